	.target	sm_80

	.elftype	@"ET_EXEC"


//--------------------- .note.nv.tkinfo           --------------------------
	.section	.note.nv.tkinfo,"",@"SHT_NOTE"
	.sectionflags	@"SHF_NOTE_NV_TKINFO"
	.tkinfo
        /*0018*/ 	.word	0x00000002
        /*0030*/ 	.string	""
        /*0030*/ 	.string	"ptxas"
        /*0030*/ 	.string	"Cuda compilation tools, release 13.0, V13.0.88"
        /*0030*/ 	.string	"Build cuda_13.0.r13.0/compiler.36424714_0"
        /*0030*/ 	.string	"-arch sm_80 -m 64 "



//--------------------- .note.nv.cuinfo           --------------------------
	.section	.note.nv.cuinfo,"",@"SHT_NOTE"
	.sectionflags	@"SHF_NOTE_NV_CUINFO"
        /*0018*/ 	.short	0x0002
        /*001a*/ 	.short	0x0050
        /*001c*/ 	.short	0x0082
	.zero		2


//--------------------- .nv.info                  --------------------------
	.section	.nv.info,"",@"SHT_CUDA_INFO"
	.align	4


	//----- nvinfo : EIATTR_REGCOUNT
	.align		4
        /*0000*/ 	.byte	0x04, 0x2f
        /*0002*/ 	.short	(.L_12 - .L_11)
	.align		4
.L_11:
        /*0004*/ 	.word	index@(_ZN7cutlass13device_kernelIN5flash19enable_sm80_to_sm89INS1_16FlashAttnFwdSm80INS1_25CollectiveMainloopFwdSm80ILi8ELi1ELb0EN4cute5tupleIJNS5_1CILi128EEENS7_ILi48EEENS7_ILi256EEEEEELi256ENS_6half_tEfNS_4arch4Sm80ELb1ELb0ELb0ELb1ELb1ELb1ELb1ELb1EEENS1_21CollectiveEpilogueFwdINS6_IJS8_SA_S9_EEENS6_IJNS7_ILi1EEESI_SI_EEESC_SE_Li256ELb1ELb1ELb1ELb0EEENS1_36VarlenDynamicPersistentTileSchedulerILi128ELi48ELi256ELi256ELb1ELb1ELb0ELb1ELb1ELb1EEEEEEEEEvNT_6ParamsE)
        /*0008*/ 	.word	0x000000ff


	//----- nvinfo : EIATTR_FRAME_SIZE
	.align		4
.L_12:
        /*000c*/ 	.byte	0x04, 0x11
        /*000e*/ 	.short	(.L_14 - .L_13)
	.align		4
.L_13:
        /*0010*/ 	.word	index@($__internal_52_$__cuda_sm70_votesync_ballot)
        /*0014*/ 	.word	0x00000000


	//----- nvinfo : EIATTR_FRAME_SIZE
	.align		4
.L_14:
        /*0018*/ 	.byte	0x04, 0x11
        /*001a*/ 	.short	(.L_16 - .L_15)
	.align		4
.L_15:
        /*001c*/ 	.word	index@($__internal_51_$__cuda_sm70_shflsync_up_p)
        /*0020*/ 	.word	0x00000000


	//----- nvinfo : EIATTR_FRAME_SIZE
	.align		4
.L_16:
        /*0024*/ 	.byte	0x04, 0x11
        /*0026*/ 	.short	(.L_18 - .L_17)
	.align		4
.L_17:
        /*0028*/ 	.word	index@($__internal_50_$__cuda_sm70_shflsync_idx_p)
        /*002c*/ 	.word	0x00000000


	//----- nvinfo : EIATTR_FRAME_SIZE
	.align		4
.L_18:
        /*0030*/ 	.byte	0x04, 0x11
        /*0032*/ 	.short	(.L_20 - .L_19)
	.align		4
.L_19:
        /*0034*/ 	.word	index@($__internal_49_$__cuda_sm70_shflsync_bfly_p)
        /*0038*/ 	.word	0x00000000


	//----- nvinfo : EIATTR_FRAME_SIZE
	.align		4
.L_20:
        /*003c*/ 	.byte	0x04, 0x11
        /*003e*/ 	.short	(.L_22 - .L_21)
	.align		4
.L_21:
        /*0040*/ 	.word	index@(_ZN7cutlass13device_kernelIN5flash19enable_sm80_to_sm89INS1_16FlashAttnFwdSm80INS1_25CollectiveMainloopFwdSm80ILi8ELi1ELb0EN4cute5tupleIJNS5_1CILi128EEENS7_ILi48EEENS7_ILi256EEEEEELi256ENS_6half_tEfNS_4arch4Sm80ELb1ELb0ELb0ELb1ELb1ELb1ELb1ELb1EEENS1_21CollectiveEpilogueFwdINS6_IJS8_SA_S9_EEENS6_IJNS7_ILi1EEESI_SI_EEESC_SE_Li256ELb1ELb1ELb1ELb0EEENS1_36VarlenDynamicPersistentTileSchedulerILi128ELi48ELi256ELi256ELb1ELb1ELb0ELb1ELb1ELb1EEEEEEEEEvNT_6ParamsE)
        /*0044*/ 	.word	0x00000198


	//----- nvinfo : EIATTR_REGCOUNT
	.align		4
.L_22:
        /*0048*/ 	.byte	0x04, 0x2f
        /*004a*/ 	.short	(.L_24 - .L_23)
	.align		4
.L_23:
        /*004c*/ 	.word	index@(_ZN7cutlass13device_kernelIN5flash19enable_sm80_to_sm89INS1_16FlashAttnFwdSm80INS1_25CollectiveMainloopFwdSm80ILi8ELi1ELb0EN4cute5tupleIJNS5_1CILi128EEENS7_ILi64EEENS7_ILi256EEEEEELi256ENS_6half_tEfNS_4arch4Sm80ELb1ELb0ELb0ELb1ELb1ELb0ELb1ELb1EEENS1_21CollectiveEpilogueFwdINS6_IJS8_SA_S9_EEENS6_IJNS7_ILi1EEESI_SI_EEESC_SE_Li256ELb1ELb1ELb1ELb0EEENS1_36VarlenDynamicPersistentTileSchedulerILi128ELi64ELi256ELi256ELb1ELb1ELb0ELb1ELb1ELb1EEEEEEEEEvNT_6ParamsE)
        /*0050*/ 	.word	0x000000ff


	//----- nvinfo : EIATTR_FRAME_SIZE
	.align		4
.L_24:
        /*0054*/ 	.byte	0x04, 0x11
        /*0056*/ 	.short	(.L_26 - .L_25)
	.align		4
.L_25:
        /*0058*/ 	.word	index@($__internal_48_$__cuda_sm70_votesync_ballot)
        /*005c*/ 	.word	0x00000000


	//----- nvinfo : EIATTR_FRAME_SIZE
	.align		4
.L_26:
        /*0060*/ 	.byte	0x04, 0x11
        /*0062*/ 	.short	(.L_28 - .L_27)
	.align		4
.L_27:
        /*0064*/ 	.word	index@($__internal_47_$__cuda_sm70_shflsync_up_p)
        /*0068*/ 	.word	0x00000000


	//----- nvinfo : EIATTR_FRAME_SIZE
	.align		4
.L_28:
        /*006c*/ 	.byte	0x04, 0x11
        /*006e*/ 	.short	(.L_30 - .L_29)
	.align		4
.L_29:
        /*0070*/ 	.word	index@($__internal_46_$__cuda_sm70_shflsync_idx_p)
        /*0074*/ 	.word	0x00000000


	//----- nvinfo : EIATTR_FRAME_SIZE
	.align		4
.L_30:
        /*0078*/ 	.byte	0x04, 0x11
        /*007a*/ 	.short	(.L_32 - .L_31)
	.align		4
.L_31:
        /*007c*/ 	.word	index@($__internal_45_$__cuda_sm70_shflsync_bfly_p)
        /*0080*/ 	.word	0x00000000


	//----- nvinfo : EIATTR_FRAME_SIZE
	.align		4
.L_32:
        /*0084*/ 	.byte	0x04, 0x11
        /*0086*/ 	.short	(.L_34 - .L_33)
	.align		4
.L_33:
        /*0088*/ 	.word	index@(_ZN7cutlass13device_kernelIN5flash19enable_sm80_to_sm89INS1_16FlashAttnFwdSm80INS1_25CollectiveMainloopFwdSm80ILi8ELi1ELb0EN4cute5tupleIJNS5_1CILi128EEENS7_ILi64EEENS7_ILi256EEEEEELi256ENS_6half_tEfNS_4arch4Sm80ELb1ELb0ELb0ELb1ELb1ELb0ELb1ELb1EEENS1_21CollectiveEpilogueFwdINS6_IJS8_SA_S9_EEENS6_IJNS7_ILi1EEESI_SI_EEESC_SE_Li256ELb1ELb1ELb1ELb0EEENS1_36VarlenDynamicPersistentTileSchedulerILi128ELi64ELi256ELi256ELb1ELb1ELb0ELb1ELb1ELb1EEEEEEEEEvNT_6ParamsE)
        /*008c*/ 	.word	0x00000038


	//----- nvinfo : EIATTR_REGCOUNT
	.align		4
.L_34:
        /*0090*/ 	.byte	0x04, 0x2f
        /*0092*/ 	.short	(.L_36 - .L_35)
	.align		4
.L_35:
        /*0094*/ 	.word	index@(_ZN7cutlass13device_kernelIN5flash19enable_sm80_to_sm89INS1_16FlashAttnFwdSm80INS1_25CollectiveMainloopFwdSm80ILi8ELi1ELb0EN4cute5tupleIJNS5_1CILi128EEENS7_ILi96EEENS7_ILi256EEEEEELi256ENS_6half_tEfNS_4arch4Sm80ELb1ELb0ELb0ELb0ELb1ELb0ELb1ELb1EEENS1_21CollectiveEpilogueFwdINS6_IJS8_SA_S9_EEENS6_IJNS7_ILi1EEESI_SI_EEESC_SE_Li256ELb0ELb1ELb1ELb0EEENS1_30DynamicPersistentTileSchedulerILi256ELi256ELb1ELb1ELb0EEEEEEEEEvNT_6ParamsE)
        /*0098*/ 	.word	0x000000ff


	//----- nvinfo : EIATTR_FRAME_SIZE
	.align		4
.L_36:
        /*009c*/ 	.byte	0x04, 0x11
        /*009e*/ 	.short	(.L_38 - .L_37)
	.align		4
.L_37:
        /*00a0*/ 	.word	index@($__internal_44_$__cuda_sm70_shflsync_idx_p)
        /*00a4*/ 	.word	0x00000000


	//----- nvinfo : EIATTR_FRAME_SIZE
	.align		4
.L_38:
        /*00a8*/ 	.byte	0x04, 0x11
        /*00aa*/ 	.short	(.L_40 - .L_39)
	.align		4
.L_39:
        /*00ac*/ 	.word	index@($__internal_43_$__cuda_sm70_shflsync_bfly_p)
        /*00b0*/ 	.word	0x00000000


	//----- nvinfo : EIATTR_FRAME_SIZE
	.align		4
.L_40:
        /*00b4*/ 	.byte	0x04, 0x11
        /*00b6*/ 	.short	(.L_42 - .L_41)
	.align		4
.L_41:
        /*00b8*/ 	.word	index@(_ZN7cutlass13device_kernelIN5flash19enable_sm80_to_sm89INS1_16FlashAttnFwdSm80INS1_25CollectiveMainloopFwdSm80ILi8ELi1ELb0EN4cute5tupleIJNS5_1CILi128EEENS7_ILi96EEENS7_ILi256EEEEEELi256ENS_6half_tEfNS_4arch4Sm80ELb1ELb0ELb0ELb0ELb1ELb0ELb1ELb1EEENS1_21CollectiveEpilogueFwdINS6_IJS8_SA_S9_EEENS6_IJNS7_ILi1EEESI_SI_EEESC_SE_Li256ELb0ELb1ELb1ELb0EEENS1_30DynamicPersistentTileSchedulerILi256ELi256ELb1ELb1ELb0EEEEEEEEEvNT_6ParamsE)
        /*00bc*/ 	.word	0x00000198


	//----- nvinfo : EIATTR_REGCOUNT
	.align		4
.L_42:
        /*00c0*/ 	.byte	0x04, 0x2f
        /*00c2*/ 	.short	(.L_44 - .L_43)
	.align		4
.L_43:
        /*00c4*/ 	.word	index@(_ZN7cutlass13device_kernelIN5flash19enable_sm80_to_sm89INS1_16FlashAttnFwdSm80INS1_25CollectiveMainloopFwdSm80ILi8ELi1ELb0EN4cute5tupleIJNS5_1CILi128EEENS7_ILi48EEENS7_ILi256EEEEEELi256ENS_6half_tEfNS_4arch4Sm80ELb0ELb1ELb0ELb1ELb1ELb1ELb1ELb1EEENS1_21CollectiveEpilogueFwdINS6_IJS8_SA_S9_EEENS6_IJNS7_ILi1EEESI_SI_EEESC_SE_Li256ELb1ELb1ELb1ELb0EEENS1_36VarlenDynamicPersistentTileSchedulerILi128ELi48ELi256ELi256ELb1ELb1ELb0ELb1ELb0ELb1EEEEEEEEEvNT_6ParamsE)
        /*00c8*/ 	.word	0x000000ff


	//----- nvinfo : EIATTR_FRAME_SIZE
	.align		4
.L_44:
        /*00cc*/ 	.byte	0x04, 0x11
        /*00ce*/ 	.short	(.L_46 - .L_45)
	.align		4
.L_45:
        /*00d0*/ 	.word	index@($__internal_42_$__cuda_sm70_votesync_ballot)
        /*00d4*/ 	.word	0x00000000


	//----- nvinfo : EIATTR_FRAME_SIZE
	.align		4
.L_46:
        /*00d8*/ 	.byte	0x04, 0x11
        /*00da*/ 	.short	(.L_48 - .L_47)
	.align		4
.L_47:
        /*00dc*/ 	.word	index@($__internal_41_$__cuda_sm70_shflsync_up_p)
        /*00e0*/ 	.word	0x00000000


	//----- nvinfo : EIATTR_FRAME_SIZE
	.align		4
.L_48:
        /*00e4*/ 	.byte	0x04, 0x11
        /*00e6*/ 	.short	(.L_50 - .L_49)
	.align		4
.L_49:
        /*00e8*/ 	.word	index@($__internal_40_$__cuda_sm70_shflsync_idx_p)
        /*00ec*/ 	.word	0x00000000


	//----- nvinfo : EIATTR_FRAME_SIZE
	.align		4
.L_50:
        /*00f0*/ 	.byte	0x04, 0x11
        /*00f2*/ 	.short	(.L_52 - .L_51)
	.align		4
.L_51:
        /*00f4*/ 	.word	index@($__internal_39_$__cuda_sm70_shflsync_bfly_p)
        /*00f8*/ 	.word	0x00000000


	//----- nvinfo : EIATTR_FRAME_SIZE
	.align		4
.L_52:
        /*00fc*/ 	.byte	0x04, 0x11
        /*00fe*/ 	.short	(.L_54 - .L_53)
	.align		4
.L_53:
        /*0100*/ 	.word	index@($_ZN7cutlass13device_kernelIN5flash19enable_sm80_to_sm89INS1_16FlashAttnFwdSm80INS1_25CollectiveMainloopFwdSm80ILi8ELi1ELb0EN4cute5tupleIJNS5_1CILi128EEENS7_ILi48EEENS7_ILi256EEEEEELi256ENS_6half_tEfNS_4arch4Sm80ELb0ELb1ELb0ELb1ELb1ELb1ELb1ELb1EEENS1_21CollectiveEpilogueFwdINS6_IJS8_SA_S9_EEENS6_IJNS7_ILi1EEESI_SI_EEESC_SE_Li256ELb1ELb1ELb1ELb0EEENS1_36VarlenDynamicPersistentTileSchedulerILi128ELi48ELi256ELi256ELb1ELb1ELb0ELb1ELb0ELb1EEEEEEEEEvNT_6ParamsE$_ZZN5flash25CollectiveMainloopFwdSm80ILi8ELi1ELb0EN4cute5tupleIJNS1_1CILi128EEENS3_ILi48EEENS3_ILi256EEEEEELi256EN7cutlass6half_tEfNS8_4arch4Sm80ELb0ELb1ELb0ELb1ELb1ELb1ELb1ELb1EE3mmaINS_16FlashAttnFwdSm80ISC_NS_21CollectiveEpilogueFwdINS2_IJS4_S6_S5_EEENS2_IJNS3_ILi1EEESH_SH_EEES9_SB_Li256ELb1ELb1ELb1ELb0EEENS_36VarlenDynamicPersistentTileSchedulerILi128ELi48ELi256ELi256ELb1ELb1ELb0ELb1ELb0ELb1EEEE13SharedStorageENS1_6TensorINS1_11ArrayEngineIfLm128EEENS1_6LayoutINS2_IJNS2_IJNS3_ILi2EEESS_EEESH_NS3_ILi32EEEEEENS2_IJNS2_IJSH_SS_EEENS3_ILi0EEENS3_ILi4EEEEEEEEEENS_7SoftmaxILi2ELi0EEEEEbRKNSC_6ParamsERT0_RT1_iRKNS_16SeqlenInfoQKNewKILb1ELb1EEENS2_IJiiiiEEERT_ENKUlvE_clEv)
        /*0104*/ 	.word	0x00000000


	//----- nvinfo : EIATTR_FRAME_SIZE
	.align		4
.L_54:
        /*0108*/ 	.byte	0x04, 0x11
        /*010a*/ 	.short	(.L_56 - .L_55)
	.align		4
.L_55:
        /*010c*/ 	.word	index@(_ZN7cutlass13device_kernelIN5flash19enable_sm80_to_sm89INS1_16FlashAttnFwdSm80INS1_25CollectiveMainloopFwdSm80ILi8ELi1ELb0EN4cute5tupleIJNS5_1CILi128EEENS7_ILi48EEENS7_ILi256EEEEEELi256ENS_6half_tEfNS_4arch4Sm80ELb0ELb1ELb0ELb1ELb1ELb1ELb1ELb1EEENS1_21CollectiveEpilogueFwdINS6_IJS8_SA_S9_EEENS6_IJNS7_ILi1EEESI_SI_EEESC_SE_Li256ELb1ELb1ELb1ELb0EEENS1_36VarlenDynamicPersistentTileSchedulerILi128ELi48ELi256ELi256ELb1ELb1ELb0ELb1ELb0ELb1EEEEEEEEEvNT_6ParamsE)
        /*0110*/ 	.word	0x000001e8


	//----- nvinfo : EIATTR_REGCOUNT
	.align		4
.L_56:
        /*0114*/ 	.byte	0x04, 0x2f
        /*0116*/ 	.short	(.L_58 - .L_57)
	.align		4
.L_57:
        /*0118*/ 	.word	index@(_ZN7cutlass13device_kernelIN5flash19enable_sm80_to_sm89INS1_16FlashAttnFwdSm80INS1_25CollectiveMainloopFwdSm80ILi8ELi1ELb0EN4cute5tupleIJNS5_1CILi128EEENS7_ILi64EEENS7_ILi256EEEEEELi256ENS_6half_tEfNS_4arch4Sm80ELb0ELb1ELb0ELb1ELb1ELb0ELb1ELb1EEENS1_21CollectiveEpilogueFwdINS6_IJS8_SA_S9_EEENS6_IJNS7_ILi1EEESI_SI_EEESC_SE_Li256ELb1ELb1ELb1ELb0EEENS1_36VarlenDynamicPersistentTileSchedulerILi128ELi64ELi256ELi256ELb1ELb1ELb0ELb1ELb0ELb1EEEEEEEEEvNT_6ParamsE)
        /*011c*/ 	.word	0x000000ff


	//----- nvinfo : EIATTR_FRAME_SIZE
	.align		4
.L_58:
        /*0120*/ 	.byte	0x04, 0x11
        /*0122*/ 	.short	(.L_60 - .L_59)
	.align		4
.L_59:
        /*0124*/ 	.word	index@($__internal_38_$__cuda_sm70_votesync_ballot)
        /*0128*/ 	.word	0x00000000


	//----- nvinfo : EIATTR_FRAME_SIZE
	.align		4
.L_60:
        /*012c*/ 	.byte	0x04, 0x11
        /*012e*/ 	.short	(.L_62 - .L_61)
	.align		4
.L_61:
        /*0130*/ 	.word	index@($__internal_37_$__cuda_sm70_shflsync_up_p)
        /*0134*/ 	.word	0x00000000


	//----- nvinfo : EIATTR_FRAME_SIZE
	.align		4
.L_62:
        /*0138*/ 	.byte	0x04, 0x11
        /*013a*/ 	.short	(.L_64 - .L_63)
	.align		4
.L_63:
        /*013c*/ 	.word	index@($__internal_36_$__cuda_sm70_shflsync_idx_p)
        /*0140*/ 	.word	0x00000000


	//----- nvinfo : EIATTR_FRAME_SIZE
	.align		4
.L_64:
        /*0144*/ 	.byte	0x04, 0x11
        /*0146*/ 	.short	(.L_66 - .L_65)
	.align		4
.L_65:
        /*0148*/ 	.word	index@($__internal_35_$__cuda_sm70_shflsync_bfly_p)
        /*014c*/ 	.word	0x00000000


	//----- nvinfo : EIATTR_FRAME_SIZE
	.align		4
.L_66:
        /*0150*/ 	.byte	0x04, 0x11
        /*0152*/ 	.short	(.L_68 - .L_67)
	.align		4
.L_67:
        /*0154*/ 	.word	index@(_ZN7cutlass13device_kernelIN5flash19enable_sm80_to_sm89INS1_16FlashAttnFwdSm80INS1_25CollectiveMainloopFwdSm80ILi8ELi1ELb0EN4cute5tupleIJNS5_1CILi128EEENS7_ILi64EEENS7_ILi256EEEEEELi256ENS_6half_tEfNS_4arch4Sm80ELb0ELb1ELb0ELb1ELb1ELb0ELb1ELb1EEENS1_21CollectiveEpilogueFwdINS6_IJS8_SA_S9_EEENS6_IJNS7_ILi1EEESI_SI_EEESC_SE_Li256ELb1ELb1ELb1ELb0EEENS1_36VarlenDynamicPersistentTileSchedulerILi128ELi64ELi256ELi256ELb1ELb1ELb0ELb1ELb0ELb1EEEEEEEEEvNT_6ParamsE)
        /*0158*/ 	.word	0x00000030


	//----- nvinfo : EIATTR_REGCOUNT
	.align		4
.L_68:
        /*015c*/ 	.byte	0x04, 0x2f
        /*015e*/ 	.short	(.L_70 - .L_69)
	.align		4
.L_69:
        /*0160*/ 	.word	index@(_ZN7cutlass13device_kernelIN5flash19enable_sm80_to_sm89INS1_16FlashAttnFwdSm80INS1_25CollectiveMainloopFwdSm80ILi8ELi1ELb0EN4cute5tupleIJNS5_1CILi128EEENS7_ILi64EEENS7_ILi256EEEEEELi256ENS_6half_tEfNS_4arch4Sm80ELb0ELb1ELb0ELb0ELb1ELb0ELb1ELb1EEENS1_21CollectiveEpilogueFwdINS6_IJS8_SA_S9_EEENS6_IJNS7_ILi1EEESI_SI_EEESC_SE_Li256ELb0ELb1ELb1ELb0EEENS1_19SingleTileSchedulerILb0ELb1ELb1ELi128EEEEEEEEEvNT_6ParamsE)
        /*0164*/ 	.word	0x000000ff


	//----- nvinfo : EIATTR_FRAME_SIZE
	.align		4
.L_70:
        /*0168*/ 	.byte	0x04, 0x11
        /*016a*/ 	.short	(.L_72 - .L_71)
	.align		4
.L_71:
        /*016c*/ 	.word	index@(_ZN7cutlass13device_kernelIN5flash19enable_sm80_to_sm89INS1_16FlashAttnFwdSm80INS1_25CollectiveMainloopFwdSm80ILi8ELi1ELb0EN4cute5tupleIJNS5_1CILi128EEENS7_ILi64EEENS7_ILi256EEEEEELi256ENS_6half_tEfNS_4arch4Sm80ELb0ELb1ELb0ELb0ELb1ELb0ELb1ELb1EEENS1_21CollectiveEpilogueFwdINS6_IJS8_SA_S9_EEENS6_IJNS7_ILi1EEESI_SI_EEESC_SE_Li256ELb0ELb1ELb1ELb0EEENS1_19SingleTileSchedulerILb0ELb1ELb1ELi128EEEEEEEEEvNT_6ParamsE)
        /*0170*/ 	.word	0x00000000


	//----- nvinfo : EIATTR_REGCOUNT
	.align		4
.L_72:
        /*0174*/ 	.byte	0x04, 0x2f
        /*0176*/ 	.short	(.L_74 - .L_73)
	.align		4
.L_73:
        /*0178*/ 	.word	index@(_ZN7cutlass13device_kernelIN5flash19enable_sm80_to_sm89INS1_16FlashAttnFwdSm80INS1_25CollectiveMainloopFwdSm80ILi8ELi1ELb0EN4cute5tupleIJNS5_1CILi128EEENS7_ILi48EEENS7_ILi256EEEEEELi256ENS_6half_tEfNS_4arch4Sm80ELb0ELb0ELb0ELb1ELb1ELb1ELb1ELb1EEENS1_21CollectiveEpilogueFwdINS6_IJS8_SA_S9_EEENS6_IJNS7_ILi1EEESI_SI_EEESC_SE_Li256ELb1ELb1ELb1ELb0EEENS1_36VarlenDynamicPersistentTileSchedulerILi128ELi48ELi256ELi256ELb1ELb1ELb0ELb0ELb1ELb1EEEEEEEEEvNT_6ParamsE)
        /*017c*/ 	.word	0x000000ff


	//----- nvinfo : EIATTR_FRAME_SIZE
	.align		4
.L_74:
        /*0180*/ 	.byte	0x04, 0x11
        /*0182*/ 	.short	(.L_76 - .L_75)
	.align		4
.L_75:
        /*0184*/ 	.word	index@($__internal_34_$__cuda_sm70_votesync_ballot)
        /*0188*/ 	.word	0x00000000


	//----- nvinfo : EIATTR_FRAME_SIZE
	.align		4
.L_76:
        /*018c*/ 	.byte	0x04, 0x11
        /*018e*/ 	.short	(.L_78 - .L_77)
	.align		4
.L_77:
        /*0190*/ 	.word	index@($__internal_33_$__cuda_sm70_shflsync_up_p)
        /*0194*/ 	.word	0x00000000


	//----- nvinfo : EIATTR_FRAME_SIZE
	.align		4
.L_78:
        /*0198*/ 	.byte	0x04, 0x11
        /*019a*/ 	.short	(.L_80 - .L_79)
	.align		4
.L_79:
        /*019c*/ 	.word	index@($__internal_32_$__cuda_sm70_shflsync_idx_p)
        /*01a0*/ 	.word	0x00000000


	//----- nvinfo : EIATTR_FRAME_SIZE
	.align		4
.L_80:
        /*01a4*/ 	.byte	0x04, 0x11
        /*01a6*/ 	.short	(.L_82 - .L_81)
	.align		4
.L_81:
        /*01a8*/ 	.word	index@($__internal_31_$__cuda_sm70_shflsync_bfly_p)
        /*01ac*/ 	.word	0x00000000


	//----- nvinfo : EIATTR_FRAME_SIZE
	.align		4
.L_82:
        /*01b0*/ 	.byte	0x04, 0x11
        /*01b2*/ 	.short	(.L_84 - .L_83)
	.align		4
.L_83:
        /*01b4*/ 	.word	index@(_ZN7cutlass13device_kernelIN5flash19enable_sm80_to_sm89INS1_16FlashAttnFwdSm80INS1_25CollectiveMainloopFwdSm80ILi8ELi1ELb0EN4cute5tupleIJNS5_1CILi128EEENS7_ILi48EEENS7_ILi256EEEEEELi256ENS_6half_tEfNS_4arch4Sm80ELb0ELb0ELb0ELb1ELb1ELb1ELb1ELb1EEENS1_21CollectiveEpilogueFwdINS6_IJS8_SA_S9_EEENS6_IJNS7_ILi1EEESI_SI_EEESC_SE_Li256ELb1ELb1ELb1ELb0EEENS1_36VarlenDynamicPersistentTileSchedulerILi128ELi48ELi256ELi256ELb1ELb1ELb0ELb0ELb1ELb1EEEEEEEEEvNT_6ParamsE)
        /*01b8*/ 	.word	0x00000190


	//----- nvinfo : EIATTR_REGCOUNT
	.align		4
.L_84:
        /*01bc*/ 	.byte	0x04, 0x2f
        /*01be*/ 	.short	(.L_86 - .L_85)
	.align		4
.L_85:
        /*01c0*/ 	.word	index@(_ZN7cutlass13device_kernelIN5flash19enable_sm80_to_sm89INS1_16FlashAttnFwdSm80INS1_25CollectiveMainloopFwdSm80ILi8ELi1ELb0EN4cute5tupleIJNS5_1CILi128EEENS7_ILi64EEENS7_ILi256EEEEEELi256ENS_6half_tEfNS_4arch4Sm80ELb0ELb0ELb0ELb1ELb1ELb0ELb1ELb1EEENS1_21CollectiveEpilogueFwdINS6_IJS8_SA_S9_EEENS6_IJNS7_ILi1EEESI_SI_EEESC_SE_Li256ELb1ELb1ELb1ELb0EEENS1_36VarlenDynamicPersistentTileSchedulerILi128ELi64ELi256ELi256ELb1ELb1ELb0ELb0ELb1ELb1EEEEEEEEEvNT_6ParamsE)
        /*01c4*/ 	.word	0x000000ff


	//----- nvinfo : EIATTR_FRAME_SIZE
	.align		4
.L_86:
        /*01c8*/ 	.byte	0x04, 0x11
        /*01ca*/ 	.short	(.L_88 - .L_87)
	.align		4
.L_87:
        /*01cc*/ 	.word	index@($__internal_30_$__cuda_sm70_votesync_ballot)
        /*01d0*/ 	.word	0x00000000


	//----- nvinfo : EIATTR_FRAME_SIZE
	.align		4
.L_88:
        /*01d4*/ 	.byte	0x04, 0x11
        /*01d6*/ 	.short	(.L_90 - .L_89)
	.align		4
.L_89:
        /*01d8*/ 	.word	index@($__internal_29_$__cuda_sm70_shflsync_up_p)
        /*01dc*/ 	.word	0x00000000


	//----- nvinfo : EIATTR_FRAME_SIZE
	.align		4
.L_90:
        /*01e0*/ 	.byte	0x04, 0x11
        /*01e2*/ 	.short	(.L_92 - .L_91)
	.align		4
.L_91:
        /*01e4*/ 	.word	index@($__internal_28_$__cuda_sm70_shflsync_idx_p)
        /*01e8*/ 	.word	0x00000000


	//----- nvinfo : EIATTR_FRAME_SIZE
	.align		4
.L_92:
        /*01ec*/ 	.byte	0x04, 0x11
        /*01ee*/ 	.short	(.L_94 - .L_93)
	.align		4
.L_93:
        /*01f0*/ 	.word	index@($__internal_27_$__cuda_sm70_shflsync_bfly_p)
        /*01f4*/ 	.word	0x00000000


	//----- nvinfo : EIATTR_FRAME_SIZE
	.align		4
.L_94:
        /*01f8*/ 	.byte	0x04, 0x11
        /*01fa*/ 	.short	(.L_96 - .L_95)
	.align		4
.L_95:
        /*01fc*/ 	.word	index@(_ZN7cutlass13device_kernelIN5flash19enable_sm80_to_sm89INS1_16FlashAttnFwdSm80INS1_25CollectiveMainloopFwdSm80ILi8ELi1ELb0EN4cute5tupleIJNS5_1CILi128EEENS7_ILi64EEENS7_ILi256EEEEEELi256ENS_6half_tEfNS_4arch4Sm80ELb0ELb0ELb0ELb1ELb1ELb0ELb1ELb1EEENS1_21CollectiveEpilogueFwdINS6_IJS8_SA_S9_EEENS6_IJNS7_ILi1EEESI_SI_EEESC_SE_Li256ELb1ELb1ELb1ELb0EEENS1_36VarlenDynamicPersistentTileSchedulerILi128ELi64ELi256ELi256ELb1ELb1ELb0ELb0ELb1ELb1EEEEEEEEEvNT_6ParamsE)
        /*0200*/ 	.word	0x00000158


	//----- nvinfo : EIATTR_REGCOUNT
	.align		4
.L_96:
        /*0204*/ 	.byte	0x04, 0x2f
        /*0206*/ 	.short	(.L_98 - .L_97)
	.align		4
.L_97:
        /*0208*/ 	.word	index@(_ZN7cutlass13device_kernelIN5flash19enable_sm80_to_sm89INS1_16FlashAttnFwdSm80INS1_25CollectiveMainloopFwdSm80ILi8ELi1ELb0EN4cute5tupleIJNS5_1CILi128EEENS7_ILi96EEENS7_ILi256EEEEEELi256ENS_6half_tEfNS_4arch4Sm80ELb0ELb0ELb0ELb0ELb1ELb0ELb1ELb1EEENS1_21CollectiveEpilogueFwdINS6_IJS8_SA_S9_EEENS6_IJNS7_ILi1EEESI_SI_EEESC_SE_Li256ELb0ELb1ELb1ELb0EEENS1_19SingleTileSchedulerILb0ELb1ELb1ELi128EEEEEEEEEvNT_6ParamsE)
        /*020c*/ 	.word	0x000000ff


	//----- nvinfo : EIATTR_FRAME_SIZE
	.align		4
.L_98:
        /*0210*/ 	.byte	0x04, 0x11
        /*0212*/ 	.short	(.L_100 - .L_99)
	.align		4
.L_99:
        /*0214*/ 	.word	index@(_ZN7cutlass13device_kernelIN5flash19enable_sm80_to_sm89INS1_16FlashAttnFwdSm80INS1_25CollectiveMainloopFwdSm80ILi8ELi1ELb0EN4cute5tupleIJNS5_1CILi128EEENS7_ILi96EEENS7_ILi256EEEEEELi256ENS_6half_tEfNS_4arch4Sm80ELb0ELb0ELb0ELb0ELb1ELb0ELb1ELb1EEENS1_21CollectiveEpilogueFwdINS6_IJS8_SA_S9_EEENS6_IJNS7_ILi1EEESI_SI_EEESC_SE_Li256ELb0ELb1ELb1ELb0EEENS1_19SingleTileSchedulerILb0ELb1ELb1ELi128EEEEEEEEEvNT_6ParamsE)
        /*0218*/ 	.word	0x00000048


	//----- nvinfo : EIATTR_REGCOUNT
	.align		4
.L_100:
        /*021c*/ 	.byte	0x04, 0x2f
        /*021e*/ 	.short	(.L_102 - .L_101)
	.align		4
.L_101:
        /*0220*/ 	.word	index@(_ZN7cutlass13device_kernelIN5flash19enable_sm80_to_sm89INS1_16FlashAttnFwdSm80INS1_25CollectiveMainloopFwdSm80ILi8ELi1ELb0EN4cute5tupleIJNS5_1CILi128EEENS7_ILi32EEENS7_ILi256EEEEEELi256ENS_6half_tEfNS_4arch4Sm80ELb1ELb0ELb0ELb1ELb1ELb1ELb1ELb1EEENS1_21CollectiveEpilogueFwdINS6_IJS8_SA_S9_EEENS6_IJNS7_ILi1EEESI_SI_EEESC_SE_Li256ELb1ELb1ELb1ELb0EEENS1_36VarlenDynamicPersistentTileSchedulerILi128ELi32ELi256ELi256ELb1ELb1ELb0ELb1ELb1ELb1EEEEEEEEEvNT_6ParamsE)
        /*0224*/ 	.word	0x000000ff


	//----- nvinfo : EIATTR_FRAME_SIZE
	.align		4
.L_102:
        /*0228*/ 	.byte	0x04, 0x11
        /*022a*/ 	.short	(.L_104 - .L_103)
	.align		4
.L_103:
        /*022c*/ 	.word	index@($__internal_26_$__cuda_sm70_votesync_ballot)
        /*0230*/ 	.word	0x00000000


	//----- nvinfo : EIATTR_FRAME_SIZE
	.align		4
.L_104:
        /*0234*/ 	.byte	0x04, 0x11
        /*0236*/ 	.short	(.L_106 - .L_105)
	.align		4
.L_105:
        /*0238*/ 	.word	index@($__internal_25_$__cuda_sm70_shflsync_up_p)
        /*023c*/ 	.word	0x00000000


	//----- nvinfo : EIATTR_FRAME_SIZE
	.align		4
.L_106:
        /*0240*/ 	.byte	0x04, 0x11
        /*0242*/ 	.short	(.L_108 - .L_107)
	.align		4
.L_107:
        /*0244*/ 	.word	index@($__internal_24_$__cuda_sm70_shflsync_idx_p)
        /*0248*/ 	.word	0x00000000


	//----- nvinfo : EIATTR_FRAME_SIZE
	.align		4
.L_108:
        /*024c*/ 	.byte	0x04, 0x11
        /*024e*/ 	.short	(.L_110 - .L_109)
	.align		4
.L_109:
        /*0250*/ 	.word	index@($__internal_23_$__cuda_sm70_shflsync_bfly_p)
        /*0254*/ 	.word	0x00000000


	//----- nvinfo : EIATTR_FRAME_SIZE
	.align		4
.L_110:
        /*0258*/ 	.byte	0x04, 0x11
        /*025a*/ 	.short	(.L_112 - .L_111)
	.align		4
.L_111:
        /*025c*/ 	.word	index@(_ZN7cutlass13device_kernelIN5flash19enable_sm80_to_sm89INS1_16FlashAttnFwdSm80INS1_25CollectiveMainloopFwdSm80ILi8ELi1ELb0EN4cute5tupleIJNS5_1CILi128EEENS7_ILi32EEENS7_ILi256EEEEEELi256ENS_6half_tEfNS_4arch4Sm80ELb1ELb0ELb0ELb1ELb1ELb1ELb1ELb1EEENS1_21CollectiveEpilogueFwdINS6_IJS8_SA_S9_EEENS6_IJNS7_ILi1EEESI_SI_EEESC_SE_Li256ELb1ELb1ELb1ELb0EEENS1_36VarlenDynamicPersistentTileSchedulerILi128ELi32ELi256ELi256ELb1ELb1ELb0ELb1ELb1ELb1EEEEEEEEEvNT_6ParamsE)
        /*0260*/ 	.word	0x00000048


	//----- nvinfo : EIATTR_REGCOUNT
	.align		4
.L_112:
        /*0264*/ 	.byte	0x04, 0x2f
        /*0266*/ 	.short	(.L_114 - .L_113)
	.align		4
.L_113:
        /*0268*/ 	.word	index@(_ZN7cutlass13device_kernelIN5flash19enable_sm80_to_sm89INS1_16FlashAttnFwdSm80INS1_25CollectiveMainloopFwdSm80ILi8ELi1ELb1EN4cute5tupleIJNS5_1CILi128EEENS7_ILi48EEENS7_ILi256EEEEEELi256ENS_6half_tEfNS_4arch4Sm80ELb1ELb0ELb0ELb1ELb1ELb0ELb1ELb1EEENS1_21CollectiveEpilogueFwdINS6_IJS8_SA_S9_EEENS6_IJNS7_ILi1EEESI_SI_EEESC_SE_Li256ELb1ELb1ELb1ELb0EEENS1_36VarlenDynamicPersistentTileSchedulerILi128ELi48ELi256ELi256ELb1ELb1ELb0ELb1ELb1ELb1EEEEEEEEEvNT_6ParamsE)
        /*026c*/ 	.word	0x000000ff


	//----- nvinfo : EIATTR_FRAME_SIZE
	.align		4
.L_114:
        /*0270*/ 	.byte	0x04, 0x11
        /*0272*/ 	.short	(.L_116 - .L_115)
	.align		4
.L_115:
        /*0274*/ 	.word	index@($__internal_22_$__cuda_sm70_votesync_ballot)
        /*0278*/ 	.word	0x00000000


	//----- nvinfo : EIATTR_FRAME_SIZE
	.align		4
.L_116:
        /*027c*/ 	.byte	0x04, 0x11
        /*027e*/ 	.short	(.L_118 - .L_117)
	.align		4
.L_117:
        /*0280*/ 	.word	index@($__internal_21_$__cuda_sm70_shflsync_up_p)
        /*0284*/ 	.word	0x00000000


	//----- nvinfo : EIATTR_FRAME_SIZE
	.align		4
.L_118:
        /*0288*/ 	.byte	0x04, 0x11
        /*028a*/ 	.short	(.L_120 - .L_119)
	.align		4
.L_119:
        /*028c*/ 	.word	index@($__internal_20_$__cuda_sm70_shflsync_idx_p)
        /*0290*/ 	.word	0x00000000


	//----- nvinfo : EIATTR_FRAME_SIZE
	.align		4
.L_120:
        /*0294*/ 	.byte	0x04, 0x11
        /*0296*/ 	.short	(.L_122 - .L_121)
	.align		4
.L_121:
        /*0298*/ 	.word	index@($__internal_19_$__cuda_sm70_shflsync_bfly_p)
        /*029c*/ 	.word	0x00000000


	//----- nvinfo : EIATTR_FRAME_SIZE
	.align		4
.L_122:
        /*02a0*/ 	.byte	0x04, 0x11
        /*02a2*/ 	.short	(.L_124 - .L_123)
	.align		4
.L_123:
        /*02a4*/ 	.word	index@(_ZN7cutlass13device_kernelIN5flash19enable_sm80_to_sm89INS1_16FlashAttnFwdSm80INS1_25CollectiveMainloopFwdSm80ILi8ELi1ELb1EN4cute5tupleIJNS5_1CILi128EEENS7_ILi48EEENS7_ILi256EEEEEELi256ENS_6half_tEfNS_4arch4Sm80ELb1ELb0ELb0ELb1ELb1ELb0ELb1ELb1EEENS1_21CollectiveEpilogueFwdINS6_IJS8_SA_S9_EEENS6_IJNS7_ILi1EEESI_SI_EEESC_SE_Li256ELb1ELb1ELb1ELb0EEENS1_36VarlenDynamicPersistentTileSchedulerILi128ELi48ELi256ELi256ELb1ELb1ELb0ELb1ELb1ELb1EEEEEEEEEvNT_6ParamsE)
        /*02a8*/ 	.word	0x00000220


	//----- nvinfo : EIATTR_REGCOUNT
	.align		4
.L_124:
        /*02ac*/ 	.byte	0x04, 0x2f
        /*02ae*/ 	.short	(.L_126 - .L_125)
	.align		4
.L_125:
        /*02b0*/ 	.word	index@(_ZN7cutlass13device_kernelIN5flash19enable_sm80_to_sm89INS1_16FlashAttnFwdSm80INS1_25CollectiveMainloopFwdSm80ILi8ELi1ELb1EN4cute5tupleIJNS5_1CILi128EEENS7_ILi64EEENS7_ILi256EEEEEELi256ENS_6half_tEfNS_4arch4Sm80ELb1ELb0ELb0ELb0ELb1ELb0ELb1ELb1EEENS1_21CollectiveEpilogueFwdINS6_IJS8_SA_S9_EEENS6_IJNS7_ILi1EEESI_SI_EEESC_SE_Li256ELb0ELb1ELb1ELb0EEENS1_30DynamicPersistentTileSchedulerILi256ELi256ELb1ELb1ELb0EEEEEEEEEvNT_6ParamsE)
        /*02b4*/ 	.word	0x000000ff


	//----- nvinfo : EIATTR_FRAME_SIZE
	.align		4
.L_126:
        /*02b8*/ 	.byte	0x04, 0x11
        /*02ba*/ 	.short	(.L_128 - .L_127)
	.align		4
.L_127:
        /*02bc*/ 	.word	index@($__internal_18_$__cuda_sm70_shflsync_idx_p)
        /*02c0*/ 	.word	0x00000000


	//----- nvinfo : EIATTR_FRAME_SIZE
	.align		4
.L_128:
        /*02c4*/ 	.byte	0x04, 0x11
        /*02c6*/ 	.short	(.L_130 - .L_129)
	.align		4
.L_129:
        /*02c8*/ 	.word	index@($__internal_17_$__cuda_sm70_shflsync_bfly_p)
        /*02cc*/ 	.word	0x00000000


	//----- nvinfo : EIATTR_FRAME_SIZE
	.align		4
.L_130:
        /*02d0*/ 	.byte	0x04, 0x11
        /*02d2*/ 	.short	(.L_132 - .L_131)
	.align		4
.L_131:
        /*02d4*/ 	.word	index@(_ZN7cutlass13device_kernelIN5flash19enable_sm80_to_sm89INS1_16FlashAttnFwdSm80INS1_25CollectiveMainloopFwdSm80ILi8ELi1ELb1EN4cute5tupleIJNS5_1CILi128EEENS7_ILi64EEENS7_ILi256EEEEEELi256ENS_6half_tEfNS_4arch4Sm80ELb1ELb0ELb0ELb0ELb1ELb0ELb1ELb1EEENS1_21CollectiveEpilogueFwdINS6_IJS8_SA_S9_EEENS6_IJNS7_ILi1EEESI_SI_EEESC_SE_Li256ELb0ELb1ELb1ELb0EEENS1_30DynamicPersistentTileSchedulerILi256ELi256ELb1ELb1ELb0EEEEEEEEEvNT_6ParamsE)
        /*02d8*/ 	.word	0x000001f8


	//----- nvinfo : EIATTR_REGCOUNT
	.align		4
.L_132:
        /*02dc*/ 	.byte	0x04, 0x2f
        /*02de*/ 	.short	(.L_134 - .L_133)
	.align		4
.L_133:
        /*02e0*/ 	.word	index@(_ZN7cutlass13device_kernelIN5flash19enable_sm80_to_sm89INS1_16FlashAttnFwdSm80INS1_25CollectiveMainloopFwdSm80ILi8ELi1ELb0EN4cute5tupleIJNS5_1CILi128EEENS7_ILi32EEENS7_ILi256EEEEEELi256ENS_6half_tEfNS_4arch4Sm80ELb0ELb1ELb0ELb1ELb1ELb1ELb1ELb1EEENS1_21CollectiveEpilogueFwdINS6_IJS8_SA_S9_EEENS6_IJNS7_ILi1EEESI_SI_EEESC_SE_Li256ELb1ELb1ELb1ELb0EEENS1_36VarlenDynamicPersistentTileSchedulerILi128ELi32ELi256ELi256ELb1ELb1ELb0ELb1ELb0ELb1EEEEEEEEEvNT_6ParamsE)
        /*02e4*/ 	.word	0x000000ff


	//----- nvinfo : EIATTR_FRAME_SIZE
	.align		4
.L_134:
        /*02e8*/ 	.byte	0x04, 0x11
        /*02ea*/ 	.short	(.L_136 - .L_135)
	.align		4
.L_135:
        /*02ec*/ 	.word	index@($__internal_16_$__cuda_sm70_votesync_ballot)
        /*02f0*/ 	.word	0x00000000


	//----- nvinfo : EIATTR_FRAME_SIZE
	.align		4
.L_136:
        /*02f4*/ 	.byte	0x04, 0x11
        /*02f6*/ 	.short	(.L_138 - .L_137)
	.align		4
.L_137:
        /*02f8*/ 	.word	index@($__internal_15_$__cuda_sm70_shflsync_up_p)
        /*02fc*/ 	.word	0x00000000


	//----- nvinfo : EIATTR_FRAME_SIZE
	.align		4
.L_138:
        /*0300*/ 	.byte	0x04, 0x11
        /*0302*/ 	.short	(.L_140 - .L_139)
	.align		4
.L_139:
        /*0304*/ 	.word	index@($__internal_14_$__cuda_sm70_shflsync_idx_p)
        /*0308*/ 	.word	0x00000000


	//----- nvinfo : EIATTR_FRAME_SIZE
	.align		4
.L_140:
        /*030c*/ 	.byte	0x04, 0x11
        /*030e*/ 	.short	(.L_142 - .L_141)
	.align		4
.L_141:
        /*0310*/ 	.word	index@($__internal_13_$__cuda_sm70_shflsync_bfly_p)
        /*0314*/ 	.word	0x00000000


	//----- nvinfo : EIATTR_FRAME_SIZE
	.align		4
.L_142:
        /*0318*/ 	.byte	0x04, 0x11
        /*031a*/ 	.short	(.L_144 - .L_143)
	.align		4
.L_143:
        /*031c*/ 	.word	index@(_ZN7cutlass13device_kernelIN5flash19enable_sm80_to_sm89INS1_16FlashAttnFwdSm80INS1_25CollectiveMainloopFwdSm80ILi8ELi1ELb0EN4cute5tupleIJNS5_1CILi128EEENS7_ILi32EEENS7_ILi256EEEEEELi256ENS_6half_tEfNS_4arch4Sm80ELb0ELb1ELb0ELb1ELb1ELb1ELb1ELb1EEENS1_21CollectiveEpilogueFwdINS6_IJS8_SA_S9_EEENS6_IJNS7_ILi1EEESI_SI_EEESC_SE_Li256ELb1ELb1ELb1ELb0EEENS1_36VarlenDynamicPersistentTileSchedulerILi128ELi32ELi256ELi256ELb1ELb1ELb0ELb1ELb0ELb1EEEEEEEEEvNT_6ParamsE)
        /*0320*/ 	.word	0x00000048


	//----- nvinfo : EIATTR_REGCOUNT
	.align		4
.L_144:
        /*0324*/ 	.byte	0x04, 0x2f
        /*0326*/ 	.short	(.L_146 - .L_145)
	.align		4
.L_145:
        /*0328*/ 	.word	index@(_ZN7cutlass13device_kernelIN5flash19enable_sm80_to_sm89INS1_16FlashAttnFwdSm80INS1_25CollectiveMainloopFwdSm80ILi8ELi1ELb1EN4cute5tupleIJNS5_1CILi128EEENS7_ILi48EEENS7_ILi256EEEEEELi256ENS_6half_tEfNS_4arch4Sm80ELb0ELb1ELb0ELb1ELb1ELb0ELb1ELb1EEENS1_21CollectiveEpilogueFwdINS6_IJS8_SA_S9_EEENS6_IJNS7_ILi1EEESI_SI_EEESC_SE_Li256ELb1ELb1ELb1ELb0EEENS1_36VarlenDynamicPersistentTileSchedulerILi128ELi48ELi256ELi256ELb1ELb1ELb0ELb1ELb0ELb1EEEEEEEEEvNT_6ParamsE)
        /*032c*/ 	.word	0x000000ff


	//----- nvinfo : EIATTR_FRAME_SIZE
	.align		4
.L_146:
        /*0330*/ 	.byte	0x04, 0x11
        /*0332*/ 	.short	(.L_148 - .L_147)
	.align		4
.L_147:
        /*0334*/ 	.word	index@($__internal_12_$__cuda_sm70_votesync_ballot)
        /*0338*/ 	.word	0x00000000


	//----- nvinfo : EIATTR_FRAME_SIZE
	.align		4
.L_148:
        /*033c*/ 	.byte	0x04, 0x11
        /*033e*/ 	.short	(.L_150 - .L_149)
	.align		4
.L_149:
        /*0340*/ 	.word	index@($__internal_11_$__cuda_sm70_shflsync_up_p)
        /*0344*/ 	.word	0x00000000


	//----- nvinfo : EIATTR_FRAME_SIZE
	.align		4
.L_150:
        /*0348*/ 	.byte	0x04, 0x11
        /*034a*/ 	.short	(.L_152 - .L_151)
	.align		4
.L_151:
        /*034c*/ 	.word	index@($__internal_10_$__cuda_sm70_shflsync_idx_p)
        /*0350*/ 	.word	0x00000000


	//----- nvinfo : EIATTR_FRAME_SIZE
	.align		4
.L_152:
        /*0354*/ 	.byte	0x04, 0x11
        /*0356*/ 	.short	(.L_154 - .L_153)
	.align		4
.L_153:
        /*0358*/ 	.word	index@($__internal_9_$__cuda_sm70_shflsync_bfly_p)
        /*035c*/ 	.word	0x00000000


	//----- nvinfo : EIATTR_FRAME_SIZE
	.align		4
.L_154:
        /*0360*/ 	.byte	0x04, 0x11
        /*0362*/ 	.short	(.L_156 - .L_155)
	.align		4
.L_155:
        /*0364*/ 	.word	index@(_ZN7cutlass13device_kernelIN5flash19enable_sm80_to_sm89INS1_16FlashAttnFwdSm80INS1_25CollectiveMainloopFwdSm80ILi8ELi1ELb1EN4cute5tupleIJNS5_1CILi128EEENS7_ILi48EEENS7_ILi256EEEEEELi256ENS_6half_tEfNS_4arch4Sm80ELb0ELb1ELb0ELb1ELb1ELb0ELb1ELb1EEENS1_21CollectiveEpilogueFwdINS6_IJS8_SA_S9_EEENS6_IJNS7_ILi1EEESI_SI_EEESC_SE_Li256ELb1ELb1ELb1ELb0EEENS1_36VarlenDynamicPersistentTileSchedulerILi128ELi48ELi256ELi256ELb1ELb1ELb0ELb1ELb0ELb1EEEEEEEEEvNT_6ParamsE)
        /*0368*/ 	.word	0x00000218


	//----- nvinfo : EIATTR_REGCOUNT
	.align		4
.L_156:
        /*036c*/ 	.byte	0x04, 0x2f
        /*036e*/ 	.short	(.L_158 - .L_157)
	.align		4
.L_157:
        /*0370*/ 	.word	index@(_ZN7cutlass13device_kernelIN5flash19enable_sm80_to_sm89INS1_16FlashAttnFwdSm80INS1_25CollectiveMainloopFwdSm80ILi8ELi1ELb1EN4cute5tupleIJNS5_1CILi128EEENS7_ILi48EEENS7_ILi256EEEEEELi256ENS_6half_tEfNS_4arch4Sm80ELb0ELb1ELb0ELb0ELb1ELb0ELb1ELb1EEENS1_21CollectiveEpilogueFwdINS6_IJS8_SA_S9_EEENS6_IJNS7_ILi1EEESI_SI_EEESC_SE_Li256ELb0ELb1ELb1ELb0EEENS1_19SingleTileSchedulerILb0ELb1ELb1ELi128EEEEEEEEEvNT_6ParamsE)
        /*0374*/ 	.word	0x000000ff


	//----- nvinfo : EIATTR_FRAME_SIZE
	.align		4
.L_158:
        /*0378*/ 	.byte	0x04, 0x11
        /*037a*/ 	.short	(.L_160 - .L_159)
	.align		4
.L_159:
        /*037c*/ 	.word	index@($__internal_8_$__cuda_sm70_shflsync_idx_p)
        /*0380*/ 	.word	0x00000000


	//----- nvinfo : EIATTR_FRAME_SIZE
	.align		4
.L_160:
        /*0384*/ 	.byte	0x04, 0x11
        /*0386*/ 	.short	(.L_162 - .L_161)
	.align		4
.L_161:
        /*0388*/ 	.word	index@(_ZN7cutlass13device_kernelIN5flash19enable_sm80_to_sm89INS1_16FlashAttnFwdSm80INS1_25CollectiveMainloopFwdSm80ILi8ELi1ELb1EN4cute5tupleIJNS5_1CILi128EEENS7_ILi48EEENS7_ILi256EEEEEELi256ENS_6half_tEfNS_4arch4Sm80ELb0ELb1ELb0ELb0ELb1ELb0ELb1ELb1EEENS1_21CollectiveEpilogueFwdINS6_IJS8_SA_S9_EEENS6_IJNS7_ILi1EEESI_SI_EEESC_SE_Li256ELb0ELb1ELb1ELb0EEENS1_19SingleTileSchedulerILb0ELb1ELb1ELi128EEEEEEEEEvNT_6ParamsE)
        /*038c*/ 	.word	0x00000078


	//----- nvinfo : EIATTR_REGCOUNT
	.align		4
.L_162:
        /*0390*/ 	.byte	0x04, 0x2f
        /*0392*/ 	.short	(.L_164 - .L_163)
	.align		4
.L_163:
        /*0394*/ 	.word	index@(_ZN7cutlass13device_kernelIN5flash19enable_sm80_to_sm89INS1_16FlashAttnFwdSm80INS1_25CollectiveMainloopFwdSm80ILi8ELi1ELb0EN4cute5tupleIJNS5_1CILi128EEENS7_ILi32EEENS7_ILi256EEEEEELi256ENS_6half_tEfNS_4arch4Sm80ELb0ELb0ELb0ELb1ELb1ELb1ELb1ELb1EEENS1_21CollectiveEpilogueFwdINS6_IJS8_SA_S9_EEENS6_IJNS7_ILi1EEESI_SI_EEESC_SE_Li256ELb1ELb1ELb1ELb0EEENS1_36VarlenDynamicPersistentTileSchedulerILi128ELi32ELi256ELi256ELb1ELb1ELb0ELb0ELb1ELb1EEEEEEEEEvNT_6ParamsE)
        /*0398*/ 	.word	0x000000ff


	//----- nvinfo : EIATTR_FRAME_SIZE
	.align		4
.L_164:
        /*039c*/ 	.byte	0x04, 0x11
        /*039e*/ 	.short	(.L_166 - .L_165)
	.align		4
.L_165:
        /*03a0*/ 	.word	index@($__internal_7_$__cuda_sm70_votesync_ballot)
        /*03a4*/ 	.word	0x00000000


	//----- nvinfo : EIATTR_FRAME_SIZE
	.align		4
.L_166:
        /*03a8*/ 	.byte	0x04, 0x11
        /*03aa*/ 	.short	(.L_168 - .L_167)
	.align		4
.L_167:
        /*03ac*/ 	.word	index@($__internal_6_$__cuda_sm70_shflsync_up_p)
        /*03b0*/ 	.word	0x00000000


	//----- nvinfo : EIATTR_FRAME_SIZE
	.align		4
.L_168:
        /*03b4*/ 	.byte	0x04, 0x11
        /*03b6*/ 	.short	(.L_170 - .L_169)
	.align		4
.L_169:
        /*03b8*/ 	.word	index@($__internal_5_$__cuda_sm70_shflsync_idx_p)
        /*03bc*/ 	.word	0x00000000


	//----- nvinfo : EIATTR_FRAME_SIZE
	.align		4
.L_170:
        /*03c0*/ 	.byte	0x04, 0x11
        /*03c2*/ 	.short	(.L_172 - .L_171)
	.align		4
.L_171:
        /*03c4*/ 	.word	index@($__internal_4_$__cuda_sm70_shflsync_bfly_p)
        /*03c8*/ 	.word	0x00000000


	//----- nvinfo : EIATTR_FRAME_SIZE
	.align		4
.L_172:
        /*03cc*/ 	.byte	0x04, 0x11
        /*03ce*/ 	.short	(.L_174 - .L_173)
	.align		4
.L_173:
        /*03d0*/ 	.word	index@(_ZN7cutlass13device_kernelIN5flash19enable_sm80_to_sm89INS1_16FlashAttnFwdSm80INS1_25CollectiveMainloopFwdSm80ILi8ELi1ELb0EN4cute5tupleIJNS5_1CILi128EEENS7_ILi32EEENS7_ILi256EEEEEELi256ENS_6half_tEfNS_4arch4Sm80ELb0ELb0ELb0ELb1ELb1ELb1ELb1ELb1EEENS1_21CollectiveEpilogueFwdINS6_IJS8_SA_S9_EEENS6_IJNS7_ILi1EEESI_SI_EEESC_SE_Li256ELb1ELb1ELb1ELb0EEENS1_36VarlenDynamicPersistentTileSchedulerILi128ELi32ELi256ELi256ELb1ELb1ELb0ELb0ELb1ELb1EEEEEEEEEvNT_6ParamsE)
        /*03d4*/ 	.word	0x00000058


	//----- nvinfo : EIATTR_REGCOUNT
	.align		4
.L_174:
        /*03d8*/ 	.byte	0x04, 0x2f
        /*03da*/ 	.short	(.L_176 - .L_175)
	.align		4
.L_175:
        /*03dc*/ 	.word	index@(_ZN7cutlass13device_kernelIN5flash19enable_sm80_to_sm89INS1_16FlashAttnFwdSm80INS1_25CollectiveMainloopFwdSm80ILi8ELi1ELb1EN4cute5tupleIJNS5_1CILi128EEENS7_ILi48EEENS7_ILi256EEEEEELi256ENS_6half_tEfNS_4arch4Sm80ELb0ELb0ELb0ELb1ELb1ELb0ELb1ELb1EEENS1_21CollectiveEpilogueFwdINS6_IJS8_SA_S9_EEENS6_IJNS7_ILi1EEESI_SI_EEESC_SE_Li256ELb1ELb1ELb1ELb0EEENS1_36VarlenDynamicPersistentTileSchedulerILi128ELi48ELi256ELi256ELb1ELb1ELb0ELb0ELb1ELb1EEEEEEEEEvNT_6ParamsE)
        /*03e0*/ 	.word	0x000000ff


	//----- nvinfo : EIATTR_FRAME_SIZE
	.align		4
.L_176:
        /*03e4*/ 	.byte	0x04, 0x11
        /*03e6*/ 	.short	(.L_178 - .L_177)
	.align		4
.L_177:
        /*03e8*/ 	.word	index@($__internal_3_$__cuda_sm70_votesync_ballot)
        /*03ec*/ 	.word	0x00000000


	//----- nvinfo : EIATTR_FRAME_SIZE
	.align		4
.L_178:
        /*03f0*/ 	.byte	0x04, 0x11
        /*03f2*/ 	.short	(.L_180 - .L_179)
	.align		4
.L_179:
        /*03f4*/ 	.word	index@($__internal_2_$__cuda_sm70_shflsync_up_p)
        /*03f8*/ 	.word	0x00000000


	//----- nvinfo : EIATTR_FRAME_SIZE
	.align		4
.L_180:
        /*03fc*/ 	.byte	0x04, 0x11
        /*03fe*/ 	.short	(.L_182 - .L_181)
	.align		4
.L_181:
        /*0400*/ 	.word	index@($__internal_1_$__cuda_sm70_shflsync_idx_p)
        /*0404*/ 	.word	0x00000000


	//----- nvinfo : EIATTR_FRAME_SIZE
	.align		4
.L_182:
        /*0408*/ 	.byte	0x04, 0x11
        /*040a*/ 	.short	(.L_184 - .L_183)
	.align		4
.L_183:
        /*040c*/ 	.word	index@($__internal_0_$__cuda_sm70_shflsync_bfly_p)
        /*0410*/ 	.word	0x00000000


	//----- nvinfo : EIATTR_FRAME_SIZE
	.align		4
.L_184:
        /*0414*/ 	.byte	0x04, 0x11
        /*0416*/ 	.short	(.L_186 - .L_185)
	.align		4
.L_185:
        /*0418*/ 	.word	index@(_ZN7cutlass13device_kernelIN5flash19enable_sm80_to_sm89INS1_16FlashAttnFwdSm80INS1_25CollectiveMainloopFwdSm80ILi8ELi1ELb1EN4cute5tupleIJNS5_1CILi128EEENS7_ILi48EEENS7_ILi256EEEEEELi256ENS_6half_tEfNS_4arch4Sm80ELb0ELb0ELb0ELb1ELb1ELb0ELb1ELb1EEENS1_21CollectiveEpilogueFwdINS6_IJS8_SA_S9_EEENS6_IJNS7_ILi1EEESI_SI_EEESC_SE_Li256ELb1ELb1ELb1ELb0EEENS1_36VarlenDynamicPersistentTileSchedulerILi128ELi48ELi256ELi256ELb1ELb1ELb0ELb0ELb1ELb1EEEEEEEEEvNT_6ParamsE)
        /*041c*/ 	.word	0x00000198


	//----- nvinfo : EIATTR_REGCOUNT
	.align		4
.L_186:
        /*0420*/ 	.byte	0x04, 0x2f
        /*0422*/ 	.short	(.L_188 - .L_187)
	.align		4
.L_187:
        /*0424*/ 	.word	index@(_ZN7cutlass13device_kernelIN5flash19enable_sm80_to_sm89INS1_16FlashAttnFwdSm80INS1_25CollectiveMainloopFwdSm80ILi8ELi1ELb1EN4cute5tupleIJNS5_1CILi128EEENS7_ILi64EEENS7_ILi256EEEEEELi256ENS_6half_tEfNS_4arch4Sm80ELb0ELb0ELb0ELb0ELb1ELb0ELb1ELb1EEENS1_21CollectiveEpilogueFwdINS6_IJS8_SA_S9_EEENS6_IJNS7_ILi1EEESI_SI_EEESC_SE_Li256ELb0ELb1ELb1ELb0EEENS1_19SingleTileSchedulerILb0ELb1ELb1ELi128EEEEEEEEEvNT_6ParamsE)
        /*0428*/ 	.word	0x000000ff


	//----- nvinfo : EIATTR_FRAME_SIZE
	.align		4
.L_188:
        /*042c*/ 	.byte	0x04, 0x11
        /*042e*/ 	.short	(.L_190 - .L_189)
	.align		4
.L_189:
        /*0430*/ 	.word	index@(_ZN7cutlass13device_kernelIN5flash19enable_sm80_to_sm89INS1_16FlashAttnFwdSm80INS1_25CollectiveMainloopFwdSm80ILi8ELi1ELb1EN4cute5tupleIJNS5_1CILi128EEENS7_ILi64EEENS7_ILi256EEEEEELi256ENS_6half_tEfNS_4arch4Sm80ELb0ELb0ELb0ELb0ELb1ELb0ELb1ELb1EEENS1_21CollectiveEpilogueFwdINS6_IJS8_SA_S9_EEENS6_IJNS7_ILi1EEESI_SI_EEESC_SE_Li256ELb0ELb1ELb1ELb0EEENS1_19SingleTileSchedulerILb0ELb1ELb1ELi128EEEEEEEEEvNT_6ParamsE)
        /*0434*/ 	.word	0x00000060


	//----- nvinfo : EIATTR_MIN_STACK_SIZE
	.align		4
.L_190:
        /*0438*/ 	.byte	0x04, 0x12
        /*043a*/ 	.short	(.L_192 - .L_191)
	.align		4
.L_191:
        /*043c*/ 	.word	index@(_ZN7cutlass13device_kernelIN5flash19enable_sm80_to_sm89INS1_16FlashAttnFwdSm80INS1_25CollectiveMainloopFwdSm80ILi8ELi1ELb1EN4cute5tupleIJNS5_1CILi128EEENS7_ILi64EEENS7_ILi256EEEEEELi256ENS_6half_tEfNS_4arch4Sm80ELb0ELb0ELb0ELb0ELb1ELb0ELb1ELb1EEENS1_21CollectiveEpilogueFwdINS6_IJS8_SA_S9_EEENS6_IJNS7_ILi1EEESI_SI_EEESC_SE_Li256ELb0ELb1ELb1ELb0EEENS1_19SingleTileSchedulerILb0ELb1ELb1ELi128EEEEEEEEEvNT_6ParamsE)
        /*0440*/ 	.word	0x00000060


	//----- nvinfo : EIATTR_MIN_STACK_SIZE
	.align		4
.L_192:
        /*0444*/ 	.byte	0x04, 0x12
        /*0446*/ 	.short	(.L_194 - .L_193)
	.align		4
.L_193:
        /*0448*/ 	.word	index@(_ZN7cutlass13device_kernelIN5flash19enable_sm80_to_sm89INS1_16FlashAttnFwdSm80INS1_25CollectiveMainloopFwdSm80ILi8ELi1ELb1EN4cute5tupleIJNS5_1CILi128EEENS7_ILi48EEENS7_ILi256EEEEEELi256ENS_6half_tEfNS_4arch4Sm80ELb0ELb0ELb0ELb1ELb1ELb0ELb1ELb1EEENS1_21CollectiveEpilogueFwdINS6_IJS8_SA_S9_EEENS6_IJNS7_ILi1EEESI_SI_EEESC_SE_Li256ELb1ELb1ELb1ELb0EEENS1_36VarlenDynamicPersistentTileSchedulerILi128ELi48ELi256ELi256ELb1ELb1ELb0ELb0ELb1ELb1EEEEEEEEEvNT_6ParamsE)
        /*044c*/ 	.word	0x00000198


	//----- nvinfo : EIATTR_MIN_STACK_SIZE
	.align		4
.L_194:
        /*0450*/ 	.byte	0x04, 0x12
        /*0452*/ 	.short	(.L_196 - .L_195)
	.align		4
.L_195:
        /*0454*/ 	.word	index@(_ZN7cutlass13device_kernelIN5flash19enable_sm80_to_sm89INS1_16FlashAttnFwdSm80INS1_25CollectiveMainloopFwdSm80ILi8ELi1ELb0EN4cute5tupleIJNS5_1CILi128EEENS7_ILi32EEENS7_ILi256EEEEEELi256ENS_6half_tEfNS_4arch4Sm80ELb0ELb0ELb0ELb1ELb1ELb1ELb1ELb1EEENS1_21CollectiveEpilogueFwdINS6_IJS8_SA_S9_EEENS6_IJNS7_ILi1EEESI_SI_EEESC_SE_Li256ELb1ELb1ELb1ELb0EEENS1_36VarlenDynamicPersistentTileSchedulerILi128ELi32ELi256ELi256ELb1ELb1ELb0ELb0ELb1ELb1EEEEEEEEEvNT_6ParamsE)
        /*0458*/ 	.word	0x00000058


	//----- nvinfo : EIATTR_MIN_STACK_SIZE
	.align		4
.L_196:
        /*045c*/ 	.byte	0x04, 0x12
        /*045e*/ 	.short	(.L_198 - .L_197)
	.align		4
.L_197:
        /*0460*/ 	.word	index@(_ZN7cutlass13device_kernelIN5flash19enable_sm80_to_sm89INS1_16FlashAttnFwdSm80INS1_25CollectiveMainloopFwdSm80ILi8ELi1ELb1EN4cute5tupleIJNS5_1CILi128EEENS7_ILi48EEENS7_ILi256EEEEEELi256ENS_6half_tEfNS_4arch4Sm80ELb0ELb1ELb0ELb0ELb1ELb0ELb1ELb1EEENS1_21CollectiveEpilogueFwdINS6_IJS8_SA_S9_EEENS6_IJNS7_ILi1EEESI_SI_EEESC_SE_Li256ELb0ELb1ELb1ELb0EEENS1_19SingleTileSchedulerILb0ELb1ELb1ELi128EEEEEEEEEvNT_6ParamsE)
        /*0464*/ 	.word	0x00000078


	//----- nvinfo : EIATTR_MIN_STACK_SIZE
	.align		4
.L_198:
        /*0468*/ 	.byte	0x04, 0x12
        /*046a*/ 	.short	(.L_200 - .L_199)
	.align		4
.L_199:
        /*046c*/ 	.word	index@(_ZN7cutlass13device_kernelIN5flash19enable_sm80_to_sm89INS1_16FlashAttnFwdSm80INS1_25CollectiveMainloopFwdSm80ILi8ELi1ELb1EN4cute5tupleIJNS5_1CILi128EEENS7_ILi48EEENS7_ILi256EEEEEELi256ENS_6half_tEfNS_4arch4Sm80ELb0ELb1ELb0ELb1ELb1ELb0ELb1ELb1EEENS1_21CollectiveEpilogueFwdINS6_IJS8_SA_S9_EEENS6_IJNS7_ILi1EEESI_SI_EEESC_SE_Li256ELb1ELb1ELb1ELb0EEENS1_36VarlenDynamicPersistentTileSchedulerILi128ELi48ELi256ELi256ELb1ELb1ELb0ELb1ELb0ELb1EEEEEEEEEvNT_6ParamsE)
        /*0470*/ 	.word	0x00000218


	//----- nvinfo : EIATTR_MIN_STACK_SIZE
	.align		4
.L_200:
        /*0474*/ 	.byte	0x04, 0x12
        /*0476*/ 	.short	(.L_202 - .L_201)
	.align		4
.L_201:
        /*0478*/ 	.word	index@(_ZN7cutlass13device_kernelIN5flash19enable_sm80_to_sm89INS1_16FlashAttnFwdSm80INS1_25CollectiveMainloopFwdSm80ILi8ELi1ELb0EN4cute5tupleIJNS5_1CILi128EEENS7_ILi32EEENS7_ILi256EEEEEELi256ENS_6half_tEfNS_4arch4Sm80ELb0ELb1ELb0ELb1ELb1ELb1ELb1ELb1EEENS1_21CollectiveEpilogueFwdINS6_IJS8_SA_S9_EEENS6_IJNS7_ILi1EEESI_SI_EEESC_SE_Li256ELb1ELb1ELb1ELb0EEENS1_36VarlenDynamicPersistentTileSchedulerILi128ELi32ELi256ELi256ELb1ELb1ELb0ELb1ELb0ELb1EEEEEEEEEvNT_6ParamsE)
        /*047c*/ 	.word	0x00000048


	//----- nvinfo : EIATTR_MIN_STACK_SIZE
	.align		4
.L_202:
        /*0480*/ 	.byte	0x04, 0x12
        /*0482*/ 	.short	(.L_204 - .L_203)
	.align		4
.L_203:
        /*0484*/ 	.word	index@(_ZN7cutlass13device_kernelIN5flash19enable_sm80_to_sm89INS1_16FlashAttnFwdSm80INS1_25CollectiveMainloopFwdSm80ILi8ELi1ELb1EN4cute5tupleIJNS5_1CILi128EEENS7_ILi64EEENS7_ILi256EEEEEELi256ENS_6half_tEfNS_4arch4Sm80ELb1ELb0ELb0ELb0ELb1ELb0ELb1ELb1EEENS1_21CollectiveEpilogueFwdINS6_IJS8_SA_S9_EEENS6_IJNS7_ILi1EEESI_SI_EEESC_SE_Li256ELb0ELb1ELb1ELb0EEENS1_30DynamicPersistentTileSchedulerILi256ELi256ELb1ELb1ELb0EEEEEEEEEvNT_6ParamsE)
        /*0488*/ 	.word	0x000001f8


	//----- nvinfo : EIATTR_MIN_STACK_SIZE
	.align		4
.L_204:
        /*048c*/ 	.byte	0x04, 0x12
        /*048e*/ 	.short	(.L_206 - .L_205)
	.align		4
.L_205:
        /*0490*/ 	.word	index@(_ZN7cutlass13device_kernelIN5flash19enable_sm80_to_sm89INS1_16FlashAttnFwdSm80INS1_25CollectiveMainloopFwdSm80ILi8ELi1ELb1EN4cute5tupleIJNS5_1CILi128EEENS7_ILi48EEENS7_ILi256EEEEEELi256ENS_6half_tEfNS_4arch4Sm80ELb1ELb0ELb0ELb1ELb1ELb0ELb1ELb1EEENS1_21CollectiveEpilogueFwdINS6_IJS8_SA_S9_EEENS6_IJNS7_ILi1EEESI_SI_EEESC_SE_Li256ELb1ELb1ELb1ELb0EEENS1_36VarlenDynamicPersistentTileSchedulerILi128ELi48ELi256ELi256ELb1ELb1ELb0ELb1ELb1ELb1EEEEEEEEEvNT_6ParamsE)
        /*0494*/ 	.word	0x00000220


	//----- nvinfo : EIATTR_MIN_STACK_SIZE
	.align		4
.L_206:
        /*0498*/ 	.byte	0x04, 0x12
        /*049a*/ 	.short	(.L_208 - .L_207)
	.align		4
.L_207:
        /*049c*/ 	.word	index@(_ZN7cutlass13device_kernelIN5flash19enable_sm80_to_sm89INS1_16FlashAttnFwdSm80INS1_25CollectiveMainloopFwdSm80ILi8ELi1ELb0EN4cute5tupleIJNS5_1CILi128EEENS7_ILi32EEENS7_ILi256EEEEEELi256ENS_6half_tEfNS_4arch4Sm80ELb1ELb0ELb0ELb1ELb1ELb1ELb1ELb1EEENS1_21CollectiveEpilogueFwdINS6_IJS8_SA_S9_EEENS6_IJNS7_ILi1EEESI_SI_EEESC_SE_Li256ELb1ELb1ELb1ELb0EEENS1_36VarlenDynamicPersistentTileSchedulerILi128ELi32ELi256ELi256ELb1ELb1ELb0ELb1ELb1ELb1EEEEEEEEEvNT_6ParamsE)
        /*04a0*/ 	.word	0x00000048


	//----- nvinfo : EIATTR_MIN_STACK_SIZE
	.align		4
.L_208:
        /*04a4*/ 	.byte	0x04, 0x12
        /*04a6*/ 	.short	(.L_210 - .L_209)
	.align		4
.L_209:
        /*04a8*/ 	.word	index@(_ZN7cutlass13device_kernelIN5flash19enable_sm80_to_sm89INS1_16FlashAttnFwdSm80INS1_25CollectiveMainloopFwdSm80ILi8ELi1ELb0EN4cute5tupleIJNS5_1CILi128EEENS7_ILi96EEENS7_ILi256EEEEEELi256ENS_6half_tEfNS_4arch4Sm80ELb0ELb0ELb0ELb0ELb1ELb0ELb1ELb1EEENS1_21CollectiveEpilogueFwdINS6_IJS8_SA_S9_EEENS6_IJNS7_ILi1EEESI_SI_EEESC_SE_Li256ELb0ELb1ELb1ELb0EEENS1_19SingleTileSchedulerILb0ELb1ELb1ELi128EEEEEEEEEvNT_6ParamsE)
        /*04ac*/ 	.word	0x00000048


	//----- nvinfo : EIATTR_MIN_STACK_SIZE
	.align		4
.L_210:
        /*04b0*/ 	.byte	0x04, 0x12
        /*04b2*/ 	.short	(.L_212 - .L_211)
	.align		4
.L_211:
        /*04b4*/ 	.word	index@(_ZN7cutlass13device_kernelIN5flash19enable_sm80_to_sm89INS1_16FlashAttnFwdSm80INS1_25CollectiveMainloopFwdSm80ILi8ELi1ELb0EN4cute5tupleIJNS5_1CILi128EEENS7_ILi64EEENS7_ILi256EEEEEELi256ENS_6half_tEfNS_4arch4Sm80ELb0ELb0ELb0ELb1ELb1ELb0ELb1ELb1EEENS1_21CollectiveEpilogueFwdINS6_IJS8_SA_S9_EEENS6_IJNS7_ILi1EEESI_SI_EEESC_SE_Li256ELb1ELb1ELb1ELb0EEENS1_36VarlenDynamicPersistentTileSchedulerILi128ELi64ELi256ELi256ELb1ELb1ELb0ELb0ELb1ELb1EEEEEEEEEvNT_6ParamsE)
        /*04b8*/ 	.word	0x00000158


	//----- nvinfo : EIATTR_MIN_STACK_SIZE
	.align		4
.L_212:
        /*04bc*/ 	.byte	0x04, 0x12
        /*04be*/ 	.short	(.L_214 - .L_213)
	.align		4
.L_213:
        /*04c0*/ 	.word	index@(_ZN7cutlass13device_kernelIN5flash19enable_sm80_to_sm89INS1_16FlashAttnFwdSm80INS1_25CollectiveMainloopFwdSm80ILi8ELi1ELb0EN4cute5tupleIJNS5_1CILi128EEENS7_ILi48EEENS7_ILi256EEEEEELi256ENS_6half_tEfNS_4arch4Sm80ELb0ELb0ELb0ELb1ELb1ELb1ELb1ELb1EEENS1_21CollectiveEpilogueFwdINS6_IJS8_SA_S9_EEENS6_IJNS7_ILi1EEESI_SI_EEESC_SE_Li256ELb1ELb1ELb1ELb0EEENS1_36VarlenDynamicPersistentTileSchedulerILi128ELi48ELi256ELi256ELb1ELb1ELb0ELb0ELb1ELb1EEEEEEEEEvNT_6ParamsE)
        /*04c4*/ 	.word	0x00000190


	//----- nvinfo : EIATTR_MIN_STACK_SIZE
	.align		4
.L_214:
        /*04c8*/ 	.byte	0x04, 0x12
        /*04ca*/ 	.short	(.L_216 - .L_215)
	.align		4
.L_215:
        /*04cc*/ 	.word	index@(_ZN7cutlass13device_kernelIN5flash19enable_sm80_to_sm89INS1_16FlashAttnFwdSm80INS1_25CollectiveMainloopFwdSm80ILi8ELi1ELb0EN4cute5tupleIJNS5_1CILi128EEENS7_ILi64EEENS7_ILi256EEEEEELi256ENS_6half_tEfNS_4arch4Sm80ELb0ELb1ELb0ELb0ELb1ELb0ELb1ELb1EEENS1_21CollectiveEpilogueFwdINS6_IJS8_SA_S9_EEENS6_IJNS7_ILi1EEESI_SI_EEESC_SE_Li256ELb0ELb1ELb1ELb0EEENS1_19SingleTileSchedulerILb0ELb1ELb1ELi128EEEEEEEEEvNT_6ParamsE)
        /*04d0*/ 	.word	0x00000000


	//----- nvinfo : EIATTR_MIN_STACK_SIZE
	.align		4
.L_216:
        /*04d4*/ 	.byte	0x04, 0x12
        /*04d6*/ 	.short	(.L_218 - .L_217)
	.align		4
.L_217:
        /*04d8*/ 	.word	index@(_ZN7cutlass13device_kernelIN5flash19enable_sm80_to_sm89INS1_16FlashAttnFwdSm80INS1_25CollectiveMainloopFwdSm80ILi8ELi1ELb0EN4cute5tupleIJNS5_1CILi128EEENS7_ILi64EEENS7_ILi256EEEEEELi256ENS_6half_tEfNS_4arch4Sm80ELb0ELb1ELb0ELb1ELb1ELb0ELb1ELb1EEENS1_21CollectiveEpilogueFwdINS6_IJS8_SA_S9_EEENS6_IJNS7_ILi1EEESI_SI_EEESC_SE_Li256ELb1ELb1ELb1ELb0EEENS1_36VarlenDynamicPersistentTileSchedulerILi128ELi64ELi256ELi256ELb1ELb1ELb0ELb1ELb0ELb1EEEEEEEEEvNT_6ParamsE)
        /*04dc*/ 	.word	0x00000030


	//----- nvinfo : EIATTR_MIN_STACK_SIZE
	.align		4
.L_218:
        /*04e0*/ 	.byte	0x04, 0x12
        /*04e2*/ 	.short	(.L_220 - .L_219)
	.align		4
.L_219:
        /*04e4*/ 	.word	index@(_ZN7cutlass13device_kernelIN5flash19enable_sm80_to_sm89INS1_16FlashAttnFwdSm80INS1_25CollectiveMainloopFwdSm80ILi8ELi1ELb0EN4cute5tupleIJNS5_1CILi128EEENS7_ILi48EEENS7_ILi256EEEEEELi256ENS_6half_tEfNS_4arch4Sm80ELb0ELb1ELb0ELb1ELb1ELb1ELb1ELb1EEENS1_21CollectiveEpilogueFwdINS6_IJS8_SA_S9_EEENS6_IJNS7_ILi1EEESI_SI_EEESC_SE_Li256ELb1ELb1ELb1ELb0EEENS1_36VarlenDynamicPersistentTileSchedulerILi128ELi48ELi256ELi256ELb1ELb1ELb0ELb1ELb0ELb1EEEEEEEEEvNT_6ParamsE)
        /*04e8*/ 	.word	0x000001e8


	//----- nvinfo : EIATTR_MIN_STACK_SIZE
	.align		4
.L_220:
        /*04ec*/ 	.byte	0x04, 0x12
        /*04ee*/ 	.short	(.L_222 - .L_221)
	.align		4
.L_221:
        /*04f0*/ 	.word	index@(_ZN7cutlass13device_kernelIN5flash19enable_sm80_to_sm89INS1_16FlashAttnFwdSm80INS1_25CollectiveMainloopFwdSm80ILi8ELi1ELb0EN4cute5tupleIJNS5_1CILi128EEENS7_ILi96EEENS7_ILi256EEEEEELi256ENS_6half_tEfNS_4arch4Sm80ELb1ELb0ELb0ELb0ELb1ELb0ELb1ELb1EEENS1_21CollectiveEpilogueFwdINS6_IJS8_SA_S9_EEENS6_IJNS7_ILi1EEESI_SI_EEESC_SE_Li256ELb0ELb1ELb1ELb0EEENS1_30DynamicPersistentTileSchedulerILi256ELi256ELb1ELb1ELb0EEEEEEEEEvNT_6ParamsE)
        /*04f4*/ 	.word	0x00000198


	//----- nvinfo : EIATTR_MIN_STACK_SIZE
	.align		4
.L_222:
        /*04f8*/ 	.byte	0x04, 0x12
        /*04fa*/ 	.short	(.L_224 - .L_223)
	.align		4
.L_223:
        /*04fc*/ 	.word	index@(_ZN7cutlass13device_kernelIN5flash19enable_sm80_to_sm89INS1_16FlashAttnFwdSm80INS1_25CollectiveMainloopFwdSm80ILi8ELi1ELb0EN4cute5tupleIJNS5_1CILi128EEENS7_ILi64EEENS7_ILi256EEEEEELi256ENS_6half_tEfNS_4arch4Sm80ELb1ELb0ELb0ELb1ELb1ELb0ELb1ELb1EEENS1_21CollectiveEpilogueFwdINS6_IJS8_SA_S9_EEENS6_IJNS7_ILi1EEESI_SI_EEESC_SE_Li256ELb1ELb1ELb1ELb0EEENS1_36VarlenDynamicPersistentTileSchedulerILi128ELi64ELi256ELi256ELb1ELb1ELb0ELb1ELb1ELb1EEEEEEEEEvNT_6ParamsE)
        /*0500*/ 	.word	0x00000038


	//----- nvinfo : EIATTR_MIN_STACK_SIZE
	.align		4
.L_224:
        /*0504*/ 	.byte	0x04, 0x12
        /*0506*/ 	.short	(.L_226 - .L_225)
	.align		4
.L_225:
        /*0508*/ 	.word	index@(_ZN7cutlass13device_kernelIN5flash19enable_sm80_to_sm89INS1_16FlashAttnFwdSm80INS1_25CollectiveMainloopFwdSm80ILi8ELi1ELb0EN4cute5tupleIJNS5_1CILi128EEENS7_ILi48EEENS7_ILi256EEEEEELi256ENS_6half_tEfNS_4arch4Sm80ELb1ELb0ELb0ELb1ELb1ELb1ELb1ELb1EEENS1_21CollectiveEpilogueFwdINS6_IJS8_SA_S9_EEENS6_IJNS7_ILi1EEESI_SI_EEESC_SE_Li256ELb1ELb1ELb1ELb0EEENS1_36VarlenDynamicPersistentTileSchedulerILi128ELi48ELi256ELi256ELb1ELb1ELb0ELb1ELb1ELb1EEEEEEEEEvNT_6ParamsE)
        /*050c*/ 	.word	0x00000198
.L_226:


//--------------------- .nv.info._ZN7cutlass13device_kernelIN5flash19enable_sm80_to_sm89INS1_16FlashAttnFwdSm80INS1_25CollectiveMainloopFwdSm80ILi8ELi1ELb1EN4cute5tupleIJNS5_1CILi128EEENS7_ILi64EEENS7_ILi256EEEEEELi256ENS_6half_tEfNS_4arch4Sm80ELb0ELb0ELb0ELb0ELb1ELb0ELb1ELb1EEENS1_21CollectiveEpilogueFwdINS6_IJS8_SA_S9_EEENS6_IJNS7_ILi1EEESI_SI_EEESC_SE_Li256ELb0ELb1ELb1ELb0EEENS1_19SingleTileSchedulerILb0ELb1ELb1ELi128EEEEEEEEEvNT_6ParamsE --------------------------
	.section	.nv.info._ZN7cutlass13device_kernelIN5flash19enable_sm80_to_sm89INS1_16FlashAttnFwdSm80INS1_25CollectiveMainloopFwdSm80ILi8ELi1ELb1EN4cute5tupleIJNS5_1CILi128EEENS7_ILi64EEENS7_ILi256EEEEEELi256ENS_6half_tEfNS_4arch4Sm80ELb0ELb0ELb0ELb0ELb1ELb0ELb1ELb1EEENS1_21CollectiveEpilogueFwdINS6_IJS8_SA_S9_EEENS6_IJNS7_ILi1EEESI_SI_EEESC_SE_Li256ELb0ELb1ELb1ELb0EEENS1_19SingleTileSchedulerILb0ELb1ELb1ELi128EEEEEEEEEvNT_6ParamsE,"",@"SHT_CUDA_INFO"
	.sectionflags	@""
	.align	4


	//----- nvinfo : EIATTR_CUDA_API_VERSION
	.align		4
        /*0000*/ 	.byte	0x04, 0x37
        /*0002*/ 	.short	(.L_228 - .L_227)
.L_227:
        /*0004*/ 	.word	0x00000082


	//----- nvinfo : EIATTR_SW2861232_WAR
	.align		4
.L_228:
        /*0008*/ 	.byte	0x01, 0x35
	.zero		2


	//----- nvinfo : EIATTR_PARAM_CBANK
	.align		4
        /*000c*/ 	.byte	0x04, 0x0a
        /*000e*/ 	.short	(.L_230 - .L_229)
	.align		4
.L_229:
        /*0010*/ 	.word	index@(.nv.constant0._ZN7cutlass13device_kernelIN5flash19enable_sm80_to_sm89INS1_16FlashAttnFwdSm80INS1_25CollectiveMainloopFwdSm80ILi8ELi1ELb1EN4cute5tupleIJNS5_1CILi128EEENS7_ILi64EEENS7_ILi256EEEEEELi256ENS_6half_tEfNS_4arch4Sm80ELb0ELb0ELb0ELb0ELb1ELb0ELb1ELb1EEENS1_21CollectiveEpilogueFwdINS6_IJS8_SA_S9_EEENS6_IJNS7_ILi1EEESI_SI_EEESC_SE_Li256ELb0ELb1ELb1ELb0EEENS1_19SingleTileSchedulerILb0ELb1ELb1ELi128EEEEEEEEEvNT_6ParamsE)
        /*0014*/ 	.short	0x0160
        /*0016*/ 	.short	0x0418


	//----- nvinfo : EIATTR_CBANK_PARAM_SIZE
	.align		4
.L_230:
        /*0018*/ 	.byte	0x03, 0x19
        /*001a*/ 	.short	0x0418


	//----- nvinfo : EIATTR_KPARAM_INFO
	.align		4
        /*001c*/ 	.byte	0x04, 0x17
        /*001e*/ 	.short	(.L_232 - .L_231)
.L_231:
        /*0020*/ 	.word	0x00000000
        /*0024*/ 	.short	0x0000
        /*0026*/ 	.short	0x0000
        /*0028*/ 	.byte	0x00, 0xf0, 0x61, 0x10


	//----- nvinfo : EIATTR_MAXREG_COUNT
	.align		4
.L_232:
        /*002c*/ 	.byte	0x03, 0x1b
        /*002e*/ 	.short	0x00ff


	//----- nvinfo : EIATTR_NUM_BARRIERS
	.align		4
        /*0030*/ 	.byte	0x02, 0x4c
        /*0032*/ 	.byte	0x02
	.zero		1


	//----- nvinfo : EIATTR_ANNOTATIONS
	.align		4
        /*0034*/ 	.byte	0x04, 0x55
        /*0036*/ 	.short	(.L_234 - .L_233)


	//   ....[0]....
.L_233:
        /*0038*/ 	.word	0x00000001
        /*003c*/ 	.byte	0xd0, 0x0c, 0x00, 0x00, 0x01, 0x00, 0x00, 0x00, 0x70, 0x14, 0x00, 0x00, 0x01, 0x00, 0x00, 0x00
        /* <DEDUP_REMOVED lines=33> */
        /*025c*/ 	.byte	0x60, 0x90, 0x00, 0x00


	//----- nvinfo : EIATTR_MERCURY_ISA_VERSION
	.align		4
.L_234:
        /*0260*/ 	.byte	0x03, 0x5f
        /*0262*/ 	.short	0x0000


	//----- nvinfo : EIATTR_COOP_GROUP_MASK_REGIDS
	.align		4
        /*0264*/ 	.byte	0x04, 0x29
        /*0266*/ 	.short	(.L_236 - .L_235)


	//   ....[0]....
.L_235:
        /*0268*/ 	.word	0xffffffff


	//   ....[1]....
        /*026c*/ 	.word	0xffffffff


	//   ....[2]....
        /*0270*/ 	.word	0xffffffff


	//   ....[3]....
        /*0274*/ 	.word	0xffffffff


	//   ....[4]....
        /*0278*/ 	.word	0xffffffff


	//   ....[5]....
        /*027c*/ 	.word	0xffffffff


	//   ....[6]....
        /*0280*/ 	.word	0xffffffff


	//   ....[7]....
        /*0284*/ 	.word	0xffffffff


	//   ....[8]....
        /*0288*/ 	.word	0xffffffff


	//   ....[9]....
        /*028c*/ 	.word	0xffffffff


	//   ....[10]....
        /*0290*/ 	.word	0xffffffff


	//   ....[11]....
        /*0294*/ 	.word	0xffffffff


	//   ....[12]....
        /*0298*/ 	.word	0xffffffff


	//   ....[13]....
        /*029c*/ 	.word	0xffffffff


	//   ....[14]....
        /*02a0*/ 	.word	0xffffffff


	//   ....[15]....
        /*02a4*/ 	.word	0xffffffff


	//   ....[16]....
        /*02a8*/ 	.word	0xffffffff


	//   ....[17]....
        /*02ac*/ 	.word	0xffffffff


	//   ....[18]....
        /*02b0*/ 	.word	0xffffffff


	//   ....[19]....
        /*02b4*/ 	.word	0xffffffff


	//   ....[20]....
        /*02b8*/ 	.word	0xffffffff


	//   ....[21]....
        /*02bc*/ 	.word	0xffffffff


	//   ....[22]....
        /*02c0*/ 	.word	0xffffffff


	//   ....[23]....
        /*02c4*/ 	.word	0xffffffff


	//   ....[24]....
        /*02c8*/ 	.word	0xffffffff


	//   ....[25]....
        /*02cc*/ 	.word	0xffffffff


	//   ....[26]....
        /*02d0*/ 	.word	0xffffffff


	//   ....[27]....
        /*02d4*/ 	.word	0xffffffff


	//   ....[28]....
        /*02d8*/ 	.word	0xffffffff


	//   ....[29]....
        /*02dc*/ 	.word	0xffffffff


	//   ....[30]....
        /*02e0*/ 	.word	0xffffffff


	//   ....[31]....
        /*02e4*/ 	.word	0xffffffff


	//   ....[32]....
        /*02e8*/ 	.word	0xffffffff


	//   ....[33]....
        /*02ec*/ 	.word	0xffffffff


	//   ....[34]....
        /*02f0*/ 	.word	0xffffffff


	//   ....[35]....
        /*02f4*/ 	.word	0xffffffff


	//   ....[36]....
        /*02f8*/ 	.word	0xffffffff


	//   ....[37]....
        /*02fc*/ 	.word	0xffffffff


	//   ....[38]....
        /*0300*/ 	.word	0xffffffff


	//   ....[39]....
        /*0304*/ 	.word	0xffffffff


	//   ....[40]....
        /*0308*/ 	.word	0xffffffff


	//   ....[41]....
        /*030c*/ 	.word	0xffffffff


	//   ....[42]....
        /*0310*/ 	.word	0xffffffff


	//   ....[43]....
        /*0314*/ 	.word	0xffffffff


	//   ....[44]....
        /*0318*/ 	.word	0xffffffff


	//   ....[45]....
        /*031c*/ 	.word	0xffffffff


	//   ....[46]....
        /*0320*/ 	.word	0xffffffff


	//   ....[47]....
        /*0324*/ 	.word	0xffffffff


	//   ....[48]....
        /*0328*/ 	.word	0xffffffff


	//----- nvinfo : EIATTR_COOP_GROUP_INSTR_OFFSETS
	.align		4
.L_236:
        /*032c*/ 	.byte	0x04, 0x28
        /*032e*/ 	.short	(.L_238 - .L_237)


	//   ....[0]....
.L_237:
        /*0330*/ 	.word	0x00000060


	//   ....[1]....
        /*0334*/ 	.word	0x00001130


	//   ....[2]....
        /*0338*/ 	.word	0x00001160


	//   ....[3]....
        /*033c*/ 	.word	0x000011f0


	//   ....[4]....
        /*0340*/ 	.word	0x00001250


	//   ....[5]....
        /*0344*/ 	.word	0x00001490


	//   ....[6]....
        /*0348*/ 	.word	0x000014b0


	//   ....[7]....
        /*034c*/ 	.word	0x00001530


	//   ....[8]....
        /*0350*/ 	.word	0x00001540


	//   ....[9]....
        /*0354*/ 	.word	0x000015e0


	//   ....[10]....
        /*0358*/ 	.word	0x00001620


	//   ....[11]....
        /*035c*/ 	.word	0x00001650


	//   ....[12]....
        /*0360*/ 	.word	0x00001660


	//   ....[13]....
        /*0364*/ 	.word	0x000016a0


	//   ....[14]....
        /*0368*/ 	.word	0x000016c0


	//   ....[15]....
        /*036c*/ 	.word	0x000018a0


	//   ....[16]....
        /*0370*/ 	.word	0x000018c0


	//   ....[17]....
        /*0374*/ 	.word	0x00002f60


	//   ....[18]....
        /*0378*/ 	.word	0x00002f70


	//   ....[19]....
        /*037c*/ 	.word	0x00003050


	//   ....[20]....
        /*0380*/ 	.word	0x00003070


	//   ....[21]....
        /*0384*/ 	.word	0x000037e0


	//   ....[22]....
        /*0388*/ 	.word	0x00003880


	//   ....[23]....
        /*038c*/ 	.word	0x000038a0


	//   ....[24]....
        /*0390*/ 	.word	0x00003900


	//   ....[25]....
        /*0394*/ 	.word	0x00005cf0


	//   ....[26]....
        /*0398*/ 	.word	0x00005d00


	//   ....[27]....
        /*039c*/ 	.word	0x00005d80


	//   ....[28]....
        /*03a0*/ 	.word	0x00005d90


	//   ....[29]....
        /*03a4*/ 	.word	0x00006160


	//   ....[30]....
        /*03a8*/ 	.word	0x00006170


	//   ....[31]....
        /*03ac*/ 	.word	0x00006180


	//   ....[32]....
        /*03b0*/ 	.word	0x000061f0


	//   ....[33]....
        /*03b4*/ 	.word	0x00007120


	//   ....[34]....
        /*03b8*/ 	.word	0x00007140


	//   ....[35]....
        /*03bc*/ 	.word	0x00007810


	//   ....[36]....
        /*03c0*/ 	.word	0x00007830


	//   ....[37]....
        /*03c4*/ 	.word	0x000090a0


	//   ....[38]....
        /*03c8*/ 	.word	0x000090b0


	//   ....[39]....
        /*03cc*/ 	.word	0x000090e0


	//   ....[40]....
        /*03d0*/ 	.word	0x000090f0


	//   ....[41]....
        /*03d4*/ 	.word	0x00009fd0


	//   ....[42]....
        /*03d8*/ 	.word	0x0000a010


	//   ....[43]....
        /*03dc*/ 	.word	0x0000a050


	//   ....[44]....
        /*03e0*/ 	.word	0x0000a080


	//   ....[45]....
        /*03e4*/ 	.word	0x0000a170


	//   ....[46]....
        /*03e8*/ 	.word	0x0000a190


	//   ....[47]....
        /*03ec*/ 	.word	0x0000adb0


	//   ....[48]....
        /*03f0*/ 	.word	0x0000adc0


	//----- nvinfo : EIATTR_EXIT_INSTR_OFFSETS
	.align		4
.L_238:
        /*03f4*/ 	.byte	0x04, 0x1c
        /*03f6*/ 	.short	(.L_240 - .L_239)


	//   ....[0]....
.L_239:
        /*03f8*/ 	.word	0x000001c0


	//   ....[1]....
        /*03fc*/ 	.word	0x0000add0


	//   ....[2]....
        /*0400*/ 	.word	0x0000b970


	//   ....[3]....
        /*0404*/ 	.word	0x0000b9c0


	//   ....[4]....
        /*0408*/ 	.word	0x0000b9f0


	//   ....[5]....
        /*040c*/ 	.word	0x0000ba50


	//   ....[6]....
        /*0410*/ 	.word	0x0000bce0


	//----- nvinfo : EIATTR_CTAIDZ_USED
	.align		4
.L_240:
        /*0414*/ 	.byte	0x01, 0x04
	.zero		2


	//----- nvinfo : EIATTR_MAX_THREADS
	.align		4
        /*0418*/ 	.byte	0x04, 0x05
        /*041a*/ 	.short	(.L_242 - .L_241)
.L_241:
        /*041c*/ 	.word	0x00000100
        /*0420*/ 	.word	0x00000001
        /*0424*/ 	.word	0x00000001


	//----- nvinfo : EIATTR_CRS_STACK_SIZE
	.align		4
.L_242:
        /*0428*/ 	.byte	0x04, 0x1e
        /*042a*/ 	.short	(.L_244 - .L_243)
.L_243:
        /*042c*/ 	.word	0x00000000
.L_244:


//--------------------- .nv.info._ZN7cutlass13device_kernelIN5flash19enable_sm80_to_sm89INS1_16FlashAttnFwdSm80INS1_25CollectiveMainloopFwdSm80ILi8ELi1ELb1EN4cute5tupleIJNS5_1CILi128EEENS7_ILi48EEENS7_ILi256EEEEEELi256ENS_6half_tEfNS_4arch4Sm80ELb0ELb0ELb0ELb1ELb1ELb0ELb1ELb1EEENS1_21CollectiveEpilogueFwdINS6_IJS8_SA_S9_EEENS6_IJNS7_ILi1EEESI_SI_EEESC_SE_Li256ELb1ELb1ELb1ELb0EEENS1_36VarlenDynamicPersistentTileSchedulerILi128ELi48ELi256ELi256ELb1ELb1ELb0ELb0ELb1ELb1EEEEEEEEEvNT_6ParamsE --------------------------
	.section	.nv.info._ZN7cutlass13device_kernelIN5flash19enable_sm80_to_sm89INS1_16FlashAttnFwdSm80INS1_25CollectiveMainloopFwdSm80ILi8ELi1ELb1EN4cute5tupleIJNS5_1CILi128EEENS7_ILi48EEENS7_ILi256EEEEEELi256ENS_6half_tEfNS_4arch4Sm80ELb0ELb0ELb0ELb1ELb1ELb0ELb1ELb1EEENS1_21CollectiveEpilogueFwdINS6_IJS8_SA_S9_EEENS6_IJNS7_ILi1EEESI_SI_EEESC_SE_Li256ELb1ELb1ELb1ELb0EEENS1_36VarlenDynamicPersistentTileSchedulerILi128ELi48ELi256ELi256ELb1ELb1ELb0ELb0ELb1ELb1EEEEEEEEEvNT_6ParamsE,"",@"SHT_CUDA_INFO"
	.sectionflags	@""
	.align	4


	//----- nvinfo : EIATTR_CUDA_API_VERSION
	.align		4
        /*0000*/ 	.byte	0x04, 0x37
        /*0002*/ 	.short	(.L_246 - .L_245)
.L_245:
        /*0004*/ 	.word	0x00000082


	//----- nvinfo : EIATTR_SW2861232_WAR
	.align		4
.L_246:
        /*0008*/ 	.byte	0x01, 0x35
	.zero		2


	//----- nvinfo : EIATTR_PARAM_CBANK
	.align		4
        /*000c*/ 	.byte	0x04, 0x0a
        /*000e*/ 	.short	(.L_248 - .L_247)
	.align		4
.L_247:
        /*0010*/ 	.word	index@(.nv.constant0._ZN7cutlass13device_kernelIN5flash19enable_sm80_to_sm89INS1_16FlashAttnFwdSm80INS1_25CollectiveMainloopFwdSm80ILi8ELi1ELb1EN4cute5tupleIJNS5_1CILi128EEENS7_ILi48EEENS7_ILi256EEEEEELi256ENS_6half_tEfNS_4arch4Sm80ELb0ELb0ELb0ELb1ELb1ELb0ELb1ELb1EEENS1_21CollectiveEpilogueFwdINS6_IJS8_SA_S9_EEENS6_IJNS7_ILi1EEESI_SI_EEESC_SE_Li256ELb1ELb1ELb1ELb0EEENS1_36VarlenDynamicPersistentTileSchedulerILi128ELi48ELi256ELi256ELb1ELb1ELb0ELb0ELb1ELb1EEEEEEEEEvNT_6ParamsE)
        /*0014*/ 	.short	0x0160
        /*0016*/ 	.short	0x0438


	//----- nvinfo : EIATTR_CBANK_PARAM_SIZE
	.align		4
.L_248:
        /*0018*/ 	.byte	0x03, 0x19
        /*001a*/ 	.short	0x0438


	//----- nvinfo : EIATTR_KPARAM_INFO
	.align		4
        /*001c*/ 	.byte	0x04, 0x17
        /*001e*/ 	.short	(.L_250 - .L_249)
.L_249:
        /*0020*/ 	.word	0x00000000
        /*0024*/ 	.short	0x0000
        /*0026*/ 	.short	0x0000
        /*0028*/ 	.byte	0x00, 0xf0, 0xe1, 0x10


	//----- nvinfo : EIATTR_MAXREG_COUNT
	.align		4
.L_250:
        /*002c*/ 	.byte	0x03, 0x1b
        /*002e*/ 	.short	0x00ff


	//----- nvinfo : EIATTR_NUM_BARRIERS
	.align		4
        /*0030*/ 	.byte	0x02, 0x4c
        /*0032*/ 	.byte	0x06
	.zero		1


	//----- nvinfo : EIATTR_ANNOTATIONS
	.align		4
        /*0034*/ 	.byte	0x04, 0x55
        /*0036*/ 	.short	(.L_252 - .L_251)


	//   ....[0]....
.L_251:
        /* <DEDUP_REMOVED lines=181> */
        /*0b7c*/ 	.byte	0xc0, 0x0d, 0x01, 0x00, 0x01, 0x00, 0x00, 0x00, 0xd0, 0x0d, 0x01, 0x00


	//----- nvinfo : EIATTR_MERCURY_ISA_VERSION
	.align		4
.L_252:
        /*0b88*/ 	.byte	0x03, 0x5f
        /*0b8a*/ 	.short	0x0000


	//----- nvinfo : EIATTR_INT_WARP_WIDE_INSTR_OFFSETS
	.align		4
        /*0b8c*/ 	.byte	0x04, 0x31
        /*0b8e*/ 	.short	(.L_254 - .L_253)


	//   ....[0]....
.L_253:
        /*0b90*/ 	.word	0x00009e50


	//   ....[1]....
        /*0b94*/ 	.word	0x00009ed0


	//----- nvinfo : EIATTR_COOP_GROUP_MASK_REGIDS
	.align		4
.L_254:
        /*0b98*/ 	.byte	0x04, 0x29
        /*0b9a*/ 	.short	(.L_256 - .L_255)


	//   ....[0]....
.L_255:
        /*0b9c*/ 	.word	0xffffffff


	//   ....[1]....
        /*0ba0*/ 	.word	0xffffffff


	//   ....[2]....
        /*0ba4*/ 	.word	0xffffffff


	//   ....[3]....
        /*0ba8*/ 	.word	0xffffffff


	//   ....[4]....
        /*0bac*/ 	.word	0xffffffff


	//   ....[5]....
        /*0bb0*/ 	.word	0xffffffff


	//   ....[6]....
        /*0bb4*/ 	.word	0xffffffff


	//   ....[7]....
        /*0bb8*/ 	.word	0xffffffff


	//   ....[8]....
        /*0bbc*/ 	.word	0xffffffff


	//   ....[9]....
        /*0bc0*/ 	.word	0xffffffff


	//   ....[10]....
        /*0bc4*/ 	.word	0xffffffff


	//   ....[11]....
        /*0bc8*/ 	.word	0xffffffff


	//   ....[12]....
        /*0bcc*/ 	.word	0xffffffff


	//   ....[13]....
        /*0bd0*/ 	.word	0xffffffff


	//   ....[14]....
        /*0bd4*/ 	.word	0xffffffff


	//   ....[15]....
        /*0bd8*/ 	.word	0xffffffff


	//   ....[16]....
        /*0bdc*/ 	.word	0xffffffff


	//   ....[17]....
        /*0be0*/ 	.word	0xffffffff


	//   ....[18]....
        /*0be4*/ 	.word	0xffffffff


	//   ....[19]....
        /*0be8*/ 	.word	0xffffffff


	//   ....[20]....
        /*0bec*/ 	.word	0xffffffff


	//   ....[21]....
        /*0bf0*/ 	.word	0xffffffff


	//   ....[22]....
        /*0bf4*/ 	.word	0xffffffff


	//   ....[23]....
        /*0bf8*/ 	.word	0xffffffff


	//   ....[24]....
        /*0bfc*/ 	.word	0xffffffff


	//   ....[25]....
        /*0c00*/ 	.word	0xffffffff


	//   ....[26]....
        /*0c04*/ 	.word	0xffffffff


	//   ....[27]....
        /*0c08*/ 	.word	0xffffffff


	//   ....[28]....
        /*0c0c*/ 	.word	0xffffffff


	//   ....[29]....
        /*0c10*/ 	.word	0xffffffff


	//   ....[30]....
        /*0c14*/ 	.word	0xffffffff


	//   ....[31]....
        /*0c18*/ 	.word	0xffffffff


	//   ....[32]....
        /*0c1c*/ 	.word	0xffffffff


	//   ....[33]....
        /*0c20*/ 	.word	0xffffffff


	//   ....[34]....
        /*0c24*/ 	.word	0xffffffff


	//   ....[35]....
        /*0c28*/ 	.word	0xffffffff


	//   ....[36]....
        /*0c2c*/ 	.word	0xffffffff


	//   ....[37]....
        /*0c30*/ 	.word	0xffffffff


	//   ....[38]....
        /*0c34*/ 	.word	0xffffffff


	//   ....[39]....
        /*0c38*/ 	.word	0xffffffff


	//   ....[40]....
        /*0c3c*/ 	.word	0xffffffff


	//   ....[41]....
        /*0c40*/ 	.word	0xffffffff


	//   ....[42]....
        /*0c44*/ 	.word	0xffffffff


	//   ....[43]....
        /*0c48*/ 	.word	0xffffffff


	//   ....[44]....
        /*0c4c*/ 	.word	0xffffffff


	//   ....[45]....
        /*0c50*/ 	.word	0xffffffff


	//   ....[46]....
        /*0c54*/ 	.word	0xffffffff


	//   ....[47]....
        /*0c58*/ 	.word	0xffffffff


	//   ....[48]....
        /*0c5c*/ 	.word	0xffffffff


	//   ....[49]....
        /*0c60*/ 	.word	0xffffffff


	//   ....[50]....
        /*0c64*/ 	.word	0xffffffff


	//   ....[51]....
        /*0c68*/ 	.word	0xffffffff


	//   ....[52]....
        /*0c6c*/ 	.word	0xffffffff


	//   ....[53]....
        /*0c70*/ 	.word	0xffffffff


	//   ....[54]....
        /*0c74*/ 	.word	0xffffffff


	//   ....[55]....
        /*0c78*/ 	.word	0xffffffff


	//   ....[56]....
        /*0c7c*/ 	.word	0xffffffff


	//   ....[57]....
        /*0c80*/ 	.word	0xffffffff


	//   ....[58]....
        /*0c84*/ 	.word	0xffffffff


	//   ....[59]....
        /*0c88*/ 	.word	0xffffffff


	//   ....[60]....
        /*0c8c*/ 	.word	0xffffffff


	//   ....[61]....
        /*0c90*/ 	.word	0xffffffff


	//   ....[62]....
        /*0c94*/ 	.word	0xffffffff


	//   ....[63]....
        /*0c98*/ 	.word	0xffffffff


	//   ....[64]....
        /*0c9c*/ 	.word	0xffffffff


	//   ....[65]....
        /*0ca0*/ 	.word	0xffffffff


	//   ....[66]....
        /*0ca4*/ 	.word	0xffffffff


	//   ....[67]....
        /*0ca8*/ 	.word	0xffffffff


	//   ....[68]....
        /*0cac*/ 	.word	0xffffffff


	//   ....[69]....
        /*0cb0*/ 	.word	0xffffffff


	//   ....[70]....
        /*0cb4*/ 	.word	0xffffffff


	//   ....[71]....
        /*0cb8*/ 	.word	0xffffffff


	//   ....[72]....
        /*0cbc*/ 	.word	0xffffffff


	//   ....[73]....
        /*0cc0*/ 	.word	0xffffffff


	//   ....[74]....
        /*0cc4*/ 	.word	0xffffffff


	//   ....[75]....
        /*0cc8*/ 	.word	0xffffffff


	//   ....[76]....
        /*0ccc*/ 	.word	0xffffffff


	//   ....[77]....
        /*0cd0*/ 	.word	0xffffffff


	//   ....[78]....
        /*0cd4*/ 	.word	0xffffffff


	//   ....[79]....
        /*0cd8*/ 	.word	0xffffffff


	//   ....[80]....
        /*0cdc*/ 	.word	0xffffffff


	//   ....[81]....
        /*0ce0*/ 	.word	0xffffffff


	//   ....[82]....
        /*0ce4*/ 	.word	0xffffffff


	//   ....[83]....
        /*0ce8*/ 	.word	0xffffffff


	//   ....[84]....
        /*0cec*/ 	.word	0xffffffff


	//   ....[85]....
        /*0cf0*/ 	.word	0xffffffff


	//   ....[86]....
        /*0cf4*/ 	.word	0xffffffff


	//   ....[87]....
        /*0cf8*/ 	.word	0xffffffff


	//   ....[88]....
        /*0cfc*/ 	.word	0xffffffff


	//   ....[89]....
        /*0d00*/ 	.word	0xffffffff


	//   ....[90]....
        /*0d04*/ 	.word	0xffffffff


	//   ....[91]....
        /*0d08*/ 	.word	0xffffffff


	//   ....[92]....
        /*0d0c*/ 	.word	0xffffffff


	//   ....[93]....
        /*0d10*/ 	.word	0xffffffff


	//   ....[94]....
        /*0d14*/ 	.word	0xffffffff


	//   ....[95]....
        /*0d18*/ 	.word	0xffffffff


	//   ....[96]....
        /*0d1c*/ 	.word	0xffffffff


	//   ....[97]....
        /*0d20*/ 	.word	0xffffffff


	//   ....[98]....
        /*0d24*/ 	.word	0xffffffff


	//   ....[99]....
        /*0d28*/ 	.word	0xffffffff


	//   ....[100]....
        /*0d2c*/ 	.word	0xffffffff


	//   ....[101]....
        /*0d30*/ 	.word	0xffffffff


	//   ....[102]....
        /*0d34*/ 	.word	0xffffffff


	//   ....[103]....
        /*0d38*/ 	.word	0xffffffff


	//   ....[104]....
        /*0d3c*/ 	.word	0xffffffff


	//   ....[105]....
        /*0d40*/ 	.word	0xffffffff


	//   ....[106]....
        /*0d44*/ 	.word	0xffffffff


	//   ....[107]....
        /*0d48*/ 	.word	0xffffffff


	//   ....[108]....
        /*0d4c*/ 	.word	0xffffffff


	//   ....[109]....
        /*0d50*/ 	.word	0xffffffff


	//   ....[110]....
        /*0d54*/ 	.word	0xffffffff


	//   ....[111]....
        /*0d58*/ 	.word	0xffffffff


	//   ....[112]....
        /*0d5c*/ 	.word	0xffffffff


	//   ....[113]....
        /*0d60*/ 	.word	0xffffffff


	//   ....[114]....
        /*0d64*/ 	.word	0xffffffff


	//   ....[115]....
        /*0d68*/ 	.word	0xffffffff


	//   ....[116]....
        /*0d6c*/ 	.word	0xffffffff


	//   ....[117]....
        /*0d70*/ 	.word	0xffffffff


	//   ....[118]....
        /*0d74*/ 	.word	0xffffffff


	//   ....[119]....
        /*0d78*/ 	.word	0xffffffff


	//   ....[120]....
        /*0d7c*/ 	.word	0xffffffff


	//   ....[121]....
        /*0d80*/ 	.word	0xffffffff


	//   ....[122]....
        /*0d84*/ 	.word	0xffffffff


	//   ....[123]....
        /*0d88*/ 	.word	0xffffffff


	//   ....[124]....
        /*0d8c*/ 	.word	0xffffffff


	//   ....[125]....
        /*0d90*/ 	.word	0xffffffff


	//   ....[126]....
        /*0d94*/ 	.word	0xffffffff


	//   ....[127]....
        /*0d98*/ 	.word	0xffffffff


	//   ....[128]....
        /*0d9c*/ 	.word	0xffffffff


	//   ....[129]....
        /*0da0*/ 	.word	0xffffffff


	//   ....[130]....
        /*0da4*/ 	.word	0xffffffff


	//   ....[131]....
        /*0da8*/ 	.word	0xffffffff


	//   ....[132]....
        /*0dac*/ 	.word	0xffffffff


	//   ....[133]....
        /*0db0*/ 	.word	0xffffffff


	//   ....[134]....
        /*0db4*/ 	.word	0xffffffff


	//   ....[135]....
        /*0db8*/ 	.word	0xffffffff


	//   ....[136]....
        /*0dbc*/ 	.word	0xffffffff


	//   ....[137]....
        /*0dc0*/ 	.word	0xffffffff


	//   ....[138]....
        /*0dc4*/ 	.word	0xffffffff


	//   ....[139]....
        /*0dc8*/ 	.word	0xffffffff


	//   ....[140]....
        /*0dcc*/ 	.word	0xffffffff


	//   ....[141]....
        /*0dd0*/ 	.word	0xffffffff


	//   ....[142]....
        /*0dd4*/ 	.word	0xffffffff


	//   ....[143]....
        /*0dd8*/ 	.word	0xffffffff


	//   ....[144]....
        /*0ddc*/ 	.word	0xffffffff


	//   ....[145]....
        /*0de0*/ 	.word	0xffffffff


	//   ....[146]....
        /*0de4*/ 	.word	0xffffffff


	//   ....[147]....
        /*0de8*/ 	.word	0xffffffff


	//   ....[148]....
        /*0dec*/ 	.word	0xffffffff


	//   ....[149]....
        /*0df0*/ 	.word	0xffffffff


	//   ....[150]....
        /*0df4*/ 	.word	0xffffffff


	//   ....[151]....
        /*0df8*/ 	.word	0xffffffff


	//   ....[152]....
        /*0dfc*/ 	.word	0xffffffff


	//   ....[153]....
        /*0e00*/ 	.word	0xffffffff


	//   ....[154]....
        /*0e04*/ 	.word	0xffffffff


	//   ....[155]....
        /*0e08*/ 	.word	0xffffffff


	//   ....[156]....
        /*0e0c*/ 	.word	0xffffffff


	//   ....[157]....
        /*0e10*/ 	.word	0xffffffff


	//   ....[158]....
        /*0e14*/ 	.word	0xffffffff


	//   ....[159]....
        /*0e18*/ 	.word	0xffffffff


	//   ....[160]....
        /*0e1c*/ 	.word	0xffffffff


	//   ....[161]....
        /*0e20*/ 	.word	0xffffffff


	//   ....[162]....
        /*0e24*/ 	.word	0xffffffff


	//   ....[163]....
        /*0e28*/ 	.word	0xffffffff


	//   ....[164]....
        /*0e2c*/ 	.word	0xffffffff


	//   ....[165]....
        /*0e30*/ 	.word	0xffffffff


	//   ....[166]....
        /*0e34*/ 	.word	0xffffffff


	//   ....[167]....
        /*0e38*/ 	.word	0xffffffff


	//   ....[168]....
        /*0e3c*/ 	.word	0xffffffff


	//   ....[169]....
        /*0e40*/ 	.word	0xffffffff


	//   ....[170]....
        /*0e44*/ 	.word	0xffffffff


	//   ....[171]....
        /*0e48*/ 	.word	0xffffffff


	//----- nvinfo : EIATTR_COOP_GROUP_INSTR_OFFSETS
	.align		4
.L_256:
        /*0e4c*/ 	.byte	0x04, 0x28
        /*0e4e*/ 	.short	(.L_258 - .L_257)


	//   ....[0]....
.L_257:
        /*0e50*/ 	.word	0x00000050


	//   ....[1]....
        /*0e54*/ 	.word	0x00000200


	//   ....[2]....
        /*0e58*/ 	.word	0x00000230


	//   ....[3]....
        /*0e5c*/ 	.word	0x00000260


	//   ....[4]....
        /*0e60*/ 	.word	0x00000290


	//   ....[5]....
        /*0e64*/ 	.word	0x000002c0


	//   ....[6]....
        /*0e68*/ 	.word	0x000002f0


	//   ....[7]....
        /*0e6c*/ 	.word	0x00000460


	//   ....[8]....
        /*0e70*/ 	.word	0x000004a0


	//   ....[9]....
        /*0e74*/ 	.word	0x000004d0


	//   ....[10]....
        /*0e78*/ 	.word	0x00000500


	//   ....[11]....
        /*0e7c*/ 	.word	0x00000530


	//   ....[12]....
        /*0e80*/ 	.word	0x00000560


	//   ....[13]....
        /*0e84*/ 	.word	0x000005f0


	//   ....[14]....
        /*0e88*/ 	.word	0x00000620


	//   ....[15]....
        /*0e8c*/ 	.word	0x00000640


	//   ....[16]....
        /*0e90*/ 	.word	0x000006a0


	//   ....[17]....
        /*0e94*/ 	.word	0x00002b60


	//   ....[18]....
        /*0e98*/ 	.word	0x00002b80


	//   ....[19]....
        /*0e9c*/ 	.word	0x00002bb0


	//   ....[20]....
        /*0ea0*/ 	.word	0x00002c20


	//   ....[21]....
        /*0ea4*/ 	.word	0x00002db0


	//   ....[22]....
        /*0ea8*/ 	.word	0x00002df0


	//   ....[23]....
        /*0eac*/ 	.word	0x00002f30


	//   ....[24]....
        /*0eb0*/ 	.word	0x00002fd0


	//   ....[25]....
        /*0eb4*/ 	.word	0x00003100


	//   ....[26]....
        /*0eb8*/ 	.word	0x00003120


	//   ....[27]....
        /*0ebc*/ 	.word	0x000031b0


	//   ....[28]....
        /*0ec0*/ 	.word	0x00003210


	//   ....[29]....
        /*0ec4*/ 	.word	0x000034d0


	//   ....[30]....
        /*0ec8*/ 	.word	0x000034e0


	//   ....[31]....
        /*0ecc*/ 	.word	0x000038d0


	//   ....[32]....
        /*0ed0*/ 	.word	0x000038e0


	//   ....[33]....
        /*0ed4*/ 	.word	0x00004760


	//   ....[34]....
        /*0ed8*/ 	.word	0x00004780


	//   ....[35]....
        /*0edc*/ 	.word	0x00004970


	//   ....[36]....
        /*0ee0*/ 	.word	0x00004980


	//   ....[37]....
        /*0ee4*/ 	.word	0x00004f20


	//   ....[38]....
        /*0ee8*/ 	.word	0x00004f50


	//   ....[39]....
        /*0eec*/ 	.word	0x00004f60


	//   ....[40]....
        /*0ef0*/ 	.word	0x00004f90


	//   ....[41]....
        /*0ef4*/ 	.word	0x000065d0


	//   ....[42]....
        /*0ef8*/ 	.word	0x000065f0


	//   ....[43]....
        /*0efc*/ 	.word	0x000067d0


	//   ....[44]....
        /*0f00*/ 	.word	0x000067e0


	//   ....[45]....
        /*0f04*/ 	.word	0x000075d0


	//   ....[46]....
        /*0f08*/ 	.word	0x000075f0


	//   ....[47]....
        /*0f0c*/ 	.word	0x000077b0


	//   ....[48]....
        /*0f10*/ 	.word	0x000077c0


	//   ....[49]....
        /*0f14*/ 	.word	0x00007b10


	//   ....[50]....
        /*0f18*/ 	.word	0x00007b40


	//   ....[51]....
        /*0f1c*/ 	.word	0x00007b60


	//   ....[52]....
        /*0f20*/ 	.word	0x00007b80


	//   ....[53]....
        /*0f24*/ 	.word	0x00009440


	//   ....[54]....
        /*0f28*/ 	.word	0x00009450


	//   ....[55]....
        /*0f2c*/ 	.word	0x00009480


	//   ....[56]....
        /*0f30*/ 	.word	0x00009490


	//   ....[57]....
        /*0f34*/ 	.word	0x0000ad40


	//   ....[58]....
        /*0f38*/ 	.word	0x0000ad50


	//   ....[59]....
        /*0f3c*/ 	.word	0x0000ad70


	//   ....[60]....
        /*0f40*/ 	.word	0x0000ad80


	//   ....[61]....
        /*0f44*/ 	.word	0x0000b1b0


	//   ....[62]....
        /*0f48*/ 	.word	0x0000b1d0


	//   ....[63]....
        /*0f4c*/ 	.word	0x0000b430


	//   ....[64]....
        /*0f50*/ 	.word	0x0000b440


	//   ....[65]....
        /*0f54*/ 	.word	0x0000b650


	//   ....[66]....
        /*0f58*/ 	.word	0x0000b670


	//   ....[67]....
        /*0f5c*/ 	.word	0x0000b880


	//   ....[68]....
        /*0f60*/ 	.word	0x0000b890


	//   ....[69]....
        /*0f64*/ 	.word	0x0000bc90


	//   ....[70]....
        /*0f68*/ 	.word	0x0000bcb0


	//   ....[71]....
        /*0f6c*/ 	.word	0x0000c900


	//   ....[72]....
        /*0f70*/ 	.word	0x0000c910


	//   ....[73]....
        /*0f74*/ 	.word	0x0000dd40


	//   ....[74]....
        /*0f78*/ 	.word	0x0000dd60


	//   ....[75]....
        /*0f7c*/ 	.word	0x0000dfd0


	//   ....[76]....
        /*0f80*/ 	.word	0x0000dfe0


	//   ....[77]....
        /*0f84*/ 	.word	0x0000e1f0


	//   ....[78]....
        /*0f88*/ 	.word	0x0000e210


	//   ....[79]....
        /*0f8c*/ 	.word	0x0000e420


	//   ....[80]....
        /*0f90*/ 	.word	0x0000e430


	//   ....[81]....
        /*0f94*/ 	.word	0x0000e700


	//   ....[82]....
        /*0f98*/ 	.word	0x0000e720


	//   ....[83]....
        /*0f9c*/ 	.word	0x0000e850


	//   ....[84]....
        /*0fa0*/ 	.word	0x0000e890


	//   ....[85]....
        /*0fa4*/ 	.word	0x0000e8c0


	//   ....[86]....
        /*0fa8*/ 	.word	0x0000e8f0


	//   ....[87]....
        /*0fac*/ 	.word	0x0000e920


	//   ....[88]....
        /*0fb0*/ 	.word	0x0000e950


	//   ....[89]....
        /*0fb4*/ 	.word	0x0000eab0


	//   ....[90]....
        /*0fb8*/ 	.word	0x0000eaf0


	//   ....[91]....
        /*0fbc*/ 	.word	0x0000eb20


	//   ....[92]....
        /*0fc0*/ 	.word	0x0000eb50


	//   ....[93]....
        /*0fc4*/ 	.word	0x0000eb80


	//   ....[94]....
        /*0fc8*/ 	.word	0x0000ebb0


	//   ....[95]....
        /*0fcc*/ 	.word	0x0000ec40


	//   ....[96]....
        /*0fd0*/ 	.word	0x0000ec70


	//   ....[97]....
        /*0fd4*/ 	.word	0x0000ec80


	//   ....[98]....
        /*0fd8*/ 	.word	0x0000ece0


	//   ....[99]....
        /*0fdc*/ 	.word	0x0000f2c0


	//   ....[100]....
        /*0fe0*/ 	.word	0x0000f320


	//   ....[101]....
        /*0fe4*/ 	.word	0x0000f370


	//   ....[102]....
        /*0fe8*/ 	.word	0x0000f3c0


	//   ....[103]....
        /*0fec*/ 	.word	0x0000f410


	//   ....[104]....
        /*0ff0*/ 	.word	0x0000f480


	//   ....[105]....
        /*0ff4*/ 	.word	0x0000f4c0


	//   ....[106]....
        /*0ff8*/ 	.word	0x0000f530


	//   ....[107]....
        /*0ffc*/ 	.word	0x0000f5a0


	//   ....[108]....
        /*1000*/ 	.word	0x0000f600


	//   ....[109]....
        /*1004*/ 	.word	0x0000f670


	//   ....[110]....
        /*1008*/ 	.word	0x0000f6d0


	//   ....[111]....
        /*100c*/ 	.word	0x0000f730


	//   ....[112]....
        /*1010*/ 	.word	0x0000f7a0


	//   ....[113]....
        /*1014*/ 	.word	0x0000f800


	//   ....[114]....
        /*1018*/ 	.word	0x0000f860


	//   ....[115]....
        /*101c*/ 	.word	0x0000f8b0


	//   ....[116]....
        /*1020*/ 	.word	0x0000f900


	//   ....[117]....
        /*1024*/ 	.word	0x0000f950


	//   ....[118]....
        /*1028*/ 	.word	0x0000f9a0


	//   ....[119]....
        /*102c*/ 	.word	0x0000fa10


	//   ....[120]....
        /*1030*/ 	.word	0x0000fa70


	//   ....[121]....
        /*1034*/ 	.word	0x0000fad0


	//   ....[122]....
        /*1038*/ 	.word	0x0000fb30


	//   ....[123]....
        /*103c*/ 	.word	0x0000fba0


	//   ....[124]....
        /*1040*/ 	.word	0x0000fc00


	//   ....[125]....
        /*1044*/ 	.word	0x0000fc60


	//   ....[126]....
        /*1048*/ 	.word	0x0000fca0


	//   ....[127]....
        /*104c*/ 	.word	0x0000fce0


	//   ....[128]....
        /*1050*/ 	.word	0x0000fd30


	//   ....[129]....
        /*1054*/ 	.word	0x0000fd70


	//   ....[130]....
        /*1058*/ 	.word	0x0000fdc0


	//   ....[131]....
        /*105c*/ 	.word	0x0000fe10


	//   ....[132]....
        /*1060*/ 	.word	0x0000fe60


	//   ....[133]....
        /*1064*/ 	.word	0x0000fec0


	//   ....[134]....
        /*1068*/ 	.word	0x0000ff30


	//   ....[135]....
        /*106c*/ 	.word	0x0000ffa0


	//   ....[136]....
        /*1070*/ 	.word	0x00010000


	//   ....[137]....
        /*1074*/ 	.word	0x00010060


	//   ....[138]....
        /*1078*/ 	.word	0x000100c0


	//   ....[139]....
        /*107c*/ 	.word	0x00010130


	//   ....[140]....
        /*1080*/ 	.word	0x00010190


	//   ....[141]....
        /*1084*/ 	.word	0x000101f0


	//   ....[142]....
        /*1088*/ 	.word	0x00010250


	//   ....[143]....
        /*108c*/ 	.word	0x000102c0


	//   ....[144]....
        /*1090*/ 	.word	0x00010320


	//   ....[145]....
        /*1094*/ 	.word	0x00010380


	//   ....[146]....
        /*1098*/ 	.word	0x000103e0


	//   ....[147]....
        /*109c*/ 	.word	0x00010450


	//   ....[148]....
        /*10a0*/ 	.word	0x000104b0


	//   ....[149]....
        /*10a4*/ 	.word	0x00010510


	//   ....[150]....
        /*10a8*/ 	.word	0x00010570


	//   ....[151]....
        /*10ac*/ 	.word	0x000105e0


	//   ....[152]....
        /*10b0*/ 	.word	0x00010640


	//   ....[153]....
        /*10b4*/ 	.word	0x000106a0


	//   ....[154]....
        /*10b8*/ 	.word	0x00010700


	//   ....[155]....
        /*10bc*/ 	.word	0x00010770


	//   ....[156]....
        /*10c0*/ 	.word	0x000107c0


	//   ....[157]....
        /*10c4*/ 	.word	0x00010800


	//   ....[158]....
        /*10c8*/ 	.word	0x00010850


	//   ....[159]....
        /*10cc*/ 	.word	0x000108a0


	//   ....[160]....
        /*10d0*/ 	.word	0x000108f0


	//   ....[161]....
        /*10d4*/ 	.word	0x00010960


	//   ....[162]....
        /*10d8*/ 	.word	0x000109a0


	//   ....[163]....
        /*10dc*/ 	.word	0x000109f0


	//   ....[164]....
        /*10e0*/ 	.word	0x00010a40


	//   ....[165]....
        /*10e4*/ 	.word	0x00010a90


	//   ....[166]....
        /*10e8*/ 	.word	0x00010ae0


	//   ....[167]....
        /*10ec*/ 	.word	0x00010b50


	//   ....[168]....
        /*10f0*/ 	.word	0x00010b90


	//   ....[169]....
        /*10f4*/ 	.word	0x00010c00


	//   ....[170]....
        /*10f8*/ 	.word	0x00010c60


	//   ....[171]....
        /*10fc*/ 	.word	0x00010cd0


	//----- nvinfo : EIATTR_EXIT_INSTR_OFFSETS
	.align		4
.L_258:
        /*1100*/ 	.byte	0x04, 0x1c
        /*1102*/ 	.short	(.L_260 - .L_259)


	//   ....[0]....
.L_259:
        /*1104*/ 	.word	0x00000c10


	//   ....[1]....
        /*1108*/ 	.word	0x0000f280


	//----- nvinfo : EIATTR_MAX_THREADS
	.align		4
.L_260:
        /*110c*/ 	.byte	0x04, 0x05
        /*110e*/ 	.short	(.L_262 - .L_261)
.L_261:
        /*1110*/ 	.word	0x00000100
        /*1114*/ 	.word	0x00000001
        /*1118*/ 	.word	0x00000001


	//----- nvinfo : EIATTR_CRS_STACK_SIZE
	.align		4
.L_262:
        /*111c*/ 	.byte	0x04, 0x1e
        /*111e*/ 	.short	(.L_264 - .L_263)
.L_263:
        /*1120*/ 	.word	0x00000000
.L_264:


//--------------------- .nv.info._ZN7cutlass13device_kernelIN5flash19enable_sm80_to_sm89INS1_16FlashAttnFwdSm80INS1_25CollectiveMainloopFwdSm80ILi8ELi1ELb0EN4cute5tupleIJNS5_1CILi128EEENS7_ILi32EEENS7_ILi256EEEEEELi256ENS_6half_tEfNS_4arch4Sm80ELb0ELb0ELb0ELb1ELb1ELb1ELb1ELb1EEENS1_21CollectiveEpilogueFwdINS6_IJS8_SA_S9_EEENS6_IJNS7_ILi1EEESI_SI_EEESC_SE_Li256ELb1ELb1ELb1ELb0EEENS1_36VarlenDynamicPersistentTileSchedulerILi128ELi32ELi256ELi256ELb1ELb1ELb0ELb0ELb1ELb1EEEEEEEEEvNT_6ParamsE --------------------------
	.section	.nv.info._ZN7cutlass13device_kernelIN5flash19enable_sm80_to_sm89INS1_16FlashAttnFwdSm80INS1_25CollectiveMainloopFwdSm80ILi8ELi1ELb0EN4cute5tupleIJNS5_1CILi128EEENS7_ILi32EEENS7_ILi256EEEEEELi256ENS_6half_tEfNS_4arch4Sm80ELb0ELb0ELb0ELb1ELb1ELb1ELb1ELb1EEENS1_21CollectiveEpilogueFwdINS6_IJS8_SA_S9_EEENS6_IJNS7_ILi1EEESI_SI_EEESC_SE_Li256ELb1ELb1ELb1ELb0EEENS1_36VarlenDynamicPersistentTileSchedulerILi128ELi32ELi256ELi256ELb1ELb1ELb0ELb0ELb1ELb1EEEEEEEEEvNT_6ParamsE,"",@"SHT_CUDA_INFO"
	.sectionflags	@""
	.align	4


	//----- nvinfo : EIATTR_CUDA_API_VERSION
	.align		4
        /*0000*/ 	.byte	0x04, 0x37
        /*0002*/ 	.short	(.L_266 - .L_265)
.L_265:
        /*0004*/ 	.word	0x00000082


	//----- nvinfo : EIATTR_SW2861232_WAR
	.align		4
.L_266:
        /*0008*/ 	.byte	0x01, 0x35
	.zero		2


	//----- nvinfo : EIATTR_PARAM_CBANK
	.align		4
        /*000c*/ 	.byte	0x04, 0x0a
        /*000e*/ 	.short	(.L_268 - .L_267)
	.align		4
.L_267:
        /*0010*/ 	.word	index@(.nv.constant0._ZN7cutlass13device_kernelIN5flash19enable_sm80_to_sm89INS1_16FlashAttnFwdSm80INS1_25CollectiveMainloopFwdSm80ILi8ELi1ELb0EN4cute5tupleIJNS5_1CILi128EEENS7_ILi32EEENS7_ILi256EEEEEELi256ENS_6half_tEfNS_4arch4Sm80ELb0ELb0ELb0ELb1ELb1ELb1ELb1ELb1EEENS1_21CollectiveEpilogueFwdINS6_IJS8_SA_S9_EEENS6_IJNS7_ILi1EEESI_SI_EEESC_SE_Li256ELb1ELb1ELb1ELb0EEENS1_36VarlenDynamicPersistentTileSchedulerILi128ELi32ELi256ELi256ELb1ELb1ELb0ELb0ELb1ELb1EEEEEEEEEvNT_6ParamsE)
        /*0014*/ 	.short	0x0160
        /*0016*/ 	.short	0x0438


	//----- nvinfo : EIATTR_CBANK_PARAM_SIZE
	.align		4
.L_268:
        /*0018*/ 	.byte	0x03, 0x19
        /*001a*/ 	.short	0x0438


	//----- nvinfo : EIATTR_KPARAM_INFO
	.align		4
        /*001c*/ 	.byte	0x04, 0x17
        /*001e*/ 	.short	(.L_270 - .L_269)
.L_269:
        /*0020*/ 	.word	0x00000000
        /*0024*/ 	.short	0x0000
        /*0026*/ 	.short	0x0000
        /*0028*/ 	.byte	0x00, 0xf0, 0xe1, 0x10


	//----- nvinfo : EIATTR_MAXREG_COUNT
	.align		4
.L_270:
        /*002c*/ 	.byte	0x03, 0x1b
        /*002e*/ 	.short	0x00ff


	//----- nvinfo : EIATTR_NUM_BARRIERS
	.align		4
        /*0030*/ 	.byte	0x02, 0x4c
        /*0032*/ 	.byte	0x06
	.zero		1


	//----- nvinfo : EIATTR_ANNOTATIONS
	.align		4
        /*0034*/ 	.byte	0x04, 0x55
        /*0036*/ 	.short	(.L_272 - .L_271)


	//   ....[0]....
.L_271:
        /* <DEDUP_REMOVED lines=25> */


	//----- nvinfo : EIATTR_MERCURY_ISA_VERSION
	.align		4
.L_272:
        /*01b0*/ 	.byte	0x03, 0x5f
        /*01b2*/ 	.short	0x0000


	//----- nvinfo : EIATTR_INT_WARP_WIDE_INSTR_OFFSETS
	.align		4
        /*01b4*/ 	.byte	0x04, 0x31
        /*01b6*/ 	.short	(.L_274 - .L_273)


	//   ....[0]....
.L_273:
        /*01b8*/ 	.word	0x00012140


	//   ....[1]....
        /*01bc*/ 	.word	0x000121b0


	//----- nvinfo : EIATTR_COOP_GROUP_MASK_REGIDS
	.align		4
.L_274:
        /*01c0*/ 	.byte	0x04, 0x29
        /*01c2*/ 	.short	(.L_276 - .L_275)


	//   ....[0]....
.L_275:
        /*01c4*/ 	.word	0xffffffff


	//   ....[1]....
        /*01c8*/ 	.word	0xffffffff


	//   ....[2]....
        /*01cc*/ 	.word	0xffffffff


	//   ....[3]....
        /*01d0*/ 	.word	0xffffffff


	//   ....[4]....
        /*01d4*/ 	.word	0xffffffff


	//   ....[5]....
        /*01d8*/ 	.word	0xffffffff


	//   ....[6]....
        /*01dc*/ 	.word	0xffffffff


	//   ....[7]....
        /*01e0*/ 	.word	0xffffffff


	//   ....[8]....
        /*01e4*/ 	.word	0xffffffff


	//   ....[9]....
        /*01e8*/ 	.word	0xffffffff


	//   ....[10]....
        /*01ec*/ 	.word	0xffffffff


	//   ....[11]....
        /*01f0*/ 	.word	0xffffffff


	//   ....[12]....
        /*01f4*/ 	.word	0xffffffff


	//   ....[13]....
        /*01f8*/ 	.word	0xffffffff


	//   ....[14]....
        /*01fc*/ 	.word	0xffffffff


	//   ....[15]....
        /*0200*/ 	.word	0xffffffff


	//   ....[16]....
        /*0204*/ 	.word	0xffffffff


	//   ....[17]....
        /*0208*/ 	.word	0xffffffff


	//   ....[18]....
        /*020c*/ 	.word	0xffffffff


	//   ....[19]....
        /*0210*/ 	.word	0xffffffff


	//   ....[20]....
        /*0214*/ 	.word	0xffffffff


	//   ....[21]....
        /*0218*/ 	.word	0xffffffff


	//   ....[22]....
        /*021c*/ 	.word	0xffffffff


	//   ....[23]....
        /*0220*/ 	.word	0xffffffff


	//   ....[24]....
        /*0224*/ 	.word	0xffffffff


	//   ....[25]....
        /*0228*/ 	.word	0xffffffff


	//   ....[26]....
        /*022c*/ 	.word	0xffffffff


	//   ....[27]....
        /*0230*/ 	.word	0xffffffff


	//   ....[28]....
        /*0234*/ 	.word	0xffffffff


	//   ....[29]....
        /*0238*/ 	.word	0xffffffff


	//   ....[30]....
        /*023c*/ 	.word	0xffffffff


	//   ....[31]....
        /*0240*/ 	.word	0xffffffff


	//   ....[32]....
        /*0244*/ 	.word	0xffffffff


	//   ....[33]....
        /*0248*/ 	.word	0xffffffff


	//   ....[34]....
        /*024c*/ 	.word	0xffffffff


	//   ....[35]....
        /*0250*/ 	.word	0xffffffff


	//   ....[36]....
        /*0254*/ 	.word	0xffffffff


	//   ....[37]....
        /*0258*/ 	.word	0xffffffff


	//   ....[38]....
        /*025c*/ 	.word	0xffffffff


	//   ....[39]....
        /*0260*/ 	.word	0xffffffff


	//   ....[40]....
        /*0264*/ 	.word	0xffffffff


	//   ....[41]....
        /*0268*/ 	.word	0xffffffff


	//   ....[42]....
        /*026c*/ 	.word	0xffffffff


	//   ....[43]....
        /*0270*/ 	.word	0xffffffff


	//   ....[44]....
        /*0274*/ 	.word	0xffffffff


	//   ....[45]....
        /*0278*/ 	.word	0xffffffff


	//   ....[46]....
        /*027c*/ 	.word	0xffffffff


	//   ....[47]....
        /*0280*/ 	.word	0xffffffff


	//   ....[48]....
        /*0284*/ 	.word	0xffffffff


	//   ....[49]....
        /*0288*/ 	.word	0xffffffff


	//   ....[50]....
        /*028c*/ 	.word	0xffffffff


	//   ....[51]....
        /*0290*/ 	.word	0xffffffff


	//   ....[52]....
        /*0294*/ 	.word	0xffffffff


	//   ....[53]....
        /*0298*/ 	.word	0xffffffff


	//   ....[54]....
        /*029c*/ 	.word	0xffffffff


	//   ....[55]....
        /*02a0*/ 	.word	0xffffffff


	//   ....[56]....
        /*02a4*/ 	.word	0xffffffff


	//   ....[57]....
        /*02a8*/ 	.word	0xffffffff


	//   ....[58]....
        /*02ac*/ 	.word	0xffffffff


	//   ....[59]....
        /*02b0*/ 	.word	0xffffffff


	//   ....[60]....
        /*02b4*/ 	.word	0xffffffff


	//   ....[61]....
        /*02b8*/ 	.word	0xffffffff


	//   ....[62]....
        /*02bc*/ 	.word	0xffffffff


	//   ....[63]....
        /*02c0*/ 	.word	0xffffffff


	//   ....[64]....
        /*02c4*/ 	.word	0xffffffff


	//   ....[65]....
        /*02c8*/ 	.word	0xffffffff


	//   ....[66]....
        /*02cc*/ 	.word	0xffffffff


	//   ....[67]....
        /*02d0*/ 	.word	0xffffffff


	//   ....[68]....
        /*02d4*/ 	.word	0xffffffff


	//   ....[69]....
        /*02d8*/ 	.word	0xffffffff


	//   ....[70]....
        /*02dc*/ 	.word	0xffffffff


	//   ....[71]....
        /*02e0*/ 	.word	0xffffffff


	//   ....[72]....
        /*02e4*/ 	.word	0xffffffff


	//   ....[73]....
        /*02e8*/ 	.word	0xffffffff


	//   ....[74]....
        /*02ec*/ 	.word	0xffffffff


	//   ....[75]....
        /*02f0*/ 	.word	0xffffffff


	//   ....[76]....
        /*02f4*/ 	.word	0xffffffff


	//   ....[77]....
        /*02f8*/ 	.word	0xffffffff


	//   ....[78]....
        /*02fc*/ 	.word	0xffffffff


	//   ....[79]....
        /*0300*/ 	.word	0xffffffff


	//   ....[80]....
        /*0304*/ 	.word	0xffffffff


	//   ....[81]....
        /*0308*/ 	.word	0xffffffff


	//   ....[82]....
        /*030c*/ 	.word	0xffffffff


	//   ....[83]....
        /*0310*/ 	.word	0xffffffff


	//   ....[84]....
        /*0314*/ 	.word	0xffffffff


	//   ....[85]....
        /*0318*/ 	.word	0xffffffff


	//   ....[86]....
        /*031c*/ 	.word	0xffffffff


	//   ....[87]....
        /*0320*/ 	.word	0xffffffff


	//   ....[88]....
        /*0324*/ 	.word	0xffffffff


	//   ....[89]....
        /*0328*/ 	.word	0xffffffff


	//   ....[90]....
        /*032c*/ 	.word	0xffffffff


	//   ....[91]....
        /*0330*/ 	.word	0xffffffff


	//   ....[92]....
        /*0334*/ 	.word	0xffffffff


	//   ....[93]....
        /*0338*/ 	.word	0xffffffff


	//   ....[94]....
        /*033c*/ 	.word	0xffffffff


	//   ....[95]....
        /*0340*/ 	.word	0xffffffff


	//   ....[96]....
        /*0344*/ 	.word	0xffffffff


	//   ....[97]....
        /*0348*/ 	.word	0xffffffff


	//   ....[98]....
        /*034c*/ 	.word	0xffffffff


	//   ....[99]....
        /*0350*/ 	.word	0xffffffff


	//   ....[100]....
        /*0354*/ 	.word	0xffffffff


	//   ....[101]....
        /*0358*/ 	.word	0xffffffff


	//   ....[102]....
        /*035c*/ 	.word	0xffffffff


	//   ....[103]....
        /*0360*/ 	.word	0xffffffff


	//   ....[104]....
        /*0364*/ 	.word	0xffffffff


	//   ....[105]....
        /*0368*/ 	.word	0xffffffff


	//   ....[106]....
        /*036c*/ 	.word	0xffffffff


	//   ....[107]....
        /*0370*/ 	.word	0xffffffff


	//   ....[108]....
        /*0374*/ 	.word	0xffffffff


	//   ....[109]....
        /*0378*/ 	.word	0xffffffff


	//   ....[110]....
        /*037c*/ 	.word	0xffffffff


	//   ....[111]....
        /*0380*/ 	.word	0xffffffff


	//   ....[112]....
        /*0384*/ 	.word	0xffffffff


	//   ....[113]....
        /*0388*/ 	.word	0xffffffff


	//   ....[114]....
        /*038c*/ 	.word	0xffffffff


	//   ....[115]....
        /*0390*/ 	.word	0xffffffff


	//   ....[116]....
        /*0394*/ 	.word	0xffffffff


	//   ....[117]....
        /*0398*/ 	.word	0xffffffff


	//   ....[118]....
        /*039c*/ 	.word	0xffffffff


	//   ....[119]....
        /*03a0*/ 	.word	0xffffffff


	//   ....[120]....
        /*03a4*/ 	.word	0xffffffff


	//   ....[121]....
        /*03a8*/ 	.word	0xffffffff


	//   ....[122]....
        /*03ac*/ 	.word	0xffffffff


	//   ....[123]....
        /*03b0*/ 	.word	0xffffffff


	//   ....[124]....
        /*03b4*/ 	.word	0xffffffff


	//   ....[125]....
        /*03b8*/ 	.word	0xffffffff


	//   ....[126]....
        /*03bc*/ 	.word	0xffffffff


	//   ....[127]....
        /*03c0*/ 	.word	0xffffffff


	//   ....[128]....
        /*03c4*/ 	.word	0xffffffff


	//   ....[129]....
        /*03c8*/ 	.word	0xffffffff


	//   ....[130]....
        /*03cc*/ 	.word	0xffffffff


	//   ....[131]....
        /*03d0*/ 	.word	0xffffffff


	//   ....[132]....
        /*03d4*/ 	.word	0xffffffff


	//   ....[133]....
        /*03d8*/ 	.word	0xffffffff


	//   ....[134]....
        /*03dc*/ 	.word	0xffffffff


	//   ....[135]....
        /*03e0*/ 	.word	0xffffffff


	//   ....[136]....
        /*03e4*/ 	.word	0xffffffff


	//   ....[137]....
        /*03e8*/ 	.word	0xffffffff


	//   ....[138]....
        /*03ec*/ 	.word	0xffffffff


	//   ....[139]....
        /*03f0*/ 	.word	0xffffffff


	//   ....[140]....
        /*03f4*/ 	.word	0xffffffff


	//   ....[141]....
        /*03f8*/ 	.word	0xffffffff


	//   ....[142]....
        /*03fc*/ 	.word	0xffffffff


	//   ....[143]....
        /*0400*/ 	.word	0xffffffff


	//   ....[144]....
        /*0404*/ 	.word	0xffffffff


	//   ....[145]....
        /*0408*/ 	.word	0xffffffff


	//   ....[146]....
        /*040c*/ 	.word	0xffffffff


	//   ....[147]....
        /*0410*/ 	.word	0xffffffff


	//   ....[148]....
        /*0414*/ 	.word	0xffffffff


	//   ....[149]....
        /*0418*/ 	.word	0xffffffff


	//   ....[150]....
        /*041c*/ 	.word	0xffffffff


	//   ....[151]....
        /*0420*/ 	.word	0xffffffff


	//   ....[152]....
        /*0424*/ 	.word	0xffffffff


	//   ....[153]....
        /*0428*/ 	.word	0xffffffff


	//   ....[154]....
        /*042c*/ 	.word	0xffffffff


	//   ....[155]....
        /*0430*/ 	.word	0xffffffff


	//   ....[156]....
        /*0434*/ 	.word	0xffffffff


	//   ....[157]....
        /*0438*/ 	.word	0xffffffff


	//   ....[158]....
        /*043c*/ 	.word	0xffffffff


	//   ....[159]....
        /*0440*/ 	.word	0xffffffff


	//   ....[160]....
        /*0444*/ 	.word	0xffffffff


	//   ....[161]....
        /*0448*/ 	.word	0xffffffff


	//   ....[162]....
        /*044c*/ 	.word	0xffffffff


	//   ....[163]....
        /*0450*/ 	.word	0xffffffff


	//   ....[164]....
        /*0454*/ 	.word	0xffffffff


	//   ....[165]....
        /*0458*/ 	.word	0xffffffff


	//   ....[166]....
        /*045c*/ 	.word	0xffffffff


	//   ....[167]....
        /*0460*/ 	.word	0xffffffff


	//   ....[168]....
        /*0464*/ 	.word	0xffffffff


	//   ....[169]....
        /*0468*/ 	.word	0xffffffff


	//   ....[170]....
        /*046c*/ 	.word	0xffffffff


	//   ....[171]....
        /*0470*/ 	.word	0xffffffff


	//   ....[172]....
        /*0474*/ 	.word	0xffffffff


	//   ....[173]....
        /*0478*/ 	.word	0xffffffff


	//   ....[174]....
        /*047c*/ 	.word	0xffffffff


	//   ....[175]....
        /*0480*/ 	.word	0xffffffff


	//   ....[176]....
        /*0484*/ 	.word	0xffffffff


	//   ....[177]....
        /*0488*/ 	.word	0xffffffff


	//----- nvinfo : EIATTR_COOP_GROUP_INSTR_OFFSETS
	.align		4
.L_276:
        /*048c*/ 	.byte	0x04, 0x28
        /*048e*/ 	.short	(.L_278 - .L_277)


	//   ....[0]....
.L_277:
        /*0490*/ 	.word	0x00000050


	//   ....[1]....
        /*0494*/ 	.word	0x000001e0


	//   ....[2]....
        /*0498*/ 	.word	0x00000210


	//   ....[3]....
        /*049c*/ 	.word	0x00000240


	//   ....[4]....
        /*04a0*/ 	.word	0x00000270


	//   ....[5]....
        /*04a4*/ 	.word	0x000002a0


	//   ....[6]....
        /*04a8*/ 	.word	0x000002d0


	//   ....[7]....
        /*04ac*/ 	.word	0x00000440


	//   ....[8]....
        /*04b0*/ 	.word	0x00000480


	//   ....[9]....
        /*04b4*/ 	.word	0x000004b0


	//   ....[10]....
        /*04b8*/ 	.word	0x000004e0


	//   ....[11]....
        /*04bc*/ 	.word	0x00000510


	//   ....[12]....
        /*04c0*/ 	.word	0x00000540


	//   ....[13]....
        /*04c4*/ 	.word	0x000005d0


	//   ....[14]....
        /*04c8*/ 	.word	0x00000600


	//   ....[15]....
        /*04cc*/ 	.word	0x00000620


	//   ....[16]....
        /*04d0*/ 	.word	0x00000680


	//   ....[17]....
        /*04d4*/ 	.word	0x000033b0


	//   ....[18]....
        /*04d8*/ 	.word	0x000033c0


	//   ....[19]....
        /*04dc*/ 	.word	0x000045d0


	//   ....[20]....
        /*04e0*/ 	.word	0x000045e0


	//   ....[21]....
        /*04e4*/ 	.word	0x000056f0


	//   ....[22]....
        /*04e8*/ 	.word	0x00005710


	//   ....[23]....
        /*04ec*/ 	.word	0x00005ad0


	//   ....[24]....
        /*04f0*/ 	.word	0x00005ae0


	//   ....[25]....
        /*04f4*/ 	.word	0x00006790


	//   ....[26]....
        /*04f8*/ 	.word	0x000067b0


	//   ....[27]....
        /*04fc*/ 	.word	0x00006930


	//   ....[28]....
        /*0500*/ 	.word	0x00006940


	//   ....[29]....
        /*0504*/ 	.word	0x00006aa0


	//   ....[30]....
        /*0508*/ 	.word	0x00006ac0


	//   ....[31]....
        /*050c*/ 	.word	0x00006c20


	//   ....[32]....
        /*0510*/ 	.word	0x00006c30


	//   ....[33]....
        /*0514*/ 	.word	0x00007020


	//   ....[34]....
        /*0518*/ 	.word	0x00007030


	//   ....[35]....
        /*051c*/ 	.word	0x000072a0


	//   ....[36]....
        /*0520*/ 	.word	0x000072e0


	//   ....[37]....
        /*0524*/ 	.word	0x00007320


	//   ....[38]....
        /*0528*/ 	.word	0x00007350


	//   ....[39]....
        /*052c*/ 	.word	0x0000a470


	//   ....[40]....
        /*0530*/ 	.word	0x0000a4b0


	//   ....[41]....
        /*0534*/ 	.word	0x0000a4f0


	//   ....[42]....
        /*0538*/ 	.word	0x0000a520


	//   ....[43]....
        /*053c*/ 	.word	0x0000db90


	//   ....[44]....
        /*0540*/ 	.word	0x0000dba0


	//   ....[45]....
        /*0544*/ 	.word	0x0000e670


	//   ....[46]....
        /*0548*/ 	.word	0x0000e690


	//   ....[47]....
        /*054c*/ 	.word	0x0000ea30


	//   ....[48]....
        /*0550*/ 	.word	0x0000ea40


	//   ....[49]....
        /*0554*/ 	.word	0x0000ea70


	//   ....[50]....
        /*0558*/ 	.word	0x0000ea80


	//   ....[51]....
        /*055c*/ 	.word	0x0000f7d0


	//   ....[52]....
        /*0560*/ 	.word	0x0000f7e0


	//   ....[53]....
        /*0564*/ 	.word	0x000101c0


	//   ....[54]....
        /*0568*/ 	.word	0x000101e0


	//   ....[55]....
        /*056c*/ 	.word	0x00010410


	//   ....[56]....
        /*0570*/ 	.word	0x00010430


	//   ....[57]....
        /*0574*/ 	.word	0x00010450


	//   ....[58]....
        /*0578*/ 	.word	0x00010470


	//   ....[59]....
        /*057c*/ 	.word	0x00011730


	//   ....[60]....
        /*0580*/ 	.word	0x00011760


	//   ....[61]....
        /*0584*/ 	.word	0x00011780


	//   ....[62]....
        /*0588*/ 	.word	0x000117a0


	//   ....[63]....
        /*058c*/ 	.word	0x00012f20


	//   ....[64]....
        /*0590*/ 	.word	0x00012f40


	//   ....[65]....
        /*0594*/ 	.word	0x00012f50


	//   ....[66]....
        /*0598*/ 	.word	0x00012f70


	//   ....[67]....
        /*059c*/ 	.word	0x00013330


	//   ....[68]....
        /*05a0*/ 	.word	0x00013350


	//   ....[69]....
        /*05a4*/ 	.word	0x000134b0


	//   ....[70]....
        /*05a8*/ 	.word	0x000134c0


	//   ....[71]....
        /*05ac*/ 	.word	0x00013630


	//   ....[72]....
        /*05b0*/ 	.word	0x00013650


	//   ....[73]....
        /*05b4*/ 	.word	0x000137c0


	//   ....[74]....
        /*05b8*/ 	.word	0x000137d0


	//   ....[75]....
        /*05bc*/ 	.word	0x00013b30


	//   ....[76]....
        /*05c0*/ 	.word	0x00013b50


	//   ....[77]....
        /*05c4*/ 	.word	0x000148e0


	//   ....[78]....
        /*05c8*/ 	.word	0x000148f0


	//   ....[79]....
        /*05cc*/ 	.word	0x00015e50


	//   ....[80]....
        /*05d0*/ 	.word	0x00015e70


	//   ....[81]....
        /*05d4*/ 	.word	0x00015fe0


	//   ....[82]....
        /*05d8*/ 	.word	0x00015ff0


	//   ....[83]....
        /*05dc*/ 	.word	0x00016160


	//   ....[84]....
        /*05e0*/ 	.word	0x00016180


	//   ....[85]....
        /*05e4*/ 	.word	0x000162f0


	//   ....[86]....
        /*05e8*/ 	.word	0x00016300


	//   ....[87]....
        /*05ec*/ 	.word	0x00016510


	//   ....[88]....
        /*05f0*/ 	.word	0x00016530


	//   ....[89]....
        /*05f4*/ 	.word	0x00016650


	//   ....[90]....
        /*05f8*/ 	.word	0x00016690


	//   ....[91]....
        /*05fc*/ 	.word	0x000166c0


	//   ....[92]....
        /*0600*/ 	.word	0x000166f0


	//   ....[93]....
        /*0604*/ 	.word	0x00016720


	//   ....[94]....
        /*0608*/ 	.word	0x00016750


	//   ....[95]....
        /*060c*/ 	.word	0x000168b0


	//   ....[96]....
        /*0610*/ 	.word	0x000168f0


	//   ....[97]....
        /*0614*/ 	.word	0x00016920


	//   ....[98]....
        /*0618*/ 	.word	0x00016950


	//   ....[99]....
        /*061c*/ 	.word	0x00016980


	//   ....[100]....
        /*0620*/ 	.word	0x000169b0


	//   ....[101]....
        /*0624*/ 	.word	0x00016a40


	//   ....[102]....
        /*0628*/ 	.word	0x00016a70


	//   ....[103]....
        /*062c*/ 	.word	0x00016a80


	//   ....[104]....
        /*0630*/ 	.word	0x00016ae0


	//   ....[105]....
        /*0634*/ 	.word	0x00017020


	//   ....[106]....
        /*0638*/ 	.word	0x00017080


	//   ....[107]....
        /*063c*/ 	.word	0x000170d0


	//   ....[108]....
        /*0640*/ 	.word	0x00017120


	//   ....[109]....
        /*0644*/ 	.word	0x00017170


	//   ....[110]....
        /*0648*/ 	.word	0x000171e0


	//   ....[111]....
        /*064c*/ 	.word	0x00017230


	//   ....[112]....
        /*0650*/ 	.word	0x00017290


	//   ....[113]....
        /*0654*/ 	.word	0x00017300


	//   ....[114]....
        /*0658*/ 	.word	0x00017360


	//   ....[115]....
        /*065c*/ 	.word	0x000173d0


	//   ....[116]....
        /*0660*/ 	.word	0x00017440


	//   ....[117]....
        /*0664*/ 	.word	0x000174b0


	//   ....[118]....
        /*0668*/ 	.word	0x00017510


	//   ....[119]....
        /*066c*/ 	.word	0x00017580


	//   ....[120]....
        /*0670*/ 	.word	0x000175f0


	//   ....[121]....
        /*0674*/ 	.word	0x00017660


	//   ....[122]....
        /*0678*/ 	.word	0x000176c0


	//   ....[123]....
        /*067c*/ 	.word	0x00017730


	//   ....[124]....
        /*0680*/ 	.word	0x000177a0


	//   ....[125]....
        /*0684*/ 	.word	0x00017800


	//   ....[126]....
        /*0688*/ 	.word	0x00017850


	//   ....[127]....
        /*068c*/ 	.word	0x000178a0


	//   ....[128]....
        /*0690*/ 	.word	0x000178f0


	//   ....[129]....
        /*0694*/ 	.word	0x00017950


	//   ....[130]....
        /*0698*/ 	.word	0x000179c0


	//   ....[131]....
        /*069c*/ 	.word	0x00017a30


	//   ....[132]....
        /*06a0*/ 	.word	0x00017a80


	//   ....[133]....
        /*06a4*/ 	.word	0x00017ac0


	//   ....[134]....
        /*06a8*/ 	.word	0x00017b10


	//   ....[135]....
        /*06ac*/ 	.word	0x00017b50


	//   ....[136]....
        /*06b0*/ 	.word	0x00017ba0


	//   ....[137]....
        /*06b4*/ 	.word	0x00017bf0


	//   ....[138]....
        /*06b8*/ 	.word	0x00017c40


	//   ....[139]....
        /*06bc*/ 	.word	0x00017c90


	//   ....[140]....
        /*06c0*/ 	.word	0x00017d00


	//   ....[141]....
        /*06c4*/ 	.word	0x00017d70


	//   ....[142]....
        /*06c8*/ 	.word	0x00017de0


	//   ....[143]....
        /*06cc*/ 	.word	0x00017e40


	//   ....[144]....
        /*06d0*/ 	.word	0x00017eb0


	//   ....[145]....
        /*06d4*/ 	.word	0x00017f20


	//   ....[146]....
        /*06d8*/ 	.word	0x00017f90


	//   ....[147]....
        /*06dc*/ 	.word	0x00017ff0


	//   ....[148]....
        /*06e0*/ 	.word	0x00018060


	//   ....[149]....
        /*06e4*/ 	.word	0x000180d0


	//   ....[150]....
        /*06e8*/ 	.word	0x00018140


	//   ....[151]....
        /*06ec*/ 	.word	0x000181a0


	//   ....[152]....
        /*06f0*/ 	.word	0x00018210


	//   ....[153]....
        /*06f4*/ 	.word	0x00018280


	//   ....[154]....
        /*06f8*/ 	.word	0x000182f0


	//   ....[155]....
        /*06fc*/ 	.word	0x00018350


	//   ....[156]....
        /*0700*/ 	.word	0x000183c0


	//   ....[157]....
        /*0704*/ 	.word	0x00018430


	//   ....[158]....
        /*0708*/ 	.word	0x000184a0


	//   ....[159]....
        /*070c*/ 	.word	0x00018500


	//   ....[160]....
        /*0710*/ 	.word	0x00018570


	//   ....[161]....
        /*0714*/ 	.word	0x000185e0


	//   ....[162]....
        /*0718*/ 	.word	0x00018630


	//   ....[163]....
        /*071c*/ 	.word	0x00018670


	//   ....[164]....
        /*0720*/ 	.word	0x000186c0


	//   ....[165]....
        /*0724*/ 	.word	0x00018710


	//   ....[166]....
        /*0728*/ 	.word	0x00018760


	//   ....[167]....
        /*072c*/ 	.word	0x000187d0


	//   ....[168]....
        /*0730*/ 	.word	0x00018820


	//   ....[169]....
        /*0734*/ 	.word	0x00018870


	//   ....[170]....
        /*0738*/ 	.word	0x000188c0


	//   ....[171]....
        /*073c*/ 	.word	0x00018910


	//   ....[172]....
        /*0740*/ 	.word	0x00018960


	//   ....[173]....
        /*0744*/ 	.word	0x000189d0


	//   ....[174]....
        /*0748*/ 	.word	0x00018a20


	//   ....[175]....
        /*074c*/ 	.word	0x00018a80


	//   ....[176]....
        /*0750*/ 	.word	0x00018ae0


	//   ....[177]....
        /*0754*/ 	.word	0x00018b50


	//----- nvinfo : EIATTR_EXIT_INSTR_OFFSETS
	.align		4
.L_278:
        /*0758*/ 	.byte	0x04, 0x1c
        /*075a*/ 	.short	(.L_280 - .L_279)


	//   ....[0]....
.L_279:
        /*075c*/ 	.word	0x00000b40


	//   ....[1]....
        /*0760*/ 	.word	0x00016fe0


	//----- nvinfo : EIATTR_MAX_THREADS
	.align		4
.L_280:
        /*0764*/ 	.byte	0x04, 0x05
        /*0766*/ 	.short	(.L_282 - .L_281)
.L_281:
        /*0768*/ 	.word	0x00000100
        /*076c*/ 	.word	0x00000001
        /*0770*/ 	.word	0x00000001


	//----- nvinfo : EIATTR_CRS_STACK_SIZE
	.align		4
.L_282:
        /*0774*/ 	.byte	0x04, 0x1e
        /*0776*/ 	.short	(.L_284 - .L_283)
.L_283:
        /*0778*/ 	.word	0x00000000
.L_284:


//--------------------- .nv.info._ZN7cutlass13device_kernelIN5flash19enable_sm80_to_sm89INS1_16FlashAttnFwdSm80INS1_25CollectiveMainloopFwdSm80ILi8ELi1ELb1EN4cute5tupleIJNS5_1CILi128EEENS7_ILi48EEENS7_ILi256EEEEEELi256ENS_6half_tEfNS_4arch4Sm80ELb0ELb1ELb0ELb0ELb1ELb0ELb1ELb1EEENS1_21CollectiveEpilogueFwdINS6_IJS8_SA_S9_EEENS6_IJNS7_ILi1EEESI_SI_EEESC_SE_Li256ELb0ELb1ELb1ELb0EEENS1_19SingleTileSchedulerILb0ELb1ELb1ELi128EEEEEEEEEvNT_6ParamsE --------------------------
	.section	.nv.info._ZN7cutlass13device_kernelIN5flash19enable_sm80_to_sm89INS1_16FlashAttnFwdSm80INS1_25CollectiveMainloopFwdSm80ILi8ELi1ELb1EN4cute5tupleIJNS5_1CILi128EEENS7_ILi48EEENS7_ILi256EEEEEELi256ENS_6half_tEfNS_4arch4Sm80ELb0ELb1ELb0ELb0ELb1ELb0ELb1ELb1EEENS1_21CollectiveEpilogueFwdINS6_IJS8_SA_S9_EEENS6_IJNS7_ILi1EEESI_SI_EEESC_SE_Li256ELb0ELb1ELb1ELb0EEENS1_19SingleTileSchedulerILb0ELb1ELb1ELi128EEEEEEEEEvNT_6ParamsE,"",@"SHT_CUDA_INFO"
	.sectionflags	@""
	.align	4


	//----- nvinfo : EIATTR_CUDA_API_VERSION
	.align		4
        /*0000*/ 	.byte	0x04, 0x37
        /*0002*/ 	.short	(.L_286 - .L_285)
.L_285:
        /*0004*/ 	.word	0x00000082


	//----- nvinfo : EIATTR_SW2861232_WAR
	.align		4
.L_286:
        /*0008*/ 	.byte	0x01, 0x35
	.zero		2


	//----- nvinfo : EIATTR_PARAM_CBANK
	.align		4
        /*000c*/ 	.byte	0x04, 0x0a
        /*000e*/ 	.short	(.L_288 - .L_287)
	.align		4
.L_287:
        /*0010*/ 	.word	index@(.nv.constant0._ZN7cutlass13device_kernelIN5flash19enable_sm80_to_sm89INS1_16FlashAttnFwdSm80INS1_25CollectiveMainloopFwdSm80ILi8ELi1ELb1EN4cute5tupleIJNS5_1CILi128EEENS7_ILi48EEENS7_ILi256EEEEEELi256ENS_6half_tEfNS_4arch4Sm80ELb0ELb1ELb0ELb0ELb1ELb0ELb1ELb1EEENS1_21CollectiveEpilogueFwdINS6_IJS8_SA_S9_EEENS6_IJNS7_ILi1EEESI_SI_EEESC_SE_Li256ELb0ELb1ELb1ELb0EEENS1_19SingleTileSchedulerILb0ELb1ELb1ELi128EEEEEEEEEvNT_6ParamsE)
        /*0014*/ 	.short	0x0160
        /*0016*/ 	.short	0x0418


	//----- nvinfo : EIATTR_CBANK_PARAM_SIZE
	.align		4
.L_288:
        /*0018*/ 	.byte	0x03, 0x19
        /*001a*/ 	.short	0x0418


	//----- nvinfo : EIATTR_KPARAM_INFO
	.align		4
        /*001c*/ 	.byte	0x04, 0x17
        /*001e*/ 	.short	(.L_290 - .L_289)
.L_289:
        /*0020*/ 	.word	0x00000000
        /*0024*/ 	.short	0x0000
        /*0026*/ 	.short	0x0000
        /*0028*/ 	.byte	0x00, 0xf0, 0x61, 0x10


	//----- nvinfo : EIATTR_MAXREG_COUNT
	.align		4
.L_290:
        /*002c*/ 	.byte	0x03, 0x1b
        /*002e*/ 	.short	0x00ff


	//----- nvinfo : EIATTR_NUM_BARRIERS
	.align		4
        /*0030*/ 	.byte	0x02, 0x4c
        /*0032*/ 	.byte	0x02
	.zero		1


	//----- nvinfo : EIATTR_ANNOTATIONS
	.align		4
        /*0034*/ 	.byte	0x04, 0x55
        /*0036*/ 	.short	(.L_292 - .L_291)


	//   ....[0]....
.L_291:
        /* <DEDUP_REMOVED lines=96> */


	//----- nvinfo : EIATTR_MERCURY_ISA_VERSION
	.align		4
.L_292:
        /*0628*/ 	.byte	0x03, 0x5f
        /*062a*/ 	.short	0x0000


	//----- nvinfo : EIATTR_COOP_GROUP_MASK_REGIDS
	.align		4
        /*062c*/ 	.byte	0x04, 0x29
        /*062e*/ 	.short	(.L_294 - .L_293)


	//   ....[0]....
.L_293:
        /*0630*/ 	.word	0xffffffff


	//   ....[1]....
        /*0634*/ 	.word	0xffffffff


	//   ....[2]....
        /*0638*/ 	.word	0xffffffff


	//   ....[3]....
        /*063c*/ 	.word	0xffffffff


	//   ....[4]....
        /*0640*/ 	.word	0xffffffff


	//   ....[5]....
        /*0644*/ 	.word	0xffffffff


	//   ....[6]....
        /*0648*/ 	.word	0xffffffff


	//   ....[7]....
        /*064c*/ 	.word	0xffffffff


	//   ....[8]....
        /*0650*/ 	.word	0xffffffff


	//   ....[9]....
        /*0654*/ 	.word	0xffffffff


	//   ....[10]....
        /*0658*/ 	.word	0xffffffff


	//   ....[11]....
        /*065c*/ 	.word	0xffffffff


	//   ....[12]....
        /*0660*/ 	.word	0xffffffff


	//   ....[13]....
        /*0664*/ 	.word	0xffffffff


	//   ....[14]....
        /*0668*/ 	.word	0xffffffff


	//   ....[15]....
        /*066c*/ 	.word	0xffffffff


	//   ....[16]....
        /*0670*/ 	.word	0xffffffff


	//   ....[17]....
        /*0674*/ 	.word	0xffffffff


	//   ....[18]....
        /*0678*/ 	.word	0xffffffff


	//   ....[19]....
        /*067c*/ 	.word	0xffffffff


	//   ....[20]....
        /*0680*/ 	.word	0xffffffff


	//   ....[21]....
        /*0684*/ 	.word	0xffffffff


	//   ....[22]....
        /*0688*/ 	.word	0xffffffff


	//   ....[23]....
        /*068c*/ 	.word	0xffffffff


	//   ....[24]....
        /*0690*/ 	.word	0xffffffff


	//   ....[25]....
        /*0694*/ 	.word	0xffffffff


	//   ....[26]....
        /*0698*/ 	.word	0xffffffff


	//   ....[27]....
        /*069c*/ 	.word	0xffffffff


	//   ....[28]....
        /*06a0*/ 	.word	0xffffffff


	//   ....[29]....
        /*06a4*/ 	.word	0xffffffff


	//   ....[30]....
        /*06a8*/ 	.word	0xffffffff


	//   ....[31]....
        /*06ac*/ 	.word	0xffffffff


	//   ....[32]....
        /*06b0*/ 	.word	0xffffffff


	//   ....[33]....
        /*06b4*/ 	.word	0xffffffff


	//   ....[34]....
        /*06b8*/ 	.word	0xffffffff


	//   ....[35]....
        /*06bc*/ 	.word	0xffffffff


	//   ....[36]....
        /*06c0*/ 	.word	0xffffffff


	//   ....[37]....
        /*06c4*/ 	.word	0xffffffff


	//   ....[38]....
        /*06c8*/ 	.word	0xffffffff


	//   ....[39]....
        /*06cc*/ 	.word	0xffffffff


	//   ....[40]....
        /*06d0*/ 	.word	0xffffffff


	//   ....[41]....
        /*06d4*/ 	.word	0xffffffff


	//   ....[42]....
        /*06d8*/ 	.word	0xffffffff


	//   ....[43]....
        /*06dc*/ 	.word	0xffffffff


	//   ....[44]....
        /*06e0*/ 	.word	0xffffffff


	//   ....[45]....
        /*06e4*/ 	.word	0xffffffff


	//   ....[46]....
        /*06e8*/ 	.word	0xffffffff


	//   ....[47]....
        /*06ec*/ 	.word	0xffffffff


	//   ....[48]....
        /*06f0*/ 	.word	0xffffffff


	//   ....[49]....
        /*06f4*/ 	.word	0xffffffff


	//   ....[50]....
        /*06f8*/ 	.word	0xffffffff


	//   ....[51]....
        /*06fc*/ 	.word	0xffffffff


	//   ....[52]....
        /*0700*/ 	.word	0xffffffff


	//   ....[53]....
        /*0704*/ 	.word	0xffffffff


	//   ....[54]....
        /*0708*/ 	.word	0xffffffff


	//   ....[55]....
        /*070c*/ 	.word	0xffffffff


	//   ....[56]....
        /*0710*/ 	.word	0xffffffff


	//   ....[57]....
        /*0714*/ 	.word	0xffffffff


	//   ....[58]....
        /*0718*/ 	.word	0xffffffff


	//   ....[59]....
        /*071c*/ 	.word	0xffffffff


	//   ....[60]....
        /*0720*/ 	.word	0xffffffff


	//   ....[61]....
        /*0724*/ 	.word	0xffffffff


	//   ....[62]....
        /*0728*/ 	.word	0xffffffff


	//   ....[63]....
        /*072c*/ 	.word	0xffffffff


	//   ....[64]....
        /*0730*/ 	.word	0xffffffff


	//   ....[65]....
        /*0734*/ 	.word	0xffffffff


	//   ....[66]....
        /*0738*/ 	.word	0xffffffff


	//   ....[67]....
        /*073c*/ 	.word	0xffffffff


	//   ....[68]....
        /*0740*/ 	.word	0xffffffff


	//   ....[69]....
        /*0744*/ 	.word	0xffffffff


	//   ....[70]....
        /*0748*/ 	.word	0xffffffff


	//   ....[71]....
        /*074c*/ 	.word	0xffffffff


	//   ....[72]....
        /*0750*/ 	.word	0xffffffff


	//   ....[73]....
        /*0754*/ 	.word	0xffffffff


	//   ....[74]....
        /*0758*/ 	.word	0xffffffff


	//   ....[75]....
        /*075c*/ 	.word	0xffffffff


	//   ....[76]....
        /*0760*/ 	.word	0xffffffff


	//   ....[77]....
        /*0764*/ 	.word	0xffffffff


	//   ....[78]....
        /*0768*/ 	.word	0xffffffff


	//   ....[79]....
        /*076c*/ 	.word	0xffffffff


	//   ....[80]....
        /*0770*/ 	.word	0xffffffff


	//   ....[81]....
        /*0774*/ 	.word	0xffffffff


	//   ....[82]....
        /*0778*/ 	.word	0xffffffff


	//   ....[83]....
        /*077c*/ 	.word	0xffffffff


	//   ....[84]....
        /*0780*/ 	.word	0xffffffff


	//   ....[85]....
        /*0784*/ 	.word	0xffffffff


	//   ....[86]....
        /*0788*/ 	.word	0xffffffff


	//----- nvinfo : EIATTR_COOP_GROUP_INSTR_OFFSETS
	.align		4
.L_294:
        /*078c*/ 	.byte	0x04, 0x28
        /*078e*/ 	.short	(.L_296 - .L_295)


	//   ....[0]....
.L_295:
        /*0790*/ 	.word	0x00000060


	//   ....[1]....
        /*0794*/ 	.word	0x000016e0


	//   ....[2]....
        /*0798*/ 	.word	0x00001720


	//   ....[3]....
        /*079c*/ 	.word	0x00001780


	//   ....[4]....
        /*07a0*/ 	.word	0x000017b0


	//   ....[5]....
        /*07a4*/ 	.word	0x00001970


	//   ....[6]....
        /*07a8*/ 	.word	0x00001990


	//   ....[7]....
        /*07ac*/ 	.word	0x000019a0


	//   ....[8]....
        /*07b0*/ 	.word	0x000019b0


	//   ....[9]....
        /*07b4*/ 	.word	0x00001b00


	//   ....[10]....
        /*07b8*/ 	.word	0x00001b40


	//   ....[11]....
        /*07bc*/ 	.word	0x00001df0


	//   ....[12]....
        /*07c0*/ 	.word	0x00001e00


	//   ....[13]....
        /*07c4*/ 	.word	0x00002160


	//   ....[14]....
        /*07c8*/ 	.word	0x00002190


	//   ....[15]....
        /*07cc*/ 	.word	0x00002580


	//   ....[16]....
        /*07d0*/ 	.word	0x00002590


	//   ....[17]....
        /*07d4*/ 	.word	0x000035a0


	//   ....[18]....
        /*07d8*/ 	.word	0x000035b0


	//   ....[19]....
        /*07dc*/ 	.word	0x000036c0


	//   ....[20]....
        /*07e0*/ 	.word	0x000036e0


	//   ....[21]....
        /*07e4*/ 	.word	0x00003a00


	//   ....[22]....
        /*07e8*/ 	.word	0x00003c50


	//   ....[23]....
        /*07ec*/ 	.word	0x000047e0


	//   ....[24]....
        /*07f0*/ 	.word	0x00004830


	//   ....[25]....
        /*07f4*/ 	.word	0x000049d0


	//   ....[26]....
        /*07f8*/ 	.word	0x00004a40


	//   ....[27]....
        /*07fc*/ 	.word	0x00006520


	//   ....[28]....
        /*0800*/ 	.word	0x00006540


	//   ....[29]....
        /*0804*/ 	.word	0x00006690


	//   ....[30]....
        /*0808*/ 	.word	0x000066a0


	//   ....[31]....
        /*080c*/ 	.word	0x00007400


	//   ....[32]....
        /*0810*/ 	.word	0x00007420


	//   ....[33]....
        /*0814*/ 	.word	0x00007530


	//   ....[34]....
        /*0818*/ 	.word	0x00007550


	//   ....[35]....
        /*081c*/ 	.word	0x00007750


	//   ....[36]....
        /*0820*/ 	.word	0x00007d90


	//   ....[37]....
        /*0824*/ 	.word	0x00008110


	//   ....[38]....
        /*0828*/ 	.word	0x00008130


	//   ....[39]....
        /*082c*/ 	.word	0x00008c50


	//   ....[40]....
        /*0830*/ 	.word	0x00008c70


	//   ....[41]....
        /*0834*/ 	.word	0x0000a4d0


	//   ....[42]....
        /*0838*/ 	.word	0x0000a4e0


	//   ....[43]....
        /*083c*/ 	.word	0x0000a640


	//   ....[44]....
        /*0840*/ 	.word	0x0000a650


	//   ....[45]....
        /*0844*/ 	.word	0x0000b3e0


	//   ....[46]....
        /*0848*/ 	.word	0x0000b400


	//   ....[47]....
        /*084c*/ 	.word	0x0000b4f0


	//   ....[48]....
        /*0850*/ 	.word	0x0000b500


	//   ....[49]....
        /*0854*/ 	.word	0x0000b700


	//   ....[50]....
        /*0858*/ 	.word	0x0000b720


	//   ....[51]....
        /*085c*/ 	.word	0x0000bd20


	//   ....[52]....
        /*0860*/ 	.word	0x0000bd40


	//   ....[53]....
        /*0864*/ 	.word	0x0000d380


	//   ....[54]....
        /*0868*/ 	.word	0x0000d390


	//   ....[55]....
        /*086c*/ 	.word	0x0000d560


	//   ....[56]....
        /*0870*/ 	.word	0x0000d570


	//   ....[57]....
        /*0874*/ 	.word	0x0000e350


	//   ....[58]....
        /*0878*/ 	.word	0x0000e360


	//   ....[59]....
        /*087c*/ 	.word	0x0000e420


	//   ....[60]....
        /*0880*/ 	.word	0x0000e450


	//   ....[61]....
        /*0884*/ 	.word	0x0000e630


	//   ....[62]....
        /*0888*/ 	.word	0x0000ec50


	//   ....[63]....
        /*088c*/ 	.word	0x0000efc0


	//   ....[64]....
        /*0890*/ 	.word	0x0000efe0


	//   ....[65]....
        /*0894*/ 	.word	0x0000fb00


	//   ....[66]....
        /*0898*/ 	.word	0x0000fb20


	//   ....[67]....
        /*089c*/ 	.word	0x00010d70


	//   ....[68]....
        /*08a0*/ 	.word	0x00010d80


	//   ....[69]....
        /*08a4*/ 	.word	0x00010db0


	//   ....[70]....
        /*08a8*/ 	.word	0x00010dc0


	//   ....[71]....
        /*08ac*/ 	.word	0x00011cd0


	//   ....[72]....
        /*08b0*/ 	.word	0x00011d10


	//   ....[73]....
        /*08b4*/ 	.word	0x00011d30


	//   ....[74]....
        /*08b8*/ 	.word	0x00011d50


	//   ....[75]....
        /*08bc*/ 	.word	0x00011dd0


	//   ....[76]....
        /*08c0*/ 	.word	0x00011e00


	//   ....[77]....
        /*08c4*/ 	.word	0x00012a60


	//   ....[78]....
        /*08c8*/ 	.word	0x00012a70


	//   ....[79]....
        /*08cc*/ 	.word	0x000139d0


	//   ....[80]....
        /*08d0*/ 	.word	0x00013a20


	//   ....[81]....
        /*08d4*/ 	.word	0x00013a70


	//   ....[82]....
        /*08d8*/ 	.word	0x00013ac0


	//   ....[83]....
        /*08dc*/ 	.word	0x00013b20


	//   ....[84]....
        /*08e0*/ 	.word	0x00013b70


	//   ....[85]....
        /*08e4*/ 	.word	0x00013bc0


	//   ....[86]....
        /*08e8*/ 	.word	0x00013c10


	//----- nvinfo : EIATTR_EXIT_INSTR_OFFSETS
	.align		4
.L_296:
        /*08ec*/ 	.byte	0x04, 0x1c
        /*08ee*/ 	.short	(.L_298 - .L_297)


	//   ....[0]....
.L_297:
        /*08f0*/ 	.word	0x000001c0


	//   ....[1]....
        /*08f4*/ 	.word	0x00012a80


	//   ....[2]....
        /*08f8*/ 	.word	0x00013620


	//   ....[3]....
        /*08fc*/ 	.word	0x00013670


	//   ....[4]....
        /*0900*/ 	.word	0x000136a0


	//   ....[5]....
        /*0904*/ 	.word	0x00013700


	//   ....[6]....
        /*0908*/ 	.word	0x00013990


	//----- nvinfo : EIATTR_CTAIDZ_USED
	.align		4
.L_298:
        /*090c*/ 	.byte	0x01, 0x04
	.zero		2


	//----- nvinfo : EIATTR_MAX_THREADS
	.align		4
        /*0910*/ 	.byte	0x04, 0x05
        /*0912*/ 	.short	(.L_300 - .L_299)
.L_299:
        /*0914*/ 	.word	0x00000100
        /*0918*/ 	.word	0x00000001
        /*091c*/ 	.word	0x00000001


	//----- nvinfo : EIATTR_CRS_STACK_SIZE
	.align		4
.L_300:
        /*0920*/ 	.byte	0x04, 0x1e
        /*0922*/ 	.short	(.L_302 - .L_301)
.L_301:
        /*0924*/ 	.word	0x00000000
.L_302:


//--------------------- .nv.info._ZN7cutlass13device_kernelIN5flash19enable_sm80_to_sm89INS1_16FlashAttnFwdSm80INS1_25CollectiveMainloopFwdSm80ILi8ELi1ELb1EN4cute5tupleIJNS5_1CILi128EEENS7_ILi48EEENS7_ILi256EEEEEELi256ENS_6half_tEfNS_4arch4Sm80ELb0ELb1ELb0ELb1ELb1ELb0ELb1ELb1EEENS1_21CollectiveEpilogueFwdINS6_IJS8_SA_S9_EEENS6_IJNS7_ILi1EEESI_SI_EEESC_SE_Li256ELb1ELb1ELb1ELb0EEENS1_36VarlenDynamicPersistentTileSchedulerILi128ELi48ELi256ELi256ELb1ELb1ELb0ELb1ELb0ELb1EEEEEEEEEvNT_6ParamsE --------------------------
	.section	.nv.info._ZN7cutlass13device_kernelIN5flash19enable_sm80_to_sm89INS1_16FlashAttnFwdSm80INS1_25CollectiveMainloopFwdSm80ILi8ELi1ELb1EN4cute5tupleIJNS5_1CILi128EEENS7_ILi48EEENS7_ILi256EEEEEELi256ENS_6half_tEfNS_4arch4Sm80ELb0ELb1ELb0ELb1ELb1ELb0ELb1ELb1EEENS1_21CollectiveEpilogueFwdINS6_IJS8_SA_S9_EEENS6_IJNS7_ILi1EEESI_SI_EEESC_SE_Li256ELb1ELb1ELb1ELb0EEENS1_36VarlenDynamicPersistentTileSchedulerILi128ELi48ELi256ELi256ELb1ELb1ELb0ELb1ELb0ELb1EEEEEEEEEvNT_6ParamsE,"",@"SHT_CUDA_INFO"
	.sectionflags	@""
	.align	4


	//----- nvinfo : EIATTR_CUDA_API_VERSION
	.align		4
        /*0000*/ 	.byte	0x04, 0x37
        /*0002*/ 	.short	(.L_304 - .L_303)
.L_303:
        /*0004*/ 	.word	0x00000082


	//----- nvinfo : EIATTR_SW2861232_WAR
	.align		4
.L_304:
        /*0008*/ 	.byte	0x01, 0x35
	.zero		2


	//----- nvinfo : EIATTR_PARAM_CBANK
	.align		4
        /*000c*/ 	.byte	0x04, 0x0a
        /*000e*/ 	.short	(.L_306 - .L_305)
	.align		4
.L_305:
        /*0010*/ 	.word	index@(.nv.constant0._ZN7cutlass13device_kernelIN5flash19enable_sm80_to_sm89INS1_16FlashAttnFwdSm80INS1_25CollectiveMainloopFwdSm80ILi8ELi1ELb1EN4cute5tupleIJNS5_1CILi128EEENS7_ILi48EEENS7_ILi256EEEEEELi256ENS_6half_tEfNS_4arch4Sm80ELb0ELb1ELb0ELb1ELb1ELb0ELb1ELb1EEENS1_21CollectiveEpilogueFwdINS6_IJS8_SA_S9_EEENS6_IJNS7_ILi1EEESI_SI_EEESC_SE_Li256ELb1ELb1ELb1ELb0EEENS1_36VarlenDynamicPersistentTileSchedulerILi128ELi48ELi256ELi256ELb1ELb1ELb0ELb1ELb0ELb1EEEEEEEEEvNT_6ParamsE)
        /*0014*/ 	.short	0x0160
        /*0016*/ 	.short	0x0438


	//----- nvinfo : EIATTR_CBANK_PARAM_SIZE
	.align		4
.L_306:
        /*0018*/ 	.byte	0x03, 0x19
        /*001a*/ 	.short	0x0438


	//----- nvinfo : EIATTR_KPARAM_INFO
	.align		4
        /*001c*/ 	.byte	0x04, 0x17
        /*001e*/ 	.short	(.L_308 - .L_307)
.L_307:
        /*0020*/ 	.word	0x00000000
        /*0024*/ 	.short	0x0000
        /*0026*/ 	.short	0x0000
        /*0028*/ 	.byte	0x00, 0xf0, 0xe1, 0x10


	//----- nvinfo : EIATTR_MAXREG_COUNT
	.align		4
.L_308:
        /*002c*/ 	.byte	0x03, 0x1b
        /*002e*/ 	.short	0x00ff


	//----- nvinfo : EIATTR_NUM_BARRIERS
	.align		4
        /*0030*/ 	.byte	0x02, 0x4c
        /*0032*/ 	.byte	0x06
	.zero		1


	//----- nvinfo : EIATTR_ANNOTATIONS
	.align		4
        /*0034*/ 	.byte	0x04, 0x55
        /*0036*/ 	.short	(.L_310 - .L_309)


	//   ....[0]....
.L_309:
        /* <DEDUP_REMOVED lines=470> */


	//----- nvinfo : EIATTR_MERCURY_ISA_VERSION
	.align		4
.L_310:
        /*1d88*/ 	.byte	0x03, 0x5f
        /*1d8a*/ 	.short	0x0000


	//----- nvinfo : EIATTR_INT_WARP_WIDE_INSTR_OFFSETS
	.align		4
        /*1d8c*/ 	.byte	0x04, 0x31
        /*1d8e*/ 	.short	(.L_312 - .L_311)


	//   ....[0]....
.L_311:
        /*1d90*/ 	.word	0x00013730


	//   ....[1]....
        /*1d94*/ 	.word	0x000137b0


	//----- nvinfo : EIATTR_COOP_GROUP_MASK_REGIDS
	.align		4
.L_312:
        /*1d98*/ 	.byte	0x04, 0x29
        /*1d9a*/ 	.short	(.L_314 - .L_313)


	//   ....[0]....
.L_313:
        /*1d9c*/ 	.word	0xffffffff


	//   ....[1]....
        /*1da0*/ 	.word	0xffffffff


	//   ....[2]....
        /*1da4*/ 	.word	0xffffffff


	//   ....[3]....
        /*1da8*/ 	.word	0xffffffff


	//   ....[4]....
        /*1dac*/ 	.word	0xffffffff


	//   ....[5]....
        /*1db0*/ 	.word	0xffffffff


	//   ....[6]....
        /*1db4*/ 	.word	0xffffffff


	//   ....[7]....
        /*1db8*/ 	.word	0xffffffff


	//   ....[8]....
        /*1dbc*/ 	.word	0xffffffff


	//   ....[9]....
        /*1dc0*/ 	.word	0xffffffff


	//   ....[10]....
        /*1dc4*/ 	.word	0xffffffff


	//   ....[11]....
        /*1dc8*/ 	.word	0xffffffff


	//   ....[12]....
        /*1dcc*/ 	.word	0xffffffff


	//   ....[13]....
        /*1dd0*/ 	.word	0xffffffff


	//   ....[14]....
        /*1dd4*/ 	.word	0xffffffff


	//   ....[15]....
        /*1dd8*/ 	.word	0xffffffff


	//   ....[16]....
        /*1ddc*/ 	.word	0xffffffff


	//   ....[17]....
        /*1de0*/ 	.word	0xffffffff


	//   ....[18]....
        /*1de4*/ 	.word	0xffffffff


	//   ....[19]....
        /*1de8*/ 	.word	0xffffffff


	//   ....[20]....
        /*1dec*/ 	.word	0xffffffff


	//   ....[21]....
        /*1df0*/ 	.word	0xffffffff


	//   ....[22]....
        /*1df4*/ 	.word	0xffffffff


	//   ....[23]....
        /*1df8*/ 	.word	0xffffffff


	//   ....[24]....
        /*1dfc*/ 	.word	0xffffffff


	//   ....[25]....
        /*1e00*/ 	.word	0xffffffff


	//   ....[26]....
        /*1e04*/ 	.word	0xffffffff


	//   ....[27]....
        /*1e08*/ 	.word	0xffffffff


	//   ....[28]....
        /*1e0c*/ 	.word	0xffffffff


	//   ....[29]....
        /*1e10*/ 	.word	0xffffffff


	//   ....[30]....
        /*1e14*/ 	.word	0xffffffff


	//   ....[31]....
        /*1e18*/ 	.word	0xffffffff


	//   ....[32]....
        /*1e1c*/ 	.word	0xffffffff


	//   ....[33]....
        /*1e20*/ 	.word	0xffffffff


	//   ....[34]....
        /*1e24*/ 	.word	0xffffffff


	//   ....[35]....
        /*1e28*/ 	.word	0xffffffff


	//   ....[36]....
        /*1e2c*/ 	.word	0xffffffff


	//   ....[37]....
        /*1e30*/ 	.word	0xffffffff


	//   ....[38]....
        /*1e34*/ 	.word	0xffffffff


	//   ....[39]....
        /*1e38*/ 	.word	0xffffffff


	//   ....[40]....
        /*1e3c*/ 	.word	0xffffffff


	//   ....[41]....
        /*1e40*/ 	.word	0xffffffff


	//   ....[42]....
        /*1e44*/ 	.word	0xffffffff


	//   ....[43]....
        /*1e48*/ 	.word	0xffffffff


	//   ....[44]....
        /*1e4c*/ 	.word	0xffffffff


	//   ....[45]....
        /*1e50*/ 	.word	0xffffffff


	//   ....[46]....
        /*1e54*/ 	.word	0xffffffff


	//   ....[47]....
        /*1e58*/ 	.word	0xffffffff


	//   ....[48]....
        /*1e5c*/ 	.word	0xffffffff


	//   ....[49]....
        /*1e60*/ 	.word	0xffffffff


	//   ....[50]....
        /*1e64*/ 	.word	0xffffffff


	//   ....[51]....
        /*1e68*/ 	.word	0xffffffff


	//   ....[52]....
        /*1e6c*/ 	.word	0xffffffff


	//   ....[53]....
        /*1e70*/ 	.word	0xffffffff


	//   ....[54]....
        /*1e74*/ 	.word	0xffffffff


	//   ....[55]....
        /*1e78*/ 	.word	0xffffffff


	//   ....[56]....
        /*1e7c*/ 	.word	0xffffffff


	//   ....[57]....
        /*1e80*/ 	.word	0xffffffff


	//   ....[58]....
        /*1e84*/ 	.word	0xffffffff


	//   ....[59]....
        /*1e88*/ 	.word	0xffffffff


	//   ....[60]....
        /*1e8c*/ 	.word	0xffffffff


	//   ....[61]....
        /*1e90*/ 	.word	0xffffffff


	//   ....[62]....
        /*1e94*/ 	.word	0xffffffff


	//   ....[63]....
        /*1e98*/ 	.word	0xffffffff


	//   ....[64]....
        /*1e9c*/ 	.word	0xffffffff


	//   ....[65]....
        /*1ea0*/ 	.word	0xffffffff


	//   ....[66]....
        /*1ea4*/ 	.word	0xffffffff


	//   ....[67]....
        /*1ea8*/ 	.word	0xffffffff


	//   ....[68]....
        /*1eac*/ 	.word	0xffffffff


	//   ....[69]....
        /*1eb0*/ 	.word	0xffffffff


	//   ....[70]....
        /*1eb4*/ 	.word	0xffffffff


	//   ....[71]....
        /*1eb8*/ 	.word	0xffffffff


	//   ....[72]....
        /*1ebc*/ 	.word	0xffffffff


	//   ....[73]....
        /*1ec0*/ 	.word	0xffffffff


	//   ....[74]....
        /*1ec4*/ 	.word	0xffffffff


	//   ....[75]....
        /*1ec8*/ 	.word	0xffffffff


	//   ....[76]....
        /*1ecc*/ 	.word	0xffffffff


	//   ....[77]....
        /*1ed0*/ 	.word	0xffffffff


	//   ....[78]....
        /*1ed4*/ 	.word	0xffffffff


	//   ....[79]....
        /*1ed8*/ 	.word	0xffffffff


	//   ....[80]....
        /*1edc*/ 	.word	0xffffffff


	//   ....[81]....
        /*1ee0*/ 	.word	0xffffffff


	//   ....[82]....
        /*1ee4*/ 	.word	0xffffffff


	//   ....[83]....
        /*1ee8*/ 	.word	0xffffffff


	//   ....[84]....
        /*1eec*/ 	.word	0xffffffff


	//   ....[85]....
        /*1ef0*/ 	.word	0xffffffff


	//   ....[86]....
        /*1ef4*/ 	.word	0xffffffff


	//   ....[87]....
        /*1ef8*/ 	.word	0xffffffff


	//   ....[88]....
        /*1efc*/ 	.word	0xffffffff


	//   ....[89]....
        /*1f00*/ 	.word	0xffffffff


	//   ....[90]....
        /*1f04*/ 	.word	0xffffffff


	//   ....[91]....
        /*1f08*/ 	.word	0xffffffff


	//   ....[92]....
        /*1f0c*/ 	.word	0xffffffff


	//   ....[93]....
        /*1f10*/ 	.word	0xffffffff


	//   ....[94]....
        /*1f14*/ 	.word	0xffffffff


	//   ....[95]....
        /*1f18*/ 	.word	0xffffffff


	//   ....[96]....
        /*1f1c*/ 	.word	0xffffffff


	//   ....[97]....
        /*1f20*/ 	.word	0xffffffff


	//   ....[98]....
        /*1f24*/ 	.word	0xffffffff


	//   ....[99]....
        /*1f28*/ 	.word	0xffffffff


	//   ....[100]....
        /*1f2c*/ 	.word	0xffffffff


	//   ....[101]....
        /*1f30*/ 	.word	0xffffffff


	//   ....[102]....
        /*1f34*/ 	.word	0xffffffff


	//   ....[103]....
        /*1f38*/ 	.word	0xffffffff


	//   ....[104]....
        /*1f3c*/ 	.word	0xffffffff


	//   ....[105]....
        /*1f40*/ 	.word	0xffffffff


	//   ....[106]....
        /*1f44*/ 	.word	0xffffffff


	//   ....[107]....
        /*1f48*/ 	.word	0xffffffff


	//   ....[108]....
        /*1f4c*/ 	.word	0xffffffff


	//   ....[109]....
        /*1f50*/ 	.word	0xffffffff


	//   ....[110]....
        /*1f54*/ 	.word	0xffffffff


	//   ....[111]....
        /*1f58*/ 	.word	0xffffffff


	//   ....[112]....
        /*1f5c*/ 	.word	0xffffffff


	//   ....[113]....
        /*1f60*/ 	.word	0xffffffff


	//   ....[114]....
        /*1f64*/ 	.word	0xffffffff


	//   ....[115]....
        /*1f68*/ 	.word	0xffffffff


	//   ....[116]....
        /*1f6c*/ 	.word	0xffffffff


	//   ....[117]....
        /*1f70*/ 	.word	0xffffffff


	//   ....[118]....
        /*1f74*/ 	.word	0xffffffff


	//   ....[119]....
        /*1f78*/ 	.word	0xffffffff


	//   ....[120]....
        /*1f7c*/ 	.word	0xffffffff


	//   ....[121]....
        /*1f80*/ 	.word	0xffffffff


	//   ....[122]....
        /*1f84*/ 	.word	0xffffffff


	//   ....[123]....
        /*1f88*/ 	.word	0xffffffff


	//   ....[124]....
        /*1f8c*/ 	.word	0xffffffff


	//   ....[125]....
        /*1f90*/ 	.word	0xffffffff


	//   ....[126]....
        /*1f94*/ 	.word	0xffffffff


	//   ....[127]....
        /*1f98*/ 	.word	0xffffffff


	//   ....[128]....
        /*1f9c*/ 	.word	0xffffffff


	//   ....[129]....
        /*1fa0*/ 	.word	0xffffffff


	//   ....[130]....
        /*1fa4*/ 	.word	0xffffffff


	//   ....[131]....
        /*1fa8*/ 	.word	0xffffffff


	//   ....[132]....
        /*1fac*/ 	.word	0xffffffff


	//   ....[133]....
        /*1fb0*/ 	.word	0xffffffff


	//   ....[134]....
        /*1fb4*/ 	.word	0xffffffff


	//   ....[135]....
        /*1fb8*/ 	.word	0xffffffff


	//   ....[136]....
        /*1fbc*/ 	.word	0xffffffff


	//   ....[137]....
        /*1fc0*/ 	.word	0xffffffff


	//   ....[138]....
        /*1fc4*/ 	.word	0xffffffff


	//   ....[139]....
        /*1fc8*/ 	.word	0xffffffff


	//   ....[140]....
        /*1fcc*/ 	.word	0xffffffff


	//   ....[141]....
        /*1fd0*/ 	.word	0xffffffff


	//   ....[142]....
        /*1fd4*/ 	.word	0xffffffff


	//   ....[143]....
        /*1fd8*/ 	.word	0xffffffff


	//   ....[144]....
        /*1fdc*/ 	.word	0xffffffff


	//   ....[145]....
        /*1fe0*/ 	.word	0xffffffff


	//   ....[146]....
        /*1fe4*/ 	.word	0xffffffff


	//   ....[147]....
        /*1fe8*/ 	.word	0xffffffff


	//   ....[148]....
        /*1fec*/ 	.word	0xffffffff


	//   ....[149]....
        /*1ff0*/ 	.word	0xffffffff


	//   ....[150]....
        /*1ff4*/ 	.word	0xffffffff


	//   ....[151]....
        /*1ff8*/ 	.word	0xffffffff


	//   ....[152]....
        /*1ffc*/ 	.word	0xffffffff


	//   ....[153]....
        /*2000*/ 	.word	0xffffffff


	//   ....[154]....
        /*2004*/ 	.word	0xffffffff


	//   ....[155]....
        /*2008*/ 	.word	0xffffffff


	//   ....[156]....
        /*200c*/ 	.word	0xffffffff


	//   ....[157]....
        /*2010*/ 	.word	0xffffffff


	//   ....[158]....
        /*2014*/ 	.word	0xffffffff


	//   ....[159]....
        /*2018*/ 	.word	0xffffffff


	//   ....[160]....
        /*201c*/ 	.word	0xffffffff


	//   ....[161]....
        /*2020*/ 	.word	0xffffffff


	//   ....[162]....
        /*2024*/ 	.word	0xffffffff


	//   ....[163]....
        /*2028*/ 	.word	0xffffffff


	//   ....[164]....
        /*202c*/ 	.word	0xffffffff


	//   ....[165]....
        /*2030*/ 	.word	0xffffffff


	//   ....[166]....
        /*2034*/ 	.word	0xffffffff


	//   ....[167]....
        /*2038*/ 	.word	0xffffffff


	//   ....[168]....
        /*203c*/ 	.word	0xffffffff


	//   ....[169]....
        /*2040*/ 	.word	0xffffffff


	//   ....[170]....
        /*2044*/ 	.word	0xffffffff


	//   ....[171]....
        /*2048*/ 	.word	0xffffffff


	//   ....[172]....
        /*204c*/ 	.word	0xffffffff


	//   ....[173]....
        /*2050*/ 	.word	0xffffffff


	//   ....[174]....
        /*2054*/ 	.word	0xffffffff


	//   ....[175]....
        /*2058*/ 	.word	0xffffffff


	//   ....[176]....
        /*205c*/ 	.word	0xffffffff


	//   ....[177]....
        /*2060*/ 	.word	0xffffffff


	//   ....[178]....
        /*2064*/ 	.word	0xffffffff


	//   ....[179]....
        /*2068*/ 	.word	0xffffffff


	//   ....[180]....
        /*206c*/ 	.word	0xffffffff


	//   ....[181]....
        /*2070*/ 	.word	0xffffffff


	//   ....[182]....
        /*2074*/ 	.word	0xffffffff


	//   ....[183]....
        /*2078*/ 	.word	0xffffffff


	//   ....[184]....
        /*207c*/ 	.word	0xffffffff


	//   ....[185]....
        /*2080*/ 	.word	0xffffffff


	//   ....[186]....
        /*2084*/ 	.word	0xffffffff


	//   ....[187]....
        /*2088*/ 	.word	0xffffffff


	//   ....[188]....
        /*208c*/ 	.word	0xffffffff


	//   ....[189]....
        /*2090*/ 	.word	0xffffffff


	//   ....[190]....
        /*2094*/ 	.word	0xffffffff


	//   ....[191]....
        /*2098*/ 	.word	0xffffffff


	//   ....[192]....
        /*209c*/ 	.word	0xffffffff


	//   ....[193]....
        /*20a0*/ 	.word	0xffffffff


	//   ....[194]....
        /*20a4*/ 	.word	0xffffffff


	//   ....[195]....
        /*20a8*/ 	.word	0xffffffff


	//   ....[196]....
        /*20ac*/ 	.word	0xffffffff


	//   ....[197]....
        /*20b0*/ 	.word	0xffffffff


	//   ....[198]....
        /*20b4*/ 	.word	0xffffffff


	//   ....[199]....
        /*20b8*/ 	.word	0xffffffff


	//   ....[200]....
        /*20bc*/ 	.word	0xffffffff


	//   ....[201]....
        /*20c0*/ 	.word	0xffffffff


	//   ....[202]....
        /*20c4*/ 	.word	0xffffffff


	//   ....[203]....
        /*20c8*/ 	.word	0xffffffff


	//   ....[204]....
        /*20cc*/ 	.word	0xffffffff


	//   ....[205]....
        /*20d0*/ 	.word	0xffffffff


	//   ....[206]....
        /*20d4*/ 	.word	0xffffffff


	//   ....[207]....
        /*20d8*/ 	.word	0xffffffff


	//   ....[208]....
        /*20dc*/ 	.word	0xffffffff


	//   ....[209]....
        /*20e0*/ 	.word	0xffffffff


	//   ....[210]....
        /*20e4*/ 	.word	0xffffffff


	//   ....[211]....
        /*20e8*/ 	.word	0xffffffff


	//   ....[212]....
        /*20ec*/ 	.word	0xffffffff


	//   ....[213]....
        /*20f0*/ 	.word	0xffffffff


	//   ....[214]....
        /*20f4*/ 	.word	0xffffffff


	//   ....[215]....
        /*20f8*/ 	.word	0xffffffff


	//   ....[216]....
        /*20fc*/ 	.word	0xffffffff


	//   ....[217]....
        /*2100*/ 	.word	0xffffffff


	//   ....[218]....
        /*2104*/ 	.word	0xffffffff


	//   ....[219]....
        /*2108*/ 	.word	0xffffffff


	//   ....[220]....
        /*210c*/ 	.word	0xffffffff


	//   ....[221]....
        /*2110*/ 	.word	0xffffffff


	//   ....[222]....
        /*2114*/ 	.word	0xffffffff


	//   ....[223]....
        /*2118*/ 	.word	0xffffffff


	//   ....[224]....
        /*211c*/ 	.word	0xffffffff


	//   ....[225]....
        /*2120*/ 	.word	0xffffffff


	//   ....[226]....
        /*2124*/ 	.word	0xffffffff


	//   ....[227]....
        /*2128*/ 	.word	0xffffffff


	//   ....[228]....
        /*212c*/ 	.word	0xffffffff


	//   ....[229]....
        /*2130*/ 	.word	0xffffffff


	//   ....[230]....
        /*2134*/ 	.word	0xffffffff


	//   ....[231]....
        /*2138*/ 	.word	0xffffffff


	//----- nvinfo : EIATTR_COOP_GROUP_INSTR_OFFSETS
	.align		4
.L_314:
        /*213c*/ 	.byte	0x04, 0x28
        /*213e*/ 	.short	(.L_316 - .L_315)


	//   ....[0]....
.L_315:
        /*2140*/ 	.word	0x00000050


	//   ....[1]....
        /*2144*/ 	.word	0x00000200


	//   ....[2]....
        /*2148*/ 	.word	0x00000230


	//   ....[3]....
        /*214c*/ 	.word	0x00000260


	//   ....[4]....
        /*2150*/ 	.word	0x00000290


	//   ....[5]....
        /*2154*/ 	.word	0x000002c0


	//   ....[6]....
        /*2158*/ 	.word	0x000002f0


	//   ....[7]....
        /*215c*/ 	.word	0x00000450


	//   ....[8]....
        /*2160*/ 	.word	0x00000490


	//   ....[9]....
        /*2164*/ 	.word	0x000004c0


	//   ....[10]....
        /*2168*/ 	.word	0x000004f0


	//   ....[11]....
        /*216c*/ 	.word	0x00000520


	//   ....[12]....
        /*2170*/ 	.word	0x00000550


	//   ....[13]....
        /*2174*/ 	.word	0x000005e0


	//   ....[14]....
        /*2178*/ 	.word	0x00000630


	//   ....[15]....
        /*217c*/ 	.word	0x00000650


	//   ....[16]....
        /*2180*/ 	.word	0x000006b0


	//   ....[17]....
        /*2184*/ 	.word	0x00003560


	//   ....[18]....
        /*2188*/ 	.word	0x00003590


	//   ....[19]....
        /*218c*/ 	.word	0x000035c0


	//   ....[20]....
        /*2190*/ 	.word	0x000035e0


	//   ....[21]....
        /*2194*/ 	.word	0x000037c0


	//   ....[22]....
        /*2198*/ 	.word	0x000037e0


	//   ....[23]....
        /*219c*/ 	.word	0x00003820


	//   ....[24]....
        /*21a0*/ 	.word	0x00003850


	//   ....[25]....
        /*21a4*/ 	.word	0x00003aa0


	//   ....[26]....
        /*21a8*/ 	.word	0x00003ad0


	//   ....[27]....
        /*21ac*/ 	.word	0x00003cd0


	//   ....[28]....
        /*21b0*/ 	.word	0x00003d20


	//   ....[29]....
        /*21b4*/ 	.word	0x00004000


	//   ....[30]....
        /*21b8*/ 	.word	0x00004010


	//   ....[31]....
        /*21bc*/ 	.word	0x00004510


	//   ....[32]....
        /*21c0*/ 	.word	0x00004520


	//   ....[33]....
        /*21c4*/ 	.word	0x00005490


	//   ....[34]....
        /*21c8*/ 	.word	0x000054b0


	//   ....[35]....
        /*21cc*/ 	.word	0x00005710


	//   ....[36]....
        /*21d0*/ 	.word	0x00005720


	//   ....[37]....
        /*21d4*/ 	.word	0x00005a90


	//   ....[38]....
        /*21d8*/ 	.word	0x00006050


	//   ....[39]....
        /*21dc*/ 	.word	0x00006640


	//   ....[40]....
        /*21e0*/ 	.word	0x00006670


	//   ....[41]....
        /*21e4*/ 	.word	0x00006690


	//   ....[42]....
        /*21e8*/ 	.word	0x000066a0


	//   ....[43]....
        /*21ec*/ 	.word	0x00007e50


	//   ....[44]....
        /*21f0*/ 	.word	0x00007e70


	//   ....[45]....
        /*21f4*/ 	.word	0x000080c0


	//   ....[46]....
        /*21f8*/ 	.word	0x000080d0


	//   ....[47]....
        /*21fc*/ 	.word	0x00008eb0


	//   ....[48]....
        /*2200*/ 	.word	0x00008ed0


	//   ....[49]....
        /*2204*/ 	.word	0x00009140


	//   ....[50]....
        /*2208*/ 	.word	0x00009150


	//   ....[51]....
        /*220c*/ 	.word	0x000094d0


	//   ....[52]....
        /*2210*/ 	.word	0x00009af0


	//   ....[53]....
        /*2214*/ 	.word	0x0000a150


	//   ....[54]....
        /*2218*/ 	.word	0x0000a180


	//   ....[55]....
        /*221c*/ 	.word	0x0000a1a0


	//   ....[56]....
        /*2220*/ 	.word	0x0000a1c0


	//   ....[57]....
        /*2224*/ 	.word	0x0000bfc0


	//   ....[58]....
        /*2228*/ 	.word	0x0000bfe0


	//   ....[59]....
        /*222c*/ 	.word	0x0000c230


	//   ....[60]....
        /*2230*/ 	.word	0x0000c240


	//   ....[61]....
        /*2234*/ 	.word	0x0000d020


	//   ....[62]....
        /*2238*/ 	.word	0x0000d040


	//   ....[63]....
        /*223c*/ 	.word	0x0000d2b0


	//   ....[64]....
        /*2240*/ 	.word	0x0000d2c0


	//   ....[65]....
        /*2244*/ 	.word	0x0000d6c0


	//   ....[66]....
        /*2248*/ 	.word	0x0000d6f0


	//   ....[67]....
        /*224c*/ 	.word	0x0000d710


	//   ....[68]....
        /*2250*/ 	.word	0x0000d730


	//   ....[69]....
        /*2254*/ 	.word	0x0000f1f0


	//   ....[70]....
        /*2258*/ 	.word	0x0000f2e0


	//   ....[71]....
        /*225c*/ 	.word	0x0000f450


	//   ....[72]....
        /*2260*/ 	.word	0x0000f460


	//   ....[73]....
        /*2264*/ 	.word	0x00010240


	//   ....[74]....
        /*2268*/ 	.word	0x00010260


	//   ....[75]....
        /*226c*/ 	.word	0x00010410


	//   ....[76]....
        /*2270*/ 	.word	0x00010420


	//   ....[77]....
        /*2274*/ 	.word	0x000106e0


	//   ....[78]....
        /*2278*/ 	.word	0x00010d00


	//   ....[79]....
        /*227c*/ 	.word	0x00011360


	//   ....[80]....
        /*2280*/ 	.word	0x00011390


	//   ....[81]....
        /*2284*/ 	.word	0x000113b0


	//   ....[82]....
        /*2288*/ 	.word	0x000113d0


	//   ....[83]....
        /*228c*/ 	.word	0x00012cf0


	//   ....[84]....
        /*2290*/ 	.word	0x00012d40


	//   ....[85]....
        /*2294*/ 	.word	0x00012d60


	//   ....[86]....
        /*2298*/ 	.word	0x00012d70


	//   ....[87]....
        /*229c*/ 	.word	0x000145f0


	//   ....[88]....
        /*22a0*/ 	.word	0x00014610


	//   ....[89]....
        /*22a4*/ 	.word	0x00014630


	//   ....[90]....
        /*22a8*/ 	.word	0x00014650


	//   ....[91]....
        /*22ac*/ 	.word	0x00014a10


	//   ....[92]....
        /*22b0*/ 	.word	0x00014a30


	//   ....[93]....
        /*22b4*/ 	.word	0x00014c70


	//   ....[94]....
        /*22b8*/ 	.word	0x00014c80


	//   ....[95]....
        /*22bc*/ 	.word	0x00014e70


	//   ....[96]....
        /*22c0*/ 	.word	0x00014e90


	//   ....[97]....
        /*22c4*/ 	.word	0x00015080


	//   ....[98]....
        /*22c8*/ 	.word	0x00015090


	//   ....[99]....
        /*22cc*/ 	.word	0x00015470


	//   ....[100]....
        /*22d0*/ 	.word	0x00015490


	//   ....[101]....
        /*22d4*/ 	.word	0x000160e0


	//   ....[102]....
        /*22d8*/ 	.word	0x000160f0


	//   ....[103]....
        /*22dc*/ 	.word	0x00017570


	//   ....[104]....
        /*22e0*/ 	.word	0x00017590


	//   ....[105]....
        /*22e4*/ 	.word	0x000177e0


	//   ....[106]....
        /*22e8*/ 	.word	0x000177f0


	//   ....[107]....
        /*22ec*/ 	.word	0x000179e0


	//   ....[108]....
        /*22f0*/ 	.word	0x00017a00


	//   ....[109]....
        /*22f4*/ 	.word	0x00017bf0


	//   ....[110]....
        /*22f8*/ 	.word	0x00017c00


	//   ....[111]....
        /*22fc*/ 	.word	0x00017eb0


	//   ....[112]....
        /*2300*/ 	.word	0x00017ed0


	//   ....[113]....
        /*2304*/ 	.word	0x00018000


	//   ....[114]....
        /*2308*/ 	.word	0x00018040


	//   ....[115]....
        /*230c*/ 	.word	0x00018070


	//   ....[116]....
        /*2310*/ 	.word	0x000180a0


	//   ....[117]....
        /*2314*/ 	.word	0x000180d0


	//   ....[118]....
        /*2318*/ 	.word	0x00018100


	//   ....[119]....
        /*231c*/ 	.word	0x00018260


	//   ....[120]....
        /*2320*/ 	.word	0x000182a0


	//   ....[121]....
        /*2324*/ 	.word	0x000182d0


	//   ....[122]....
        /*2328*/ 	.word	0x00018300


	//   ....[123]....
        /*232c*/ 	.word	0x00018330


	//   ....[124]....
        /*2330*/ 	.word	0x00018360


	//   ....[125]....
        /*2334*/ 	.word	0x000183f0


	//   ....[126]....
        /*2338*/ 	.word	0x00018450


	//   ....[127]....
        /*233c*/ 	.word	0x00018460


	//   ....[128]....
        /*2340*/ 	.word	0x000184c0


	//   ....[129]....
        /*2344*/ 	.word	0x00018f30


	//   ....[130]....
        /*2348*/ 	.word	0x00018f90


	//   ....[131]....
        /*234c*/ 	.word	0x00018fe0


	//   ....[132]....
        /*2350*/ 	.word	0x00019030


	//   ....[133]....
        /*2354*/ 	.word	0x00019080


	//   ....[134]....
        /*2358*/ 	.word	0x00019110


	//   ....[135]....
        /*235c*/ 	.word	0x00019160


	//   ....[136]....
        /*2360*/ 	.word	0x000191f0


	//   ....[137]....
        /*2364*/ 	.word	0x00019280


	//   ....[138]....
        /*2368*/ 	.word	0x00019310


	//   ....[139]....
        /*236c*/ 	.word	0x000193a0


	//   ....[140]....
        /*2370*/ 	.word	0x00019420


	//   ....[141]....
        /*2374*/ 	.word	0x000194b0


	//   ....[142]....
        /*2378*/ 	.word	0x00019540


	//   ....[143]....
        /*237c*/ 	.word	0x000195d0


	//   ....[144]....
        /*2380*/ 	.word	0x00019650


	//   ....[145]....
        /*2384*/ 	.word	0x000196e0


	//   ....[146]....
        /*2388*/ 	.word	0x00019770


	//   ....[147]....
        /*238c*/ 	.word	0x000197d0


	//   ....[148]....
        /*2390*/ 	.word	0x00019820


	//   ....[149]....
        /*2394*/ 	.word	0x00019870


	//   ....[150]....
        /*2398*/ 	.word	0x000198c0


	//   ....[151]....
        /*239c*/ 	.word	0x00019950


	//   ....[152]....
        /*23a0*/ 	.word	0x000199e0


	//   ....[153]....
        /*23a4*/ 	.word	0x00019a70


	//   ....[154]....
        /*23a8*/ 	.word	0x00019af0


	//   ....[155]....
        /*23ac*/ 	.word	0x00019b80


	//   ....[156]....
        /*23b0*/ 	.word	0x00019c10


	//   ....[157]....
        /*23b4*/ 	.word	0x00019ca0


	//   ....[158]....
        /*23b8*/ 	.word	0x00019d20


	//   ....[159]....
        /*23bc*/ 	.word	0x00019db0


	//   ....[160]....
        /*23c0*/ 	.word	0x00019e40


	//   ....[161]....
        /*23c4*/ 	.word	0x00019e90


	//   ....[162]....
        /*23c8*/ 	.word	0x00019ed0


	//   ....[163]....
        /*23cc*/ 	.word	0x00019f20


	//   ....[164]....
        /*23d0*/ 	.word	0x00019f60


	//   ....[165]....
        /*23d4*/ 	.word	0x00019fe0


	//   ....[166]....
        /*23d8*/ 	.word	0x0001a070


	//   ....[167]....
        /*23dc*/ 	.word	0x0001a100


	//   ....[168]....
        /*23e0*/ 	.word	0x0001a180


	//   ....[169]....
        /*23e4*/ 	.word	0x0001a210


	//   ....[170]....
        /*23e8*/ 	.word	0x0001a2a0


	//   ....[171]....
        /*23ec*/ 	.word	0x0001a330


	//   ....[172]....
        /*23f0*/ 	.word	0x0001a3b0


	//   ....[173]....
        /*23f4*/ 	.word	0x0001a400


	//   ....[174]....
        /*23f8*/ 	.word	0x0001a440


	//   ....[175]....
        /*23fc*/ 	.word	0x0001a490


	//   ....[176]....
        /*2400*/ 	.word	0x0001a4d0


	//   ....[177]....
        /*2404*/ 	.word	0x0001a550


	//   ....[178]....
        /*2408*/ 	.word	0x0001a5e0


	//   ....[179]....
        /*240c*/ 	.word	0x0001a660


	//   ....[180]....
        /*2410*/ 	.word	0x0001a6f0


	//   ....[181]....
        /*2414*/ 	.word	0x0001a780


	//   ....[182]....
        /*2418*/ 	.word	0x0001a810


	//   ....[183]....
        /*241c*/ 	.word	0x0001a890


	//   ....[184]....
        /*2420*/ 	.word	0x0001a920


	//   ....[185]....
        /*2424*/ 	.word	0x0001a9b0


	//   ....[186]....
        /*2428*/ 	.word	0x0001aa00


	//   ....[187]....
        /*242c*/ 	.word	0x0001aa40


	//   ....[188]....
        /*2430*/ 	.word	0x0001aa90


	//   ....[189]....
        /*2434*/ 	.word	0x0001aae0


	//   ....[190]....
        /*2438*/ 	.word	0x0001ab30


	//   ....[191]....
        /*243c*/ 	.word	0x0001ab80


	//   ....[192]....
        /*2440*/ 	.word	0x0001abd0


	//   ....[193]....
        /*2444*/ 	.word	0x0001ac30


	//   ....[194]....
        /*2448*/ 	.word	0x0001acc0


	//   ....[195]....
        /*244c*/ 	.word	0x0001ad50


	//   ....[196]....
        /*2450*/ 	.word	0x0001ade0


	//   ....[197]....
        /*2454*/ 	.word	0x0001ae60


	//   ....[198]....
        /*2458*/ 	.word	0x0001aef0


	//   ....[199]....
        /*245c*/ 	.word	0x0001af80


	//   ....[200]....
        /*2460*/ 	.word	0x0001b010


	//   ....[201]....
        /*2464*/ 	.word	0x0001b090


	//   ....[202]....
        /*2468*/ 	.word	0x0001b120


	//   ....[203]....
        /*246c*/ 	.word	0x0001b1b0


	//   ....[204]....
        /*2470*/ 	.word	0x0001b240


	//   ....[205]....
        /*2474*/ 	.word	0x0001b2c0


	//   ....[206]....
        /*2478*/ 	.word	0x0001b350


	//   ....[207]....
        /*247c*/ 	.word	0x0001b3e0


	//   ....[208]....
        /*2480*/ 	.word	0x0001b470


	//   ....[209]....
        /*2484*/ 	.word	0x0001b4f0


	//   ....[210]....
        /*2488*/ 	.word	0x0001b580


	//   ....[211]....
        /*248c*/ 	.word	0x0001b610


	//   ....[212]....
        /*2490*/ 	.word	0x0001b6a0


	//   ....[213]....
        /*2494*/ 	.word	0x0001b720


	//   ....[214]....
        /*2498*/ 	.word	0x0001b7b0


	//   ....[215]....
        /*249c*/ 	.word	0x0001b840


	//   ....[216]....
        /*24a0*/ 	.word	0x0001b890


	//   ....[217]....
        /*24a4*/ 	.word	0x0001b8d0


	//   ....[218]....
        /*24a8*/ 	.word	0x0001b920


	//   ....[219]....
        /*24ac*/ 	.word	0x0001b970


	//   ....[220]....
        /*24b0*/ 	.word	0x0001b9c0


	//   ....[221]....
        /*24b4*/ 	.word	0x0001ba50


	//   ....[222]....
        /*24b8*/ 	.word	0x0001baa0


	//   ....[223]....
        /*24bc*/ 	.word	0x0001baf0


	//   ....[224]....
        /*24c0*/ 	.word	0x0001bb40


	//   ....[225]....
        /*24c4*/ 	.word	0x0001bb90


	//   ....[226]....
        /*24c8*/ 	.word	0x0001bbe0


	//   ....[227]....
        /*24cc*/ 	.word	0x0001bc70


	//   ....[228]....
        /*24d0*/ 	.word	0x0001bcc0


	//   ....[229]....
        /*24d4*/ 	.word	0x0001bd50


	//   ....[230]....
        /*24d8*/ 	.word	0x0001bdd0


	//   ....[231]....
        /*24dc*/ 	.word	0x0001be60


	//----- nvinfo : EIATTR_EXIT_INSTR_OFFSETS
	.align		4
.L_316:
        /*24e0*/ 	.byte	0x04, 0x1c
        /*24e2*/ 	.short	(.L_318 - .L_317)


	//   ....[0]....
.L_317:
        /*24e4*/ 	.word	0x000010d0


	//   ....[1]....
        /*24e8*/ 	.word	0x00018ef0


	//----- nvinfo : EIATTR_MAX_THREADS
	.align		4
.L_318:
        /*24ec*/ 	.byte	0x04, 0x05
        /*24ee*/ 	.short	(.L_320 - .L_319)
.L_319:
        /*24f0*/ 	.word	0x00000100
        /*24f4*/ 	.word	0x00000001
        /*24f8*/ 	.word	0x00000001


	//----- nvinfo : EIATTR_CRS_STACK_SIZE
	.align		4
.L_320:
        /*24fc*/ 	.byte	0x04, 0x1e
        /*24fe*/ 	.short	(.L_322 - .L_321)
.L_321:
        /*2500*/ 	.word	0x00000000
.L_322:


//--------------------- .nv.info._ZN7cutlass13device_kernelIN5flash19enable_sm80_to_sm89INS1_16FlashAttnFwdSm80INS1_25CollectiveMainloopFwdSm80ILi8ELi1ELb0EN4cute5tupleIJNS5_1CILi128EEENS7_ILi32EEENS7_ILi256EEEEEELi256ENS_6half_tEfNS_4arch4Sm80ELb0ELb1ELb0ELb1ELb1ELb1ELb1ELb1EEENS1_21CollectiveEpilogueFwdINS6_IJS8_SA_S9_EEENS6_IJNS7_ILi1EEESI_SI_EEESC_SE_Li256ELb1ELb1ELb1ELb0EEENS1_36VarlenDynamicPersistentTileSchedulerILi128ELi32ELi256ELi256ELb1ELb1ELb0ELb1ELb0ELb1EEEEEEEEEvNT_6ParamsE --------------------------
	.section	.nv.info._ZN7cutlass13device_kernelIN5flash19enable_sm80_to_sm89INS1_16FlashAttnFwdSm80INS1_25CollectiveMainloopFwdSm80ILi8ELi1ELb0EN4cute5tupleIJNS5_1CILi128EEENS7_ILi32EEENS7_ILi256EEEEEELi256ENS_6half_tEfNS_4arch4Sm80ELb0ELb1ELb0ELb1ELb1ELb1ELb1ELb1EEENS1_21CollectiveEpilogueFwdINS6_IJS8_SA_S9_EEENS6_IJNS7_ILi1EEESI_SI_EEESC_SE_Li256ELb1ELb1ELb1ELb0EEENS1_36VarlenDynamicPersistentTileSchedulerILi128ELi32ELi256ELi256ELb1ELb1ELb0ELb1ELb0ELb1EEEEEEEEEvNT_6ParamsE,"",@"SHT_CUDA_INFO"
	.sectionflags	@""
	.align	4


	//----- nvinfo : EIATTR_CUDA_API_VERSION
	.align		4
        /*0000*/ 	.byte	0x04, 0x37
        /*0002*/ 	.short	(.L_324 - .L_323)
.L_323:
        /*0004*/ 	.word	0x00000082


	//----- nvinfo : EIATTR_SW2861232_WAR
	.align		4
.L_324:
        /*0008*/ 	.byte	0x01, 0x35
	.zero		2


	//----- nvinfo : EIATTR_PARAM_CBANK
	.align		4
        /*000c*/ 	.byte	0x04, 0x0a
        /*000e*/ 	.short	(.L_326 - .L_325)
	.align		4
.L_325:
        /*0010*/ 	.word	index@(.nv.constant0._ZN7cutlass13device_kernelIN5flash19enable_sm80_to_sm89INS1_16FlashAttnFwdSm80INS1_25CollectiveMainloopFwdSm80ILi8ELi1ELb0EN4cute5tupleIJNS5_1CILi128EEENS7_ILi32EEENS7_ILi256EEEEEELi256ENS_6half_tEfNS_4arch4Sm80ELb0ELb1ELb0ELb1ELb1ELb1ELb1ELb1EEENS1_21CollectiveEpilogueFwdINS6_IJS8_SA_S9_EEENS6_IJNS7_ILi1EEESI_SI_EEESC_SE_Li256ELb1ELb1ELb1ELb0EEENS1_36VarlenDynamicPersistentTileSchedulerILi128ELi32ELi256ELi256ELb1ELb1ELb0ELb1ELb0ELb1EEEEEEEEEvNT_6ParamsE)
        /*0014*/ 	.short	0x0160
        /*0016*/ 	.short	0x0438


	//----- nvinfo : EIATTR_CBANK_PARAM_SIZE
	.align		4
.L_326:
        /*0018*/ 	.byte	0x03, 0x19
        /*001a*/ 	.short	0x0438


	//----- nvinfo : EIATTR_KPARAM_INFO
	.align		4
        /*001c*/ 	.byte	0x04, 0x17
        /*001e*/ 	.short	(.L_328 - .L_327)
.L_327:
        /*0020*/ 	.word	0x00000000
        /*0024*/ 	.short	0x0000
        /*0026*/ 	.short	0x0000
        /*0028*/ 	.byte	0x00, 0xf0, 0xe1, 0x10


	//----- nvinfo : EIATTR_MAXREG_COUNT
	.align		4
.L_328:
        /*002c*/ 	.byte	0x03, 0x1b
        /*002e*/ 	.short	0x00ff


	//----- nvinfo : EIATTR_NUM_BARRIERS
	.align		4
        /*0030*/ 	.byte	0x02, 0x4c
        /*0032*/ 	.byte	0x06
	.zero		1


	//----- nvinfo : EIATTR_ANNOTATIONS
	.align		4
        /*0034*/ 	.byte	0x04, 0x55
        /*0036*/ 	.short	(.L_330 - .L_329)


	//   ....[0]....
.L_329:
        /* <DEDUP_REMOVED lines=21> */


	//----- nvinfo : EIATTR_MERCURY_ISA_VERSION
	.align		4
.L_330:
        /*0170*/ 	.byte	0x03, 0x5f
        /*0172*/ 	.short	0x0000


	//----- nvinfo : EIATTR_INT_WARP_WIDE_INSTR_OFFSETS
	.align		4
        /*0174*/ 	.byte	0x04, 0x31
        /*0176*/ 	.short	(.L_332 - .L_331)


	//   ....[0]....
.L_331:
        /*0178*/ 	.word	0x0001afe0


	//   ....[1]....
        /*017c*/ 	.word	0x0001b050


	//----- nvinfo : EIATTR_COOP_GROUP_MASK_REGIDS
	.align		4
.L_332:
        /*0180*/ 	.byte	0x04, 0x29
        /*0182*/ 	.short	(.L_334 - .L_333)


	//   ....[0]....
.L_333:
        /*0184*/ 	.word	0xffffffff


	//   ....[1]....
        /*0188*/ 	.word	0xffffffff


	//   ....[2]....
        /*018c*/ 	.word	0xffffffff


	//   ....[3]....
        /*0190*/ 	.word	0xffffffff


	//   ....[4]....
        /*0194*/ 	.word	0xffffffff


	//   ....[5]....
        /*0198*/ 	.word	0xffffffff


	//   ....[6]....
        /*019c*/ 	.word	0xffffffff


	//   ....[7]....
        /*01a0*/ 	.word	0xffffffff


	//   ....[8]....
        /*01a4*/ 	.word	0xffffffff


	//   ....[9]....
        /*01a8*/ 	.word	0xffffffff


	//   ....[10]....
        /*01ac*/ 	.word	0xffffffff


	//   ....[11]....
        /*01b0*/ 	.word	0xffffffff


	//   ....[12]....
        /*01b4*/ 	.word	0xffffffff


	//   ....[13]....
        /*01b8*/ 	.word	0xffffffff


	//   ....[14]....
        /*01bc*/ 	.word	0xffffffff


	//   ....[15]....
        /*01c0*/ 	.word	0xffffffff


	//   ....[16]....
        /*01c4*/ 	.word	0xffffffff


	//   ....[17]....
        /*01c8*/ 	.word	0xffffffff


	//   ....[18]....
        /*01cc*/ 	.word	0xffffffff


	//   ....[19]....
        /*01d0*/ 	.word	0xffffffff


	//   ....[20]....
        /*01d4*/ 	.word	0xffffffff


	//   ....[21]....
        /*01d8*/ 	.word	0xffffffff


	//   ....[22]....
        /*01dc*/ 	.word	0xffffffff


	//   ....[23]....
        /*01e0*/ 	.word	0xffffffff


	//   ....[24]....
        /*01e4*/ 	.word	0xffffffff


	//   ....[25]....
        /*01e8*/ 	.word	0xffffffff


	//   ....[26]....
        /*01ec*/ 	.word	0xffffffff


	//   ....[27]....
        /*01f0*/ 	.word	0xffffffff


	//   ....[28]....
        /*01f4*/ 	.word	0xffffffff


	//   ....[29]....
        /*01f8*/ 	.word	0xffffffff


	//   ....[30]....
        /*01fc*/ 	.word	0xffffffff


	//   ....[31]....
        /*0200*/ 	.word	0xffffffff


	//   ....[32]....
        /*0204*/ 	.word	0xffffffff


	//   ....[33]....
        /*0208*/ 	.word	0xffffffff


	//   ....[34]....
        /*020c*/ 	.word	0xffffffff


	//   ....[35]....
        /*0210*/ 	.word	0xffffffff


	//   ....[36]....
        /*0214*/ 	.word	0xffffffff


	//   ....[37]....
        /*0218*/ 	.word	0xffffffff


	//   ....[38]....
        /*021c*/ 	.word	0xffffffff


	//   ....[39]....
        /*0220*/ 	.word	0xffffffff


	//   ....[40]....
        /*0224*/ 	.word	0xffffffff


	//   ....[41]....
        /*0228*/ 	.word	0xffffffff


	//   ....[42]....
        /*022c*/ 	.word	0xffffffff


	//   ....[43]....
        /*0230*/ 	.word	0xffffffff


	//   ....[44]....
        /*0234*/ 	.word	0xffffffff


	//   ....[45]....
        /*0238*/ 	.word	0xffffffff


	//   ....[46]....
        /*023c*/ 	.word	0xffffffff


	//   ....[47]....
        /*0240*/ 	.word	0xffffffff


	//   ....[48]....
        /*0244*/ 	.word	0xffffffff


	//   ....[49]....
        /*0248*/ 	.word	0xffffffff


	//   ....[50]....
        /*024c*/ 	.word	0xffffffff


	//   ....[51]....
        /*0250*/ 	.word	0xffffffff


	//   ....[52]....
        /*0254*/ 	.word	0xffffffff


	//   ....[53]....
        /*0258*/ 	.word	0xffffffff


	//   ....[54]....
        /*025c*/ 	.word	0xffffffff


	//   ....[55]....
        /*0260*/ 	.word	0xffffffff


	//   ....[56]....
        /*0264*/ 	.word	0xffffffff


	//   ....[57]....
        /*0268*/ 	.word	0xffffffff


	//   ....[58]....
        /*026c*/ 	.word	0xffffffff


	//   ....[59]....
        /*0270*/ 	.word	0xffffffff


	//   ....[60]....
        /*0274*/ 	.word	0xffffffff


	//   ....[61]....
        /*0278*/ 	.word	0xffffffff


	//   ....[62]....
        /*027c*/ 	.word	0xffffffff


	//   ....[63]....
        /*0280*/ 	.word	0xffffffff


	//   ....[64]....
        /*0284*/ 	.word	0xffffffff


	//   ....[65]....
        /*0288*/ 	.word	0xffffffff


	//   ....[66]....
        /*028c*/ 	.word	0xffffffff


	//   ....[67]....
        /*0290*/ 	.word	0xffffffff


	//   ....[68]....
        /*0294*/ 	.word	0xffffffff


	//   ....[69]....
        /*0298*/ 	.word	0xffffffff


	//   ....[70]....
        /*029c*/ 	.word	0xffffffff


	//   ....[71]....
        /*02a0*/ 	.word	0xffffffff


	//   ....[72]....
        /*02a4*/ 	.word	0xffffffff


	//   ....[73]....
        /*02a8*/ 	.word	0xffffffff


	//   ....[74]....
        /*02ac*/ 	.word	0xffffffff


	//   ....[75]....
        /*02b0*/ 	.word	0xffffffff


	//   ....[76]....
        /*02b4*/ 	.word	0xffffffff


	//   ....[77]....
        /*02b8*/ 	.word	0xffffffff


	//   ....[78]....
        /*02bc*/ 	.word	0xffffffff


	//   ....[79]....
        /*02c0*/ 	.word	0xffffffff


	//   ....[80]....
        /*02c4*/ 	.word	0xffffffff


	//   ....[81]....
        /*02c8*/ 	.word	0xffffffff


	//   ....[82]....
        /*02cc*/ 	.word	0xffffffff


	//   ....[83]....
        /*02d0*/ 	.word	0xffffffff


	//   ....[84]....
        /*02d4*/ 	.word	0xffffffff


	//   ....[85]....
        /*02d8*/ 	.word	0xffffffff


	//   ....[86]....
        /*02dc*/ 	.word	0xffffffff


	//   ....[87]....
        /*02e0*/ 	.word	0xffffffff


	//   ....[88]....
        /*02e4*/ 	.word	0xffffffff


	//   ....[89]....
        /*02e8*/ 	.word	0xffffffff


	//   ....[90]....
        /*02ec*/ 	.word	0xffffffff


	//   ....[91]....
        /*02f0*/ 	.word	0xffffffff


	//   ....[92]....
        /*02f4*/ 	.word	0xffffffff


	//   ....[93]....
        /*02f8*/ 	.word	0xffffffff


	//   ....[94]....
        /*02fc*/ 	.word	0xffffffff


	//   ....[95]....
        /*0300*/ 	.word	0xffffffff


	//   ....[96]....
        /*0304*/ 	.word	0xffffffff


	//   ....[97]....
        /*0308*/ 	.word	0xffffffff


	//   ....[98]....
        /*030c*/ 	.word	0xffffffff


	//   ....[99]....
        /*0310*/ 	.word	0xffffffff


	//   ....[100]....
        /*0314*/ 	.word	0xffffffff


	//   ....[101]....
        /*0318*/ 	.word	0xffffffff


	//   ....[102]....
        /*031c*/ 	.word	0xffffffff


	//   ....[103]....
        /*0320*/ 	.word	0xffffffff


	//   ....[104]....
        /*0324*/ 	.word	0xffffffff


	//   ....[105]....
        /*0328*/ 	.word	0xffffffff


	//   ....[106]....
        /*032c*/ 	.word	0xffffffff


	//   ....[107]....
        /*0330*/ 	.word	0xffffffff


	//   ....[108]....
        /*0334*/ 	.word	0xffffffff


	//   ....[109]....
        /*0338*/ 	.word	0xffffffff


	//   ....[110]....
        /*033c*/ 	.word	0xffffffff


	//   ....[111]....
        /*0340*/ 	.word	0xffffffff


	//   ....[112]....
        /*0344*/ 	.word	0xffffffff


	//   ....[113]....
        /*0348*/ 	.word	0xffffffff


	//   ....[114]....
        /*034c*/ 	.word	0xffffffff


	//   ....[115]....
        /*0350*/ 	.word	0xffffffff


	//   ....[116]....
        /*0354*/ 	.word	0xffffffff


	//   ....[117]....
        /*0358*/ 	.word	0xffffffff


	//   ....[118]....
        /*035c*/ 	.word	0xffffffff


	//   ....[119]....
        /*0360*/ 	.word	0xffffffff


	//   ....[120]....
        /*0364*/ 	.word	0xffffffff


	//   ....[121]....
        /*0368*/ 	.word	0xffffffff


	//   ....[122]....
        /*036c*/ 	.word	0xffffffff


	//   ....[123]....
        /*0370*/ 	.word	0xffffffff


	//   ....[124]....
        /*0374*/ 	.word	0xffffffff


	//   ....[125]....
        /*0378*/ 	.word	0xffffffff


	//   ....[126]....
        /*037c*/ 	.word	0xffffffff


	//   ....[127]....
        /*0380*/ 	.word	0xffffffff


	//   ....[128]....
        /*0384*/ 	.word	0xffffffff


	//   ....[129]....
        /*0388*/ 	.word	0xffffffff


	//   ....[130]....
        /*038c*/ 	.word	0xffffffff


	//   ....[131]....
        /*0390*/ 	.word	0xffffffff


	//   ....[132]....
        /*0394*/ 	.word	0xffffffff


	//   ....[133]....
        /*0398*/ 	.word	0xffffffff


	//   ....[134]....
        /*039c*/ 	.word	0xffffffff


	//   ....[135]....
        /*03a0*/ 	.word	0xffffffff


	//   ....[136]....
        /*03a4*/ 	.word	0xffffffff


	//   ....[137]....
        /*03a8*/ 	.word	0xffffffff


	//   ....[138]....
        /*03ac*/ 	.word	0xffffffff


	//   ....[139]....
        /*03b0*/ 	.word	0xffffffff


	//   ....[140]....
        /*03b4*/ 	.word	0xffffffff


	//   ....[141]....
        /*03b8*/ 	.word	0xffffffff


	//   ....[142]....
        /*03bc*/ 	.word	0xffffffff


	//   ....[143]....
        /*03c0*/ 	.word	0xffffffff


	//   ....[144]....
        /*03c4*/ 	.word	0xffffffff


	//   ....[145]....
        /*03c8*/ 	.word	0xffffffff


	//   ....[146]....
        /*03cc*/ 	.word	0xffffffff


	//   ....[147]....
        /*03d0*/ 	.word	0xffffffff


	//   ....[148]....
        /*03d4*/ 	.word	0xffffffff


	//   ....[149]....
        /*03d8*/ 	.word	0xffffffff


	//   ....[150]....
        /*03dc*/ 	.word	0xffffffff


	//   ....[151]....
        /*03e0*/ 	.word	0xffffffff


	//   ....[152]....
        /*03e4*/ 	.word	0xffffffff


	//   ....[153]....
        /*03e8*/ 	.word	0xffffffff


	//   ....[154]....
        /*03ec*/ 	.word	0xffffffff


	//   ....[155]....
        /*03f0*/ 	.word	0xffffffff


	//   ....[156]....
        /*03f4*/ 	.word	0xffffffff


	//   ....[157]....
        /*03f8*/ 	.word	0xffffffff


	//   ....[158]....
        /*03fc*/ 	.word	0xffffffff


	//   ....[159]....
        /*0400*/ 	.word	0xffffffff


	//   ....[160]....
        /*0404*/ 	.word	0xffffffff


	//   ....[161]....
        /*0408*/ 	.word	0xffffffff


	//   ....[162]....
        /*040c*/ 	.word	0xffffffff


	//   ....[163]....
        /*0410*/ 	.word	0xffffffff


	//   ....[164]....
        /*0414*/ 	.word	0xffffffff


	//   ....[165]....
        /*0418*/ 	.word	0xffffffff


	//   ....[166]....
        /*041c*/ 	.word	0xffffffff


	//   ....[167]....
        /*0420*/ 	.word	0xffffffff


	//   ....[168]....
        /*0424*/ 	.word	0xffffffff


	//   ....[169]....
        /*0428*/ 	.word	0xffffffff


	//   ....[170]....
        /*042c*/ 	.word	0xffffffff


	//   ....[171]....
        /*0430*/ 	.word	0xffffffff


	//   ....[172]....
        /*0434*/ 	.word	0xffffffff


	//   ....[173]....
        /*0438*/ 	.word	0xffffffff


	//   ....[174]....
        /*043c*/ 	.word	0xffffffff


	//   ....[175]....
        /*0440*/ 	.word	0xffffffff


	//   ....[176]....
        /*0444*/ 	.word	0xffffffff


	//   ....[177]....
        /*0448*/ 	.word	0xffffffff


	//   ....[178]....
        /*044c*/ 	.word	0xffffffff


	//   ....[179]....
        /*0450*/ 	.word	0xffffffff


	//   ....[180]....
        /*0454*/ 	.word	0xffffffff


	//   ....[181]....
        /*0458*/ 	.word	0xffffffff


	//   ....[182]....
        /*045c*/ 	.word	0xffffffff


	//   ....[183]....
        /*0460*/ 	.word	0xffffffff


	//   ....[184]....
        /*0464*/ 	.word	0xffffffff


	//   ....[185]....
        /*0468*/ 	.word	0xffffffff


	//   ....[186]....
        /*046c*/ 	.word	0xffffffff


	//   ....[187]....
        /*0470*/ 	.word	0xffffffff


	//   ....[188]....
        /*0474*/ 	.word	0xffffffff


	//   ....[189]....
        /*0478*/ 	.word	0xffffffff


	//   ....[190]....
        /*047c*/ 	.word	0xffffffff


	//   ....[191]....
        /*0480*/ 	.word	0xffffffff


	//   ....[192]....
        /*0484*/ 	.word	0xffffffff


	//   ....[193]....
        /*0488*/ 	.word	0xffffffff


	//   ....[194]....
        /*048c*/ 	.word	0xffffffff


	//   ....[195]....
        /*0490*/ 	.word	0xffffffff


	//   ....[196]....
        /*0494*/ 	.word	0xffffffff


	//   ....[197]....
        /*0498*/ 	.word	0xffffffff


	//   ....[198]....
        /*049c*/ 	.word	0xffffffff


	//   ....[199]....
        /*04a0*/ 	.word	0xffffffff


	//   ....[200]....
        /*04a4*/ 	.word	0xffffffff


	//   ....[201]....
        /*04a8*/ 	.word	0xffffffff


	//   ....[202]....
        /*04ac*/ 	.word	0xffffffff


	//   ....[203]....
        /*04b0*/ 	.word	0xffffffff


	//   ....[204]....
        /*04b4*/ 	.word	0xffffffff


	//   ....[205]....
        /*04b8*/ 	.word	0xffffffff


	//   ....[206]....
        /*04bc*/ 	.word	0xffffffff


	//   ....[207]....
        /*04c0*/ 	.word	0xffffffff


	//   ....[208]....
        /*04c4*/ 	.word	0xffffffff


	//   ....[209]....
        /*04c8*/ 	.word	0xffffffff


	//   ....[210]....
        /*04cc*/ 	.word	0xffffffff


	//   ....[211]....
        /*04d0*/ 	.word	0xffffffff


	//   ....[212]....
        /*04d4*/ 	.word	0xffffffff


	//   ....[213]....
        /*04d8*/ 	.word	0xffffffff


	//   ....[214]....
        /*04dc*/ 	.word	0xffffffff


	//   ....[215]....
        /*04e0*/ 	.word	0xffffffff


	//   ....[216]....
        /*04e4*/ 	.word	0xffffffff


	//   ....[217]....
        /*04e8*/ 	.word	0xffffffff


	//   ....[218]....
        /*04ec*/ 	.word	0xffffffff


	//   ....[219]....
        /*04f0*/ 	.word	0xffffffff


	//   ....[220]....
        /*04f4*/ 	.word	0xffffffff


	//   ....[221]....
        /*04f8*/ 	.word	0xffffffff


	//   ....[222]....
        /*04fc*/ 	.word	0xffffffff


	//   ....[223]....
        /*0500*/ 	.word	0xffffffff


	//   ....[224]....
        /*0504*/ 	.word	0xffffffff


	//   ....[225]....
        /*0508*/ 	.word	0xffffffff


	//   ....[226]....
        /*050c*/ 	.word	0xffffffff


	//   ....[227]....
        /*0510*/ 	.word	0xffffffff


	//   ....[228]....
        /*0514*/ 	.word	0xffffffff


	//   ....[229]....
        /*0518*/ 	.word	0xffffffff


	//   ....[230]....
        /*051c*/ 	.word	0xffffffff


	//   ....[231]....
        /*0520*/ 	.word	0xffffffff


	//   ....[232]....
        /*0524*/ 	.word	0xffffffff


	//   ....[233]....
        /*0528*/ 	.word	0xffffffff


	//   ....[234]....
        /*052c*/ 	.word	0xffffffff


	//   ....[235]....
        /*0530*/ 	.word	0xffffffff


	//   ....[236]....
        /*0534*/ 	.word	0xffffffff


	//   ....[237]....
        /*0538*/ 	.word	0xffffffff


	//   ....[238]....
        /*053c*/ 	.word	0xffffffff


	//   ....[239]....
        /*0540*/ 	.word	0xffffffff


	//   ....[240]....
        /*0544*/ 	.word	0xffffffff


	//   ....[241]....
        /*0548*/ 	.word	0xffffffff


	//   ....[242]....
        /*054c*/ 	.word	0xffffffff


	//   ....[243]....
        /*0550*/ 	.word	0xffffffff


	//   ....[244]....
        /*0554*/ 	.word	0xffffffff


	//   ....[245]....
        /*0558*/ 	.word	0xffffffff


	//----- nvinfo : EIATTR_COOP_GROUP_INSTR_OFFSETS
	.align		4
.L_334:
        /*055c*/ 	.byte	0x04, 0x28
        /*055e*/ 	.short	(.L_336 - .L_335)


	//   ....[0]....
.L_335:
        /*0560*/ 	.word	0x00000050


	//   ....[1]....
        /*0564*/ 	.word	0x000001e0


	//   ....[2]....
        /*0568*/ 	.word	0x00000210


	//   ....[3]....
        /*056c*/ 	.word	0x00000240


	//   ....[4]....
        /*0570*/ 	.word	0x00000270


	//   ....[5]....
        /*0574*/ 	.word	0x000002a0


	//   ....[6]....
        /*0578*/ 	.word	0x000002d0


	//   ....[7]....
        /*057c*/ 	.word	0x00000430


	//   ....[8]....
        /*0580*/ 	.word	0x00000470


	//   ....[9]....
        /*0584*/ 	.word	0x000004a0


	//   ....[10]....
        /*0588*/ 	.word	0x000004d0


	//   ....[11]....
        /*058c*/ 	.word	0x00000500


	//   ....[12]....
        /*0590*/ 	.word	0x00000530


	//   ....[13]....
        /*0594*/ 	.word	0x000005c0


	//   ....[14]....
        /*0598*/ 	.word	0x00000600


	//   ....[15]....
        /*059c*/ 	.word	0x00000620


	//   ....[16]....
        /*05a0*/ 	.word	0x00000680


	//   ....[17]....
        /*05a4*/ 	.word	0x00003b00


	//   ....[18]....
        /*05a8*/ 	.word	0x00003b10


	//   ....[19]....
        /*05ac*/ 	.word	0x00004d20


	//   ....[20]....
        /*05b0*/ 	.word	0x00004d30


	//   ....[21]....
        /*05b4*/ 	.word	0x00005e40


	//   ....[22]....
        /*05b8*/ 	.word	0x00005e60


	//   ....[23]....
        /*05bc*/ 	.word	0x00006220


	//   ....[24]....
        /*05c0*/ 	.word	0x00006230


	//   ....[25]....
        /*05c4*/ 	.word	0x000072a0


	//   ....[26]....
        /*05c8*/ 	.word	0x000072c0


	//   ....[27]....
        /*05cc*/ 	.word	0x00007440


	//   ....[28]....
        /*05d0*/ 	.word	0x00007450


	//   ....[29]....
        /*05d4*/ 	.word	0x000075d0


	//   ....[30]....
        /*05d8*/ 	.word	0x000075f0


	//   ....[31]....
        /*05dc*/ 	.word	0x00007770


	//   ....[32]....
        /*05e0*/ 	.word	0x00007780


	//   ....[33]....
        /*05e4*/ 	.word	0x00007b70


	//   ....[34]....
        /*05e8*/ 	.word	0x00007b80


	//   ....[35]....
        /*05ec*/ 	.word	0x00007f60


	//   ....[36]....
        /*05f0*/ 	.word	0x00007f80


	//   ....[37]....
        /*05f4*/ 	.word	0x00007fa0


	//   ....[38]....
        /*05f8*/ 	.word	0x00007fc0


	//   ....[39]....
        /*05fc*/ 	.word	0x000084a0


	//   ....[40]....
        /*0600*/ 	.word	0x000084e0


	//   ....[41]....
        /*0604*/ 	.word	0x00008520


	//   ....[42]....
        /*0608*/ 	.word	0x00008560


	//   ....[43]....
        /*060c*/ 	.word	0x00008a10


	//   ....[44]....
        /*0610*/ 	.word	0x00008a50


	//   ....[45]....
        /*0614*/ 	.word	0x00008a90


	//   ....[46]....
        /*0618*/ 	.word	0x00008ad0


	//   ....[47]....
        /*061c*/ 	.word	0x00008e10


	//   ....[48]....
        /*0620*/ 	.word	0x00008e50


	//   ....[49]....
        /*0624*/ 	.word	0x00008e90


	//   ....[50]....
        /*0628*/ 	.word	0x00009000


	//   ....[51]....
        /*062c*/ 	.word	0x0000c570


	//   ....[52]....
        /*0630*/ 	.word	0x0000c5c0


	//   ....[53]....
        /*0634*/ 	.word	0x0000c5e0


	//   ....[54]....
        /*0638*/ 	.word	0x0000c5f0


	//   ....[55]....
        /*063c*/ 	.word	0x0000c7f0


	//   ....[56]....
        /*0640*/ 	.word	0x0000c890


	//   ....[57]....
        /*0644*/ 	.word	0x0000c900


	//   ....[58]....
        /*0648*/ 	.word	0x0000c9c0


	//   ....[59]....
        /*064c*/ 	.word	0x0000cc50


	//   ....[60]....
        /*0650*/ 	.word	0x0000cd00


	//   ....[61]....
        /*0654*/ 	.word	0x0000cd80


	//   ....[62]....
        /*0658*/ 	.word	0x0000ce00


	//   ....[63]....
        /*065c*/ 	.word	0x0000d0a0


	//   ....[64]....
        /*0660*/ 	.word	0x0000d0e0


	//   ....[65]....
        /*0664*/ 	.word	0x0000d120


	//   ....[66]....
        /*0668*/ 	.word	0x0000d190


	//   ....[67]....
        /*066c*/ 	.word	0x00010c90


	//   ....[68]....
        /*0670*/ 	.word	0x00010ca0


	//   ....[69]....
        /*0674*/ 	.word	0x000117b0


	//   ....[70]....
        /*0678*/ 	.word	0x000117d0


	//   ....[71]....
        /*067c*/ 	.word	0x00011a10


	//   ....[72]....
        /*0680*/ 	.word	0x00011d70


	//   ....[73]....
        /*0684*/ 	.word	0x000121a0


	//   ....[74]....
        /*0688*/ 	.word	0x000121d0


	//   ....[75]....
        /*068c*/ 	.word	0x000121e0


	//   ....[76]....
        /*0690*/ 	.word	0x00012210


	//   ....[77]....
        /*0694*/ 	.word	0x00013060


	//   ....[78]....
        /*0698*/ 	.word	0x00013080


	//   ....[79]....
        /*069c*/ 	.word	0x00013aa0


	//   ....[80]....
        /*06a0*/ 	.word	0x00013ac0


	//   ....[81]....
        /*06a4*/ 	.word	0x00013ce0


	//   ....[82]....
        /*06a8*/ 	.word	0x00014070


	//   ....[83]....
        /*06ac*/ 	.word	0x000144f0


	//   ....[84]....
        /*06b0*/ 	.word	0x00014520


	//   ....[85]....
        /*06b4*/ 	.word	0x00014540


	//   ....[86]....
        /*06b8*/ 	.word	0x00014560


	//   ....[87]....
        /*06bc*/ 	.word	0x00015c50


	//   ....[88]....
        /*06c0*/ 	.word	0x00015c70


	//   ....[89]....
        /*06c4*/ 	.word	0x000166c0


	//   ....[90]....
        /*06c8*/ 	.word	0x000166e0


	//   ....[91]....
        /*06cc*/ 	.word	0x00016960


	//   ....[92]....
        /*06d0*/ 	.word	0x00016990


	//   ....[93]....
        /*06d4*/ 	.word	0x000169b0


	//   ....[94]....
        /*06d8*/ 	.word	0x000169d0


	//   ....[95]....
        /*06dc*/ 	.word	0x00017e10


	//   ....[96]....
        /*06e0*/ 	.word	0x00017e30


	//   ....[97]....
        /*06e4*/ 	.word	0x00018830


	//   ....[98]....
        /*06e8*/ 	.word	0x00018850


	//   ....[99]....
        /*06ec*/ 	.word	0x00018a30


	//   ....[100]....
        /*06f0*/ 	.word	0x00018dc0


	//   ....[101]....
        /*06f4*/ 	.word	0x00019240


	//   ....[102]....
        /*06f8*/ 	.word	0x00019270


	//   ....[103]....
        /*06fc*/ 	.word	0x00019290


	//   ....[104]....
        /*0700*/ 	.word	0x000192b0


	//   ....[105]....
        /*0704*/ 	.word	0x0001a5d0


	//   ....[106]....
        /*0708*/ 	.word	0x0001a600


	//   ....[107]....
        /*070c*/ 	.word	0x0001a620


	//   ....[108]....
        /*0710*/ 	.word	0x0001a640


	//   ....[109]....
        /*0714*/ 	.word	0x0001bdc0


	//   ....[110]....
        /*0718*/ 	.word	0x0001bde0


	//   ....[111]....
        /*071c*/ 	.word	0x0001bdf0


	//   ....[112]....
        /*0720*/ 	.word	0x0001be00


	//   ....[113]....
        /*0724*/ 	.word	0x0001c1c0


	//   ....[114]....
        /*0728*/ 	.word	0x0001c1e0


	//   ....[115]....
        /*072c*/ 	.word	0x0001c340


	//   ....[116]....
        /*0730*/ 	.word	0x0001c350


	//   ....[117]....
        /*0734*/ 	.word	0x0001c4c0


	//   ....[118]....
        /*0738*/ 	.word	0x0001c4e0


	//   ....[119]....
        /*073c*/ 	.word	0x0001c650


	//   ....[120]....
        /*0740*/ 	.word	0x0001c660


	//   ....[121]....
        /*0744*/ 	.word	0x0001c9c0


	//   ....[122]....
        /*0748*/ 	.word	0x0001c9e0


	//   ....[123]....
        /*074c*/ 	.word	0x0001d730


	//   ....[124]....
        /*0750*/ 	.word	0x0001d740


	//   ....[125]....
        /*0754*/ 	.word	0x0001ec60


	//   ....[126]....
        /*0758*/ 	.word	0x0001ec80


	//   ....[127]....
        /*075c*/ 	.word	0x0001edf0


	//   ....[128]....
        /*0760*/ 	.word	0x0001ee00


	//   ....[129]....
        /*0764*/ 	.word	0x0001ef70


	//   ....[130]....
        /*0768*/ 	.word	0x0001ef90


	//   ....[131]....
        /*076c*/ 	.word	0x0001f100


	//   ....[132]....
        /*0770*/ 	.word	0x0001f110


	//   ....[133]....
        /*0774*/ 	.word	0x0001f320


	//   ....[134]....
        /*0778*/ 	.word	0x0001f340


	//   ....[135]....
        /*077c*/ 	.word	0x0001f460


	//   ....[136]....
        /*0780*/ 	.word	0x0001f4a0


	//   ....[137]....
        /*0784*/ 	.word	0x0001f4d0


	//   ....[138]....
        /*0788*/ 	.word	0x0001f500


	//   ....[139]....
        /*078c*/ 	.word	0x0001f530


	//   ....[140]....
        /*0790*/ 	.word	0x0001f560


	//   ....[141]....
        /*0794*/ 	.word	0x0001f6c0


	//   ....[142]....
        /*0798*/ 	.word	0x0001f700


	//   ....[143]....
        /*079c*/ 	.word	0x0001f730


	//   ....[144]....
        /*07a0*/ 	.word	0x0001f760


	//   ....[145]....
        /*07a4*/ 	.word	0x0001f790


	//   ....[146]....
        /*07a8*/ 	.word	0x0001f7c0


	//   ....[147]....
        /*07ac*/ 	.word	0x0001f850


	//   ....[148]....
        /*07b0*/ 	.word	0x0001f890


	//   ....[149]....
        /*07b4*/ 	.word	0x0001f8a0


	//   ....[150]....
        /*07b8*/ 	.word	0x0001f900


	//   ....[151]....
        /*07bc*/ 	.word	0x000202d0


	//   ....[152]....
        /*07c0*/ 	.word	0x00020330


	//   ....[153]....
        /*07c4*/ 	.word	0x00020380


	//   ....[154]....
        /*07c8*/ 	.word	0x000203d0


	//   ....[155]....
        /*07cc*/ 	.word	0x00020420


	//   ....[156]....
        /*07d0*/ 	.word	0x00020490


	//   ....[157]....
        /*07d4*/ 	.word	0x000204d0


	//   ....[158]....
        /*07d8*/ 	.word	0x00020540


	//   ....[159]....
        /*07dc*/ 	.word	0x000205b0


	//   ....[160]....
        /*07e0*/ 	.word	0x00020610


	//   ....[161]....
        /*07e4*/ 	.word	0x00020680


	//   ....[162]....
        /*07e8*/ 	.word	0x000206f0


	//   ....[163]....
        /*07ec*/ 	.word	0x00020750


	//   ....[164]....
        /*07f0*/ 	.word	0x000207b0


	//   ....[165]....
        /*07f4*/ 	.word	0x00020810


	//   ....[166]....
        /*07f8*/ 	.word	0x00020880


	//   ....[167]....
        /*07fc*/ 	.word	0x000208e0


	//   ....[168]....
        /*0800*/ 	.word	0x00020940


	//   ....[169]....
        /*0804*/ 	.word	0x00020990


	//   ....[170]....
        /*0808*/ 	.word	0x00020a00


	//   ....[171]....
        /*080c*/ 	.word	0x00020a60


	//   ....[172]....
        /*0810*/ 	.word	0x00020ad0


	//   ....[173]....
        /*0814*/ 	.word	0x00020b30


	//   ....[174]....
        /*0818*/ 	.word	0x00020b80


	//   ....[175]....
        /*081c*/ 	.word	0x00020bd0


	//   ....[176]....
        /*0820*/ 	.word	0x00020c20


	//   ....[177]....
        /*0824*/ 	.word	0x00020c80


	//   ....[178]....
        /*0828*/ 	.word	0x00020cf0


	//   ....[179]....
        /*082c*/ 	.word	0x00020d40


	//   ....[180]....
        /*0830*/ 	.word	0x00020db0


	//   ....[181]....
        /*0834*/ 	.word	0x00020e10


	//   ....[182]....
        /*0838*/ 	.word	0x00020e80


	//   ....[183]....
        /*083c*/ 	.word	0x00020ed0


	//   ....[184]....
        /*0840*/ 	.word	0x00020f10


	//   ....[185]....
        /*0844*/ 	.word	0x00020f60


	//   ....[186]....
        /*0848*/ 	.word	0x00020fa0


	//   ....[187]....
        /*084c*/ 	.word	0x00020ff0


	//   ....[188]....
        /*0850*/ 	.word	0x00021060


	//   ....[189]....
        /*0854*/ 	.word	0x000210b0


	//   ....[190]....
        /*0858*/ 	.word	0x00021120


	//   ....[191]....
        /*085c*/ 	.word	0x00021160


	//   ....[192]....
        /*0860*/ 	.word	0x000211a0


	//   ....[193]....
        /*0864*/ 	.word	0x000211f0


	//   ....[194]....
        /*0868*/ 	.word	0x00021230


	//   ....[195]....
        /*086c*/ 	.word	0x00021280


	//   ....[196]....
        /*0870*/ 	.word	0x000212d0


	//   ....[197]....
        /*0874*/ 	.word	0x00021340


	//   ....[198]....
        /*0878*/ 	.word	0x000213a0


	//   ....[199]....
        /*087c*/ 	.word	0x00021410


	//   ....[200]....
        /*0880*/ 	.word	0x00021460


	//   ....[201]....
        /*0884*/ 	.word	0x000214a0


	//   ....[202]....
        /*0888*/ 	.word	0x000214f0


	//   ....[203]....
        /*088c*/ 	.word	0x00021540


	//   ....[204]....
        /*0890*/ 	.word	0x00021590


	//   ....[205]....
        /*0894*/ 	.word	0x000215e0


	//   ....[206]....
        /*0898*/ 	.word	0x00021630


	//   ....[207]....
        /*089c*/ 	.word	0x00021680


	//   ....[208]....
        /*08a0*/ 	.word	0x000216f0


	//   ....[209]....
        /*08a4*/ 	.word	0x00021760


	//   ....[210]....
        /*08a8*/ 	.word	0x000217c0


	//   ....[211]....
        /*08ac*/ 	.word	0x00021820


	//   ....[212]....
        /*08b0*/ 	.word	0x00021880


	//   ....[213]....
        /*08b4*/ 	.word	0x000218f0


	//   ....[214]....
        /*08b8*/ 	.word	0x00021950


	//   ....[215]....
        /*08bc*/ 	.word	0x000219b0


	//   ....[216]....
        /*08c0*/ 	.word	0x00021a10


	//   ....[217]....
        /*08c4*/ 	.word	0x00021a80


	//   ....[218]....
        /*08c8*/ 	.word	0x00021ae0


	//   ....[219]....
        /*08cc*/ 	.word	0x00021b40


	//   ....[220]....
        /*08d0*/ 	.word	0x00021ba0


	//   ....[221]....
        /*08d4*/ 	.word	0x00021c10


	//   ....[222]....
        /*08d8*/ 	.word	0x00021c70


	//   ....[223]....
        /*08dc*/ 	.word	0x00021cd0


	//   ....[224]....
        /*08e0*/ 	.word	0x00021d30


	//   ....[225]....
        /*08e4*/ 	.word	0x00021da0


	//   ....[226]....
        /*08e8*/ 	.word	0x00021e00


	//   ....[227]....
        /*08ec*/ 	.word	0x00021e60


	//   ....[228]....
        /*08f0*/ 	.word	0x00021ec0


	//   ....[229]....
        /*08f4*/ 	.word	0x00021f30


	//   ....[230]....
        /*08f8*/ 	.word	0x00021f80


	//   ....[231]....
        /*08fc*/ 	.word	0x00021fc0


	//   ....[232]....
        /*0900*/ 	.word	0x00022010


	//   ....[233]....
        /*0904*/ 	.word	0x00022060


	//   ....[234]....
        /*0908*/ 	.word	0x000220b0


	//   ....[235]....
        /*090c*/ 	.word	0x00022120


	//   ....[236]....
        /*0910*/ 	.word	0x00022160


	//   ....[237]....
        /*0914*/ 	.word	0x000221b0


	//   ....[238]....
        /*0918*/ 	.word	0x00022200


	//   ....[239]....
        /*091c*/ 	.word	0x00022250


	//   ....[240]....
        /*0920*/ 	.word	0x000222a0


	//   ....[241]....
        /*0924*/ 	.word	0x00022310


	//   ....[242]....
        /*0928*/ 	.word	0x00022350


	//   ....[243]....
        /*092c*/ 	.word	0x000223c0


	//   ....[244]....
        /*0930*/ 	.word	0x00022420


	//   ....[245]....
        /*0934*/ 	.word	0x00022490


	//----- nvinfo : EIATTR_EXIT_INSTR_OFFSETS
	.align		4
.L_336:
        /*0938*/ 	.byte	0x04, 0x1c
        /*093a*/ 	.short	(.L_338 - .L_337)


	//   ....[0]....
.L_337:
        /*093c*/ 	.word	0x00000fe0


	//   ....[1]....
        /*0940*/ 	.word	0x00020290


	//----- nvinfo : EIATTR_MAX_THREADS
	.align		4
.L_338:
        /*0944*/ 	.byte	0x04, 0x05
        /*0946*/ 	.short	(.L_340 - .L_339)
.L_339:
        /*0948*/ 	.word	0x00000100
        /*094c*/ 	.word	0x00000001
        /*0950*/ 	.word	0x00000001


	//----- nvinfo : EIATTR_CRS_STACK_SIZE
	.align		4
.L_340:
        /*0954*/ 	.byte	0x04, 0x1e
        /*0956*/ 	.short	(.L_342 - .L_341)
.L_341:
        /*0958*/ 	.word	0x00000000
.L_342:


//--------------------- .nv.info._ZN7cutlass13device_kernelIN5flash19enable_sm80_to_sm89INS1_16FlashAttnFwdSm80INS1_25CollectiveMainloopFwdSm80ILi8ELi1ELb1EN4cute5tupleIJNS5_1CILi128EEENS7_ILi64EEENS7_ILi256EEEEEELi256ENS_6half_tEfNS_4arch4Sm80ELb1ELb0ELb0ELb0ELb1ELb0ELb1ELb1EEENS1_21CollectiveEpilogueFwdINS6_IJS8_SA_S9_EEENS6_IJNS7_ILi1EEESI_SI_EEESC_SE_Li256ELb0ELb1ELb1ELb0EEENS1_30DynamicPersistentTileSchedulerILi256ELi256ELb1ELb1ELb0EEEEEEEEEvNT_6ParamsE --------------------------
	.section	.nv.info._ZN7cutlass13device_kernelIN5flash19enable_sm80_to_sm89INS1_16FlashAttnFwdSm80INS1_25CollectiveMainloopFwdSm80ILi8ELi1ELb1EN4cute5tupleIJNS5_1CILi128EEENS7_ILi64EEENS7_ILi256EEEEEELi256ENS_6half_tEfNS_4arch4Sm80ELb1ELb0ELb0ELb0ELb1ELb0ELb1ELb1EEENS1_21CollectiveEpilogueFwdINS6_IJS8_SA_S9_EEENS6_IJNS7_ILi1EEESI_SI_EEESC_SE_Li256ELb0ELb1ELb1ELb0EEENS1_30DynamicPersistentTileSchedulerILi256ELi256ELb1ELb1ELb0EEEEEEEEEvNT_6ParamsE,"",@"SHT_CUDA_INFO"
	.sectionflags	@""
	.align	4


	//----- nvinfo : EIATTR_CUDA_API_VERSION
	.align		4
        /*0000*/ 	.byte	0x04, 0x37
        /*0002*/ 	.short	(.L_344 - .L_343)
.L_343:
        /*0004*/ 	.word	0x00000082


	//----- nvinfo : EIATTR_SW2861232_WAR
	.align		4
.L_344:
        /*0008*/ 	.byte	0x01, 0x35
	.zero		2


	//----- nvinfo : EIATTR_PARAM_CBANK
	.align		4
        /*000c*/ 	.byte	0x04, 0x0a
        /*000e*/ 	.short	(.L_346 - .L_345)
	.align		4
.L_345:
        /*0010*/ 	.word	index@(.nv.constant0._ZN7cutlass13device_kernelIN5flash19enable_sm80_to_sm89INS1_16FlashAttnFwdSm80INS1_25CollectiveMainloopFwdSm80ILi8ELi1ELb1EN4cute5tupleIJNS5_1CILi128EEENS7_ILi64EEENS7_ILi256EEEEEELi256ENS_6half_tEfNS_4arch4Sm80ELb1ELb0ELb0ELb0ELb1ELb0ELb1ELb1EEENS1_21CollectiveEpilogueFwdINS6_IJS8_SA_S9_EEENS6_IJNS7_ILi1EEESI_SI_EEESC_SE_Li256ELb0ELb1ELb1ELb0EEENS1_30DynamicPersistentTileSchedulerILi256ELi256ELb1ELb1ELb0EEEEEEEEEvNT_6ParamsE)
        /*0014*/ 	.short	0x0160
        /*0016*/ 	.short	0x0428


	//----- nvinfo : EIATTR_CBANK_PARAM_SIZE
	.align		4
.L_346:
        /*0018*/ 	.byte	0x03, 0x19
        /*001a*/ 	.short	0x0428


	//----- nvinfo : EIATTR_KPARAM_INFO
	.align		4
        /*001c*/ 	.byte	0x04, 0x17
        /*001e*/ 	.short	(.L_348 - .L_347)
.L_347:
        /*0020*/ 	.word	0x00000000
        /*0024*/ 	.short	0x0000
        /*0026*/ 	.short	0x0000
        /*0028*/ 	.byte	0x00, 0xf0, 0xa1, 0x10


	//----- nvinfo : EIATTR_MAXREG_COUNT
	.align		4
.L_348:
        /*002c*/ 	.byte	0x03, 0x1b
        /*002e*/ 	.short	0x00ff


	//----- nvinfo : EIATTR_NUM_BARRIERS
	.align		4
        /*0030*/ 	.byte	0x02, 0x4c
        /*0032*/ 	.byte	0x06
	.zero		1


	//----- nvinfo : EIATTR_ANNOTATIONS
	.align		4
        /*0034*/ 	.byte	0x04, 0x55
        /*0036*/ 	.short	(.L_350 - .L_349)


	//   ....[0]....
.L_349:
        /* <DEDUP_REMOVED lines=214> */


	//----- nvinfo : EIATTR_MERCURY_ISA_VERSION
	.align		4
.L_350:
        /*0d88*/ 	.byte	0x03, 0x5f
        /*0d8a*/ 	.short	0x0000


	//----- nvinfo : EIATTR_INT_WARP_WIDE_INSTR_OFFSETS
	.align		4
        /*0d8c*/ 	.byte	0x04, 0x31
        /*0d8e*/ 	.short	(.L_352 - .L_351)


	//   ....[0]....
.L_351:
        /*0d90*/ 	.word	0x0000ed50


	//   ....[1]....
        /*0d94*/ 	.word	0x0000edd0


	//----- nvinfo : EIATTR_COOP_GROUP_MASK_REGIDS
	.align		4
.L_352:
        /*0d98*/ 	.byte	0x04, 0x29
        /*0d9a*/ 	.short	(.L_354 - .L_353)


	//   ....[0]....
.L_353:
        /*0d9c*/ 	.word	0xffffffff


	//   ....[1]....
        /*0da0*/ 	.word	0xffffffff


	//   ....[2]....
        /*0da4*/ 	.word	0xffffffff


	//   ....[3]....
        /*0da8*/ 	.word	0xffffffff


	//   ....[4]....
        /*0dac*/ 	.word	0xffffffff


	//   ....[5]....
        /*0db0*/ 	.word	0xffffffff


	//   ....[6]....
        /*0db4*/ 	.word	0xffffffff


	//   ....[7]....
        /*0db8*/ 	.word	0xffffffff


	//   ....[8]....
        /*0dbc*/ 	.word	0xffffffff


	//   ....[9]....
        /*0dc0*/ 	.word	0xffffffff


	//   ....[10]....
        /*0dc4*/ 	.word	0xffffffff


	//   ....[11]....
        /*0dc8*/ 	.word	0xffffffff


	//   ....[12]....
        /*0dcc*/ 	.word	0xffffffff


	//   ....[13]....
        /*0dd0*/ 	.word	0xffffffff


	//   ....[14]....
        /*0dd4*/ 	.word	0xffffffff


	//   ....[15]....
        /*0dd8*/ 	.word	0xffffffff


	//   ....[16]....
        /*0ddc*/ 	.word	0xffffffff


	//   ....[17]....
        /*0de0*/ 	.word	0xffffffff


	//   ....[18]....
        /*0de4*/ 	.word	0xffffffff


	//   ....[19]....
        /*0de8*/ 	.word	0xffffffff


	//   ....[20]....
        /*0dec*/ 	.word	0xffffffff


	//   ....[21]....
        /*0df0*/ 	.word	0xffffffff


	//   ....[22]....
        /*0df4*/ 	.word	0xffffffff


	//   ....[23]....
        /*0df8*/ 	.word	0xffffffff


	//   ....[24]....
        /*0dfc*/ 	.word	0xffffffff


	//   ....[25]....
        /*0e00*/ 	.word	0xffffffff


	//   ....[26]....
        /*0e04*/ 	.word	0xffffffff


	//   ....[27]....
        /*0e08*/ 	.word	0xffffffff


	//   ....[28]....
        /*0e0c*/ 	.word	0xffffffff


	//   ....[29]....
        /*0e10*/ 	.word	0xffffffff


	//   ....[30]....
        /*0e14*/ 	.word	0xffffffff


	//   ....[31]....
        /*0e18*/ 	.word	0xffffffff


	//   ....[32]....
        /*0e1c*/ 	.word	0xffffffff


	//   ....[33]....
        /*0e20*/ 	.word	0xffffffff


	//   ....[34]....
        /*0e24*/ 	.word	0xffffffff


	//   ....[35]....
        /*0e28*/ 	.word	0xffffffff


	//   ....[36]....
        /*0e2c*/ 	.word	0xffffffff


	//   ....[37]....
        /*0e30*/ 	.word	0xffffffff


	//   ....[38]....
        /*0e34*/ 	.word	0xffffffff


	//   ....[39]....
        /*0e38*/ 	.word	0xffffffff


	//   ....[40]....
        /*0e3c*/ 	.word	0xffffffff


	//   ....[41]....
        /*0e40*/ 	.word	0xffffffff


	//   ....[42]....
        /*0e44*/ 	.word	0xffffffff


	//   ....[43]....
        /*0e48*/ 	.word	0xffffffff


	//   ....[44]....
        /*0e4c*/ 	.word	0xffffffff


	//   ....[45]....
        /*0e50*/ 	.word	0xffffffff


	//   ....[46]....
        /*0e54*/ 	.word	0xffffffff


	//   ....[47]....
        /*0e58*/ 	.word	0xffffffff


	//   ....[48]....
        /*0e5c*/ 	.word	0xffffffff


	//   ....[49]....
        /*0e60*/ 	.word	0xffffffff


	//   ....[50]....
        /*0e64*/ 	.word	0xffffffff


	//   ....[51]....
        /*0e68*/ 	.word	0xffffffff


	//   ....[52]....
        /*0e6c*/ 	.word	0xffffffff


	//   ....[53]....
        /*0e70*/ 	.word	0xffffffff


	//   ....[54]....
        /*0e74*/ 	.word	0xffffffff


	//   ....[55]....
        /*0e78*/ 	.word	0xffffffff


	//   ....[56]....
        /*0e7c*/ 	.word	0xffffffff


	//   ....[57]....
        /*0e80*/ 	.word	0xffffffff


	//   ....[58]....
        /*0e84*/ 	.word	0xffffffff


	//   ....[59]....
        /*0e88*/ 	.word	0xffffffff


	//   ....[60]....
        /*0e8c*/ 	.word	0xffffffff


	//   ....[61]....
        /*0e90*/ 	.word	0xffffffff


	//   ....[62]....
        /*0e94*/ 	.word	0xffffffff


	//   ....[63]....
        /*0e98*/ 	.word	0xffffffff


	//   ....[64]....
        /*0e9c*/ 	.word	0xffffffff


	//   ....[65]....
        /*0ea0*/ 	.word	0xffffffff


	//   ....[66]....
        /*0ea4*/ 	.word	0xffffffff


	//   ....[67]....
        /*0ea8*/ 	.word	0xffffffff


	//   ....[68]....
        /*0eac*/ 	.word	0xffffffff


	//   ....[69]....
        /*0eb0*/ 	.word	0xffffffff


	//   ....[70]....
        /*0eb4*/ 	.word	0xffffffff


	//   ....[71]....
        /*0eb8*/ 	.word	0xffffffff


	//   ....[72]....
        /*0ebc*/ 	.word	0xffffffff


	//   ....[73]....
        /*0ec0*/ 	.word	0xffffffff


	//   ....[74]....
        /*0ec4*/ 	.word	0xffffffff


	//   ....[75]....
        /*0ec8*/ 	.word	0xffffffff


	//   ....[76]....
        /*0ecc*/ 	.word	0xffffffff


	//   ....[77]....
        /*0ed0*/ 	.word	0xffffffff


	//   ....[78]....
        /*0ed4*/ 	.word	0xffffffff


	//   ....[79]....
        /*0ed8*/ 	.word	0xffffffff


	//   ....[80]....
        /*0edc*/ 	.word	0xffffffff


	//   ....[81]....
        /*0ee0*/ 	.word	0xffffffff


	//   ....[82]....
        /*0ee4*/ 	.word	0xffffffff


	//   ....[83]....
        /*0ee8*/ 	.word	0xffffffff


	//   ....[84]....
        /*0eec*/ 	.word	0xffffffff


	//   ....[85]....
        /*0ef0*/ 	.word	0xffffffff


	//   ....[86]....
        /*0ef4*/ 	.word	0xffffffff


	//   ....[87]....
        /*0ef8*/ 	.word	0xffffffff


	//   ....[88]....
        /*0efc*/ 	.word	0xffffffff


	//   ....[89]....
        /*0f00*/ 	.word	0xffffffff


	//   ....[90]....
        /*0f04*/ 	.word	0xffffffff


	//   ....[91]....
        /*0f08*/ 	.word	0xffffffff


	//   ....[92]....
        /*0f0c*/ 	.word	0xffffffff


	//   ....[93]....
        /*0f10*/ 	.word	0xffffffff


	//   ....[94]....
        /*0f14*/ 	.word	0xffffffff


	//   ....[95]....
        /*0f18*/ 	.word	0xffffffff


	//   ....[96]....
        /*0f1c*/ 	.word	0xffffffff


	//   ....[97]....
        /*0f20*/ 	.word	0xffffffff


	//   ....[98]....
        /*0f24*/ 	.word	0xffffffff


	//   ....[99]....
        /*0f28*/ 	.word	0xffffffff


	//   ....[100]....
        /*0f2c*/ 	.word	0xffffffff


	//   ....[101]....
        /*0f30*/ 	.word	0xffffffff


	//   ....[102]....
        /*0f34*/ 	.word	0xffffffff


	//   ....[103]....
        /*0f38*/ 	.word	0xffffffff


	//   ....[104]....
        /*0f3c*/ 	.word	0xffffffff


	//----- nvinfo : EIATTR_COOP_GROUP_INSTR_OFFSETS
	.align		4
.L_354:
        /*0f40*/ 	.byte	0x04, 0x28
        /*0f42*/ 	.short	(.L_356 - .L_355)


	//   ....[0]....
.L_355:
        /*0f44*/ 	.word	0x00000050


	//   ....[1]....
        /*0f48*/ 	.word	0x00002020


	//   ....[2]....
        /*0f4c*/ 	.word	0x00002040


	//   ....[3]....
        /*0f50*/ 	.word	0x00002070


	//   ....[4]....
        /*0f54*/ 	.word	0x00002090


	//   ....[5]....
        /*0f58*/ 	.word	0x00002260


	//   ....[6]....
        /*0f5c*/ 	.word	0x00002280


	//   ....[7]....
        /*0f60*/ 	.word	0x000022c0


	//   ....[8]....
        /*0f64*/ 	.word	0x00002300


	//   ....[9]....
        /*0f68*/ 	.word	0x00002600


	//   ....[10]....
        /*0f6c*/ 	.word	0x00002620


	//   ....[11]....
        /*0f70*/ 	.word	0x00002660


	//   ....[12]....
        /*0f74*/ 	.word	0x00002680


	//   ....[13]....
        /*0f78*/ 	.word	0x00002a60


	//   ....[14]....
        /*0f7c*/ 	.word	0x00002b60


	//   ....[15]....
        /*0f80*/ 	.word	0x00002bb0


	//   ....[16]....
        /*0f84*/ 	.word	0x00002bd0


	//   ....[17]....
        /*0f88*/ 	.word	0x00003f40


	//   ....[18]....
        /*0f8c*/ 	.word	0x00003fb0


	//   ....[19]....
        /*0f90*/ 	.word	0x00004050


	//   ....[20]....
        /*0f94*/ 	.word	0x00004090


	//   ....[21]....
        /*0f98*/ 	.word	0x00004400


	//   ....[22]....
        /*0f9c*/ 	.word	0x00004640


	//   ....[23]....
        /*0fa0*/ 	.word	0x00004a40


	//   ....[24]....
        /*0fa4*/ 	.word	0x00004a60


	//   ....[25]....
        /*0fa8*/ 	.word	0x00004a80


	//   ....[26]....
        /*0fac*/ 	.word	0x00004aa0


	//   ....[27]....
        /*0fb0*/ 	.word	0x00006790


	//   ....[28]....
        /*0fb4*/ 	.word	0x00006800


	//   ....[29]....
        /*0fb8*/ 	.word	0x00006900


	//   ....[30]....
        /*0fbc*/ 	.word	0x00006930


	//   ....[31]....
        /*0fc0*/ 	.word	0x00007c20


	//   ....[32]....
        /*0fc4*/ 	.word	0x00007c90


	//   ....[33]....
        /*0fc8*/ 	.word	0x00007d90


	//   ....[34]....
        /*0fcc*/ 	.word	0x00007dc0


	//   ....[35]....
        /*0fd0*/ 	.word	0x000080f0


	//   ....[36]....
        /*0fd4*/ 	.word	0x00008320


	//   ....[37]....
        /*0fd8*/ 	.word	0x00008640


	//   ....[38]....
        /*0fdc*/ 	.word	0x00008660


	//   ....[39]....
        /*0fe0*/ 	.word	0x00008780


	//   ....[40]....
        /*0fe4*/ 	.word	0x000087a0


	//   ....[41]....
        /*0fe8*/ 	.word	0x0000aa50


	//   ....[42]....
        /*0fec*/ 	.word	0x0000aad0


	//   ....[43]....
        /*0ff0*/ 	.word	0x0000abf0


	//   ....[44]....
        /*0ff4*/ 	.word	0x0000ac00


	//   ....[45]....
        /*0ff8*/ 	.word	0x0000be90


	//   ....[46]....
        /*0ffc*/ 	.word	0x0000bed0


	//   ....[47]....
        /*1000*/ 	.word	0x0000bfd0


	//   ....[48]....
        /*1004*/ 	.word	0x0000c000


	//   ....[49]....
        /*1008*/ 	.word	0x0000c390


	//   ....[50]....
        /*100c*/ 	.word	0x0000c3b0


	//   ....[51]....
        /*1010*/ 	.word	0x0000c3d0


	//   ....[52]....
        /*1014*/ 	.word	0x0000c3f0


	//   ....[53]....
        /*1018*/ 	.word	0x0000e2c0


	//   ....[54]....
        /*101c*/ 	.word	0x0000e310


	//   ....[55]....
        /*1020*/ 	.word	0x0000e330


	//   ....[56]....
        /*1024*/ 	.word	0x0000e350


	//   ....[57]....
        /*1028*/ 	.word	0x0000ef20


	//   ....[58]....
        /*102c*/ 	.word	0x0000f750


	//   ....[59]....
        /*1030*/ 	.word	0x0000f760


	//   ....[60]....
        /*1034*/ 	.word	0x0000f770


	//   ....[61]....
        /*1038*/ 	.word	0x0000f780


	//   ....[62]....
        /*103c*/ 	.word	0x0000f8b0


	//   ....[63]....
        /*1040*/ 	.word	0x0000f8d0


	//   ....[64]....
        /*1044*/ 	.word	0x00010100


	//   ....[65]....
        /*1048*/ 	.word	0x00010110


	//   ....[66]....
        /*104c*/ 	.word	0x00010ca0


	//   ....[67]....
        /*1050*/ 	.word	0x00010db0


	//   ....[68]....
        /*1054*/ 	.word	0x00010e20


	//   ....[69]....
        /*1058*/ 	.word	0x00011040


	//   ....[70]....
        /*105c*/ 	.word	0x000110b0


	//   ....[71]....
        /*1060*/ 	.word	0x00011110


	//   ....[72]....
        /*1064*/ 	.word	0x00011180


	//   ....[73]....
        /*1068*/ 	.word	0x000115c0


	//   ....[74]....
        /*106c*/ 	.word	0x00011610


	//   ....[75]....
        /*1070*/ 	.word	0x00011660


	//   ....[76]....
        /*1074*/ 	.word	0x000116b0


	//   ....[77]....
        /*1078*/ 	.word	0x00011720


	//   ....[78]....
        /*107c*/ 	.word	0x00011790


	//   ....[79]....
        /*1080*/ 	.word	0x000119b0


	//   ....[80]....
        /*1084*/ 	.word	0x00011a20


	//   ....[81]....
        /*1088*/ 	.word	0x00011a80


	//   ....[82]....
        /*108c*/ 	.word	0x00011af0


	//   ....[83]....
        /*1090*/ 	.word	0x00011d10


	//   ....[84]....
        /*1094*/ 	.word	0x00011d80


	//   ....[85]....
        /*1098*/ 	.word	0x00011de0


	//   ....[86]....
        /*109c*/ 	.word	0x00011e50


	//   ....[87]....
        /*10a0*/ 	.word	0x00012290


	//   ....[88]....
        /*10a4*/ 	.word	0x000122d0


	//   ....[89]....
        /*10a8*/ 	.word	0x00012320


	//   ....[90]....
        /*10ac*/ 	.word	0x00012360


	//   ....[91]....
        /*10b0*/ 	.word	0x000123c0


	//   ....[92]....
        /*10b4*/ 	.word	0x00012420


	//   ....[93]....
        /*10b8*/ 	.word	0x00012490


	//   ....[94]....
        /*10bc*/ 	.word	0x00012640


	//   ....[95]....
        /*10c0*/ 	.word	0x000126b0


	//   ....[96]....
        /*10c4*/ 	.word	0x000126f0


	//   ....[97]....
        /*10c8*/ 	.word	0x00012730


	//   ....[98]....
        /*10cc*/ 	.word	0x00012780


	//   ....[99]....
        /*10d0*/ 	.word	0x000127c0


	//   ....[100]....
        /*10d4*/ 	.word	0x00012810


	//   ....[101]....
        /*10d8*/ 	.word	0x00012870


	//   ....[102]....
        /*10dc*/ 	.word	0x000128c0


	//   ....[103]....
        /*10e0*/ 	.word	0x00012920


	//   ....[104]....
        /*10e4*/ 	.word	0x00012990


	//----- nvinfo : EIATTR_EXIT_INSTR_OFFSETS
	.align		4
.L_356:
        /*10e8*/ 	.byte	0x04, 0x1c
        /*10ea*/ 	.short	(.L_358 - .L_357)


	//   ....[0]....
.L_357:
        /*10ec*/ 	.word	0x000000a0


	//   ....[1]....
        /*10f0*/ 	.word	0x00010d60


	//----- nvinfo : EIATTR_MAX_THREADS
	.align		4
.L_358:
        /*10f4*/ 	.byte	0x04, 0x05
        /*10f6*/ 	.short	(.L_360 - .L_359)
.L_359:
        /*10f8*/ 	.word	0x00000100
        /*10fc*/ 	.word	0x00000001
        /*1100*/ 	.word	0x00000001


	//----- nvinfo : EIATTR_CRS_STACK_SIZE
	.align		4
.L_360:
        /*1104*/ 	.byte	0x04, 0x1e
        /*1106*/ 	.short	(.L_362 - .L_361)
.L_361:
        /*1108*/ 	.word	0x00000000
.L_362:


//--------------------- .nv.info._ZN7cutlass13device_kernelIN5flash19enable_sm80_to_sm89INS1_16FlashAttnFwdSm80INS1_25CollectiveMainloopFwdSm80ILi8ELi1ELb1EN4cute5tupleIJNS5_1CILi128EEENS7_ILi48EEENS7_ILi256EEEEEELi256ENS_6half_tEfNS_4arch4Sm80ELb1ELb0ELb0ELb1ELb1ELb0ELb1ELb1EEENS1_21CollectiveEpilogueFwdINS6_IJS8_SA_S9_EEENS6_IJNS7_ILi1EEESI_SI_EEESC_SE_Li256ELb1ELb1ELb1ELb0EEENS1_36VarlenDynamicPersistentTileSchedulerILi128ELi48ELi256ELi256ELb1ELb1ELb0ELb1ELb1ELb1EEEEEEEEEvNT_6ParamsE --------------------------
	.section	.nv.info._ZN7cutlass13device_kernelIN5flash19enable_sm80_to_sm89INS1_16FlashAttnFwdSm80INS1_25CollectiveMainloopFwdSm80ILi8ELi1ELb1EN4cute5tupleIJNS5_1CILi128EEENS7_ILi48EEENS7_ILi256EEEEEELi256ENS_6half_tEfNS_4arch4Sm80ELb1ELb0ELb0ELb1ELb1ELb0ELb1ELb1EEENS1_21CollectiveEpilogueFwdINS6_IJS8_SA_S9_EEENS6_IJNS7_ILi1EEESI_SI_EEESC_SE_Li256ELb1ELb1ELb1ELb0EEENS1_36VarlenDynamicPersistentTileSchedulerILi128ELi48ELi256ELi256ELb1ELb1ELb0ELb1ELb1ELb1EEEEEEEEEvNT_6ParamsE,"",@"SHT_CUDA_INFO"
	.sectionflags	@""
	.align	4


	//----- nvinfo : EIATTR_CUDA_API_VERSION
	.align		4
        /*0000*/ 	.byte	0x04, 0x37
        /*0002*/ 	.short	(.L_364 - .L_363)
.L_363:
        /*0004*/ 	.word	0x00000082


	//----- nvinfo : EIATTR_SW2861232_WAR
	.align		4
.L_364:
        /*0008*/ 	.byte	0x01, 0x35
	.zero		2


	//----- nvinfo : EIATTR_PARAM_CBANK
	.align		4
        /*000c*/ 	.byte	0x04, 0x0a
        /*000e*/ 	.short	(.L_366 - .L_365)
	.align		4
.L_365:
        /*0010*/ 	.word	index@(.nv.constant0._ZN7cutlass13device_kernelIN5flash19enable_sm80_to_sm89INS1_16FlashAttnFwdSm80INS1_25CollectiveMainloopFwdSm80ILi8ELi1ELb1EN4cute5tupleIJNS5_1CILi128EEENS7_ILi48EEENS7_ILi256EEEEEELi256ENS_6half_tEfNS_4arch4Sm80ELb1ELb0ELb0ELb1ELb1ELb0ELb1ELb1EEENS1_21CollectiveEpilogueFwdINS6_IJS8_SA_S9_EEENS6_IJNS7_ILi1EEESI_SI_EEESC_SE_Li256ELb1ELb1ELb1ELb0EEENS1_36VarlenDynamicPersistentTileSchedulerILi128ELi48ELi256ELi256ELb1ELb1ELb0ELb1ELb1ELb1EEEEEEEEEvNT_6ParamsE)
        /*0014*/ 	.short	0x0160
        /*0016*/ 	.short	0x0438


	//----- nvinfo : EIATTR_CBANK_PARAM_SIZE
	.align		4
.L_366:
        /*0018*/ 	.byte	0x03, 0x19
        /*001a*/ 	.short	0x0438


	//----- nvinfo : EIATTR_KPARAM_INFO
	.align		4
        /*001c*/ 	.byte	0x04, 0x17
        /*001e*/ 	.short	(.L_368 - .L_367)
.L_367:
        /*0020*/ 	.word	0x00000000
        /*0024*/ 	.short	0x0000
        /*0026*/ 	.short	0x0000
        /*0028*/ 	.byte	0x00, 0xf0, 0xe1, 0x10


	//----- nvinfo : EIATTR_MAXREG_COUNT
	.align		4
.L_368:
        /*002c*/ 	.byte	0x03, 0x1b
        /*002e*/ 	.short	0x00ff


	//----- nvinfo : EIATTR_NUM_BARRIERS
	.align		4
        /*0030*/ 	.byte	0x02, 0x4c
        /*0032*/ 	.byte	0x06
	.zero		1


	//----- nvinfo : EIATTR_ANNOTATIONS
	.align		4
        /*0034*/ 	.byte	0x04, 0x55
        /*0036*/ 	.short	(.L_370 - .L_369)


	//   ....[0]....
.L_369:
        /* <DEDUP_REMOVED lines=343> */


	//----- nvinfo : EIATTR_MERCURY_ISA_VERSION
	.align		4
.L_370:
        /*1598*/ 	.byte	0x03, 0x5f
        /*159a*/ 	.short	0x0000


	//----- nvinfo : EIATTR_INT_WARP_WIDE_INSTR_OFFSETS
	.align		4
        /*159c*/ 	.byte	0x04, 0x31
        /*159e*/ 	.short	(.L_372 - .L_371)


	//   ....[0]....
.L_371:
        /*15a0*/ 	.word	0x0000e1b0


	//   ....[1]....
        /*15a4*/ 	.word	0x0000e230


	//----- nvinfo : EIATTR_COOP_GROUP_MASK_REGIDS
	.align		4
.L_372:
        /*15a8*/ 	.byte	0x04, 0x29
        /*15aa*/ 	.short	(.L_374 - .L_373)


	//   ....[0]....
.L_373:
        /*15ac*/ 	.word	0xffffffff


	//   ....[1]....
        /*15b0*/ 	.word	0xffffffff


	//   ....[2]....
        /*15b4*/ 	.word	0xffffffff


	//   ....[3]....
        /*15b8*/ 	.word	0xffffffff


	//   ....[4]....
        /*15bc*/ 	.word	0xffffffff


	//   ....[5]....
        /*15c0*/ 	.word	0xffffffff


	//   ....[6]....
        /*15c4*/ 	.word	0xffffffff


	//   ....[7]....
        /*15c8*/ 	.word	0xffffffff


	//   ....[8]....
        /*15cc*/ 	.word	0xffffffff


	//   ....[9]....
        /*15d0*/ 	.word	0xffffffff


	//   ....[10]....
        /*15d4*/ 	.word	0xffffffff


	//   ....[11]....
        /*15d8*/ 	.word	0xffffffff


	//   ....[12]....
        /*15dc*/ 	.word	0xffffffff


	//   ....[13]....
        /*15e0*/ 	.word	0xffffffff


	//   ....[14]....
        /*15e4*/ 	.word	0xffffffff


	//   ....[15]....
        /*15e8*/ 	.word	0xffffffff


	//   ....[16]....
        /*15ec*/ 	.word	0xffffffff


	//   ....[17]....
        /*15f0*/ 	.word	0xffffffff


	//   ....[18]....
        /*15f4*/ 	.word	0xffffffff


	//   ....[19]....
        /*15f8*/ 	.word	0xffffffff


	//   ....[20]....
        /*15fc*/ 	.word	0xffffffff


	//   ....[21]....
        /*1600*/ 	.word	0xffffffff


	//   ....[22]....
        /*1604*/ 	.word	0xffffffff


	//   ....[23]....
        /*1608*/ 	.word	0xffffffff


	//   ....[24]....
        /*160c*/ 	.word	0xffffffff


	//   ....[25]....
        /*1610*/ 	.word	0xffffffff


	//   ....[26]....
        /*1614*/ 	.word	0xffffffff


	//   ....[27]....
        /*1618*/ 	.word	0xffffffff


	//   ....[28]....
        /*161c*/ 	.word	0xffffffff


	//   ....[29]....
        /*1620*/ 	.word	0xffffffff


	//   ....[30]....
        /*1624*/ 	.word	0xffffffff


	//   ....[31]....
        /*1628*/ 	.word	0xffffffff


	//   ....[32]....
        /*162c*/ 	.word	0xffffffff


	//   ....[33]....
        /*1630*/ 	.word	0xffffffff


	//   ....[34]....
        /*1634*/ 	.word	0xffffffff


	//   ....[35]....
        /*1638*/ 	.word	0xffffffff


	//   ....[36]....
        /*163c*/ 	.word	0xffffffff


	//   ....[37]....
        /*1640*/ 	.word	0xffffffff


	//   ....[38]....
        /*1644*/ 	.word	0xffffffff


	//   ....[39]....
        /*1648*/ 	.word	0xffffffff


	//   ....[40]....
        /*164c*/ 	.word	0xffffffff


	//   ....[41]....
        /*1650*/ 	.word	0xffffffff


	//   ....[42]....
        /*1654*/ 	.word	0xffffffff


	//   ....[43]....
        /*1658*/ 	.word	0xffffffff


	//   ....[44]....
        /*165c*/ 	.word	0xffffffff


	//   ....[45]....
        /*1660*/ 	.word	0xffffffff


	//   ....[46]....
        /*1664*/ 	.word	0xffffffff


	//   ....[47]....
        /*1668*/ 	.word	0xffffffff


	//   ....[48]....
        /*166c*/ 	.word	0xffffffff


	//   ....[49]....
        /*1670*/ 	.word	0xffffffff


	//   ....[50]....
        /*1674*/ 	.word	0xffffffff


	//   ....[51]....
        /*1678*/ 	.word	0xffffffff


	//   ....[52]....
        /*167c*/ 	.word	0xffffffff


	//   ....[53]....
        /*1680*/ 	.word	0xffffffff


	//   ....[54]....
        /*1684*/ 	.word	0xffffffff


	//   ....[55]....
        /*1688*/ 	.word	0xffffffff


	//   ....[56]....
        /*168c*/ 	.word	0xffffffff


	//   ....[57]....
        /*1690*/ 	.word	0xffffffff


	//   ....[58]....
        /*1694*/ 	.word	0xffffffff


	//   ....[59]....
        /*1698*/ 	.word	0xffffffff


	//   ....[60]....
        /*169c*/ 	.word	0xffffffff


	//   ....[61]....
        /*16a0*/ 	.word	0xffffffff


	//   ....[62]....
        /*16a4*/ 	.word	0xffffffff


	//   ....[63]....
        /*16a8*/ 	.word	0xffffffff


	//   ....[64]....
        /*16ac*/ 	.word	0xffffffff


	//   ....[65]....
        /*16b0*/ 	.word	0xffffffff


	//   ....[66]....
        /*16b4*/ 	.word	0xffffffff


	//   ....[67]....
        /*16b8*/ 	.word	0xffffffff


	//   ....[68]....
        /*16bc*/ 	.word	0xffffffff


	//   ....[69]....
        /*16c0*/ 	.word	0xffffffff


	//   ....[70]....
        /*16c4*/ 	.word	0xffffffff


	//   ....[71]....
        /*16c8*/ 	.word	0xffffffff


	//   ....[72]....
        /*16cc*/ 	.word	0xffffffff


	//   ....[73]....
        /*16d0*/ 	.word	0xffffffff


	//   ....[74]....
        /*16d4*/ 	.word	0xffffffff


	//   ....[75]....
        /*16d8*/ 	.word	0xffffffff


	//   ....[76]....
        /*16dc*/ 	.word	0xffffffff


	//   ....[77]....
        /*16e0*/ 	.word	0xffffffff


	//   ....[78]....
        /*16e4*/ 	.word	0xffffffff


	//   ....[79]....
        /*16e8*/ 	.word	0xffffffff


	//   ....[80]....
        /*16ec*/ 	.word	0xffffffff


	//   ....[81]....
        /*16f0*/ 	.word	0xffffffff


	//   ....[82]....
        /*16f4*/ 	.word	0xffffffff


	//   ....[83]....
        /*16f8*/ 	.word	0xffffffff


	//   ....[84]....
        /*16fc*/ 	.word	0xffffffff


	//   ....[85]....
        /*1700*/ 	.word	0xffffffff


	//   ....[86]....
        /*1704*/ 	.word	0xffffffff


	//   ....[87]....
        /*1708*/ 	.word	0xffffffff


	//   ....[88]....
        /*170c*/ 	.word	0xffffffff


	//   ....[89]....
        /*1710*/ 	.word	0xffffffff


	//   ....[90]....
        /*1714*/ 	.word	0xffffffff


	//   ....[91]....
        /*1718*/ 	.word	0xffffffff


	//   ....[92]....
        /*171c*/ 	.word	0xffffffff


	//   ....[93]....
        /*1720*/ 	.word	0xffffffff


	//   ....[94]....
        /*1724*/ 	.word	0xffffffff


	//   ....[95]....
        /*1728*/ 	.word	0xffffffff


	//   ....[96]....
        /*172c*/ 	.word	0xffffffff


	//   ....[97]....
        /*1730*/ 	.word	0xffffffff


	//   ....[98]....
        /*1734*/ 	.word	0xffffffff


	//   ....[99]....
        /*1738*/ 	.word	0xffffffff


	//   ....[100]....
        /*173c*/ 	.word	0xffffffff


	//   ....[101]....
        /*1740*/ 	.word	0xffffffff


	//   ....[102]....
        /*1744*/ 	.word	0xffffffff


	//   ....[103]....
        /*1748*/ 	.word	0xffffffff


	//   ....[104]....
        /*174c*/ 	.word	0xffffffff


	//   ....[105]....
        /*1750*/ 	.word	0xffffffff


	//   ....[106]....
        /*1754*/ 	.word	0xffffffff


	//   ....[107]....
        /*1758*/ 	.word	0xffffffff


	//   ....[108]....
        /*175c*/ 	.word	0xffffffff


	//   ....[109]....
        /*1760*/ 	.word	0xffffffff


	//   ....[110]....
        /*1764*/ 	.word	0xffffffff


	//   ....[111]....
        /*1768*/ 	.word	0xffffffff


	//   ....[112]....
        /*176c*/ 	.word	0xffffffff


	//   ....[113]....
        /*1770*/ 	.word	0xffffffff


	//   ....[114]....
        /*1774*/ 	.word	0xffffffff


	//   ....[115]....
        /*1778*/ 	.word	0xffffffff


	//   ....[116]....
        /*177c*/ 	.word	0xffffffff


	//   ....[117]....
        /*1780*/ 	.word	0xffffffff


	//   ....[118]....
        /*1784*/ 	.word	0xffffffff


	//   ....[119]....
        /*1788*/ 	.word	0xffffffff


	//   ....[120]....
        /*178c*/ 	.word	0xffffffff


	//   ....[121]....
        /*1790*/ 	.word	0xffffffff


	//   ....[122]....
        /*1794*/ 	.word	0xffffffff


	//   ....[123]....
        /*1798*/ 	.word	0xffffffff


	//   ....[124]....
        /*179c*/ 	.word	0xffffffff


	//   ....[125]....
        /*17a0*/ 	.word	0xffffffff


	//   ....[126]....
        /*17a4*/ 	.word	0xffffffff


	//   ....[127]....
        /*17a8*/ 	.word	0xffffffff


	//   ....[128]....
        /*17ac*/ 	.word	0xffffffff


	//   ....[129]....
        /*17b0*/ 	.word	0xffffffff


	//   ....[130]....
        /*17b4*/ 	.word	0xffffffff


	//   ....[131]....
        /*17b8*/ 	.word	0xffffffff


	//   ....[132]....
        /*17bc*/ 	.word	0xffffffff


	//   ....[133]....
        /*17c0*/ 	.word	0xffffffff


	//   ....[134]....
        /*17c4*/ 	.word	0xffffffff


	//   ....[135]....
        /*17c8*/ 	.word	0xffffffff


	//   ....[136]....
        /*17cc*/ 	.word	0xffffffff


	//   ....[137]....
        /*17d0*/ 	.word	0xffffffff


	//   ....[138]....
        /*17d4*/ 	.word	0xffffffff


	//   ....[139]....
        /*17d8*/ 	.word	0xffffffff


	//   ....[140]....
        /*17dc*/ 	.word	0xffffffff


	//   ....[141]....
        /*17e0*/ 	.word	0xffffffff


	//   ....[142]....
        /*17e4*/ 	.word	0xffffffff


	//   ....[143]....
        /*17e8*/ 	.word	0xffffffff


	//   ....[144]....
        /*17ec*/ 	.word	0xffffffff


	//   ....[145]....
        /*17f0*/ 	.word	0xffffffff


	//   ....[146]....
        /*17f4*/ 	.word	0xffffffff


	//   ....[147]....
        /*17f8*/ 	.word	0xffffffff


	//   ....[148]....
        /*17fc*/ 	.word	0xffffffff


	//   ....[149]....
        /*1800*/ 	.word	0xffffffff


	//   ....[150]....
        /*1804*/ 	.word	0xffffffff


	//   ....[151]....
        /*1808*/ 	.word	0xffffffff


	//   ....[152]....
        /*180c*/ 	.word	0xffffffff


	//   ....[153]....
        /*1810*/ 	.word	0xffffffff


	//   ....[154]....
        /*1814*/ 	.word	0xffffffff


	//   ....[155]....
        /*1818*/ 	.word	0xffffffff


	//   ....[156]....
        /*181c*/ 	.word	0xffffffff


	//   ....[157]....
        /*1820*/ 	.word	0xffffffff


	//   ....[158]....
        /*1824*/ 	.word	0xffffffff


	//   ....[159]....
        /*1828*/ 	.word	0xffffffff


	//   ....[160]....
        /*182c*/ 	.word	0xffffffff


	//   ....[161]....
        /*1830*/ 	.word	0xffffffff


	//   ....[162]....
        /*1834*/ 	.word	0xffffffff


	//   ....[163]....
        /*1838*/ 	.word	0xffffffff


	//   ....[164]....
        /*183c*/ 	.word	0xffffffff


	//   ....[165]....
        /*1840*/ 	.word	0xffffffff


	//   ....[166]....
        /*1844*/ 	.word	0xffffffff


	//   ....[167]....
        /*1848*/ 	.word	0xffffffff


	//   ....[168]....
        /*184c*/ 	.word	0xffffffff


	//   ....[169]....
        /*1850*/ 	.word	0xffffffff


	//   ....[170]....
        /*1854*/ 	.word	0xffffffff


	//   ....[171]....
        /*1858*/ 	.word	0xffffffff


	//   ....[172]....
        /*185c*/ 	.word	0xffffffff


	//   ....[173]....
        /*1860*/ 	.word	0xffffffff


	//   ....[174]....
        /*1864*/ 	.word	0xffffffff


	//   ....[175]....
        /*1868*/ 	.word	0xffffffff


	//   ....[176]....
        /*186c*/ 	.word	0xffffffff


	//   ....[177]....
        /*1870*/ 	.word	0xffffffff


	//   ....[178]....
        /*1874*/ 	.word	0xffffffff


	//   ....[179]....
        /*1878*/ 	.word	0xffffffff


	//   ....[180]....
        /*187c*/ 	.word	0xffffffff


	//   ....[181]....
        /*1880*/ 	.word	0xffffffff


	//   ....[182]....
        /*1884*/ 	.word	0xffffffff


	//   ....[183]....
        /*1888*/ 	.word	0xffffffff


	//   ....[184]....
        /*188c*/ 	.word	0xffffffff


	//   ....[185]....
        /*1890*/ 	.word	0xffffffff


	//   ....[186]....
        /*1894*/ 	.word	0xffffffff


	//   ....[187]....
        /*1898*/ 	.word	0xffffffff


	//   ....[188]....
        /*189c*/ 	.word	0xffffffff


	//   ....[189]....
        /*18a0*/ 	.word	0xffffffff


	//   ....[190]....
        /*18a4*/ 	.word	0xffffffff


	//   ....[191]....
        /*18a8*/ 	.word	0xffffffff


	//   ....[192]....
        /*18ac*/ 	.word	0xffffffff


	//   ....[193]....
        /*18b0*/ 	.word	0xffffffff


	//   ....[194]....
        /*18b4*/ 	.word	0xffffffff


	//   ....[195]....
        /*18b8*/ 	.word	0xffffffff


	//   ....[196]....
        /*18bc*/ 	.word	0xffffffff


	//   ....[197]....
        /*18c0*/ 	.word	0xffffffff


	//   ....[198]....
        /*18c4*/ 	.word	0xffffffff


	//   ....[199]....
        /*18c8*/ 	.word	0xffffffff


	//   ....[200]....
        /*18cc*/ 	.word	0xffffffff


	//   ....[201]....
        /*18d0*/ 	.word	0xffffffff


	//   ....[202]....
        /*18d4*/ 	.word	0xffffffff


	//   ....[203]....
        /*18d8*/ 	.word	0xffffffff


	//----- nvinfo : EIATTR_COOP_GROUP_INSTR_OFFSETS
	.align		4
.L_374:
        /*18dc*/ 	.byte	0x04, 0x28
        /*18de*/ 	.short	(.L_376 - .L_375)


	//   ....[0]....
.L_375:
        /*18e0*/ 	.word	0x00000050


	//   ....[1]....
        /*18e4*/ 	.word	0x00000200


	//   ....[2]....
        /*18e8*/ 	.word	0x00000230


	//   ....[3]....
        /*18ec*/ 	.word	0x00000260


	//   ....[4]....
        /*18f0*/ 	.word	0x00000290


	//   ....[5]....
        /*18f4*/ 	.word	0x000002c0


	//   ....[6]....
        /*18f8*/ 	.word	0x000002f0


	//   ....[7]....
        /*18fc*/ 	.word	0x00000450


	//   ....[8]....
        /*1900*/ 	.word	0x00000490


	//   ....[9]....
        /*1904*/ 	.word	0x000004c0


	//   ....[10]....
        /*1908*/ 	.word	0x000004f0


	//   ....[11]....
        /*190c*/ 	.word	0x00000520


	//   ....[12]....
        /*1910*/ 	.word	0x00000550


	//   ....[13]....
        /*1914*/ 	.word	0x000005e0


	//   ....[14]....
        /*1918*/ 	.word	0x00000630


	//   ....[15]....
        /*191c*/ 	.word	0x00000650


	//   ....[16]....
        /*1920*/ 	.word	0x000006b0


	//   ....[17]....
        /*1924*/ 	.word	0x000032f0


	//   ....[18]....
        /*1928*/ 	.word	0x00003320


	//   ....[19]....
        /*192c*/ 	.word	0x00003350


	//   ....[20]....
        /*1930*/ 	.word	0x00003370


	//   ....[21]....
        /*1934*/ 	.word	0x00003560


	//   ....[22]....
        /*1938*/ 	.word	0x00003580


	//   ....[23]....
        /*193c*/ 	.word	0x00003660


	//   ....[24]....
        /*1940*/ 	.word	0x000036b0


	//   ....[25]....
        /*1944*/ 	.word	0x00003820


	//   ....[26]....
        /*1948*/ 	.word	0x00003840


	//   ....[27]....
        /*194c*/ 	.word	0x00003960


	//   ....[28]....
        /*1950*/ 	.word	0x00003af0


	//   ....[29]....
        /*1954*/ 	.word	0x00003d80


	//   ....[30]....
        /*1958*/ 	.word	0x00003d90


	//   ....[31]....
        /*195c*/ 	.word	0x00004260


	//   ....[32]....
        /*1960*/ 	.word	0x00004270


	//   ....[33]....
        /*1964*/ 	.word	0x000051c0


	//   ....[34]....
        /*1968*/ 	.word	0x000051e0


	//   ....[35]....
        /*196c*/ 	.word	0x00005440


	//   ....[36]....
        /*1970*/ 	.word	0x00005450


	//   ....[37]....
        /*1974*/ 	.word	0x00005770


	//   ....[38]....
        /*1978*/ 	.word	0x00005930


	//   ....[39]....
        /*197c*/ 	.word	0x00005c30


	//   ....[40]....
        /*1980*/ 	.word	0x00005c50


	//   ....[41]....
        /*1984*/ 	.word	0x00005c80


	//   ....[42]....
        /*1988*/ 	.word	0x00005c90


	//   ....[43]....
        /*198c*/ 	.word	0x000072c0


	//   ....[44]....
        /*1990*/ 	.word	0x000072e0


	//   ....[45]....
        /*1994*/ 	.word	0x00007540


	//   ....[46]....
        /*1998*/ 	.word	0x00007550


	//   ....[47]....
        /*199c*/ 	.word	0x00008320


	//   ....[48]....
        /*19a0*/ 	.word	0x00008340


	//   ....[49]....
        /*19a4*/ 	.word	0x00008570


	//   ....[50]....
        /*19a8*/ 	.word	0x00008580


	//   ....[51]....
        /*19ac*/ 	.word	0x000088a0


	//   ....[52]....
        /*19b0*/ 	.word	0x00008a50


	//   ....[53]....
        /*19b4*/ 	.word	0x00008cb0


	//   ....[54]....
        /*19b8*/ 	.word	0x00008cd0


	//   ....[55]....
        /*19bc*/ 	.word	0x00008db0


	//   ....[56]....
        /*19c0*/ 	.word	0x00008dd0


	//   ....[57]....
        /*19c4*/ 	.word	0x0000a8e0


	//   ....[58]....
        /*19c8*/ 	.word	0x0000a9d0


	//   ....[59]....
        /*19cc*/ 	.word	0x0000ab40


	//   ....[60]....
        /*19d0*/ 	.word	0x0000ab50


	//   ....[61]....
        /*19d4*/ 	.word	0x0000b910


	//   ....[62]....
        /*19d8*/ 	.word	0x0000b930


	//   ....[63]....
        /*19dc*/ 	.word	0x0000bae0


	//   ....[64]....
        /*19e0*/ 	.word	0x0000baf0


	//   ....[65]....
        /*19e4*/ 	.word	0x0000be30


	//   ....[66]....
        /*19e8*/ 	.word	0x0000be60


	//   ....[67]....
        /*19ec*/ 	.word	0x0000be80


	//   ....[68]....
        /*19f0*/ 	.word	0x0000bea0


	//   ....[69]....
        /*19f4*/ 	.word	0x0000d770


	//   ....[70]....
        /*19f8*/ 	.word	0x0000d7c0


	//   ....[71]....
        /*19fc*/ 	.word	0x0000d7e0


	//   ....[72]....
        /*1a00*/ 	.word	0x0000d7f0


	//   ....[73]....
        /*1a04*/ 	.word	0x0000f0a0


	//   ....[74]....
        /*1a08*/ 	.word	0x0000f0c0


	//   ....[75]....
        /*1a0c*/ 	.word	0x0000f0e0


	//   ....[76]....
        /*1a10*/ 	.word	0x0000f100


	//   ....[77]....
        /*1a14*/ 	.word	0x0000f4b0


	//   ....[78]....
        /*1a18*/ 	.word	0x0000f4d0


	//   ....[79]....
        /*1a1c*/ 	.word	0x0000f710


	//   ....[80]....
        /*1a20*/ 	.word	0x0000f720


	//   ....[81]....
        /*1a24*/ 	.word	0x0000f910


	//   ....[82]....
        /*1a28*/ 	.word	0x0000f930


	//   ....[83]....
        /*1a2c*/ 	.word	0x0000fb20


	//   ....[84]....
        /*1a30*/ 	.word	0x0000fb30


	//   ....[85]....
        /*1a34*/ 	.word	0x0000ff10


	//   ....[86]....
        /*1a38*/ 	.word	0x0000ff30


	//   ....[87]....
        /*1a3c*/ 	.word	0x00010b80


	//   ....[88]....
        /*1a40*/ 	.word	0x00010b90


	//   ....[89]....
        /*1a44*/ 	.word	0x00012040


	//   ....[90]....
        /*1a48*/ 	.word	0x00012060


	//   ....[91]....
        /*1a4c*/ 	.word	0x000122b0


	//   ....[92]....
        /*1a50*/ 	.word	0x000122c0


	//   ....[93]....
        /*1a54*/ 	.word	0x000124b0


	//   ....[94]....
        /*1a58*/ 	.word	0x000124d0


	//   ....[95]....
        /*1a5c*/ 	.word	0x000126c0


	//   ....[96]....
        /*1a60*/ 	.word	0x000126d0


	//   ....[97]....
        /*1a64*/ 	.word	0x00012980


	//   ....[98]....
        /*1a68*/ 	.word	0x000129a0


	//   ....[99]....
        /*1a6c*/ 	.word	0x00012ad0


	//   ....[100]....
        /*1a70*/ 	.word	0x00012b10


	//   ....[101]....
        /*1a74*/ 	.word	0x00012b40


	//   ....[102]....
        /*1a78*/ 	.word	0x00012b70


	//   ....[103]....
        /*1a7c*/ 	.word	0x00012ba0


	//   ....[104]....
        /*1a80*/ 	.word	0x00012bd0


	//   ....[105]....
        /*1a84*/ 	.word	0x00012d30


	//   ....[106]....
        /*1a88*/ 	.word	0x00012d70


	//   ....[107]....
        /*1a8c*/ 	.word	0x00012da0


	//   ....[108]....
        /*1a90*/ 	.word	0x00012dd0


	//   ....[109]....
        /*1a94*/ 	.word	0x00012e00


	//   ....[110]....
        /*1a98*/ 	.word	0x00012e30


	//   ....[111]....
        /*1a9c*/ 	.word	0x00012ec0


	//   ....[112]....
        /*1aa0*/ 	.word	0x00012f20


	//   ....[113]....
        /*1aa4*/ 	.word	0x00012f30


	//   ....[114]....
        /*1aa8*/ 	.word	0x00012f90


	//   ....[115]....
        /*1aac*/ 	.word	0x00013a00


	//   ....[116]....
        /*1ab0*/ 	.word	0x00013a60


	//   ....[117]....
        /*1ab4*/ 	.word	0x00013ab0


	//   ....[118]....
        /*1ab8*/ 	.word	0x00013b00


	//   ....[119]....
        /*1abc*/ 	.word	0x00013b50


	//   ....[120]....
        /*1ac0*/ 	.word	0x00013bc0


	//   ....[121]....
        /*1ac4*/ 	.word	0x00013c00


	//   ....[122]....
        /*1ac8*/ 	.word	0x00013c70


	//   ....[123]....
        /*1acc*/ 	.word	0x00013ce0


	//   ....[124]....
        /*1ad0*/ 	.word	0x00013d40


	//   ....[125]....
        /*1ad4*/ 	.word	0x00013db0


	//   ....[126]....
        /*1ad8*/ 	.word	0x00013e10


	//   ....[127]....
        /*1adc*/ 	.word	0x00013e70


	//   ....[128]....
        /*1ae0*/ 	.word	0x00013ee0


	//   ....[129]....
        /*1ae4*/ 	.word	0x00013f40


	//   ....[130]....
        /*1ae8*/ 	.word	0x00013fa0


	//   ....[131]....
        /*1aec*/ 	.word	0x00014000


	//   ....[132]....
        /*1af0*/ 	.word	0x00014060


	//   ....[133]....
        /*1af4*/ 	.word	0x000143a0


	//   ....[134]....
        /*1af8*/ 	.word	0x000143f0


	//   ....[135]....
        /*1afc*/ 	.word	0x00014440


	//   ....[136]....
        /*1b00*/ 	.word	0x00014490


	//   ....[137]....
        /*1b04*/ 	.word	0x00014500


	//   ....[138]....
        /*1b08*/ 	.word	0x00014570


	//   ....[139]....
        /*1b0c*/ 	.word	0x000145d0


	//   ....[140]....
        /*1b10*/ 	.word	0x00014630


	//   ....[141]....
        /*1b14*/ 	.word	0x00014690


	//   ....[142]....
        /*1b18*/ 	.word	0x00014700


	//   ....[143]....
        /*1b1c*/ 	.word	0x00014760


	//   ....[144]....
        /*1b20*/ 	.word	0x000147c0


	//   ....[145]....
        /*1b24*/ 	.word	0x00014820


	//   ....[146]....
        /*1b28*/ 	.word	0x00014880


	//   ....[147]....
        /*1b2c*/ 	.word	0x00014bc0


	//   ....[148]....
        /*1b30*/ 	.word	0x00014c00


	//   ....[149]....
        /*1b34*/ 	.word	0x00014c50


	//   ....[150]....
        /*1b38*/ 	.word	0x00014c90


	//   ....[151]....
        /*1b3c*/ 	.word	0x00014cf0


	//   ....[152]....
        /*1b40*/ 	.word	0x00014d50


	//   ....[153]....
        /*1b44*/ 	.word	0x00014db0


	//   ....[154]....
        /*1b48*/ 	.word	0x00014e10


	//   ....[155]....
        /*1b4c*/ 	.word	0x00014e80


	//   ....[156]....
        /*1b50*/ 	.word	0x00014ee0


	//   ....[157]....
        /*1b54*/ 	.word	0x00014f40


	//   ....[158]....
        /*1b58*/ 	.word	0x00014f80


	//   ....[159]....
        /*1b5c*/ 	.word	0x00014fc0


	//   ....[160]....
        /*1b60*/ 	.word	0x00015010


	//   ....[161]....
        /*1b64*/ 	.word	0x00015050


	//   ....[162]....
        /*1b68*/ 	.word	0x000150a0


	//   ....[163]....
        /*1b6c*/ 	.word	0x000150f0


	//   ....[164]....
        /*1b70*/ 	.word	0x00015140


	//   ....[165]....
        /*1b74*/ 	.word	0x000151a0


	//   ....[166]....
        /*1b78*/ 	.word	0x00015210


	//   ....[167]....
        /*1b7c*/ 	.word	0x00015280


	//   ....[168]....
        /*1b80*/ 	.word	0x000152e0


	//   ....[169]....
        /*1b84*/ 	.word	0x00015340


	//   ....[170]....
        /*1b88*/ 	.word	0x000153a0


	//   ....[171]....
        /*1b8c*/ 	.word	0x00015410


	//   ....[172]....
        /*1b90*/ 	.word	0x00015470


	//   ....[173]....
        /*1b94*/ 	.word	0x000154d0


	//   ....[174]....
        /*1b98*/ 	.word	0x00015530


	//   ....[175]....
        /*1b9c*/ 	.word	0x000155a0


	//   ....[176]....
        /*1ba0*/ 	.word	0x00015600


	//   ....[177]....
        /*1ba4*/ 	.word	0x00015660


	//   ....[178]....
        /*1ba8*/ 	.word	0x000156c0


	//   ....[179]....
        /*1bac*/ 	.word	0x00015730


	//   ....[180]....
        /*1bb0*/ 	.word	0x00015790


	//   ....[181]....
        /*1bb4*/ 	.word	0x000157f0


	//   ....[182]....
        /*1bb8*/ 	.word	0x00015850


	//   ....[183]....
        /*1bbc*/ 	.word	0x000158c0


	//   ....[184]....
        /*1bc0*/ 	.word	0x00015920


	//   ....[185]....
        /*1bc4*/ 	.word	0x00015980


	//   ....[186]....
        /*1bc8*/ 	.word	0x000159e0


	//   ....[187]....
        /*1bcc*/ 	.word	0x00015a50


	//   ....[188]....
        /*1bd0*/ 	.word	0x00015aa0


	//   ....[189]....
        /*1bd4*/ 	.word	0x00015ae0


	//   ....[190]....
        /*1bd8*/ 	.word	0x00015b30


	//   ....[191]....
        /*1bdc*/ 	.word	0x00015b80


	//   ....[192]....
        /*1be0*/ 	.word	0x00015bd0


	//   ....[193]....
        /*1be4*/ 	.word	0x00015c40


	//   ....[194]....
        /*1be8*/ 	.word	0x00015c80


	//   ....[195]....
        /*1bec*/ 	.word	0x00015cd0


	//   ....[196]....
        /*1bf0*/ 	.word	0x00015d20


	//   ....[197]....
        /*1bf4*/ 	.word	0x00015d70


	//   ....[198]....
        /*1bf8*/ 	.word	0x00015dc0


	//   ....[199]....
        /*1bfc*/ 	.word	0x00015e30


	//   ....[200]....
        /*1c00*/ 	.word	0x00015e70


	//   ....[201]....
        /*1c04*/ 	.word	0x00015ee0


	//   ....[202]....
        /*1c08*/ 	.word	0x00015f40


	//   ....[203]....
        /*1c0c*/ 	.word	0x00015fb0


	//----- nvinfo : EIATTR_EXIT_INSTR_OFFSETS
	.align		4
.L_376:
        /*1c10*/ 	.byte	0x04, 0x1c
        /*1c12*/ 	.short	(.L_378 - .L_377)


	//   ....[0]....
.L_377:
        /*1c14*/ 	.word	0x000010d0


	//   ....[1]....
        /*1c18*/ 	.word	0x000139c0


	//----- nvinfo : EIATTR_MAX_THREADS
	.align		4
.L_378:
        /*1c1c*/ 	.byte	0x04, 0x05
        /*1c1e*/ 	.short	(.L_380 - .L_379)
.L_379:
        /*1c20*/ 	.word	0x00000100
        /*1c24*/ 	.word	0x00000001
        /*1c28*/ 	.word	0x00000001


	//----- nvinfo : EIATTR_CRS_STACK_SIZE
	.align		4
.L_380:
        /*1c2c*/ 	.byte	0x04, 0x1e
        /*1c2e*/ 	.short	(.L_382 - .L_381)
.L_381:
        /*1c30*/ 	.word	0x00000000
.L_382:


//--------------------- .nv.info._ZN7cutlass13device_kernelIN5flash19enable_sm80_to_sm89INS1_16FlashAttnFwdSm80INS1_25CollectiveMainloopFwdSm80ILi8ELi1ELb0EN4cute5tupleIJNS5_1CILi128EEENS7_ILi32EEENS7_ILi256EEEEEELi256ENS_6half_tEfNS_4arch4Sm80ELb1ELb0ELb0ELb1ELb1ELb1ELb1ELb1EEENS1_21CollectiveEpilogueFwdINS6_IJS8_SA_S9_EEENS6_IJNS7_ILi1EEESI_SI_EEESC_SE_Li256ELb1ELb1ELb1ELb0EEENS1_36VarlenDynamicPersistentTileSchedulerILi128ELi32ELi256ELi256ELb1ELb1ELb0ELb1ELb1ELb1EEEEEEEEEvNT_6ParamsE --------------------------
	.section	.nv.info._ZN7cutlass13device_kernelIN5flash19enable_sm80_to_sm89INS1_16FlashAttnFwdSm80INS1_25CollectiveMainloopFwdSm80ILi8ELi1ELb0EN4cute5tupleIJNS5_1CILi128EEENS7_ILi32EEENS7_ILi256EEEEEELi256ENS_6half_tEfNS_4arch4Sm80ELb1ELb0ELb0ELb1ELb1ELb1ELb1ELb1EEENS1_21CollectiveEpilogueFwdINS6_IJS8_SA_S9_EEENS6_IJNS7_ILi1EEESI_SI_EEESC_SE_Li256ELb1ELb1ELb1ELb0EEENS1_36VarlenDynamicPersistentTileSchedulerILi128ELi32ELi256ELi256ELb1ELb1ELb0ELb1ELb1ELb1EEEEEEEEEvNT_6ParamsE,"",@"SHT_CUDA_INFO"
	.sectionflags	@""
	.align	4


	//----- nvinfo : EIATTR_CUDA_API_VERSION
	.align		4
        /*0000*/ 	.byte	0x04, 0x37
        /*0002*/ 	.short	(.L_384 - .L_383)
.L_383:
        /*0004*/ 	.word	0x00000082


	//----- nvinfo : EIATTR_SW2861232_WAR
	.align		4
.L_384:
        /*0008*/ 	.byte	0x01, 0x35
	.zero		2


	//----- nvinfo : EIATTR_PARAM_CBANK
	.align		4
        /*000c*/ 	.byte	0x04, 0x0a
        /*000e*/ 	.short	(.L_386 - .L_385)
	.align		4
.L_385:
        /*0010*/ 	.word	index@(.nv.constant0._ZN7cutlass13device_kernelIN5flash19enable_sm80_to_sm89INS1_16FlashAttnFwdSm80INS1_25CollectiveMainloopFwdSm80ILi8ELi1ELb0EN4cute5tupleIJNS5_1CILi128EEENS7_ILi32EEENS7_ILi256EEEEEELi256ENS_6half_tEfNS_4arch4Sm80ELb1ELb0ELb0ELb1ELb1ELb1ELb1ELb1EEENS1_21CollectiveEpilogueFwdINS6_IJS8_SA_S9_EEENS6_IJNS7_ILi1EEESI_SI_EEESC_SE_Li256ELb1ELb1ELb1ELb0EEENS1_36VarlenDynamicPersistentTileSchedulerILi128ELi32ELi256ELi256ELb1ELb1ELb0ELb1ELb1ELb1EEEEEEEEEvNT_6ParamsE)
        /*0014*/ 	.short	0x0160
        /*0016*/ 	.short	0x0438


	//----- nvinfo : EIATTR_CBANK_PARAM_SIZE
	.align		4
.L_386:
        /*0018*/ 	.byte	0x03, 0x19
        /*001a*/ 	.short	0x0438


	//----- nvinfo : EIATTR_KPARAM_INFO
	.align		4
        /*001c*/ 	.byte	0x04, 0x17
        /*001e*/ 	.short	(.L_388 - .L_387)
.L_387:
        /*0020*/ 	.word	0x00000000
        /*0024*/ 	.short	0x0000
        /*0026*/ 	.short	0x0000
        /*0028*/ 	.byte	0x00, 0xf0, 0xe1, 0x10


	//----- nvinfo : EIATTR_MAXREG_COUNT
	.align		4
.L_388:
        /*002c*/ 	.byte	0x03, 0x1b
        /*002e*/ 	.short	0x00ff


	//----- nvinfo : EIATTR_NUM_BARRIERS
	.align		4
        /*0030*/ 	.byte	0x02, 0x4c
        /*0032*/ 	.byte	0x06
	.zero		1


	//----- nvinfo : EIATTR_ANNOTATIONS
	.align		4
        /*0034*/ 	.byte	0x04, 0x55
        /*0036*/ 	.short	(.L_390 - .L_389)


	//   ....[0]....
.L_389:
        /* <DEDUP_REMOVED lines=21> */


	//----- nvinfo : EIATTR_MERCURY_ISA_VERSION
	.align		4
.L_390:
        /*0170*/ 	.byte	0x03, 0x5f
        /*0172*/ 	.short	0x0000


	//----- nvinfo : EIATTR_INT_WARP_WIDE_INSTR_OFFSETS
	.align		4
        /*0174*/ 	.byte	0x04, 0x31
        /*0176*/ 	.short	(.L_392 - .L_391)


	//   ....[0]....
.L_391:
        /*0178*/ 	.word	0x00017350


	//   ....[1]....
        /*017c*/ 	.word	0x000173c0


	//----- nvinfo : EIATTR_COOP_GROUP_MASK_REGIDS
	.align		4
.L_392:
        /*0180*/ 	.byte	0x04, 0x29
        /*0182*/ 	.short	(.L_394 - .L_393)


	//   ....[0]....
.L_393:
        /*0184*/ 	.word	0xffffffff


	//   ....[1]....
        /*0188*/ 	.word	0xffffffff


	//   ....[2]....
        /*018c*/ 	.word	0xffffffff


	//   ....[3]....
        /*0190*/ 	.word	0xffffffff


	//   ....[4]....
        /*0194*/ 	.word	0xffffffff


	//   ....[5]....
        /*0198*/ 	.word	0xffffffff


	//   ....[6]....
        /*019c*/ 	.word	0xffffffff


	//   ....[7]....
        /*01a0*/ 	.word	0xffffffff


	//   ....[8]....
        /*01a4*/ 	.word	0xffffffff


	//   ....[9]....
        /*01a8*/ 	.word	0xffffffff


	//   ....[10]....
        /*01ac*/ 	.word	0xffffffff


	//   ....[11]....
        /*01b0*/ 	.word	0xffffffff


	//   ....[12]....
        /*01b4*/ 	.word	0xffffffff


	//   ....[13]....
        /*01b8*/ 	.word	0xffffffff


	//   ....[14]....
        /*01bc*/ 	.word	0xffffffff


	//   ....[15]....
        /*01c0*/ 	.word	0xffffffff


	//   ....[16]....
        /*01c4*/ 	.word	0xffffffff


	//   ....[17]....
        /*01c8*/ 	.word	0xffffffff


	//   ....[18]....
        /*01cc*/ 	.word	0xffffffff


	//   ....[19]....
        /*01d0*/ 	.word	0xffffffff


	//   ....[20]....
        /*01d4*/ 	.word	0xffffffff


	//   ....[21]....
        /*01d8*/ 	.word	0xffffffff


	//   ....[22]....
        /*01dc*/ 	.word	0xffffffff


	//   ....[23]....
        /*01e0*/ 	.word	0xffffffff


	//   ....[24]....
        /*01e4*/ 	.word	0xffffffff


	//   ....[25]....
        /*01e8*/ 	.word	0xffffffff


	//   ....[26]....
        /*01ec*/ 	.word	0xffffffff


	//   ....[27]....
        /*01f0*/ 	.word	0xffffffff


	//   ....[28]....
        /*01f4*/ 	.word	0xffffffff


	//   ....[29]....
        /*01f8*/ 	.word	0xffffffff


	//   ....[30]....
        /*01fc*/ 	.word	0xffffffff


	//   ....[31]....
        /*0200*/ 	.word	0xffffffff


	//   ....[32]....
        /*0204*/ 	.word	0xffffffff


	//   ....[33]....
        /*0208*/ 	.word	0xffffffff


	//   ....[34]....
        /*020c*/ 	.word	0xffffffff


	//   ....[35]....
        /*0210*/ 	.word	0xffffffff


	//   ....[36]....
        /*0214*/ 	.word	0xffffffff


	//   ....[37]....
        /*0218*/ 	.word	0xffffffff


	//   ....[38]....
        /*021c*/ 	.word	0xffffffff


	//   ....[39]....
        /*0220*/ 	.word	0xffffffff


	//   ....[40]....
        /*0224*/ 	.word	0xffffffff


	//   ....[41]....
        /*0228*/ 	.word	0xffffffff


	//   ....[42]....
        /*022c*/ 	.word	0xffffffff


	//   ....[43]....
        /*0230*/ 	.word	0xffffffff


	//   ....[44]....
        /*0234*/ 	.word	0xffffffff


	//   ....[45]....
        /*0238*/ 	.word	0xffffffff


	//   ....[46]....
        /*023c*/ 	.word	0xffffffff


	//   ....[47]....
        /*0240*/ 	.word	0xffffffff


	//   ....[48]....
        /*0244*/ 	.word	0xffffffff


	//   ....[49]....
        /*0248*/ 	.word	0xffffffff


	//   ....[50]....
        /*024c*/ 	.word	0xffffffff


	//   ....[51]....
        /*0250*/ 	.word	0xffffffff


	//   ....[52]....
        /*0254*/ 	.word	0xffffffff


	//   ....[53]....
        /*0258*/ 	.word	0xffffffff


	//   ....[54]....
        /*025c*/ 	.word	0xffffffff


	//   ....[55]....
        /*0260*/ 	.word	0xffffffff


	//   ....[56]....
        /*0264*/ 	.word	0xffffffff


	//   ....[57]....
        /*0268*/ 	.word	0xffffffff


	//   ....[58]....
        /*026c*/ 	.word	0xffffffff


	//   ....[59]....
        /*0270*/ 	.word	0xffffffff


	//   ....[60]....
        /*0274*/ 	.word	0xffffffff


	//   ....[61]....
        /*0278*/ 	.word	0xffffffff


	//   ....[62]....
        /*027c*/ 	.word	0xffffffff


	//   ....[63]....
        /*0280*/ 	.word	0xffffffff


	//   ....[64]....
        /*0284*/ 	.word	0xffffffff


	//   ....[65]....
        /*0288*/ 	.word	0xffffffff


	//   ....[66]....
        /*028c*/ 	.word	0xffffffff


	//   ....[67]....
        /*0290*/ 	.word	0xffffffff


	//   ....[68]....
        /*0294*/ 	.word	0xffffffff


	//   ....[69]....
        /*0298*/ 	.word	0xffffffff


	//   ....[70]....
        /*029c*/ 	.word	0xffffffff


	//   ....[71]....
        /*02a0*/ 	.word	0xffffffff


	//   ....[72]....
        /*02a4*/ 	.word	0xffffffff


	//   ....[73]....
        /*02a8*/ 	.word	0xffffffff


	//   ....[74]....
        /*02ac*/ 	.word	0xffffffff


	//   ....[75]....
        /*02b0*/ 	.word	0xffffffff


	//   ....[76]....
        /*02b4*/ 	.word	0xffffffff


	//   ....[77]....
        /*02b8*/ 	.word	0xffffffff


	//   ....[78]....
        /*02bc*/ 	.word	0xffffffff


	//   ....[79]....
        /*02c0*/ 	.word	0xffffffff


	//   ....[80]....
        /*02c4*/ 	.word	0xffffffff


	//   ....[81]....
        /*02c8*/ 	.word	0xffffffff


	//   ....[82]....
        /*02cc*/ 	.word	0xffffffff


	//   ....[83]....
        /*02d0*/ 	.word	0xffffffff


	//   ....[84]....
        /*02d4*/ 	.word	0xffffffff


	//   ....[85]....
        /*02d8*/ 	.word	0xffffffff


	//   ....[86]....
        /*02dc*/ 	.word	0xffffffff


	//   ....[87]....
        /*02e0*/ 	.word	0xffffffff


	//   ....[88]....
        /*02e4*/ 	.word	0xffffffff


	//   ....[89]....
        /*02e8*/ 	.word	0xffffffff


	//   ....[90]....
        /*02ec*/ 	.word	0xffffffff


	//   ....[91]....
        /*02f0*/ 	.word	0xffffffff


	//   ....[92]....
        /*02f4*/ 	.word	0xffffffff


	//   ....[93]....
        /*02f8*/ 	.word	0xffffffff


	//   ....[94]....
        /*02fc*/ 	.word	0xffffffff


	//   ....[95]....
        /*0300*/ 	.word	0xffffffff


	//   ....[96]....
        /*0304*/ 	.word	0xffffffff


	//   ....[97]....
        /*0308*/ 	.word	0xffffffff


	//   ....[98]....
        /*030c*/ 	.word	0xffffffff


	//   ....[99]....
        /*0310*/ 	.word	0xffffffff


	//   ....[100]....
        /*0314*/ 	.word	0xffffffff


	//   ....[101]....
        /*0318*/ 	.word	0xffffffff


	//   ....[102]....
        /*031c*/ 	.word	0xffffffff


	//   ....[103]....
        /*0320*/ 	.word	0xffffffff


	//   ....[104]....
        /*0324*/ 	.word	0xffffffff


	//   ....[105]....
        /*0328*/ 	.word	0xffffffff


	//   ....[106]....
        /*032c*/ 	.word	0xffffffff


	//   ....[107]....
        /*0330*/ 	.word	0xffffffff


	//   ....[108]....
        /*0334*/ 	.word	0xffffffff


	//   ....[109]....
        /*0338*/ 	.word	0xffffffff


	//   ....[110]....
        /*033c*/ 	.word	0xffffffff


	//   ....[111]....
        /*0340*/ 	.word	0xffffffff


	//   ....[112]....
        /*0344*/ 	.word	0xffffffff


	//   ....[113]....
        /*0348*/ 	.word	0xffffffff


	//   ....[114]....
        /*034c*/ 	.word	0xffffffff


	//   ....[115]....
        /*0350*/ 	.word	0xffffffff


	//   ....[116]....
        /*0354*/ 	.word	0xffffffff


	//   ....[117]....
        /*0358*/ 	.word	0xffffffff


	//   ....[118]....
        /*035c*/ 	.word	0xffffffff


	//   ....[119]....
        /*0360*/ 	.word	0xffffffff


	//   ....[120]....
        /*0364*/ 	.word	0xffffffff


	//   ....[121]....
        /*0368*/ 	.word	0xffffffff


	//   ....[122]....
        /*036c*/ 	.word	0xffffffff


	//   ....[123]....
        /*0370*/ 	.word	0xffffffff


	//   ....[124]....
        /*0374*/ 	.word	0xffffffff


	//   ....[125]....
        /*0378*/ 	.word	0xffffffff


	//   ....[126]....
        /*037c*/ 	.word	0xffffffff


	//   ....[127]....
        /*0380*/ 	.word	0xffffffff


	//   ....[128]....
        /*0384*/ 	.word	0xffffffff


	//   ....[129]....
        /*0388*/ 	.word	0xffffffff


	//   ....[130]....
        /*038c*/ 	.word	0xffffffff


	//   ....[131]....
        /*0390*/ 	.word	0xffffffff


	//   ....[132]....
        /*0394*/ 	.word	0xffffffff


	//   ....[133]....
        /*0398*/ 	.word	0xffffffff


	//   ....[134]....
        /*039c*/ 	.word	0xffffffff


	//   ....[135]....
        /*03a0*/ 	.word	0xffffffff


	//   ....[136]....
        /*03a4*/ 	.word	0xffffffff


	//   ....[137]....
        /*03a8*/ 	.word	0xffffffff


	//   ....[138]....
        /*03ac*/ 	.word	0xffffffff


	//   ....[139]....
        /*03b0*/ 	.word	0xffffffff


	//   ....[140]....
        /*03b4*/ 	.word	0xffffffff


	//   ....[141]....
        /*03b8*/ 	.word	0xffffffff


	//   ....[142]....
        /*03bc*/ 	.word	0xffffffff


	//   ....[143]....
        /*03c0*/ 	.word	0xffffffff


	//   ....[144]....
        /*03c4*/ 	.word	0xffffffff


	//   ....[145]....
        /*03c8*/ 	.word	0xffffffff


	//   ....[146]....
        /*03cc*/ 	.word	0xffffffff


	//   ....[147]....
        /*03d0*/ 	.word	0xffffffff


	//   ....[148]....
        /*03d4*/ 	.word	0xffffffff


	//   ....[149]....
        /*03d8*/ 	.word	0xffffffff


	//   ....[150]....
        /*03dc*/ 	.word	0xffffffff


	//   ....[151]....
        /*03e0*/ 	.word	0xffffffff


	//   ....[152]....
        /*03e4*/ 	.word	0xffffffff


	//   ....[153]....
        /*03e8*/ 	.word	0xffffffff


	//   ....[154]....
        /*03ec*/ 	.word	0xffffffff


	//   ....[155]....
        /*03f0*/ 	.word	0xffffffff


	//   ....[156]....
        /*03f4*/ 	.word	0xffffffff


	//   ....[157]....
        /*03f8*/ 	.word	0xffffffff


	//   ....[158]....
        /*03fc*/ 	.word	0xffffffff


	//   ....[159]....
        /*0400*/ 	.word	0xffffffff


	//   ....[160]....
        /*0404*/ 	.word	0xffffffff


	//   ....[161]....
        /*0408*/ 	.word	0xffffffff


	//   ....[162]....
        /*040c*/ 	.word	0xffffffff


	//   ....[163]....
        /*0410*/ 	.word	0xffffffff


	//   ....[164]....
        /*0414*/ 	.word	0xffffffff


	//   ....[165]....
        /*0418*/ 	.word	0xffffffff


	//   ....[166]....
        /*041c*/ 	.word	0xffffffff


	//   ....[167]....
        /*0420*/ 	.word	0xffffffff


	//   ....[168]....
        /*0424*/ 	.word	0xffffffff


	//   ....[169]....
        /*0428*/ 	.word	0xffffffff


	//   ....[170]....
        /*042c*/ 	.word	0xffffffff


	//   ....[171]....
        /*0430*/ 	.word	0xffffffff


	//   ....[172]....
        /*0434*/ 	.word	0xffffffff


	//   ....[173]....
        /*0438*/ 	.word	0xffffffff


	//   ....[174]....
        /*043c*/ 	.word	0xffffffff


	//   ....[175]....
        /*0440*/ 	.word	0xffffffff


	//   ....[176]....
        /*0444*/ 	.word	0xffffffff


	//   ....[177]....
        /*0448*/ 	.word	0xffffffff


	//   ....[178]....
        /*044c*/ 	.word	0xffffffff


	//   ....[179]....
        /*0450*/ 	.word	0xffffffff


	//   ....[180]....
        /*0454*/ 	.word	0xffffffff


	//   ....[181]....
        /*0458*/ 	.word	0xffffffff


	//   ....[182]....
        /*045c*/ 	.word	0xffffffff


	//   ....[183]....
        /*0460*/ 	.word	0xffffffff


	//   ....[184]....
        /*0464*/ 	.word	0xffffffff


	//   ....[185]....
        /*0468*/ 	.word	0xffffffff


	//   ....[186]....
        /*046c*/ 	.word	0xffffffff


	//   ....[187]....
        /*0470*/ 	.word	0xffffffff


	//   ....[188]....
        /*0474*/ 	.word	0xffffffff


	//   ....[189]....
        /*0478*/ 	.word	0xffffffff


	//   ....[190]....
        /*047c*/ 	.word	0xffffffff


	//   ....[191]....
        /*0480*/ 	.word	0xffffffff


	//   ....[192]....
        /*0484*/ 	.word	0xffffffff


	//   ....[193]....
        /*0488*/ 	.word	0xffffffff


	//   ....[194]....
        /*048c*/ 	.word	0xffffffff


	//   ....[195]....
        /*0490*/ 	.word	0xffffffff


	//   ....[196]....
        /*0494*/ 	.word	0xffffffff


	//   ....[197]....
        /*0498*/ 	.word	0xffffffff


	//   ....[198]....
        /*049c*/ 	.word	0xffffffff


	//   ....[199]....
        /*04a0*/ 	.word	0xffffffff


	//   ....[200]....
        /*04a4*/ 	.word	0xffffffff


	//   ....[201]....
        /*04a8*/ 	.word	0xffffffff


	//   ....[202]....
        /*04ac*/ 	.word	0xffffffff


	//   ....[203]....
        /*04b0*/ 	.word	0xffffffff


	//   ....[204]....
        /*04b4*/ 	.word	0xffffffff


	//   ....[205]....
        /*04b8*/ 	.word	0xffffffff


	//   ....[206]....
        /*04bc*/ 	.word	0xffffffff


	//   ....[207]....
        /*04c0*/ 	.word	0xffffffff


	//   ....[208]....
        /*04c4*/ 	.word	0xffffffff


	//   ....[209]....
        /*04c8*/ 	.word	0xffffffff


	//   ....[210]....
        /*04cc*/ 	.word	0xffffffff


	//   ....[211]....
        /*04d0*/ 	.word	0xffffffff


	//   ....[212]....
        /*04d4*/ 	.word	0xffffffff


	//   ....[213]....
        /*04d8*/ 	.word	0xffffffff


	//   ....[214]....
        /*04dc*/ 	.word	0xffffffff


	//   ....[215]....
        /*04e0*/ 	.word	0xffffffff


	//   ....[216]....
        /*04e4*/ 	.word	0xffffffff


	//   ....[217]....
        /*04e8*/ 	.word	0xffffffff


	//   ....[218]....
        /*04ec*/ 	.word	0xffffffff


	//   ....[219]....
        /*04f0*/ 	.word	0xffffffff


	//   ....[220]....
        /*04f4*/ 	.word	0xffffffff


	//   ....[221]....
        /*04f8*/ 	.word	0xffffffff


	//   ....[222]....
        /*04fc*/ 	.word	0xffffffff


	//   ....[223]....
        /*0500*/ 	.word	0xffffffff


	//   ....[224]....
        /*0504*/ 	.word	0xffffffff


	//   ....[225]....
        /*0508*/ 	.word	0xffffffff


	//----- nvinfo : EIATTR_COOP_GROUP_INSTR_OFFSETS
	.align		4
.L_394:
        /*050c*/ 	.byte	0x04, 0x28
        /*050e*/ 	.short	(.L_396 - .L_395)


	//   ....[0]....
.L_395:
        /*0510*/ 	.word	0x00000050


	//   ....[1]....
        /*0514*/ 	.word	0x000001e0


	//   ....[2]....
        /*0518*/ 	.word	0x00000210


	//   ....[3]....
        /*051c*/ 	.word	0x00000240


	//   ....[4]....
        /*0520*/ 	.word	0x00000270


	//   ....[5]....
        /*0524*/ 	.word	0x000002a0


	//   ....[6]....
        /*0528*/ 	.word	0x000002d0


	//   ....[7]....
        /*052c*/ 	.word	0x00000430


	//   ....[8]....
        /*0530*/ 	.word	0x00000470


	//   ....[9]....
        /*0534*/ 	.word	0x000004a0


	//   ....[10]....
        /*0538*/ 	.word	0x000004d0


	//   ....[11]....
        /*053c*/ 	.word	0x00000500


	//   ....[12]....
        /*0540*/ 	.word	0x00000530


	//   ....[13]....
        /*0544*/ 	.word	0x000005c0


	//   ....[14]....
        /*0548*/ 	.word	0x00000600


	//   ....[15]....
        /*054c*/ 	.word	0x00000620


	//   ....[16]....
        /*0550*/ 	.word	0x00000680


	//   ....[17]....
        /*0554*/ 	.word	0x00003890


	//   ....[18]....
        /*0558*/ 	.word	0x000038a0


	//   ....[19]....
        /*055c*/ 	.word	0x00004ab0


	//   ....[20]....
        /*0560*/ 	.word	0x00004ac0


	//   ....[21]....
        /*0564*/ 	.word	0x00005bd0


	//   ....[22]....
        /*0568*/ 	.word	0x00005bf0


	//   ....[23]....
        /*056c*/ 	.word	0x00005fb0


	//   ....[24]....
        /*0570*/ 	.word	0x00005fc0


	//   ....[25]....
        /*0574*/ 	.word	0x00006cf0


	//   ....[26]....
        /*0578*/ 	.word	0x00006d10


	//   ....[27]....
        /*057c*/ 	.word	0x00006e90


	//   ....[28]....
        /*0580*/ 	.word	0x00006ea0


	//   ....[29]....
        /*0584*/ 	.word	0x00007020


	//   ....[30]....
        /*0588*/ 	.word	0x00007040


	//   ....[31]....
        /*058c*/ 	.word	0x000071c0


	//   ....[32]....
        /*0590*/ 	.word	0x000071d0


	//   ....[33]....
        /*0594*/ 	.word	0x000075d0


	//   ....[34]....
        /*0598*/ 	.word	0x000075e0


	//   ....[35]....
        /*059c*/ 	.word	0x000079c0


	//   ....[36]....
        /*05a0*/ 	.word	0x000079e0


	//   ....[37]....
        /*05a4*/ 	.word	0x00007a00


	//   ....[38]....
        /*05a8*/ 	.word	0x00007a20


	//   ....[39]....
        /*05ac*/ 	.word	0x00007db0


	//   ....[40]....
        /*05b0*/ 	.word	0x00007ee0


	//   ....[41]....
        /*05b4*/ 	.word	0x00007f40


	//   ....[42]....
        /*05b8*/ 	.word	0x00007f80


	//   ....[43]....
        /*05bc*/ 	.word	0x00008460


	//   ....[44]....
        /*05c0*/ 	.word	0x000084a0


	//   ....[45]....
        /*05c4*/ 	.word	0x000084e0


	//   ....[46]....
        /*05c8*/ 	.word	0x00008520


	//   ....[47]....
        /*05cc*/ 	.word	0x00008870


	//   ....[48]....
        /*05d0*/ 	.word	0x000088d0


	//   ....[49]....
        /*05d4*/ 	.word	0x00008910


	//   ....[50]....
        /*05d8*/ 	.word	0x00008a50


	//   ....[51]....
        /*05dc*/ 	.word	0x0000bfc0


	//   ....[52]....
        /*05e0*/ 	.word	0x0000c010


	//   ....[53]....
        /*05e4*/ 	.word	0x0000c030


	//   ....[54]....
        /*05e8*/ 	.word	0x0000c040


	//   ....[55]....
        /*05ec*/ 	.word	0x0000c240


	//   ....[56]....
        /*05f0*/ 	.word	0x0000c2e0


	//   ....[57]....
        /*05f4*/ 	.word	0x0000c330


	//   ....[58]....
        /*05f8*/ 	.word	0x0000c3b0


	//   ....[59]....
        /*05fc*/ 	.word	0x0000c6a0


	//   ....[60]....
        /*0600*/ 	.word	0x0000c750


	//   ....[61]....
        /*0604*/ 	.word	0x0000c7d0


	//   ....[62]....
        /*0608*/ 	.word	0x0000c850


	//   ....[63]....
        /*060c*/ 	.word	0x0000cb10


	//   ....[64]....
        /*0610*/ 	.word	0x0000cb70


	//   ....[65]....
        /*0614*/ 	.word	0x0000cbe0


	//   ....[66]....
        /*0618*/ 	.word	0x0000cc20


	//   ....[67]....
        /*061c*/ 	.word	0x000106f0


	//   ....[68]....
        /*0620*/ 	.word	0x00010710


	//   ....[69]....
        /*0624*/ 	.word	0x00011210


	//   ....[70]....
        /*0628*/ 	.word	0x00011230


	//   ....[71]....
        /*062c*/ 	.word	0x00011450


	//   ....[72]....
        /*0630*/ 	.word	0x00011590


	//   ....[73]....
        /*0634*/ 	.word	0x00011790


	//   ....[74]....
        /*0638*/ 	.word	0x000117b0


	//   ....[75]....
        /*063c*/ 	.word	0x000117d0


	//   ....[76]....
        /*0640*/ 	.word	0x000117f0


	//   ....[77]....
        /*0644*/ 	.word	0x000124b0


	//   ....[78]....
        /*0648*/ 	.word	0x000124d0


	//   ....[79]....
        /*064c*/ 	.word	0x00012f20


	//   ....[80]....
        /*0650*/ 	.word	0x00012f40


	//   ....[81]....
        /*0654*/ 	.word	0x00013160


	//   ....[82]....
        /*0658*/ 	.word	0x00013290


	//   ....[83]....
        /*065c*/ 	.word	0x00013430


	//   ....[84]....
        /*0660*/ 	.word	0x00013450


	//   ....[85]....
        /*0664*/ 	.word	0x000134f0


	//   ....[86]....
        /*0668*/ 	.word	0x00013510


	//   ....[87]....
        /*066c*/ 	.word	0x000149b0


	//   ....[88]....
        /*0670*/ 	.word	0x000149d0


	//   ....[89]....
        /*0674*/ 	.word	0x000153d0


	//   ....[90]....
        /*0678*/ 	.word	0x000153f0


	//   ....[91]....
        /*067c*/ 	.word	0x00015620


	//   ....[92]....
        /*0680*/ 	.word	0x00015640


	//   ....[93]....
        /*0684*/ 	.word	0x00015660


	//   ....[94]....
        /*0688*/ 	.word	0x00015680


	//   ....[95]....
        /*068c*/ 	.word	0x00016940


	//   ....[96]....
        /*0690*/ 	.word	0x00016970


	//   ....[97]....
        /*0694*/ 	.word	0x00016990


	//   ....[98]....
        /*0698*/ 	.word	0x000169b0


	//   ....[99]....
        /*069c*/ 	.word	0x00018130


	//   ....[100]....
        /*06a0*/ 	.word	0x00018150


	//   ....[101]....
        /*06a4*/ 	.word	0x00018160


	//   ....[102]....
        /*06a8*/ 	.word	0x00018170


	//   ....[103]....
        /*06ac*/ 	.word	0x00018530


	//   ....[104]....
        /*06b0*/ 	.word	0x00018550


	//   ....[105]....
        /*06b4*/ 	.word	0x000186b0


	//   ....[106]....
        /*06b8*/ 	.word	0x000186c0


	//   ....[107]....
        /*06bc*/ 	.word	0x00018830


	//   ....[108]....
        /*06c0*/ 	.word	0x00018850


	//   ....[109]....
        /*06c4*/ 	.word	0x000189c0


	//   ....[110]....
        /*06c8*/ 	.word	0x000189d0


	//   ....[111]....
        /*06cc*/ 	.word	0x00018d30


	//   ....[112]....
        /*06d0*/ 	.word	0x00018d50


	//   ....[113]....
        /*06d4*/ 	.word	0x00019b00


	//   ....[114]....
        /*06d8*/ 	.word	0x00019b10


	//   ....[115]....
        /*06dc*/ 	.word	0x0001b090


	//   ....[116]....
        /*06e0*/ 	.word	0x0001b0b0


	//   ....[117]....
        /*06e4*/ 	.word	0x0001b220


	//   ....[118]....
        /*06e8*/ 	.word	0x0001b230


	//   ....[119]....
        /*06ec*/ 	.word	0x0001b3a0


	//   ....[120]....
        /*06f0*/ 	.word	0x0001b3c0


	//   ....[121]....
        /*06f4*/ 	.word	0x0001b530


	//   ....[122]....
        /*06f8*/ 	.word	0x0001b540


	//   ....[123]....
        /*06fc*/ 	.word	0x0001b750


	//   ....[124]....
        /*0700*/ 	.word	0x0001b770


	//   ....[125]....
        /*0704*/ 	.word	0x0001b890


	//   ....[126]....
        /*0708*/ 	.word	0x0001b8d0


	//   ....[127]....
        /*070c*/ 	.word	0x0001b900


	//   ....[128]....
        /*0710*/ 	.word	0x0001b930


	//   ....[129]....
        /*0714*/ 	.word	0x0001b960


	//   ....[130]....
        /*0718*/ 	.word	0x0001b990


	//   ....[131]....
        /*071c*/ 	.word	0x0001baf0


	//   ....[132]....
        /*0720*/ 	.word	0x0001bb30


	//   ....[133]....
        /*0724*/ 	.word	0x0001bb60


	//   ....[134]....
        /*0728*/ 	.word	0x0001bb90


	//   ....[135]....
        /*072c*/ 	.word	0x0001bbc0


	//   ....[136]....
        /*0730*/ 	.word	0x0001bbf0


	//   ....[137]....
        /*0734*/ 	.word	0x0001bc80


	//   ....[138]....
        /*0738*/ 	.word	0x0001bcc0


	//   ....[139]....
        /*073c*/ 	.word	0x0001bcd0


	//   ....[140]....
        /*0740*/ 	.word	0x0001bd30


	//   ....[141]....
        /*0744*/ 	.word	0x0001c700


	//   ....[142]....
        /*0748*/ 	.word	0x0001c760


	//   ....[143]....
        /*074c*/ 	.word	0x0001c7b0


	//   ....[144]....
        /*0750*/ 	.word	0x0001c800


	//   ....[145]....
        /*0754*/ 	.word	0x0001c850


	//   ....[146]....
        /*0758*/ 	.word	0x0001c8c0


	//   ....[147]....
        /*075c*/ 	.word	0x0001c900


	//   ....[148]....
        /*0760*/ 	.word	0x0001c970


	//   ....[149]....
        /*0764*/ 	.word	0x0001c9e0


	//   ....[150]....
        /*0768*/ 	.word	0x0001ca40


	//   ....[151]....
        /*076c*/ 	.word	0x0001cab0


	//   ....[152]....
        /*0770*/ 	.word	0x0001cb20


	//   ....[153]....
        /*0774*/ 	.word	0x0001cb80


	//   ....[154]....
        /*0778*/ 	.word	0x0001cbe0


	//   ....[155]....
        /*077c*/ 	.word	0x0001cc40


	//   ....[156]....
        /*0780*/ 	.word	0x0001ccb0


	//   ....[157]....
        /*0784*/ 	.word	0x0001cd10


	//   ....[158]....
        /*0788*/ 	.word	0x0001cd70


	//   ....[159]....
        /*078c*/ 	.word	0x0001cdc0


	//   ....[160]....
        /*0790*/ 	.word	0x0001ce30


	//   ....[161]....
        /*0794*/ 	.word	0x0001ce90


	//   ....[162]....
        /*0798*/ 	.word	0x0001cef0


	//   ....[163]....
        /*079c*/ 	.word	0x0001d130


	//   ....[164]....
        /*07a0*/ 	.word	0x0001d180


	//   ....[165]....
        /*07a4*/ 	.word	0x0001d1d0


	//   ....[166]....
        /*07a8*/ 	.word	0x0001d220


	//   ....[167]....
        /*07ac*/ 	.word	0x0001d280


	//   ....[168]....
        /*07b0*/ 	.word	0x0001d2f0


	//   ....[169]....
        /*07b4*/ 	.word	0x0001d340


	//   ....[170]....
        /*07b8*/ 	.word	0x0001d3b0


	//   ....[171]....
        /*07bc*/ 	.word	0x0001d410


	//   ....[172]....
        /*07c0*/ 	.word	0x0001d470


	//   ....[173]....
        /*07c4*/ 	.word	0x0001d6b0


	//   ....[174]....
        /*07c8*/ 	.word	0x0001d6f0


	//   ....[175]....
        /*07cc*/ 	.word	0x0001d740


	//   ....[176]....
        /*07d0*/ 	.word	0x0001d780


	//   ....[177]....
        /*07d4*/ 	.word	0x0001d7d0


	//   ....[178]....
        /*07d8*/ 	.word	0x0001d820


	//   ....[179]....
        /*07dc*/ 	.word	0x0001d890


	//   ....[180]....
        /*07e0*/ 	.word	0x0001d8d0


	//   ....[181]....
        /*07e4*/ 	.word	0x0001d910


	//   ....[182]....
        /*07e8*/ 	.word	0x0001d960


	//   ....[183]....
        /*07ec*/ 	.word	0x0001d9a0


	//   ....[184]....
        /*07f0*/ 	.word	0x0001d9f0


	//   ....[185]....
        /*07f4*/ 	.word	0x0001da40


	//   ....[186]....
        /*07f8*/ 	.word	0x0001da90


	//   ....[187]....
        /*07fc*/ 	.word	0x0001dae0


	//   ....[188]....
        /*0800*/ 	.word	0x0001db50


	//   ....[189]....
        /*0804*/ 	.word	0x0001dbc0


	//   ....[190]....
        /*0808*/ 	.word	0x0001dc20


	//   ....[191]....
        /*080c*/ 	.word	0x0001dc80


	//   ....[192]....
        /*0810*/ 	.word	0x0001dce0


	//   ....[193]....
        /*0814*/ 	.word	0x0001dd50


	//   ....[194]....
        /*0818*/ 	.word	0x0001ddb0


	//   ....[195]....
        /*081c*/ 	.word	0x0001de10


	//   ....[196]....
        /*0820*/ 	.word	0x0001de70


	//   ....[197]....
        /*0824*/ 	.word	0x0001dee0


	//   ....[198]....
        /*0828*/ 	.word	0x0001df40


	//   ....[199]....
        /*082c*/ 	.word	0x0001dfa0


	//   ....[200]....
        /*0830*/ 	.word	0x0001e000


	//   ....[201]....
        /*0834*/ 	.word	0x0001e070


	//   ....[202]....
        /*0838*/ 	.word	0x0001e0d0


	//   ....[203]....
        /*083c*/ 	.word	0x0001e130


	//   ....[204]....
        /*0840*/ 	.word	0x0001e190


	//   ....[205]....
        /*0844*/ 	.word	0x0001e200


	//   ....[206]....
        /*0848*/ 	.word	0x0001e260


	//   ....[207]....
        /*084c*/ 	.word	0x0001e2c0


	//   ....[208]....
        /*0850*/ 	.word	0x0001e320


	//   ....[209]....
        /*0854*/ 	.word	0x0001e390


	//   ....[210]....
        /*0858*/ 	.word	0x0001e3e0


	//   ....[211]....
        /*085c*/ 	.word	0x0001e420


	//   ....[212]....
        /*0860*/ 	.word	0x0001e470


	//   ....[213]....
        /*0864*/ 	.word	0x0001e4c0


	//   ....[214]....
        /*0868*/ 	.word	0x0001e510


	//   ....[215]....
        /*086c*/ 	.word	0x0001e580


	//   ....[216]....
        /*0870*/ 	.word	0x0001e5c0


	//   ....[217]....
        /*0874*/ 	.word	0x0001e610


	//   ....[218]....
        /*0878*/ 	.word	0x0001e660


	//   ....[219]....
        /*087c*/ 	.word	0x0001e6b0


	//   ....[220]....
        /*0880*/ 	.word	0x0001e700


	//   ....[221]....
        /*0884*/ 	.word	0x0001e770


	//   ....[222]....
        /*0888*/ 	.word	0x0001e7b0


	//   ....[223]....
        /*088c*/ 	.word	0x0001e820


	//   ....[224]....
        /*0890*/ 	.word	0x0001e880


	//   ....[225]....
        /*0894*/ 	.word	0x0001e8f0


	//----- nvinfo : EIATTR_EXIT_INSTR_OFFSETS
	.align		4
.L_396:
        /*0898*/ 	.byte	0x04, 0x1c
        /*089a*/ 	.short	(.L_398 - .L_397)


	//   ....[0]....
.L_397:
        /*089c*/ 	.word	0x00000fe0


	//   ....[1]....
        /*08a0*/ 	.word	0x0001c6c0


	//----- nvinfo : EIATTR_MAX_THREADS
	.align		4
.L_398:
        /*08a4*/ 	.byte	0x04, 0x05
        /*08a6*/ 	.short	(.L_400 - .L_399)
.L_399:
        /*08a8*/ 	.word	0x00000100
        /*08ac*/ 	.word	0x00000001
        /*08b0*/ 	.word	0x00000001


	//----- nvinfo : EIATTR_CRS_STACK_SIZE
	.align		4
.L_400:
        /*08b4*/ 	.byte	0x04, 0x1e
        /*08b6*/ 	.short	(.L_402 - .L_401)
.L_401:
        /*08b8*/ 	.word	0x00000000
.L_402:


//--------------------- .nv.info._ZN7cutlass13device_kernelIN5flash19enable_sm80_to_sm89INS1_16FlashAttnFwdSm80INS1_25CollectiveMainloopFwdSm80ILi8ELi1ELb0EN4cute5tupleIJNS5_1CILi128EEENS7_ILi96EEENS7_ILi256EEEEEELi256ENS_6half_tEfNS_4arch4Sm80ELb0ELb0ELb0ELb0ELb1ELb0ELb1ELb1EEENS1_21CollectiveEpilogueFwdINS6_IJS8_SA_S9_EEENS6_IJNS7_ILi1EEESI_SI_EEESC_SE_Li256ELb0ELb1ELb1ELb0EEENS1_19SingleTileSchedulerILb0ELb1ELb1ELi128EEEEEEEEEvNT_6ParamsE --------------------------
	.section	.nv.info._ZN7cutlass13device_kernelIN5flash19enable_sm80_to_sm89INS1_16FlashAttnFwdSm80INS1_25CollectiveMainloopFwdSm80ILi8ELi1ELb0EN4cute5tupleIJNS5_1CILi128EEENS7_ILi96EEENS7_ILi256EEEEEELi256ENS_6half_tEfNS_4arch4Sm80ELb0ELb0ELb0ELb0ELb1ELb0ELb1ELb1EEENS1_21CollectiveEpilogueFwdINS6_IJS8_SA_S9_EEENS6_IJNS7_ILi1EEESI_SI_EEESC_SE_Li256ELb0ELb1ELb1ELb0EEENS1_19SingleTileSchedulerILb0ELb1ELb1ELi128EEEEEEEEEvNT_6ParamsE,"",@"SHT_CUDA_INFO"
	.sectionflags	@""
	.align	4


	//----- nvinfo : EIATTR_CUDA_API_VERSION
	.align		4
        /*0000*/ 	.byte	0x04, 0x37
        /*0002*/ 	.short	(.L_404 - .L_403)
.L_403:
        /*0004*/ 	.word	0x00000082


	//----- nvinfo : EIATTR_SW2861232_WAR
	.align		4
.L_404:
        /*0008*/ 	.byte	0x01, 0x35
	.zero		2


	//----- nvinfo : EIATTR_PARAM_CBANK
	.align		4
        /*000c*/ 	.byte	0x04, 0x0a
        /*000e*/ 	.short	(.L_406 - .L_405)
	.align		4
.L_405:
        /*0010*/ 	.word	index@(.nv.constant0._ZN7cutlass13device_kernelIN5flash19enable_sm80_to_sm89INS1_16FlashAttnFwdSm80INS1_25CollectiveMainloopFwdSm80ILi8ELi1ELb0EN4cute5tupleIJNS5_1CILi128EEENS7_ILi96EEENS7_ILi256EEEEEELi256ENS_6half_tEfNS_4arch4Sm80ELb0ELb0ELb0ELb0ELb1ELb0ELb1ELb1EEENS1_21CollectiveEpilogueFwdINS6_IJS8_SA_S9_EEENS6_IJNS7_ILi1EEESI_SI_EEESC_SE_Li256ELb0ELb1ELb1ELb0EEENS1_19SingleTileSchedulerILb0ELb1ELb1ELi128EEEEEEEEEvNT_6ParamsE)
        /*0014*/ 	.short	0x0160
        /*0016*/ 	.short	0x0418


	//----- nvinfo : EIATTR_CBANK_PARAM_SIZE
	.align		4
.L_406:
        /*0018*/ 	.byte	0x03, 0x19
        /*001a*/ 	.short	0x0418


	//----- nvinfo : EIATTR_KPARAM_INFO
	.align		4
        /*001c*/ 	.byte	0x04, 0x17
        /*001e*/ 	.short	(.L_408 - .L_407)
.L_407:
        /*0020*/ 	.word	0x00000000
        /*0024*/ 	.short	0x0000
        /*0026*/ 	.short	0x0000
        /*0028*/ 	.byte	0x00, 0xf0, 0x61, 0x10


	//----- nvinfo : EIATTR_MAXREG_COUNT
	.align		4
.L_408:
        /*002c*/ 	.byte	0x03, 0x1b
        /*002e*/ 	.short	0x00ff


	//----- nvinfo : EIATTR_NUM_BARRIERS
	.align		4
        /*0030*/ 	.byte	0x02, 0x4c
        /*0032*/ 	.byte	0x02
	.zero		1


	//----- nvinfo : EIATTR_ANNOTATIONS
	.align		4
        /*0034*/ 	.byte	0x04, 0x55
        /*0036*/ 	.short	(.L_410 - .L_409)


	//   ....[0]....
.L_409:
        /* <DEDUP_REMOVED lines=24> */


	//----- nvinfo : EIATTR_MERCURY_ISA_VERSION
	.align		4
.L_410:
        /*01a8*/ 	.byte	0x03, 0x5f
        /*01aa*/ 	.short	0x0000


	//----- nvinfo : EIATTR_COOP_GROUP_MASK_REGIDS
	.align		4
        /*01ac*/ 	.byte	0x04, 0x29
        /*01ae*/ 	.short	(.L_412 - .L_411)


	//   ....[0]....
.L_411:
        /*01b0*/ 	.word	0xffffffff


	//   ....[1]....
        /*01b4*/ 	.word	0xffffffff


	//   ....[2]....
        /*01b8*/ 	.word	0xffffffff


	//   ....[3]....
        /*01bc*/ 	.word	0xffffffff


	//   ....[4]....
        /*01c0*/ 	.word	0xffffffff


	//   ....[5]....
        /*01c4*/ 	.word	0xffffffff


	//   ....[6]....
        /*01c8*/ 	.word	0xffffffff


	//   ....[7]....
        /*01cc*/ 	.word	0xffffffff


	//   ....[8]....
        /*01d0*/ 	.word	0xffffffff


	//   ....[9]....
        /*01d4*/ 	.word	0xffffffff


	//   ....[10]....
        /*01d8*/ 	.word	0xffffffff


	//   ....[11]....
        /*01dc*/ 	.word	0xffffffff


	//   ....[12]....
        /*01e0*/ 	.word	0xffffffff


	//   ....[13]....
        /*01e4*/ 	.word	0xffffffff


	//   ....[14]....
        /*01e8*/ 	.word	0xffffffff


	//   ....[15]....
        /*01ec*/ 	.word	0xffffffff


	//   ....[16]....
        /*01f0*/ 	.word	0xffffffff


	//   ....[17]....
        /*01f4*/ 	.word	0xffffffff


	//   ....[18]....
        /*01f8*/ 	.word	0xffffffff


	//   ....[19]....
        /*01fc*/ 	.word	0xffffffff


	//   ....[20]....
        /*0200*/ 	.word	0xffffffff


	//   ....[21]....
        /*0204*/ 	.word	0xffffffff


	//   ....[22]....
        /*0208*/ 	.word	0xffffffff


	//   ....[23]....
        /*020c*/ 	.word	0xffffffff


	//   ....[24]....
        /*0210*/ 	.word	0xffffffff


	//   ....[25]....
        /*0214*/ 	.word	0xffffffff


	//   ....[26]....
        /*0218*/ 	.word	0xffffffff


	//   ....[27]....
        /*021c*/ 	.word	0xffffffff


	//   ....[28]....
        /*0220*/ 	.word	0xffffffff


	//   ....[29]....
        /*0224*/ 	.word	0xffffffff


	//   ....[30]....
        /*0228*/ 	.word	0xffffffff


	//   ....[31]....
        /*022c*/ 	.word	0xffffffff


	//   ....[32]....
        /*0230*/ 	.word	0xffffffff


	//   ....[33]....
        /*0234*/ 	.word	0xffffffff


	//   ....[34]....
        /*0238*/ 	.word	0xffffffff


	//   ....[35]....
        /*023c*/ 	.word	0xffffffff


	//   ....[36]....
        /*0240*/ 	.word	0xffffffff


	//   ....[37]....
        /*0244*/ 	.word	0xffffffff


	//   ....[38]....
        /*0248*/ 	.word	0xffffffff


	//   ....[39]....
        /*024c*/ 	.word	0xffffffff


	//   ....[40]....
        /*0250*/ 	.word	0xffffffff


	//   ....[41]....
        /*0254*/ 	.word	0xffffffff


	//   ....[42]....
        /*0258*/ 	.word	0xffffffff


	//   ....[43]....
        /*025c*/ 	.word	0xffffffff


	//   ....[44]....
        /*0260*/ 	.word	0xffffffff


	//   ....[45]....
        /*0264*/ 	.word	0xffffffff


	//   ....[46]....
        /*0268*/ 	.word	0xffffffff


	//   ....[47]....
        /*026c*/ 	.word	0xffffffff


	//   ....[48]....
        /*0270*/ 	.word	0xffffffff


	//   ....[49]....
        /*0274*/ 	.word	0xffffffff


	//   ....[50]....
        /*0278*/ 	.word	0xffffffff


	//   ....[51]....
        /*027c*/ 	.word	0xffffffff


	//   ....[52]....
        /*0280*/ 	.word	0xffffffff


	//   ....[53]....
        /*0284*/ 	.word	0xffffffff


	//   ....[54]....
        /*0288*/ 	.word	0xffffffff


	//   ....[55]....
        /*028c*/ 	.word	0xffffffff


	//   ....[56]....
        /*0290*/ 	.word	0xffffffff


	//   ....[57]....
        /*0294*/ 	.word	0xffffffff


	//   ....[58]....
        /*0298*/ 	.word	0xffffffff


	//----- nvinfo : EIATTR_COOP_GROUP_INSTR_OFFSETS
	.align		4
.L_412:
        /*029c*/ 	.byte	0x04, 0x28
        /*029e*/ 	.short	(.L_414 - .L_413)


	//   ....[0]....
.L_413:
        /*02a0*/ 	.word	0x00000060


	//   ....[1]....
        /*02a4*/ 	.word	0x00000ee0


	//   ....[2]....
        /*02a8*/ 	.word	0x00000f00


	//   ....[3]....
        /*02ac*/ 	.word	0x00001150


	//   ....[4]....
        /*02b0*/ 	.word	0x00001180


	//   ....[5]....
        /*02b4*/ 	.word	0x000012f0


	//   ....[6]....
        /*02b8*/ 	.word	0x00001320


	//   ....[7]....
        /*02bc*/ 	.word	0x00001480


	//   ....[8]....
        /*02c0*/ 	.word	0x000014c0


	//   ....[9]....
        /*02c4*/ 	.word	0x00001bf0


	//   ....[10]....
        /*02c8*/ 	.word	0x00001c30


	//   ....[11]....
        /*02cc*/ 	.word	0x00001c60


	//   ....[12]....
        /*02d0*/ 	.word	0x00001ca0


	//   ....[13]....
        /*02d4*/ 	.word	0x00001ce0


	//   ....[14]....
        /*02d8*/ 	.word	0x00001d20


	//   ....[15]....
        /*02dc*/ 	.word	0x00001d50


	//   ....[16]....
        /*02e0*/ 	.word	0x00001d90


	//   ....[17]....
        /*02e4*/ 	.word	0x00001e80


	//   ....[18]....
        /*02e8*/ 	.word	0x00001eb0


	//   ....[19]....
        /*02ec*/ 	.word	0x00001ef0


	//   ....[20]....
        /*02f0*/ 	.word	0x00001f30


	//   ....[21]....
        /*02f4*/ 	.word	0x00003bd0


	//   ....[22]....
        /*02f8*/ 	.word	0x00003bf0


	//   ....[23]....
        /*02fc*/ 	.word	0x00003c00


	//   ....[24]....
        /*0300*/ 	.word	0x00003c10


	//   ....[25]....
        /*0304*/ 	.word	0x00003ca0


	//   ....[26]....
        /*0308*/ 	.word	0x00003cb0


	//   ....[27]....
        /*030c*/ 	.word	0x000047b0


	//   ....[28]....
        /*0310*/ 	.word	0x00004840


	//   ....[29]....
        /*0314*/ 	.word	0x00004870


	//   ....[30]....
        /*0318*/ 	.word	0x000048e0


	//   ....[31]....
        /*031c*/ 	.word	0x00006810


	//   ....[32]....
        /*0320*/ 	.word	0x00006820


	//   ....[33]....
        /*0324*/ 	.word	0x00006830


	//   ....[34]....
        /*0328*/ 	.word	0x00006840


	//   ....[35]....
        /*032c*/ 	.word	0x00006850


	//   ....[36]....
        /*0330*/ 	.word	0x00006860


	//   ....[37]....
        /*0334*/ 	.word	0x00006c20


	//   ....[38]....
        /*0338*/ 	.word	0x00006c30


	//   ....[39]....
        /*033c*/ 	.word	0x00006d90


	//   ....[40]....
        /*0340*/ 	.word	0x00006dc0


	//   ....[41]....
        /*0344*/ 	.word	0x00006dd0


	//   ....[42]....
        /*0348*/ 	.word	0x00006de0


	//   ....[43]....
        /*034c*/ 	.word	0x00008670


	//   ....[44]....
        /*0350*/ 	.word	0x00008680


	//   ....[45]....
        /*0354*/ 	.word	0x000086b0


	//   ....[46]....
        /*0358*/ 	.word	0x000086c0


	//   ....[47]....
        /*035c*/ 	.word	0x0000acf0


	//   ....[48]....
        /*0360*/ 	.word	0x0000ad00


	//   ....[49]....
        /*0364*/ 	.word	0x0000ad30


	//   ....[50]....
        /*0368*/ 	.word	0x0000ad40


	//   ....[51]....
        /*036c*/ 	.word	0x0000bc30


	//   ....[52]....
        /*0370*/ 	.word	0x0000bc70


	//   ....[53]....
        /*0374*/ 	.word	0x0000bca0


	//   ....[54]....
        /*0378*/ 	.word	0x0000bce0


	//   ....[55]....
        /*037c*/ 	.word	0x0000bd80


	//   ....[56]....
        /*0380*/ 	.word	0x0000bda0


	//   ....[57]....
        /*0384*/ 	.word	0x0000c9f0


	//   ....[58]....
        /*0388*/ 	.word	0x0000ca00


	//----- nvinfo : EIATTR_EXIT_INSTR_OFFSETS
	.align		4
.L_414:
        /*038c*/ 	.byte	0x04, 0x1c
        /*038e*/ 	.short	(.L_416 - .L_415)


	//   ....[0]....
.L_415:
        /*0390*/ 	.word	0x000001c0


	//   ....[1]....
        /*0394*/ 	.word	0x0000ca10


	//   ....[2]....
        /*0398*/ 	.word	0x0000d5b0


	//   ....[3]....
        /*039c*/ 	.word	0x0000d600


	//   ....[4]....
        /*03a0*/ 	.word	0x0000d630


	//   ....[5]....
        /*03a4*/ 	.word	0x0000d690


	//   ....[6]....
        /*03a8*/ 	.word	0x0000d920


	//----- nvinfo : EIATTR_CTAIDZ_USED
	.align		4
.L_416:
        /*03ac*/ 	.byte	0x01, 0x04
	.zero		2


	//----- nvinfo : EIATTR_MAX_THREADS
	.align		4
        /*03b0*/ 	.byte	0x04, 0x05
        /*03b2*/ 	.short	(.L_418 - .L_417)
.L_417:
        /*03b4*/ 	.word	0x00000100
        /*03b8*/ 	.word	0x00000001
        /*03bc*/ 	.word	0x00000001


	//----- nvinfo : EIATTR_CRS_STACK_SIZE
	.align		4
.L_418:
        /*03c0*/ 	.byte	0x04, 0x1e
        /*03c2*/ 	.short	(.L_420 - .L_419)
.L_419:
        /*03c4*/ 	.word	0x00000000
.L_420:


//--------------------- .nv.info._ZN7cutlass13device_kernelIN5flash19enable_sm80_to_sm89INS1_16FlashAttnFwdSm80INS1_25CollectiveMainloopFwdSm80ILi8ELi1ELb0EN4cute5tupleIJNS5_1CILi128EEENS7_ILi64EEENS7_ILi256EEEEEELi256ENS_6half_tEfNS_4arch4Sm80ELb0ELb0ELb0ELb1ELb1ELb0ELb1ELb1EEENS1_21CollectiveEpilogueFwdINS6_IJS8_SA_S9_EEENS6_IJNS7_ILi1EEESI_SI_EEESC_SE_Li256ELb1ELb1ELb1ELb0EEENS1_36VarlenDynamicPersistentTileSchedulerILi128ELi64ELi256ELi256ELb1ELb1ELb0ELb0ELb1ELb1EEEEEEEEEvNT_6ParamsE --------------------------
	.section	.nv.info._ZN7cutlass13device_kernelIN5flash19enable_sm80_to_sm89INS1_16FlashAttnFwdSm80INS1_25CollectiveMainloopFwdSm80ILi8ELi1ELb0EN4cute5tupleIJNS5_1CILi128EEENS7_ILi64EEENS7_ILi256EEEEEELi256ENS_6half_tEfNS_4arch4Sm80ELb0ELb0ELb0ELb1ELb1ELb0ELb1ELb1EEENS1_21CollectiveEpilogueFwdINS6_IJS8_SA_S9_EEENS6_IJNS7_ILi1EEESI_SI_EEESC_SE_Li256ELb1ELb1ELb1ELb0EEENS1_36VarlenDynamicPersistentTileSchedulerILi128ELi64ELi256ELi256ELb1ELb1ELb0ELb0ELb1ELb1EEEEEEEEEvNT_6ParamsE,"",@"SHT_CUDA_INFO"
	.sectionflags	@""
	.align	4


	//----- nvinfo : EIATTR_CUDA_API_VERSION
	.align		4
        /*0000*/ 	.byte	0x04, 0x37
        /*0002*/ 	.short	(.L_422 - .L_421)
.L_421:
        /*0004*/ 	.word	0x00000082


	//----- nvinfo : EIATTR_SW2861232_WAR
	.align		4
.L_422:
        /*0008*/ 	.byte	0x01, 0x35
	.zero		2


	//----- nvinfo : EIATTR_PARAM_CBANK
	.align		4
        /*000c*/ 	.byte	0x04, 0x0a
        /*000e*/ 	.short	(.L_424 - .L_423)
	.align		4
.L_423:
        /*0010*/ 	.word	index@(.nv.constant0._ZN7cutlass13device_kernelIN5flash19enable_sm80_to_sm89INS1_16FlashAttnFwdSm80INS1_25CollectiveMainloopFwdSm80ILi8ELi1ELb0EN4cute5tupleIJNS5_1CILi128EEENS7_ILi64EEENS7_ILi256EEEEEELi256ENS_6half_tEfNS_4arch4Sm80ELb0ELb0ELb0ELb1ELb1ELb0ELb1ELb1EEENS1_21CollectiveEpilogueFwdINS6_IJS8_SA_S9_EEENS6_IJNS7_ILi1EEESI_SI_EEESC_SE_Li256ELb1ELb1ELb1ELb0EEENS1_36VarlenDynamicPersistentTileSchedulerILi128ELi64ELi256ELi256ELb1ELb1ELb0ELb0ELb1ELb1EEEEEEEEEvNT_6ParamsE)
        /*0014*/ 	.short	0x0160
        /*0016*/ 	.short	0x0438


	//----- nvinfo : EIATTR_CBANK_PARAM_SIZE
	.align		4
.L_424:
        /*0018*/ 	.byte	0x03, 0x19
        /*001a*/ 	.short	0x0438


	//----- nvinfo : EIATTR_KPARAM_INFO
	.align		4
        /*001c*/ 	.byte	0x04, 0x17
        /*001e*/ 	.short	(.L_426 - .L_425)
.L_425:
        /*0020*/ 	.word	0x00000000
        /*0024*/ 	.short	0x0000
        /*0026*/ 	.short	0x0000
        /*0028*/ 	.byte	0x00, 0xf0, 0xe1, 0x10


	//----- nvinfo : EIATTR_MAXREG_COUNT
	.align		4
.L_426:
        /*002c*/ 	.byte	0x03, 0x1b
        /*002e*/ 	.short	0x00ff


	//----- nvinfo : EIATTR_NUM_BARRIERS
	.align		4
        /*0030*/ 	.byte	0x02, 0x4c
        /*0032*/ 	.byte	0x06
	.zero		1


	//----- nvinfo : EIATTR_ANNOTATIONS
	.align		4
        /*0034*/ 	.byte	0x04, 0x55
        /*0036*/ 	.short	(.L_428 - .L_427)


	//   ....[0]....
.L_427:
        /* <DEDUP_REMOVED lines=142> */


	//----- nvinfo : EIATTR_MERCURY_ISA_VERSION
	.align		4
.L_428:
        /*0908*/ 	.byte	0x03, 0x5f
        /*090a*/ 	.short	0x0000


	//----- nvinfo : EIATTR_INT_WARP_WIDE_INSTR_OFFSETS
	.align		4
        /*090c*/ 	.byte	0x04, 0x31
        /*090e*/ 	.short	(.L_430 - .L_429)


	//   ....[0]....
.L_429:
        /*0910*/ 	.word	0x0000a8d0


	//   ....[1]....
        /*0914*/ 	.word	0x0000a950


	//----- nvinfo : EIATTR_COOP_GROUP_MASK_REGIDS
	.align		4
.L_430:
        /*0918*/ 	.byte	0x04, 0x29
        /*091a*/ 	.short	(.L_432 - .L_431)


	//   ....[0]....
.L_431:
        /*091c*/ 	.word	0xffffffff


	//   ....[1]....
        /*0920*/ 	.word	0xffffffff


	//   ....[2]....
        /*0924*/ 	.word	0xffffffff


	//   ....[3]....
        /*0928*/ 	.word	0xffffffff


	//   ....[4]....
        /*092c*/ 	.word	0xffffffff


	//   ....[5]....
        /*0930*/ 	.word	0xffffffff


	//   ....[6]....
        /*0934*/ 	.word	0xffffffff


	//   ....[7]....
        /*0938*/ 	.word	0xffffffff


	//   ....[8]....
        /*093c*/ 	.word	0xffffffff


	//   ....[9]....
        /*0940*/ 	.word	0xffffffff


	//   ....[10]....
        /*0944*/ 	.word	0xffffffff


	//   ....[11]....
        /*0948*/ 	.word	0xffffffff


	//   ....[12]....
        /*094c*/ 	.word	0xffffffff


	//   ....[13]....
        /*0950*/ 	.word	0xffffffff


	//   ....[14]....
        /*0954*/ 	.word	0xffffffff


	//   ....[15]....
        /*0958*/ 	.word	0xffffffff


	//   ....[16]....
        /*095c*/ 	.word	0xffffffff


	//   ....[17]....
        /*0960*/ 	.word	0xffffffff


	//   ....[18]....
        /*0964*/ 	.word	0xffffffff


	//   ....[19]....
        /*0968*/ 	.word	0xffffffff


	//   ....[20]....
        /*096c*/ 	.word	0xffffffff


	//   ....[21]....
        /*0970*/ 	.word	0xffffffff


	//   ....[22]....
        /*0974*/ 	.word	0xffffffff


	//   ....[23]....
        /*0978*/ 	.word	0xffffffff


	//   ....[24]....
        /*097c*/ 	.word	0xffffffff


	//   ....[25]....
        /*0980*/ 	.word	0xffffffff


	//   ....[26]....
        /*0984*/ 	.word	0xffffffff


	//   ....[27]....
        /*0988*/ 	.word	0xffffffff


	//   ....[28]....
        /*098c*/ 	.word	0xffffffff


	//   ....[29]....
        /*0990*/ 	.word	0xffffffff


	//   ....[30]....
        /*0994*/ 	.word	0xffffffff


	//   ....[31]....
        /*0998*/ 	.word	0xffffffff


	//   ....[32]....
        /*099c*/ 	.word	0xffffffff


	//   ....[33]....
        /*09a0*/ 	.word	0xffffffff


	//   ....[34]....
        /*09a4*/ 	.word	0xffffffff


	//   ....[35]....
        /*09a8*/ 	.word	0xffffffff


	//   ....[36]....
        /*09ac*/ 	.word	0xffffffff


	//   ....[37]....
        /*09b0*/ 	.word	0xffffffff


	//   ....[38]....
        /*09b4*/ 	.word	0xffffffff


	//   ....[39]....
        /*09b8*/ 	.word	0xffffffff


	//   ....[40]....
        /*09bc*/ 	.word	0xffffffff


	//   ....[41]....
        /*09c0*/ 	.word	0xffffffff


	//   ....[42]....
        /*09c4*/ 	.word	0xffffffff


	//   ....[43]....
        /*09c8*/ 	.word	0xffffffff


	//   ....[44]....
        /*09cc*/ 	.word	0xffffffff


	//   ....[45]....
        /*09d0*/ 	.word	0xffffffff


	//   ....[46]....
        /*09d4*/ 	.word	0xffffffff


	//   ....[47]....
        /*09d8*/ 	.word	0xffffffff


	//   ....[48]....
        /*09dc*/ 	.word	0xffffffff


	//   ....[49]....
        /*09e0*/ 	.word	0xffffffff


	//   ....[50]....
        /*09e4*/ 	.word	0xffffffff


	//   ....[51]....
        /*09e8*/ 	.word	0xffffffff


	//   ....[52]....
        /*09ec*/ 	.word	0xffffffff


	//   ....[53]....
        /*09f0*/ 	.word	0xffffffff


	//   ....[54]....
        /*09f4*/ 	.word	0xffffffff


	//   ....[55]....
        /*09f8*/ 	.word	0xffffffff


	//   ....[56]....
        /*09fc*/ 	.word	0xffffffff


	//   ....[57]....
        /*0a00*/ 	.word	0xffffffff


	//   ....[58]....
        /*0a04*/ 	.word	0xffffffff


	//   ....[59]....
        /*0a08*/ 	.word	0xffffffff


	//   ....[60]....
        /*0a0c*/ 	.word	0xffffffff


	//   ....[61]....
        /*0a10*/ 	.word	0xffffffff


	//   ....[62]....
        /*0a14*/ 	.word	0xffffffff


	//   ....[63]....
        /*0a18*/ 	.word	0xffffffff


	//   ....[64]....
        /*0a1c*/ 	.word	0xffffffff


	//   ....[65]....
        /*0a20*/ 	.word	0xffffffff


	//   ....[66]....
        /*0a24*/ 	.word	0xffffffff


	//   ....[67]....
        /*0a28*/ 	.word	0xffffffff


	//   ....[68]....
        /*0a2c*/ 	.word	0xffffffff


	//   ....[69]....
        /*0a30*/ 	.word	0xffffffff


	//   ....[70]....
        /*0a34*/ 	.word	0xffffffff


	//   ....[71]....
        /*0a38*/ 	.word	0xffffffff


	//   ....[72]....
        /*0a3c*/ 	.word	0xffffffff


	//   ....[73]....
        /*0a40*/ 	.word	0xffffffff


	//   ....[74]....
        /*0a44*/ 	.word	0xffffffff


	//   ....[75]....
        /*0a48*/ 	.word	0xffffffff


	//   ....[76]....
        /*0a4c*/ 	.word	0xffffffff


	//   ....[77]....
        /*0a50*/ 	.word	0xffffffff


	//   ....[78]....
        /*0a54*/ 	.word	0xffffffff


	//   ....[79]....
        /*0a58*/ 	.word	0xffffffff


	//   ....[80]....
        /*0a5c*/ 	.word	0xffffffff


	//   ....[81]....
        /*0a60*/ 	.word	0xffffffff


	//   ....[82]....
        /*0a64*/ 	.word	0xffffffff


	//   ....[83]....
        /*0a68*/ 	.word	0xffffffff


	//   ....[84]....
        /*0a6c*/ 	.word	0xffffffff


	//   ....[85]....
        /*0a70*/ 	.word	0xffffffff


	//   ....[86]....
        /*0a74*/ 	.word	0xffffffff


	//   ....[87]....
        /*0a78*/ 	.word	0xffffffff


	//   ....[88]....
        /*0a7c*/ 	.word	0xffffffff


	//   ....[89]....
        /*0a80*/ 	.word	0xffffffff


	//   ....[90]....
        /*0a84*/ 	.word	0xffffffff


	//   ....[91]....
        /*0a88*/ 	.word	0xffffffff


	//   ....[92]....
        /*0a8c*/ 	.word	0xffffffff


	//   ....[93]....
        /*0a90*/ 	.word	0xffffffff


	//   ....[94]....
        /*0a94*/ 	.word	0xffffffff


	//   ....[95]....
        /*0a98*/ 	.word	0xffffffff


	//   ....[96]....
        /*0a9c*/ 	.word	0xffffffff


	//   ....[97]....
        /*0aa0*/ 	.word	0xffffffff


	//   ....[98]....
        /*0aa4*/ 	.word	0xffffffff


	//   ....[99]....
        /*0aa8*/ 	.word	0xffffffff


	//   ....[100]....
        /*0aac*/ 	.word	0xffffffff


	//   ....[101]....
        /*0ab0*/ 	.word	0xffffffff


	//   ....[102]....
        /*0ab4*/ 	.word	0xffffffff


	//   ....[103]....
        /*0ab8*/ 	.word	0xffffffff


	//   ....[104]....
        /*0abc*/ 	.word	0xffffffff


	//   ....[105]....
        /*0ac0*/ 	.word	0xffffffff


	//   ....[106]....
        /*0ac4*/ 	.word	0xffffffff


	//   ....[107]....
        /*0ac8*/ 	.word	0xffffffff


	//   ....[108]....
        /*0acc*/ 	.word	0xffffffff


	//   ....[109]....
        /*0ad0*/ 	.word	0xffffffff


	//   ....[110]....
        /*0ad4*/ 	.word	0xffffffff


	//   ....[111]....
        /*0ad8*/ 	.word	0xffffffff


	//   ....[112]....
        /*0adc*/ 	.word	0xffffffff


	//   ....[113]....
        /*0ae0*/ 	.word	0xffffffff


	//   ....[114]....
        /*0ae4*/ 	.word	0xffffffff


	//   ....[115]....
        /*0ae8*/ 	.word	0xffffffff


	//   ....[116]....
        /*0aec*/ 	.word	0xffffffff


	//   ....[117]....
        /*0af0*/ 	.word	0xffffffff


	//   ....[118]....
        /*0af4*/ 	.word	0xffffffff


	//   ....[119]....
        /*0af8*/ 	.word	0xffffffff


	//   ....[120]....
        /*0afc*/ 	.word	0xffffffff


	//   ....[121]....
        /*0b00*/ 	.word	0xffffffff


	//   ....[122]....
        /*0b04*/ 	.word	0xffffffff


	//   ....[123]....
        /*0b08*/ 	.word	0xffffffff


	//   ....[124]....
        /*0b0c*/ 	.word	0xffffffff


	//   ....[125]....
        /*0b10*/ 	.word	0xffffffff


	//   ....[126]....
        /*0b14*/ 	.word	0xffffffff


	//   ....[127]....
        /*0b18*/ 	.word	0xffffffff


	//   ....[128]....
        /*0b1c*/ 	.word	0xffffffff


	//   ....[129]....
        /*0b20*/ 	.word	0xffffffff


	//   ....[130]....
        /*0b24*/ 	.word	0xffffffff


	//   ....[131]....
        /*0b28*/ 	.word	0xffffffff


	//   ....[132]....
        /*0b2c*/ 	.word	0xffffffff


	//   ....[133]....
        /*0b30*/ 	.word	0xffffffff


	//   ....[134]....
        /*0b34*/ 	.word	0xffffffff


	//   ....[135]....
        /*0b38*/ 	.word	0xffffffff


	//   ....[136]....
        /*0b3c*/ 	.word	0xffffffff


	//   ....[137]....
        /*0b40*/ 	.word	0xffffffff


	//   ....[138]....
        /*0b44*/ 	.word	0xffffffff


	//   ....[139]....
        /*0b48*/ 	.word	0xffffffff


	//   ....[140]....
        /*0b4c*/ 	.word	0xffffffff


	//   ....[141]....
        /*0b50*/ 	.word	0xffffffff


	//   ....[142]....
        /*0b54*/ 	.word	0xffffffff


	//   ....[143]....
        /*0b58*/ 	.word	0xffffffff


	//   ....[144]....
        /*0b5c*/ 	.word	0xffffffff


	//   ....[145]....
        /*0b60*/ 	.word	0xffffffff


	//   ....[146]....
        /*0b64*/ 	.word	0xffffffff


	//   ....[147]....
        /*0b68*/ 	.word	0xffffffff


	//   ....[148]....
        /*0b6c*/ 	.word	0xffffffff


	//   ....[149]....
        /*0b70*/ 	.word	0xffffffff


	//   ....[150]....
        /*0b74*/ 	.word	0xffffffff


	//   ....[151]....
        /*0b78*/ 	.word	0xffffffff


	//   ....[152]....
        /*0b7c*/ 	.word	0xffffffff


	//   ....[153]....
        /*0b80*/ 	.word	0xffffffff


	//   ....[154]....
        /*0b84*/ 	.word	0xffffffff


	//   ....[155]....
        /*0b88*/ 	.word	0xffffffff


	//   ....[156]....
        /*0b8c*/ 	.word	0xffffffff


	//   ....[157]....
        /*0b90*/ 	.word	0xffffffff


	//   ....[158]....
        /*0b94*/ 	.word	0xffffffff


	//   ....[159]....
        /*0b98*/ 	.word	0xffffffff


	//   ....[160]....
        /*0b9c*/ 	.word	0xffffffff


	//   ....[161]....
        /*0ba0*/ 	.word	0xffffffff


	//   ....[162]....
        /*0ba4*/ 	.word	0xffffffff


	//   ....[163]....
        /*0ba8*/ 	.word	0xffffffff


	//   ....[164]....
        /*0bac*/ 	.word	0xffffffff


	//   ....[165]....
        /*0bb0*/ 	.word	0xffffffff


	//   ....[166]....
        /*0bb4*/ 	.word	0xffffffff


	//   ....[167]....
        /*0bb8*/ 	.word	0xffffffff


	//   ....[168]....
        /*0bbc*/ 	.word	0xffffffff


	//   ....[169]....
        /*0bc0*/ 	.word	0xffffffff


	//   ....[170]....
        /*0bc4*/ 	.word	0xffffffff


	//   ....[171]....
        /*0bc8*/ 	.word	0xffffffff


	//   ....[172]....
        /*0bcc*/ 	.word	0xffffffff


	//   ....[173]....
        /*0bd0*/ 	.word	0xffffffff


	//   ....[174]....
        /*0bd4*/ 	.word	0xffffffff


	//   ....[175]....
        /*0bd8*/ 	.word	0xffffffff


	//----- nvinfo : EIATTR_COOP_GROUP_INSTR_OFFSETS
	.align		4
.L_432:
        /*0bdc*/ 	.byte	0x04, 0x28
        /*0bde*/ 	.short	(.L_434 - .L_433)


	//   ....[0]....
.L_433:
        /*0be0*/ 	.word	0x00000050


	//   ....[1]....
        /*0be4*/ 	.word	0x00000200


	//   ....[2]....
        /*0be8*/ 	.word	0x00000230


	//   ....[3]....
        /*0bec*/ 	.word	0x00000260


	//   ....[4]....
        /*0bf0*/ 	.word	0x00000290


	//   ....[5]....
        /*0bf4*/ 	.word	0x000002c0


	//   ....[6]....
        /*0bf8*/ 	.word	0x000002f0


	//   ....[7]....
        /*0bfc*/ 	.word	0x00000460


	//   ....[8]....
        /*0c00*/ 	.word	0x000004a0


	//   ....[9]....
        /*0c04*/ 	.word	0x000004d0


	//   ....[10]....
        /*0c08*/ 	.word	0x00000500


	//   ....[11]....
        /*0c0c*/ 	.word	0x00000530


	//   ....[12]....
        /*0c10*/ 	.word	0x00000560


	//   ....[13]....
        /*0c14*/ 	.word	0x000005f0


	//   ....[14]....
        /*0c18*/ 	.word	0x00000620


	//   ....[15]....
        /*0c1c*/ 	.word	0x00000640


	//   ....[16]....
        /*0c20*/ 	.word	0x000006a0


	//   ....[17]....
        /*0c24*/ 	.word	0x00002970


	//   ....[18]....
        /*0c28*/ 	.word	0x00002990


	//   ....[19]....
        /*0c2c*/ 	.word	0x00002b50


	//   ....[20]....
        /*0c30*/ 	.word	0x00002b60


	//   ....[21]....
        /*0c34*/ 	.word	0x00002d00


	//   ....[22]....
        /*0c38*/ 	.word	0x00002d20


	//   ....[23]....
        /*0c3c*/ 	.word	0x00002ec0


	//   ....[24]....
        /*0c40*/ 	.word	0x00002ed0


	//   ....[25]....
        /*0c44*/ 	.word	0x00003410


	//   ....[26]....
        /*0c48*/ 	.word	0x00003440


	//   ....[27]....
        /*0c4c*/ 	.word	0x00003460


	//   ....[28]....
        /*0c50*/ 	.word	0x00003470


	//   ....[29]....
        /*0c54*/ 	.word	0x00003670


	//   ....[30]....
        /*0c58*/ 	.word	0x00003690


	//   ....[31]....
        /*0c5c*/ 	.word	0x00003780


	//   ....[32]....
        /*0c60*/ 	.word	0x00003960


	//   ....[33]....
        /*0c64*/ 	.word	0x00004970


	//   ....[34]....
        /*0c68*/ 	.word	0x00004990


	//   ....[35]....
        /*0c6c*/ 	.word	0x00004a90


	//   ....[36]....
        /*0c70*/ 	.word	0x00004aa0


	//   ....[37]....
        /*0c74*/ 	.word	0x000051b0


	//   ....[38]....
        /*0c78*/ 	.word	0x000051c0


	//   ....[39]....
        /*0c7c*/ 	.word	0x000051f0


	//   ....[40]....
        /*0c80*/ 	.word	0x00005200


	//   ....[41]....
        /*0c84*/ 	.word	0x00006af0


	//   ....[42]....
        /*0c88*/ 	.word	0x00006b00


	//   ....[43]....
        /*0c8c*/ 	.word	0x00006b30


	//   ....[44]....
        /*0c90*/ 	.word	0x00006b40


	//   ....[45]....
        /*0c94*/ 	.word	0x00007d20


	//   ....[46]....
        /*0c98*/ 	.word	0x00007d40


	//   ....[47]....
        /*0c9c*/ 	.word	0x00007e50


	//   ....[48]....
        /*0ca0*/ 	.word	0x00007e70


	//   ....[49]....
        /*0ca4*/ 	.word	0x00008210


	//   ....[50]....
        /*0ca8*/ 	.word	0x00008230


	//   ....[51]....
        /*0cac*/ 	.word	0x00008250


	//   ....[52]....
        /*0cb0*/ 	.word	0x00008270


	//   ....[53]....
        /*0cb4*/ 	.word	0x00009eb0


	//   ....[54]....
        /*0cb8*/ 	.word	0x00009ee0


	//   ....[55]....
        /*0cbc*/ 	.word	0x00009f00


	//   ....[56]....
        /*0cc0*/ 	.word	0x00009f10


	//   ....[57]....
        /*0cc4*/ 	.word	0x0000b7c0


	//   ....[58]....
        /*0cc8*/ 	.word	0x0000b7d0


	//   ....[59]....
        /*0ccc*/ 	.word	0x0000b7f0


	//   ....[60]....
        /*0cd0*/ 	.word	0x0000b800


	//   ....[61]....
        /*0cd4*/ 	.word	0x0000bbb0


	//   ....[62]....
        /*0cd8*/ 	.word	0x0000bbd0


	//   ....[63]....
        /*0cdc*/ 	.word	0x0000bd90


	//   ....[64]....
        /*0ce0*/ 	.word	0x0000bda0


	//   ....[65]....
        /*0ce4*/ 	.word	0x0000bf50


	//   ....[66]....
        /*0ce8*/ 	.word	0x0000bf70


	//   ....[67]....
        /*0cec*/ 	.word	0x0000c120


	//   ....[68]....
        /*0cf0*/ 	.word	0x0000c130


	//   ....[69]....
        /*0cf4*/ 	.word	0x0000c4d0


	//   ....[70]....
        /*0cf8*/ 	.word	0x0000c4f0


	//   ....[71]....
        /*0cfc*/ 	.word	0x0000d140


	//   ....[72]....
        /*0d00*/ 	.word	0x0000d150


	//   ....[73]....
        /*0d04*/ 	.word	0x0000e4f0


	//   ....[74]....
        /*0d08*/ 	.word	0x0000e510


	//   ....[75]....
        /*0d0c*/ 	.word	0x0000e6e0


	//   ....[76]....
        /*0d10*/ 	.word	0x0000e6f0


	//   ....[77]....
        /*0d14*/ 	.word	0x0000e8a0


	//   ....[78]....
        /*0d18*/ 	.word	0x0000e8c0


	//   ....[79]....
        /*0d1c*/ 	.word	0x0000ea70


	//   ....[80]....
        /*0d20*/ 	.word	0x0000ea80


	//   ....[81]....
        /*0d24*/ 	.word	0x0000ecf0


	//   ....[82]....
        /*0d28*/ 	.word	0x0000ed10


	//   ....[83]....
        /*0d2c*/ 	.word	0x0000ee40


	//   ....[84]....
        /*0d30*/ 	.word	0x0000ee80


	//   ....[85]....
        /*0d34*/ 	.word	0x0000eeb0


	//   ....[86]....
        /*0d38*/ 	.word	0x0000eee0


	//   ....[87]....
        /*0d3c*/ 	.word	0x0000ef10


	//   ....[88]....
        /*0d40*/ 	.word	0x0000ef40


	//   ....[89]....
        /*0d44*/ 	.word	0x0000f0a0


	//   ....[90]....
        /*0d48*/ 	.word	0x0000f0e0


	//   ....[91]....
        /*0d4c*/ 	.word	0x0000f110


	//   ....[92]....
        /*0d50*/ 	.word	0x0000f140


	//   ....[93]....
        /*0d54*/ 	.word	0x0000f170


	//   ....[94]....
        /*0d58*/ 	.word	0x0000f1a0


	//   ....[95]....
        /*0d5c*/ 	.word	0x0000f230


	//   ....[96]....
        /*0d60*/ 	.word	0x0000f260


	//   ....[97]....
        /*0d64*/ 	.word	0x0000f270


	//   ....[98]....
        /*0d68*/ 	.word	0x0000f2d0


	//   ....[99]....
        /*0d6c*/ 	.word	0x0000f8b0


	//   ....[100]....
        /*0d70*/ 	.word	0x0000f910


	//   ....[101]....
        /*0d74*/ 	.word	0x0000f960


	//   ....[102]....
        /*0d78*/ 	.word	0x0000f9b0


	//   ....[103]....
        /*0d7c*/ 	.word	0x0000fa00


	//   ....[104]....
        /*0d80*/ 	.word	0x0000fa70


	//   ....[105]....
        /*0d84*/ 	.word	0x0000fac0


	//   ....[106]....
        /*0d88*/ 	.word	0x0000fb20


	//   ....[107]....
        /*0d8c*/ 	.word	0x0000fb90


	//   ....[108]....
        /*0d90*/ 	.word	0x0000fbf0


	//   ....[109]....
        /*0d94*/ 	.word	0x0000fc60


	//   ....[110]....
        /*0d98*/ 	.word	0x0000fcd0


	//   ....[111]....
        /*0d9c*/ 	.word	0x0000fd40


	//   ....[112]....
        /*0da0*/ 	.word	0x0000fda0


	//   ....[113]....
        /*0da4*/ 	.word	0x0000fe10


	//   ....[114]....
        /*0da8*/ 	.word	0x0000fe80


	//   ....[115]....
        /*0dac*/ 	.word	0x0000fef0


	//   ....[116]....
        /*0db0*/ 	.word	0x0000ff50


	//   ....[117]....
        /*0db4*/ 	.word	0x0000ffc0


	//   ....[118]....
        /*0db8*/ 	.word	0x00010030


	//   ....[119]....
        /*0dbc*/ 	.word	0x000101a0


	//   ....[120]....
        /*0dc0*/ 	.word	0x00010200


	//   ....[121]....
        /*0dc4*/ 	.word	0x00010260


	//   ....[122]....
        /*0dc8*/ 	.word	0x000102b0


	//   ....[123]....
        /*0dcc*/ 	.word	0x00010300


	//   ....[124]....
        /*0dd0*/ 	.word	0x00010350


	//   ....[125]....
        /*0dd4*/ 	.word	0x000103c0


	//   ....[126]....
        /*0dd8*/ 	.word	0x00010430


	//   ....[127]....
        /*0ddc*/ 	.word	0x000104a0


	//   ....[128]....
        /*0de0*/ 	.word	0x00010620


	//   ....[129]....
        /*0de4*/ 	.word	0x00010680


	//   ....[130]....
        /*0de8*/ 	.word	0x000106d0


	//   ....[131]....
        /*0dec*/ 	.word	0x00010710


	//   ....[132]....
        /*0df0*/ 	.word	0x00010760


	//   ....[133]....
        /*0df4*/ 	.word	0x000107a0


	//   ....[134]....
        /*0df8*/ 	.word	0x000107f0


	//   ....[135]....
        /*0dfc*/ 	.word	0x00010840


	//   ....[136]....
        /*0e00*/ 	.word	0x00010890


	//   ....[137]....
        /*0e04*/ 	.word	0x000108e0


	//   ....[138]....
        /*0e08*/ 	.word	0x00010950


	//   ....[139]....
        /*0e0c*/ 	.word	0x000109c0


	//   ....[140]....
        /*0e10*/ 	.word	0x00010a30


	//   ....[141]....
        /*0e14*/ 	.word	0x00010a90


	//   ....[142]....
        /*0e18*/ 	.word	0x00010b00


	//   ....[143]....
        /*0e1c*/ 	.word	0x00010b70


	//   ....[144]....
        /*0e20*/ 	.word	0x00010be0


	//   ....[145]....
        /*0e24*/ 	.word	0x00010c40


	//   ....[146]....
        /*0e28*/ 	.word	0x00010cb0


	//   ....[147]....
        /*0e2c*/ 	.word	0x00010d20


	//   ....[148]....
        /*0e30*/ 	.word	0x00010d90


	//   ....[149]....
        /*0e34*/ 	.word	0x00010df0


	//   ....[150]....
        /*0e38*/ 	.word	0x00010e60


	//   ....[151]....
        /*0e3c*/ 	.word	0x00010ed0


	//   ....[152]....
        /*0e40*/ 	.word	0x00010f40


	//   ....[153]....
        /*0e44*/ 	.word	0x00010fa0


	//   ....[154]....
        /*0e48*/ 	.word	0x00011010


	//   ....[155]....
        /*0e4c*/ 	.word	0x00011080


	//   ....[156]....
        /*0e50*/ 	.word	0x000110f0


	//   ....[157]....
        /*0e54*/ 	.word	0x00011150


	//   ....[158]....
        /*0e58*/ 	.word	0x000111c0


	//   ....[159]....
        /*0e5c*/ 	.word	0x00011230


	//   ....[160]....
        /*0e60*/ 	.word	0x00011280


	//   ....[161]....
        /*0e64*/ 	.word	0x000112c0


	//   ....[162]....
        /*0e68*/ 	.word	0x00011310


	//   ....[163]....
        /*0e6c*/ 	.word	0x00011360


	//   ....[164]....
        /*0e70*/ 	.word	0x000113b0


	//   ....[165]....
        /*0e74*/ 	.word	0x00011420


	//   ....[166]....
        /*0e78*/ 	.word	0x00011470


	//   ....[167]....
        /*0e7c*/ 	.word	0x000114c0


	//   ....[168]....
        /*0e80*/ 	.word	0x00011510


	//   ....[169]....
        /*0e84*/ 	.word	0x00011560


	//   ....[170]....
        /*0e88*/ 	.word	0x000115b0


	//   ....[171]....
        /*0e8c*/ 	.word	0x00011620


	//   ....[172]....
        /*0e90*/ 	.word	0x00011670


	//   ....[173]....
        /*0e94*/ 	.word	0x000116d0


	//   ....[174]....
        /*0e98*/ 	.word	0x00011730


	//   ....[175]....
        /*0e9c*/ 	.word	0x000117a0


	//----- nvinfo : EIATTR_EXIT_INSTR_OFFSETS
	.align		4
.L_434:
        /*0ea0*/ 	.byte	0x04, 0x1c
        /*0ea2*/ 	.short	(.L_436 - .L_435)


	//   ....[0]....
.L_435:
        /*0ea4*/ 	.word	0x00000c10


	//   ....[1]....
        /*0ea8*/ 	.word	0x0000f870


	//----- nvinfo : EIATTR_MAX_THREADS
	.align		4
.L_436:
        /*0eac*/ 	.byte	0x04, 0x05
        /*0eae*/ 	.short	(.L_438 - .L_437)
.L_437:
        /*0eb0*/ 	.word	0x00000100
        /*0eb4*/ 	.word	0x00000001
        /*0eb8*/ 	.word	0x00000001


	//----- nvinfo : EIATTR_CRS_STACK_SIZE
	.align		4
.L_438:
        /*0ebc*/ 	.byte	0x04, 0x1e
        /*0ebe*/ 	.short	(.L_440 - .L_439)
.L_439:
        /*0ec0*/ 	.word	0x00000000
.L_440:


//--------------------- .nv.info._ZN7cutlass13device_kernelIN5flash19enable_sm80_to_sm89INS1_16FlashAttnFwdSm80INS1_25CollectiveMainloopFwdSm80ILi8ELi1ELb0EN4cute5tupleIJNS5_1CILi128EEENS7_ILi48EEENS7_ILi256EEEEEELi256ENS_6half_tEfNS_4arch4Sm80ELb0ELb0ELb0ELb1ELb1ELb1ELb1ELb1EEENS1_21CollectiveEpilogueFwdINS6_IJS8_SA_S9_EEENS6_IJNS7_ILi1EEESI_SI_EEESC_SE_Li256ELb1ELb1ELb1ELb0EEENS1_36VarlenDynamicPersistentTileSchedulerILi128ELi48ELi256ELi256ELb1ELb1ELb0ELb0ELb1ELb1EEEEEEEEEvNT_6ParamsE --------------------------
	.section	.nv.info._ZN7cutlass13device_kernelIN5flash19enable_sm80_to_sm89INS1_16FlashAttnFwdSm80INS1_25CollectiveMainloopFwdSm80ILi8ELi1ELb0EN4cute5tupleIJNS5_1CILi128EEENS7_ILi48EEENS7_ILi256EEEEEELi256ENS_6half_tEfNS_4arch4Sm80ELb0ELb0ELb0ELb1ELb1ELb1ELb1ELb1EEENS1_21CollectiveEpilogueFwdINS6_IJS8_SA_S9_EEENS6_IJNS7_ILi1EEESI_SI_EEESC_SE_Li256ELb1ELb1ELb1ELb0EEENS1_36VarlenDynamicPersistentTileSchedulerILi128ELi48ELi256ELi256ELb1ELb1ELb0ELb0ELb1ELb1EEEEEEEEEvNT_6ParamsE,"",@"SHT_CUDA_INFO"
	.sectionflags	@""
	.align	4


	//----- nvinfo : EIATTR_CUDA_API_VERSION
	.align		4
        /*0000*/ 	.byte	0x04, 0x37
        /*0002*/ 	.short	(.L_442 - .L_441)
.L_441:
        /*0004*/ 	.word	0x00000082


	//----- nvinfo : EIATTR_SW2861232_WAR
	.align		4
.L_442:
        /*0008*/ 	.byte	0x01, 0x35
	.zero		2


	//----- nvinfo : EIATTR_PARAM_CBANK
	.align		4
        /*000c*/ 	.byte	0x04, 0x0a
        /*000e*/ 	.short	(.L_444 - .L_443)
	.align		4
.L_443:
        /*0010*/ 	.word	index@(.nv.constant0._ZN7cutlass13device_kernelIN5flash19enable_sm80_to_sm89INS1_16FlashAttnFwdSm80INS1_25CollectiveMainloopFwdSm80ILi8ELi1ELb0EN4cute5tupleIJNS5_1CILi128EEENS7_ILi48EEENS7_ILi256EEEEEELi256ENS_6half_tEfNS_4arch4Sm80ELb0ELb0ELb0ELb1ELb1ELb1ELb1ELb1EEENS1_21CollectiveEpilogueFwdINS6_IJS8_SA_S9_EEENS6_IJNS7_ILi1EEESI_SI_EEESC_SE_Li256ELb1ELb1ELb1ELb0EEENS1_36VarlenDynamicPersistentTileSchedulerILi128ELi48ELi256ELi256ELb1ELb1ELb0ELb0ELb1ELb1EEEEEEEEEvNT_6ParamsE)
        /*0014*/ 	.short	0x0160
        /*0016*/ 	.short	0x0438


	//----- nvinfo : EIATTR_CBANK_PARAM_SIZE
	.align		4
.L_444:
        /*0018*/ 	.byte	0x03, 0x19
        /*001a*/ 	.short	0x0438


	//----- nvinfo : EIATTR_KPARAM_INFO
	.align		4
        /*001c*/ 	.byte	0x04, 0x17
        /*001e*/ 	.short	(.L_446 - .L_445)
.L_445:
        /*0020*/ 	.word	0x00000000
        /*0024*/ 	.short	0x0000
        /*0026*/ 	.short	0x0000
        /*0028*/ 	.byte	0x00, 0xf0, 0xe1, 0x10


	//----- nvinfo : EIATTR_MAXREG_COUNT
	.align		4
.L_446:
        /*002c*/ 	.byte	0x03, 0x1b
        /*002e*/ 	.short	0x00ff


	//----- nvinfo : EIATTR_NUM_BARRIERS
	.align		4
        /*0030*/ 	.byte	0x02, 0x4c
        /*0032*/ 	.byte	0x06
	.zero		1


	//----- nvinfo : EIATTR_ANNOTATIONS
	.align		4
        /*0034*/ 	.byte	0x04, 0x55
        /*0036*/ 	.short	(.L_448 - .L_447)


	//   ....[0]....
.L_447:
        /* <DEDUP_REMOVED lines=159> */


	//----- nvinfo : EIATTR_MERCURY_ISA_VERSION
	.align		4
.L_448:
        /*0a18*/ 	.byte	0x03, 0x5f
        /*0a1a*/ 	.short	0x0000


	//----- nvinfo : EIATTR_INT_WARP_WIDE_INSTR_OFFSETS
	.align		4
        /*0a1c*/ 	.byte	0x04, 0x31
        /*0a1e*/ 	.short	(.L_450 - .L_449)


	//   ....[0]....
.L_449:
        /*0a20*/ 	.word	0x000170a0


	//   ....[1]....
        /*0a24*/ 	.word	0x00017110


	//----- nvinfo : EIATTR_COOP_GROUP_MASK_REGIDS
	.align		4
.L_450:
        /*0a28*/ 	.byte	0x04, 0x29
        /*0a2a*/ 	.short	(.L_452 - .L_451)


	//   ....[0]....
.L_451:
        /*0a2c*/ 	.word	0xffffffff


	//   ....[1]....
        /*0a30*/ 	.word	0xffffffff


	//   ....[2]....
        /*0a34*/ 	.word	0xffffffff


	//   ....[3]....
        /*0a38*/ 	.word	0xffffffff


	//   ....[4]....
        /*0a3c*/ 	.word	0xffffffff


	//   ....[5]....
        /*0a40*/ 	.word	0xffffffff


	//   ....[6]....
        /*0a44*/ 	.word	0xffffffff


	//   ....[7]....
        /*0a48*/ 	.word	0xffffffff


	//   ....[8]....
        /*0a4c*/ 	.word	0xffffffff


	//   ....[9]....
        /*0a50*/ 	.word	0xffffffff


	//   ....[10]....
        /*0a54*/ 	.word	0xffffffff


	//   ....[11]....
        /*0a58*/ 	.word	0xffffffff


	//   ....[12]....
        /*0a5c*/ 	.word	0xffffffff


	//   ....[13]....
        /*0a60*/ 	.word	0xffffffff


	//   ....[14]....
        /*0a64*/ 	.word	0xffffffff


	//   ....[15]....
        /*0a68*/ 	.word	0xffffffff


	//   ....[16]....
        /*0a6c*/ 	.word	0xffffffff


	//   ....[17]....
        /*0a70*/ 	.word	0xffffffff


	//   ....[18]....
        /*0a74*/ 	.word	0xffffffff


	//   ....[19]....
        /*0a78*/ 	.word	0xffffffff


	//   ....[20]....
        /*0a7c*/ 	.word	0xffffffff


	//   ....[21]....
        /*0a80*/ 	.word	0xffffffff


	//   ....[22]....
        /*0a84*/ 	.word	0xffffffff


	//   ....[23]....
        /*0a88*/ 	.word	0xffffffff


	//   ....[24]....
        /*0a8c*/ 	.word	0xffffffff


	//   ....[25]....
        /*0a90*/ 	.word	0xffffffff


	//   ....[26]....
        /*0a94*/ 	.word	0xffffffff


	//   ....[27]....
        /*0a98*/ 	.word	0xffffffff


	//   ....[28]....
        /*0a9c*/ 	.word	0xffffffff


	//   ....[29]....
        /*0aa0*/ 	.word	0xffffffff


	//   ....[30]....
        /*0aa4*/ 	.word	0xffffffff


	//   ....[31]....
        /*0aa8*/ 	.word	0xffffffff


	//   ....[32]....
        /*0aac*/ 	.word	0xffffffff


	//   ....[33]....
        /*0ab0*/ 	.word	0xffffffff


	//   ....[34]....
        /*0ab4*/ 	.word	0xffffffff


	//   ....[35]....
        /*0ab8*/ 	.word	0xffffffff


	//   ....[36]....
        /*0abc*/ 	.word	0xffffffff


	//   ....[37]....
        /*0ac0*/ 	.word	0xffffffff


	//   ....[38]....
        /*0ac4*/ 	.word	0xffffffff


	//   ....[39]....
        /*0ac8*/ 	.word	0xffffffff


	//   ....[40]....
        /*0acc*/ 	.word	0xffffffff


	//   ....[41]....
        /*0ad0*/ 	.word	0xffffffff


	//   ....[42]....
        /*0ad4*/ 	.word	0xffffffff


	//   ....[43]....
        /*0ad8*/ 	.word	0xffffffff


	//   ....[44]....
        /*0adc*/ 	.word	0xffffffff


	//   ....[45]....
        /*0ae0*/ 	.word	0xffffffff


	//   ....[46]....
        /*0ae4*/ 	.word	0xffffffff


	//   ....[47]....
        /*0ae8*/ 	.word	0xffffffff


	//   ....[48]....
        /*0aec*/ 	.word	0xffffffff


	//   ....[49]....
        /*0af0*/ 	.word	0xffffffff


	//   ....[50]....
        /*0af4*/ 	.word	0xffffffff


	//   ....[51]....
        /*0af8*/ 	.word	0xffffffff


	//   ....[52]....
        /*0afc*/ 	.word	0xffffffff


	//   ....[53]....
        /*0b00*/ 	.word	0xffffffff


	//   ....[54]....
        /*0b04*/ 	.word	0xffffffff


	//   ....[55]....
        /*0b08*/ 	.word	0xffffffff


	//   ....[56]....
        /*0b0c*/ 	.word	0xffffffff


	//   ....[57]....
        /*0b10*/ 	.word	0xffffffff


	//   ....[58]....
        /*0b14*/ 	.word	0xffffffff


	//   ....[59]....
        /*0b18*/ 	.word	0xffffffff


	//   ....[60]....
        /*0b1c*/ 	.word	0xffffffff


	//   ....[61]....
        /*0b20*/ 	.word	0xffffffff


	//   ....[62]....
        /*0b24*/ 	.word	0xffffffff


	//   ....[63]....
        /*0b28*/ 	.word	0xffffffff


	//   ....[64]....
        /*0b2c*/ 	.word	0xffffffff


	//   ....[65]....
        /*0b30*/ 	.word	0xffffffff


	//   ....[66]....
        /*0b34*/ 	.word	0xffffffff


	//   ....[67]....
        /*0b38*/ 	.word	0xffffffff


	//   ....[68]....
        /*0b3c*/ 	.word	0xffffffff


	//   ....[69]....
        /*0b40*/ 	.word	0xffffffff


	//   ....[70]....
        /*0b44*/ 	.word	0xffffffff


	//   ....[71]....
        /*0b48*/ 	.word	0xffffffff


	//   ....[72]....
        /*0b4c*/ 	.word	0xffffffff


	//   ....[73]....
        /*0b50*/ 	.word	0xffffffff


	//   ....[74]....
        /*0b54*/ 	.word	0xffffffff


	//   ....[75]....
        /*0b58*/ 	.word	0xffffffff


	//   ....[76]....
        /*0b5c*/ 	.word	0xffffffff


	//   ....[77]....
        /*0b60*/ 	.word	0xffffffff


	//   ....[78]....
        /*0b64*/ 	.word	0xffffffff


	//   ....[79]....
        /*0b68*/ 	.word	0xffffffff


	//   ....[80]....
        /*0b6c*/ 	.word	0xffffffff


	//   ....[81]....
        /*0b70*/ 	.word	0xffffffff


	//   ....[82]....
        /*0b74*/ 	.word	0xffffffff


	//   ....[83]....
        /*0b78*/ 	.word	0xffffffff


	//   ....[84]....
        /*0b7c*/ 	.word	0xffffffff


	//   ....[85]....
        /*0b80*/ 	.word	0xffffffff


	//   ....[86]....
        /*0b84*/ 	.word	0xffffffff


	//   ....[87]....
        /*0b88*/ 	.word	0xffffffff


	//   ....[88]....
        /*0b8c*/ 	.word	0xffffffff


	//   ....[89]....
        /*0b90*/ 	.word	0xffffffff


	//   ....[90]....
        /*0b94*/ 	.word	0xffffffff


	//   ....[91]....
        /*0b98*/ 	.word	0xffffffff


	//   ....[92]....
        /*0b9c*/ 	.word	0xffffffff


	//   ....[93]....
        /*0ba0*/ 	.word	0xffffffff


	//   ....[94]....
        /*0ba4*/ 	.word	0xffffffff


	//   ....[95]....
        /*0ba8*/ 	.word	0xffffffff


	//   ....[96]....
        /*0bac*/ 	.word	0xffffffff


	//   ....[97]....
        /*0bb0*/ 	.word	0xffffffff


	//   ....[98]....
        /*0bb4*/ 	.word	0xffffffff


	//   ....[99]....
        /*0bb8*/ 	.word	0xffffffff


	//   ....[100]....
        /*0bbc*/ 	.word	0xffffffff


	//   ....[101]....
        /*0bc0*/ 	.word	0xffffffff


	//   ....[102]....
        /*0bc4*/ 	.word	0xffffffff


	//   ....[103]....
        /*0bc8*/ 	.word	0xffffffff


	//   ....[104]....
        /*0bcc*/ 	.word	0xffffffff


	//   ....[105]....
        /*0bd0*/ 	.word	0xffffffff


	//   ....[106]....
        /*0bd4*/ 	.word	0xffffffff


	//   ....[107]....
        /*0bd8*/ 	.word	0xffffffff


	//   ....[108]....
        /*0bdc*/ 	.word	0xffffffff


	//   ....[109]....
        /*0be0*/ 	.word	0xffffffff


	//   ....[110]....
        /*0be4*/ 	.word	0xffffffff


	//   ....[111]....
        /*0be8*/ 	.word	0xffffffff


	//   ....[112]....
        /*0bec*/ 	.word	0xffffffff


	//   ....[113]....
        /*0bf0*/ 	.word	0xffffffff


	//   ....[114]....
        /*0bf4*/ 	.word	0xffffffff


	//   ....[115]....
        /*0bf8*/ 	.word	0xffffffff


	//   ....[116]....
        /*0bfc*/ 	.word	0xffffffff


	//   ....[117]....
        /*0c00*/ 	.word	0xffffffff


	//   ....[118]....
        /*0c04*/ 	.word	0xffffffff


	//   ....[119]....
        /*0c08*/ 	.word	0xffffffff


	//   ....[120]....
        /*0c0c*/ 	.word	0xffffffff


	//   ....[121]....
        /*0c10*/ 	.word	0xffffffff


	//   ....[122]....
        /*0c14*/ 	.word	0xffffffff


	//   ....[123]....
        /*0c18*/ 	.word	0xffffffff


	//   ....[124]....
        /*0c1c*/ 	.word	0xffffffff


	//   ....[125]....
        /*0c20*/ 	.word	0xffffffff


	//   ....[126]....
        /*0c24*/ 	.word	0xffffffff


	//   ....[127]....
        /*0c28*/ 	.word	0xffffffff


	//   ....[128]....
        /*0c2c*/ 	.word	0xffffffff


	//   ....[129]....
        /*0c30*/ 	.word	0xffffffff


	//   ....[130]....
        /*0c34*/ 	.word	0xffffffff


	//   ....[131]....
        /*0c38*/ 	.word	0xffffffff


	//   ....[132]....
        /*0c3c*/ 	.word	0xffffffff


	//   ....[133]....
        /*0c40*/ 	.word	0xffffffff


	//   ....[134]....
        /*0c44*/ 	.word	0xffffffff


	//   ....[135]....
        /*0c48*/ 	.word	0xffffffff


	//   ....[136]....
        /*0c4c*/ 	.word	0xffffffff


	//   ....[137]....
        /*0c50*/ 	.word	0xffffffff


	//   ....[138]....
        /*0c54*/ 	.word	0xffffffff


	//   ....[139]....
        /*0c58*/ 	.word	0xffffffff


	//   ....[140]....
        /*0c5c*/ 	.word	0xffffffff


	//   ....[141]....
        /*0c60*/ 	.word	0xffffffff


	//   ....[142]....
        /*0c64*/ 	.word	0xffffffff


	//   ....[143]....
        /*0c68*/ 	.word	0xffffffff


	//   ....[144]....
        /*0c6c*/ 	.word	0xffffffff


	//   ....[145]....
        /*0c70*/ 	.word	0xffffffff


	//   ....[146]....
        /*0c74*/ 	.word	0xffffffff


	//   ....[147]....
        /*0c78*/ 	.word	0xffffffff


	//   ....[148]....
        /*0c7c*/ 	.word	0xffffffff


	//   ....[149]....
        /*0c80*/ 	.word	0xffffffff


	//   ....[150]....
        /*0c84*/ 	.word	0xffffffff


	//   ....[151]....
        /*0c88*/ 	.word	0xffffffff


	//   ....[152]....
        /*0c8c*/ 	.word	0xffffffff


	//   ....[153]....
        /*0c90*/ 	.word	0xffffffff


	//   ....[154]....
        /*0c94*/ 	.word	0xffffffff


	//   ....[155]....
        /*0c98*/ 	.word	0xffffffff


	//   ....[156]....
        /*0c9c*/ 	.word	0xffffffff


	//   ....[157]....
        /*0ca0*/ 	.word	0xffffffff


	//   ....[158]....
        /*0ca4*/ 	.word	0xffffffff


	//   ....[159]....
        /*0ca8*/ 	.word	0xffffffff


	//   ....[160]....
        /*0cac*/ 	.word	0xffffffff


	//   ....[161]....
        /*0cb0*/ 	.word	0xffffffff


	//   ....[162]....
        /*0cb4*/ 	.word	0xffffffff


	//   ....[163]....
        /*0cb8*/ 	.word	0xffffffff


	//   ....[164]....
        /*0cbc*/ 	.word	0xffffffff


	//   ....[165]....
        /*0cc0*/ 	.word	0xffffffff


	//   ....[166]....
        /*0cc4*/ 	.word	0xffffffff


	//   ....[167]....
        /*0cc8*/ 	.word	0xffffffff


	//   ....[168]....
        /*0ccc*/ 	.word	0xffffffff


	//   ....[169]....
        /*0cd0*/ 	.word	0xffffffff


	//   ....[170]....
        /*0cd4*/ 	.word	0xffffffff


	//   ....[171]....
        /*0cd8*/ 	.word	0xffffffff


	//   ....[172]....
        /*0cdc*/ 	.word	0xffffffff


	//   ....[173]....
        /*0ce0*/ 	.word	0xffffffff


	//   ....[174]....
        /*0ce4*/ 	.word	0xffffffff


	//   ....[175]....
        /*0ce8*/ 	.word	0xffffffff


	//   ....[176]....
        /*0cec*/ 	.word	0xffffffff


	//   ....[177]....
        /*0cf0*/ 	.word	0xffffffff


	//   ....[178]....
        /*0cf4*/ 	.word	0xffffffff


	//   ....[179]....
        /*0cf8*/ 	.word	0xffffffff


	//   ....[180]....
        /*0cfc*/ 	.word	0xffffffff


	//   ....[181]....
        /*0d00*/ 	.word	0xffffffff


	//   ....[182]....
        /*0d04*/ 	.word	0xffffffff


	//   ....[183]....
        /*0d08*/ 	.word	0xffffffff


	//   ....[184]....
        /*0d0c*/ 	.word	0xffffffff


	//   ....[185]....
        /*0d10*/ 	.word	0xffffffff


	//   ....[186]....
        /*0d14*/ 	.word	0xffffffff


	//   ....[187]....
        /*0d18*/ 	.word	0xffffffff


	//   ....[188]....
        /*0d1c*/ 	.word	0xffffffff


	//   ....[189]....
        /*0d20*/ 	.word	0xffffffff


	//   ....[190]....
        /*0d24*/ 	.word	0xffffffff


	//   ....[191]....
        /*0d28*/ 	.word	0xffffffff


	//   ....[192]....
        /*0d2c*/ 	.word	0xffffffff


	//   ....[193]....
        /*0d30*/ 	.word	0xffffffff


	//   ....[194]....
        /*0d34*/ 	.word	0xffffffff


	//   ....[195]....
        /*0d38*/ 	.word	0xffffffff


	//   ....[196]....
        /*0d3c*/ 	.word	0xffffffff


	//   ....[197]....
        /*0d40*/ 	.word	0xffffffff


	//   ....[198]....
        /*0d44*/ 	.word	0xffffffff


	//   ....[199]....
        /*0d48*/ 	.word	0xffffffff


	//   ....[200]....
        /*0d4c*/ 	.word	0xffffffff


	//   ....[201]....
        /*0d50*/ 	.word	0xffffffff


	//   ....[202]....
        /*0d54*/ 	.word	0xffffffff


	//   ....[203]....
        /*0d58*/ 	.word	0xffffffff


	//----- nvinfo : EIATTR_COOP_GROUP_INSTR_OFFSETS
	.align		4
.L_452:
        /*0d5c*/ 	.byte	0x04, 0x28
        /*0d5e*/ 	.short	(.L_454 - .L_453)


	//   ....[0]....
.L_453:
        /*0d60*/ 	.word	0x00000050


	//   ....[1]....
        /*0d64*/ 	.word	0x00000200


	//   ....[2]....
        /*0d68*/ 	.word	0x00000230


	//   ....[3]....
        /*0d6c*/ 	.word	0x00000260


	//   ....[4]....
        /*0d70*/ 	.word	0x00000290


	//   ....[5]....
        /*0d74*/ 	.word	0x000002c0


	//   ....[6]....
        /*0d78*/ 	.word	0x000002f0


	//   ....[7]....
        /*0d7c*/ 	.word	0x00000460


	//   ....[8]....
        /*0d80*/ 	.word	0x000004a0


	//   ....[9]....
        /*0d84*/ 	.word	0x000004d0


	//   ....[10]....
        /*0d88*/ 	.word	0x00000500


	//   ....[11]....
        /*0d8c*/ 	.word	0x00000530


	//   ....[12]....
        /*0d90*/ 	.word	0x00000560


	//   ....[13]....
        /*0d94*/ 	.word	0x000005f0


	//   ....[14]....
        /*0d98*/ 	.word	0x00000620


	//   ....[15]....
        /*0d9c*/ 	.word	0x00000640


	//   ....[16]....
        /*0da0*/ 	.word	0x000006a0


	//   ....[17]....
        /*0da4*/ 	.word	0x00003fd0


	//   ....[18]....
        /*0da8*/ 	.word	0x00004060


	//   ....[19]....
        /*0dac*/ 	.word	0x00005070


	//   ....[20]....
        /*0db0*/ 	.word	0x00005080


	//   ....[21]....
        /*0db4*/ 	.word	0x00006590


	//   ....[22]....
        /*0db8*/ 	.word	0x00006600


	//   ....[23]....
        /*0dbc*/ 	.word	0x000076a0


	//   ....[24]....
        /*0dc0*/ 	.word	0x000076b0


	//   ....[25]....
        /*0dc4*/ 	.word	0x00008650


	//   ....[26]....
        /*0dc8*/ 	.word	0x00008680


	//   ....[27]....
        /*0dcc*/ 	.word	0x00008840


	//   ....[28]....
        /*0dd0*/ 	.word	0x00008860


	//   ....[29]....
        /*0dd4*/ 	.word	0x00008c90


	//   ....[30]....
        /*0dd8*/ 	.word	0x00008d50


	//   ....[31]....
        /*0ddc*/ 	.word	0x00008ef0


	//   ....[32]....
        /*0de0*/ 	.word	0x00008f10


	//   ....[33]....
        /*0de4*/ 	.word	0x00009db0


	//   ....[34]....
        /*0de8*/ 	.word	0x00009dd0


	//   ....[35]....
        /*0dec*/ 	.word	0x00009f60


	//   ....[36]....
        /*0df0*/ 	.word	0x00009f70


	//   ....[37]....
        /*0df4*/ 	.word	0x0000a0e0


	//   ....[38]....
        /*0df8*/ 	.word	0x0000a100


	//   ....[39]....
        /*0dfc*/ 	.word	0x0000a270


	//   ....[40]....
        /*0e00*/ 	.word	0x0000a280


	//   ....[41]....
        /*0e04*/ 	.word	0x0000a6f0


	//   ....[42]....
        /*0e08*/ 	.word	0x0000a710


	//   ....[43]....
        /*0e0c*/ 	.word	0x0000a800


	//   ....[44]....
        /*0e10*/ 	.word	0x0000a810


	//   ....[45]....
        /*0e14*/ 	.word	0x0000aa70


	//   ....[46]....
        /*0e18*/ 	.word	0x0000aab0


	//   ....[47]....
        /*0e1c*/ 	.word	0x0000aaf0


	//   ....[48]....
        /*0e20*/ 	.word	0x0000ab20


	//   ....[49]....
        /*0e24*/ 	.word	0x0000dc60


	//   ....[50]....
        /*0e28*/ 	.word	0x0000dca0


	//   ....[51]....
        /*0e2c*/ 	.word	0x0000dce0


	//   ....[52]....
        /*0e30*/ 	.word	0x0000dd10


	//   ....[53]....
        /*0e34*/ 	.word	0x00011370


	//   ....[54]....
        /*0e38*/ 	.word	0x000113a0


	//   ....[55]....
        /*0e3c*/ 	.word	0x000115a0


	//   ....[56]....
        /*0e40*/ 	.word	0x000115b0


	//   ....[57]....
        /*0e44*/ 	.word	0x00012370


	//   ....[58]....
        /*0e48*/ 	.word	0x00012390


	//   ....[59]....
        /*0e4c*/ 	.word	0x000124f0


	//   ....[60]....
        /*0e50*/ 	.word	0x00012500


	//   ....[61]....
        /*0e54*/ 	.word	0x00012a10


	//   ....[62]....
        /*0e58*/ 	.word	0x00012a40


	//   ....[63]....
        /*0e5c*/ 	.word	0x00012a50


	//   ....[64]....
        /*0e60*/ 	.word	0x00012a80


	//   ....[65]....
        /*0e64*/ 	.word	0x00013c20


	//   ....[66]....
        /*0e68*/ 	.word	0x00013c30


	//   ....[67]....
        /*0e6c*/ 	.word	0x00013d70


	//   ....[68]....
        /*0e70*/ 	.word	0x00013d80


	//   ....[69]....
        /*0e74*/ 	.word	0x00014ac0


	//   ....[70]....
        /*0e78*/ 	.word	0x00014ae0


	//   ....[71]....
        /*0e7c*/ 	.word	0x00014c00


	//   ....[72]....
        /*0e80*/ 	.word	0x00014c10


	//   ....[73]....
        /*0e84*/ 	.word	0x00014ec0


	//   ....[74]....
        /*0e88*/ 	.word	0x00014ef0


	//   ....[75]....
        /*0e8c*/ 	.word	0x00014f10


	//   ....[76]....
        /*0e90*/ 	.word	0x00014f30


	//   ....[77]....
        /*0e94*/ 	.word	0x00016690


	//   ....[78]....
        /*0e98*/ 	.word	0x000166b0


	//   ....[79]....
        /*0e9c*/ 	.word	0x000166d0


	//   ....[80]....
        /*0ea0*/ 	.word	0x000166f0


	//   ....[81]....
        /*0ea4*/ 	.word	0x00017f80


	//   ....[82]....
        /*0ea8*/ 	.word	0x00017fa0


	//   ....[83]....
        /*0eac*/ 	.word	0x00017fc0


	//   ....[84]....
        /*0eb0*/ 	.word	0x00017fe0


	//   ....[85]....
        /*0eb4*/ 	.word	0x00018380


	//   ....[86]....
        /*0eb8*/ 	.word	0x000183a0


	//   ....[87]....
        /*0ebc*/ 	.word	0x00018500


	//   ....[88]....
        /*0ec0*/ 	.word	0x00018510


	//   ....[89]....
        /*0ec4*/ 	.word	0x00018680


	//   ....[90]....
        /*0ec8*/ 	.word	0x000186a0


	//   ....[91]....
        /*0ecc*/ 	.word	0x00018810


	//   ....[92]....
        /*0ed0*/ 	.word	0x00018820


	//   ....[93]....
        /*0ed4*/ 	.word	0x00018bc0


	//   ....[94]....
        /*0ed8*/ 	.word	0x00018be0


	//   ....[95]....
        /*0edc*/ 	.word	0x00019820


	//   ....[96]....
        /*0ee0*/ 	.word	0x00019830


	//   ....[97]....
        /*0ee4*/ 	.word	0x0001acc0


	//   ....[98]....
        /*0ee8*/ 	.word	0x0001ace0


	//   ....[99]....
        /*0eec*/ 	.word	0x0001ae50


	//   ....[100]....
        /*0ef0*/ 	.word	0x0001ae60


	//   ....[101]....
        /*0ef4*/ 	.word	0x0001afd0


	//   ....[102]....
        /*0ef8*/ 	.word	0x0001aff0


	//   ....[103]....
        /*0efc*/ 	.word	0x0001b160


	//   ....[104]....
        /*0f00*/ 	.word	0x0001b170


	//   ....[105]....
        /*0f04*/ 	.word	0x0001b3a0


	//   ....[106]....
        /*0f08*/ 	.word	0x0001b3c0


	//   ....[107]....
        /*0f0c*/ 	.word	0x0001b4f0


	//   ....[108]....
        /*0f10*/ 	.word	0x0001b530


	//   ....[109]....
        /*0f14*/ 	.word	0x0001b560


	//   ....[110]....
        /*0f18*/ 	.word	0x0001b590


	//   ....[111]....
        /*0f1c*/ 	.word	0x0001b5c0


	//   ....[112]....
        /*0f20*/ 	.word	0x0001b5f0


	//   ....[113]....
        /*0f24*/ 	.word	0x0001b750


	//   ....[114]....
        /*0f28*/ 	.word	0x0001b790


	//   ....[115]....
        /*0f2c*/ 	.word	0x0001b7c0


	//   ....[116]....
        /*0f30*/ 	.word	0x0001b7f0


	//   ....[117]....
        /*0f34*/ 	.word	0x0001b820


	//   ....[118]....
        /*0f38*/ 	.word	0x0001b850


	//   ....[119]....
        /*0f3c*/ 	.word	0x0001b8e0


	//   ....[120]....
        /*0f40*/ 	.word	0x0001b910


	//   ....[121]....
        /*0f44*/ 	.word	0x0001b920


	//   ....[122]....
        /*0f48*/ 	.word	0x0001b980


	//   ....[123]....
        /*0f4c*/ 	.word	0x0001bf70


	//   ....[124]....
        /*0f50*/ 	.word	0x0001bfd0


	//   ....[125]....
        /*0f54*/ 	.word	0x0001c030


	//   ....[126]....
        /*0f58*/ 	.word	0x0001c090


	//   ....[127]....
        /*0f5c*/ 	.word	0x0001c0f0


	//   ....[128]....
        /*0f60*/ 	.word	0x0001c160


	//   ....[129]....
        /*0f64*/ 	.word	0x0001c1b0


	//   ....[130]....
        /*0f68*/ 	.word	0x0001c210


	//   ....[131]....
        /*0f6c*/ 	.word	0x0001c280


	//   ....[132]....
        /*0f70*/ 	.word	0x0001c2e0


	//   ....[133]....
        /*0f74*/ 	.word	0x0001c350


	//   ....[134]....
        /*0f78*/ 	.word	0x0001c3c0


	//   ....[135]....
        /*0f7c*/ 	.word	0x0001c430


	//   ....[136]....
        /*0f80*/ 	.word	0x0001c490


	//   ....[137]....
        /*0f84*/ 	.word	0x0001c500


	//   ....[138]....
        /*0f88*/ 	.word	0x0001c570


	//   ....[139]....
        /*0f8c*/ 	.word	0x0001c5e0


	//   ....[140]....
        /*0f90*/ 	.word	0x0001c640


	//   ....[141]....
        /*0f94*/ 	.word	0x0001c6b0


	//   ....[142]....
        /*0f98*/ 	.word	0x0001c710


	//   ....[143]....
        /*0f9c*/ 	.word	0x0001c780


	//   ....[144]....
        /*0fa0*/ 	.word	0x0001c7f0


	//   ....[145]....
        /*0fa4*/ 	.word	0x0001c860


	//   ....[146]....
        /*0fa8*/ 	.word	0x0001c8c0


	//   ....[147]....
        /*0fac*/ 	.word	0x0001c920


	//   ....[148]....
        /*0fb0*/ 	.word	0x0001c980


	//   ....[149]....
        /*0fb4*/ 	.word	0x0001c9d0


	//   ....[150]....
        /*0fb8*/ 	.word	0x0001ca20


	//   ....[151]....
        /*0fbc*/ 	.word	0x0001ca90


	//   ....[152]....
        /*0fc0*/ 	.word	0x0001cb00


	//   ....[153]....
        /*0fc4*/ 	.word	0x0001cb60


	//   ....[154]....
        /*0fc8*/ 	.word	0x0001cbd0


	//   ....[155]....
        /*0fcc*/ 	.word	0x0001cc40


	//   ....[156]....
        /*0fd0*/ 	.word	0x0001ccb0


	//   ....[157]....
        /*0fd4*/ 	.word	0x0001cd10


	//   ....[158]....
        /*0fd8*/ 	.word	0x0001cd60


	//   ....[159]....
        /*0fdc*/ 	.word	0x0001cdb0


	//   ....[160]....
        /*0fe0*/ 	.word	0x0001ce00


	//   ....[161]....
        /*0fe4*/ 	.word	0x0001ce40


	//   ....[162]....
        /*0fe8*/ 	.word	0x0001cea0


	//   ....[163]....
        /*0fec*/ 	.word	0x0001cee0


	//   ....[164]....
        /*0ff0*/ 	.word	0x0001cf30


	//   ....[165]....
        /*0ff4*/ 	.word	0x0001cf70


	//   ....[166]....
        /*0ff8*/ 	.word	0x0001cfe0


	//   ....[167]....
        /*0ffc*/ 	.word	0x0001d050


	//   ....[168]....
        /*1000*/ 	.word	0x0001d0c0


	//   ....[169]....
        /*1004*/ 	.word	0x0001d120


	//   ....[170]....
        /*1008*/ 	.word	0x0001d190


	//   ....[171]....
        /*100c*/ 	.word	0x0001d200


	//   ....[172]....
        /*1010*/ 	.word	0x0001d270


	//   ....[173]....
        /*1014*/ 	.word	0x0001d2d0


	//   ....[174]....
        /*1018*/ 	.word	0x0001d340


	//   ....[175]....
        /*101c*/ 	.word	0x0001d3b0


	//   ....[176]....
        /*1020*/ 	.word	0x0001d420


	//   ....[177]....
        /*1024*/ 	.word	0x0001d480


	//   ....[178]....
        /*1028*/ 	.word	0x0001d4f0


	//   ....[179]....
        /*102c*/ 	.word	0x0001d560


	//   ....[180]....
        /*1030*/ 	.word	0x0001d5d0


	//   ....[181]....
        /*1034*/ 	.word	0x0001d630


	//   ....[182]....
        /*1038*/ 	.word	0x0001d6a0


	//   ....[183]....
        /*103c*/ 	.word	0x0001d710


	//   ....[184]....
        /*1040*/ 	.word	0x0001d780


	//   ....[185]....
        /*1044*/ 	.word	0x0001d7e0


	//   ....[186]....
        /*1048*/ 	.word	0x0001d850


	//   ....[187]....
        /*104c*/ 	.word	0x0001d8c0


	//   ....[188]....
        /*1050*/ 	.word	0x0001d920


	//   ....[189]....
        /*1054*/ 	.word	0x0001d970


	//   ....[190]....
        /*1058*/ 	.word	0x0001d9d0


	//   ....[191]....
        /*105c*/ 	.word	0x0001da30


	//   ....[192]....
        /*1060*/ 	.word	0x0001da90


	//   ....[193]....
        /*1064*/ 	.word	0x0001db00


	//   ....[194]....
        /*1068*/ 	.word	0x0001db60


	//   ....[195]....
        /*106c*/ 	.word	0x0001dbc0


	//   ....[196]....
        /*1070*/ 	.word	0x0001dc20


	//   ....[197]....
        /*1074*/ 	.word	0x0001dc80


	//   ....[198]....
        /*1078*/ 	.word	0x0001dce0


	//   ....[199]....
        /*107c*/ 	.word	0x0001dd50


	//   ....[200]....
        /*1080*/ 	.word	0x0001dda0


	//   ....[201]....
        /*1084*/ 	.word	0x0001de00


	//   ....[202]....
        /*1088*/ 	.word	0x0001de60


	//   ....[203]....
        /*108c*/ 	.word	0x0001ded0


	//----- nvinfo : EIATTR_EXIT_INSTR_OFFSETS
	.align		4
.L_454:
        /*1090*/ 	.byte	0x04, 0x1c
        /*1092*/ 	.short	(.L_456 - .L_455)


	//   ....[0]....
.L_455:
        /*1094*/ 	.word	0x00000c10


	//   ....[1]....
        /*1098*/ 	.word	0x0001bf30


	//----- nvinfo : EIATTR_MAX_THREADS
	.align		4
.L_456:
        /*109c*/ 	.byte	0x04, 0x05
        /*109e*/ 	.short	(.L_458 - .L_457)
.L_457:
        /*10a0*/ 	.word	0x00000100
        /*10a4*/ 	.word	0x00000001
        /*10a8*/ 	.word	0x00000001


	//----- nvinfo : EIATTR_CRS_STACK_SIZE
	.align		4
.L_458:
        /*10ac*/ 	.byte	0x04, 0x1e
        /*10ae*/ 	.short	(.L_460 - .L_459)
.L_459:
        /*10b0*/ 	.word	0x00000000
.L_460:


//--------------------- .nv.info._ZN7cutlass13device_kernelIN5flash19enable_sm80_to_sm89INS1_16FlashAttnFwdSm80INS1_25CollectiveMainloopFwdSm80ILi8ELi1ELb0EN4cute5tupleIJNS5_1CILi128EEENS7_ILi64EEENS7_ILi256EEEEEELi256ENS_6half_tEfNS_4arch4Sm80ELb0ELb1ELb0ELb0ELb1ELb0ELb1ELb1EEENS1_21CollectiveEpilogueFwdINS6_IJS8_SA_S9_EEENS6_IJNS7_ILi1EEESI_SI_EEESC_SE_Li256ELb0ELb1ELb1ELb0EEENS1_19SingleTileSchedulerILb0ELb1ELb1ELi128EEEEEEEEEvNT_6ParamsE --------------------------
	.section	.nv.info._ZN7cutlass13device_kernelIN5flash19enable_sm80_to_sm89INS1_16FlashAttnFwdSm80INS1_25CollectiveMainloopFwdSm80ILi8ELi1ELb0EN4cute5tupleIJNS5_1CILi128EEENS7_ILi64EEENS7_ILi256EEEEEELi256ENS_6half_tEfNS_4arch4Sm80ELb0ELb1ELb0ELb0ELb1ELb0ELb1ELb1EEENS1_21CollectiveEpilogueFwdINS6_IJS8_SA_S9_EEENS6_IJNS7_ILi1EEESI_SI_EEESC_SE_Li256ELb0ELb1ELb1ELb0EEENS1_19SingleTileSchedulerILb0ELb1ELb1ELi128EEEEEEEEEvNT_6ParamsE,"",@"SHT_CUDA_INFO"
	.sectionflags	@""
	.align	4


	//----- nvinfo : EIATTR_CUDA_API_VERSION
	.align		4
        /*0000*/ 	.byte	0x04, 0x37
        /*0002*/ 	.short	(.L_462 - .L_461)
.L_461:
        /*0004*/ 	.word	0x00000082


	//----- nvinfo : EIATTR_SW2861232_WAR
	.align		4
.L_462:
        /*0008*/ 	.byte	0x01, 0x35
	.zero		2


	//----- nvinfo : EIATTR_PARAM_CBANK
	.align		4
        /*000c*/ 	.byte	0x04, 0x0a
        /*000e*/ 	.short	(.L_464 - .L_463)
	.align		4
.L_463:
        /*0010*/ 	.word	index@(.nv.constant0._ZN7cutlass13device_kernelIN5flash19enable_sm80_to_sm89INS1_16FlashAttnFwdSm80INS1_25CollectiveMainloopFwdSm80ILi8ELi1ELb0EN4cute5tupleIJNS5_1CILi128EEENS7_ILi64EEENS7_ILi256EEEEEELi256ENS_6half_tEfNS_4arch4Sm80ELb0ELb1ELb0ELb0ELb1ELb0ELb1ELb1EEENS1_21CollectiveEpilogueFwdINS6_IJS8_SA_S9_EEENS6_IJNS7_ILi1EEESI_SI_EEESC_SE_Li256ELb0ELb1ELb1ELb0EEENS1_19SingleTileSchedulerILb0ELb1ELb1ELi128EEEEEEEEEvNT_6ParamsE)
        /*0014*/ 	.short	0x0160
        /*0016*/ 	.short	0x0418


	//----- nvinfo : EIATTR_CBANK_PARAM_SIZE
	.align		4
.L_464:
        /*0018*/ 	.byte	0x03, 0x19
        /*001a*/ 	.short	0x0418


	//----- nvinfo : EIATTR_KPARAM_INFO
	.align		4
        /*001c*/ 	.byte	0x04, 0x17
        /*001e*/ 	.short	(.L_466 - .L_465)
.L_465:
        /*0020*/ 	.word	0x00000000
        /*0024*/ 	.short	0x0000
        /*0026*/ 	.short	0x0000
        /*0028*/ 	.byte	0x00, 0xf0, 0x61, 0x10


	//----- nvinfo : EIATTR_MAXREG_COUNT
	.align		4
.L_466:
        /*002c*/ 	.byte	0x03, 0x1b
        /*002e*/ 	.short	0x00ff


	//----- nvinfo : EIATTR_NUM_BARRIERS
	.align		4
        /*0030*/ 	.byte	0x02, 0x4c
        /*0032*/ 	.byte	0x02
	.zero		1


	//----- nvinfo : EIATTR_MERCURY_ISA_VERSION
	.align		4
        /*0034*/ 	.byte	0x03, 0x5f
        /*0036*/ 	.short	0x0000


	//----- nvinfo : EIATTR_COOP_GROUP_MASK_REGIDS
	.align		4
        /*0038*/ 	.byte	0x04, 0x29
        /*003a*/ 	.short	(.L_468 - .L_467)


	//   ....[0]....
.L_467:
        /*003c*/ 	.word	0xffffffff


	//   ....[1]....
        /*0040*/ 	.word	0xffffffff


	//   ....[2]....
        /*0044*/ 	.word	0xffffffff


	//   ....[3]....
        /*0048*/ 	.word	0xffffffff


	//   ....[4]....
        /*004c*/ 	.word	0xffffffff


	//   ....[5]....
        /*0050*/ 	.word	0xffffffff


	//   ....[6]....
        /*0054*/ 	.word	0xffffffff


	//   ....[7]....
        /*0058*/ 	.word	0xffffffff


	//   ....[8]....
        /*005c*/ 	.word	0xffffffff


	//   ....[9]....
        /*0060*/ 	.word	0xffffffff


	//   ....[10]....
        /*0064*/ 	.word	0xffffffff


	//   ....[11]....
        /*0068*/ 	.word	0xffffffff


	//   ....[12]....
        /*006c*/ 	.word	0xffffffff


	//   ....[13]....
        /*0070*/ 	.word	0xffffffff


	//   ....[14]....
        /*0074*/ 	.word	0xffffffff


	//   ....[15]....
        /*0078*/ 	.word	0xffffffff


	//   ....[16]....
        /*007c*/ 	.word	0xffffffff


	//   ....[17]....
        /*0080*/ 	.word	0xffffffff


	//   ....[18]....
        /*0084*/ 	.word	0xffffffff


	//   ....[19]....
        /*0088*/ 	.word	0xffffffff


	//   ....[20]....
        /*008c*/ 	.word	0xffffffff


	//   ....[21]....
        /*0090*/ 	.word	0xffffffff


	//   ....[22]....
        /*0094*/ 	.word	0xffffffff


	//   ....[23]....
        /*0098*/ 	.word	0xffffffff


	//   ....[24]....
        /*009c*/ 	.word	0xffffffff


	//   ....[25]....
        /*00a0*/ 	.word	0xffffffff


	//   ....[26]....
        /*00a4*/ 	.word	0xffffffff


	//   ....[27]....
        /*00a8*/ 	.word	0xffffffff


	//   ....[28]....
        /*00ac*/ 	.word	0xffffffff


	//   ....[29]....
        /*00b0*/ 	.word	0xffffffff


	//   ....[30]....
        /*00b4*/ 	.word	0xffffffff


	//   ....[31]....
        /*00b8*/ 	.word	0xffffffff


	//   ....[32]....
        /*00bc*/ 	.word	0xffffffff


	//   ....[33]....
        /*00c0*/ 	.word	0xffffffff


	//   ....[34]....
        /*00c4*/ 	.word	0xffffffff


	//   ....[35]....
        /*00c8*/ 	.word	0xffffffff


	//   ....[36]....
        /*00cc*/ 	.word	0xffffffff


	//   ....[37]....
        /*00d0*/ 	.word	0xffffffff


	//   ....[38]....
        /*00d4*/ 	.word	0xffffffff


	//   ....[39]....
        /*00d8*/ 	.word	0xffffffff


	//   ....[40]....
        /*00dc*/ 	.word	0xffffffff


	//   ....[41]....
        /*00e0*/ 	.word	0xffffffff


	//   ....[42]....
        /*00e4*/ 	.word	0xffffffff


	//   ....[43]....
        /*00e8*/ 	.word	0xffffffff


	//   ....[44]....
        /*00ec*/ 	.word	0xffffffff


	//   ....[45]....
        /*00f0*/ 	.word	0xffffffff


	//   ....[46]....
        /*00f4*/ 	.word	0xffffffff


	//   ....[47]....
        /*00f8*/ 	.word	0xffffffff


	//   ....[48]....
        /*00fc*/ 	.word	0xffffffff


	//   ....[49]....
        /*0100*/ 	.word	0xffffffff


	//   ....[50]....
        /*0104*/ 	.word	0xffffffff


	//   ....[51]....
        /*0108*/ 	.word	0xffffffff


	//   ....[52]....
        /*010c*/ 	.word	0xffffffff


	//   ....[53]....
        /*0110*/ 	.word	0xffffffff


	//   ....[54]....
        /*0114*/ 	.word	0xffffffff


	//   ....[55]....
        /*0118*/ 	.word	0xffffffff


	//   ....[56]....
        /*011c*/ 	.word	0xffffffff


	//   ....[57]....
        /*0120*/ 	.word	0xffffffff


	//   ....[58]....
        /*0124*/ 	.word	0xffffffff


	//   ....[59]....
        /*0128*/ 	.word	0xffffffff


	//   ....[60]....
        /*012c*/ 	.word	0xffffffff


	//   ....[61]....
        /*0130*/ 	.word	0xffffffff


	//   ....[62]....
        /*0134*/ 	.word	0xffffffff


	//   ....[63]....
        /*0138*/ 	.word	0xffffffff


	//   ....[64]....
        /*013c*/ 	.word	0xffffffff


	//   ....[65]....
        /*0140*/ 	.word	0xffffffff


	//   ....[66]....
        /*0144*/ 	.word	0xffffffff


	//   ....[67]....
        /*0148*/ 	.word	0xffffffff


	//   ....[68]....
        /*014c*/ 	.word	0xffffffff


	//   ....[69]....
        /*0150*/ 	.word	0xffffffff


	//   ....[70]....
        /*0154*/ 	.word	0xffffffff


	//   ....[71]....
        /*0158*/ 	.word	0xffffffff


	//   ....[72]....
        /*015c*/ 	.word	0xffffffff


	//   ....[73]....
        /*0160*/ 	.word	0xffffffff


	//   ....[74]....
        /*0164*/ 	.word	0xffffffff


	//   ....[75]....
        /*0168*/ 	.word	0xffffffff


	//   ....[76]....
        /*016c*/ 	.word	0xffffffff


	//   ....[77]....
        /*0170*/ 	.word	0xffffffff


	//   ....[78]....
        /*0174*/ 	.word	0xffffffff


	//----- nvinfo : EIATTR_COOP_GROUP_INSTR_OFFSETS
	.align		4
.L_468:
        /*0178*/ 	.byte	0x04, 0x28
        /*017a*/ 	.short	(.L_470 - .L_469)


	//   ....[0]....
.L_469:
        /*017c*/ 	.word	0x00000050


	//   ....[1]....
        /*0180*/ 	.word	0x000013d0


	//   ....[2]....
        /*0184*/ 	.word	0x00001410


	//   ....[3]....
        /*0188*/ 	.word	0x00001690


	//   ....[4]....
        /*018c*/ 	.word	0x000016c0


	//   ....[5]....
        /*0190*/ 	.word	0x00001830


	//   ....[6]....
        /*0194*/ 	.word	0x00001860


	//   ....[7]....
        /*0198*/ 	.word	0x000019c0


	//   ....[8]....
        /*019c*/ 	.word	0x00001a00


	//   ....[9]....
        /*01a0*/ 	.word	0x00002080


	//   ....[10]....
        /*01a4*/ 	.word	0x000020b0


	//   ....[11]....
        /*01a8*/ 	.word	0x000020e0


	//   ....[12]....
        /*01ac*/ 	.word	0x00002110


	//   ....[13]....
        /*01b0*/ 	.word	0x00002140


	//   ....[14]....
        /*01b4*/ 	.word	0x00002170


	//   ....[15]....
        /*01b8*/ 	.word	0x00002190


	//   ....[16]....
        /*01bc*/ 	.word	0x000021b0


	//   ....[17]....
        /*01c0*/ 	.word	0x00003800


	//   ....[18]....
        /*01c4*/ 	.word	0x00003830


	//   ....[19]....
        /*01c8*/ 	.word	0x00003850


	//   ....[20]....
        /*01cc*/ 	.word	0x000038d0


	//   ....[21]....
        /*01d0*/ 	.word	0x00003c70


	//   ....[22]....
        /*01d4*/ 	.word	0x00003e60


	//   ....[23]....
        /*01d8*/ 	.word	0x00004720


	//   ....[24]....
        /*01dc*/ 	.word	0x000049f0


	//   ....[25]....
        /*01e0*/ 	.word	0x00004a00


	//   ....[26]....
        /*01e4*/ 	.word	0x00004a70


	//   ....[27]....
        /*01e8*/ 	.word	0x000061b0


	//   ....[28]....
        /*01ec*/ 	.word	0x000061d0


	//   ....[29]....
        /*01f0*/ 	.word	0x000061e0


	//   ....[30]....
        /*01f4*/ 	.word	0x000061f0


	//   ....[31]....
        /*01f8*/ 	.word	0x00007300


	//   ....[32]....
        /*01fc*/ 	.word	0x00007330


	//   ....[33]....
        /*0200*/ 	.word	0x00007340


	//   ....[34]....
        /*0204*/ 	.word	0x00007350


	//   ....[35]....
        /*0208*/ 	.word	0x000075e0


	//   ....[36]....
        /*020c*/ 	.word	0x00007870


	//   ....[37]....
        /*0210*/ 	.word	0x00008170


	//   ....[38]....
        /*0214*/ 	.word	0x00008240


	//   ....[39]....
        /*0218*/ 	.word	0x000084a0


	//   ....[40]....
        /*021c*/ 	.word	0x00008590


	//   ....[41]....
        /*0220*/ 	.word	0x0000a960


	//   ....[42]....
        /*0224*/ 	.word	0x0000a990


	//   ....[43]....
        /*0228*/ 	.word	0x0000a9a0


	//   ....[44]....
        /*022c*/ 	.word	0x0000a9b0


	//   ....[45]....
        /*0230*/ 	.word	0x0000bad0


	//   ....[46]....
        /*0234*/ 	.word	0x0000baf0


	//   ....[47]....
        /*0238*/ 	.word	0x0000bb00


	//   ....[48]....
        /*023c*/ 	.word	0x0000bb10


	//   ....[49]....
        /*0240*/ 	.word	0x0000bf60


	//   ....[50]....
        /*0244*/ 	.word	0x0000bf80


	//   ....[51]....
        /*0248*/ 	.word	0x0000bfb0


	//   ....[52]....
        /*024c*/ 	.word	0x0000bfc0


	//   ....[53]....
        /*0250*/ 	.word	0x0000dd70


	//   ....[54]....
        /*0254*/ 	.word	0x0000dd80


	//   ....[55]....
        /*0258*/ 	.word	0x0000dda0


	//   ....[56]....
        /*025c*/ 	.word	0x0000ddb0


	//   ....[57]....
        /*0260*/ 	.word	0x0000ee50


	//   ....[58]....
        /*0264*/ 	.word	0x0000ee60


	//   ....[59]....
        /*0268*/ 	.word	0x0000ee70


	//   ....[60]....
        /*026c*/ 	.word	0x0000ee80


	//   ....[61]....
        /*0270*/ 	.word	0x0000f0c0


	//   ....[62]....
        /*0274*/ 	.word	0x0000f400


	//   ....[63]....
        /*0278*/ 	.word	0x0000fc50


	//   ....[64]....
        /*027c*/ 	.word	0x0000fd10


	//   ....[65]....
        /*0280*/ 	.word	0x0000ff70


	//   ....[66]....
        /*0284*/ 	.word	0x000100c0


	//   ....[67]....
        /*0288*/ 	.word	0x00011bb0


	//   ....[68]....
        /*028c*/ 	.word	0x00011be0


	//   ....[69]....
        /*0290*/ 	.word	0x00011c30


	//   ....[70]....
        /*0294*/ 	.word	0x00011c40


	//   ....[71]....
        /*0298*/ 	.word	0x00012b10


	//   ....[72]....
        /*029c*/ 	.word	0x00012b40


	//   ....[73]....
        /*02a0*/ 	.word	0x00012b80


	//   ....[74]....
        /*02a4*/ 	.word	0x00012bb0


	//   ....[75]....
        /*02a8*/ 	.word	0x00012ca0


	//   ....[76]....
        /*02ac*/ 	.word	0x00012cb0


	//   ....[77]....
        /*02b0*/ 	.word	0x000138e0


	//   ....[78]....
        /*02b4*/ 	.word	0x000138f0


	//----- nvinfo : EIATTR_EXIT_INSTR_OFFSETS
	.align		4
.L_470:
        /*02b8*/ 	.byte	0x04, 0x1c
        /*02ba*/ 	.short	(.L_472 - .L_471)


	//   ....[0]....
.L_471:
        /*02bc*/ 	.word	0x000001b0


	//   ....[1]....
        /*02c0*/ 	.word	0x00013900


	//   ....[2]....
        /*02c4*/ 	.word	0x000144a0


	//   ....[3]....
        /*02c8*/ 	.word	0x000144f0


	//   ....[4]....
        /*02cc*/ 	.word	0x00014520


	//   ....[5]....
        /*02d0*/ 	.word	0x00014580


	//   ....[6]....
        /*02d4*/ 	.word	0x00014810


	//----- nvinfo : EIATTR_CTAIDZ_USED
	.align		4
.L_472:
        /*02d8*/ 	.byte	0x01, 0x04
	.zero		2


	//----- nvinfo : EIATTR_MAX_THREADS
	.align		4
        /*02dc*/ 	.byte	0x04, 0x05
        /*02de*/ 	.short	(.L_474 - .L_473)
.L_473:
        /*02e0*/ 	.word	0x00000100
        /*02e4*/ 	.word	0x00000001
        /*02e8*/ 	.word	0x00000001


	//----- nvinfo : EIATTR_CRS_STACK_SIZE
	.align		4
.L_474:
        /*02ec*/ 	.byte	0x04, 0x1e
        /*02ee*/ 	.short	(.L_476 - .L_475)
.L_475:
        /*02f0*/ 	.word	0x00000000
.L_476:


//--------------------- .nv.info._ZN7cutlass13device_kernelIN5flash19enable_sm80_to_sm89INS1_16FlashAttnFwdSm80INS1_25CollectiveMainloopFwdSm80ILi8ELi1ELb0EN4cute5tupleIJNS5_1CILi128EEENS7_ILi64EEENS7_ILi256EEEEEELi256ENS_6half_tEfNS_4arch4Sm80ELb0ELb1ELb0ELb1ELb1ELb0ELb1ELb1EEENS1_21CollectiveEpilogueFwdINS6_IJS8_SA_S9_EEENS6_IJNS7_ILi1EEESI_SI_EEESC_SE_Li256ELb1ELb1ELb1ELb0EEENS1_36VarlenDynamicPersistentTileSchedulerILi128ELi64ELi256ELi256ELb1ELb1ELb0ELb1ELb0ELb1EEEEEEEEEvNT_6ParamsE --------------------------
	.section	.nv.info._ZN7cutlass13device_kernelIN5flash19enable_sm80_to_sm89INS1_16FlashAttnFwdSm80INS1_25CollectiveMainloopFwdSm80ILi8ELi1ELb0EN4cute5tupleIJNS5_1CILi128EEENS7_ILi64EEENS7_ILi256EEEEEELi256ENS_6half_tEfNS_4arch4Sm80ELb0ELb1ELb0ELb1ELb1ELb0ELb1ELb1EEENS1_21CollectiveEpilogueFwdINS6_IJS8_SA_S9_EEENS6_IJNS7_ILi1EEESI_SI_EEESC_SE_Li256ELb1ELb1ELb1ELb0EEENS1_36VarlenDynamicPersistentTileSchedulerILi128ELi64ELi256ELi256ELb1ELb1ELb0ELb1ELb0ELb1EEEEEEEEEvNT_6ParamsE,"",@"SHT_CUDA_INFO"
	.sectionflags	@""
	.align	4


	//----- nvinfo : EIATTR_CUDA_API_VERSION
	.align		4
        /*0000*/ 	.byte	0x04, 0x37
        /*0002*/ 	.short	(.L_478 - .L_477)
.L_477:
        /*0004*/ 	.word	0x00000082


	//----- nvinfo : EIATTR_SW2861232_WAR
	.align		4
.L_478:
        /*0008*/ 	.byte	0x01, 0x35
	.zero		2


	//----- nvinfo : EIATTR_PARAM_CBANK
	.align		4
        /*000c*/ 	.byte	0x04, 0x0a
        /*000e*/ 	.short	(.L_480 - .L_479)
	.align		4
.L_479:
        /*0010*/ 	.word	index@(.nv.constant0._ZN7cutlass13device_kernelIN5flash19enable_sm80_to_sm89INS1_16FlashAttnFwdSm80INS1_25CollectiveMainloopFwdSm80ILi8ELi1ELb0EN4cute5tupleIJNS5_1CILi128EEENS7_ILi64EEENS7_ILi256EEEEEELi256ENS_6half_tEfNS_4arch4Sm80ELb0ELb1ELb0ELb1ELb1ELb0ELb1ELb1EEENS1_21CollectiveEpilogueFwdINS6_IJS8_SA_S9_EEENS6_IJNS7_ILi1EEESI_SI_EEESC_SE_Li256ELb1ELb1ELb1ELb0EEENS1_36VarlenDynamicPersistentTileSchedulerILi128ELi64ELi256ELi256ELb1ELb1ELb0ELb1ELb0ELb1EEEEEEEEEvNT_6ParamsE)
        /*0014*/ 	.short	0x0160
        /*0016*/ 	.short	0x0438


	//----- nvinfo : EIATTR_CBANK_PARAM_SIZE
	.align		4
.L_480:
        /*0018*/ 	.byte	0x03, 0x19
        /*001a*/ 	.short	0x0438


	//----- nvinfo : EIATTR_KPARAM_INFO
	.align		4
        /*001c*/ 	.byte	0x04, 0x17
        /*001e*/ 	.short	(.L_482 - .L_481)
.L_481:
        /*0020*/ 	.word	0x00000000
        /*0024*/ 	.short	0x0000
        /*0026*/ 	.short	0x0000
        /*0028*/ 	.byte	0x00, 0xf0, 0xe1, 0x10


	//----- nvinfo : EIATTR_MAXREG_COUNT
	.align		4
.L_482:
        /*002c*/ 	.byte	0x03, 0x1b
        /*002e*/ 	.short	0x00ff


	//----- nvinfo : EIATTR_NUM_BARRIERS
	.align		4
        /*0030*/ 	.byte	0x02, 0x4c
        /*0032*/ 	.byte	0x06
	.zero		1


	//----- nvinfo : EIATTR_ANNOTATIONS
	.align		4
        /*0034*/ 	.byte	0x04, 0x55
        /*0036*/ 	.short	(.L_484 - .L_483)


	//   ....[0]....
.L_483:
        /* <DEDUP_REMOVED lines=15> */


	//----- nvinfo : EIATTR_MERCURY_ISA_VERSION
	.align		4
.L_484:
        /*0118*/ 	.byte	0x03, 0x5f
        /*011a*/ 	.short	0x0000


	//----- nvinfo : EIATTR_INT_WARP_WIDE_INSTR_OFFSETS
	.align		4
        /*011c*/ 	.byte	0x04, 0x31
        /*011e*/ 	.short	(.L_486 - .L_485)


	//   ....[0]....
.L_485:
        /*0120*/ 	.word	0x00013c30


	//   ....[1]....
        /*0124*/ 	.word	0x00013cb0


	//----- nvinfo : EIATTR_COOP_GROUP_MASK_REGIDS
	.align		4
.L_486:
        /*0128*/ 	.byte	0x04, 0x29
        /*012a*/ 	.short	(.L_488 - .L_487)


	//   ....[0]....
.L_487:
        /*012c*/ 	.word	0xffffffff


	//   ....[1]....
        /*0130*/ 	.word	0xffffffff


	//   ....[2]....
        /*0134*/ 	.word	0xffffffff


	//   ....[3]....
        /*0138*/ 	.word	0xffffffff


	//   ....[4]....
        /*013c*/ 	.word	0xffffffff


	//   ....[5]....
        /*0140*/ 	.word	0xffffffff


	//   ....[6]....
        /*0144*/ 	.word	0xffffffff


	//   ....[7]....
        /*0148*/ 	.word	0xffffffff


	//   ....[8]....
        /*014c*/ 	.word	0xffffffff


	//   ....[9]....
        /*0150*/ 	.word	0xffffffff


	//   ....[10]....
        /*0154*/ 	.word	0xffffffff


	//   ....[11]....
        /*0158*/ 	.word	0xffffffff


	//   ....[12]....
        /*015c*/ 	.word	0xffffffff


	//   ....[13]....
        /*0160*/ 	.word	0xffffffff


	//   ....[14]....
        /*0164*/ 	.word	0xffffffff


	//   ....[15]....
        /*0168*/ 	.word	0xffffffff


	//   ....[16]....
        /*016c*/ 	.word	0xffffffff


	//   ....[17]....
        /*0170*/ 	.word	0xffffffff


	//   ....[18]....
        /*0174*/ 	.word	0xffffffff


	//   ....[19]....
        /*0178*/ 	.word	0xffffffff


	//   ....[20]....
        /*017c*/ 	.word	0xffffffff


	//   ....[21]....
        /*0180*/ 	.word	0xffffffff


	//   ....[22]....
        /*0184*/ 	.word	0xffffffff


	//   ....[23]....
        /*0188*/ 	.word	0xffffffff


	//   ....[24]....
        /*018c*/ 	.word	0xffffffff


	//   ....[25]....
        /*0190*/ 	.word	0xffffffff


	//   ....[26]....
        /*0194*/ 	.word	0xffffffff


	//   ....[27]....
        /*0198*/ 	.word	0xffffffff


	//   ....[28]....
        /*019c*/ 	.word	0xffffffff


	//   ....[29]....
        /*01a0*/ 	.word	0xffffffff


	//   ....[30]....
        /*01a4*/ 	.word	0xffffffff


	//   ....[31]....
        /*01a8*/ 	.word	0xffffffff


	//   ....[32]....
        /*01ac*/ 	.word	0xffffffff


	//   ....[33]....
        /*01b0*/ 	.word	0xffffffff


	//   ....[34]....
        /*01b4*/ 	.word	0xffffffff


	//   ....[35]....
        /*01b8*/ 	.word	0xffffffff


	//   ....[36]....
        /*01bc*/ 	.word	0xffffffff


	//   ....[37]....
        /*01c0*/ 	.word	0xffffffff


	//   ....[38]....
        /*01c4*/ 	.word	0xffffffff


	//   ....[39]....
        /*01c8*/ 	.word	0xffffffff


	//   ....[40]....
        /*01cc*/ 	.word	0xffffffff


	//   ....[41]....
        /*01d0*/ 	.word	0xffffffff


	//   ....[42]....
        /*01d4*/ 	.word	0xffffffff


	//   ....[43]....
        /*01d8*/ 	.word	0xffffffff


	//   ....[44]....
        /*01dc*/ 	.word	0xffffffff


	//   ....[45]....
        /*01e0*/ 	.word	0xffffffff


	//   ....[46]....
        /*01e4*/ 	.word	0xffffffff


	//   ....[47]....
        /*01e8*/ 	.word	0xffffffff


	//   ....[48]....
        /*01ec*/ 	.word	0xffffffff


	//   ....[49]....
        /*01f0*/ 	.word	0xffffffff


	//   ....[50]....
        /*01f4*/ 	.word	0xffffffff


	//   ....[51]....
        /*01f8*/ 	.word	0xffffffff


	//   ....[52]....
        /*01fc*/ 	.word	0xffffffff


	//   ....[53]....
        /*0200*/ 	.word	0xffffffff


	//   ....[54]....
        /*0204*/ 	.word	0xffffffff


	//   ....[55]....
        /*0208*/ 	.word	0xffffffff


	//   ....[56]....
        /*020c*/ 	.word	0xffffffff


	//   ....[57]....
        /*0210*/ 	.word	0xffffffff


	//   ....[58]....
        /*0214*/ 	.word	0xffffffff


	//   ....[59]....
        /*0218*/ 	.word	0xffffffff


	//   ....[60]....
        /*021c*/ 	.word	0xffffffff


	//   ....[61]....
        /*0220*/ 	.word	0xffffffff


	//   ....[62]....
        /*0224*/ 	.word	0xffffffff


	//   ....[63]....
        /*0228*/ 	.word	0xffffffff


	//   ....[64]....
        /*022c*/ 	.word	0xffffffff


	//   ....[65]....
        /*0230*/ 	.word	0xffffffff


	//   ....[66]....
        /*0234*/ 	.word	0xffffffff


	//   ....[67]....
        /*0238*/ 	.word	0xffffffff


	//   ....[68]....
        /*023c*/ 	.word	0xffffffff


	//   ....[69]....
        /*0240*/ 	.word	0xffffffff


	//   ....[70]....
        /*0244*/ 	.word	0xffffffff


	//   ....[71]....
        /*0248*/ 	.word	0xffffffff


	//   ....[72]....
        /*024c*/ 	.word	0xffffffff


	//   ....[73]....
        /*0250*/ 	.word	0xffffffff


	//   ....[74]....
        /*0254*/ 	.word	0xffffffff


	//   ....[75]....
        /*0258*/ 	.word	0xffffffff


	//   ....[76]....
        /*025c*/ 	.word	0xffffffff


	//   ....[77]....
        /*0260*/ 	.word	0xffffffff


	//   ....[78]....
        /*0264*/ 	.word	0xffffffff


	//   ....[79]....
        /*0268*/ 	.word	0xffffffff


	//   ....[80]....
        /*026c*/ 	.word	0xffffffff


	//   ....[81]....
        /*0270*/ 	.word	0xffffffff


	//   ....[82]....
        /*0274*/ 	.word	0xffffffff


	//   ....[83]....
        /*0278*/ 	.word	0xffffffff


	//   ....[84]....
        /*027c*/ 	.word	0xffffffff


	//   ....[85]....
        /*0280*/ 	.word	0xffffffff


	//   ....[86]....
        /*0284*/ 	.word	0xffffffff


	//   ....[87]....
        /*0288*/ 	.word	0xffffffff


	//   ....[88]....
        /*028c*/ 	.word	0xffffffff


	//   ....[89]....
        /*0290*/ 	.word	0xffffffff


	//   ....[90]....
        /*0294*/ 	.word	0xffffffff


	//   ....[91]....
        /*0298*/ 	.word	0xffffffff


	//   ....[92]....
        /*029c*/ 	.word	0xffffffff


	//   ....[93]....
        /*02a0*/ 	.word	0xffffffff


	//   ....[94]....
        /*02a4*/ 	.word	0xffffffff


	//   ....[95]....
        /*02a8*/ 	.word	0xffffffff


	//   ....[96]....
        /*02ac*/ 	.word	0xffffffff


	//   ....[97]....
        /*02b0*/ 	.word	0xffffffff


	//   ....[98]....
        /*02b4*/ 	.word	0xffffffff


	//   ....[99]....
        /*02b8*/ 	.word	0xffffffff


	//   ....[100]....
        /*02bc*/ 	.word	0xffffffff


	//   ....[101]....
        /*02c0*/ 	.word	0xffffffff


	//   ....[102]....
        /*02c4*/ 	.word	0xffffffff


	//   ....[103]....
        /*02c8*/ 	.word	0xffffffff


	//   ....[104]....
        /*02cc*/ 	.word	0xffffffff


	//   ....[105]....
        /*02d0*/ 	.word	0xffffffff


	//   ....[106]....
        /*02d4*/ 	.word	0xffffffff


	//   ....[107]....
        /*02d8*/ 	.word	0xffffffff


	//   ....[108]....
        /*02dc*/ 	.word	0xffffffff


	//   ....[109]....
        /*02e0*/ 	.word	0xffffffff


	//   ....[110]....
        /*02e4*/ 	.word	0xffffffff


	//   ....[111]....
        /*02e8*/ 	.word	0xffffffff


	//   ....[112]....
        /*02ec*/ 	.word	0xffffffff


	//   ....[113]....
        /*02f0*/ 	.word	0xffffffff


	//   ....[114]....
        /*02f4*/ 	.word	0xffffffff


	//   ....[115]....
        /*02f8*/ 	.word	0xffffffff


	//   ....[116]....
        /*02fc*/ 	.word	0xffffffff


	//   ....[117]....
        /*0300*/ 	.word	0xffffffff


	//   ....[118]....
        /*0304*/ 	.word	0xffffffff


	//   ....[119]....
        /*0308*/ 	.word	0xffffffff


	//   ....[120]....
        /*030c*/ 	.word	0xffffffff


	//   ....[121]....
        /*0310*/ 	.word	0xffffffff


	//   ....[122]....
        /*0314*/ 	.word	0xffffffff


	//   ....[123]....
        /*0318*/ 	.word	0xffffffff


	//   ....[124]....
        /*031c*/ 	.word	0xffffffff


	//   ....[125]....
        /*0320*/ 	.word	0xffffffff


	//   ....[126]....
        /*0324*/ 	.word	0xffffffff


	//   ....[127]....
        /*0328*/ 	.word	0xffffffff


	//   ....[128]....
        /*032c*/ 	.word	0xffffffff


	//   ....[129]....
        /*0330*/ 	.word	0xffffffff


	//   ....[130]....
        /*0334*/ 	.word	0xffffffff


	//   ....[131]....
        /*0338*/ 	.word	0xffffffff


	//   ....[132]....
        /*033c*/ 	.word	0xffffffff


	//   ....[133]....
        /*0340*/ 	.word	0xffffffff


	//   ....[134]....
        /*0344*/ 	.word	0xffffffff


	//   ....[135]....
        /*0348*/ 	.word	0xffffffff


	//   ....[136]....
        /*034c*/ 	.word	0xffffffff


	//   ....[137]....
        /*0350*/ 	.word	0xffffffff


	//   ....[138]....
        /*0354*/ 	.word	0xffffffff


	//   ....[139]....
        /*0358*/ 	.word	0xffffffff


	//   ....[140]....
        /*035c*/ 	.word	0xffffffff


	//   ....[141]....
        /*0360*/ 	.word	0xffffffff


	//   ....[142]....
        /*0364*/ 	.word	0xffffffff


	//   ....[143]....
        /*0368*/ 	.word	0xffffffff


	//   ....[144]....
        /*036c*/ 	.word	0xffffffff


	//   ....[145]....
        /*0370*/ 	.word	0xffffffff


	//   ....[146]....
        /*0374*/ 	.word	0xffffffff


	//   ....[147]....
        /*0378*/ 	.word	0xffffffff


	//   ....[148]....
        /*037c*/ 	.word	0xffffffff


	//   ....[149]....
        /*0380*/ 	.word	0xffffffff


	//   ....[150]....
        /*0384*/ 	.word	0xffffffff


	//   ....[151]....
        /*0388*/ 	.word	0xffffffff


	//   ....[152]....
        /*038c*/ 	.word	0xffffffff


	//   ....[153]....
        /*0390*/ 	.word	0xffffffff


	//   ....[154]....
        /*0394*/ 	.word	0xffffffff


	//   ....[155]....
        /*0398*/ 	.word	0xffffffff


	//   ....[156]....
        /*039c*/ 	.word	0xffffffff


	//   ....[157]....
        /*03a0*/ 	.word	0xffffffff


	//   ....[158]....
        /*03a4*/ 	.word	0xffffffff


	//   ....[159]....
        /*03a8*/ 	.word	0xffffffff


	//   ....[160]....
        /*03ac*/ 	.word	0xffffffff


	//   ....[161]....
        /*03b0*/ 	.word	0xffffffff


	//   ....[162]....
        /*03b4*/ 	.word	0xffffffff


	//   ....[163]....
        /*03b8*/ 	.word	0xffffffff


	//   ....[164]....
        /*03bc*/ 	.word	0xffffffff


	//   ....[165]....
        /*03c0*/ 	.word	0xffffffff


	//   ....[166]....
        /*03c4*/ 	.word	0xffffffff


	//   ....[167]....
        /*03c8*/ 	.word	0xffffffff


	//   ....[168]....
        /*03cc*/ 	.word	0xffffffff


	//   ....[169]....
        /*03d0*/ 	.word	0xffffffff


	//   ....[170]....
        /*03d4*/ 	.word	0xffffffff


	//   ....[171]....
        /*03d8*/ 	.word	0xffffffff


	//   ....[172]....
        /*03dc*/ 	.word	0xffffffff


	//   ....[173]....
        /*03e0*/ 	.word	0xffffffff


	//   ....[174]....
        /*03e4*/ 	.word	0xffffffff


	//   ....[175]....
        /*03e8*/ 	.word	0xffffffff


	//   ....[176]....
        /*03ec*/ 	.word	0xffffffff


	//   ....[177]....
        /*03f0*/ 	.word	0xffffffff


	//   ....[178]....
        /*03f4*/ 	.word	0xffffffff


	//   ....[179]....
        /*03f8*/ 	.word	0xffffffff


	//   ....[180]....
        /*03fc*/ 	.word	0xffffffff


	//   ....[181]....
        /*0400*/ 	.word	0xffffffff


	//   ....[182]....
        /*0404*/ 	.word	0xffffffff


	//   ....[183]....
        /*0408*/ 	.word	0xffffffff


	//   ....[184]....
        /*040c*/ 	.word	0xffffffff


	//   ....[185]....
        /*0410*/ 	.word	0xffffffff


	//   ....[186]....
        /*0414*/ 	.word	0xffffffff


	//   ....[187]....
        /*0418*/ 	.word	0xffffffff


	//   ....[188]....
        /*041c*/ 	.word	0xffffffff


	//   ....[189]....
        /*0420*/ 	.word	0xffffffff


	//   ....[190]....
        /*0424*/ 	.word	0xffffffff


	//   ....[191]....
        /*0428*/ 	.word	0xffffffff


	//   ....[192]....
        /*042c*/ 	.word	0xffffffff


	//   ....[193]....
        /*0430*/ 	.word	0xffffffff


	//   ....[194]....
        /*0434*/ 	.word	0xffffffff


	//   ....[195]....
        /*0438*/ 	.word	0xffffffff


	//   ....[196]....
        /*043c*/ 	.word	0xffffffff


	//   ....[197]....
        /*0440*/ 	.word	0xffffffff


	//   ....[198]....
        /*0444*/ 	.word	0xffffffff


	//   ....[199]....
        /*0448*/ 	.word	0xffffffff


	//   ....[200]....
        /*044c*/ 	.word	0xffffffff


	//   ....[201]....
        /*0450*/ 	.word	0xffffffff


	//   ....[202]....
        /*0454*/ 	.word	0xffffffff


	//   ....[203]....
        /*0458*/ 	.word	0xffffffff


	//   ....[204]....
        /*045c*/ 	.word	0xffffffff


	//   ....[205]....
        /*0460*/ 	.word	0xffffffff


	//   ....[206]....
        /*0464*/ 	.word	0xffffffff


	//   ....[207]....
        /*0468*/ 	.word	0xffffffff


	//   ....[208]....
        /*046c*/ 	.word	0xffffffff


	//   ....[209]....
        /*0470*/ 	.word	0xffffffff


	//   ....[210]....
        /*0474*/ 	.word	0xffffffff


	//   ....[211]....
        /*0478*/ 	.word	0xffffffff


	//   ....[212]....
        /*047c*/ 	.word	0xffffffff


	//   ....[213]....
        /*0480*/ 	.word	0xffffffff


	//   ....[214]....
        /*0484*/ 	.word	0xffffffff


	//   ....[215]....
        /*0488*/ 	.word	0xffffffff


	//   ....[216]....
        /*048c*/ 	.word	0xffffffff


	//   ....[217]....
        /*0490*/ 	.word	0xffffffff


	//   ....[218]....
        /*0494*/ 	.word	0xffffffff


	//   ....[219]....
        /*0498*/ 	.word	0xffffffff


	//   ....[220]....
        /*049c*/ 	.word	0xffffffff


	//   ....[221]....
        /*04a0*/ 	.word	0xffffffff


	//   ....[222]....
        /*04a4*/ 	.word	0xffffffff


	//   ....[223]....
        /*04a8*/ 	.word	0xffffffff


	//   ....[224]....
        /*04ac*/ 	.word	0xffffffff


	//   ....[225]....
        /*04b0*/ 	.word	0xffffffff


	//   ....[226]....
        /*04b4*/ 	.word	0xffffffff


	//   ....[227]....
        /*04b8*/ 	.word	0xffffffff


	//   ....[228]....
        /*04bc*/ 	.word	0xffffffff


	//   ....[229]....
        /*04c0*/ 	.word	0xffffffff


	//   ....[230]....
        /*04c4*/ 	.word	0xffffffff


	//   ....[231]....
        /*04c8*/ 	.word	0xffffffff


	//   ....[232]....
        /*04cc*/ 	.word	0xffffffff


	//   ....[233]....
        /*04d0*/ 	.word	0xffffffff


	//   ....[234]....
        /*04d4*/ 	.word	0xffffffff


	//   ....[235]....
        /*04d8*/ 	.word	0xffffffff


	//----- nvinfo : EIATTR_COOP_GROUP_INSTR_OFFSETS
	.align		4
.L_488:
        /*04dc*/ 	.byte	0x04, 0x28
        /*04de*/ 	.short	(.L_490 - .L_489)


	//   ....[0]....
.L_489:
        /*04e0*/ 	.word	0x00000050


	//   ....[1]....
        /*04e4*/ 	.word	0x000001e0


	//   ....[2]....
        /*04e8*/ 	.word	0x00000210


	//   ....[3]....
        /*04ec*/ 	.word	0x00000240


	//   ....[4]....
        /*04f0*/ 	.word	0x00000270


	//   ....[5]....
        /*04f4*/ 	.word	0x000002a0


	//   ....[6]....
        /*04f8*/ 	.word	0x000002d0


	//   ....[7]....
        /*04fc*/ 	.word	0x00000430


	//   ....[8]....
        /*0500*/ 	.word	0x00000470


	//   ....[9]....
        /*0504*/ 	.word	0x000004a0


	//   ....[10]....
        /*0508*/ 	.word	0x000004d0


	//   ....[11]....
        /*050c*/ 	.word	0x00000500


	//   ....[12]....
        /*0510*/ 	.word	0x00000530


	//   ....[13]....
        /*0514*/ 	.word	0x000005c0


	//   ....[14]....
        /*0518*/ 	.word	0x00000600


	//   ....[15]....
        /*051c*/ 	.word	0x00000620


	//   ....[16]....
        /*0520*/ 	.word	0x00000680


	//   ....[17]....
        /*0524*/ 	.word	0x00002c40


	//   ....[18]....
        /*0528*/ 	.word	0x00002c60


	//   ....[19]....
        /*052c*/ 	.word	0x00002e10


	//   ....[20]....
        /*0530*/ 	.word	0x00002e20


	//   ....[21]....
        /*0534*/ 	.word	0x00002fc0


	//   ....[22]....
        /*0538*/ 	.word	0x00002fe0


	//   ....[23]....
        /*053c*/ 	.word	0x00003180


	//   ....[24]....
        /*0540*/ 	.word	0x00003190


	//   ....[25]....
        /*0544*/ 	.word	0x000036a0


	//   ....[26]....
        /*0548*/ 	.word	0x000036c0


	//   ....[27]....
        /*054c*/ 	.word	0x000036d0


	//   ....[28]....
        /*0550*/ 	.word	0x00003720


	//   ....[29]....
        /*0554*/ 	.word	0x00003950


	//   ....[30]....
        /*0558*/ 	.word	0x00003970


	//   ....[31]....
        /*055c*/ 	.word	0x00003980


	//   ....[32]....
        /*0560*/ 	.word	0x00003990


	//   ....[33]....
        /*0564*/ 	.word	0x00004c60


	//   ....[34]....
        /*0568*/ 	.word	0x00004c80


	//   ....[35]....
        /*056c*/ 	.word	0x00004dc0


	//   ....[36]....
        /*0570*/ 	.word	0x00004de0


	//   ....[37]....
        /*0574*/ 	.word	0x000050c0


	//   ....[38]....
        /*0578*/ 	.word	0x000055a0


	//   ....[39]....
        /*057c*/ 	.word	0x00005c50


	//   ....[40]....
        /*0580*/ 	.word	0x00005c80


	//   ....[41]....
        /*0584*/ 	.word	0x00005c90


	//   ....[42]....
        /*0588*/ 	.word	0x00005cc0


	//   ....[43]....
        /*058c*/ 	.word	0x00007580


	//   ....[44]....
        /*0590*/ 	.word	0x000075a0


	//   ....[45]....
        /*0594*/ 	.word	0x00007690


	//   ....[46]....
        /*0598*/ 	.word	0x000076c0


	//   ....[47]....
        /*059c*/ 	.word	0x00008860


	//   ....[48]....
        /*05a0*/ 	.word	0x00008880


	//   ....[49]....
        /*05a4*/ 	.word	0x000089a0


	//   ....[50]....
        /*05a8*/ 	.word	0x000089d0


	//   ....[51]....
        /*05ac*/ 	.word	0x00008cc0


	//   ....[52]....
        /*05b0*/ 	.word	0x000091d0


	//   ....[53]....
        /*05b4*/ 	.word	0x000098d0


	//   ....[54]....
        /*05b8*/ 	.word	0x00009900


	//   ....[55]....
        /*05bc*/ 	.word	0x00009920


	//   ....[56]....
        /*05c0*/ 	.word	0x00009940


	//   ....[57]....
        /*05c4*/ 	.word	0x0000baa0


	//   ....[58]....
        /*05c8*/ 	.word	0x0000bac0


	//   ....[59]....
        /*05cc*/ 	.word	0x0000bbb0


	//   ....[60]....
        /*05d0*/ 	.word	0x0000bbe0


	//   ....[61]....
        /*05d4*/ 	.word	0x0000cd80


	//   ....[62]....
        /*05d8*/ 	.word	0x0000cda0


	//   ....[63]....
        /*05dc*/ 	.word	0x0000cec0


	//   ....[64]....
        /*05e0*/ 	.word	0x0000cef0


	//   ....[65]....
        /*05e4*/ 	.word	0x0000d310


	//   ....[66]....
        /*05e8*/ 	.word	0x0000d340


	//   ....[67]....
        /*05ec*/ 	.word	0x0000d360


	//   ....[68]....
        /*05f0*/ 	.word	0x0000d380


	//   ....[69]....
        /*05f4*/ 	.word	0x0000f300


	//   ....[70]....
        /*05f8*/ 	.word	0x0000f310


	//   ....[71]....
        /*05fc*/ 	.word	0x0000f350


	//   ....[72]....
        /*0600*/ 	.word	0x0000f380


	//   ....[73]....
        /*0604*/ 	.word	0x00010590


	//   ....[74]....
        /*0608*/ 	.word	0x000105b0


	//   ....[75]....
        /*060c*/ 	.word	0x000106c0


	//   ....[76]....
        /*0610*/ 	.word	0x000106e0


	//   ....[77]....
        /*0614*/ 	.word	0x00010900


	//   ....[78]....
        /*0618*/ 	.word	0x00010e10


	//   ....[79]....
        /*061c*/ 	.word	0x00011510


	//   ....[80]....
        /*0620*/ 	.word	0x00011540


	//   ....[81]....
        /*0624*/ 	.word	0x00011560


	//   ....[82]....
        /*0628*/ 	.word	0x00011580


	//   ....[83]....
        /*062c*/ 	.word	0x00013220


	//   ....[84]....
        /*0630*/ 	.word	0x00013250


	//   ....[85]....
        /*0634*/ 	.word	0x00013270


	//   ....[86]....
        /*0638*/ 	.word	0x00013280


	//   ....[87]....
        /*063c*/ 	.word	0x00014aa0


	//   ....[88]....
        /*0640*/ 	.word	0x00014ab0


	//   ....[89]....
        /*0644*/ 	.word	0x00014ad0


	//   ....[90]....
        /*0648*/ 	.word	0x00014af0


	//   ....[91]....
        /*064c*/ 	.word	0x00014e80


	//   ....[92]....
        /*0650*/ 	.word	0x00014ea0


	//   ....[93]....
        /*0654*/ 	.word	0x00015050


	//   ....[94]....
        /*0658*/ 	.word	0x00015060


	//   ....[95]....
        /*065c*/ 	.word	0x00015210


	//   ....[96]....
        /*0660*/ 	.word	0x00015230


	//   ....[97]....
        /*0664*/ 	.word	0x000153e0


	//   ....[98]....
        /*0668*/ 	.word	0x000153f0


	//   ....[99]....
        /*066c*/ 	.word	0x00015790


	//   ....[100]....
        /*0670*/ 	.word	0x000157b0


	//   ....[101]....
        /*0674*/ 	.word	0x000165e0


	//   ....[102]....
        /*0678*/ 	.word	0x000165f0


	//   ....[103]....
        /*067c*/ 	.word	0x00017bf0


	//   ....[104]....
        /*0680*/ 	.word	0x00017c10


	//   ....[105]....
        /*0684*/ 	.word	0x00017dd0


	//   ....[106]....
        /*0688*/ 	.word	0x00017de0


	//   ....[107]....
        /*068c*/ 	.word	0x00017f90


	//   ....[108]....
        /*0690*/ 	.word	0x00017fb0


	//   ....[109]....
        /*0694*/ 	.word	0x00018160


	//   ....[110]....
        /*0698*/ 	.word	0x00018170


	//   ....[111]....
        /*069c*/ 	.word	0x000183c0


	//   ....[112]....
        /*06a0*/ 	.word	0x000183e0


	//   ....[113]....
        /*06a4*/ 	.word	0x00018500


	//   ....[114]....
        /*06a8*/ 	.word	0x00018540


	//   ....[115]....
        /*06ac*/ 	.word	0x00018570


	//   ....[116]....
        /*06b0*/ 	.word	0x000185a0


	//   ....[117]....
        /*06b4*/ 	.word	0x000185d0


	//   ....[118]....
        /*06b8*/ 	.word	0x00018600


	//   ....[119]....
        /*06bc*/ 	.word	0x00018750


	//   ....[120]....
        /*06c0*/ 	.word	0x00018790


	//   ....[121]....
        /*06c4*/ 	.word	0x000187c0


	//   ....[122]....
        /*06c8*/ 	.word	0x000187f0


	//   ....[123]....
        /*06cc*/ 	.word	0x00018820


	//   ....[124]....
        /*06d0*/ 	.word	0x00018850


	//   ....[125]....
        /*06d4*/ 	.word	0x000188e0


	//   ....[126]....
        /*06d8*/ 	.word	0x00018920


	//   ....[127]....
        /*06dc*/ 	.word	0x00018930


	//   ....[128]....
        /*06e0*/ 	.word	0x00018990


	//   ....[129]....
        /*06e4*/ 	.word	0x00019340


	//   ....[130]....
        /*06e8*/ 	.word	0x000193a0


	//   ....[131]....
        /*06ec*/ 	.word	0x000193f0


	//   ....[132]....
        /*06f0*/ 	.word	0x00019440


	//   ....[133]....
        /*06f4*/ 	.word	0x00019490


	//   ....[134]....
        /*06f8*/ 	.word	0x00019500


	//   ....[135]....
        /*06fc*/ 	.word	0x00019550


	//   ....[136]....
        /*0700*/ 	.word	0x000195c0


	//   ....[137]....
        /*0704*/ 	.word	0x00019630


	//   ....[138]....
        /*0708*/ 	.word	0x000196a0


	//   ....[139]....
        /*070c*/ 	.word	0x00019710


	//   ....[140]....
        /*0710*/ 	.word	0x00019780


	//   ....[141]....
        /*0714*/ 	.word	0x000197f0


	//   ....[142]....
        /*0718*/ 	.word	0x00019850


	//   ....[143]....
        /*071c*/ 	.word	0x000198c0


	//   ....[144]....
        /*0720*/ 	.word	0x00019930


	//   ....[145]....
        /*0724*/ 	.word	0x000199a0


	//   ....[146]....
        /*0728*/ 	.word	0x00019a00


	//   ....[147]....
        /*072c*/ 	.word	0x00019a70


	//   ....[148]....
        /*0730*/ 	.word	0x00019ae0


	//   ....[149]....
        /*0734*/ 	.word	0x00019ca0


	//   ....[150]....
        /*0738*/ 	.word	0x00019d00


	//   ....[151]....
        /*073c*/ 	.word	0x00019d70


	//   ....[152]....
        /*0740*/ 	.word	0x00019de0


	//   ....[153]....
        /*0744*/ 	.word	0x00019e40


	//   ....[154]....
        /*0748*/ 	.word	0x00019e90


	//   ....[155]....
        /*074c*/ 	.word	0x00019ee0


	//   ....[156]....
        /*0750*/ 	.word	0x00019f30


	//   ....[157]....
        /*0754*/ 	.word	0x00019fa0


	//   ....[158]....
        /*0758*/ 	.word	0x0001a010


	//   ....[159]....
        /*075c*/ 	.word	0x0001a1d0


	//   ....[160]....
        /*0760*/ 	.word	0x0001a230


	//   ....[161]....
        /*0764*/ 	.word	0x0001a2a0


	//   ....[162]....
        /*0768*/ 	.word	0x0001a310


	//   ....[163]....
        /*076c*/ 	.word	0x0001a4d0


	//   ....[164]....
        /*0770*/ 	.word	0x0001a530


	//   ....[165]....
        /*0774*/ 	.word	0x0001a5a0


	//   ....[166]....
        /*0778*/ 	.word	0x0001a610


	//   ....[167]....
        /*077c*/ 	.word	0x0001a660


	//   ....[168]....
        /*0780*/ 	.word	0x0001a6a0


	//   ....[169]....
        /*0784*/ 	.word	0x0001a6f0


	//   ....[170]....
        /*0788*/ 	.word	0x0001a730


	//   ....[171]....
        /*078c*/ 	.word	0x0001a790


	//   ....[172]....
        /*0790*/ 	.word	0x0001a800


	//   ....[173]....
        /*0794*/ 	.word	0x0001a9c0


	//   ....[174]....
        /*0798*/ 	.word	0x0001aa20


	//   ....[175]....
        /*079c*/ 	.word	0x0001aa90


	//   ....[176]....
        /*07a0*/ 	.word	0x0001ab00


	//   ....[177]....
        /*07a4*/ 	.word	0x0001acc0


	//   ....[178]....
        /*07a8*/ 	.word	0x0001ad20


	//   ....[179]....
        /*07ac*/ 	.word	0x0001ad70


	//   ....[180]....
        /*07b0*/ 	.word	0x0001adb0


	//   ....[181]....
        /*07b4*/ 	.word	0x0001ae00


	//   ....[182]....
        /*07b8*/ 	.word	0x0001ae40


	//   ....[183]....
        /*07bc*/ 	.word	0x0001aea0


	//   ....[184]....
        /*07c0*/ 	.word	0x0001af10


	//   ....[185]....
        /*07c4*/ 	.word	0x0001af80


	//   ....[186]....
        /*07c8*/ 	.word	0x0001b100


	//   ....[187]....
        /*07cc*/ 	.word	0x0001b160


	//   ....[188]....
        /*07d0*/ 	.word	0x0001b1d0


	//   ....[189]....
        /*07d4*/ 	.word	0x0001b240


	//   ....[190]....
        /*07d8*/ 	.word	0x0001b290


	//   ....[191]....
        /*07dc*/ 	.word	0x0001b2d0


	//   ....[192]....
        /*07e0*/ 	.word	0x0001b320


	//   ....[193]....
        /*07e4*/ 	.word	0x0001b370


	//   ....[194]....
        /*07e8*/ 	.word	0x0001b3c0


	//   ....[195]....
        /*07ec*/ 	.word	0x0001b410


	//   ....[196]....
        /*07f0*/ 	.word	0x0001b460


	//   ....[197]....
        /*07f4*/ 	.word	0x0001b4b0


	//   ....[198]....
        /*07f8*/ 	.word	0x0001b520


	//   ....[199]....
        /*07fc*/ 	.word	0x0001b590


	//   ....[200]....
        /*0800*/ 	.word	0x0001b600


	//   ....[201]....
        /*0804*/ 	.word	0x0001b660


	//   ....[202]....
        /*0808*/ 	.word	0x0001b6d0


	//   ....[203]....
        /*080c*/ 	.word	0x0001b740


	//   ....[204]....
        /*0810*/ 	.word	0x0001b7b0


	//   ....[205]....
        /*0814*/ 	.word	0x0001b810


	//   ....[206]....
        /*0818*/ 	.word	0x0001b880


	//   ....[207]....
        /*081c*/ 	.word	0x0001b8f0


	//   ....[208]....
        /*0820*/ 	.word	0x0001b960


	//   ....[209]....
        /*0824*/ 	.word	0x0001b9c0


	//   ....[210]....
        /*0828*/ 	.word	0x0001ba30


	//   ....[211]....
        /*082c*/ 	.word	0x0001baa0


	//   ....[212]....
        /*0830*/ 	.word	0x0001bb10


	//   ....[213]....
        /*0834*/ 	.word	0x0001bb70


	//   ....[214]....
        /*0838*/ 	.word	0x0001bbe0


	//   ....[215]....
        /*083c*/ 	.word	0x0001bc50


	//   ....[216]....
        /*0840*/ 	.word	0x0001bcc0


	//   ....[217]....
        /*0844*/ 	.word	0x0001bd20


	//   ....[218]....
        /*0848*/ 	.word	0x0001bd90


	//   ....[219]....
        /*084c*/ 	.word	0x0001be00


	//   ....[220]....
        /*0850*/ 	.word	0x0001be50


	//   ....[221]....
        /*0854*/ 	.word	0x0001be90


	//   ....[222]....
        /*0858*/ 	.word	0x0001bee0


	//   ....[223]....
        /*085c*/ 	.word	0x0001bf30


	//   ....[224]....
        /*0860*/ 	.word	0x0001bf80


	//   ....[225]....
        /*0864*/ 	.word	0x0001bff0


	//   ....[226]....
        /*0868*/ 	.word	0x0001c040


	//   ....[227]....
        /*086c*/ 	.word	0x0001c090


	//   ....[228]....
        /*0870*/ 	.word	0x0001c0e0


	//   ....[229]....
        /*0874*/ 	.word	0x0001c130


	//   ....[230]....
        /*0878*/ 	.word	0x0001c180


	//   ....[231]....
        /*087c*/ 	.word	0x0001c1f0


	//   ....[232]....
        /*0880*/ 	.word	0x0001c240


	//   ....[233]....
        /*0884*/ 	.word	0x0001c2b0


	//   ....[234]....
        /*0888*/ 	.word	0x0001c310


	//   ....[235]....
        /*088c*/ 	.word	0x0001c380


	//----- nvinfo : EIATTR_EXIT_INSTR_OFFSETS
	.align		4
.L_490:
        /*0890*/ 	.byte	0x04, 0x1c
        /*0892*/ 	.short	(.L_492 - .L_491)


	//   ....[0]....
.L_491:
        /*0894*/ 	.word	0x00000fe0


	//   ....[1]....
        /*0898*/ 	.word	0x00019300


	//----- nvinfo : EIATTR_MAX_THREADS
	.align		4
.L_492:
        /*089c*/ 	.byte	0x04, 0x05
        /*089e*/ 	.short	(.L_494 - .L_493)
.L_493:
        /*08a0*/ 	.word	0x00000100
        /*08a4*/ 	.word	0x00000001
        /*08a8*/ 	.word	0x00000001


	//----- nvinfo : EIATTR_CRS_STACK_SIZE
	.align		4
.L_494:
        /*08ac*/ 	.byte	0x04, 0x1e
        /*08ae*/ 	.short	(.L_496 - .L_495)
.L_495:
        /*08b0*/ 	.word	0x00000000
.L_496:


//--------------------- .nv.info._ZN7cutlass13device_kernelIN5flash19enable_sm80_to_sm89INS1_16FlashAttnFwdSm80INS1_25CollectiveMainloopFwdSm80ILi8ELi1ELb0EN4cute5tupleIJNS5_1CILi128EEENS7_ILi48EEENS7_ILi256EEEEEELi256ENS_6half_tEfNS_4arch4Sm80ELb0ELb1ELb0ELb1ELb1ELb1ELb1ELb1EEENS1_21CollectiveEpilogueFwdINS6_IJS8_SA_S9_EEENS6_IJNS7_ILi1EEESI_SI_EEESC_SE_Li256ELb1ELb1ELb1ELb0EEENS1_36VarlenDynamicPersistentTileSchedulerILi128ELi48ELi256ELi256ELb1ELb1ELb0ELb1ELb0ELb1EEEEEEEEEvNT_6ParamsE --------------------------
	.section	.nv.info._ZN7cutlass13device_kernelIN5flash19enable_sm80_to_sm89INS1_16FlashAttnFwdSm80INS1_25CollectiveMainloopFwdSm80ILi8ELi1ELb0EN4cute5tupleIJNS5_1CILi128EEENS7_ILi48EEENS7_ILi256EEEEEELi256ENS_6half_tEfNS_4arch4Sm80ELb0ELb1ELb0ELb1ELb1ELb1ELb1ELb1EEENS1_21CollectiveEpilogueFwdINS6_IJS8_SA_S9_EEENS6_IJNS7_ILi1EEESI_SI_EEESC_SE_Li256ELb1ELb1ELb1ELb0EEENS1_36VarlenDynamicPersistentTileSchedulerILi128ELi48ELi256ELi256ELb1ELb1ELb0ELb1ELb0ELb1EEEEEEEEEvNT_6ParamsE,"",@"SHT_CUDA_INFO"
	.sectionflags	@""
	.align	4


	//----- nvinfo : EIATTR_CUDA_API_VERSION
	.align		4
        /*0000*/ 	.byte	0x04, 0x37
        /*0002*/ 	.short	(.L_498 - .L_497)
.L_497:
        /*0004*/ 	.word	0x00000082


	//----- nvinfo : EIATTR_SW2861232_WAR
	.align		4
.L_498:
        /*0008*/ 	.byte	0x01, 0x35
	.zero		2


	//----- nvinfo : EIATTR_PARAM_CBANK
	.align		4
        /*000c*/ 	.byte	0x04, 0x0a
        /*000e*/ 	.short	(.L_500 - .L_499)
	.align		4
.L_499:
        /*0010*/ 	.word	index@(.nv.constant0._ZN7cutlass13device_kernelIN5flash19enable_sm80_to_sm89INS1_16FlashAttnFwdSm80INS1_25CollectiveMainloopFwdSm80ILi8ELi1ELb0EN4cute5tupleIJNS5_1CILi128EEENS7_ILi48EEENS7_ILi256EEEEEELi256ENS_6half_tEfNS_4arch4Sm80ELb0ELb1ELb0ELb1ELb1ELb1ELb1ELb1EEENS1_21CollectiveEpilogueFwdINS6_IJS8_SA_S9_EEENS6_IJNS7_ILi1EEESI_SI_EEESC_SE_Li256ELb1ELb1ELb1ELb0EEENS1_36VarlenDynamicPersistentTileSchedulerILi128ELi48ELi256ELi256ELb1ELb1ELb0ELb1ELb0ELb1EEEEEEEEEvNT_6ParamsE)
        /*0014*/ 	.short	0x0160
        /*0016*/ 	.short	0x0438


	//----- nvinfo : EIATTR_CBANK_PARAM_SIZE
	.align		4
.L_500:
        /*0018*/ 	.byte	0x03, 0x19
        /*001a*/ 	.short	0x0438


	//----- nvinfo : EIATTR_KPARAM_INFO
	.align		4
        /*001c*/ 	.byte	0x04, 0x17
        /*001e*/ 	.short	(.L_502 - .L_501)
.L_501:
        /*0020*/ 	.word	0x00000000
        /*0024*/ 	.short	0x0000
        /*0026*/ 	.short	0x0000
        /*0028*/ 	.byte	0x00, 0xf0, 0xe1, 0x10


	//----- nvinfo : EIATTR_MAXREG_COUNT
	.align		4
.L_502:
        /*002c*/ 	.byte	0x03, 0x1b
        /*002e*/ 	.short	0x00ff


	//----- nvinfo : EIATTR_NUM_BARRIERS
	.align		4
        /*0030*/ 	.byte	0x02, 0x4c
        /*0032*/ 	.byte	0x06
	.zero		1


	//----- nvinfo : EIATTR_ANNOTATIONS
	.align		4
        /*0034*/ 	.byte	0x04, 0x55
        /*0036*/ 	.short	(.L_504 - .L_503)


	//   ....[0]....
.L_503:
        /* <DEDUP_REMOVED lines=160> */


	//----- nvinfo : EIATTR_MERCURY_ISA_VERSION
	.align		4
.L_504:
        /*0a20*/ 	.byte	0x03, 0x5f
        /*0a22*/ 	.short	0x0000


	//----- nvinfo : EIATTR_INT_WARP_WIDE_INSTR_OFFSETS
	.align		4
        /*0a24*/ 	.byte	0x04, 0x31
        /*0a26*/ 	.short	(.L_506 - .L_505)


	//   ....[0]....
.L_505:
        /*0a28*/ 	.word	0x0001a110


	//   ....[1]....
        /*0a2c*/ 	.word	0x0001a190


	//----- nvinfo : EIATTR_COOP_GROUP_MASK_REGIDS
	.align		4
.L_506:
        /*0a30*/ 	.byte	0x04, 0x29
        /*0a32*/ 	.short	(.L_508 - .L_507)


	//   ....[0]....
.L_507:
        /*0a34*/ 	.word	0xffffffff


	//   ....[1]....
        /*0a38*/ 	.word	0xffffffff


	//   ....[2]....
        /*0a3c*/ 	.word	0xffffffff


	//   ....[3]....
        /*0a40*/ 	.word	0xffffffff


	//   ....[4]....
        /*0a44*/ 	.word	0xffffffff


	//   ....[5]....
        /*0a48*/ 	.word	0xffffffff


	//   ....[6]....
        /*0a4c*/ 	.word	0xffffffff


	//   ....[7]....
        /*0a50*/ 	.word	0xffffffff


	//   ....[8]....
        /*0a54*/ 	.word	0xffffffff


	//   ....[9]....
        /*0a58*/ 	.word	0xffffffff


	//   ....[10]....
        /*0a5c*/ 	.word	0xffffffff


	//   ....[11]....
        /*0a60*/ 	.word	0xffffffff


	//   ....[12]....
        /*0a64*/ 	.word	0xffffffff


	//   ....[13]....
        /*0a68*/ 	.word	0xffffffff


	//   ....[14]....
        /*0a6c*/ 	.word	0xffffffff


	//   ....[15]....
        /*0a70*/ 	.word	0xffffffff


	//   ....[16]....
        /*0a74*/ 	.word	0xffffffff


	//   ....[17]....
        /*0a78*/ 	.word	0xffffffff


	//   ....[18]....
        /*0a7c*/ 	.word	0xffffffff


	//   ....[19]....
        /*0a80*/ 	.word	0xffffffff


	//   ....[20]....
        /*0a84*/ 	.word	0xffffffff


	//   ....[21]....
        /*0a88*/ 	.word	0xffffffff


	//   ....[22]....
        /*0a8c*/ 	.word	0xffffffff


	//   ....[23]....
        /*0a90*/ 	.word	0xffffffff


	//   ....[24]....
        /*0a94*/ 	.word	0xffffffff


	//   ....[25]....
        /*0a98*/ 	.word	0xffffffff


	//   ....[26]....
        /*0a9c*/ 	.word	0xffffffff


	//   ....[27]....
        /*0aa0*/ 	.word	0xffffffff


	//   ....[28]....
        /*0aa4*/ 	.word	0xffffffff


	//   ....[29]....
        /*0aa8*/ 	.word	0xffffffff


	//   ....[30]....
        /*0aac*/ 	.word	0xffffffff


	//   ....[31]....
        /*0ab0*/ 	.word	0xffffffff


	//   ....[32]....
        /*0ab4*/ 	.word	0xffffffff


	//   ....[33]....
        /*0ab8*/ 	.word	0xffffffff


	//   ....[34]....
        /*0abc*/ 	.word	0xffffffff


	//   ....[35]....
        /*0ac0*/ 	.word	0xffffffff


	//   ....[36]....
        /*0ac4*/ 	.word	0xffffffff


	//   ....[37]....
        /*0ac8*/ 	.word	0xffffffff


	//   ....[38]....
        /*0acc*/ 	.word	0xffffffff


	//   ....[39]....
        /*0ad0*/ 	.word	0xffffffff


	//   ....[40]....
        /*0ad4*/ 	.word	0xffffffff


	//   ....[41]....
        /*0ad8*/ 	.word	0xffffffff


	//   ....[42]....
        /*0adc*/ 	.word	0xffffffff


	//   ....[43]....
        /*0ae0*/ 	.word	0xffffffff


	//   ....[44]....
        /*0ae4*/ 	.word	0xffffffff


	//   ....[45]....
        /*0ae8*/ 	.word	0xffffffff


	//   ....[46]....
        /*0aec*/ 	.word	0xffffffff


	//   ....[47]....
        /*0af0*/ 	.word	0xffffffff


	//   ....[48]....
        /*0af4*/ 	.word	0xffffffff


	//   ....[49]....
        /*0af8*/ 	.word	0xffffffff


	//   ....[50]....
        /*0afc*/ 	.word	0xffffffff


	//   ....[51]....
        /*0b00*/ 	.word	0xffffffff


	//   ....[52]....
        /*0b04*/ 	.word	0xffffffff


	//   ....[53]....
        /*0b08*/ 	.word	0xffffffff


	//   ....[54]....
        /*0b0c*/ 	.word	0xffffffff


	//   ....[55]....
        /*0b10*/ 	.word	0xffffffff


	//   ....[56]....
        /*0b14*/ 	.word	0xffffffff


	//   ....[57]....
        /*0b18*/ 	.word	0xffffffff


	//   ....[58]....
        /*0b1c*/ 	.word	0xffffffff


	//   ....[59]....
        /*0b20*/ 	.word	0xffffffff


	//   ....[60]....
        /*0b24*/ 	.word	0xffffffff


	//   ....[61]....
        /*0b28*/ 	.word	0xffffffff


	//   ....[62]....
        /*0b2c*/ 	.word	0xffffffff


	//   ....[63]....
        /*0b30*/ 	.word	0xffffffff


	//   ....[64]....
        /*0b34*/ 	.word	0xffffffff


	//   ....[65]....
        /*0b38*/ 	.word	0xffffffff


	//   ....[66]....
        /*0b3c*/ 	.word	0xffffffff


	//   ....[67]....
        /*0b40*/ 	.word	0xffffffff


	//   ....[68]....
        /*0b44*/ 	.word	0xffffffff


	//   ....[69]....
        /*0b48*/ 	.word	0xffffffff


	//   ....[70]....
        /*0b4c*/ 	.word	0xffffffff


	//   ....[71]....
        /*0b50*/ 	.word	0xffffffff


	//   ....[72]....
        /*0b54*/ 	.word	0xffffffff


	//   ....[73]....
        /*0b58*/ 	.word	0xffffffff


	//   ....[74]....
        /*0b5c*/ 	.word	0xffffffff


	//   ....[75]....
        /*0b60*/ 	.word	0xffffffff


	//   ....[76]....
        /*0b64*/ 	.word	0xffffffff


	//   ....[77]....
        /*0b68*/ 	.word	0xffffffff


	//   ....[78]....
        /*0b6c*/ 	.word	0xffffffff


	//   ....[79]....
        /*0b70*/ 	.word	0xffffffff


	//   ....[80]....
        /*0b74*/ 	.word	0xffffffff


	//   ....[81]....
        /*0b78*/ 	.word	0xffffffff


	//   ....[82]....
        /*0b7c*/ 	.word	0xffffffff


	//   ....[83]....
        /*0b80*/ 	.word	0xffffffff


	//   ....[84]....
        /*0b84*/ 	.word	0xffffffff


	//   ....[85]....
        /*0b88*/ 	.word	0xffffffff


	//   ....[86]....
        /*0b8c*/ 	.word	0xffffffff


	//   ....[87]....
        /*0b90*/ 	.word	0xffffffff


	//   ....[88]....
        /*0b94*/ 	.word	0xffffffff


	//   ....[89]....
        /*0b98*/ 	.word	0xffffffff


	//   ....[90]....
        /*0b9c*/ 	.word	0xffffffff


	//   ....[91]....
        /*0ba0*/ 	.word	0xffffffff


	//   ....[92]....
        /*0ba4*/ 	.word	0xffffffff


	//   ....[93]....
        /*0ba8*/ 	.word	0xffffffff


	//   ....[94]....
        /*0bac*/ 	.word	0xffffffff


	//   ....[95]....
        /*0bb0*/ 	.word	0xffffffff


	//   ....[96]....
        /*0bb4*/ 	.word	0xffffffff


	//   ....[97]....
        /*0bb8*/ 	.word	0xffffffff


	//   ....[98]....
        /*0bbc*/ 	.word	0xffffffff


	//   ....[99]....
        /*0bc0*/ 	.word	0xffffffff


	//   ....[100]....
        /*0bc4*/ 	.word	0xffffffff


	//   ....[101]....
        /*0bc8*/ 	.word	0xffffffff


	//   ....[102]....
        /*0bcc*/ 	.word	0xffffffff


	//   ....[103]....
        /*0bd0*/ 	.word	0xffffffff


	//   ....[104]....
        /*0bd4*/ 	.word	0xffffffff


	//   ....[105]....
        /*0bd8*/ 	.word	0xffffffff


	//   ....[106]....
        /*0bdc*/ 	.word	0xffffffff


	//   ....[107]....
        /*0be0*/ 	.word	0xffffffff


	//   ....[108]....
        /*0be4*/ 	.word	0xffffffff


	//   ....[109]....
        /*0be8*/ 	.word	0xffffffff


	//   ....[110]....
        /*0bec*/ 	.word	0xffffffff


	//   ....[111]....
        /*0bf0*/ 	.word	0xffffffff


	//   ....[112]....
        /*0bf4*/ 	.word	0xffffffff


	//   ....[113]....
        /*0bf8*/ 	.word	0xffffffff


	//   ....[114]....
        /*0bfc*/ 	.word	0xffffffff


	//   ....[115]....
        /*0c00*/ 	.word	0xffffffff


	//   ....[116]....
        /*0c04*/ 	.word	0xffffffff


	//   ....[117]....
        /*0c08*/ 	.word	0xffffffff


	//   ....[118]....
        /*0c0c*/ 	.word	0xffffffff


	//   ....[119]....
        /*0c10*/ 	.word	0xffffffff


	//   ....[120]....
        /*0c14*/ 	.word	0xffffffff


	//   ....[121]....
        /*0c18*/ 	.word	0xffffffff


	//   ....[122]....
        /*0c1c*/ 	.word	0xffffffff


	//   ....[123]....
        /*0c20*/ 	.word	0xffffffff


	//   ....[124]....
        /*0c24*/ 	.word	0xffffffff


	//   ....[125]....
        /*0c28*/ 	.word	0xffffffff


	//   ....[126]....
        /*0c2c*/ 	.word	0xffffffff


	//   ....[127]....
        /*0c30*/ 	.word	0xffffffff


	//   ....[128]....
        /*0c34*/ 	.word	0xffffffff


	//   ....[129]....
        /*0c38*/ 	.word	0xffffffff


	//   ....[130]....
        /*0c3c*/ 	.word	0xffffffff


	//   ....[131]....
        /*0c40*/ 	.word	0xffffffff


	//   ....[132]....
        /*0c44*/ 	.word	0xffffffff


	//   ....[133]....
        /*0c48*/ 	.word	0xffffffff


	//   ....[134]....
        /*0c4c*/ 	.word	0xffffffff


	//   ....[135]....
        /*0c50*/ 	.word	0xffffffff


	//   ....[136]....
        /*0c54*/ 	.word	0xffffffff


	//   ....[137]....
        /*0c58*/ 	.word	0xffffffff


	//   ....[138]....
        /*0c5c*/ 	.word	0xffffffff


	//   ....[139]....
        /*0c60*/ 	.word	0xffffffff


	//   ....[140]....
        /*0c64*/ 	.word	0xffffffff


	//   ....[141]....
        /*0c68*/ 	.word	0xffffffff


	//   ....[142]....
        /*0c6c*/ 	.word	0xffffffff


	//   ....[143]....
        /*0c70*/ 	.word	0xffffffff


	//   ....[144]....
        /*0c74*/ 	.word	0xffffffff


	//   ....[145]....
        /*0c78*/ 	.word	0xffffffff


	//   ....[146]....
        /*0c7c*/ 	.word	0xffffffff


	//   ....[147]....
        /*0c80*/ 	.word	0xffffffff


	//   ....[148]....
        /*0c84*/ 	.word	0xffffffff


	//   ....[149]....
        /*0c88*/ 	.word	0xffffffff


	//   ....[150]....
        /*0c8c*/ 	.word	0xffffffff


	//   ....[151]....
        /*0c90*/ 	.word	0xffffffff


	//   ....[152]....
        /*0c94*/ 	.word	0xffffffff


	//   ....[153]....
        /*0c98*/ 	.word	0xffffffff


	//   ....[154]....
        /*0c9c*/ 	.word	0xffffffff


	//   ....[155]....
        /*0ca0*/ 	.word	0xffffffff


	//   ....[156]....
        /*0ca4*/ 	.word	0xffffffff


	//   ....[157]....
        /*0ca8*/ 	.word	0xffffffff


	//   ....[158]....
        /*0cac*/ 	.word	0xffffffff


	//   ....[159]....
        /*0cb0*/ 	.word	0xffffffff


	//   ....[160]....
        /*0cb4*/ 	.word	0xffffffff


	//   ....[161]....
        /*0cb8*/ 	.word	0xffffffff


	//   ....[162]....
        /*0cbc*/ 	.word	0xffffffff


	//   ....[163]....
        /*0cc0*/ 	.word	0xffffffff


	//   ....[164]....
        /*0cc4*/ 	.word	0xffffffff


	//   ....[165]....
        /*0cc8*/ 	.word	0xffffffff


	//   ....[166]....
        /*0ccc*/ 	.word	0xffffffff


	//   ....[167]....
        /*0cd0*/ 	.word	0xffffffff


	//   ....[168]....
        /*0cd4*/ 	.word	0xffffffff


	//   ....[169]....
        /*0cd8*/ 	.word	0xffffffff


	//   ....[170]....
        /*0cdc*/ 	.word	0xffffffff


	//   ....[171]....
        /*0ce0*/ 	.word	0xffffffff


	//   ....[172]....
        /*0ce4*/ 	.word	0xffffffff


	//   ....[173]....
        /*0ce8*/ 	.word	0xffffffff


	//   ....[174]....
        /*0cec*/ 	.word	0xffffffff


	//   ....[175]....
        /*0cf0*/ 	.word	0xffffffff


	//   ....[176]....
        /*0cf4*/ 	.word	0xffffffff


	//   ....[177]....
        /*0cf8*/ 	.word	0xffffffff


	//   ....[178]....
        /*0cfc*/ 	.word	0xffffffff


	//   ....[179]....
        /*0d00*/ 	.word	0xffffffff


	//   ....[180]....
        /*0d04*/ 	.word	0xffffffff


	//   ....[181]....
        /*0d08*/ 	.word	0xffffffff


	//   ....[182]....
        /*0d0c*/ 	.word	0xffffffff


	//   ....[183]....
        /*0d10*/ 	.word	0xffffffff


	//   ....[184]....
        /*0d14*/ 	.word	0xffffffff


	//   ....[185]....
        /*0d18*/ 	.word	0xffffffff


	//   ....[186]....
        /*0d1c*/ 	.word	0xffffffff


	//   ....[187]....
        /*0d20*/ 	.word	0xffffffff


	//   ....[188]....
        /*0d24*/ 	.word	0xffffffff


	//   ....[189]....
        /*0d28*/ 	.word	0xffffffff


	//   ....[190]....
        /*0d2c*/ 	.word	0xffffffff


	//   ....[191]....
        /*0d30*/ 	.word	0xffffffff


	//   ....[192]....
        /*0d34*/ 	.word	0xffffffff


	//   ....[193]....
        /*0d38*/ 	.word	0xffffffff


	//   ....[194]....
        /*0d3c*/ 	.word	0xffffffff


	//   ....[195]....
        /*0d40*/ 	.word	0xffffffff


	//   ....[196]....
        /*0d44*/ 	.word	0xffffffff


	//   ....[197]....
        /*0d48*/ 	.word	0xffffffff


	//   ....[198]....
        /*0d4c*/ 	.word	0xffffffff


	//   ....[199]....
        /*0d50*/ 	.word	0xffffffff


	//   ....[200]....
        /*0d54*/ 	.word	0xffffffff


	//   ....[201]....
        /*0d58*/ 	.word	0xffffffff


	//   ....[202]....
        /*0d5c*/ 	.word	0xffffffff


	//   ....[203]....
        /*0d60*/ 	.word	0xffffffff


	//   ....[204]....
        /*0d64*/ 	.word	0xffffffff


	//   ....[205]....
        /*0d68*/ 	.word	0xffffffff


	//   ....[206]....
        /*0d6c*/ 	.word	0xffffffff


	//   ....[207]....
        /*0d70*/ 	.word	0xffffffff


	//   ....[208]....
        /*0d74*/ 	.word	0xffffffff


	//   ....[209]....
        /*0d78*/ 	.word	0xffffffff


	//   ....[210]....
        /*0d7c*/ 	.word	0xffffffff


	//   ....[211]....
        /*0d80*/ 	.word	0xffffffff


	//   ....[212]....
        /*0d84*/ 	.word	0xffffffff


	//   ....[213]....
        /*0d88*/ 	.word	0xffffffff


	//   ....[214]....
        /*0d8c*/ 	.word	0xffffffff


	//   ....[215]....
        /*0d90*/ 	.word	0xffffffff


	//   ....[216]....
        /*0d94*/ 	.word	0xffffffff


	//   ....[217]....
        /*0d98*/ 	.word	0xffffffff


	//   ....[218]....
        /*0d9c*/ 	.word	0xffffffff


	//   ....[219]....
        /*0da0*/ 	.word	0xffffffff


	//   ....[220]....
        /*0da4*/ 	.word	0xffffffff


	//   ....[221]....
        /*0da8*/ 	.word	0xffffffff


	//   ....[222]....
        /*0dac*/ 	.word	0xffffffff


	//   ....[223]....
        /*0db0*/ 	.word	0xffffffff


	//   ....[224]....
        /*0db4*/ 	.word	0xffffffff


	//   ....[225]....
        /*0db8*/ 	.word	0xffffffff


	//   ....[226]....
        /*0dbc*/ 	.word	0xffffffff


	//   ....[227]....
        /*0dc0*/ 	.word	0xffffffff


	//   ....[228]....
        /*0dc4*/ 	.word	0xffffffff


	//   ....[229]....
        /*0dc8*/ 	.word	0xffffffff


	//   ....[230]....
        /*0dcc*/ 	.word	0xffffffff


	//   ....[231]....
        /*0dd0*/ 	.word	0xffffffff


	//   ....[232]....
        /*0dd4*/ 	.word	0xffffffff


	//   ....[233]....
        /*0dd8*/ 	.word	0xffffffff


	//   ....[234]....
        /*0ddc*/ 	.word	0xffffffff


	//   ....[235]....
        /*0de0*/ 	.word	0xffffffff


	//   ....[236]....
        /*0de4*/ 	.word	0xffffffff


	//   ....[237]....
        /*0de8*/ 	.word	0xffffffff


	//   ....[238]....
        /*0dec*/ 	.word	0xffffffff


	//   ....[239]....
        /*0df0*/ 	.word	0xffffffff


	//   ....[240]....
        /*0df4*/ 	.word	0xffffffff


	//   ....[241]....
        /*0df8*/ 	.word	0xffffffff


	//   ....[242]....
        /*0dfc*/ 	.word	0xffffffff


	//   ....[243]....
        /*0e00*/ 	.word	0xffffffff


	//   ....[244]....
        /*0e04*/ 	.word	0xffffffff


	//   ....[245]....
        /*0e08*/ 	.word	0xffffffff


	//   ....[246]....
        /*0e0c*/ 	.word	0xffffffff


	//   ....[247]....
        /*0e10*/ 	.word	0xffffffff


	//   ....[248]....
        /*0e14*/ 	.word	0xffffffff


	//   ....[249]....
        /*0e18*/ 	.word	0xffffffff


	//   ....[250]....
        /*0e1c*/ 	.word	0xffffffff


	//   ....[251]....
        /*0e20*/ 	.word	0xffffffff


	//   ....[252]....
        /*0e24*/ 	.word	0xffffffff


	//   ....[253]....
        /*0e28*/ 	.word	0xffffffff


	//   ....[254]....
        /*0e2c*/ 	.word	0xffffffff


	//   ....[255]....
        /*0e30*/ 	.word	0xffffffff


	//   ....[0]....
        /*0e34*/ 	.word	0xffffffff


	//   ....[1]....
        /*0e38*/ 	.word	0xffffffff


	//   ....[2]....
        /*0e3c*/ 	.word	0xffffffff


	//   ....[3]....
        /*0e40*/ 	.word	0xffffffff


	//   ....[4]....
        /*0e44*/ 	.word	0xffffffff


	//   ....[5]....
        /*0e48*/ 	.word	0xffffffff


	//   ....[6]....
        /*0e4c*/ 	.word	0xffffffff


	//   ....[7]....
        /*0e50*/ 	.word	0xffffffff


	//   ....[8]....
        /*0e54*/ 	.word	0xffffffff


	//   ....[9]....
        /*0e58*/ 	.word	0xffffffff


	//   ....[10]....
        /*0e5c*/ 	.word	0xffffffff


	//   ....[11]....
        /*0e60*/ 	.word	0xffffffff


	//   ....[12]....
        /*0e64*/ 	.word	0xffffffff


	//   ....[13]....
        /*0e68*/ 	.word	0xffffffff


	//   ....[14]....
        /*0e6c*/ 	.word	0xffffffff


	//   ....[15]....
        /*0e70*/ 	.word	0xffffffff


	//   ....[16]....
        /*0e74*/ 	.word	0xffffffff


	//   ....[17]....
        /*0e78*/ 	.word	0xffffffff


	//   ....[18]....
        /*0e7c*/ 	.word	0xffffffff


	//   ....[19]....
        /*0e80*/ 	.word	0xffffffff


	//   ....[20]....
        /*0e84*/ 	.word	0xffffffff


	//   ....[21]....
        /*0e88*/ 	.word	0xffffffff


	//   ....[22]....
        /*0e8c*/ 	.word	0xffffffff


	//   ....[23]....
        /*0e90*/ 	.word	0xffffffff


	//   ....[24]....
        /*0e94*/ 	.word	0xffffffff


	//   ....[25]....
        /*0e98*/ 	.word	0xffffffff


	//   ....[26]....
        /*0e9c*/ 	.word	0xffffffff


	//   ....[27]....
        /*0ea0*/ 	.word	0xffffffff


	//   ....[28]....
        /*0ea4*/ 	.word	0xffffffff


	//   ....[29]....
        /*0ea8*/ 	.word	0xffffffff


	//   ....[30]....
        /*0eac*/ 	.word	0xffffffff


	//   ....[31]....
        /*0eb0*/ 	.word	0xffffffff


	//   ....[32]....
        /*0eb4*/ 	.word	0xffffffff


	//   ....[33]....
        /*0eb8*/ 	.word	0xffffffff


	//   ....[34]....
        /*0ebc*/ 	.word	0xffffffff


	//   ....[35]....
        /*0ec0*/ 	.word	0xffffffff


	//   ....[36]....
        /*0ec4*/ 	.word	0xffffffff


	//   ....[37]....
        /*0ec8*/ 	.word	0xffffffff


	//   ....[38]....
        /*0ecc*/ 	.word	0xffffffff


	//   ....[39]....
        /*0ed0*/ 	.word	0xffffffff


	//   ....[40]....
        /*0ed4*/ 	.word	0xffffffff


	//   ....[41]....
        /*0ed8*/ 	.word	0xffffffff


	//   ....[42]....
        /*0edc*/ 	.word	0xffffffff


	//   ....[43]....
        /*0ee0*/ 	.word	0xffffffff


	//   ....[44]....
        /*0ee4*/ 	.word	0xffffffff


	//   ....[45]....
        /*0ee8*/ 	.word	0xffffffff


	//   ....[46]....
        /*0eec*/ 	.word	0xffffffff


	//   ....[47]....
        /*0ef0*/ 	.word	0xffffffff


	//   ....[48]....
        /*0ef4*/ 	.word	0xffffffff


	//   ....[49]....
        /*0ef8*/ 	.word	0xffffffff


	//   ....[50]....
        /*0efc*/ 	.word	0xffffffff


	//   ....[51]....
        /*0f00*/ 	.word	0xffffffff


	//   ....[52]....
        /*0f04*/ 	.word	0xffffffff


	//   ....[53]....
        /*0f08*/ 	.word	0xffffffff


	//   ....[54]....
        /*0f0c*/ 	.word	0xffffffff


	//   ....[55]....
        /*0f10*/ 	.word	0xffffffff


	//   ....[56]....
        /*0f14*/ 	.word	0xffffffff


	//   ....[57]....
        /*0f18*/ 	.word	0xffffffff


	//   ....[58]....
        /*0f1c*/ 	.word	0xffffffff


	//   ....[59]....
        /*0f20*/ 	.word	0xffffffff


	//   ....[60]....
        /*0f24*/ 	.word	0xffffffff


	//   ....[61]....
        /*0f28*/ 	.word	0xffffffff


	//   ....[62]....
        /*0f2c*/ 	.word	0xffffffff


	//   ....[63]....
        /*0f30*/ 	.word	0xffffffff


	//   ....[64]....
        /*0f34*/ 	.word	0xffffffff


	//----- nvinfo : EIATTR_COOP_GROUP_INSTR_OFFSETS
	.align		4
.L_508:
        /*0f38*/ 	.byte	0x04, 0x28
        /*0f3a*/ 	.short	(.L_510 - .L_509)


	//   ....[0]....
.L_509:
        /*0f3c*/ 	.word	0x00000060


	//   ....[1]....
        /*0f40*/ 	.word	0x00000260


	//   ....[2]....
        /*0f44*/ 	.word	0x00000290


	//   ....[3]....
        /*0f48*/ 	.word	0x000002c0


	//   ....[4]....
        /*0f4c*/ 	.word	0x000002f0


	//   ....[5]....
        /*0f50*/ 	.word	0x00000320


	//   ....[6]....
        /*0f54*/ 	.word	0x00000350


	//   ....[7]....
        /*0f58*/ 	.word	0x000004d0


	//   ....[8]....
        /*0f5c*/ 	.word	0x00000510


	//   ....[9]....
        /*0f60*/ 	.word	0x00000540


	//   ....[10]....
        /*0f64*/ 	.word	0x00000570


	//   ....[11]....
        /*0f68*/ 	.word	0x000005a0


	//   ....[12]....
        /*0f6c*/ 	.word	0x000005d0


	//   ....[13]....
        /*0f70*/ 	.word	0x00000660


	//   ....[14]....
        /*0f74*/ 	.word	0x000006b0


	//   ....[15]....
        /*0f78*/ 	.word	0x000006d0


	//   ....[16]....
        /*0f7c*/ 	.word	0x00000730


	//   ....[17]....
        /*0f80*/ 	.word	0x000044d0


	//   ....[18]....
        /*0f84*/ 	.word	0x00004530


	//   ....[19]....
        /*0f88*/ 	.word	0x00005570


	//   ....[20]....
        /*0f8c*/ 	.word	0x00005580


	//   ....[21]....
        /*0f90*/ 	.word	0x00006b00


	//   ....[22]....
        /*0f94*/ 	.word	0x00006b80


	//   ....[23]....
        /*0f98*/ 	.word	0x00007c80


	//   ....[24]....
        /*0f9c*/ 	.word	0x00007c90


	//   ....[25]....
        /*0fa0*/ 	.word	0x00008c50


	//   ....[26]....
        /*0fa4*/ 	.word	0x00008c80


	//   ....[27]....
        /*0fa8*/ 	.word	0x00008e40


	//   ....[28]....
        /*0fac*/ 	.word	0x00008e60


	//   ....[29]....
        /*0fb0*/ 	.word	0x00009340


	//   ....[30]....
        /*0fb4*/ 	.word	0x00009360


	//   ....[31]....
        /*0fb8*/ 	.word	0x000094f0


	//   ....[32]....
        /*0fbc*/ 	.word	0x00009510


	//   ....[33]....
        /*0fc0*/ 	.word	0x0000a900


	//   ....[34]....
        /*0fc4*/ 	.word	0x0000a920


	//   ....[35]....
        /*0fc8*/ 	.word	0x0000aa90


	//   ....[36]....
        /*0fcc*/ 	.word	0x0000aaa0


	//   ....[37]....
        /*0fd0*/ 	.word	0x0000ac10


	//   ....[38]....
        /*0fd4*/ 	.word	0x0000ac30


	//   ....[39]....
        /*0fd8*/ 	.word	0x0000ada0


	//   ....[40]....
        /*0fdc*/ 	.word	0x0000adb0


	//   ....[41]....
        /*0fe0*/ 	.word	0x0000b490


	//   ....[42]....
        /*0fe4*/ 	.word	0x0000b4d0


	//   ....[43]....
        /*0fe8*/ 	.word	0x0000b500


	//   ....[44]....
        /*0fec*/ 	.word	0x0000b530


	//   ....[45]....
        /*0ff0*/ 	.word	0x0000ba00


	//   ....[46]....
        /*0ff4*/ 	.word	0x0000ba10


	//   ....[47]....
        /*0ff8*/ 	.word	0x0000bbf0


	//   ....[48]....
        /*0ffc*/ 	.word	0x0000bc00


	//   ....[49]....
        /*1000*/ 	.word	0x0000caa0


	//   ....[50]....
        /*1004*/ 	.word	0x0000cac0


	//   ....[51]....
        /*1008*/ 	.word	0x0000cc80


	//   ....[52]....
        /*100c*/ 	.word	0x0000cc90


	//   ....[53]....
        /*1010*/ 	.word	0x0000d100


	//   ....[54]....
        /*1014*/ 	.word	0x0000d680


	//   ....[55]....
        /*1018*/ 	.word	0x0000dc30


	//   ....[56]....
        /*101c*/ 	.word	0x0000dc60


	//   ....[57]....
        /*1020*/ 	.word	0x0000dc70


	//   ....[58]....
        /*1024*/ 	.word	0x0000dca0


	//   ....[59]....
        /*1028*/ 	.word	0x0000f210


	//   ....[60]....
        /*102c*/ 	.word	0x0000f230


	//   ....[61]....
        /*1030*/ 	.word	0x0000f460


	//   ....[62]....
        /*1034*/ 	.word	0x0000f470


	//   ....[63]....
        /*1038*/ 	.word	0x00010260


	//   ....[64]....
        /*103c*/ 	.word	0x00010280


	//   ....[65]....
        /*1040*/ 	.word	0x00010420


	//   ....[66]....
        /*1044*/ 	.word	0x00010430


	//   ....[67]....
        /*1048*/ 	.word	0x00010700


	//   ....[68]....
        /*104c*/ 	.word	0x00010ca0


	//   ....[69]....
        /*1050*/ 	.word	0x00011290


	//   ....[70]....
        /*1054*/ 	.word	0x000112c0


	//   ....[71]....
        /*1058*/ 	.word	0x000112e0


	//   ....[72]....
        /*105c*/ 	.word	0x00011300


	//   ....[73]....
        /*1060*/ 	.word	0x00012f20


	//   ....[74]....
        /*1064*/ 	.word	0x00012f40


	//   ....[75]....
        /*1068*/ 	.word	0x00013170


	//   ....[76]....
        /*106c*/ 	.word	0x00013180


	//   ....[77]....
        /*1070*/ 	.word	0x00013f70


	//   ....[78]....
        /*1074*/ 	.word	0x00013f90


	//   ....[79]....
        /*1078*/ 	.word	0x00014130


	//   ....[80]....
        /*107c*/ 	.word	0x00014140


	//   ....[81]....
        /*1080*/ 	.word	0x00014470


	//   ....[82]....
        /*1084*/ 	.word	0x000144a0


	//   ....[83]....
        /*1088*/ 	.word	0x000144c0


	//   ....[84]....
        /*108c*/ 	.word	0x000144e0


	//   ....[85]....
        /*1090*/ 	.word	0x00015e10


	//   ....[86]....
        /*1094*/ 	.word	0x00015e30


	//   ....[87]....
        /*1098*/ 	.word	0x00016060


	//   ....[88]....
        /*109c*/ 	.word	0x00016070


	//   ....[89]....
        /*10a0*/ 	.word	0x00016e40


	//   ....[90]....
        /*10a4*/ 	.word	0x00016e60


	//   ....[91]....
        /*10a8*/ 	.word	0x00016ff0


	//   ....[92]....
        /*10ac*/ 	.word	0x00017000


	//   ....[93]....
        /*10b0*/ 	.word	0x000172d0


	//   ....[94]....
        /*10b4*/ 	.word	0x00017890


	//   ....[95]....
        /*10b8*/ 	.word	0x00017ea0


	//   ....[96]....
        /*10bc*/ 	.word	0x00017ed0


	//   ....[97]....
        /*10c0*/ 	.word	0x00017ef0


	//   ....[98]....
        /*10c4*/ 	.word	0x00017f10


	//   ....[99]....
        /*10c8*/ 	.word	0x000196f0


	//   ....[100]....
        /*10cc*/ 	.word	0x00019720


	//   ....[101]....
        /*10d0*/ 	.word	0x00019740


	//   ....[102]....
        /*10d4*/ 	.word	0x00019750


	//   ....[103]....
        /*10d8*/ 	.word	0x0001afe0


	//   ....[104]....
        /*10dc*/ 	.word	0x0001aff0


	//   ....[105]....
        /*10e0*/ 	.word	0x0001b010


	//   ....[106]....
        /*10e4*/ 	.word	0x0001b020


	//   ....[107]....
        /*10e8*/ 	.word	0x0001b3d0


	//   ....[108]....
        /*10ec*/ 	.word	0x0001b3f0


	//   ....[109]....
        /*10f0*/ 	.word	0x0001b560


	//   ....[110]....
        /*10f4*/ 	.word	0x0001b570


	//   ....[111]....
        /*10f8*/ 	.word	0x0001b6e0


	//   ....[112]....
        /*10fc*/ 	.word	0x0001b700


	//   ....[113]....
        /*1100*/ 	.word	0x0001b870


	//   ....[114]....
        /*1104*/ 	.word	0x0001b880


	//   ....[115]....
        /*1108*/ 	.word	0x0001bc00


	//   ....[116]....
        /*110c*/ 	.word	0x0001bc20


	//   ....[117]....
        /*1110*/ 	.word	0x0001c910


	//   ....[118]....
        /*1114*/ 	.word	0x0001c920


	//   ....[119]....
        /*1118*/ 	.word	0x0001ddb0


	//   ....[120]....
        /*111c*/ 	.word	0x0001ddd0


	//   ....[121]....
        /*1120*/ 	.word	0x0001df40


	//   ....[122]....
        /*1124*/ 	.word	0x0001df50


	//   ....[123]....
        /*1128*/ 	.word	0x0001e0c0


	//   ....[124]....
        /*112c*/ 	.word	0x0001e0e0


	//   ....[125]....
        /*1130*/ 	.word	0x0001e250


	//   ....[126]....
        /*1134*/ 	.word	0x0001e260


	//   ....[127]....
        /*1138*/ 	.word	0x0001e4c0


	//   ....[128]....
        /*113c*/ 	.word	0x0001e4e0


	//   ....[129]....
        /*1140*/ 	.word	0x0001e610


	//   ....[130]....
        /*1144*/ 	.word	0x0001e650


	//   ....[131]....
        /*1148*/ 	.word	0x0001e680


	//   ....[132]....
        /*114c*/ 	.word	0x0001e6b0


	//   ....[133]....
        /*1150*/ 	.word	0x0001e6e0


	//   ....[134]....
        /*1154*/ 	.word	0x0001e710


	//   ....[135]....
        /*1158*/ 	.word	0x0001e880


	//   ....[136]....
        /*115c*/ 	.word	0x0001e8c0


	//   ....[137]....
        /*1160*/ 	.word	0x0001e8f0


	//   ....[138]....
        /*1164*/ 	.word	0x0001e920


	//   ....[139]....
        /*1168*/ 	.word	0x0001e950


	//   ....[140]....
        /*116c*/ 	.word	0x0001e980


	//   ....[141]....
        /*1170*/ 	.word	0x0001ea10


	//   ....[142]....
        /*1174*/ 	.word	0x0001ea70


	//   ....[143]....
        /*1178*/ 	.word	0x0001ea80


	//   ....[144]....
        /*117c*/ 	.word	0x0001eae0


	//   ....[145]....
        /*1180*/ 	.word	0x0001f550


	//   ....[146]....
        /*1184*/ 	.word	0x0001f5b0


	//   ....[147]....
        /*1188*/ 	.word	0x0001f600


	//   ....[148]....
        /*118c*/ 	.word	0x0001f650


	//   ....[149]....
        /*1190*/ 	.word	0x0001f6a0


	//   ....[150]....
        /*1194*/ 	.word	0x0001f710


	//   ....[151]....
        /*1198*/ 	.word	0x0001f760


	//   ....[152]....
        /*119c*/ 	.word	0x0001f7d0


	//   ....[153]....
        /*11a0*/ 	.word	0x0001f840


	//   ....[154]....
        /*11a4*/ 	.word	0x0001f8b0


	//   ....[155]....
        /*11a8*/ 	.word	0x0001f920


	//   ....[156]....
        /*11ac*/ 	.word	0x0001f990


	//   ....[157]....
        /*11b0*/ 	.word	0x0001fa00


	//   ....[158]....
        /*11b4*/ 	.word	0x0001fa60


	//   ....[159]....
        /*11b8*/ 	.word	0x0001fad0


	//   ....[160]....
        /*11bc*/ 	.word	0x0001fb40


	//   ....[161]....
        /*11c0*/ 	.word	0x0001fbb0


	//   ....[162]....
        /*11c4*/ 	.word	0x0001fc10


	//   ....[163]....
        /*11c8*/ 	.word	0x0001fc80


	//   ....[164]....
        /*11cc*/ 	.word	0x0001fcf0


	//   ....[165]....
        /*11d0*/ 	.word	0x0001fd50


	//   ....[166]....
        /*11d4*/ 	.word	0x0001fdc0


	//   ....[167]....
        /*11d8*/ 	.word	0x0001fe30


	//   ....[168]....
        /*11dc*/ 	.word	0x0001fea0


	//   ....[169]....
        /*11e0*/ 	.word	0x0001ff00


	//   ....[170]....
        /*11e4*/ 	.word	0x0001ff70


	//   ....[171]....
        /*11e8*/ 	.word	0x0001ffe0


	//   ....[172]....
        /*11ec*/ 	.word	0x00020040


	//   ....[173]....
        /*11f0*/ 	.word	0x00020090


	//   ....[174]....
        /*11f4*/ 	.word	0x000200e0


	//   ....[175]....
        /*11f8*/ 	.word	0x00020130


	//   ....[176]....
        /*11fc*/ 	.word	0x00020190


	//   ....[177]....
        /*1200*/ 	.word	0x00020200


	//   ....[178]....
        /*1204*/ 	.word	0x00020270


	//   ....[179]....
        /*1208*/ 	.word	0x000202d0


	//   ....[180]....
        /*120c*/ 	.word	0x00020340


	//   ....[181]....
        /*1210*/ 	.word	0x000203b0


	//   ....[182]....
        /*1214*/ 	.word	0x00020420


	//   ....[183]....
        /*1218*/ 	.word	0x00020480


	//   ....[184]....
        /*121c*/ 	.word	0x000204f0


	//   ....[185]....
        /*1220*/ 	.word	0x00020560


	//   ....[186]....
        /*1224*/ 	.word	0x000205b0


	//   ....[187]....
        /*1228*/ 	.word	0x00020600


	//   ....[188]....
        /*122c*/ 	.word	0x00020650


	//   ....[189]....
        /*1230*/ 	.word	0x00020690


	//   ....[190]....
        /*1234*/ 	.word	0x00020700


	//   ....[191]....
        /*1238*/ 	.word	0x00020770


	//   ....[192]....
        /*123c*/ 	.word	0x000207e0


	//   ....[193]....
        /*1240*/ 	.word	0x00020840


	//   ....[194]....
        /*1244*/ 	.word	0x000208b0


	//   ....[195]....
        /*1248*/ 	.word	0x00020920


	//   ....[196]....
        /*124c*/ 	.word	0x00020990


	//   ....[197]....
        /*1250*/ 	.word	0x000209f0


	//   ....[198]....
        /*1254*/ 	.word	0x00020a40


	//   ....[199]....
        /*1258*/ 	.word	0x00020a90


	//   ....[200]....
        /*125c*/ 	.word	0x00020ae0


	//   ....[201]....
        /*1260*/ 	.word	0x00020b20


	//   ....[202]....
        /*1264*/ 	.word	0x00020b90


	//   ....[203]....
        /*1268*/ 	.word	0x00020c00


	//   ....[204]....
        /*126c*/ 	.word	0x00020c60


	//   ....[205]....
        /*1270*/ 	.word	0x00020cd0


	//   ....[206]....
        /*1274*/ 	.word	0x00020d40


	//   ....[207]....
        /*1278*/ 	.word	0x00020db0


	//   ....[208]....
        /*127c*/ 	.word	0x00020e10


	//   ....[209]....
        /*1280*/ 	.word	0x00020e80


	//   ....[210]....
        /*1284*/ 	.word	0x00020ef0


	//   ....[211]....
        /*1288*/ 	.word	0x00020f40


	//   ....[212]....
        /*128c*/ 	.word	0x00020f90


	//   ....[213]....
        /*1290*/ 	.word	0x00020fe0


	//   ....[214]....
        /*1294*/ 	.word	0x00021020


	//   ....[215]....
        /*1298*/ 	.word	0x00021080


	//   ....[216]....
        /*129c*/ 	.word	0x000210e0


	//   ....[217]....
        /*12a0*/ 	.word	0x00021130


	//   ....[218]....
        /*12a4*/ 	.word	0x00021180


	//   ....[219]....
        /*12a8*/ 	.word	0x000211f0


	//   ....[220]....
        /*12ac*/ 	.word	0x00021260


	//   ....[221]....
        /*12b0*/ 	.word	0x000212d0


	//   ....[222]....
        /*12b4*/ 	.word	0x00021330


	//   ....[223]....
        /*12b8*/ 	.word	0x000213a0


	//   ....[224]....
        /*12bc*/ 	.word	0x00021410


	//   ....[225]....
        /*12c0*/ 	.word	0x00021480


	//   ....[226]....
        /*12c4*/ 	.word	0x000214e0


	//   ....[227]....
        /*12c8*/ 	.word	0x00021550


	//   ....[228]....
        /*12cc*/ 	.word	0x000215c0


	//   ....[229]....
        /*12d0*/ 	.word	0x00021630


	//   ....[230]....
        /*12d4*/ 	.word	0x00021690


	//   ....[231]....
        /*12d8*/ 	.word	0x00021700


	//   ....[232]....
        /*12dc*/ 	.word	0x00021770


	//   ....[233]....
        /*12e0*/ 	.word	0x000217e0


	//   ....[234]....
        /*12e4*/ 	.word	0x00021840


	//   ....[235]....
        /*12e8*/ 	.word	0x000218b0


	//   ....[236]....
        /*12ec*/ 	.word	0x00021920


	//   ....[237]....
        /*12f0*/ 	.word	0x00021990


	//   ....[238]....
        /*12f4*/ 	.word	0x000219f0


	//   ....[239]....
        /*12f8*/ 	.word	0x00021a60


	//   ....[240]....
        /*12fc*/ 	.word	0x00021ad0


	//   ....[241]....
        /*1300*/ 	.word	0x00021b20


	//   ....[242]....
        /*1304*/ 	.word	0x00021b60


	//   ....[243]....
        /*1308*/ 	.word	0x00021bb0


	//   ....[244]....
        /*130c*/ 	.word	0x00021c00


	//   ....[245]....
        /*1310*/ 	.word	0x00021c50


	//   ....[246]....
        /*1314*/ 	.word	0x00021cc0


	//   ....[247]....
        /*1318*/ 	.word	0x00021d10


	//   ....[248]....
        /*131c*/ 	.word	0x00021d60


	//   ....[249]....
        /*1320*/ 	.word	0x00021db0


	//   ....[250]....
        /*1324*/ 	.word	0x00021e00


	//   ....[251]....
        /*1328*/ 	.word	0x00021e50


	//   ....[252]....
        /*132c*/ 	.word	0x00021ec0


	//   ....[253]....
        /*1330*/ 	.word	0x00021f10


	//   ....[254]....
        /*1334*/ 	.word	0x00021f80


	//   ....[255]....
        /*1338*/ 	.word	0x00021fe0


	//   ....[0]....
        /*133c*/ 	.word	0x00022050


	//   ....[1]....
        /*1340*/ 	.word	0x00022480


	//   ....[2]....
        /*1344*/ 	.word	0x000224a0


	//   ....[3]....
        /*1348*/ 	.word	0x000224c0


	//   ....[4]....
        /*134c*/ 	.word	0x000224d0


	//   ....[5]....
        /*1350*/ 	.word	0x00022a20


	//   ....[6]....
        /*1354*/ 	.word	0x00022a30


	//   ....[7]....
        /*1358*/ 	.word	0x00022a40


	//   ....[8]....
        /*135c*/ 	.word	0x00022a50


	//   ....[9]....
        /*1360*/ 	.word	0x00022fc0


	//   ....[10]....
        /*1364*/ 	.word	0x00022fe0


	//   ....[11]....
        /*1368*/ 	.word	0x00023000


	//   ....[12]....
        /*136c*/ 	.word	0x00023010


	//   ....[13]....
        /*1370*/ 	.word	0x000235e0


	//   ....[14]....
        /*1374*/ 	.word	0x00023600


	//   ....[15]....
        /*1378*/ 	.word	0x00023610


	//   ....[16]....
        /*137c*/ 	.word	0x00023620


	//   ....[17]....
        /*1380*/ 	.word	0x00026e70


	//   ....[18]....
        /*1384*/ 	.word	0x00026e90


	//   ....[19]....
        /*1388*/ 	.word	0x00026eb0


	//   ....[20]....
        /*138c*/ 	.word	0x00026ec0


	//   ....[21]....
        /*1390*/ 	.word	0x00027330


	//   ....[22]....
        /*1394*/ 	.word	0x00027340


	//   ....[23]....
        /*1398*/ 	.word	0x00027350


	//   ....[24]....
        /*139c*/ 	.word	0x00027360


	//   ....[25]....
        /*13a0*/ 	.word	0x00027790


	//   ....[26]....
        /*13a4*/ 	.word	0x000277b0


	//   ....[27]....
        /*13a8*/ 	.word	0x000277d0


	//   ....[28]....
        /*13ac*/ 	.word	0x000277e0


	//   ....[29]....
        /*13b0*/ 	.word	0x00027c70


	//   ....[30]....
        /*13b4*/ 	.word	0x00027c90


	//   ....[31]....
        /*13b8*/ 	.word	0x00027cb0


	//   ....[32]....
        /*13bc*/ 	.word	0x00027cc0


	//   ....[33]....
        /*13c0*/ 	.word	0x0002b960


	//   ....[34]....
        /*13c4*/ 	.word	0x0002b9d0


	//   ....[35]....
        /*13c8*/ 	.word	0x0002ba40


	//   ....[36]....
        /*13cc*/ 	.word	0x0002baa0


	//   ....[37]....
        /*13d0*/ 	.word	0x0002bb10


	//   ....[38]....
        /*13d4*/ 	.word	0x0002bb70


	//   ....[39]....
        /*13d8*/ 	.word	0x0002bbe0


	//   ....[40]....
        /*13dc*/ 	.word	0x0002bc40


	//   ....[41]....
        /*13e0*/ 	.word	0x0002bcb0


	//   ....[42]....
        /*13e4*/ 	.word	0x0002bd20


	//   ....[43]....
        /*13e8*/ 	.word	0x0002bd90


	//   ....[44]....
        /*13ec*/ 	.word	0x0002bdf0


	//   ....[45]....
        /*13f0*/ 	.word	0x0002be60


	//   ....[46]....
        /*13f4*/ 	.word	0x0002bed0


	//   ....[47]....
        /*13f8*/ 	.word	0x0002bf30


	//   ....[48]....
        /*13fc*/ 	.word	0x0002bf90


	//   ....[49]....
        /*1400*/ 	.word	0x0002c000


	//   ....[50]....
        /*1404*/ 	.word	0x0002c070


	//   ....[51]....
        /*1408*/ 	.word	0x0002c0e0


	//   ....[52]....
        /*140c*/ 	.word	0x0002c140


	//   ....[53]....
        /*1410*/ 	.word	0x0002c1b0


	//   ....[54]....
        /*1414*/ 	.word	0x0002c210


	//   ....[55]....
        /*1418*/ 	.word	0x0002c270


	//   ....[56]....
        /*141c*/ 	.word	0x0002c2d0


	//   ....[57]....
        /*1420*/ 	.word	0x0002c340


	//   ....[58]....
        /*1424*/ 	.word	0x0002c3b0


	//   ....[59]....
        /*1428*/ 	.word	0x0002c420


	//   ....[60]....
        /*142c*/ 	.word	0x0002c480


	//   ....[61]....
        /*1430*/ 	.word	0x0002c4f0


	//   ....[62]....
        /*1434*/ 	.word	0x0002c560


	//   ....[63]....
        /*1438*/ 	.word	0x0002c5d0


	//   ....[64]....
        /*143c*/ 	.word	0x0002c630


	//----- nvinfo : EIATTR_EXIT_INSTR_OFFSETS
	.align		4
.L_510:
        /*1440*/ 	.byte	0x04, 0x1c
        /*1442*/ 	.short	(.L_512 - .L_511)


	//   ....[0]....
.L_511:
        /*1444*/ 	.word	0x00001170


	//   ....[1]....
        /*1448*/ 	.word	0x0001f510


	//----- nvinfo : EIATTR_MAX_THREADS
	.align		4
.L_512:
        /*144c*/ 	.byte	0x04, 0x05
        /*144e*/ 	.short	(.L_514 - .L_513)
.L_513:
        /*1450*/ 	.word	0x00000100
        /*1454*/ 	.word	0x00000001
        /*1458*/ 	.word	0x00000001


	//----- nvinfo : EIATTR_CRS_STACK_SIZE
	.align		4
.L_514:
        /*145c*/ 	.byte	0x04, 0x1e
        /*145e*/ 	.short	(.L_516 - .L_515)
.L_515:
        /*1460*/ 	.word	0x00000000
.L_516:


//--------------------- .nv.info._ZN7cutlass13device_kernelIN5flash19enable_sm80_to_sm89INS1_16FlashAttnFwdSm80INS1_25CollectiveMainloopFwdSm80ILi8ELi1ELb0EN4cute5tupleIJNS5_1CILi128EEENS7_ILi96EEENS7_ILi256EEEEEELi256ENS_6half_tEfNS_4arch4Sm80ELb1ELb0ELb0ELb0ELb1ELb0ELb1ELb1EEENS1_21CollectiveEpilogueFwdINS6_IJS8_SA_S9_EEENS6_IJNS7_ILi1EEESI_SI_EEESC_SE_Li256ELb0ELb1ELb1ELb0EEENS1_30DynamicPersistentTileSchedulerILi256ELi256ELb1ELb1ELb0EEEEEEEEEvNT_6ParamsE --------------------------
	.section	.nv.info._ZN7cutlass13device_kernelIN5flash19enable_sm80_to_sm89INS1_16FlashAttnFwdSm80INS1_25CollectiveMainloopFwdSm80ILi8ELi1ELb0EN4cute5tupleIJNS5_1CILi128EEENS7_ILi96EEENS7_ILi256EEEEEELi256ENS_6half_tEfNS_4arch4Sm80ELb1ELb0ELb0ELb0ELb1ELb0ELb1ELb1EEENS1_21CollectiveEpilogueFwdINS6_IJS8_SA_S9_EEENS6_IJNS7_ILi1EEESI_SI_EEESC_SE_Li256ELb0ELb1ELb1ELb0EEENS1_30DynamicPersistentTileSchedulerILi256ELi256ELb1ELb1ELb0EEEEEEEEEvNT_6ParamsE,"",@"SHT_CUDA_INFO"
	.sectionflags	@""
	.align	4


	//----- nvinfo : EIATTR_CUDA_API_VERSION
	.align		4
        /*0000*/ 	.byte	0x04, 0x37
        /*0002*/ 	.short	(.L_518 - .L_517)
.L_517:
        /*0004*/ 	.word	0x00000082


	//----- nvinfo : EIATTR_SW2861232_WAR
	.align		4
.L_518:
        /*0008*/ 	.byte	0x01, 0x35
	.zero		2


	//----- nvinfo : EIATTR_PARAM_CBANK
	.align		4
        /*000c*/ 	.byte	0x04, 0x0a
        /*000e*/ 	.short	(.L_520 - .L_519)
	.align		4
.L_519:
        /*0010*/ 	.word	index@(.nv.constant0._ZN7cutlass13device_kernelIN5flash19enable_sm80_to_sm89INS1_16FlashAttnFwdSm80INS1_25CollectiveMainloopFwdSm80ILi8ELi1ELb0EN4cute5tupleIJNS5_1CILi128EEENS7_ILi96EEENS7_ILi256EEEEEELi256ENS_6half_tEfNS_4arch4Sm80ELb1ELb0ELb0ELb0ELb1ELb0ELb1ELb1EEENS1_21CollectiveEpilogueFwdINS6_IJS8_SA_S9_EEENS6_IJNS7_ILi1EEESI_SI_EEESC_SE_Li256ELb0ELb1ELb1ELb0EEENS1_30DynamicPersistentTileSchedulerILi256ELi256ELb1ELb1ELb0EEEEEEEEEvNT_6ParamsE)
        /*0014*/ 	.short	0x0160
        /*0016*/ 	.short	0x0428


	//----- nvinfo : EIATTR_CBANK_PARAM_SIZE
	.align		4
.L_520:
        /*0018*/ 	.byte	0x03, 0x19
        /*001a*/ 	.short	0x0428


	//----- nvinfo : EIATTR_KPARAM_INFO
	.align		4
        /*001c*/ 	.byte	0x04, 0x17
        /*001e*/ 	.short	(.L_522 - .L_521)
.L_521:
        /*0020*/ 	.word	0x00000000
        /*0024*/ 	.short	0x0000
        /*0026*/ 	.short	0x0000
        /*0028*/ 	.byte	0x00, 0xf0, 0xa1, 0x10


	//----- nvinfo : EIATTR_MAXREG_COUNT
	.align		4
.L_522:
        /*002c*/ 	.byte	0x03, 0x1b
        /*002e*/ 	.short	0x00ff


	//----- nvinfo : EIATTR_NUM_BARRIERS
	.align		4
        /*0030*/ 	.byte	0x02, 0x4c
        /*0032*/ 	.byte	0x06
	.zero		1


	//----- nvinfo : EIATTR_ANNOTATIONS
	.align		4
        /*0034*/ 	.byte	0x04, 0x55
        /*0036*/ 	.short	(.L_524 - .L_523)


	//   ....[0]....
.L_523:
        /* <DEDUP_REMOVED lines=191> */


	//----- nvinfo : EIATTR_MERCURY_ISA_VERSION
	.align		4
.L_524:
        /*0c18*/ 	.byte	0x03, 0x5f
        /*0c1a*/ 	.short	0x0000


	//----- nvinfo : EIATTR_INT_WARP_WIDE_INSTR_OFFSETS
	.align		4
        /*0c1c*/ 	.byte	0x04, 0x31
        /*0c1e*/ 	.short	(.L_526 - .L_525)


	//   ....[0]....
.L_525:
        /*0c20*/ 	.word	0x00012830


	//   ....[1]....
        /*0c24*/ 	.word	0x000128b0


	//----- nvinfo : EIATTR_COOP_GROUP_MASK_REGIDS
	.align		4
.L_526:
        /*0c28*/ 	.byte	0x04, 0x29
        /*0c2a*/ 	.short	(.L_528 - .L_527)


	//   ....[0]....
.L_527:
        /*0c2c*/ 	.word	0xffffffff


	//   ....[1]....
        /*0c30*/ 	.word	0xffffffff


	//   ....[2]....
        /*0c34*/ 	.word	0xffffffff


	//   ....[3]....
        /*0c38*/ 	.word	0xffffffff


	//   ....[4]....
        /*0c3c*/ 	.word	0xffffffff


	//   ....[5]....
        /*0c40*/ 	.word	0xffffffff


	//   ....[6]....
        /*0c44*/ 	.word	0xffffffff


	//   ....[7]....
        /*0c48*/ 	.word	0xffffffff


	//   ....[8]....
        /*0c4c*/ 	.word	0xffffffff


	//   ....[9]....
        /*0c50*/ 	.word	0xffffffff


	//   ....[10]....
        /*0c54*/ 	.word	0xffffffff


	//   ....[11]....
        /*0c58*/ 	.word	0xffffffff


	//   ....[12]....
        /*0c5c*/ 	.word	0xffffffff


	//   ....[13]....
        /*0c60*/ 	.word	0xffffffff


	//   ....[14]....
        /*0c64*/ 	.word	0xffffffff


	//   ....[15]....
        /*0c68*/ 	.word	0xffffffff


	//   ....[16]....
        /*0c6c*/ 	.word	0xffffffff


	//   ....[17]....
        /*0c70*/ 	.word	0xffffffff


	//   ....[18]....
        /*0c74*/ 	.word	0xffffffff


	//   ....[19]....
        /*0c78*/ 	.word	0xffffffff


	//   ....[20]....
        /*0c7c*/ 	.word	0xffffffff


	//   ....[21]....
        /*0c80*/ 	.word	0xffffffff


	//   ....[22]....
        /*0c84*/ 	.word	0xffffffff


	//   ....[23]....
        /*0c88*/ 	.word	0xffffffff


	//   ....[24]....
        /*0c8c*/ 	.word	0xffffffff


	//   ....[25]....
        /*0c90*/ 	.word	0xffffffff


	//   ....[26]....
        /*0c94*/ 	.word	0xffffffff


	//   ....[27]....
        /*0c98*/ 	.word	0xffffffff


	//   ....[28]....
        /*0c9c*/ 	.word	0xffffffff


	//   ....[29]....
        /*0ca0*/ 	.word	0xffffffff


	//   ....[30]....
        /*0ca4*/ 	.word	0xffffffff


	//   ....[31]....
        /*0ca8*/ 	.word	0xffffffff


	//   ....[32]....
        /*0cac*/ 	.word	0xffffffff


	//   ....[33]....
        /*0cb0*/ 	.word	0xffffffff


	//   ....[34]....
        /*0cb4*/ 	.word	0xffffffff


	//   ....[35]....
        /*0cb8*/ 	.word	0xffffffff


	//   ....[36]....
        /*0cbc*/ 	.word	0xffffffff


	//   ....[37]....
        /*0cc0*/ 	.word	0xffffffff


	//   ....[38]....
        /*0cc4*/ 	.word	0xffffffff


	//   ....[39]....
        /*0cc8*/ 	.word	0xffffffff


	//   ....[40]....
        /*0ccc*/ 	.word	0xffffffff


	//   ....[41]....
        /*0cd0*/ 	.word	0xffffffff


	//   ....[42]....
        /*0cd4*/ 	.word	0xffffffff


	//   ....[43]....
        /*0cd8*/ 	.word	0xffffffff


	//   ....[44]....
        /*0cdc*/ 	.word	0xffffffff


	//   ....[45]....
        /*0ce0*/ 	.word	0xffffffff


	//   ....[46]....
        /*0ce4*/ 	.word	0xffffffff


	//   ....[47]....
        /*0ce8*/ 	.word	0xffffffff


	//   ....[48]....
        /*0cec*/ 	.word	0xffffffff


	//   ....[49]....
        /*0cf0*/ 	.word	0xffffffff


	//   ....[50]....
        /*0cf4*/ 	.word	0xffffffff


	//   ....[51]....
        /*0cf8*/ 	.word	0xffffffff


	//   ....[52]....
        /*0cfc*/ 	.word	0xffffffff


	//   ....[53]....
        /*0d00*/ 	.word	0xffffffff


	//   ....[54]....
        /*0d04*/ 	.word	0xffffffff


	//   ....[55]....
        /*0d08*/ 	.word	0xffffffff


	//   ....[56]....
        /*0d0c*/ 	.word	0xffffffff


	//   ....[57]....
        /*0d10*/ 	.word	0xffffffff


	//   ....[58]....
        /*0d14*/ 	.word	0xffffffff


	//   ....[59]....
        /*0d18*/ 	.word	0xffffffff


	//   ....[60]....
        /*0d1c*/ 	.word	0xffffffff


	//   ....[61]....
        /*0d20*/ 	.word	0xffffffff


	//   ....[62]....
        /*0d24*/ 	.word	0xffffffff


	//   ....[63]....
        /*0d28*/ 	.word	0xffffffff


	//   ....[64]....
        /*0d2c*/ 	.word	0xffffffff


	//   ....[65]....
        /*0d30*/ 	.word	0xffffffff


	//   ....[66]....
        /*0d34*/ 	.word	0xffffffff


	//   ....[67]....
        /*0d38*/ 	.word	0xffffffff


	//   ....[68]....
        /*0d3c*/ 	.word	0xffffffff


	//   ....[69]....
        /*0d40*/ 	.word	0xffffffff


	//   ....[70]....
        /*0d44*/ 	.word	0xffffffff


	//   ....[71]....
        /*0d48*/ 	.word	0xffffffff


	//   ....[72]....
        /*0d4c*/ 	.word	0xffffffff


	//   ....[73]....
        /*0d50*/ 	.word	0xffffffff


	//   ....[74]....
        /*0d54*/ 	.word	0xffffffff


	//   ....[75]....
        /*0d58*/ 	.word	0xffffffff


	//   ....[76]....
        /*0d5c*/ 	.word	0xffffffff


	//   ....[77]....
        /*0d60*/ 	.word	0xffffffff


	//   ....[78]....
        /*0d64*/ 	.word	0xffffffff


	//   ....[79]....
        /*0d68*/ 	.word	0xffffffff


	//   ....[80]....
        /*0d6c*/ 	.word	0xffffffff


	//   ....[81]....
        /*0d70*/ 	.word	0xffffffff


	//   ....[82]....
        /*0d74*/ 	.word	0xffffffff


	//   ....[83]....
        /*0d78*/ 	.word	0xffffffff


	//   ....[84]....
        /*0d7c*/ 	.word	0xffffffff


	//   ....[85]....
        /*0d80*/ 	.word	0xffffffff


	//   ....[86]....
        /*0d84*/ 	.word	0xffffffff


	//   ....[87]....
        /*0d88*/ 	.word	0xffffffff


	//   ....[88]....
        /*0d8c*/ 	.word	0xffffffff


	//   ....[89]....
        /*0d90*/ 	.word	0xffffffff


	//   ....[90]....
        /*0d94*/ 	.word	0xffffffff


	//   ....[91]....
        /*0d98*/ 	.word	0xffffffff


	//   ....[92]....
        /*0d9c*/ 	.word	0xffffffff


	//   ....[93]....
        /*0da0*/ 	.word	0xffffffff


	//   ....[94]....
        /*0da4*/ 	.word	0xffffffff


	//   ....[95]....
        /*0da8*/ 	.word	0xffffffff


	//   ....[96]....
        /*0dac*/ 	.word	0xffffffff


	//   ....[97]....
        /*0db0*/ 	.word	0xffffffff


	//   ....[98]....
        /*0db4*/ 	.word	0xffffffff


	//   ....[99]....
        /*0db8*/ 	.word	0xffffffff


	//   ....[100]....
        /*0dbc*/ 	.word	0xffffffff


	//   ....[101]....
        /*0dc0*/ 	.word	0xffffffff


	//   ....[102]....
        /*0dc4*/ 	.word	0xffffffff


	//   ....[103]....
        /*0dc8*/ 	.word	0xffffffff


	//   ....[104]....
        /*0dcc*/ 	.word	0xffffffff


	//   ....[105]....
        /*0dd0*/ 	.word	0xffffffff


	//   ....[106]....
        /*0dd4*/ 	.word	0xffffffff


	//   ....[107]....
        /*0dd8*/ 	.word	0xffffffff


	//   ....[108]....
        /*0ddc*/ 	.word	0xffffffff


	//   ....[109]....
        /*0de0*/ 	.word	0xffffffff


	//   ....[110]....
        /*0de4*/ 	.word	0xffffffff


	//   ....[111]....
        /*0de8*/ 	.word	0xffffffff


	//   ....[112]....
        /*0dec*/ 	.word	0xffffffff


	//   ....[113]....
        /*0df0*/ 	.word	0xffffffff


	//   ....[114]....
        /*0df4*/ 	.word	0xffffffff


	//   ....[115]....
        /*0df8*/ 	.word	0xffffffff


	//   ....[116]....
        /*0dfc*/ 	.word	0xffffffff


	//   ....[117]....
        /*0e00*/ 	.word	0xffffffff


	//   ....[118]....
        /*0e04*/ 	.word	0xffffffff


	//   ....[119]....
        /*0e08*/ 	.word	0xffffffff


	//   ....[120]....
        /*0e0c*/ 	.word	0xffffffff


	//   ....[121]....
        /*0e10*/ 	.word	0xffffffff


	//   ....[122]....
        /*0e14*/ 	.word	0xffffffff


	//   ....[123]....
        /*0e18*/ 	.word	0xffffffff


	//   ....[124]....
        /*0e1c*/ 	.word	0xffffffff


	//   ....[125]....
        /*0e20*/ 	.word	0xffffffff


	//   ....[126]....
        /*0e24*/ 	.word	0xffffffff


	//   ....[127]....
        /*0e28*/ 	.word	0xffffffff


	//   ....[128]....
        /*0e2c*/ 	.word	0xffffffff


	//   ....[129]....
        /*0e30*/ 	.word	0xffffffff


	//   ....[130]....
        /*0e34*/ 	.word	0xffffffff


	//   ....[131]....
        /*0e38*/ 	.word	0xffffffff


	//   ....[132]....
        /*0e3c*/ 	.word	0xffffffff


	//   ....[133]....
        /*0e40*/ 	.word	0xffffffff


	//   ....[134]....
        /*0e44*/ 	.word	0xffffffff


	//----- nvinfo : EIATTR_COOP_GROUP_INSTR_OFFSETS
	.align		4
.L_528:
        /*0e48*/ 	.byte	0x04, 0x28
        /*0e4a*/ 	.short	(.L_530 - .L_529)


	//   ....[0]....
.L_529:
        /*0e4c*/ 	.word	0x00000050


	//   ....[1]....
        /*0e50*/ 	.word	0x00001dc0


	//   ....[2]....
        /*0e54*/ 	.word	0x00001de0


	//   ....[3]....
        /*0e58*/ 	.word	0x00002030


	//   ....[4]....
        /*0e5c*/ 	.word	0x00002040


	//   ....[5]....
        /*0e60*/ 	.word	0x00002220


	//   ....[6]....
        /*0e64*/ 	.word	0x00002240


	//   ....[7]....
        /*0e68*/ 	.word	0x00002420


	//   ....[8]....
        /*0e6c*/ 	.word	0x00002430


	//   ....[9]....
        /*0e70*/ 	.word	0x00002ab0


	//   ....[10]....
        /*0e74*/ 	.word	0x00002ad0


	//   ....[11]....
        /*0e78*/ 	.word	0x00002ae0


	//   ....[12]....
        /*0e7c*/ 	.word	0x00002b10


	//   ....[13]....
        /*0e80*/ 	.word	0x00002c50


	//   ....[14]....
        /*0e84*/ 	.word	0x00002c90


	//   ....[15]....
        /*0e88*/ 	.word	0x00002ee0


	//   ....[16]....
        /*0e8c*/ 	.word	0x00002fa0


	//   ....[17]....
        /*0e90*/ 	.word	0x00002fb0


	//   ....[18]....
        /*0e94*/ 	.word	0x00002fc0


	//   ....[19]....
        /*0e98*/ 	.word	0x000032b0


	//   ....[20]....
        /*0e9c*/ 	.word	0x000032f0


	//   ....[21]....
        /*0ea0*/ 	.word	0x00004ac0


	//   ....[22]....
        /*0ea4*/ 	.word	0x00004b20


	//   ....[23]....
        /*0ea8*/ 	.word	0x00004b30


	//   ....[24]....
        /*0eac*/ 	.word	0x00004b40


	//   ....[25]....
        /*0eb0*/ 	.word	0x00004c20


	//   ....[26]....
        /*0eb4*/ 	.word	0x00004c70


	//   ....[27]....
        /*0eb8*/ 	.word	0x00005020


	//   ....[28]....
        /*0ebc*/ 	.word	0x00005360


	//   ....[29]....
        /*0ec0*/ 	.word	0x00005960


	//   ....[30]....
        /*0ec4*/ 	.word	0x00005980


	//   ....[31]....
        /*0ec8*/ 	.word	0x000059a0


	//   ....[32]....
        /*0ecc*/ 	.word	0x000059c0


	//   ....[33]....
        /*0ed0*/ 	.word	0x00008000


	//   ....[34]....
        /*0ed4*/ 	.word	0x00008060


	//   ....[35]....
        /*0ed8*/ 	.word	0x00008070


	//   ....[36]....
        /*0edc*/ 	.word	0x000080e0


	//   ....[37]....
        /*0ee0*/ 	.word	0x000081a0


	//   ....[38]....
        /*0ee4*/ 	.word	0x00008260


	//   ....[39]....
        /*0ee8*/ 	.word	0x00009b00


	//   ....[40]....
        /*0eec*/ 	.word	0x00009b60


	//   ....[41]....
        /*0ef0*/ 	.word	0x00009b70


	//   ....[42]....
        /*0ef4*/ 	.word	0x00009be0


	//   ....[43]....
        /*0ef8*/ 	.word	0x00009ca0


	//   ....[44]....
        /*0efc*/ 	.word	0x00009d60


	//   ....[45]....
        /*0f00*/ 	.word	0x0000a060


	//   ....[46]....
        /*0f04*/ 	.word	0x0000a390


	//   ....[47]....
        /*0f08*/ 	.word	0x0000a830


	//   ....[48]....
        /*0f0c*/ 	.word	0x0000a850


	//   ....[49]....
        /*0f10*/ 	.word	0x0000a9f0


	//   ....[50]....
        /*0f14*/ 	.word	0x0000aa10


	//   ....[51]....
        /*0f18*/ 	.word	0x0000d510


	//   ....[52]....
        /*0f1c*/ 	.word	0x0000d570


	//   ....[53]....
        /*0f20*/ 	.word	0x0000d580


	//   ....[54]....
        /*0f24*/ 	.word	0x0000d590


	//   ....[55]....
        /*0f28*/ 	.word	0x0000d6b0


	//   ....[56]....
        /*0f2c*/ 	.word	0x0000d750


	//   ....[57]....
        /*0f30*/ 	.word	0x0000efb0


	//   ....[58]....
        /*0f34*/ 	.word	0x0000efd0


	//   ....[59]....
        /*0f38*/ 	.word	0x0000f0d0


	//   ....[60]....
        /*0f3c*/ 	.word	0x0000f0f0


	//   ....[61]....
        /*0f40*/ 	.word	0x0000f120


	//   ....[62]....
        /*0f44*/ 	.word	0x0000f1b0


	//   ....[63]....
        /*0f48*/ 	.word	0x0000f640


	//   ....[64]....
        /*0f4c*/ 	.word	0x0000f660


	//   ....[65]....
        /*0f50*/ 	.word	0x0000f680


	//   ....[66]....
        /*0f54*/ 	.word	0x0000f6a0


	//   ....[67]....
        /*0f58*/ 	.word	0x00011da0


	//   ....[68]....
        /*0f5c*/ 	.word	0x00011df0


	//   ....[69]....
        /*0f60*/ 	.word	0x00011e10


	//   ....[70]....
        /*0f64*/ 	.word	0x00011e30


	//   ....[71]....
        /*0f68*/ 	.word	0x00012a00


	//   ....[72]....
        /*0f6c*/ 	.word	0x00013220


	//   ....[73]....
        /*0f70*/ 	.word	0x00013230


	//   ....[74]....
        /*0f74*/ 	.word	0x00013260


	//   ....[75]....
        /*0f78*/ 	.word	0x00013280


	//   ....[76]....
        /*0f7c*/ 	.word	0x00013390


	//   ....[77]....
        /*0f80*/ 	.word	0x000133b0


	//   ....[78]....
        /*0f84*/ 	.word	0x00013be0


	//   ....[79]....
        /*0f88*/ 	.word	0x00013bf0


	//   ....[80]....
        /*0f8c*/ 	.word	0x00014780


	//   ....[81]....
        /*0f90*/ 	.word	0x00014890


	//   ....[82]....
        /*0f94*/ 	.word	0x00014900


	//   ....[83]....
        /*0f98*/ 	.word	0x00014970


	//   ....[84]....
        /*0f9c*/ 	.word	0x000149e0


	//   ....[85]....
        /*0fa0*/ 	.word	0x00014a50


	//   ....[86]....
        /*0fa4*/ 	.word	0x00014ad0


	//   ....[87]....
        /*0fa8*/ 	.word	0x00014b40


	//   ....[88]....
        /*0fac*/ 	.word	0x00014bb0


	//   ....[89]....
        /*0fb0*/ 	.word	0x00014c10


	//   ....[90]....
        /*0fb4*/ 	.word	0x00014c80


	//   ....[91]....
        /*0fb8*/ 	.word	0x00014e90


	//   ....[92]....
        /*0fbc*/ 	.word	0x00014f00


	//   ....[93]....
        /*0fc0*/ 	.word	0x00015110


	//   ....[94]....
        /*0fc4*/ 	.word	0x00015180


	//   ....[95]....
        /*0fc8*/ 	.word	0x000151e0


	//   ....[96]....
        /*0fcc*/ 	.word	0x00015250


	//   ....[97]....
        /*0fd0*/ 	.word	0x00015890


	//   ....[98]....
        /*0fd4*/ 	.word	0x000158e0


	//   ....[99]....
        /*0fd8*/ 	.word	0x00015930


	//   ....[100]....
        /*0fdc*/ 	.word	0x00015980


	//   ....[101]....
        /*0fe0*/ 	.word	0x000159f0


	//   ....[102]....
        /*0fe4*/ 	.word	0x00015a60


	//   ....[103]....
        /*0fe8*/ 	.word	0x00015c70


	//   ....[104]....
        /*0fec*/ 	.word	0x00015ce0


	//   ....[105]....
        /*0ff0*/ 	.word	0x00015ef0


	//   ....[106]....
        /*0ff4*/ 	.word	0x00015f60


	//   ....[107]....
        /*0ff8*/ 	.word	0x00015fc0


	//   ....[108]....
        /*0ffc*/ 	.word	0x00016030


	//   ....[109]....
        /*1000*/ 	.word	0x00016240


	//   ....[110]....
        /*1004*/ 	.word	0x000162b0


	//   ....[111]....
        /*1008*/ 	.word	0x000164c0


	//   ....[112]....
        /*100c*/ 	.word	0x00016530


	//   ....[113]....
        /*1010*/ 	.word	0x00016590


	//   ....[114]....
        /*1014*/ 	.word	0x00016600


	//   ....[115]....
        /*1018*/ 	.word	0x00016c40


	//   ....[116]....
        /*101c*/ 	.word	0x00016c80


	//   ....[117]....
        /*1020*/ 	.word	0x00016cd0


	//   ....[118]....
        /*1024*/ 	.word	0x00016d10


	//   ....[119]....
        /*1028*/ 	.word	0x00016d70


	//   ....[120]....
        /*102c*/ 	.word	0x00016dd0


	//   ....[121]....
        /*1030*/ 	.word	0x00016e40


	//   ....[122]....
        /*1034*/ 	.word	0x00016fd0


	//   ....[123]....
        /*1038*/ 	.word	0x00017040


	//   ....[124]....
        /*103c*/ 	.word	0x000171d0


	//   ....[125]....
        /*1040*/ 	.word	0x00017240


	//   ....[126]....
        /*1044*/ 	.word	0x00017280


	//   ....[127]....
        /*1048*/ 	.word	0x000172c0


	//   ....[128]....
        /*104c*/ 	.word	0x00017310


	//   ....[129]....
        /*1050*/ 	.word	0x00017350


	//   ....[130]....
        /*1054*/ 	.word	0x000173a0


	//   ....[131]....
        /*1058*/ 	.word	0x00017400


	//   ....[132]....
        /*105c*/ 	.word	0x00017450


	//   ....[133]....
        /*1060*/ 	.word	0x000174b0


	//   ....[134]....
        /*1064*/ 	.word	0x00017520


	//----- nvinfo : EIATTR_EXIT_INSTR_OFFSETS
	.align		4
.L_530:
        /*1068*/ 	.byte	0x04, 0x1c
        /*106a*/ 	.short	(.L_532 - .L_531)


	//   ....[0]....
.L_531:
        /*106c*/ 	.word	0x000000a0


	//   ....[1]....
        /*1070*/ 	.word	0x00014840


	//----- nvinfo : EIATTR_MAX_THREADS
	.align		4
.L_532:
        /*1074*/ 	.byte	0x04, 0x05
        /*1076*/ 	.short	(.L_534 - .L_533)
.L_533:
        /*1078*/ 	.word	0x00000100
        /*107c*/ 	.word	0x00000001
        /*1080*/ 	.word	0x00000001


	//----- nvinfo : EIATTR_CRS_STACK_SIZE
	.align		4
.L_534:
        /*1084*/ 	.byte	0x04, 0x1e
        /*1086*/ 	.short	(.L_536 - .L_535)
.L_535:
        /*1088*/ 	.word	0x00000000
.L_536:


//--------------------- .nv.info._ZN7cutlass13device_kernelIN5flash19enable_sm80_to_sm89INS1_16FlashAttnFwdSm80INS1_25CollectiveMainloopFwdSm80ILi8ELi1ELb0EN4cute5tupleIJNS5_1CILi128EEENS7_ILi64EEENS7_ILi256EEEEEELi256ENS_6half_tEfNS_4arch4Sm80ELb1ELb0ELb0ELb1ELb1ELb0ELb1ELb1EEENS1_21CollectiveEpilogueFwdINS6_IJS8_SA_S9_EEENS6_IJNS7_ILi1EEESI_SI_EEESC_SE_Li256ELb1ELb1ELb1ELb0EEENS1_36VarlenDynamicPersistentTileSchedulerILi128ELi64ELi256ELi256ELb1ELb1ELb0ELb1ELb1ELb1EEEEEEEEEvNT_6ParamsE --------------------------
	.section	.nv.info._ZN7cutlass13device_kernelIN5flash19enable_sm80_to_sm89INS1_16FlashAttnFwdSm80INS1_25CollectiveMainloopFwdSm80ILi8ELi1ELb0EN4cute5tupleIJNS5_1CILi128EEENS7_ILi64EEENS7_ILi256EEEEEELi256ENS_6half_tEfNS_4arch4Sm80ELb1ELb0ELb0ELb1ELb1ELb0ELb1ELb1EEENS1_21CollectiveEpilogueFwdINS6_IJS8_SA_S9_EEENS6_IJNS7_ILi1EEESI_SI_EEESC_SE_Li256ELb1ELb1ELb1ELb0EEENS1_36VarlenDynamicPersistentTileSchedulerILi128ELi64ELi256ELi256ELb1ELb1ELb0ELb1ELb1ELb1EEEEEEEEEvNT_6ParamsE,"",@"SHT_CUDA_INFO"
	.sectionflags	@""
	.align	4


	//----- nvinfo : EIATTR_CUDA_API_VERSION
	.align		4
        /*0000*/ 	.byte	0x04, 0x37
        /*0002*/ 	.short	(.L_538 - .L_537)
.L_537:
        /*0004*/ 	.word	0x00000082


	//----- nvinfo : EIATTR_SW2861232_WAR
	.align		4
.L_538:
        /*0008*/ 	.byte	0x01, 0x35
	.zero		2


	//----- nvinfo : EIATTR_PARAM_CBANK
	.align		4
        /*000c*/ 	.byte	0x04, 0x0a
        /*000e*/ 	.short	(.L_540 - .L_539)
	.align		4
.L_539:
        /*0010*/ 	.word	index@(.nv.constant0._ZN7cutlass13device_kernelIN5flash19enable_sm80_to_sm89INS1_16FlashAttnFwdSm80INS1_25CollectiveMainloopFwdSm80ILi8ELi1ELb0EN4cute5tupleIJNS5_1CILi128EEENS7_ILi64EEENS7_ILi256EEEEEELi256ENS_6half_tEfNS_4arch4Sm80ELb1ELb0ELb0ELb1ELb1ELb0ELb1ELb1EEENS1_21CollectiveEpilogueFwdINS6_IJS8_SA_S9_EEENS6_IJNS7_ILi1EEESI_SI_EEESC_SE_Li256ELb1ELb1ELb1ELb0EEENS1_36VarlenDynamicPersistentTileSchedulerILi128ELi64ELi256ELi256ELb1ELb1ELb0ELb1ELb1ELb1EEEEEEEEEvNT_6ParamsE)
        /*0014*/ 	.short	0x0160
        /*0016*/ 	.short	0x0438


	//----- nvinfo : EIATTR_CBANK_PARAM_SIZE
	.align		4
.L_540:
        /*0018*/ 	.byte	0x03, 0x19
        /*001a*/ 	.short	0x0438


	//----- nvinfo : EIATTR_KPARAM_INFO
	.align		4
        /*001c*/ 	.byte	0x04, 0x17
        /*001e*/ 	.short	(.L_542 - .L_541)
.L_541:
        /*0020*/ 	.word	0x00000000
        /*0024*/ 	.short	0x0000
        /*0026*/ 	.short	0x0000
        /*0028*/ 	.byte	0x00, 0xf0, 0xe1, 0x10


	//----- nvinfo : EIATTR_MAXREG_COUNT
	.align		4
.L_542:
        /*002c*/ 	.byte	0x03, 0x1b
        /*002e*/ 	.short	0x00ff


	//----- nvinfo : EIATTR_NUM_BARRIERS
	.align		4
        /*0030*/ 	.byte	0x02, 0x4c
        /*0032*/ 	.byte	0x06
	.zero		1


	//----- nvinfo : EIATTR_ANNOTATIONS
	.align		4
        /*0034*/ 	.byte	0x04, 0x55
        /*0036*/ 	.short	(.L_544 - .L_543)


	//   ....[0]....
.L_543:
        /* <DEDUP_REMOVED lines=16> */


	//----- nvinfo : EIATTR_MERCURY_ISA_VERSION
	.align		4
.L_544:
        /*0128*/ 	.byte	0x03, 0x5f
        /*012a*/ 	.short	0x0000


	//----- nvinfo : EIATTR_INT_WARP_WIDE_INSTR_OFFSETS
	.align		4
        /*012c*/ 	.byte	0x04, 0x31
        /*012e*/ 	.short	(.L_546 - .L_545)


	//   ....[0]....
.L_545:
        /*0130*/ 	.word	0x0000e660


	//   ....[1]....
        /*0134*/ 	.word	0x0000e6e0


	//----- nvinfo : EIATTR_COOP_GROUP_MASK_REGIDS
	.align		4
.L_546:
        /*0138*/ 	.byte	0x04, 0x29
        /*013a*/ 	.short	(.L_548 - .L_547)


	//   ....[0]....
.L_547:
        /*013c*/ 	.word	0xffffffff


	//   ....[1]....
        /*0140*/ 	.word	0xffffffff


	//   ....[2]....
        /*0144*/ 	.word	0xffffffff


	//   ....[3]....
        /*0148*/ 	.word	0xffffffff


	//   ....[4]....
        /*014c*/ 	.word	0xffffffff


	//   ....[5]....
        /*0150*/ 	.word	0xffffffff


	//   ....[6]....
        /*0154*/ 	.word	0xffffffff


	//   ....[7]....
        /*0158*/ 	.word	0xffffffff


	//   ....[8]....
        /*015c*/ 	.word	0xffffffff


	//   ....[9]....
        /*0160*/ 	.word	0xffffffff


	//   ....[10]....
        /*0164*/ 	.word	0xffffffff


	//   ....[11]....
        /*0168*/ 	.word	0xffffffff


	//   ....[12]....
        /*016c*/ 	.word	0xffffffff


	//   ....[13]....
        /*0170*/ 	.word	0xffffffff


	//   ....[14]....
        /*0174*/ 	.word	0xffffffff


	//   ....[15]....
        /*0178*/ 	.word	0xffffffff


	//   ....[16]....
        /*017c*/ 	.word	0xffffffff


	//   ....[17]....
        /*0180*/ 	.word	0xffffffff


	//   ....[18]....
        /*0184*/ 	.word	0xffffffff


	//   ....[19]....
        /*0188*/ 	.word	0xffffffff


	//   ....[20]....
        /*018c*/ 	.word	0xffffffff


	//   ....[21]....
        /*0190*/ 	.word	0xffffffff


	//   ....[22]....
        /*0194*/ 	.word	0xffffffff


	//   ....[23]....
        /*0198*/ 	.word	0xffffffff


	//   ....[24]....
        /*019c*/ 	.word	0xffffffff


	//   ....[25]....
        /*01a0*/ 	.word	0xffffffff


	//   ....[26]....
        /*01a4*/ 	.word	0xffffffff


	//   ....[27]....
        /*01a8*/ 	.word	0xffffffff


	//   ....[28]....
        /*01ac*/ 	.word	0xffffffff


	//   ....[29]....
        /*01b0*/ 	.word	0xffffffff


	//   ....[30]....
        /*01b4*/ 	.word	0xffffffff


	//   ....[31]....
        /*01b8*/ 	.word	0xffffffff


	//   ....[32]....
        /*01bc*/ 	.word	0xffffffff


	//   ....[33]....
        /*01c0*/ 	.word	0xffffffff


	//   ....[34]....
        /*01c4*/ 	.word	0xffffffff


	//   ....[35]....
        /*01c8*/ 	.word	0xffffffff


	//   ....[36]....
        /*01cc*/ 	.word	0xffffffff


	//   ....[37]....
        /*01d0*/ 	.word	0xffffffff


	//   ....[38]....
        /*01d4*/ 	.word	0xffffffff


	//   ....[39]....
        /*01d8*/ 	.word	0xffffffff


	//   ....[40]....
        /*01dc*/ 	.word	0xffffffff


	//   ....[41]....
        /*01e0*/ 	.word	0xffffffff


	//   ....[42]....
        /*01e4*/ 	.word	0xffffffff


	//   ....[43]....
        /*01e8*/ 	.word	0xffffffff


	//   ....[44]....
        /*01ec*/ 	.word	0xffffffff


	//   ....[45]....
        /*01f0*/ 	.word	0xffffffff


	//   ....[46]....
        /*01f4*/ 	.word	0xffffffff


	//   ....[47]....
        /*01f8*/ 	.word	0xffffffff


	//   ....[48]....
        /*01fc*/ 	.word	0xffffffff


	//   ....[49]....
        /*0200*/ 	.word	0xffffffff


	//   ....[50]....
        /*0204*/ 	.word	0xffffffff


	//   ....[51]....
        /*0208*/ 	.word	0xffffffff


	//   ....[52]....
        /*020c*/ 	.word	0xffffffff


	//   ....[53]....
        /*0210*/ 	.word	0xffffffff


	//   ....[54]....
        /*0214*/ 	.word	0xffffffff


	//   ....[55]....
        /*0218*/ 	.word	0xffffffff


	//   ....[56]....
        /*021c*/ 	.word	0xffffffff


	//   ....[57]....
        /*0220*/ 	.word	0xffffffff


	//   ....[58]....
        /*0224*/ 	.word	0xffffffff


	//   ....[59]....
        /*0228*/ 	.word	0xffffffff


	//   ....[60]....
        /*022c*/ 	.word	0xffffffff


	//   ....[61]....
        /*0230*/ 	.word	0xffffffff


	//   ....[62]....
        /*0234*/ 	.word	0xffffffff


	//   ....[63]....
        /*0238*/ 	.word	0xffffffff


	//   ....[64]....
        /*023c*/ 	.word	0xffffffff


	//   ....[65]....
        /*0240*/ 	.word	0xffffffff


	//   ....[66]....
        /*0244*/ 	.word	0xffffffff


	//   ....[67]....
        /*0248*/ 	.word	0xffffffff


	//   ....[68]....
        /*024c*/ 	.word	0xffffffff


	//   ....[69]....
        /*0250*/ 	.word	0xffffffff


	//   ....[70]....
        /*0254*/ 	.word	0xffffffff


	//   ....[71]....
        /*0258*/ 	.word	0xffffffff


	//   ....[72]....
        /*025c*/ 	.word	0xffffffff


	//   ....[73]....
        /*0260*/ 	.word	0xffffffff


	//   ....[74]....
        /*0264*/ 	.word	0xffffffff


	//   ....[75]....
        /*0268*/ 	.word	0xffffffff


	//   ....[76]....
        /*026c*/ 	.word	0xffffffff


	//   ....[77]....
        /*0270*/ 	.word	0xffffffff


	//   ....[78]....
        /*0274*/ 	.word	0xffffffff


	//   ....[79]....
        /*0278*/ 	.word	0xffffffff


	//   ....[80]....
        /*027c*/ 	.word	0xffffffff


	//   ....[81]....
        /*0280*/ 	.word	0xffffffff


	//   ....[82]....
        /*0284*/ 	.word	0xffffffff


	//   ....[83]....
        /*0288*/ 	.word	0xffffffff


	//   ....[84]....
        /*028c*/ 	.word	0xffffffff


	//   ....[85]....
        /*0290*/ 	.word	0xffffffff


	//   ....[86]....
        /*0294*/ 	.word	0xffffffff


	//   ....[87]....
        /*0298*/ 	.word	0xffffffff


	//   ....[88]....
        /*029c*/ 	.word	0xffffffff


	//   ....[89]....
        /*02a0*/ 	.word	0xffffffff


	//   ....[90]....
        /*02a4*/ 	.word	0xffffffff


	//   ....[91]....
        /*02a8*/ 	.word	0xffffffff


	//   ....[92]....
        /*02ac*/ 	.word	0xffffffff


	//   ....[93]....
        /*02b0*/ 	.word	0xffffffff


	//   ....[94]....
        /*02b4*/ 	.word	0xffffffff


	//   ....[95]....
        /*02b8*/ 	.word	0xffffffff


	//   ....[96]....
        /*02bc*/ 	.word	0xffffffff


	//   ....[97]....
        /*02c0*/ 	.word	0xffffffff


	//   ....[98]....
        /*02c4*/ 	.word	0xffffffff


	//   ....[99]....
        /*02c8*/ 	.word	0xffffffff


	//   ....[100]....
        /*02cc*/ 	.word	0xffffffff


	//   ....[101]....
        /*02d0*/ 	.word	0xffffffff


	//   ....[102]....
        /*02d4*/ 	.word	0xffffffff


	//   ....[103]....
        /*02d8*/ 	.word	0xffffffff


	//   ....[104]....
        /*02dc*/ 	.word	0xffffffff


	//   ....[105]....
        /*02e0*/ 	.word	0xffffffff


	//   ....[106]....
        /*02e4*/ 	.word	0xffffffff


	//   ....[107]....
        /*02e8*/ 	.word	0xffffffff


	//   ....[108]....
        /*02ec*/ 	.word	0xffffffff


	//   ....[109]....
        /*02f0*/ 	.word	0xffffffff


	//   ....[110]....
        /*02f4*/ 	.word	0xffffffff


	//   ....[111]....
        /*02f8*/ 	.word	0xffffffff


	//   ....[112]....
        /*02fc*/ 	.word	0xffffffff


	//   ....[113]....
        /*0300*/ 	.word	0xffffffff


	//   ....[114]....
        /*0304*/ 	.word	0xffffffff


	//   ....[115]....
        /*0308*/ 	.word	0xffffffff


	//   ....[116]....
        /*030c*/ 	.word	0xffffffff


	//   ....[117]....
        /*0310*/ 	.word	0xffffffff


	//   ....[118]....
        /*0314*/ 	.word	0xffffffff


	//   ....[119]....
        /*0318*/ 	.word	0xffffffff


	//   ....[120]....
        /*031c*/ 	.word	0xffffffff


	//   ....[121]....
        /*0320*/ 	.word	0xffffffff


	//   ....[122]....
        /*0324*/ 	.word	0xffffffff


	//   ....[123]....
        /*0328*/ 	.word	0xffffffff


	//   ....[124]....
        /*032c*/ 	.word	0xffffffff


	//   ....[125]....
        /*0330*/ 	.word	0xffffffff


	//   ....[126]....
        /*0334*/ 	.word	0xffffffff


	//   ....[127]....
        /*0338*/ 	.word	0xffffffff


	//   ....[128]....
        /*033c*/ 	.word	0xffffffff


	//   ....[129]....
        /*0340*/ 	.word	0xffffffff


	//   ....[130]....
        /*0344*/ 	.word	0xffffffff


	//   ....[131]....
        /*0348*/ 	.word	0xffffffff


	//   ....[132]....
        /*034c*/ 	.word	0xffffffff


	//   ....[133]....
        /*0350*/ 	.word	0xffffffff


	//   ....[134]....
        /*0354*/ 	.word	0xffffffff


	//   ....[135]....
        /*0358*/ 	.word	0xffffffff


	//   ....[136]....
        /*035c*/ 	.word	0xffffffff


	//   ....[137]....
        /*0360*/ 	.word	0xffffffff


	//   ....[138]....
        /*0364*/ 	.word	0xffffffff


	//   ....[139]....
        /*0368*/ 	.word	0xffffffff


	//   ....[140]....
        /*036c*/ 	.word	0xffffffff


	//   ....[141]....
        /*0370*/ 	.word	0xffffffff


	//   ....[142]....
        /*0374*/ 	.word	0xffffffff


	//   ....[143]....
        /*0378*/ 	.word	0xffffffff


	//   ....[144]....
        /*037c*/ 	.word	0xffffffff


	//   ....[145]....
        /*0380*/ 	.word	0xffffffff


	//   ....[146]....
        /*0384*/ 	.word	0xffffffff


	//   ....[147]....
        /*0388*/ 	.word	0xffffffff


	//   ....[148]....
        /*038c*/ 	.word	0xffffffff


	//   ....[149]....
        /*0390*/ 	.word	0xffffffff


	//   ....[150]....
        /*0394*/ 	.word	0xffffffff


	//   ....[151]....
        /*0398*/ 	.word	0xffffffff


	//   ....[152]....
        /*039c*/ 	.word	0xffffffff


	//   ....[153]....
        /*03a0*/ 	.word	0xffffffff


	//   ....[154]....
        /*03a4*/ 	.word	0xffffffff


	//   ....[155]....
        /*03a8*/ 	.word	0xffffffff


	//   ....[156]....
        /*03ac*/ 	.word	0xffffffff


	//   ....[157]....
        /*03b0*/ 	.word	0xffffffff


	//   ....[158]....
        /*03b4*/ 	.word	0xffffffff


	//   ....[159]....
        /*03b8*/ 	.word	0xffffffff


	//   ....[160]....
        /*03bc*/ 	.word	0xffffffff


	//   ....[161]....
        /*03c0*/ 	.word	0xffffffff


	//   ....[162]....
        /*03c4*/ 	.word	0xffffffff


	//   ....[163]....
        /*03c8*/ 	.word	0xffffffff


	//   ....[164]....
        /*03cc*/ 	.word	0xffffffff


	//   ....[165]....
        /*03d0*/ 	.word	0xffffffff


	//   ....[166]....
        /*03d4*/ 	.word	0xffffffff


	//   ....[167]....
        /*03d8*/ 	.word	0xffffffff


	//   ....[168]....
        /*03dc*/ 	.word	0xffffffff


	//   ....[169]....
        /*03e0*/ 	.word	0xffffffff


	//   ....[170]....
        /*03e4*/ 	.word	0xffffffff


	//   ....[171]....
        /*03e8*/ 	.word	0xffffffff


	//   ....[172]....
        /*03ec*/ 	.word	0xffffffff


	//   ....[173]....
        /*03f0*/ 	.word	0xffffffff


	//   ....[174]....
        /*03f4*/ 	.word	0xffffffff


	//   ....[175]....
        /*03f8*/ 	.word	0xffffffff


	//   ....[176]....
        /*03fc*/ 	.word	0xffffffff


	//   ....[177]....
        /*0400*/ 	.word	0xffffffff


	//   ....[178]....
        /*0404*/ 	.word	0xffffffff


	//   ....[179]....
        /*0408*/ 	.word	0xffffffff


	//   ....[180]....
        /*040c*/ 	.word	0xffffffff


	//   ....[181]....
        /*0410*/ 	.word	0xffffffff


	//   ....[182]....
        /*0414*/ 	.word	0xffffffff


	//   ....[183]....
        /*0418*/ 	.word	0xffffffff


	//   ....[184]....
        /*041c*/ 	.word	0xffffffff


	//   ....[185]....
        /*0420*/ 	.word	0xffffffff


	//   ....[186]....
        /*0424*/ 	.word	0xffffffff


	//   ....[187]....
        /*0428*/ 	.word	0xffffffff


	//   ....[188]....
        /*042c*/ 	.word	0xffffffff


	//   ....[189]....
        /*0430*/ 	.word	0xffffffff


	//   ....[190]....
        /*0434*/ 	.word	0xffffffff


	//   ....[191]....
        /*0438*/ 	.word	0xffffffff


	//   ....[192]....
        /*043c*/ 	.word	0xffffffff


	//   ....[193]....
        /*0440*/ 	.word	0xffffffff


	//   ....[194]....
        /*0444*/ 	.word	0xffffffff


	//   ....[195]....
        /*0448*/ 	.word	0xffffffff


	//   ....[196]....
        /*044c*/ 	.word	0xffffffff


	//   ....[197]....
        /*0450*/ 	.word	0xffffffff


	//   ....[198]....
        /*0454*/ 	.word	0xffffffff


	//   ....[199]....
        /*0458*/ 	.word	0xffffffff


	//   ....[200]....
        /*045c*/ 	.word	0xffffffff


	//   ....[201]....
        /*0460*/ 	.word	0xffffffff


	//   ....[202]....
        /*0464*/ 	.word	0xffffffff


	//   ....[203]....
        /*0468*/ 	.word	0xffffffff


	//   ....[204]....
        /*046c*/ 	.word	0xffffffff


	//   ....[205]....
        /*0470*/ 	.word	0xffffffff


	//   ....[206]....
        /*0474*/ 	.word	0xffffffff


	//   ....[207]....
        /*0478*/ 	.word	0xffffffff


	//----- nvinfo : EIATTR_COOP_GROUP_INSTR_OFFSETS
	.align		4
.L_548:
        /*047c*/ 	.byte	0x04, 0x28
        /*047e*/ 	.short	(.L_550 - .L_549)


	//   ....[0]....
.L_549:
        /*0480*/ 	.word	0x00000050


	//   ....[1]....
        /*0484*/ 	.word	0x000001e0


	//   ....[2]....
        /*0488*/ 	.word	0x00000210


	//   ....[3]....
        /*048c*/ 	.word	0x00000240


	//   ....[4]....
        /*0490*/ 	.word	0x00000270


	//   ....[5]....
        /*0494*/ 	.word	0x000002a0


	//   ....[6]....
        /*0498*/ 	.word	0x000002d0


	//   ....[7]....
        /*049c*/ 	.word	0x00000430


	//   ....[8]....
        /*04a0*/ 	.word	0x00000470


	//   ....[9]....
        /*04a4*/ 	.word	0x000004a0


	//   ....[10]....
        /*04a8*/ 	.word	0x000004d0


	//   ....[11]....
        /*04ac*/ 	.word	0x00000500


	//   ....[12]....
        /*04b0*/ 	.word	0x00000530


	//   ....[13]....
        /*04b4*/ 	.word	0x000005c0


	//   ....[14]....
        /*04b8*/ 	.word	0x00000600


	//   ....[15]....
        /*04bc*/ 	.word	0x00000620


	//   ....[16]....
        /*04c0*/ 	.word	0x00000680


	//   ....[17]....
        /*04c4*/ 	.word	0x00002980


	//   ....[18]....
        /*04c8*/ 	.word	0x000029a0


	//   ....[19]....
        /*04cc*/ 	.word	0x00002b50


	//   ....[20]....
        /*04d0*/ 	.word	0x00002b60


	//   ....[21]....
        /*04d4*/ 	.word	0x00002d00


	//   ....[22]....
        /*04d8*/ 	.word	0x00002d20


	//   ....[23]....
        /*04dc*/ 	.word	0x00002ec0


	//   ....[24]....
        /*04e0*/ 	.word	0x00002ed0


	//   ....[25]....
        /*04e4*/ 	.word	0x000033e0


	//   ....[26]....
        /*04e8*/ 	.word	0x00003400


	//   ....[27]....
        /*04ec*/ 	.word	0x00003410


	//   ....[28]....
        /*04f0*/ 	.word	0x00003420


	//   ....[29]....
        /*04f4*/ 	.word	0x00003600


	//   ....[30]....
        /*04f8*/ 	.word	0x00003630


	//   ....[31]....
        /*04fc*/ 	.word	0x00003660


	//   ....[32]....
        /*0500*/ 	.word	0x00003680


	//   ....[33]....
        /*0504*/ 	.word	0x00004930


	//   ....[34]....
        /*0508*/ 	.word	0x00004950


	//   ....[35]....
        /*050c*/ 	.word	0x00004a70


	//   ....[36]....
        /*0510*/ 	.word	0x00004ac0


	//   ....[37]....
        /*0514*/ 	.word	0x00004d50


	//   ....[38]....
        /*0518*/ 	.word	0x00004f90


	//   ....[39]....
        /*051c*/ 	.word	0x00005390


	//   ....[40]....
        /*0520*/ 	.word	0x000053b0


	//   ....[41]....
        /*0524*/ 	.word	0x000053d0


	//   ....[42]....
        /*0528*/ 	.word	0x000053f0


	//   ....[43]....
        /*052c*/ 	.word	0x00006b30


	//   ....[44]....
        /*0530*/ 	.word	0x00006b50


	//   ....[45]....
        /*0534*/ 	.word	0x00006c60


	//   ....[46]....
        /*0538*/ 	.word	0x00006c90


	//   ....[47]....
        /*053c*/ 	.word	0x00007df0


	//   ....[48]....
        /*0540*/ 	.word	0x00007e10


	//   ....[49]....
        /*0544*/ 	.word	0x00007f10


	//   ....[50]....
        /*0548*/ 	.word	0x00007f40


	//   ....[51]....
        /*054c*/ 	.word	0x00008200


	//   ....[52]....
        /*0550*/ 	.word	0x00008430


	//   ....[53]....
        /*0554*/ 	.word	0x00008750


	//   ....[54]....
        /*0558*/ 	.word	0x00008770


	//   ....[55]....
        /*055c*/ 	.word	0x00008890


	//   ....[56]....
        /*0560*/ 	.word	0x000088b0


	//   ....[57]....
        /*0564*/ 	.word	0x0000a890


	//   ....[58]....
        /*0568*/ 	.word	0x0000a8a0


	//   ....[59]....
        /*056c*/ 	.word	0x0000a8f0


	//   ....[60]....
        /*0570*/ 	.word	0x0000a910


	//   ....[61]....
        /*0574*/ 	.word	0x0000bad0


	//   ....[62]....
        /*0578*/ 	.word	0x0000baf0


	//   ....[63]....
        /*057c*/ 	.word	0x0000bc00


	//   ....[64]....
        /*0580*/ 	.word	0x0000bc20


	//   ....[65]....
        /*0584*/ 	.word	0x0000bfb0


	//   ....[66]....
        /*0588*/ 	.word	0x0000bfd0


	//   ....[67]....
        /*058c*/ 	.word	0x0000bff0


	//   ....[68]....
        /*0590*/ 	.word	0x0000c010


	//   ....[69]....
        /*0594*/ 	.word	0x0000dc50


	//   ....[70]....
        /*0598*/ 	.word	0x0000dc80


	//   ....[71]....
        /*059c*/ 	.word	0x0000dca0


	//   ....[72]....
        /*05a0*/ 	.word	0x0000dcb0


	//   ....[73]....
        /*05a4*/ 	.word	0x0000f500


	//   ....[74]....
        /*05a8*/ 	.word	0x0000f510


	//   ....[75]....
        /*05ac*/ 	.word	0x0000f520


	//   ....[76]....
        /*05b0*/ 	.word	0x0000f530


	//   ....[77]....
        /*05b4*/ 	.word	0x0000f8c0


	//   ....[78]....
        /*05b8*/ 	.word	0x0000f8e0


	//   ....[79]....
        /*05bc*/ 	.word	0x0000fa90


	//   ....[80]....
        /*05c0*/ 	.word	0x0000faa0


	//   ....[81]....
        /*05c4*/ 	.word	0x0000fc50


	//   ....[82]....
        /*05c8*/ 	.word	0x0000fc70


	//   ....[83]....
        /*05cc*/ 	.word	0x0000fe20


	//   ....[84]....
        /*05d0*/ 	.word	0x0000fe30


	//   ....[85]....
        /*05d4*/ 	.word	0x000101d0


	//   ....[86]....
        /*05d8*/ 	.word	0x000101f0


	//   ....[87]....
        /*05dc*/ 	.word	0x00011020


	//   ....[88]....
        /*05e0*/ 	.word	0x00011030


	//   ....[89]....
        /*05e4*/ 	.word	0x00012540


	//   ....[90]....
        /*05e8*/ 	.word	0x00012560


	//   ....[91]....
        /*05ec*/ 	.word	0x00012720


	//   ....[92]....
        /*05f0*/ 	.word	0x00012730


	//   ....[93]....
        /*05f4*/ 	.word	0x000128e0


	//   ....[94]....
        /*05f8*/ 	.word	0x00012900


	//   ....[95]....
        /*05fc*/ 	.word	0x00012ab0


	//   ....[96]....
        /*0600*/ 	.word	0x00012ac0


	//   ....[97]....
        /*0604*/ 	.word	0x00012d10


	//   ....[98]....
        /*0608*/ 	.word	0x00012d30


	//   ....[99]....
        /*060c*/ 	.word	0x00012e50


	//   ....[100]....
        /*0610*/ 	.word	0x00012e90


	//   ....[101]....
        /*0614*/ 	.word	0x00012ec0


	//   ....[102]....
        /*0618*/ 	.word	0x00012ef0


	//   ....[103]....
        /*061c*/ 	.word	0x00012f20


	//   ....[104]....
        /*0620*/ 	.word	0x00012f50


	//   ....[105]....
        /*0624*/ 	.word	0x000130a0


	//   ....[106]....
        /*0628*/ 	.word	0x000130e0


	//   ....[107]....
        /*062c*/ 	.word	0x00013110


	//   ....[108]....
        /*0630*/ 	.word	0x00013140


	//   ....[109]....
        /*0634*/ 	.word	0x00013170


	//   ....[110]....
        /*0638*/ 	.word	0x000131a0


	//   ....[111]....
        /*063c*/ 	.word	0x00013230


	//   ....[112]....
        /*0640*/ 	.word	0x00013270


	//   ....[113]....
        /*0644*/ 	.word	0x00013280


	//   ....[114]....
        /*0648*/ 	.word	0x000132e0


	//   ....[115]....
        /*064c*/ 	.word	0x00013c90


	//   ....[116]....
        /*0650*/ 	.word	0x00013cf0


	//   ....[117]....
        /*0654*/ 	.word	0x00013d40


	//   ....[118]....
        /*0658*/ 	.word	0x00013d90


	//   ....[119]....
        /*065c*/ 	.word	0x00013de0


	//   ....[120]....
        /*0660*/ 	.word	0x00013e50


	//   ....[121]....
        /*0664*/ 	.word	0x00013ea0


	//   ....[122]....
        /*0668*/ 	.word	0x00013f10


	//   ....[123]....
        /*066c*/ 	.word	0x00013f80


	//   ....[124]....
        /*0670*/ 	.word	0x00013ff0


	//   ....[125]....
        /*0674*/ 	.word	0x00014060


	//   ....[126]....
        /*0678*/ 	.word	0x000140d0


	//   ....[127]....
        /*067c*/ 	.word	0x00014140


	//   ....[128]....
        /*0680*/ 	.word	0x000141a0


	//   ....[129]....
        /*0684*/ 	.word	0x00014210


	//   ....[130]....
        /*0688*/ 	.word	0x00014280


	//   ....[131]....
        /*068c*/ 	.word	0x000142f0


	//   ....[132]....
        /*0690*/ 	.word	0x00014350


	//   ....[133]....
        /*0694*/ 	.word	0x000143c0


	//   ....[134]....
        /*0698*/ 	.word	0x00014430


	//   ....[135]....
        /*069c*/ 	.word	0x000145f0


	//   ....[136]....
        /*06a0*/ 	.word	0x00014650


	//   ....[137]....
        /*06a4*/ 	.word	0x000146c0


	//   ....[138]....
        /*06a8*/ 	.word	0x00014730


	//   ....[139]....
        /*06ac*/ 	.word	0x00014b70


	//   ....[140]....
        /*06b0*/ 	.word	0x00014bc0


	//   ....[141]....
        /*06b4*/ 	.word	0x00014c10


	//   ....[142]....
        /*06b8*/ 	.word	0x00014c60


	//   ....[143]....
        /*06bc*/ 	.word	0x00014cd0


	//   ....[144]....
        /*06c0*/ 	.word	0x00014d40


	//   ....[145]....
        /*06c4*/ 	.word	0x00014f00


	//   ....[146]....
        /*06c8*/ 	.word	0x00014f60


	//   ....[147]....
        /*06cc*/ 	.word	0x00014fd0


	//   ....[148]....
        /*06d0*/ 	.word	0x00015040


	//   ....[149]....
        /*06d4*/ 	.word	0x00015200


	//   ....[150]....
        /*06d8*/ 	.word	0x00015260


	//   ....[151]....
        /*06dc*/ 	.word	0x000152d0


	//   ....[152]....
        /*06e0*/ 	.word	0x00015340


	//   ....[153]....
        /*06e4*/ 	.word	0x00015780


	//   ....[154]....
        /*06e8*/ 	.word	0x000157c0


	//   ....[155]....
        /*06ec*/ 	.word	0x00015810


	//   ....[156]....
        /*06f0*/ 	.word	0x00015850


	//   ....[157]....
        /*06f4*/ 	.word	0x000158b0


	//   ....[158]....
        /*06f8*/ 	.word	0x00015920


	//   ....[159]....
        /*06fc*/ 	.word	0x00015990


	//   ....[160]....
        /*0700*/ 	.word	0x00015b10


	//   ....[161]....
        /*0704*/ 	.word	0x00015b70


	//   ....[162]....
        /*0708*/ 	.word	0x00015bc0


	//   ....[163]....
        /*070c*/ 	.word	0x00015c00


	//   ....[164]....
        /*0710*/ 	.word	0x00015c50


	//   ....[165]....
        /*0714*/ 	.word	0x00015c90


	//   ....[166]....
        /*0718*/ 	.word	0x00015ce0


	//   ....[167]....
        /*071c*/ 	.word	0x00015d30


	//   ....[168]....
        /*0720*/ 	.word	0x00015d80


	//   ....[169]....
        /*0724*/ 	.word	0x00015dd0


	//   ....[170]....
        /*0728*/ 	.word	0x00015e40


	//   ....[171]....
        /*072c*/ 	.word	0x00015eb0


	//   ....[172]....
        /*0730*/ 	.word	0x00015f20


	//   ....[173]....
        /*0734*/ 	.word	0x00015f80


	//   ....[174]....
        /*0738*/ 	.word	0x00015ff0


	//   ....[175]....
        /*073c*/ 	.word	0x00016060


	//   ....[176]....
        /*0740*/ 	.word	0x000160d0


	//   ....[177]....
        /*0744*/ 	.word	0x00016130


	//   ....[178]....
        /*0748*/ 	.word	0x000161a0


	//   ....[179]....
        /*074c*/ 	.word	0x00016210


	//   ....[180]....
        /*0750*/ 	.word	0x00016280


	//   ....[181]....
        /*0754*/ 	.word	0x000162e0


	//   ....[182]....
        /*0758*/ 	.word	0x00016350


	//   ....[183]....
        /*075c*/ 	.word	0x000163c0


	//   ....[184]....
        /*0760*/ 	.word	0x00016430


	//   ....[185]....
        /*0764*/ 	.word	0x00016490


	//   ....[186]....
        /*0768*/ 	.word	0x00016500


	//   ....[187]....
        /*076c*/ 	.word	0x00016570


	//   ....[188]....
        /*0770*/ 	.word	0x000165e0


	//   ....[189]....
        /*0774*/ 	.word	0x00016640


	//   ....[190]....
        /*0778*/ 	.word	0x000166b0


	//   ....[191]....
        /*077c*/ 	.word	0x00016720


	//   ....[192]....
        /*0780*/ 	.word	0x00016770


	//   ....[193]....
        /*0784*/ 	.word	0x000167b0


	//   ....[194]....
        /*0788*/ 	.word	0x00016800


	//   ....[195]....
        /*078c*/ 	.word	0x00016850


	//   ....[196]....
        /*0790*/ 	.word	0x000168a0


	//   ....[197]....
        /*0794*/ 	.word	0x00016910


	//   ....[198]....
        /*0798*/ 	.word	0x00016960


	//   ....[199]....
        /*079c*/ 	.word	0x000169b0


	//   ....[200]....
        /*07a0*/ 	.word	0x00016a00


	//   ....[201]....
        /*07a4*/ 	.word	0x00016a50


	//   ....[202]....
        /*07a8*/ 	.word	0x00016aa0


	//   ....[203]....
        /*07ac*/ 	.word	0x00016b10


	//   ....[204]....
        /*07b0*/ 	.word	0x00016b60


	//   ....[205]....
        /*07b4*/ 	.word	0x00016bd0


	//   ....[206]....
        /*07b8*/ 	.word	0x00016c30


	//   ....[207]....
        /*07bc*/ 	.word	0x00016ca0


	//----- nvinfo : EIATTR_EXIT_INSTR_OFFSETS
	.align		4
.L_550:
        /*07c0*/ 	.byte	0x04, 0x1c
        /*07c2*/ 	.short	(.L_552 - .L_551)


	//   ....[0]....
.L_551:
        /*07c4*/ 	.word	0x00000fe0


	//   ....[1]....
        /*07c8*/ 	.word	0x00013c50


	//----- nvinfo : EIATTR_MAX_THREADS
	.align		4
.L_552:
        /*07cc*/ 	.byte	0x04, 0x05
        /*07ce*/ 	.short	(.L_554 - .L_553)
.L_553:
        /*07d0*/ 	.word	0x00000100
        /*07d4*/ 	.word	0x00000001
        /*07d8*/ 	.word	0x00000001


	//----- nvinfo : EIATTR_CRS_STACK_SIZE
	.align		4
.L_554:
        /*07dc*/ 	.byte	0x04, 0x1e
        /*07de*/ 	.short	(.L_556 - .L_555)
.L_555:
        /*07e0*/ 	.word	0x00000000
.L_556:


//--------------------- .nv.info._ZN7cutlass13device_kernelIN5flash19enable_sm80_to_sm89INS1_16FlashAttnFwdSm80INS1_25CollectiveMainloopFwdSm80ILi8ELi1ELb0EN4cute5tupleIJNS5_1CILi128EEENS7_ILi48EEENS7_ILi256EEEEEELi256ENS_6half_tEfNS_4arch4Sm80ELb1ELb0ELb0ELb1ELb1ELb1ELb1ELb1EEENS1_21CollectiveEpilogueFwdINS6_IJS8_SA_S9_EEENS6_IJNS7_ILi1EEESI_SI_EEESC_SE_Li256ELb1ELb1ELb1ELb0EEENS1_36VarlenDynamicPersistentTileSchedulerILi128ELi48ELi256ELi256ELb1ELb1ELb0ELb1ELb1ELb1EEEEEEEEEvNT_6ParamsE --------------------------
	.section	.nv.info._ZN7cutlass13device_kernelIN5flash19enable_sm80_to_sm89INS1_16FlashAttnFwdSm80INS1_25CollectiveMainloopFwdSm80ILi8ELi1ELb0EN4cute5tupleIJNS5_1CILi128EEENS7_ILi48EEENS7_ILi256EEEEEELi256ENS_6half_tEfNS_4arch4Sm80ELb1ELb0ELb0ELb1ELb1ELb1ELb1ELb1EEENS1_21CollectiveEpilogueFwdINS6_IJS8_SA_S9_EEENS6_IJNS7_ILi1EEESI_SI_EEESC_SE_Li256ELb1ELb1ELb1ELb0EEENS1_36VarlenDynamicPersistentTileSchedulerILi128ELi48ELi256ELi256ELb1ELb1ELb0ELb1ELb1ELb1EEEEEEEEEvNT_6ParamsE,"",@"SHT_CUDA_INFO"
	.sectionflags	@""
	.align	4


	//----- nvinfo : EIATTR_CUDA_API_VERSION
	.align		4
        /*0000*/ 	.byte	0x04, 0x37
        /*0002*/ 	.short	(.L_558 - .L_557)
.L_557:
        /*0004*/ 	.word	0x00000082


	//----- nvinfo : EIATTR_SW2861232_WAR
	.align		4
.L_558:
        /*0008*/ 	.byte	0x01, 0x35
	.zero		2


	//----- nvinfo : EIATTR_PARAM_CBANK
	.align		4
        /*000c*/ 	.byte	0x04, 0x0a
        /*000e*/ 	.short	(.L_560 - .L_559)
	.align		4
.L_559:
        /*0010*/ 	.word	index@(.nv.constant0._ZN7cutlass13device_kernelIN5flash19enable_sm80_to_sm89INS1_16FlashAttnFwdSm80INS1_25CollectiveMainloopFwdSm80ILi8ELi1ELb0EN4cute5tupleIJNS5_1CILi128EEENS7_ILi48EEENS7_ILi256EEEEEELi256ENS_6half_tEfNS_4arch4Sm80ELb1ELb0ELb0ELb1ELb1ELb1ELb1ELb1EEENS1_21CollectiveEpilogueFwdINS6_IJS8_SA_S9_EEENS6_IJNS7_ILi1EEESI_SI_EEESC_SE_Li256ELb1ELb1ELb1ELb0EEENS1_36VarlenDynamicPersistentTileSchedulerILi128ELi48ELi256ELi256ELb1ELb1ELb0ELb1ELb1ELb1EEEEEEEEEvNT_6ParamsE)
        /*0014*/ 	.short	0x0160
        /*0016*/ 	.short	0x0438


	//----- nvinfo : EIATTR_CBANK_PARAM_SIZE
	.align		4
.L_560:
        /*0018*/ 	.byte	0x03, 0x19
        /*001a*/ 	.short	0x0438


	//----- nvinfo : EIATTR_KPARAM_INFO
	.align		4
        /*001c*/ 	.byte	0x04, 0x17
        /*001e*/ 	.short	(.L_562 - .L_561)
.L_561:
        /*0020*/ 	.word	0x00000000
        /*0024*/ 	.short	0x0000
        /*0026*/ 	.short	0x0000
        /*0028*/ 	.byte	0x00, 0xf0, 0xe1, 0x10


	//----- nvinfo : EIATTR_MAXREG_COUNT
	.align		4
.L_562:
        /*002c*/ 	.byte	0x03, 0x1b
        /*002e*/ 	.short	0x00ff


	//----- nvinfo : EIATTR_NUM_BARRIERS
	.align		4
        /*0030*/ 	.byte	0x02, 0x4c
        /*0032*/ 	.byte	0x06
	.zero		1


	//----- nvinfo : EIATTR_ANNOTATIONS
	.align		4
        /*0034*/ 	.byte	0x04, 0x55
        /*0036*/ 	.short	(.L_564 - .L_563)


	//   ....[0]....
.L_563:
        /* <DEDUP_REMOVED lines=174> */


	//----- nvinfo : EIATTR_MERCURY_ISA_VERSION
	.align		4
.L_564:
        /*0b00*/ 	.byte	0x03, 0x5f
        /*0b02*/ 	.short	0x0000


	//----- nvinfo : EIATTR_INT_WARP_WIDE_INSTR_OFFSETS
	.align		4
        /*0b04*/ 	.byte	0x04, 0x31
        /*0b06*/ 	.short	(.L_566 - .L_565)


	//   ....[0]....
.L_565:
        /*0b08*/ 	.word	0x0001d520


	//   ....[1]....
        /*0b0c*/ 	.word	0x0001d590


	//----- nvinfo : EIATTR_COOP_GROUP_MASK_REGIDS
	.align		4
.L_566:
        /*0b10*/ 	.byte	0x04, 0x29
        /*0b12*/ 	.short	(.L_568 - .L_567)


	//   ....[0]....
.L_567:
        /*0b14*/ 	.word	0xffffffff


	//   ....[1]....
        /*0b18*/ 	.word	0xffffffff


	//   ....[2]....
        /*0b1c*/ 	.word	0xffffffff


	//   ....[3]....
        /*0b20*/ 	.word	0xffffffff


	//   ....[4]....
        /*0b24*/ 	.word	0xffffffff


	//   ....[5]....
        /*0b28*/ 	.word	0xffffffff


	//   ....[6]....
        /*0b2c*/ 	.word	0xffffffff


	//   ....[7]....
        /*0b30*/ 	.word	0xffffffff


	//   ....[8]....
        /*0b34*/ 	.word	0xffffffff


	//   ....[9]....
        /*0b38*/ 	.word	0xffffffff


	//   ....[10]....
        /*0b3c*/ 	.word	0xffffffff


	//   ....[11]....
        /*0b40*/ 	.word	0xffffffff


	//   ....[12]....
        /*0b44*/ 	.word	0xffffffff


	//   ....[13]....
        /*0b48*/ 	.word	0xffffffff


	//   ....[14]....
        /*0b4c*/ 	.word	0xffffffff


	//   ....[15]....
        /*0b50*/ 	.word	0xffffffff


	//   ....[16]....
        /*0b54*/ 	.word	0xffffffff


	//   ....[17]....
        /*0b58*/ 	.word	0xffffffff


	//   ....[18]....
        /*0b5c*/ 	.word	0xffffffff


	//   ....[19]....
        /*0b60*/ 	.word	0xffffffff


	//   ....[20]....
        /*0b64*/ 	.word	0xffffffff


	//   ....[21]....
        /*0b68*/ 	.word	0xffffffff


	//   ....[22]....
        /*0b6c*/ 	.word	0xffffffff


	//   ....[23]....
        /*0b70*/ 	.word	0xffffffff


	//   ....[24]....
        /*0b74*/ 	.word	0xffffffff


	//   ....[25]....
        /*0b78*/ 	.word	0xffffffff


	//   ....[26]....
        /*0b7c*/ 	.word	0xffffffff


	//   ....[27]....
        /*0b80*/ 	.word	0xffffffff


	//   ....[28]....
        /*0b84*/ 	.word	0xffffffff


	//   ....[29]....
        /*0b88*/ 	.word	0xffffffff


	//   ....[30]....
        /*0b8c*/ 	.word	0xffffffff


	//   ....[31]....
        /*0b90*/ 	.word	0xffffffff


	//   ....[32]....
        /*0b94*/ 	.word	0xffffffff


	//   ....[33]....
        /*0b98*/ 	.word	0xffffffff


	//   ....[34]....
        /*0b9c*/ 	.word	0xffffffff


	//   ....[35]....
        /*0ba0*/ 	.word	0xffffffff


	//   ....[36]....
        /*0ba4*/ 	.word	0xffffffff


	//   ....[37]....
        /*0ba8*/ 	.word	0xffffffff


	//   ....[38]....
        /*0bac*/ 	.word	0xffffffff


	//   ....[39]....
        /*0bb0*/ 	.word	0xffffffff


	//   ....[40]....
        /*0bb4*/ 	.word	0xffffffff


	//   ....[41]....
        /*0bb8*/ 	.word	0xffffffff


	//   ....[42]....
        /*0bbc*/ 	.word	0xffffffff


	//   ....[43]....
        /*0bc0*/ 	.word	0xffffffff


	//   ....[44]....
        /*0bc4*/ 	.word	0xffffffff


	//   ....[45]....
        /*0bc8*/ 	.word	0xffffffff


	//   ....[46]....
        /*0bcc*/ 	.word	0xffffffff


	//   ....[47]....
        /*0bd0*/ 	.word	0xffffffff


	//   ....[48]....
        /*0bd4*/ 	.word	0xffffffff


	//   ....[49]....
        /*0bd8*/ 	.word	0xffffffff


	//   ....[50]....
        /*0bdc*/ 	.word	0xffffffff


	//   ....[51]....
        /*0be0*/ 	.word	0xffffffff


	//   ....[52]....
        /*0be4*/ 	.word	0xffffffff


	//   ....[53]....
        /*0be8*/ 	.word	0xffffffff


	//   ....[54]....
        /*0bec*/ 	.word	0xffffffff


	//   ....[55]....
        /*0bf0*/ 	.word	0xffffffff


	//   ....[56]....
        /*0bf4*/ 	.word	0xffffffff


	//   ....[57]....
        /*0bf8*/ 	.word	0xffffffff


	//   ....[58]....
        /*0bfc*/ 	.word	0xffffffff


	//   ....[59]....
        /*0c00*/ 	.word	0xffffffff


	//   ....[60]....
        /*0c04*/ 	.word	0xffffffff


	//   ....[61]....
        /*0c08*/ 	.word	0xffffffff


	//   ....[62]....
        /*0c0c*/ 	.word	0xffffffff


	//   ....[63]....
        /*0c10*/ 	.word	0xffffffff


	//   ....[64]....
        /*0c14*/ 	.word	0xffffffff


	//   ....[65]....
        /*0c18*/ 	.word	0xffffffff


	//   ....[66]....
        /*0c1c*/ 	.word	0xffffffff


	//   ....[67]....
        /*0c20*/ 	.word	0xffffffff


	//   ....[68]....
        /*0c24*/ 	.word	0xffffffff


	//   ....[69]....
        /*0c28*/ 	.word	0xffffffff


	//   ....[70]....
        /*0c2c*/ 	.word	0xffffffff


	//   ....[71]....
        /*0c30*/ 	.word	0xffffffff


	//   ....[72]....
        /*0c34*/ 	.word	0xffffffff


	//   ....[73]....
        /*0c38*/ 	.word	0xffffffff


	//   ....[74]....
        /*0c3c*/ 	.word	0xffffffff


	//   ....[75]....
        /*0c40*/ 	.word	0xffffffff


	//   ....[76]....
        /*0c44*/ 	.word	0xffffffff


	//   ....[77]....
        /*0c48*/ 	.word	0xffffffff


	//   ....[78]....
        /*0c4c*/ 	.word	0xffffffff


	//   ....[79]....
        /*0c50*/ 	.word	0xffffffff


	//   ....[80]....
        /*0c54*/ 	.word	0xffffffff


	//   ....[81]....
        /*0c58*/ 	.word	0xffffffff


	//   ....[82]....
        /*0c5c*/ 	.word	0xffffffff


	//   ....[83]....
        /*0c60*/ 	.word	0xffffffff


	//   ....[84]....
        /*0c64*/ 	.word	0xffffffff


	//   ....[85]....
        /*0c68*/ 	.word	0xffffffff


	//   ....[86]....
        /*0c6c*/ 	.word	0xffffffff


	//   ....[87]....
        /*0c70*/ 	.word	0xffffffff


	//   ....[88]....
        /*0c74*/ 	.word	0xffffffff


	//   ....[89]....
        /*0c78*/ 	.word	0xffffffff


	//   ....[90]....
        /*0c7c*/ 	.word	0xffffffff


	//   ....[91]....
        /*0c80*/ 	.word	0xffffffff


	//   ....[92]....
        /*0c84*/ 	.word	0xffffffff


	//   ....[93]....
        /*0c88*/ 	.word	0xffffffff


	//   ....[94]....
        /*0c8c*/ 	.word	0xffffffff


	//   ....[95]....
        /*0c90*/ 	.word	0xffffffff


	//   ....[96]....
        /*0c94*/ 	.word	0xffffffff


	//   ....[97]....
        /*0c98*/ 	.word	0xffffffff


	//   ....[98]....
        /*0c9c*/ 	.word	0xffffffff


	//   ....[99]....
        /*0ca0*/ 	.word	0xffffffff


	//   ....[100]....
        /*0ca4*/ 	.word	0xffffffff


	//   ....[101]....
        /*0ca8*/ 	.word	0xffffffff


	//   ....[102]....
        /*0cac*/ 	.word	0xffffffff


	//   ....[103]....
        /*0cb0*/ 	.word	0xffffffff


	//   ....[104]....
        /*0cb4*/ 	.word	0xffffffff


	//   ....[105]....
        /*0cb8*/ 	.word	0xffffffff


	//   ....[106]....
        /*0cbc*/ 	.word	0xffffffff


	//   ....[107]....
        /*0cc0*/ 	.word	0xffffffff


	//   ....[108]....
        /*0cc4*/ 	.word	0xffffffff


	//   ....[109]....
        /*0cc8*/ 	.word	0xffffffff


	//   ....[110]....
        /*0ccc*/ 	.word	0xffffffff


	//   ....[111]....
        /*0cd0*/ 	.word	0xffffffff


	//   ....[112]....
        /*0cd4*/ 	.word	0xffffffff


	//   ....[113]....
        /*0cd8*/ 	.word	0xffffffff


	//   ....[114]....
        /*0cdc*/ 	.word	0xffffffff


	//   ....[115]....
        /*0ce0*/ 	.word	0xffffffff


	//   ....[116]....
        /*0ce4*/ 	.word	0xffffffff


	//   ....[117]....
        /*0ce8*/ 	.word	0xffffffff


	//   ....[118]....
        /*0cec*/ 	.word	0xffffffff


	//   ....[119]....
        /*0cf0*/ 	.word	0xffffffff


	//   ....[120]....
        /*0cf4*/ 	.word	0xffffffff


	//   ....[121]....
        /*0cf8*/ 	.word	0xffffffff


	//   ....[122]....
        /*0cfc*/ 	.word	0xffffffff


	//   ....[123]....
        /*0d00*/ 	.word	0xffffffff


	//   ....[124]....
        /*0d04*/ 	.word	0xffffffff


	//   ....[125]....
        /*0d08*/ 	.word	0xffffffff


	//   ....[126]....
        /*0d0c*/ 	.word	0xffffffff


	//   ....[127]....
        /*0d10*/ 	.word	0xffffffff


	//   ....[128]....
        /*0d14*/ 	.word	0xffffffff


	//   ....[129]....
        /*0d18*/ 	.word	0xffffffff


	//   ....[130]....
        /*0d1c*/ 	.word	0xffffffff


	//   ....[131]....
        /*0d20*/ 	.word	0xffffffff


	//   ....[132]....
        /*0d24*/ 	.word	0xffffffff


	//   ....[133]....
        /*0d28*/ 	.word	0xffffffff


	//   ....[134]....
        /*0d2c*/ 	.word	0xffffffff


	//   ....[135]....
        /*0d30*/ 	.word	0xffffffff


	//   ....[136]....
        /*0d34*/ 	.word	0xffffffff


	//   ....[137]....
        /*0d38*/ 	.word	0xffffffff


	//   ....[138]....
        /*0d3c*/ 	.word	0xffffffff


	//   ....[139]....
        /*0d40*/ 	.word	0xffffffff


	//   ....[140]....
        /*0d44*/ 	.word	0xffffffff


	//   ....[141]....
        /*0d48*/ 	.word	0xffffffff


	//   ....[142]....
        /*0d4c*/ 	.word	0xffffffff


	//   ....[143]....
        /*0d50*/ 	.word	0xffffffff


	//   ....[144]....
        /*0d54*/ 	.word	0xffffffff


	//   ....[145]....
        /*0d58*/ 	.word	0xffffffff


	//   ....[146]....
        /*0d5c*/ 	.word	0xffffffff


	//   ....[147]....
        /*0d60*/ 	.word	0xffffffff


	//   ....[148]....
        /*0d64*/ 	.word	0xffffffff


	//   ....[149]....
        /*0d68*/ 	.word	0xffffffff


	//   ....[150]....
        /*0d6c*/ 	.word	0xffffffff


	//   ....[151]....
        /*0d70*/ 	.word	0xffffffff


	//   ....[152]....
        /*0d74*/ 	.word	0xffffffff


	//   ....[153]....
        /*0d78*/ 	.word	0xffffffff


	//   ....[154]....
        /*0d7c*/ 	.word	0xffffffff


	//   ....[155]....
        /*0d80*/ 	.word	0xffffffff


	//   ....[156]....
        /*0d84*/ 	.word	0xffffffff


	//   ....[157]....
        /*0d88*/ 	.word	0xffffffff


	//   ....[158]....
        /*0d8c*/ 	.word	0xffffffff


	//   ....[159]....
        /*0d90*/ 	.word	0xffffffff


	//   ....[160]....
        /*0d94*/ 	.word	0xffffffff


	//   ....[161]....
        /*0d98*/ 	.word	0xffffffff


	//   ....[162]....
        /*0d9c*/ 	.word	0xffffffff


	//   ....[163]....
        /*0da0*/ 	.word	0xffffffff


	//   ....[164]....
        /*0da4*/ 	.word	0xffffffff


	//   ....[165]....
        /*0da8*/ 	.word	0xffffffff


	//   ....[166]....
        /*0dac*/ 	.word	0xffffffff


	//   ....[167]....
        /*0db0*/ 	.word	0xffffffff


	//   ....[168]....
        /*0db4*/ 	.word	0xffffffff


	//   ....[169]....
        /*0db8*/ 	.word	0xffffffff


	//   ....[170]....
        /*0dbc*/ 	.word	0xffffffff


	//   ....[171]....
        /*0dc0*/ 	.word	0xffffffff


	//   ....[172]....
        /*0dc4*/ 	.word	0xffffffff


	//   ....[173]....
        /*0dc8*/ 	.word	0xffffffff


	//   ....[174]....
        /*0dcc*/ 	.word	0xffffffff


	//   ....[175]....
        /*0dd0*/ 	.word	0xffffffff


	//   ....[176]....
        /*0dd4*/ 	.word	0xffffffff


	//   ....[177]....
        /*0dd8*/ 	.word	0xffffffff


	//   ....[178]....
        /*0ddc*/ 	.word	0xffffffff


	//   ....[179]....
        /*0de0*/ 	.word	0xffffffff


	//   ....[180]....
        /*0de4*/ 	.word	0xffffffff


	//   ....[181]....
        /*0de8*/ 	.word	0xffffffff


	//   ....[182]....
        /*0dec*/ 	.word	0xffffffff


	//   ....[183]....
        /*0df0*/ 	.word	0xffffffff


	//   ....[184]....
        /*0df4*/ 	.word	0xffffffff


	//   ....[185]....
        /*0df8*/ 	.word	0xffffffff


	//   ....[186]....
        /*0dfc*/ 	.word	0xffffffff


	//   ....[187]....
        /*0e00*/ 	.word	0xffffffff


	//   ....[188]....
        /*0e04*/ 	.word	0xffffffff


	//   ....[189]....
        /*0e08*/ 	.word	0xffffffff


	//   ....[190]....
        /*0e0c*/ 	.word	0xffffffff


	//   ....[191]....
        /*0e10*/ 	.word	0xffffffff


	//   ....[192]....
        /*0e14*/ 	.word	0xffffffff


	//   ....[193]....
        /*0e18*/ 	.word	0xffffffff


	//   ....[194]....
        /*0e1c*/ 	.word	0xffffffff


	//   ....[195]....
        /*0e20*/ 	.word	0xffffffff


	//   ....[196]....
        /*0e24*/ 	.word	0xffffffff


	//   ....[197]....
        /*0e28*/ 	.word	0xffffffff


	//   ....[198]....
        /*0e2c*/ 	.word	0xffffffff


	//   ....[199]....
        /*0e30*/ 	.word	0xffffffff


	//   ....[200]....
        /*0e34*/ 	.word	0xffffffff


	//   ....[201]....
        /*0e38*/ 	.word	0xffffffff


	//   ....[202]....
        /*0e3c*/ 	.word	0xffffffff


	//   ....[203]....
        /*0e40*/ 	.word	0xffffffff


	//   ....[204]....
        /*0e44*/ 	.word	0xffffffff


	//   ....[205]....
        /*0e48*/ 	.word	0xffffffff


	//   ....[206]....
        /*0e4c*/ 	.word	0xffffffff


	//   ....[207]....
        /*0e50*/ 	.word	0xffffffff


	//   ....[208]....
        /*0e54*/ 	.word	0xffffffff


	//   ....[209]....
        /*0e58*/ 	.word	0xffffffff


	//   ....[210]....
        /*0e5c*/ 	.word	0xffffffff


	//   ....[211]....
        /*0e60*/ 	.word	0xffffffff


	//   ....[212]....
        /*0e64*/ 	.word	0xffffffff


	//   ....[213]....
        /*0e68*/ 	.word	0xffffffff


	//   ....[214]....
        /*0e6c*/ 	.word	0xffffffff


	//   ....[215]....
        /*0e70*/ 	.word	0xffffffff


	//   ....[216]....
        /*0e74*/ 	.word	0xffffffff


	//   ....[217]....
        /*0e78*/ 	.word	0xffffffff


	//   ....[218]....
        /*0e7c*/ 	.word	0xffffffff


	//   ....[219]....
        /*0e80*/ 	.word	0xffffffff


	//   ....[220]....
        /*0e84*/ 	.word	0xffffffff


	//   ....[221]....
        /*0e88*/ 	.word	0xffffffff


	//   ....[222]....
        /*0e8c*/ 	.word	0xffffffff


	//   ....[223]....
        /*0e90*/ 	.word	0xffffffff


	//   ....[224]....
        /*0e94*/ 	.word	0xffffffff


	//   ....[225]....
        /*0e98*/ 	.word	0xffffffff


	//   ....[226]....
        /*0e9c*/ 	.word	0xffffffff


	//   ....[227]....
        /*0ea0*/ 	.word	0xffffffff


	//   ....[228]....
        /*0ea4*/ 	.word	0xffffffff


	//   ....[229]....
        /*0ea8*/ 	.word	0xffffffff


	//   ....[230]....
        /*0eac*/ 	.word	0xffffffff


	//   ....[231]....
        /*0eb0*/ 	.word	0xffffffff


	//   ....[232]....
        /*0eb4*/ 	.word	0xffffffff


	//   ....[233]....
        /*0eb8*/ 	.word	0xffffffff


	//   ....[234]....
        /*0ebc*/ 	.word	0xffffffff


	//   ....[235]....
        /*0ec0*/ 	.word	0xffffffff


	//   ....[236]....
        /*0ec4*/ 	.word	0xffffffff


	//   ....[237]....
        /*0ec8*/ 	.word	0xffffffff


	//   ....[238]....
        /*0ecc*/ 	.word	0xffffffff


	//   ....[239]....
        /*0ed0*/ 	.word	0xffffffff


	//   ....[240]....
        /*0ed4*/ 	.word	0xffffffff


	//   ....[241]....
        /*0ed8*/ 	.word	0xffffffff


	//   ....[242]....
        /*0edc*/ 	.word	0xffffffff


	//   ....[243]....
        /*0ee0*/ 	.word	0xffffffff


	//   ....[244]....
        /*0ee4*/ 	.word	0xffffffff


	//   ....[245]....
        /*0ee8*/ 	.word	0xffffffff


	//   ....[246]....
        /*0eec*/ 	.word	0xffffffff


	//   ....[247]....
        /*0ef0*/ 	.word	0xffffffff


	//   ....[248]....
        /*0ef4*/ 	.word	0xffffffff


	//   ....[249]....
        /*0ef8*/ 	.word	0xffffffff


	//   ....[250]....
        /*0efc*/ 	.word	0xffffffff


	//   ....[251]....
        /*0f00*/ 	.word	0xffffffff


	//   ....[252]....
        /*0f04*/ 	.word	0xffffffff


	//   ....[253]....
        /*0f08*/ 	.word	0xffffffff


	//   ....[254]....
        /*0f0c*/ 	.word	0xffffffff


	//   ....[255]....
        /*0f10*/ 	.word	0xffffffff


	//   ....[0]....
        /*0f14*/ 	.word	0xffffffff


	//   ....[1]....
        /*0f18*/ 	.word	0xffffffff


	//   ....[2]....
        /*0f1c*/ 	.word	0xffffffff


	//   ....[3]....
        /*0f20*/ 	.word	0xffffffff


	//----- nvinfo : EIATTR_COOP_GROUP_INSTR_OFFSETS
	.align		4
.L_568:
        /*0f24*/ 	.byte	0x04, 0x28
        /*0f26*/ 	.short	(.L_570 - .L_569)


	//   ....[0]....
.L_569:
        /*0f28*/ 	.word	0x00000050


	//   ....[1]....
        /*0f2c*/ 	.word	0x00000200


	//   ....[2]....
        /*0f30*/ 	.word	0x00000230


	//   ....[3]....
        /*0f34*/ 	.word	0x00000260


	//   ....[4]....
        /*0f38*/ 	.word	0x00000290


	//   ....[5]....
        /*0f3c*/ 	.word	0x000002c0


	//   ....[6]....
        /*0f40*/ 	.word	0x000002f0


	//   ....[7]....
        /*0f44*/ 	.word	0x00000450


	//   ....[8]....
        /*0f48*/ 	.word	0x00000490


	//   ....[9]....
        /*0f4c*/ 	.word	0x000004c0


	//   ....[10]....
        /*0f50*/ 	.word	0x000004f0


	//   ....[11]....
        /*0f54*/ 	.word	0x00000520


	//   ....[12]....
        /*0f58*/ 	.word	0x00000550


	//   ....[13]....
        /*0f5c*/ 	.word	0x000005e0


	//   ....[14]....
        /*0f60*/ 	.word	0x00000630


	//   ....[15]....
        /*0f64*/ 	.word	0x00000650


	//   ....[16]....
        /*0f68*/ 	.word	0x000006b0


	//   ....[17]....
        /*0f6c*/ 	.word	0x00004560


	//   ....[18]....
        /*0f70*/ 	.word	0x000045f0


	//   ....[19]....
        /*0f74*/ 	.word	0x00005600


	//   ....[20]....
        /*0f78*/ 	.word	0x00005610


	//   ....[21]....
        /*0f7c*/ 	.word	0x00006b30


	//   ....[22]....
        /*0f80*/ 	.word	0x00006ba0


	//   ....[23]....
        /*0f84*/ 	.word	0x00007c40


	//   ....[24]....
        /*0f88*/ 	.word	0x00007c50


	//   ....[25]....
        /*0f8c*/ 	.word	0x00008bf0


	//   ....[26]....
        /*0f90*/ 	.word	0x00008c20


	//   ....[27]....
        /*0f94*/ 	.word	0x00008de0


	//   ....[28]....
        /*0f98*/ 	.word	0x00008e00


	//   ....[29]....
        /*0f9c*/ 	.word	0x00009230


	//   ....[30]....
        /*0fa0*/ 	.word	0x000092f0


	//   ....[31]....
        /*0fa4*/ 	.word	0x00009490


	//   ....[32]....
        /*0fa8*/ 	.word	0x000094b0


	//   ....[33]....
        /*0fac*/ 	.word	0x0000a3d0


	//   ....[34]....
        /*0fb0*/ 	.word	0x0000a3f0


	//   ....[35]....
        /*0fb4*/ 	.word	0x0000a580


	//   ....[36]....
        /*0fb8*/ 	.word	0x0000a590


	//   ....[37]....
        /*0fbc*/ 	.word	0x0000a710


	//   ....[38]....
        /*0fc0*/ 	.word	0x0000a730


	//   ....[39]....
        /*0fc4*/ 	.word	0x0000a8b0


	//   ....[40]....
        /*0fc8*/ 	.word	0x0000a8c0


	//   ....[41]....
        /*0fcc*/ 	.word	0x0000ad10


	//   ....[42]....
        /*0fd0*/ 	.word	0x0000ad30


	//   ....[43]....
        /*0fd4*/ 	.word	0x0000ae70


	//   ....[44]....
        /*0fd8*/ 	.word	0x0000ae80


	//   ....[45]....
        /*0fdc*/ 	.word	0x0000b230


	//   ....[46]....
        /*0fe0*/ 	.word	0x0000b250


	//   ....[47]....
        /*0fe4*/ 	.word	0x0000b270


	//   ....[48]....
        /*0fe8*/ 	.word	0x0000b290


	//   ....[49]....
        /*0fec*/ 	.word	0x0000b770


	//   ....[50]....
        /*0ff0*/ 	.word	0x0000b7b0


	//   ....[51]....
        /*0ff4*/ 	.word	0x0000b7f0


	//   ....[52]....
        /*0ff8*/ 	.word	0x0000b830


	//   ....[53]....
        /*0ffc*/ 	.word	0x0000bce0


	//   ....[54]....
        /*1000*/ 	.word	0x0000bd20


	//   ....[55]....
        /*1004*/ 	.word	0x0000bd60


	//   ....[56]....
        /*1008*/ 	.word	0x0000bda0


	//   ....[57]....
        /*100c*/ 	.word	0x0000c100


	//   ....[58]....
        /*1010*/ 	.word	0x0000c160


	//   ....[59]....
        /*1014*/ 	.word	0x0000c310


	//   ....[60]....
        /*1018*/ 	.word	0x0000c320


	//   ....[61]....
        /*101c*/ 	.word	0x0000f890


	//   ....[62]....
        /*1020*/ 	.word	0x0000f8b0


	//   ....[63]....
        /*1024*/ 	.word	0x0000f8d0


	//   ....[64]....
        /*1028*/ 	.word	0x0000f8e0


	//   ....[65]....
        /*102c*/ 	.word	0x0000fae0


	//   ....[66]....
        /*1030*/ 	.word	0x0000fc80


	//   ....[67]....
        /*1034*/ 	.word	0x0000fcc0


	//   ....[68]....
        /*1038*/ 	.word	0x0000fd00


	//   ....[69]....
        /*103c*/ 	.word	0x0000ff60


	//   ....[70]....
        /*1040*/ 	.word	0x00010100


	//   ....[71]....
        /*1044*/ 	.word	0x00010140


	//   ....[72]....
        /*1048*/ 	.word	0x00010180


	//   ....[73]....
        /*104c*/ 	.word	0x00010410


	//   ....[74]....
        /*1050*/ 	.word	0x00010470


	//   ....[75]....
        /*1054*/ 	.word	0x000104d0


	//   ....[76]....
        /*1058*/ 	.word	0x00010530


	//   ....[77]....
        /*105c*/ 	.word	0x00014090


	//   ....[78]....
        /*1060*/ 	.word	0x000140a0


	//   ....[79]....
        /*1064*/ 	.word	0x000142b0


	//   ....[80]....
        /*1068*/ 	.word	0x000142c0


	//   ....[81]....
        /*106c*/ 	.word	0x000150f0


	//   ....[82]....
        /*1070*/ 	.word	0x00015110


	//   ....[83]....
        /*1074*/ 	.word	0x000152a0


	//   ....[84]....
        /*1078*/ 	.word	0x000152b0


	//   ....[85]....
        /*107c*/ 	.word	0x00015500


	//   ....[86]....
        /*1080*/ 	.word	0x000156c0


	//   ....[87]....
        /*1084*/ 	.word	0x000159c0


	//   ....[88]....
        /*1088*/ 	.word	0x000159e0


	//   ....[89]....
        /*108c*/ 	.word	0x00015a00


	//   ....[90]....
        /*1090*/ 	.word	0x00015a20


	//   ....[91]....
        /*1094*/ 	.word	0x00016f30


	//   ....[92]....
        /*1098*/ 	.word	0x00016f50


	//   ....[93]....
        /*109c*/ 	.word	0x000170d0


	//   ....[94]....
        /*10a0*/ 	.word	0x000170e0


	//   ....[95]....
        /*10a4*/ 	.word	0x00017df0


	//   ....[96]....
        /*10a8*/ 	.word	0x00017e10


	//   ....[97]....
        /*10ac*/ 	.word	0x00017f80


	//   ....[98]....
        /*10b0*/ 	.word	0x00017f90


	//   ....[99]....
        /*10b4*/ 	.word	0x000181e0


	//   ....[100]....
        /*10b8*/ 	.word	0x00018390


	//   ....[101]....
        /*10bc*/ 	.word	0x000185f0


	//   ....[102]....
        /*10c0*/ 	.word	0x00018610


	//   ....[103]....
        /*10c4*/ 	.word	0x000186f0


	//   ....[104]....
        /*10c8*/ 	.word	0x00018710


	//   ....[105]....
        /*10cc*/ 	.word	0x0001a080


	//   ....[106]....
        /*10d0*/ 	.word	0x0001a090


	//   ....[107]....
        /*10d4*/ 	.word	0x0001a210


	//   ....[108]....
        /*10d8*/ 	.word	0x0001a220


	//   ....[109]....
        /*10dc*/ 	.word	0x0001af30


	//   ....[110]....
        /*10e0*/ 	.word	0x0001af50


	//   ....[111]....
        /*10e4*/ 	.word	0x0001b070


	//   ....[112]....
        /*10e8*/ 	.word	0x0001b080


	//   ....[113]....
        /*10ec*/ 	.word	0x0001b330


	//   ....[114]....
        /*10f0*/ 	.word	0x0001b360


	//   ....[115]....
        /*10f4*/ 	.word	0x0001b380


	//   ....[116]....
        /*10f8*/ 	.word	0x0001b3a0


	//   ....[117]....
        /*10fc*/ 	.word	0x0001cb00


	//   ....[118]....
        /*1100*/ 	.word	0x0001cb30


	//   ....[119]....
        /*1104*/ 	.word	0x0001cb50


	//   ....[120]....
        /*1108*/ 	.word	0x0001cb70


	//   ....[121]....
        /*110c*/ 	.word	0x0001e410


	//   ....[122]....
        /*1110*/ 	.word	0x0001e430


	//   ....[123]....
        /*1114*/ 	.word	0x0001e450


	//   ....[124]....
        /*1118*/ 	.word	0x0001e470


	//   ....[125]....
        /*111c*/ 	.word	0x0001e820


	//   ....[126]....
        /*1120*/ 	.word	0x0001e840


	//   ....[127]....
        /*1124*/ 	.word	0x0001e9a0


	//   ....[128]....
        /*1128*/ 	.word	0x0001e9b0


	//   ....[129]....
        /*112c*/ 	.word	0x0001eb20


	//   ....[130]....
        /*1130*/ 	.word	0x0001eb40


	//   ....[131]....
        /*1134*/ 	.word	0x0001ecb0


	//   ....[132]....
        /*1138*/ 	.word	0x0001ecc0


	//   ....[133]....
        /*113c*/ 	.word	0x0001f050


	//   ....[134]....
        /*1140*/ 	.word	0x0001f070


	//   ....[135]....
        /*1144*/ 	.word	0x0001fcb0


	//   ....[136]....
        /*1148*/ 	.word	0x0001fcc0


	//   ....[137]....
        /*114c*/ 	.word	0x00021160


	//   ....[138]....
        /*1150*/ 	.word	0x00021180


	//   ....[139]....
        /*1154*/ 	.word	0x000212f0


	//   ....[140]....
        /*1158*/ 	.word	0x00021300


	//   ....[141]....
        /*115c*/ 	.word	0x00021470


	//   ....[142]....
        /*1160*/ 	.word	0x00021490


	//   ....[143]....
        /*1164*/ 	.word	0x00021600


	//   ....[144]....
        /*1168*/ 	.word	0x00021610


	//   ....[145]....
        /*116c*/ 	.word	0x00021840


	//   ....[146]....
        /*1170*/ 	.word	0x00021860


	//   ....[147]....
        /*1174*/ 	.word	0x00021990


	//   ....[148]....
        /*1178*/ 	.word	0x000219d0


	//   ....[149]....
        /*117c*/ 	.word	0x00021a00


	//   ....[150]....
        /*1180*/ 	.word	0x00021a30


	//   ....[151]....
        /*1184*/ 	.word	0x00021a60


	//   ....[152]....
        /*1188*/ 	.word	0x00021a90


	//   ....[153]....
        /*118c*/ 	.word	0x00021bf0


	//   ....[154]....
        /*1190*/ 	.word	0x00021c30


	//   ....[155]....
        /*1194*/ 	.word	0x00021c60


	//   ....[156]....
        /*1198*/ 	.word	0x00021c90


	//   ....[157]....
        /*119c*/ 	.word	0x00021cc0


	//   ....[158]....
        /*11a0*/ 	.word	0x00021cf0


	//   ....[159]....
        /*11a4*/ 	.word	0x00021d80


	//   ....[160]....
        /*11a8*/ 	.word	0x00021de0


	//   ....[161]....
        /*11ac*/ 	.word	0x00021df0


	//   ....[162]....
        /*11b0*/ 	.word	0x00021e50


	//   ....[163]....
        /*11b4*/ 	.word	0x000228b0


	//   ....[164]....
        /*11b8*/ 	.word	0x00022910


	//   ....[165]....
        /*11bc*/ 	.word	0x00022970


	//   ....[166]....
        /*11c0*/ 	.word	0x000229d0


	//   ....[167]....
        /*11c4*/ 	.word	0x00022a30


	//   ....[168]....
        /*11c8*/ 	.word	0x00022aa0


	//   ....[169]....
        /*11cc*/ 	.word	0x00022af0


	//   ....[170]....
        /*11d0*/ 	.word	0x00022b50


	//   ....[171]....
        /*11d4*/ 	.word	0x00022bc0


	//   ....[172]....
        /*11d8*/ 	.word	0x00022c30


	//   ....[173]....
        /*11dc*/ 	.word	0x00022ca0


	//   ....[174]....
        /*11e0*/ 	.word	0x00022d10


	//   ....[175]....
        /*11e4*/ 	.word	0x00022d80


	//   ....[176]....
        /*11e8*/ 	.word	0x00022de0


	//   ....[177]....
        /*11ec*/ 	.word	0x00022e50


	//   ....[178]....
        /*11f0*/ 	.word	0x00022ec0


	//   ....[179]....
        /*11f4*/ 	.word	0x00022f30


	//   ....[180]....
        /*11f8*/ 	.word	0x00022f90


	//   ....[181]....
        /*11fc*/ 	.word	0x00023000


	//   ....[182]....
        /*1200*/ 	.word	0x00023060


	//   ....[183]....
        /*1204*/ 	.word	0x000230d0


	//   ....[184]....
        /*1208*/ 	.word	0x00023140


	//   ....[185]....
        /*120c*/ 	.word	0x000231b0


	//   ....[186]....
        /*1210*/ 	.word	0x00023210


	//   ....[187]....
        /*1214*/ 	.word	0x00023280


	//   ....[188]....
        /*1218*/ 	.word	0x000232f0


	//   ....[189]....
        /*121c*/ 	.word	0x00023630


	//   ....[190]....
        /*1220*/ 	.word	0x00023680


	//   ....[191]....
        /*1224*/ 	.word	0x000236d0


	//   ....[192]....
        /*1228*/ 	.word	0x00023720


	//   ....[193]....
        /*122c*/ 	.word	0x00023790


	//   ....[194]....
        /*1230*/ 	.word	0x00023800


	//   ....[195]....
        /*1234*/ 	.word	0x00023870


	//   ....[196]....
        /*1238*/ 	.word	0x000238d0


	//   ....[197]....
        /*123c*/ 	.word	0x00023940


	//   ....[198]....
        /*1240*/ 	.word	0x000239b0


	//   ....[199]....
        /*1244*/ 	.word	0x00023a20


	//   ....[200]....
        /*1248*/ 	.word	0x00023a80


	//   ....[201]....
        /*124c*/ 	.word	0x00023af0


	//   ....[202]....
        /*1250*/ 	.word	0x00023b60


	//   ....[203]....
        /*1254*/ 	.word	0x00023ea0


	//   ....[204]....
        /*1258*/ 	.word	0x00023ee0


	//   ....[205]....
        /*125c*/ 	.word	0x00023f30


	//   ....[206]....
        /*1260*/ 	.word	0x00023f70


	//   ....[207]....
        /*1264*/ 	.word	0x00023fe0


	//   ....[208]....
        /*1268*/ 	.word	0x00024050


	//   ....[209]....
        /*126c*/ 	.word	0x000240b0


	//   ....[210]....
        /*1270*/ 	.word	0x00024120


	//   ....[211]....
        /*1274*/ 	.word	0x00024190


	//   ....[212]....
        /*1278*/ 	.word	0x00024200


	//   ....[213]....
        /*127c*/ 	.word	0x00024260


	//   ....[214]....
        /*1280*/ 	.word	0x000242b0


	//   ....[215]....
        /*1284*/ 	.word	0x00024300


	//   ....[216]....
        /*1288*/ 	.word	0x00024350


	//   ....[217]....
        /*128c*/ 	.word	0x00024390


	//   ....[218]....
        /*1290*/ 	.word	0x000243f0


	//   ....[219]....
        /*1294*/ 	.word	0x00024440


	//   ....[220]....
        /*1298*/ 	.word	0x00024490


	//   ....[221]....
        /*129c*/ 	.word	0x000244d0


	//   ....[222]....
        /*12a0*/ 	.word	0x00024540


	//   ....[223]....
        /*12a4*/ 	.word	0x000245b0


	//   ....[224]....
        /*12a8*/ 	.word	0x00024620


	//   ....[225]....
        /*12ac*/ 	.word	0x00024680


	//   ....[226]....
        /*12b0*/ 	.word	0x000246f0


	//   ....[227]....
        /*12b4*/ 	.word	0x00024760


	//   ....[228]....
        /*12b8*/ 	.word	0x000247d0


	//   ....[229]....
        /*12bc*/ 	.word	0x00024830


	//   ....[230]....
        /*12c0*/ 	.word	0x000248a0


	//   ....[231]....
        /*12c4*/ 	.word	0x00024910


	//   ....[232]....
        /*12c8*/ 	.word	0x00024980


	//   ....[233]....
        /*12cc*/ 	.word	0x000249e0


	//   ....[234]....
        /*12d0*/ 	.word	0x00024a50


	//   ....[235]....
        /*12d4*/ 	.word	0x00024ac0


	//   ....[236]....
        /*12d8*/ 	.word	0x00024b30


	//   ....[237]....
        /*12dc*/ 	.word	0x00024b90


	//   ....[238]....
        /*12e0*/ 	.word	0x00024c00


	//   ....[239]....
        /*12e4*/ 	.word	0x00024c70


	//   ....[240]....
        /*12e8*/ 	.word	0x00024ce0


	//   ....[241]....
        /*12ec*/ 	.word	0x00024d40


	//   ....[242]....
        /*12f0*/ 	.word	0x00024db0


	//   ....[243]....
        /*12f4*/ 	.word	0x00024e20


	//   ....[244]....
        /*12f8*/ 	.word	0x00024e80


	//   ....[245]....
        /*12fc*/ 	.word	0x00024ed0


	//   ....[246]....
        /*1300*/ 	.word	0x00024f30


	//   ....[247]....
        /*1304*/ 	.word	0x00024f90


	//   ....[248]....
        /*1308*/ 	.word	0x00024ff0


	//   ....[249]....
        /*130c*/ 	.word	0x00025060


	//   ....[250]....
        /*1310*/ 	.word	0x000250c0


	//   ....[251]....
        /*1314*/ 	.word	0x00025120


	//   ....[252]....
        /*1318*/ 	.word	0x00025180


	//   ....[253]....
        /*131c*/ 	.word	0x000251e0


	//   ....[254]....
        /*1320*/ 	.word	0x00025240


	//   ....[255]....
        /*1324*/ 	.word	0x000252b0


	//   ....[0]....
        /*1328*/ 	.word	0x00025300


	//   ....[1]....
        /*132c*/ 	.word	0x00025360


	//   ....[2]....
        /*1330*/ 	.word	0x000253c0


	//   ....[3]....
        /*1334*/ 	.word	0x00025430


	//----- nvinfo : EIATTR_EXIT_INSTR_OFFSETS
	.align		4
.L_570:
        /*1338*/ 	.byte	0x04, 0x1c
        /*133a*/ 	.short	(.L_572 - .L_571)


	//   ....[0]....
.L_571:
        /*133c*/ 	.word	0x000010d0


	//   ....[1]....
        /*1340*/ 	.word	0x00022870


	//----- nvinfo : EIATTR_MAX_THREADS
	.align		4
.L_572:
        /*1344*/ 	.byte	0x04, 0x05
        /*1346*/ 	.short	(.L_574 - .L_573)
.L_573:
        /*1348*/ 	.word	0x00000100
        /*134c*/ 	.word	0x00000001
        /*1350*/ 	.word	0x00000001


	//----- nvinfo : EIATTR_CRS_STACK_SIZE
	.align		4
.L_574:
        /*1354*/ 	.byte	0x04, 0x1e
        /*1356*/ 	.short	(.L_576 - .L_575)
.L_575:
        /*1358*/ 	.word	0x00000000
.L_576:


//--------------------- .nv.callgraph             --------------------------
	.section	.nv.callgraph,"",@"SHT_CUDA_CALLGRAPH"
	.align	4
	.sectionentsize	8
	.align		4
        /*0000*/ 	.word	0x00000000
	.align		4
        /*0004*/ 	.word	0xffffffff
	.align		4
        /*0008*/ 	.word	0x00000000
	.align		4
        /*000c*/ 	.word	0xfffffffe
	.align		4
        /*0010*/ 	.word	0x00000000
	.align		4
        /*0014*/ 	.word	0xfffffffd
	.align		4
        /*0018*/ 	.word	0x00000000
	.align		4
        /*001c*/ 	.word	0xfffffffc


//--------------------- .nv.rel.action            --------------------------
	.section	.nv.rel.action,"",@"SHT_CUDA_RELOCINFO"
	.align	8
	.sectionentsize	8
        /*0000*/ 	.byte	0x73, 0x00, 0x00, 0x00, 0x00, 0x00, 0x00, 0x00, 0x00, 0x00, 0x00, 0x11, 0x25, 0x00, 0x05, 0x36


//--------------------- .nv.constant4             --------------------------
	.section	.nv.constant4,"a",@progbits
	.align	8
	.align		8
.nv.constant4:
        /*0000*/ 	.dword	_ZN78_INTERNAL_7e3e92b3_42_flash_fwd_hdim256_fp16_paged_split_sm80_cu_0106449f_36764cuda3std3__45__cpo5beginE
	.align		8
        /*0008*/ 	.dword	_ZN78_INTERNAL_7e3e92b3_42_flash_fwd_hdim256_fp16_paged_split_sm80_cu_0106449f_36764cuda3std3__45__cpo3endE
	.align		8
        /*0010*/ 	.dword	_ZN78_INTERNAL_7e3e92b3_42_flash_fwd_hdim256_fp16_paged_split_sm80_cu_0106449f_36764cuda3std3__45__cpo6cbeginE
	.align		8
        /*0018*/ 	.dword	_ZN78_INTERNAL_7e3e92b3_42_flash_fwd_hdim256_fp16_paged_split_sm80_cu_0106449f_36764cuda3std3__45__cpo4cendE
	.align		8
        /*0020*/ 	.dword	_ZN78_INTERNAL_7e3e92b3_42_flash_fwd_hdim256_fp16_paged_split_sm80_cu_0106449f_36764cuda3std3__480_GLOBAL__N__7e3e92b3_42_flash_fwd_hdim256_fp16_paged_split_sm80_cu_0106449f_36766ignoreE
	.align		8
        /*0028*/ 	.dword	_ZN78_INTERNAL_7e3e92b3_42_flash_fwd_hdim256_fp16_paged_split_sm80_cu_0106449f_36764cuda3std3__419piecewise_constructE
	.align		8
        /*0030*/ 	.dword	_ZN78_INTERNAL_7e3e92b3_42_flash_fwd_hdim256_fp16_paged_split_sm80_cu_0106449f_36764cuda3std3__48in_placeE
	.align		8
        /*0038*/ 	.dword	_ZN78_INTERNAL_7e3e92b3_42_flash_fwd_hdim256_fp16_paged_split_sm80_cu_0106449f_36764cuda3std6ranges3__45__cpo4swapE
	.align		8
        /*0040*/ 	.dword	_ZN78_INTERNAL_7e3e92b3_42_flash_fwd_hdim256_fp16_paged_split_sm80_cu_0106449f_36764cuda3std6ranges3__45__cpo9iter_moveE
	.align		8
        /*0048*/ 	.dword	_ZN78_INTERNAL_7e3e92b3_42_flash_fwd_hdim256_fp16_paged_split_sm80_cu_0106449f_36764cute7productE
	.align		8
        /*0050*/ 	.dword	_ZN78_INTERNAL_7e3e92b3_42_flash_fwd_hdim256_fp16_paged_split_sm80_cu_0106449f_36764cute1_E


//--------------------- .nv.constant0._ZN7cutlass13device_kernelIN5flash19enable_sm80_to_sm89INS1_16FlashAttnFwdSm80INS1_25CollectiveMainloopFwdSm80ILi8ELi1ELb1EN4cute5tupleIJNS5_1CILi128EEENS7_ILi64EEENS7_ILi256EEEEEELi256ENS_6half_tEfNS_4arch4Sm80ELb0ELb0ELb0ELb0ELb1ELb0ELb1ELb1EEENS1_21CollectiveEpilogueFwdINS6_IJS8_SA_S9_EEENS6_IJNS7_ILi1EEESI_SI_EEESC_SE_Li256ELb0ELb1ELb1ELb0EEENS1_19SingleTileSchedulerILb0ELb1ELb1ELi128EEEEEEEEEvNT_6ParamsE --------------------------
	.section	.nv.constant0._ZN7cutlass13device_kernelIN5flash19enable_sm80_to_sm89INS1_16FlashAttnFwdSm80INS1_25CollectiveMainloopFwdSm80ILi8ELi1ELb1EN4cute5tupleIJNS5_1CILi128EEENS7_ILi64EEENS7_ILi256EEEEEELi256ENS_6half_tEfNS_4arch4Sm80ELb0ELb0ELb0ELb0ELb1ELb0ELb1ELb1EEENS1_21CollectiveEpilogueFwdINS6_IJS8_SA_S9_EEENS6_IJNS7_ILi1EEESI_SI_EEESC_SE_Li256ELb0ELb1ELb1ELb0EEENS1_19SingleTileSchedulerILb0ELb1ELb1ELi128EEEEEEEEEvNT_6ParamsE,"a",@progbits
	.sectionflags	@""
	.align	4
.nv.constant0._ZN7cutlass13device_kernelIN5flash19enable_sm80_to_sm89INS1_16FlashAttnFwdSm80INS1_25CollectiveMainloopFwdSm80ILi8ELi1ELb1EN4cute5tupleIJNS5_1CILi128EEENS7_ILi64EEENS7_ILi256EEEEEELi256ENS_6half_tEfNS_4arch4Sm80ELb0ELb0ELb0ELb0ELb1ELb0ELb1ELb1EEENS1_21CollectiveEpilogueFwdINS6_IJS8_SA_S9_EEENS6_IJNS7_ILi1EEESI_SI_EEESC_SE_Li256ELb0ELb1ELb1ELb0EEENS1_19SingleTileSchedulerILb0ELb1ELb1ELi128EEEEEEEEEvNT_6ParamsE:
	.zero		1400


//--------------------- .nv.constant0._ZN7cutlass13device_kernelIN5flash19enable_sm80_to_sm89INS1_16FlashAttnFwdSm80INS1_25CollectiveMainloopFwdSm80ILi8ELi1ELb1EN4cute5tupleIJNS5_1CILi128EEENS7_ILi48EEENS7_ILi256EEEEEELi256ENS_6half_tEfNS_4arch4Sm80ELb0ELb0ELb0ELb1ELb1ELb0ELb1ELb1EEENS1_21CollectiveEpilogueFwdINS6_IJS8_SA_S9_EEENS6_IJNS7_ILi1EEESI_SI_EEESC_SE_Li256ELb1ELb1ELb1ELb0EEENS1_36VarlenDynamicPersistentTileSchedulerILi128ELi48ELi256ELi256ELb1ELb1ELb0ELb0ELb1ELb1EEEEEEEEEvNT_6ParamsE --------------------------
	.section	.nv.constant0._ZN7cutlass13device_kernelIN5flash19enable_sm80_to_sm89INS1_16FlashAttnFwdSm80INS1_25CollectiveMainloopFwdSm80ILi8ELi1ELb1EN4cute5tupleIJNS5_1CILi128EEENS7_ILi48EEENS7_ILi256EEEEEELi256ENS_6half_tEfNS_4arch4Sm80ELb0ELb0ELb0ELb1ELb1ELb0ELb1ELb1EEENS1_21CollectiveEpilogueFwdINS6_IJS8_SA_S9_EEENS6_IJNS7_ILi1EEESI_SI_EEESC_SE_Li256ELb1ELb1ELb1ELb0EEENS1_36VarlenDynamicPersistentTileSchedulerILi128ELi48ELi256ELi256ELb1ELb1ELb0ELb0ELb1ELb1EEEEEEEEEvNT_6ParamsE,"a",@progbits
	.sectionflags	@""
	.align	4
.nv.constant0._ZN7cutlass13device_kernelIN5flash19enable_sm80_to_sm89INS1_16FlashAttnFwdSm80INS1_25CollectiveMainloopFwdSm80ILi8ELi1ELb1EN4cute5tupleIJNS5_1CILi128EEENS7_ILi48EEENS7_ILi256EEEEEELi256ENS_6half_tEfNS_4arch4Sm80ELb0ELb0ELb0ELb1ELb1ELb0ELb1ELb1EEENS1_21CollectiveEpilogueFwdINS6_IJS8_SA_S9_EEENS6_IJNS7_ILi1EEESI_SI_EEESC_SE_Li256ELb1ELb1ELb1ELb0EEENS1_36VarlenDynamicPersistentTileSchedulerILi128ELi48ELi256ELi256ELb1ELb1ELb0ELb0ELb1ELb1EEEEEEEEEvNT_6ParamsE:
	.zero		1432


//--------------------- .nv.constant0._ZN7cutlass13device_kernelIN5flash19enable_sm80_to_sm89INS1_16FlashAttnFwdSm80INS1_25CollectiveMainloopFwdSm80ILi8ELi1ELb0EN4cute5tupleIJNS5_1CILi128EEENS7_ILi32EEENS7_ILi256EEEEEELi256ENS_6half_tEfNS_4arch4Sm80ELb0ELb0ELb0ELb1ELb1ELb1ELb1ELb1EEENS1_21CollectiveEpilogueFwdINS6_IJS8_SA_S9_EEENS6_IJNS7_ILi1EEESI_SI_EEESC_SE_Li256ELb1ELb1ELb1ELb0EEENS1_36VarlenDynamicPersistentTileSchedulerILi128ELi32ELi256ELi256ELb1ELb1ELb0ELb0ELb1ELb1EEEEEEEEEvNT_6ParamsE --------------------------
	.section	.nv.constant0._ZN7cutlass13device_kernelIN5flash19enable_sm80_to_sm89INS1_16FlashAttnFwdSm80INS1_25CollectiveMainloopFwdSm80ILi8ELi1ELb0EN4cute5tupleIJNS5_1CILi128EEENS7_ILi32EEENS7_ILi256EEEEEELi256ENS_6half_tEfNS_4arch4Sm80ELb0ELb0ELb0ELb1ELb1ELb1ELb1ELb1EEENS1_21CollectiveEpilogueFwdINS6_IJS8_SA_S9_EEENS6_IJNS7_ILi1EEESI_SI_EEESC_SE_Li256ELb1ELb1ELb1ELb0EEENS1_36VarlenDynamicPersistentTileSchedulerILi128ELi32ELi256ELi256ELb1ELb1ELb0ELb0ELb1ELb1EEEEEEEEEvNT_6ParamsE,"a",@progbits
	.sectionflags	@""
	.align	4
.nv.constant0._ZN7cutlass13device_kernelIN5flash19enable_sm80_to_sm89INS1_16FlashAttnFwdSm80INS1_25CollectiveMainloopFwdSm80ILi8ELi1ELb0EN4cute5tupleIJNS5_1CILi128EEENS7_ILi32EEENS7_ILi256EEEEEELi256ENS_6half_tEfNS_4arch4Sm80ELb0ELb0ELb0ELb1ELb1ELb1ELb1ELb1EEENS1_21CollectiveEpilogueFwdINS6_IJS8_SA_S9_EEENS6_IJNS7_ILi1EEESI_SI_EEESC_SE_Li256ELb1ELb1ELb1ELb0EEENS1_36VarlenDynamicPersistentTileSchedulerILi128ELi32ELi256ELi256ELb1ELb1ELb0ELb0ELb1ELb1EEEEEEEEEvNT_6ParamsE:
	.zero		1432


//--------------------- .nv.constant0._ZN7cutlass13device_kernelIN5flash19enable_sm80_to_sm89INS1_16FlashAttnFwdSm80INS1_25CollectiveMainloopFwdSm80ILi8ELi1ELb1EN4cute5tupleIJNS5_1CILi128EEENS7_ILi48EEENS7_ILi256EEEEEELi256ENS_6half_tEfNS_4arch4Sm80ELb0ELb1ELb0ELb0ELb1ELb0ELb1ELb1EEENS1_21CollectiveEpilogueFwdINS6_IJS8_SA_S9_EEENS6_IJNS7_ILi1EEESI_SI_EEESC_SE_Li256ELb0ELb1ELb1ELb0EEENS1_19SingleTileSchedulerILb0ELb1ELb1ELi128EEEEEEEEEvNT_6ParamsE --------------------------
	.section	.nv.constant0._ZN7cutlass13device_kernelIN5flash19enable_sm80_to_sm89INS1_16FlashAttnFwdSm80INS1_25CollectiveMainloopFwdSm80ILi8ELi1ELb1EN4cute5tupleIJNS5_1CILi128EEENS7_ILi48EEENS7_ILi256EEEEEELi256ENS_6half_tEfNS_4arch4Sm80ELb0ELb1ELb0ELb0ELb1ELb0ELb1ELb1EEENS1_21CollectiveEpilogueFwdINS6_IJS8_SA_S9_EEENS6_IJNS7_ILi1EEESI_SI_EEESC_SE_Li256ELb0ELb1ELb1ELb0EEENS1_19SingleTileSchedulerILb0ELb1ELb1ELi128EEEEEEEEEvNT_6ParamsE,"a",@progbits
	.sectionflags	@""
	.align	4
.nv.constant0._ZN7cutlass13device_kernelIN5flash19enable_sm80_to_sm89INS1_16FlashAttnFwdSm80INS1_25CollectiveMainloopFwdSm80ILi8ELi1ELb1EN4cute5tupleIJNS5_1CILi128EEENS7_ILi48EEENS7_ILi256EEEEEELi256ENS_6half_tEfNS_4arch4Sm80ELb0ELb1ELb0ELb0ELb1ELb0ELb1ELb1EEENS1_21CollectiveEpilogueFwdINS6_IJS8_SA_S9_EEENS6_IJNS7_ILi1EEESI_SI_EEESC_SE_Li256ELb0ELb1ELb1ELb0EEENS1_19SingleTileSchedulerILb0ELb1ELb1ELi128EEEEEEEEEvNT_6ParamsE:
	.zero		1400


//--------------------- .nv.constant0._ZN7cutlass13device_kernelIN5flash19enable_sm80_to_sm89INS1_16FlashAttnFwdSm80INS1_25CollectiveMainloopFwdSm80ILi8ELi1ELb1EN4cute5tupleIJNS5_1CILi128EEENS7_ILi48EEENS7_ILi256EEEEEELi256ENS_6half_tEfNS_4arch4Sm80ELb0ELb1ELb0ELb1ELb1ELb0ELb1ELb1EEENS1_21CollectiveEpilogueFwdINS6_IJS8_SA_S9_EEENS6_IJNS7_ILi1EEESI_SI_EEESC_SE_Li256ELb1ELb1ELb1ELb0EEENS1_36VarlenDynamicPersistentTileSchedulerILi128ELi48ELi256ELi256ELb1ELb1ELb0ELb1ELb0ELb1EEEEEEEEEvNT_6ParamsE --------------------------
	.section	.nv.constant0._ZN7cutlass13device_kernelIN5flash19enable_sm80_to_sm89INS1_16FlashAttnFwdSm80INS1_25CollectiveMainloopFwdSm80ILi8ELi1ELb1EN4cute5tupleIJNS5_1CILi128EEENS7_ILi48EEENS7_ILi256EEEEEELi256ENS_6half_tEfNS_4arch4Sm80ELb0ELb1ELb0ELb1ELb1ELb0ELb1ELb1EEENS1_21CollectiveEpilogueFwdINS6_IJS8_SA_S9_EEENS6_IJNS7_ILi1EEESI_SI_EEESC_SE_Li256ELb1ELb1ELb1ELb0EEENS1_36VarlenDynamicPersistentTileSchedulerILi128ELi48ELi256ELi256ELb1ELb1ELb0ELb1ELb0ELb1EEEEEEEEEvNT_6ParamsE,"a",@progbits
	.sectionflags	@""
	.align	4
.nv.constant0._ZN7cutlass13device_kernelIN5flash19enable_sm80_to_sm89INS1_16FlashAttnFwdSm80INS1_25CollectiveMainloopFwdSm80ILi8ELi1ELb1EN4cute5tupleIJNS5_1CILi128EEENS7_ILi48EEENS7_ILi256EEEEEELi256ENS_6half_tEfNS_4arch4Sm80ELb0ELb1ELb0ELb1ELb1ELb0ELb1ELb1EEENS1_21CollectiveEpilogueFwdINS6_IJS8_SA_S9_EEENS6_IJNS7_ILi1EEESI_SI_EEESC_SE_Li256ELb1ELb1ELb1ELb0EEENS1_36VarlenDynamicPersistentTileSchedulerILi128ELi48ELi256ELi256ELb1ELb1ELb0ELb1ELb0ELb1EEEEEEEEEvNT_6ParamsE:
	.zero		1432


//--------------------- .nv.constant0._ZN7cutlass13device_kernelIN5flash19enable_sm80_to_sm89INS1_16FlashAttnFwdSm80INS1_25CollectiveMainloopFwdSm80ILi8ELi1ELb0EN4cute5tupleIJNS5_1CILi128EEENS7_ILi32EEENS7_ILi256EEEEEELi256ENS_6half_tEfNS_4arch4Sm80ELb0ELb1ELb0ELb1ELb1ELb1ELb1ELb1EEENS1_21CollectiveEpilogueFwdINS6_IJS8_SA_S9_EEENS6_IJNS7_ILi1EEESI_SI_EEESC_SE_Li256ELb1ELb1ELb1ELb0EEENS1_36VarlenDynamicPersistentTileSchedulerILi128ELi32ELi256ELi256ELb1ELb1ELb0ELb1ELb0ELb1EEEEEEEEEvNT_6ParamsE --------------------------
	.section	.nv.constant0._ZN7cutlass13device_kernelIN5flash19enable_sm80_to_sm89INS1_16FlashAttnFwdSm80INS1_25CollectiveMainloopFwdSm80ILi8ELi1ELb0EN4cute5tupleIJNS5_1CILi128EEENS7_ILi32EEENS7_ILi256EEEEEELi256ENS_6half_tEfNS_4arch4Sm80ELb0ELb1ELb0ELb1ELb1ELb1ELb1ELb1EEENS1_21CollectiveEpilogueFwdINS6_IJS8_SA_S9_EEENS6_IJNS7_ILi1EEESI_SI_EEESC_SE_Li256ELb1ELb1ELb1ELb0EEENS1_36VarlenDynamicPersistentTileSchedulerILi128ELi32ELi256ELi256ELb1ELb1ELb0ELb1ELb0ELb1EEEEEEEEEvNT_6ParamsE,"a",@progbits
	.sectionflags	@""
	.align	4
.nv.constant0._ZN7cutlass13device_kernelIN5flash19enable_sm80_to_sm89INS1_16FlashAttnFwdSm80INS1_25CollectiveMainloopFwdSm80ILi8ELi1ELb0EN4cute5tupleIJNS5_1CILi128EEENS7_ILi32EEENS7_ILi256EEEEEELi256ENS_6half_tEfNS_4arch4Sm80ELb0ELb1ELb0ELb1ELb1ELb1ELb1ELb1EEENS1_21CollectiveEpilogueFwdINS6_IJS8_SA_S9_EEENS6_IJNS7_ILi1EEESI_SI_EEESC_SE_Li256ELb1ELb1ELb1ELb0EEENS1_36VarlenDynamicPersistentTileSchedulerILi128ELi32ELi256ELi256ELb1ELb1ELb0ELb1ELb0ELb1EEEEEEEEEvNT_6ParamsE:
	.zero		1432


//--------------------- .nv.constant0._ZN7cutlass13device_kernelIN5flash19enable_sm80_to_sm89INS1_16FlashAttnFwdSm80INS1_25CollectiveMainloopFwdSm80ILi8ELi1ELb1EN4cute5tupleIJNS5_1CILi128EEENS7_ILi64EEENS7_ILi256EEEEEELi256ENS_6half_tEfNS_4arch4Sm80ELb1ELb0ELb0ELb0ELb1ELb0ELb1ELb1EEENS1_21CollectiveEpilogueFwdINS6_IJS8_SA_S9_EEENS6_IJNS7_ILi1EEESI_SI_EEESC_SE_Li256ELb0ELb1ELb1ELb0EEENS1_30DynamicPersistentTileSchedulerILi256ELi256ELb1ELb1ELb0EEEEEEEEEvNT_6ParamsE --------------------------
	.section	.nv.constant0._ZN7cutlass13device_kernelIN5flash19enable_sm80_to_sm89INS1_16FlashAttnFwdSm80INS1_25CollectiveMainloopFwdSm80ILi8ELi1ELb1EN4cute5tupleIJNS5_1CILi128EEENS7_ILi64EEENS7_ILi256EEEEEELi256ENS_6half_tEfNS_4arch4Sm80ELb1ELb0ELb0ELb0ELb1ELb0ELb1ELb1EEENS1_21CollectiveEpilogueFwdINS6_IJS8_SA_S9_EEENS6_IJNS7_ILi1EEESI_SI_EEESC_SE_Li256ELb0ELb1ELb1ELb0EEENS1_30DynamicPersistentTileSchedulerILi256ELi256ELb1ELb1ELb0EEEEEEEEEvNT_6ParamsE,"a",@progbits
	.sectionflags	@""
	.align	4
.nv.constant0._ZN7cutlass13device_kernelIN5flash19enable_sm80_to_sm89INS1_16FlashAttnFwdSm80INS1_25CollectiveMainloopFwdSm80ILi8ELi1ELb1EN4cute5tupleIJNS5_1CILi128EEENS7_ILi64EEENS7_ILi256EEEEEELi256ENS_6half_tEfNS_4arch4Sm80ELb1ELb0ELb0ELb0ELb1ELb0ELb1ELb1EEENS1_21CollectiveEpilogueFwdINS6_IJS8_SA_S9_EEENS6_IJNS7_ILi1EEESI_SI_EEESC_SE_Li256ELb0ELb1ELb1ELb0EEENS1_30DynamicPersistentTileSchedulerILi256ELi256ELb1ELb1ELb0EEEEEEEEEvNT_6ParamsE:
	.zero		1416


//--------------------- .nv.constant0._ZN7cutlass13device_kernelIN5flash19enable_sm80_to_sm89INS1_16FlashAttnFwdSm80INS1_25CollectiveMainloopFwdSm80ILi8ELi1ELb1EN4cute5tupleIJNS5_1CILi128EEENS7_ILi48EEENS7_ILi256EEEEEELi256ENS_6half_tEfNS_4arch4Sm80ELb1ELb0ELb0ELb1ELb1ELb0ELb1ELb1EEENS1_21CollectiveEpilogueFwdINS6_IJS8_SA_S9_EEENS6_IJNS7_ILi1EEESI_SI_EEESC_SE_Li256ELb1ELb1ELb1ELb0EEENS1_36VarlenDynamicPersistentTileSchedulerILi128ELi48ELi256ELi256ELb1ELb1ELb0ELb1ELb1ELb1EEEEEEEEEvNT_6ParamsE --------------------------
	.section	.nv.constant0._ZN7cutlass13device_kernelIN5flash19enable_sm80_to_sm89INS1_16FlashAttnFwdSm80INS1_25CollectiveMainloopFwdSm80ILi8ELi1ELb1EN4cute5tupleIJNS5_1CILi128EEENS7_ILi48EEENS7_ILi256EEEEEELi256ENS_6half_tEfNS_4arch4Sm80ELb1ELb0ELb0ELb1ELb1ELb0ELb1ELb1EEENS1_21CollectiveEpilogueFwdINS6_IJS8_SA_S9_EEENS6_IJNS7_ILi1EEESI_SI_EEESC_SE_Li256ELb1ELb1ELb1ELb0EEENS1_36VarlenDynamicPersistentTileSchedulerILi128ELi48ELi256ELi256ELb1ELb1ELb0ELb1ELb1ELb1EEEEEEEEEvNT_6ParamsE,"a",@progbits
	.sectionflags	@""
	.align	4
.nv.constant0._ZN7cutlass13device_kernelIN5flash19enable_sm80_to_sm89INS1_16FlashAttnFwdSm80INS1_25CollectiveMainloopFwdSm80ILi8ELi1ELb1EN4cute5tupleIJNS5_1CILi128EEENS7_ILi48EEENS7_ILi256EEEEEELi256ENS_6half_tEfNS_4arch4Sm80ELb1ELb0ELb0ELb1ELb1ELb0ELb1ELb1EEENS1_21CollectiveEpilogueFwdINS6_IJS8_SA_S9_EEENS6_IJNS7_ILi1EEESI_SI_EEESC_SE_Li256ELb1ELb1ELb1ELb0EEENS1_36VarlenDynamicPersistentTileSchedulerILi128ELi48ELi256ELi256ELb1ELb1ELb0ELb1ELb1ELb1EEEEEEEEEvNT_6ParamsE:
	.zero		1432


//--------------------- .nv.constant0._ZN7cutlass13device_kernelIN5flash19enable_sm80_to_sm89INS1_16FlashAttnFwdSm80INS1_25CollectiveMainloopFwdSm80ILi8ELi1ELb0EN4cute5tupleIJNS5_1CILi128EEENS7_ILi32EEENS7_ILi256EEEEEELi256ENS_6half_tEfNS_4arch4Sm80ELb1ELb0ELb0ELb1ELb1ELb1ELb1ELb1EEENS1_21CollectiveEpilogueFwdINS6_IJS8_SA_S9_EEENS6_IJNS7_ILi1EEESI_SI_EEESC_SE_Li256ELb1ELb1ELb1ELb0EEENS1_36VarlenDynamicPersistentTileSchedulerILi128ELi32ELi256ELi256ELb1ELb1ELb0ELb1ELb1ELb1EEEEEEEEEvNT_6ParamsE --------------------------
	.section	.nv.constant0._ZN7cutlass13device_kernelIN5flash19enable_sm80_to_sm89INS1_16FlashAttnFwdSm80INS1_25CollectiveMainloopFwdSm80ILi8ELi1ELb0EN4cute5tupleIJNS5_1CILi128EEENS7_ILi32EEENS7_ILi256EEEEEELi256ENS_6half_tEfNS_4arch4Sm80ELb1ELb0ELb0ELb1ELb1ELb1ELb1ELb1EEENS1_21CollectiveEpilogueFwdINS6_IJS8_SA_S9_EEENS6_IJNS7_ILi1EEESI_SI_EEESC_SE_Li256ELb1ELb1ELb1ELb0EEENS1_36VarlenDynamicPersistentTileSchedulerILi128ELi32ELi256ELi256ELb1ELb1ELb0ELb1ELb1ELb1EEEEEEEEEvNT_6ParamsE,"a",@progbits
	.sectionflags	@""
	.align	4
.nv.constant0._ZN7cutlass13device_kernelIN5flash19enable_sm80_to_sm89INS1_16FlashAttnFwdSm80INS1_25CollectiveMainloopFwdSm80ILi8ELi1ELb0EN4cute5tupleIJNS5_1CILi128EEENS7_ILi32EEENS7_ILi256EEEEEELi256ENS_6half_tEfNS_4arch4Sm80ELb1ELb0ELb0ELb1ELb1ELb1ELb1ELb1EEENS1_21CollectiveEpilogueFwdINS6_IJS8_SA_S9_EEENS6_IJNS7_ILi1EEESI_SI_EEESC_SE_Li256ELb1ELb1ELb1ELb0EEENS1_36VarlenDynamicPersistentTileSchedulerILi128ELi32ELi256ELi256ELb1ELb1ELb0ELb1ELb1ELb1EEEEEEEEEvNT_6ParamsE:
	.zero		1432


//--------------------- .nv.constant0._ZN7cutlass13device_kernelIN5flash19enable_sm80_to_sm89INS1_16FlashAttnFwdSm80INS1_25CollectiveMainloopFwdSm80ILi8ELi1ELb0EN4cute5tupleIJNS5_1CILi128EEENS7_ILi96EEENS7_ILi256EEEEEELi256ENS_6half_tEfNS_4arch4Sm80ELb0ELb0ELb0ELb0ELb1ELb0ELb1ELb1EEENS1_21CollectiveEpilogueFwdINS6_IJS8_SA_S9_EEENS6_IJNS7_ILi1EEESI_SI_EEESC_SE_Li256ELb0ELb1ELb1ELb0EEENS1_19SingleTileSchedulerILb0ELb1ELb1ELi128EEEEEEEEEvNT_6ParamsE --------------------------
	.section	.nv.constant0._ZN7cutlass13device_kernelIN5flash19enable_sm80_to_sm89INS1_16FlashAttnFwdSm80INS1_25CollectiveMainloopFwdSm80ILi8ELi1ELb0EN4cute5tupleIJNS5_1CILi128EEENS7_ILi96EEENS7_ILi256EEEEEELi256ENS_6half_tEfNS_4arch4Sm80ELb0ELb0ELb0ELb0ELb1ELb0ELb1ELb1EEENS1_21CollectiveEpilogueFwdINS6_IJS8_SA_S9_EEENS6_IJNS7_ILi1EEESI_SI_EEESC_SE_Li256ELb0ELb1ELb1ELb0EEENS1_19SingleTileSchedulerILb0ELb1ELb1ELi128EEEEEEEEEvNT_6ParamsE,"a",@progbits
	.sectionflags	@""
	.align	4
.nv.constant0._ZN7cutlass13device_kernelIN5flash19enable_sm80_to_sm89INS1_16FlashAttnFwdSm80INS1_25CollectiveMainloopFwdSm80ILi8ELi1ELb0EN4cute5tupleIJNS5_1CILi128EEENS7_ILi96EEENS7_ILi256EEEEEELi256ENS_6half_tEfNS_4arch4Sm80ELb0ELb0ELb0ELb0ELb1ELb0ELb1ELb1EEENS1_21CollectiveEpilogueFwdINS6_IJS8_SA_S9_EEENS6_IJNS7_ILi1EEESI_SI_EEESC_SE_Li256ELb0ELb1ELb1ELb0EEENS1_19SingleTileSchedulerILb0ELb1ELb1ELi128EEEEEEEEEvNT_6ParamsE:
	.zero		1400


//--------------------- .nv.constant0._ZN7cutlass13device_kernelIN5flash19enable_sm80_to_sm89INS1_16FlashAttnFwdSm80INS1_25CollectiveMainloopFwdSm80ILi8ELi1ELb0EN4cute5tupleIJNS5_1CILi128EEENS7_ILi64EEENS7_ILi256EEEEEELi256ENS_6half_tEfNS_4arch4Sm80ELb0ELb0ELb0ELb1ELb1ELb0ELb1ELb1EEENS1_21CollectiveEpilogueFwdINS6_IJS8_SA_S9_EEENS6_IJNS7_ILi1EEESI_SI_EEESC_SE_Li256ELb1ELb1ELb1ELb0EEENS1_36VarlenDynamicPersistentTileSchedulerILi128ELi64ELi256ELi256ELb1ELb1ELb0ELb0ELb1ELb1EEEEEEEEEvNT_6ParamsE --------------------------
	.section	.nv.constant0._ZN7cutlass13device_kernelIN5flash19enable_sm80_to_sm89INS1_16FlashAttnFwdSm80INS1_25CollectiveMainloopFwdSm80ILi8ELi1ELb0EN4cute5tupleIJNS5_1CILi128EEENS7_ILi64EEENS7_ILi256EEEEEELi256ENS_6half_tEfNS_4arch4Sm80ELb0ELb0ELb0ELb1ELb1ELb0ELb1ELb1EEENS1_21CollectiveEpilogueFwdINS6_IJS8_SA_S9_EEENS6_IJNS7_ILi1EEESI_SI_EEESC_SE_Li256ELb1ELb1ELb1ELb0EEENS1_36VarlenDynamicPersistentTileSchedulerILi128ELi64ELi256ELi256ELb1ELb1ELb0ELb0ELb1ELb1EEEEEEEEEvNT_6ParamsE,"a",@progbits
	.sectionflags	@""
	.align	4
.nv.constant0._ZN7cutlass13device_kernelIN5flash19enable_sm80_to_sm89INS1_16FlashAttnFwdSm80INS1_25CollectiveMainloopFwdSm80ILi8ELi1ELb0EN4cute5tupleIJNS5_1CILi128EEENS7_ILi64EEENS7_ILi256EEEEEELi256ENS_6half_tEfNS_4arch4Sm80ELb0ELb0ELb0ELb1ELb1ELb0ELb1ELb1EEENS1_21CollectiveEpilogueFwdINS6_IJS8_SA_S9_EEENS6_IJNS7_ILi1EEESI_SI_EEESC_SE_Li256ELb1ELb1ELb1ELb0EEENS1_36VarlenDynamicPersistentTileSchedulerILi128ELi64ELi256ELi256ELb1ELb1ELb0ELb0ELb1ELb1EEEEEEEEEvNT_6ParamsE:
	.zero		1432


//--------------------- .nv.constant0._ZN7cutlass13device_kernelIN5flash19enable_sm80_to_sm89INS1_16FlashAttnFwdSm80INS1_25CollectiveMainloopFwdSm80ILi8ELi1ELb0EN4cute5tupleIJNS5_1CILi128EEENS7_ILi48EEENS7_ILi256EEEEEELi256ENS_6half_tEfNS_4arch4Sm80ELb0ELb0ELb0ELb1ELb1ELb1ELb1ELb1EEENS1_21CollectiveEpilogueFwdINS6_IJS8_SA_S9_EEENS6_IJNS7_ILi1EEESI_SI_EEESC_SE_Li256ELb1ELb1ELb1ELb0EEENS1_36VarlenDynamicPersistentTileSchedulerILi128ELi48ELi256ELi256ELb1ELb1ELb0ELb0ELb1ELb1EEEEEEEEEvNT_6ParamsE --------------------------
	.section	.nv.constant0._ZN7cutlass13device_kernelIN5flash19enable_sm80_to_sm89INS1_16FlashAttnFwdSm80INS1_25CollectiveMainloopFwdSm80ILi8ELi1ELb0EN4cute5tupleIJNS5_1CILi128EEENS7_ILi48EEENS7_ILi256EEEEEELi256ENS_6half_tEfNS_4arch4Sm80ELb0ELb0ELb0ELb1ELb1ELb1ELb1ELb1EEENS1_21CollectiveEpilogueFwdINS6_IJS8_SA_S9_EEENS6_IJNS7_ILi1EEESI_SI_EEESC_SE_Li256ELb1ELb1ELb1ELb0EEENS1_36VarlenDynamicPersistentTileSchedulerILi128ELi48ELi256ELi256ELb1ELb1ELb0ELb0ELb1ELb1EEEEEEEEEvNT_6ParamsE,"a",@progbits
	.sectionflags	@""
	.align	4
.nv.constant0._ZN7cutlass13device_kernelIN5flash19enable_sm80_to_sm89INS1_16FlashAttnFwdSm80INS1_25CollectiveMainloopFwdSm80ILi8ELi1ELb0EN4cute5tupleIJNS5_1CILi128EEENS7_ILi48EEENS7_ILi256EEEEEELi256ENS_6half_tEfNS_4arch4Sm80ELb0ELb0ELb0ELb1ELb1ELb1ELb1ELb1EEENS1_21CollectiveEpilogueFwdINS6_IJS8_SA_S9_EEENS6_IJNS7_ILi1EEESI_SI_EEESC_SE_Li256ELb1ELb1ELb1ELb0EEENS1_36VarlenDynamicPersistentTileSchedulerILi128ELi48ELi256ELi256ELb1ELb1ELb0ELb0ELb1ELb1EEEEEEEEEvNT_6ParamsE:
	.zero		1432


//--------------------- .nv.constant0._ZN7cutlass13device_kernelIN5flash19enable_sm80_to_sm89INS1_16FlashAttnFwdSm80INS1_25CollectiveMainloopFwdSm80ILi8ELi1ELb0EN4cute5tupleIJNS5_1CILi128EEENS7_ILi64EEENS7_ILi256EEEEEELi256ENS_6half_tEfNS_4arch4Sm80ELb0ELb1ELb0ELb0ELb1ELb0ELb1ELb1EEENS1_21CollectiveEpilogueFwdINS6_IJS8_SA_S9_EEENS6_IJNS7_ILi1EEESI_SI_EEESC_SE_Li256ELb0ELb1ELb1ELb0EEENS1_19SingleTileSchedulerILb0ELb1ELb1ELi128EEEEEEEEEvNT_6ParamsE --------------------------
	.section	.nv.constant0._ZN7cutlass13device_kernelIN5flash19enable_sm80_to_sm89INS1_16FlashAttnFwdSm80INS1_25CollectiveMainloopFwdSm80ILi8ELi1ELb0EN4cute5tupleIJNS5_1CILi128EEENS7_ILi64EEENS7_ILi256EEEEEELi256ENS_6half_tEfNS_4arch4Sm80ELb0ELb1ELb0ELb0ELb1ELb0ELb1ELb1EEENS1_21CollectiveEpilogueFwdINS6_IJS8_SA_S9_EEENS6_IJNS7_ILi1EEESI_SI_EEESC_SE_Li256ELb0ELb1ELb1ELb0EEENS1_19SingleTileSchedulerILb0ELb1ELb1ELi128EEEEEEEEEvNT_6ParamsE,"a",@progbits
	.sectionflags	@""
	.align	4
.nv.constant0._ZN7cutlass13device_kernelIN5flash19enable_sm80_to_sm89INS1_16FlashAttnFwdSm80INS1_25CollectiveMainloopFwdSm80ILi8ELi1ELb0EN4cute5tupleIJNS5_1CILi128EEENS7_ILi64EEENS7_ILi256EEEEEELi256ENS_6half_tEfNS_4arch4Sm80ELb0ELb1ELb0ELb0ELb1ELb0ELb1ELb1EEENS1_21CollectiveEpilogueFwdINS6_IJS8_SA_S9_EEENS6_IJNS7_ILi1EEESI_SI_EEESC_SE_Li256ELb0ELb1ELb1ELb0EEENS1_19SingleTileSchedulerILb0ELb1ELb1ELi128EEEEEEEEEvNT_6ParamsE:
	.zero		1400


//--------------------- .nv.constant0._ZN7cutlass13device_kernelIN5flash19enable_sm80_to_sm89INS1_16FlashAttnFwdSm80INS1_25CollectiveMainloopFwdSm80ILi8ELi1ELb0EN4cute5tupleIJNS5_1CILi128EEENS7_ILi64EEENS7_ILi256EEEEEELi256ENS_6half_tEfNS_4arch4Sm80ELb0ELb1ELb0ELb1ELb1ELb0ELb1ELb1EEENS1_21CollectiveEpilogueFwdINS6_IJS8_SA_S9_EEENS6_IJNS7_ILi1EEESI_SI_EEESC_SE_Li256ELb1ELb1ELb1ELb0EEENS1_36VarlenDynamicPersistentTileSchedulerILi128ELi64ELi256ELi256ELb1ELb1ELb0ELb1ELb0ELb1EEEEEEEEEvNT_6ParamsE --------------------------
	.section	.nv.constant0._ZN7cutlass13device_kernelIN5flash19enable_sm80_to_sm89INS1_16FlashAttnFwdSm80INS1_25CollectiveMainloopFwdSm80ILi8ELi1ELb0EN4cute5tupleIJNS5_1CILi128EEENS7_ILi64EEENS7_ILi256EEEEEELi256ENS_6half_tEfNS_4arch4Sm80ELb0ELb1ELb0ELb1ELb1ELb0ELb1ELb1EEENS1_21CollectiveEpilogueFwdINS6_IJS8_SA_S9_EEENS6_IJNS7_ILi1EEESI_SI_EEESC_SE_Li256ELb1ELb1ELb1ELb0EEENS1_36VarlenDynamicPersistentTileSchedulerILi128ELi64ELi256ELi256ELb1ELb1ELb0ELb1ELb0ELb1EEEEEEEEEvNT_6ParamsE,"a",@progbits
	.sectionflags	@""
	.align	4
.nv.constant0._ZN7cutlass13device_kernelIN5flash19enable_sm80_to_sm89INS1_16FlashAttnFwdSm80INS1_25CollectiveMainloopFwdSm80ILi8ELi1ELb0EN4cute5tupleIJNS5_1CILi128EEENS7_ILi64EEENS7_ILi256EEEEEELi256ENS_6half_tEfNS_4arch4Sm80ELb0ELb1ELb0ELb1ELb1ELb0ELb1ELb1EEENS1_21CollectiveEpilogueFwdINS6_IJS8_SA_S9_EEENS6_IJNS7_ILi1EEESI_SI_EEESC_SE_Li256ELb1ELb1ELb1ELb0EEENS1_36VarlenDynamicPersistentTileSchedulerILi128ELi64ELi256ELi256ELb1ELb1ELb0ELb1ELb0ELb1EEEEEEEEEvNT_6ParamsE:
	.zero		1432


//--------------------- .nv.constant0._ZN7cutlass13device_kernelIN5flash19enable_sm80_to_sm89INS1_16FlashAttnFwdSm80INS1_25CollectiveMainloopFwdSm80ILi8ELi1ELb0EN4cute5tupleIJNS5_1CILi128EEENS7_ILi48EEENS7_ILi256EEEEEELi256ENS_6half_tEfNS_4arch4Sm80ELb0ELb1ELb0ELb1ELb1ELb1ELb1ELb1EEENS1_21CollectiveEpilogueFwdINS6_IJS8_SA_S9_EEENS6_IJNS7_ILi1EEESI_SI_EEESC_SE_Li256ELb1ELb1ELb1ELb0EEENS1_36VarlenDynamicPersistentTileSchedulerILi128ELi48ELi256ELi256ELb1ELb1ELb0ELb1ELb0ELb1EEEEEEEEEvNT_6ParamsE --------------------------
	.section	.nv.constant0._ZN7cutlass13device_kernelIN5flash19enable_sm80_to_sm89INS1_16FlashAttnFwdSm80INS1_25CollectiveMainloopFwdSm80ILi8ELi1ELb0EN4cute5tupleIJNS5_1CILi128EEENS7_ILi48EEENS7_ILi256EEEEEELi256ENS_6half_tEfNS_4arch4Sm80ELb0ELb1ELb0ELb1ELb1ELb1ELb1ELb1EEENS1_21CollectiveEpilogueFwdINS6_IJS8_SA_S9_EEENS6_IJNS7_ILi1EEESI_SI_EEESC_SE_Li256ELb1ELb1ELb1ELb0EEENS1_36VarlenDynamicPersistentTileSchedulerILi128ELi48ELi256ELi256ELb1ELb1ELb0ELb1ELb0ELb1EEEEEEEEEvNT_6ParamsE,"a",@progbits
	.sectionflags	@""
	.align	4
.nv.constant0._ZN7cutlass13device_kernelIN5flash19enable_sm80_to_sm89INS1_16FlashAttnFwdSm80INS1_25CollectiveMainloopFwdSm80ILi8ELi1ELb0EN4cute5tupleIJNS5_1CILi128EEENS7_ILi48EEENS7_ILi256EEEEEELi256ENS_6half_tEfNS_4arch4Sm80ELb0ELb1ELb0ELb1ELb1ELb1ELb1ELb1EEENS1_21CollectiveEpilogueFwdINS6_IJS8_SA_S9_EEENS6_IJNS7_ILi1EEESI_SI_EEESC_SE_Li256ELb1ELb1ELb1ELb0EEENS1_36VarlenDynamicPersistentTileSchedulerILi128ELi48ELi256ELi256ELb1ELb1ELb0ELb1ELb0ELb1EEEEEEEEEvNT_6ParamsE:
	.zero		1432


//--------------------- .nv.constant0._ZN7cutlass13device_kernelIN5flash19enable_sm80_to_sm89INS1_16FlashAttnFwdSm80INS1_25CollectiveMainloopFwdSm80ILi8ELi1ELb0EN4cute5tupleIJNS5_1CILi128EEENS7_ILi96EEENS7_ILi256EEEEEELi256ENS_6half_tEfNS_4arch4Sm80ELb1ELb0ELb0ELb0ELb1ELb0ELb1ELb1EEENS1_21CollectiveEpilogueFwdINS6_IJS8_SA_S9_EEENS6_IJNS7_ILi1EEESI_SI_EEESC_SE_Li256ELb0ELb1ELb1ELb0EEENS1_30DynamicPersistentTileSchedulerILi256ELi256ELb1ELb1ELb0EEEEEEEEEvNT_6ParamsE --------------------------
	.section	.nv.constant0._ZN7cutlass13device_kernelIN5flash19enable_sm80_to_sm89INS1_16FlashAttnFwdSm80INS1_25CollectiveMainloopFwdSm80ILi8ELi1ELb0EN4cute5tupleIJNS5_1CILi128EEENS7_ILi96EEENS7_ILi256EEEEEELi256ENS_6half_tEfNS_4arch4Sm80ELb1ELb0ELb0ELb0ELb1ELb0ELb1ELb1EEENS1_21CollectiveEpilogueFwdINS6_IJS8_SA_S9_EEENS6_IJNS7_ILi1EEESI_SI_EEESC_SE_Li256ELb0ELb1ELb1ELb0EEENS1_30DynamicPersistentTileSchedulerILi256ELi256ELb1ELb1ELb0EEEEEEEEEvNT_6ParamsE,"a",@progbits
	.sectionflags	@""
	.align	4
.nv.constant0._ZN7cutlass13device_kernelIN5flash19enable_sm80_to_sm89INS1_16FlashAttnFwdSm80INS1_25CollectiveMainloopFwdSm80ILi8ELi1ELb0EN4cute5tupleIJNS5_1CILi128EEENS7_ILi96EEENS7_ILi256EEEEEELi256ENS_6half_tEfNS_4arch4Sm80ELb1ELb0ELb0ELb0ELb1ELb0ELb1ELb1EEENS1_21CollectiveEpilogueFwdINS6_IJS8_SA_S9_EEENS6_IJNS7_ILi1EEESI_SI_EEESC_SE_Li256ELb0ELb1ELb1ELb0EEENS1_30DynamicPersistentTileSchedulerILi256ELi256ELb1ELb1ELb0EEEEEEEEEvNT_6ParamsE:
	.zero		1416


//--------------------- .nv.constant0._ZN7cutlass13device_kernelIN5flash19enable_sm80_to_sm89INS1_16FlashAttnFwdSm80INS1_25CollectiveMainloopFwdSm80ILi8ELi1ELb0EN4cute5tupleIJNS5_1CILi128EEENS7_ILi64EEENS7_ILi256EEEEEELi256ENS_6half_tEfNS_4arch4Sm80ELb1ELb0ELb0ELb1ELb1ELb0ELb1ELb1EEENS1_21CollectiveEpilogueFwdINS6_IJS8_SA_S9_EEENS6_IJNS7_ILi1EEESI_SI_EEESC_SE_Li256ELb1ELb1ELb1ELb0EEENS1_36VarlenDynamicPersistentTileSchedulerILi128ELi64ELi256ELi256ELb1ELb1ELb0ELb1ELb1ELb1EEEEEEEEEvNT_6ParamsE --------------------------
	.section	.nv.constant0._ZN7cutlass13device_kernelIN5flash19enable_sm80_to_sm89INS1_16FlashAttnFwdSm80INS1_25CollectiveMainloopFwdSm80ILi8ELi1ELb0EN4cute5tupleIJNS5_1CILi128EEENS7_ILi64EEENS7_ILi256EEEEEELi256ENS_6half_tEfNS_4arch4Sm80ELb1ELb0ELb0ELb1ELb1ELb0ELb1ELb1EEENS1_21CollectiveEpilogueFwdINS6_IJS8_SA_S9_EEENS6_IJNS7_ILi1EEESI_SI_EEESC_SE_Li256ELb1ELb1ELb1ELb0EEENS1_36VarlenDynamicPersistentTileSchedulerILi128ELi64ELi256ELi256ELb1ELb1ELb0ELb1ELb1ELb1EEEEEEEEEvNT_6ParamsE,"a",@progbits
	.sectionflags	@""
	.align	4
.nv.constant0._ZN7cutlass13device_kernelIN5flash19enable_sm80_to_sm89INS1_16FlashAttnFwdSm80INS1_25CollectiveMainloopFwdSm80ILi8ELi1ELb0EN4cute5tupleIJNS5_1CILi128EEENS7_ILi64EEENS7_ILi256EEEEEELi256ENS_6half_tEfNS_4arch4Sm80ELb1ELb0ELb0ELb1ELb1ELb0ELb1ELb1EEENS1_21CollectiveEpilogueFwdINS6_IJS8_SA_S9_EEENS6_IJNS7_ILi1EEESI_SI_EEESC_SE_Li256ELb1ELb1ELb1ELb0EEENS1_36VarlenDynamicPersistentTileSchedulerILi128ELi64ELi256ELi256ELb1ELb1ELb0ELb1ELb1ELb1EEEEEEEEEvNT_6ParamsE:
	.zero		1432


//--------------------- .nv.constant0._ZN7cutlass13device_kernelIN5flash19enable_sm80_to_sm89INS1_16FlashAttnFwdSm80INS1_25CollectiveMainloopFwdSm80ILi8ELi1ELb0EN4cute5tupleIJNS5_1CILi128EEENS7_ILi48EEENS7_ILi256EEEEEELi256ENS_6half_tEfNS_4arch4Sm80ELb1ELb0ELb0ELb1ELb1ELb1ELb1ELb1EEENS1_21CollectiveEpilogueFwdINS6_IJS8_SA_S9_EEENS6_IJNS7_ILi1EEESI_SI_EEESC_SE_Li256ELb1ELb1ELb1ELb0EEENS1_36VarlenDynamicPersistentTileSchedulerILi128ELi48ELi256ELi256ELb1ELb1ELb0ELb1ELb1ELb1EEEEEEEEEvNT_6ParamsE --------------------------
	.section	.nv.constant0._ZN7cutlass13device_kernelIN5flash19enable_sm80_to_sm89INS1_16FlashAttnFwdSm80INS1_25CollectiveMainloopFwdSm80ILi8ELi1ELb0EN4cute5tupleIJNS5_1CILi128EEENS7_ILi48EEENS7_ILi256EEEEEELi256ENS_6half_tEfNS_4arch4Sm80ELb1ELb0ELb0ELb1ELb1ELb1ELb1ELb1EEENS1_21CollectiveEpilogueFwdINS6_IJS8_SA_S9_EEENS6_IJNS7_ILi1EEESI_SI_EEESC_SE_Li256ELb1ELb1ELb1ELb0EEENS1_36VarlenDynamicPersistentTileSchedulerILi128ELi48ELi256ELi256ELb1ELb1ELb0ELb1ELb1ELb1EEEEEEEEEvNT_6ParamsE,"a",@progbits
	.sectionflags	@""
	.align	4
.nv.constant0._ZN7cutlass13device_kernelIN5flash19enable_sm80_to_sm89INS1_16FlashAttnFwdSm80INS1_25CollectiveMainloopFwdSm80ILi8ELi1ELb0EN4cute5tupleIJNS5_1CILi128EEENS7_ILi48EEENS7_ILi256EEEEEELi256ENS_6half_tEfNS_4arch4Sm80ELb1ELb0ELb0ELb1ELb1ELb1ELb1ELb1EEENS1_21CollectiveEpilogueFwdINS6_IJS8_SA_S9_EEENS6_IJNS7_ILi1EEESI_SI_EEESC_SE_Li256ELb1ELb1ELb1ELb0EEENS1_36VarlenDynamicPersistentTileSchedulerILi128ELi48ELi256ELi256ELb1ELb1ELb0ELb1ELb1ELb1EEEEEEEEEvNT_6ParamsE:
	.zero		1432


//--------------------- .text._ZN7cutlass13device_kernelIN5flash19enable_sm80_to_sm89INS1_16FlashAttnFwdSm80INS1_25CollectiveMainloopFwdSm80ILi8ELi1ELb1EN4cute5tupleIJNS5_1CILi128EEENS7_ILi64EEENS7_ILi256EEEEEELi256ENS_6half_tEfNS_4arch4Sm80ELb0ELb0ELb0ELb0ELb1ELb0ELb1ELb1EEENS1_21CollectiveEpilogueFwdINS6_IJS8_SA_S9_EEENS6_IJNS7_ILi1EEESI_SI_EEESC_SE_Li256ELb0ELb1ELb1ELb0EEENS1_19SingleTileSchedulerILb0ELb1ELb1ELi128EEEEEEEEEvNT_6ParamsE --------------------------
	.section	.text._ZN7cutlass13device_kernelIN5flash19enable_sm80_to_sm89INS1_16FlashAttnFwdSm80INS1_25CollectiveMainloopFwdSm80ILi8ELi1ELb1EN4cute5tupleIJNS5_1CILi128EEENS7_ILi64EEENS7_ILi256EEEEEELi256ENS_6half_tEfNS_4arch4Sm80ELb0ELb0ELb0ELb0ELb1ELb0ELb1ELb1EEENS1_21CollectiveEpilogueFwdINS6_IJS8_SA_S9_EEENS6_IJNS7_ILi1EEESI_SI_EEESC_SE_Li256ELb0ELb1ELb1ELb0EEENS1_19SingleTileSchedulerILb0ELb1ELb1ELi128EEEEEEEEEvNT_6ParamsE,"ax",@progbits
	.sectioninfo	@"SHI_REGISTERS=255"
	.align	128
.text._ZN7cutlass13device_kernelIN5flash19enable_sm80_to_sm89INS1_16FlashAttnFwdSm80INS1_25CollectiveMainloopFwdSm80ILi8ELi1ELb1EN4cute5tupleIJNS5_1CILi128EEENS7_ILi64EEENS7_ILi256EEEEEELi256ENS_6half_tEfNS_4arch4Sm80ELb0ELb0ELb0ELb0ELb1ELb0ELb1ELb1EEENS1_21CollectiveEpilogueFwdINS6_IJS8_SA_S9_EEENS6_IJNS7_ILi1EEESI_SI_EEESC_SE_Li256ELb0ELb1ELb1ELb0EEENS1_19SingleTileSchedulerILb0ELb1ELb1ELi128EEEEEEEEEvNT_6ParamsE:
        .type           _ZN7cutlass13device_kernelIN5flash19enable_sm80_to_sm89INS1_16FlashAttnFwdSm80INS1_25CollectiveMainloopFwdSm80ILi8ELi1ELb1EN4cute5tupleIJNS5_1CILi128EEENS7_ILi64EEENS7_ILi256EEEEEELi256ENS_6half_tEfNS_4arch4Sm80ELb0ELb0ELb0ELb0ELb1ELb0ELb1ELb1EEENS1_21CollectiveEpilogueFwdINS6_IJS8_SA_S9_EEENS6_IJNS7_ILi1EEESI_SI_EEESC_SE_Li256ELb0ELb1ELb1ELb0EEENS1_19SingleTileSchedulerILb0ELb1ELb1ELi128EEEEEEEEEvNT_6ParamsE,@function
        .size           _ZN7cutlass13device_kernelIN5flash19enable_sm80_to_sm89INS1_16FlashAttnFwdSm80INS1_25CollectiveMainloopFwdSm80ILi8ELi1ELb1EN4cute5tupleIJNS5_1CILi128EEENS7_ILi64EEENS7_ILi256EEEEEELi256ENS_6half_tEfNS_4arch4Sm80ELb0ELb0ELb0ELb0ELb1ELb0ELb1ELb1EEENS1_21CollectiveEpilogueFwdINS6_IJS8_SA_S9_EEENS6_IJNS7_ILi1EEESI_SI_EEESC_SE_Li256ELb0ELb1ELb1ELb0EEENS1_19SingleTileSchedulerILb0ELb1ELb1ELi128EEEEEEEEEvNT_6ParamsE,(.L_x_3228 - _ZN7cutlass13device_kernelIN5flash19enable_sm80_to_sm89INS1_16FlashAttnFwdSm80INS1_25CollectiveMainloopFwdSm80ILi8ELi1ELb1EN4cute5tupleIJNS5_1CILi128EEENS7_ILi64EEENS7_ILi256EEEEEELi256ENS_6half_tEfNS_4arch4Sm80ELb0ELb0ELb0ELb0ELb1ELb0ELb1ELb1EEENS1_21CollectiveEpilogueFwdINS6_IJS8_SA_S9_EEENS6_IJNS7_ILi1EEESI_SI_EEESC_SE_Li256ELb0ELb1ELb1ELb0EEENS1_19SingleTileSchedulerILb0ELb1ELb1ELi128EEEEEEEEEvNT_6ParamsE)
        .other          _ZN7cutlass13device_kernelIN5flash19enable_sm80_to_sm89INS1_16FlashAttnFwdSm80INS1_25CollectiveMainloopFwdSm80ILi8ELi1ELb1EN4cute5tupleIJNS5_1CILi128EEENS7_ILi64EEENS7_ILi256EEEEEELi256ENS_6half_tEfNS_4arch4Sm80ELb0ELb0ELb0ELb0ELb1ELb0ELb1ELb1EEENS1_21CollectiveEpilogueFwdINS6_IJS8_SA_S9_EEENS6_IJNS7_ILi1EEESI_SI_EEESC_SE_Li256ELb0ELb1ELb1ELb0EEENS1_19SingleTileSchedulerILb0ELb1ELb1ELi128EEEEEEEEEvNT_6ParamsE,@"STO_CUDA_ENTRY STV_DEFAULT"
_ZN7cutlass13device_kernelIN5flash19enable_sm80_to_sm89INS1_16FlashAttnFwdSm80INS1_25CollectiveMainloopFwdSm80ILi8ELi1ELb1EN4cute5tupleIJNS5_1CILi128EEENS7_ILi64EEENS7_ILi256EEEEEELi256ENS_6half_tEfNS_4arch4Sm80ELb0ELb0ELb0ELb0ELb1ELb0ELb1ELb1EEENS1_21CollectiveEpilogueFwdINS6_IJS8_SA_S9_EEENS6_IJNS7_ILi1EEESI_SI_EEESC_SE_Li256ELb0ELb1ELb1ELb0EEENS1_19SingleTileSchedulerILb0ELb1ELb1ELi128EEEEEEEEEvNT_6ParamsE:
[----:B------:R-:W-:Y:S02]  /*0000*/  MOV R1, c[0x0][0x28] ;  /* 0x00000a0000017a02 */ /* 0x000fe40000000f00 */
[----:B------:R-:W1:Y:S01]  /*0010*/  S2R R132, SR_TID.X ;  /* 0x0000000000847919 */ /* 0x000e620000002100 */
[----:B------:R-:W2:Y:S01]  /*0020*/  S2UR UR6, SR_CTAID.Y ;  /* 0x00000000000679c3 */ /* 0x000ea20000002600 */
[----:B------:R-:W-:-:S07]  /*0030*/  IADD3 R1, R1, -0x60, RZ ;  /* 0xffffffa001017810 */ /* 0x000fce0007ffe0ff */
[----:B------:R-:W3:Y:S01]  /*0040*/  S2UR UR18, SR_CTAID.Z ;  /* 0x00000000001279c3 */ /* 0x000ee20000002700 */
[----:B-1----:R-:W-:-:S06]  /*0050*/  SHF.R.U32.HI R0, RZ, 0x5, R132 ;  /* 0x00000005ff007819 */ /* 0x002fcc0000011684 */
[----:B------:R-:W1:Y:S02]  /*0060*/  SHFL.IDX PT, R0, R0, RZ, 0x1f ;  /* 0x00001fff00007589 */ /* 0x000e6400000e0000 */
[----:B-1----:R-:W-:-:S13]  /*0070*/  ISETP.NE.AND P0, PT, R0, RZ, PT ;  /* 0x000000ff0000720c */ /* 0x002fda0003f05270 */
[----:B--23--:R-:W-:Y:S05]  /*0080*/  @!P0 BRA `(.L_x_0) ;  /* 0x0000009000008947 */ /* 0x00cfea0003800000 */
[----:B------:R-:W-:Y:S01]  /*0090*/  MOV R0, c[0x0][0x550] ;  /* 0x0001540000007a02 */ /* 0x000fe20000000f00 */
[----:B------:R-:W-:-:S03]  /*00a0*/  UMOV UR11, UR6 ;  /* 0x00000006000b7c82 */ /* 0x000fc60008000000 */
[----:B------:R-:W-:-:S13]  /*00b0*/  ISETP.NE.AND P0, PT, R0, 0x1, PT ;  /* 0x000000010000780c */ /* 0x000fda0003f05270 */
[----:B------:R-:W-:Y:S05]  /*00c0*/  @!P0 BRA `(.L_x_1) ;  /* 0x000000b000008947 */ /* 0x000fea0003800000 */
[----:B------:R-:W-:Y:S02]  /*00d0*/  ULDC UR4, c[0x0][0x554] ;  /* 0x0001550000047ab9 */ /* 0x000fe40000000800 */
[----:B------:R-:W-:Y:S02]  /*00e0*/  UIMAD.WIDE.U32 UR4, UR6, UR4, URZ ;  /* 0x00000004060472a5 */ /* 0x000fe4000f8e003f */
[----:B------:R-:W-:Y:S02]  /*00f0*/  ULDC UR11, c[0x0][0x558] ;  /* 0x00015600000b7ab9 */ /* 0x000fe40000000800 */
[----:B------:R-:W-:Y:S01]  /*0100*/  USHF.R.U32.HI UR11, URZ, UR11, UR5 ;  /* 0x0000000b3f0b7299 */ /* 0x000fe20008011605 */
[----:B------:R-:W-:Y:S05]  /*0110*/  BRA `(.L_x_1) ;  /* 0x0000006000007947 */ /* 0x000fea0003800000 */
.L_x_0:
[----:B------:R-:W-:Y:S02]  /*0120*/  ULDC.64 UR4, c[0x0][0x550] ;  /* 0x0001540000047ab9 */ /* 0x000fe40000000a00 */
[----:B------:R-:W-:Y:S02]  /*0130*/  UISETP.NE.AND UP0, UPT, UR4, 0x1, UPT ;  /* 0x000000010400788c */ /* 0x000fe4000bf05270 */
[----:B------:R-:W-:-:S02]  /*0140*/  UIMAD.WIDE.U32 UR8, UR6, UR5, URZ ;  /* 0x00000005060872a5 */ /* 0x000fc4000f8e003f */
[----:B------:R-:W-:Y:S02]  /*0150*/  ULDC UR4, c[0x0][0x558] ;  /* 0x0001560000047ab9 */ /* 0x000fe40000000800 */
[----:B------:R-:W-:-:S05]  /*0160*/  UMOV UR11, UR6 ;  /* 0x00000006000b7c82 */ /* 0x000fca0008000000 */
[----:B------:R-:W-:-:S03]  /*0170*/  @UP0 USHF.R.U32.HI UR11, URZ, UR4, UR9 ;  /* 0x000000043f0b0299 */ /* 0x000fc60008011609 */
.L_x_1:
[----:B------:R-:W-:Y:S01]  /*0180*/  ISETP.LE.AND P0, PT, RZ, UR18, PT ;  /* 0x00000012ff007c0c */ /* 0x000fe2000bf03270 */
[----:B------:R-:W-:Y:S02]  /*0190*/  UIADD3 UR5, -UR11, URZ, URZ ;  /* 0x0000003f0b057290 */ /* 0x000fe4000fffe13f */
[----:B------:R-:W-:Y:S02]  /*01a0*/  ULDC UR4, c[0x0][0x550] ;  /* 0x0001540000047ab9 */ /* 0x000fe40000000800 */
[----:B------:R-:W-:-:S08]  /*01b0*/  UIMAD UR6, UR5, UR4, UR6 ;  /* 0x00000004050672a4 */ /* 0x000fd0000f8e0206 */
[----:B------:R-:W-:Y:S05]  /*01c0*/  @!P0 EXIT ;  /* 0x000000000000894d */ /* 0x000fea0003800000 */
[----:B------:R-:W-:Y:S02]  /*01d0*/  ULDC.64 UR4, c[0x0][0x370] ;  /* 0x0000dc0000047ab9 */ /* 0x000fe40000000a00 */
[----:B------:R-:W-:Y:S02]  /*01e0*/  UISETP.NE.U32.AND UP0, UPT, URZ, UR4, UPT ;  /* 0x000000043f00728c */ /* 0x000fe4000bf05070 */
[----:B------:R-:W-:Y:S02]  /*01f0*/  ULDC.64 UR8, c[0x0][0x370] ;  /* 0x0000dc0000087ab9 */ /* 0x000fe40000000a00 */
[----:B------:R-:W-:Y:S02]  /*0200*/  UISETP.NE.AND.EX UP0, UPT, URZ, UR5, UPT, UP0 ;  /* 0x000000053f00728c */ /* 0x000fe4000bf05300 */
[----:B------:R-:W-:-:S04]  /*0210*/  ULDC.64 UR12, c[0x0][0x118] ;  /* 0x00004600000c7ab9 */ /* 0x000fc80000000a00 */
[----:B------:R-:W-:-:S05]  /*0220*/  PLOP3.LUT P0, PT, PT, PT, UP0, 0x80, 0x0 ;  /* 0x000000000000781c */ /* 0x000fca0003f0f008 */
[----:B------:R-:W-:Y:S02]  /*0230*/  @UP0 UMOV UR4, 0x4 ;  /* 0x0000000400040882 */ /* 0x000fe40000000000 */
[----:B------:R-:W-:-:S06]  /*0240*/  @UP0 UIMAD.WIDE UR4, UR18, UR4, UR8 ;  /* 0x00000004120402a5 */ /* 0x000fcc000f8e0208 */
[----:B------:R-:W-:Y:S02]  /*0250*/  IMAD.U32 R2, RZ, RZ, UR4 ;  /* 0x00000004ff027e24 */ /* 0x000fe4000f8e00ff */
[----:B------:R-:W-:-:S05]  /*0260*/  IMAD.U32 R3, RZ, RZ, UR5 ;  /* 0x00000005ff037e24 */ /* 0x000fca000f8e00ff */
[----:B------:R-:W2:Y:S01]  /*0270*/  @P0 LDG.E R2, [R2.64] ;  /* 0x0000000c02020981 */ /* 0x000ea2000c1e1900 */
[----:B------:R-:W-:Y:S02]  /*0280*/  ULDC UR4, c[0x0][0x2ac] ;  /* 0x0000ab0000047ab9 */ /* 0x000fe40000000800 */
[----:B------:R-:W-:Y:S02]  /*0290*/  ULDC UR10, c[0x0][0x1d0] ;  /* 0x00007400000a7ab9 */ /* 0x000fe40000000800 */
[----:B------:R-:W-:Y:S02]  /*02a0*/  UIMAD UR10, UR4, UR10, URZ ;  /* 0x0000000a040a72a4 */ /* 0x000fe4000f8e023f */
[----:B------:R-:W-:Y:S02]  /*02b0*/  UMOV UR9, URZ ;  /* 0x0000003f00097c82 */ /* 0x000fe40008000000 */
[----:B------:R-:W-:Y:S02]  /*02c0*/  UISETP.GE.AND UP0, UPT, UR10, 0x1, UPT ;  /* 0x000000010a00788c */ /* 0x000fe4000bf06270 */
[----:B------:R-:W-:-:S02]  /*02d0*/  UIADD3 UR5, UR10, 0x3f, URZ ;  /* 0x0000003f0a057890 */ /* 0x000fc4000fffe03f */
[----:B------:R-:W-:Y:S02]  /*02e0*/  UMOV UR17, URZ ;  /* 0x0000003f00117c82 */ /* 0x000fe40008000000 */
[----:B------:R-:W-:-:S04]  /*02f0*/  USHF.R.S32.HI UR4, URZ, 0x1f, UR5 ;  /* 0x0000001f3f047899 */ /* 0x000fc80008011405 */
[----:B------:R-:W-:-:S04]  /*0300*/  ULEA.HI UR4, UR4, UR5, URZ, 0x6 ;  /* 0x0000000504047291 */ /* 0x000fc8000f8f303f */
[----:B------:R-:W-:Y:S01]  /*0310*/  USHF.R.S32.HI UR7, URZ, 0x6, UR4 ;  /* 0x000000063f077899 */ /* 0x000fe20008011404 */
[----:B--2---:R1:W2:Y:S01]  /*0320*/  @P0 R2UR UR9, R2 ;  /* 0x00000000020903c2 */ /* 0x0042a200000e0000 */
[----:B------:R-:W-:-:S13]  /*0330*/  PLOP3.LUT P0, PT, PT, PT, UP0, 0x80, 0x0 ;  /* 0x000000000000781c */ /* 0x000fda0003f0f008 */
[----:B-12---:R-:W-:Y:S05]  /*0340*/  @!P0 BRA `(.L_x_2) ;  /* 0x0000025000008947 */ /* 0x006fea0003800000 */
[----:B------:R-:W-:Y:S02]  /*0350*/  USHF.R.U32.HI UR4, URZ, 0x10, UR6 ;  /* 0x000000103f047899 */ /* 0x000fe40008011606 */
[----:B------:R-:W-:Y:S02]  /*0360*/  ULDC UR5, c[0x0][0x338] ;  /* 0x0000ce0000057ab9 */ /* 0x000fe40000000800 */
[----:B------:R-:W-:Y:S02]  /*0370*/  UISETP.NE.AND UP0, UPT, UR4, URZ, UPT ;  /* 0x0000003f0400728c */ /* 0x000fe4000bf05270 */
[----:B------:R-:W-:Y:S02]  /*0380*/  UMOV UR20, URZ ;  /* 0x0000003f00147c82 */ /* 0x000fe40008000000 */
[----:B------:R-:W-:-:S04]  /*0390*/  USEL UR5, UR4, UR5, UP0 ;  /* 0x0000000504057287 */ /* 0x000fc80008000000 */
[----:B------:R-:W-:Y:S02]  /*03a0*/  UIADD3 UR16, UR7, -0x1, UR5 ;  /* 0xffffffff07107890 */ /* 0x000fe4000fffe005 */
[----:B------:R-:W-:-:S05]  /*03b0*/  IMAD.U32 R3, RZ, RZ, UR5 ;  /* 0x00000005ff037e24 */ /* 0x000fca000f8e00ff */
[----:B------:R-:W-:-:S04]  /*03c0*/  IABS R0, R3 ;  /* 0x0000000300007213 */ /* 0x000fc80000000000 */
[----:B------:R-:W1:Y:S02]  /*03d0*/  R2UR UR15, R0 ;  /* 0x00000000000f73c2 */ /* 0x000e6400000e0000 */
[----:B-1----:R-:W1:Y:S08]  /*03e0*/  I2F.RP R0, UR15 ;  /* 0x0000000f00007d06 */ /* 0x002e700008209400 */
[----:B-1----:R-:W1:Y:S02]  /*03f0*/  MUFU.RCP R0, R0 ;  /* 0x0000000000007308 */ /* 0x002e640000001000 */
[----:B-1----:R-:W-:-:S06]  /*0400*/  IADD3 R0, R0, 0xffffffe, RZ ;  /* 0x0ffffffe00007810 */ /* 0x002fcc0007ffe0ff */
[----:B------:R-:W1:Y:S02]  /*0410*/  F2I.FTZ.U32.TRUNC.NTZ R0, R0 ;  /* 0x0000000000007305 */ /* 0x000e64000021f000 */
[----:B-1----:R1:W2:Y:S02]  /*0420*/  R2UR UR21, R0 ;  /* 0x00000000001573c2 */ /* 0x0022a400000e0000 */
[----:B-1----:R-:W-:Y:S01]  /*0430*/  IMAD.U32 R0, RZ, RZ, UR16 ;  /* 0x00000010ff007e24 */ /* 0x002fe2000f8e00ff */
[----:B--2---:R-:W-:Y:S02]  /*0440*/  UIADD3 UR4, URZ, -UR21, URZ ;  /* 0x800000153f047290 */ /* 0x004fe4000fffe03f */
[----:B------:R-:W-:Y:S02]  /*0450*/  ULOP3.LUT UR16, UR16, UR5, URZ, 0x3c, !UPT ;  /* 0x0000000510107292 */ /* 0x000fe4000f8e3c3f */
[----:B------:R-:W-:Y:S01]  /*0460*/  IABS R2, R0 ;  /* 0x0000000000027213 */ /* 0x000fe20000000000 */
[----:B------:R-:W-:Y:S01]  /*0470*/  UIMAD UR4, UR4, UR15, URZ ;  /* 0x0000000f040472a4 */ /* 0x000fe2000f8e023f */
[----:B------:R-:W-:-:S02]  /*0480*/  IABS R0, R3 ;  /* 0x0000000300007213 */ /* 0x000fc40000000000 */
[----:B------:R-:W1:Y:S01]  /*0490*/  R2UR UR14, R2 ;  /* 0x00000000020e73c2 */ /* 0x000e6200000e0000 */
[----:B------:R-:W-:Y:S02]  /*04a0*/  UIMAD.WIDE.U32 UR20, UR21, UR4, UR20 ;  /* 0x00000004151472a5 */ /* 0x000fe4000f8e0014 */
[----:B------:R-:W-:-:S05]  /*04b0*/  IMAD.MOV R0, RZ, RZ, -R0 ;  /* 0x000000ffff007224 */ /* 0x000fca00078e0a00 */
[----:B------:R-:W2:Y:S01]  /*04c0*/  R2UR UR8, R0 ;  /* 0x00000000000873c2 */ /* 0x000ea200000e0000 */
[----:B------:R-:W-:Y:S02]  /*04d0*/  UMOV UR17, UR21 ;  /* 0x0000001500117c82 */ /* 0x000fe40008000000 */
[----:B-1----:R-:W-:-:S07]  /*04e0*/  UIMAD.WIDE.U32 UR20, UR17, UR14, URZ ;  /* 0x0000000e111472a5 */ /* 0x002fce000f8e003f */
[----:B------:R-:W-:Y:S02]  /*04f0*/  UMOV UR17, UR21 ;  /* 0x0000001500117c82 */ /* 0x000fe40008000000 */
[----:B--2---:R-:W-:-:S04]  /*0500*/  UIMAD UR8, UR17, UR8, UR14 ;  /* 0x00000008110872a4 */ /* 0x004fc8000f8e020e */
[----:B------:R-:W-:-:S11]  /*0510*/  UISETP.GT.U32.AND UP0, UPT, UR15, UR8, UPT ;  /* 0x000000080f00728c */ /* 0x000fd6000bf04070 */
[----:B------:R-:W-:Y:S02]  /*0520*/  @!UP0 UIADD3 UR8, UR8, -UR15, URZ ;  /* 0x8000000f08088290 */ /* 0x000fe4000fffe03f */
[----:B------:R-:W-:Y:S02]  /*0530*/  @!UP0 UIADD3 UR17, UR17, 0x1, URZ ;  /* 0x0000000111118890 */ /* 0x000fe4000fffe03f */
[----:B------:R-:W-:Y:S02]  /*0540*/  UISETP.GE.U32.AND UP1, UPT, UR8, UR15, UPT ;  /* 0x0000000f0800728c */ /* 0x000fe4000bf26070 */
[----:B------:R-:W-:-:S09]  /*0550*/  UISETP.GE.AND UP0, UPT, UR16, URZ, UPT ;  /* 0x0000003f1000728c */ /* 0x000fd2000bf06270 */
[----:B------:R-:W-:Y:S02]  /*0560*/  @UP1 UIADD3 UR17, UR17, 0x1, URZ ;  /* 0x0000000111111890 */ /* 0x000fe4000fffe03f */
[----:B------:R-:W-:Y:S02]  /*0570*/  UISETP.NE.AND UP1, UPT, UR5, URZ, UPT ;  /* 0x0000003f0500728c */ /* 0x000fe4000bf25270 */
[----:B------:R-:W-:-:S09]  /*0580*/  @!UP0 UIADD3 UR17, -UR17, URZ, URZ ;  /* 0x0000003f11118290 */ /* 0x000fd2000fffe13f */
[----:B------:R-:W-:Y:S02]  /*0590*/  @!UP1 ULOP3.LUT UR17, URZ, UR5, URZ, 0x33, !UPT ;  /* 0x000000053f119292 */ /* 0x000fe4000f8e333f */
.L_x_2:
[----:B------:R-:W-:Y:S01]  /*05a0*/  ULOP3.LUT UR8, UR6, 0xffff, URZ, 0xc0, !UPT ;  /* 0x0000ffff06087892 */ /* 0x000fe2000f8ec03f */
[----:B------:R-:W-:Y:S01]  /*05b0*/  PLOP3.LUT P2, PT, PT, PT, PT, 0x80, 0x0 ;  /* 0x000000000000781c */ /* 0x000fe20003f4f070 */
[----:B------:R-:W-:Y:S01]  /*05c0*/  CS2R R16, SRZ ;  /* 0x0000000000107805 */ /* 0x000fe2000001ff00 */
[----:B------:R-:W-:Y:S01]  /*05d0*/  CS2R R130, SRZ ;  /* 0x0000000000827805 */ /* 0x000fe2000001ff00 */
[----:B------:R-:W-:Y:S01]  /*05e0*/  UIMAD UR8, UR8, UR17, URZ ;  /* 0x00000011080872a4 */ /* 0x000fe2000f8e023f */
[----:B------:R-:W-:Y:S01]  /*05f0*/  CS2R R128, SRZ ;  /* 0x0000000000807805 */ /* 0x000fe2000001ff00 */
[----:B------:R-:W-:Y:S01]  /*0600*/  CS2R R126, SRZ ;  /* 0x00000000007e7805 */ /* 0x000fe2000001ff00 */
[----:B------:R-:W-:Y:S01]  /*0610*/  CS2R R124, SRZ ;  /* 0x00000000007c7805 */ /* 0x000fe2000001ff00 */
[----:B------:R-:W-:Y:S01]  /*0620*/  UIADD3 UR17, UR8, UR17, URZ ;  /* 0x0000001108117290 */ /* 0x000fe2000fffe03f */
[----:B------:R-:W-:Y:S01]  /*0630*/  CS2R R122, SRZ ;  /* 0x00000000007a7805 */ /* 0x000fe2000001ff00 */
[----:B------:R-:W-:Y:S01]  /*0640*/  CS2R R120, SRZ ;  /* 0x0000000000787805 */ /* 0x000fe2000001ff00 */
[----:B------:R-:W-:Y:S01]  /*0650*/  CS2R R118, SRZ ;  /* 0x0000000000767805 */ /* 0x000fe2000001ff00 */
[----:B------:R-:W-:Y:S01]  /*0660*/  UISETP.LT.AND UP0, UPT, UR7, UR17, UPT ;  /* 0x000000110700728c */ /* 0x000fe2000bf01270 */
[----:B------:R-:W-:Y:S01]  /*0670*/  CS2R R116, SRZ ;  /* 0x0000000000747805 */ /* 0x000fe2000001ff00 */
[----:B------:R-:W-:Y:S01]  /*0680*/  CS2R R114, SRZ ;  /* 0x0000000000727805 */ /* 0x000fe2000001ff00 */
[----:B------:R-:W-:Y:S01]  /*0690*/  CS2R R112, SRZ ;  /* 0x0000000000707805 */ /* 0x000fe2000001ff00 */
[----:B------:R-:W-:Y:S01]  /*06a0*/  USEL UR7, UR7, UR17, UP0 ;  /* 0x0000001107077287 */ /* 0x000fe20008000000 */
[----:B------:R-:W-:Y:S01]  /*06b0*/  CS2R R110, SRZ ;  /* 0x00000000006e7805 */ /* 0x000fe2000001ff00 */
[----:B------:R-:W-:Y:S01]  /*06c0*/  CS2R R108, SRZ ;  /* 0x00000000006c7805 */ /* 0x000fe2000001ff00 */
[----:B------:R-:W-:Y:S01]  /*06d0*/  CS2R R106, SRZ ;  /* 0x00000000006a7805 */ /* 0x000fe2000001ff00 */
[----:B------:R-:W-:Y:S01]  /*06e0*/  UISETP.GT.AND UP0, UPT, UR7, UR8, UPT ;  /* 0x000000080700728c */ /* 0x000fe2000bf04270 */
[----:B------:R-:W-:Y:S01]  /*06f0*/  CS2R R104, SRZ ;  /* 0x0000000000687805 */ /* 0x000fe2000001ff00 */
[----:B------:R-:W-:Y:S01]  /*0700*/  CS2R R102, SRZ ;  /* 0x0000000000667805 */ /* 0x000fe2000001ff00 */
[----:B------:R-:W-:Y:S01]  /*0710*/  CS2R R100, SRZ ;  /* 0x0000000000647805 */ /* 0x000fe2000001ff00 */
[----:B------:R-:W-:Y:S01]  /*0720*/  CS2R R98, SRZ ;  /* 0x0000000000627805 */ /* 0x000fe2000001ff00 */
[----:B------:R-:W-:Y:S01]  /*0730*/  CS2R R96, SRZ ;  /* 0x0000000000607805 */ /* 0x000fe2000001ff00 */
[----:B------:R-:W-:Y:S01]  /*0740*/  PLOP3.LUT P0, PT, PT, PT, UP0, 0x80, 0x0 ;  /* 0x000000000000781c */ /* 0x000fe20003f0f008 */
[----:B------:R-:W-:Y:S01]  /*0750*/  CS2R R94, SRZ ;  /* 0x00000000005e7805 */ /* 0x000fe2000001ff00 */
        /* <DEDUP_REMOVED lines=45> */
[----:B------:R-:W-:Y:S05]  /*0a30*/  @!P0 BRA `(.L_x_3) ;  /* 0x00008fe000008947 */ /* 0x000fea0003800000 */
[----:B------:R-:W-:Y:S02]  /*0a40*/  ULDC.64 UR4, c[0x0][0x340] ;  /* 0x0000d00000047ab9 */ /* 0x000fe40000000a00 */
[----:B------:R-:W-:-:S02]  /*0a50*/  UISETP.NE.U32.AND UP0, UPT, URZ, UR4, UPT ;  /* 0x000000043f00728c */ /* 0x000fc4000bf05070 */
[----:B------:R-:W-:Y:S02]  /*0a60*/  ULDC.64 UR14, c[0x0][0x340] ;  /* 0x0000d000000e7ab9 */ /* 0x000fe40000000a00 */
[----:B------:R-:W-:-:S06]  /*0a70*/  UISETP.NE.AND.EX UP0, UPT, URZ, UR5, UPT, UP0 ;  /* 0x000000053f00728c */ /* 0x000fcc000bf05300 */
[----:B------:R-:W-:-:S05]  /*0a80*/  PLOP3.LUT P0, PT, PT, PT, UP0, 0x80, 0x0 ;  /* 0x000000000000781c */ /* 0x000fca0003f0f008 */
[----:B------:R-:W-:Y:S02]  /*0a90*/  @UP0 UMOV UR4, 0x4 ;  /* 0x0000000400040882 */ /* 0x000fe40000000000 */
[----:B------:R-:W-:-:S06]  /*0aa0*/  @UP0 UIMAD.WIDE UR4, UR18, UR4, UR14 ;  /* 0x00000004120402a5 */ /* 0x000fcc000f8e020e */
[----:B------:R-:W-:Y:S02]  /*0ab0*/  IMAD.U32 R2, RZ, RZ, UR4 ;  /* 0x00000004ff027e24 */ /* 0x000fe4000f8e00ff */
[----:B------:R-:W-:Y:S01]  /*0ac0*/  IMAD.U32 R3, RZ, RZ, UR5 ;  /* 0x00000005ff037e24 */ /* 0x000fe2000f8e00ff */
[----:B------:R-:W-:Y:S01]  /*0ad0*/  SHF.R.S32.HI R36, RZ, 0x1f, R132 ;  /* 0x0000001fff247819 */ /* 0x000fe20000011484 */
[----:B------:R-:W-:Y:S01]  /*0ae0*/  UIADD3 UR6, UR7, -0x1, URZ ;  /* 0xffffffff07067890 */ /* 0x000fe2000fffe03f */
[----:B------:R-:W-:Y:S01]  /*0af0*/  IMAD.MOV.U32 R99, RZ, RZ, c[0x0][0x2b8] ;  /* 0x0000ae00ff637624 */ /* 0x000fe200078e00ff */
[----:B------:R-:W-:Y:S01]  /*0b00*/  ULDC.64 UR4, c[0x0][0x2b0] ;  /* 0x0000ac0000047ab9 */ /* 0x000fe20000000a00 */
[----:B------:R-:W2:Y:S01]  /*0b10*/  @P0 LDG.E R2, [R2.64] ;  /* 0x0000000c02020981 */ /* 0x000ea2000c1e1900 */
[----:B------:R-:W-:-:S03]  /*0b20*/  IMAD.MOV.U32 R21, RZ, RZ, RZ ;  /* 0x000000ffff157224 */ /* 0x000fc600078e00ff */
[----:B------:R-:W-:Y:S01]  /*0b30*/  BAR.SYNC.DEFER_BLOCKING 0x0 ;  /* 0x0000000000007b1d */ /* 0x000fe20000010000 */
[----:B------:R-:W-:-:S05]  /*0b40*/  ISETP.NE.AND P1, PT, R99, 0x1, PT ;  /* 0x000000016300780c */ /* 0x000fca0003f25270 */
[----:B------:R-:W1:Y:S01]  /*0b50*/  S2R R15, SR_CTAID.X ;  /* 0x00000000000f7919 */ /* 0x000e620000002500 */
[----:B------:R-:W-:Y:S01]  /*0b60*/  IMAD.MOV.U32 R20, RZ, RZ, c[0x0][0x2c4] ;  /* 0x0000b100ff147624 */ /* 0x000fe200078e00ff */
[----:B------:R-:W-:Y:S01]  /*0b70*/  USHF.R.S32.HI UR20, URZ, 0x1f, UR18 ;  /* 0x0000001f3f147899 */ /* 0x000fe20008011412 */
[----:B--2---:R2:W3:Y:S02]  /*0b80*/  @P0 R2UR UR15, R2 ;  /* 0x00000000020f03c2 */ /* 0x0044e400000e0000 */
[----:B---3--:R-:W-:Y:S02]  /*0b90*/  @!UP0 UMOV UR15, UR18 ;  /* 0x00000012000f8c82 */ /* 0x008fe40008000000 */
[----:B------:R-:W-:Y:S02]  /*0ba0*/  USHF.R.S32.HI UR14, URZ, 0x1f, UR15 ;  /* 0x0000001f3f0e7899 */ /* 0x000fe4000801140f */
[----:B------:R-:W-:Y:S02]  /*0bb0*/  UIMAD.WIDE.U32 UR16, UR15, UR4, URZ ;  /* 0x000000040f1072a5 */ /* 0x000fe4000f8e003f */
[----:B------:R-:W-:-:S04]  /*0bc0*/  UIMAD UR14, UR14, UR4, URZ ;  /* 0x000000040e0e72a4 */ /* 0x000fc8000f8e023f */
[----:B------:R-:W-:Y:S01]  /*0bd0*/  UIMAD UR14, UR15, UR5, UR14 ;  /* 0x000000050f0e72a4 */ /* 0x000fe2000f8e020e */
[----:B--2---:R-:W-:-:S03]  /*0be0*/  LEA.HI R2, R36, R132, RZ, 0x3 ;  /* 0x0000008424027211 */ /* 0x004fc600078f18ff */
[----:B------:R-:W-:Y:S02]  /*0bf0*/  UIADD3 UR14, UR17, UR14, URZ ;  /* 0x0000000e110e7290 */ /* 0x000fe4000fffe03f */
[----:B------:R-:W-:Y:S01]  /*0c00*/  USHF.R.S32.HI UR15, URZ, 0x1f, UR11 ;  /* 0x0000001f3f0f7899 */ /* 0x000fe2000801140b */
[----:B------:R-:W-:Y:S01]  /*0c10*/  LOP3.LUT R0, R2, 0xfffffff8, RZ, 0xc0, !PT ;  /* 0xfffffff802007812 */ /* 0x000fe200078ec0ff */
[----:B------:R-:W-:Y:S01]  /*0c20*/  ULDC.64 UR4, c[0x0][0x1b8] ;  /* 0x00006e0000047ab9 */ /* 0x000fe20000000a00 */
[----:B------:R-:W-:-:S03]  /*0c30*/  SHF.R.S32.HI R18, RZ, 0x3, R2 ;  /* 0x00000003ff127819 */ /* 0x000fc60000011402 */
[----:B------:R-:W-:Y:S02]  /*0c40*/  IMAD.IADD R19, R132, 0x1, -R0 ;  /* 0x0000000184137824 */ /* 0x000fe400078e0a00 */
[----:B------:R-:W-:Y:S02]  /*0c50*/  IMAD.U32 R0, RZ, RZ, UR6 ;  /* 0x00000006ff007e24 */ /* 0x000fe4000f8e00ff */
[----:B------:R-:W-:-:S04]  /*0c60*/  IMAD R98, R19, 0x20, R18 ;  /* 0x0000002013627824 */ /* 0x000fc800078e0212 */
[--C-:B------:R-:W-:Y:S01]  /*0c70*/  IMAD R0, R0, 0x40, R98.reuse ;  /* 0x0000004000007824 */ /* 0x100fe200078e0262 */
[----:B------:R-:W-:Y:S01]  /*0c80*/  UIMAD UR19, UR15, UR4, URZ ;  /* 0x000000040f1372a4 */ /* 0x000fe2000f8e023f */
[----:B-1----:R-:W-:Y:S01]  /*0c90*/  IMAD R5, R15, 0x80, R98 ;  /* 0x000000800f057824 */ /* 0x002fe200078e0262 */
[----:B------:R-:W-:Y:S01]  /*0ca0*/  UIMAD.WIDE.U32 UR22, UR11, UR4, URZ ;  /* 0x000000040b1672a5 */ /* 0x000fe2000f8e003f */
[----:B------:R-:W-:Y:S01]  /*0cb0*/  IMAD.SHL.U32 R133, R19, 0x8, RZ ;  /* 0x0000000813857824 */ /* 0x000fe200078e00ff */
[C---:B------:R-:W-:Y:S01]  /*0cc0*/  ISETP.GE.AND P0, PT, R0.reuse, UR10, PT ;  /* 0x0000000a00007c0c */ /* 0x040fe2000bf06270 */
[----:B------:R-:W-:Y:S01]  /*0cd0*/  STL [R1+0x3c], R98 ;  /* 0x00003c6201007387 */ /* 0x000fe20000100800 */
[----:B------:R-:W-:Y:S02]  /*0ce0*/  IADD3 R9, R0, UR9, RZ ;  /* 0x0000000900097c10 */ /* 0x000fe4000fffe0ff */
[----:B------:R-:W-:-:S03]  /*0cf0*/  ISETP.GT.OR P0, PT, R98, 0x3f, P0 ;  /* 0x0000003f6200780c */ /* 0x000fc60000704670 */
[----:B------:R-:W-:-:S04]  /*0d00*/  @P1 IMAD.HI.U32 R0, R9, c[0x0][0x2bc], RZ ;  /* 0x0000af0009001a27 */ /* 0x000fc800078e00ff */
[----:B------:R-:W-:Y:S01]  /*0d10*/  IMAD.MOV.U32 R7, RZ, RZ, R9 ;  /* 0x000000ffff077224 */ /* 0x000fe200078e0009 */
[----:B------:R-:W-:-:S05]  /*0d20*/  @P1 SHF.R.U32.HI R7, RZ, c[0x0][0x2c0], R0 ;  /* 0x0000b000ff071a19 */ /* 0x000fca0000011600 */
[----:B------:R-:W-:-:S04]  /*0d30*/  @!P0 IADD3 R0, P2, R7, UR16, RZ ;  /* 0x0000001007008c10 */ /* 0x000fc8000ff5e0ff */
[----:B------:R-:W-:Y:S02]  /*0d40*/  @!P0 LEA R2, P1, R0, c[0x0][0x2a0], 0x2 ;  /* 0x0000a80000028a11 */ /* 0x000fe400078210ff */
[----:B------:R-:W-:-:S04]  /*0d50*/  @!P0 LEA.HI.X.SX32 R3, R7, UR14, 0x1, P2 ;  /* 0x0000000e07038c11 */ /* 0x000fc800090f0eff */
[----:B------:R-:W-:-:S05]  /*0d60*/  @!P0 LEA.HI.X R3, R0, c[0x0][0x2a4], R3, 0x2, P1 ;  /* 0x0000a90000038a11 */ /* 0x000fca00008f1403 */
[----:B------:R1:W2:Y:S01]  /*0d70*/  @!P0 LDG.E R21, [R2.64] ;  /* 0x0000000c02158981 */ /* 0x0002a2000c1e1900 */
[C---:B------:R-:W-:Y:S01]  /*0d80*/  ISETP.NE.AND P0, PT, R20.reuse, 0x1, PT ;  /* 0x000000011400780c */ /* 0x040fe20003f05270 */
[----:B------:R-:W-:Y:S01]  /*0d90*/  UIMAD UR19, UR11, UR5, UR19 ;  /* 0x000000050b1372a4 */ /* 0x000fe2000f8e0213 */
[----:B------:R-:W-:Y:S01]  /*0da0*/  IMAD.MOV.U32 R4, RZ, RZ, R5 ;  /* 0x000000ffff047224 */ /* 0x000fe200078e0005 */
[----:B------:R-:W-:Y:S01]  /*0db0*/  IADD3 R58, R133, 0x80, RZ ;  /* 0x00000080853a7810 */ /* 0x000fe20007ffe0ff */
[----:B------:R-:W-:Y:S01]  /*0dc0*/  ULDC.64 UR4, c[0x0][0x1c0] ;  /* 0x0000700000047ab9 */ /* 0x000fe20000000a00 */
[----:B------:R-:W-:Y:S01]  /*0dd0*/  IMAD R20, R20, c[0x0][0x168], RZ ;  /* 0x00005a0014147a24 */ /* 0x000fe200078e02ff */
[----:B------:R-:W-:Y:S01]  /*0de0*/  UIMAD UR20, UR20, UR4, URZ ;  /* 0x00000004141472a4 */ /* 0x000fe2000f8e023f */
[----:B------:R-:W-:Y:S01]  /*0df0*/  IMAD R15, R15, 0x80, R18 ;  /* 0x000000800f0f7824 */ /* 0x000fe200078e0212 */
[----:B------:R-:W-:Y:S01]  /*0e00*/  UIADD3 UR23, UR23, UR19, URZ ;  /* 0x0000001317177290 */ /* 0x000fe2000fffe03f */
[C---:B------:R-:W-:Y:S01]  /*0e10*/  IADD3 R57, R133.reuse, 0x40, RZ ;  /* 0x0000004085397810 */ /* 0x040fe20007ffe0ff */
[----:B------:R-:W-:Y:S01]  /*0e20*/  UIMAD UR5, UR18, UR5, UR20 ;  /* 0x00000005120572a4 */ /* 0x000fe2000f8e0214 */
[----:B------:R-:W-:Y:S01]  /*0e30*/  IADD3 R56, R133, 0xc0, RZ ;  /* 0x000000c085387810 */ /* 0x000fe20007ffe0ff */
[----:B------:R-:W-:Y:S01]  /*0e40*/  UIMAD.WIDE.U32 UR18, UR18, UR4, UR22 ;  /* 0x00000004121272a5 */ /* 0x000fe2000f8e0016 */
[----:B------:R-:W-:Y:S01]  /*0e50*/  @P0 IMAD.HI.U32 R0, R5, c[0x0][0x2c8], RZ ;  /* 0x0000b20005000a27 */ /* 0x000fe200078e00ff */
[----:B------:R-:W-:Y:S01]  /*0e60*/  ISETP.GE.AND P4, PT, R133, c[0x0][0x198], PT ;  /* 0x0000660085007a0c */ /* 0x000fe20003f86270 */
[----:B------:R-:W-:Y:S01]  /*0e70*/  UIMAD UR10, UR6, -0x40, UR10 ;  /* 0xffffffc0060a78a4 */ /* 0x000fe2000f8e020a */
[----:B------:R-:W-:Y:S01]  /*0e80*/  SHF.R.S32.HI R8, RZ, 0x1f, R56 ;  /* 0x0000001fff087819 */ /* 0x000fe20000011438 */
[----:B------:R-:W-:Y:S01]  /*0e90*/  UIADD3 UR5, UR19, UR5, URZ ;  /* 0x0000000513057290 */ /* 0x000fe2000fffe03f */
[----:B------:R-:W-:Y:S01]  /*0ea0*/  @P0 SHF.R.U32.HI R4, RZ, c[0x0][0x2cc], R0 ;  /* 0x0000b300ff040a19 */ /* 0x000fe20000011600 */
[----:B------:R-:W-:Y:S01]  /*0eb0*/  UISETP.GT.AND UP0, UPT, UR6, UR8, UPT ;  /* 0x000000080600728c */ /* 0x000fe2000bf04270 */
[----:B------:R-:W-:-:S02]  /*0ec0*/  ISETP.GE.AND P3, PT, R57, c[0x0][0x198], PT ;  /* 0x0000660039007a0c */ /* 0x000fc40003f66270 */
[--C-:B------:R-:W-:Y:S01]  /*0ed0*/  SHF.R.S32.HI R6, RZ, 0x1f, R4.reuse ;  /* 0x0000001fff067819 */ /* 0x100fe20000011404 */
[----:B------:R-:W-:Y:S01]  /*0ee0*/  IMAD.MOV R0, RZ, RZ, -R4 ;  /* 0x000000ffff007224 */ /* 0x000fe200078e0a04 */
[----:B------:R-:W-:Y:S01]  /*0ef0*/  ISETP.GE.AND P2, PT, R58, c[0x0][0x198], PT ;  /* 0x000066003a007a0c */ /* 0x000fe20003f46270 */
[----:B-1----:R-:W-:Y:S01]  /*0f00*/  IMAD.U32 R3, RZ, RZ, UR19 ;  /* 0x00000013ff037e24 */ /* 0x002fe2000f8e00ff */
[----:B------:R-:W-:Y:S01]  /*0f10*/  LEA.HI R8, R8, R56, RZ, 0x3 ;  /* 0x0000003808087211 */ /* 0x000fe200078f18ff */
[----:B------:R-:W-:Y:S01]  /*0f20*/  IMAD R5, R0, c[0x0][0x2c4], R5 ;  /* 0x0000b10000057a24 */ /* 0x000fe200078e0205 */
[----:B------:R-:W-:Y:S01]  /*0f30*/  ISETP.GE.AND P5, PT, R56, c[0x0][0x198], PT ;  /* 0x0000660038007a0c */ /* 0x000fe20003fa6270 */
[----:B------:R-:W-:Y:S01]  /*0f40*/  IMAD.U32 R2, RZ, RZ, UR18 ;  /* 0x00000012ff027e24 */ /* 0x000fe2000f8e00ff */
[----:B------:R-:W-:Y:S01]  /*0f50*/  LOP3.LUT R177, R8, 0xfffffff8, RZ, 0xc0, !PT ;  /* 0xfffffff808b17812 */ /* 0x000fe200078ec0ff */
[----:B------:R-:W-:Y:S01]  /*0f60*/  IMAD.U32 R3, RZ, RZ, UR5 ;  /* 0x00000005ff037e24 */ /* 0x000fe2000f8e00ff */
[----:B------:R-:W-:Y:S01]  /*0f70*/  SHF.R.S32.HI R0, RZ, 0x1f, R5 ;  /* 0x0000001fff007819 */ /* 0x000fe20000011405 */
[----:B------:R-:W-:Y:S01]  /*0f80*/  IMAD R6, R6, c[0x0][0x1b0], RZ ;  /* 0x00006c0006067a24 */ /* 0x000fe200078e02ff */
[----:B------:R-:W-:Y:S01]  /*0f90*/  ULDC.64 UR4, c[0x0][0x1e8] ;  /* 0x00007a0000047ab9 */ /* 0x000fe20000000a00 */
[C---:B------:R-:W-:Y:S01]  /*0fa0*/  IMAD.WIDE.U32 R2, R4.reuse, c[0x0][0x1b0], R2 ;  /* 0x00006c0004027a25 */ /* 0x040fe200078e0002 */
[----:B------:R-:W-:Y:S01]  /*0fb0*/  UIMAD UR18, UR15, UR4, URZ ;  /* 0x000000040f1272a4 */ /* 0x000fe2000f8e023f */
[----:B------:R-:W-:Y:S01]  /*0fc0*/  ISETP.GE.AND P6, PT, R133, c[0x0][0x1d4], PT ;  /* 0x0000750085007a0c */ /* 0x000fe20003fc6270 */
[----:B------:R-:W-:Y:S01]  /*0fd0*/  UIMAD.WIDE.U32 UR20, UR11, UR4, URZ ;  /* 0x000000040b1472a5 */ /* 0x000fe2000f8e003f */
[----:B------:R-:W-:Y:S01]  /*0fe0*/  IMAD R4, R4, c[0x0][0x1b4], R6 ;  /* 0x00006d0004047a24 */ /* 0x000fe200078e0206 */
[----:B------:R-:W-:Y:S01]  /*0ff0*/  UIMAD UR18, UR11, UR5, UR18 ;  /* 0x000000050b1272a4 */ /* 0x000fe2000f8e0212 */
[----:B------:R-:W-:Y:S01]  /*1000*/  IMAD R0, R0, c[0x0][0x1a8], RZ ;  /* 0x00006a0000007a24 */ /* 0x000fe200078e02ff */
[----:B------:R-:W-:Y:S01]  /*1010*/  LEA.HI R92, R36, R132, RZ, 0x5 ;  /* 0x00000084245c7211 */ /* 0x000fe200078f28ff */
[----:B------:R-:W-:Y:S01]  /*1020*/  IMAD.IADD R3, R3, 0x1, R4 ;  /* 0x0000000103037824 */ /* 0x000fe200078e0204 */
[----:B------:R-:W-:Y:S01]  /*1030*/  UIADD3 UR18, UR21, UR18, URZ ;  /* 0x0000001215127290 */ /* 0x000fe2000fffe03f */
[C---:B------:R-:W-:Y:S01]  /*1040*/  IMAD R6, R5.reuse, c[0x0][0x1ac], R0 ;  /* 0x00006b0005067a24 */ /* 0x040fe200078e0200 */
[----:B------:R-:W-:Y:S01]  /*1050*/  ULDC.64 UR4, c[0x0][0x210] ;  /* 0x0000840000047ab9 */ /* 0x000fe20000000a00 */
[----:B------:R-:W-:Y:S01]  /*1060*/  IMAD.WIDE.U32 R2, R5, c[0x0][0x1a8], R2 ;  /* 0x00006a0005027a25 */ /* 0x000fe200078e0002 */
[----:B------:R-:W-:Y:S01]  /*1070*/  UIMAD UR15, UR15, UR4, URZ ;  /* 0x000000040f0f72a4 */ /* 0x000fe2000f8e023f */
[----:B------:R-:W-:Y:S01]  /*1080*/  SHF.R.S32.HI R97, RZ, 0x1f, R133 ;  /* 0x0000001fff617819 */ /* 0x000fe20000011485 */
[----:B------:R-:W-:Y:S01]  /*1090*/  UIMAD.WIDE.U32 UR22, UR11, UR4, URZ ;  /* 0x000000040b1672a5 */ /* 0x000fe2000f8e003f */
[----:B------:R-:W-:Y:S01]  /*10a0*/  IMAD.SHL.U32 R4, R18, 0x40, RZ ;  /* 0x0000004012047824 */ /* 0x000fe200078e00ff */
[----:B------:R-:W-:Y:S01]  /*10b0*/  LEA R13, P0, R2, c[0x0][0x160], 0x1 ;  /* 0x00005800020d7a11 */ /* 0x000fe200078008ff */
[----:B------:R-:W-:Y:S01]  /*10c0*/  IMAD.IADD R3, R3, 0x1, R6 ;  /* 0x0000000103037824 */ /* 0x000fe200078e0206 */
[----:B------:R-:W-:Y:S01]  /*10d0*/  UIMAD UR4, UR11, UR5, UR15 ;  /* 0x000000050b0472a4 */ /* 0x000fe2000f8e020f */
[----:B------:R-:W-:-:S02]  /*10e0*/  SHF.R.S32.HI R94, RZ, 0x1f, R177 ;  /* 0x0000001fff5e7819 */ /* 0x000fc400000114b1 */
[----:B------:R-:W-:Y:S01]  /*10f0*/  LOP3.LUT R0, R4, 0x1c0, RZ, 0xc0, !PT ;  /* 0x000001c004007812 */ /* 0x000fe200078ec0ff */
[----:B------:R-:W-:Y:S01]  /*1100*/  UIADD3 UR4, UR23, UR4, URZ ;  /* 0x0000000417047290 */ /* 0x000fe2000fffe03f */
[----:B------:R-:W-:Y:S02]  /*1110*/  LEA.HI.X R14, R2, c[0x0][0x164], R3, 0x1, P0 ;  /* 0x00005900020e7a11 */ /* 0x000fe400000f0c03 */
[----:B------:R-:W-:Y:S01]  /*1120*/  SHF.R.U32.HI R4, RZ, 0x3, R0 ;  /* 0x00000003ff047819 */ /* 0x000fe20000011600 */
[----:B------:R-:W-:Y:S01]  /*1130*/  SHFL.IDX PT, R2, R13, RZ, 0x181f ;  /* 0x00181fff0d027589 */ /* 0x000fe200000e0000 */
[----:B------:R-:W-:Y:S02]  /*1140*/  LOP3.LUT R0, R0, 0x38, R133, 0xf8, !PT ;  /* 0x0000003800007812 */ /* 0x000fe400078ef885 */
[----:B------:R-:W-:Y:S01]  /*1150*/  ISETP.GE.AND P0, PT, R15, R20, PT ;  /* 0x000000140f00720c */ /* 0x000fe20003f06270 */
[----:B------:R-:W1:Y:S01]  /*1160*/  SHFL.IDX PT, R3, R14, RZ, 0x181f ;  /* 0x00181fff0e037589 */ /* 0x000e6200000e0000 */
[----:B------:R-:W-:-:S02]  /*1170*/  LOP3.LUT R0, R0, R4, RZ, 0x3c, !PT ;  /* 0x0000000400007212 */ /* 0x000fc400078e3cff */
[----:B------:R-:W-:-:S05]  /*1180*/  LEA.HI R4, R36, R132, RZ, 0x6 ;  /* 0x0000008424047211 */ /* 0x000fca00078f30ff */
[----:B------:R-:W-:-:S05]  /*1190*/  IMAD.SHL.U32 R4, R4, 0x8, RZ ;  /* 0x0000000804047824 */ /* 0x000fca00078e00ff */
[----:B------:R-:W-:Y:S02]  /*11a0*/  LOP3.LUT R5, R0, 0xfffffe00, R4, 0xf8, !PT ;  /* 0xfffffe0000057812 */ /* 0x000fe400078ef804 */
[----:B------:R-:W-:Y:S02]  /*11b0*/  SHF.R.S32.HI R0, RZ, 0x1f, R58 ;  /* 0x0000001fff007819 */ /* 0x000fe4000001143a */
[----:B------:R-:W-:Y:S01]  /*11c0*/  SHF.R.S32.HI R4, RZ, 0x1f, R57 ;  /* 0x0000001fff047819 */ /* 0x000fe20000011439 */
[----:B------:R-:W-:Y:S01]  /*11d0*/  IMAD.SHL.U32 R93, R5, 0x2, RZ ;  /* 0x00000002055d7824 */ /* 0x000fe200078e00ff */
[----:B------:R-:W-:Y:S01]  /*11e0*/  LEA.HI R0, R0, R58, RZ, 0x3 ;  /* 0x0000003a00007211 */ /* 0x000fe200078f18ff */
[----:B------:R-:W-:Y:S01]  /*11f0*/  SHFL.IDX PT, R5, R14, 0x1, 0x181f ;  /* 0x00381f000e057f89 */ /* 0x000fe200000e0000 */
[----:B------:R-:W-:Y:S02]  /*1200*/  LEA.HI R4, R4, R57, RZ, 0x3 ;  /* 0x0000003904047211 */ /* 0x000fe400078f18ff */
[----:B------:R-:W-:Y:S01]  /*1210*/  LOP3.LUT R178, R0, 0xfffffff8, RZ, 0xc0, !PT ;  /* 0xfffffff800b27812 */ /* 0x000fe200078ec0ff */
[----:B------:R-:W-:Y:S01]  /*1220*/  IMAD.MOV R0, RZ, RZ, -R7 ;  /* 0x000000ffff007224 */ /* 0x000fe200078e0a07 */
[----:B------:R-:W-:Y:S01]  /*1230*/  LOP3.LUT R176, R4, 0xfffffff8, RZ, 0xc0, !PT ;  /* 0xfffffff804b07812 */ /* 0x000fe200078ec0ff */
[----:B-1----:R-:W-:Y:S01]  /*1240*/  @!P0 IMAD.WIDE R6, R133, 0x2, R2 ;  /* 0x0000000285068825 */ /* 0x002fe200078e0202 */
[----:B------:R-:W1:Y:S01]  /*1250*/  SHFL.IDX PT, R4, R13, 0x1, 0x181f ;  /* 0x00381f000d047f89 */ /* 0x000e6200000e0000 */
[----:B------:R-:W-:-:S02]  /*1260*/  SHF.R.S32.HI R95, RZ, 0x1f, R178 ;  /* 0x0000001fff5f7819 */ /* 0x000fc400000114b2 */
[----:B------:R-:W-:Y:S01]  /*1270*/  IMAD R16, R0, c[0x0][0x2b8], R9 ;  /* 0x0000ae0000107a24 */ /* 0x000fe200078e0209 */
[----:B------:R3:W-:Y:S01]  /*1280*/  @!P0 LDGSTS.E.BYPASS.LTC128B.128 [R93+0x100], [R6.64], !P4 ;  /* 0x00100000065d8fae */ /* 0x0007e2000e101d4c */
[----:B------:R-:W-:Y:S01]  /*1290*/  @!P0 IMAD.WIDE R8, R176, 0x2, R2 ;  /* 0x00000002b0088825 */ /* 0x000fe200078e0202 */
[----:B------:R-:W-:Y:S02]  /*12a0*/  IADD3 R0, R15, 0x20, RZ ;  /* 0x000000200f007810 */ /* 0x000fe40007ffe0ff */
[----:B------:R-:W-:Y:S02]  /*12b0*/  SHF.R.S32.HI R12, RZ, 0x1f, R16 ;  /* 0x0000001fff0c7819 */ /* 0x000fe40000011410 */
[----:B------:R4:W-:Y:S01]  /*12c0*/  @!P0 LDGSTS.E.BYPASS.LTC128B.128 [R93+0x4100], [R8.64], !P3 ;  /* 0x04100000085d8fae */ /* 0x0009e2000d901d4c */
[----:B------:R-:W-:Y:S01]  /*12d0*/  SHF.R.S32.HI R96, RZ, 0x1f, R176 ;  /* 0x0000001fff607819 */ /* 0x000fe200000114b0 */
[----:B---3--:R-:W-:-:S04]  /*12e0*/  @!P0 IMAD.WIDE R6, R178, 0x2, R2 ;  /* 0x00000002b2068825 */ /* 0x008fc800078e0202 */
[----:B------:R-:W-:Y:S01]  /*12f0*/  @!P0 IMAD.WIDE R2, R177, 0x2, R2 ;  /* 0x00000002b1028825 */ /* 0x000fe200078e0202 */
[----:B------:R3:W-:Y:S04]  /*1300*/  @!P0 LDGSTS.E.BYPASS.LTC128B.128 [R93+0x8100], [R6.64], !P2 ;  /* 0x08100000065d8fae */ /* 0x0007e8000d101d4c */
[----:B------:R5:W-:Y:S01]  /*1310*/  @!P0 LDGSTS.E.BYPASS.LTC128B.128 [R93+0xc100], [R2.64], !P5 ;  /* 0x0c100000025d8fae */ /* 0x000be2000e901d4c */
[----:B------:R-:W-:Y:S01]  /*1320*/  ISETP.GE.AND P0, PT, R0, R20, PT ;  /* 0x000000140000720c */ /* 0x000fe20003f06270 */
[----:B------:R-:W-:-:S04]  /*1330*/  IMAD R0, R12, c[0x0][0x1e0], RZ ;  /* 0x000078000c007a24 */ /* 0x000fc800078e02ff */
[----:B------:R-:W-:-:S08]  /*1340*/  IMAD R0, R16, c[0x0][0x1e4], R0 ;  /* 0x0000790010007a24 */ /* 0x000fd000078e0200 */
[----:B-1----:R-:W-:-:S04]  /*1350*/  @!P0 IMAD.WIDE R10, R133, 0x2, R4 ;  /* 0x00000002850a8825 */ /* 0x002fc800078e0204 */
[----:B----4-:R-:W-:Y:S01]  /*1360*/  @!P0 IMAD.WIDE R8, R176, 0x2, R4 ;  /* 0x00000002b0088825 */ /* 0x010fe200078e0204 */
[----:B------:R2:W-:Y:S01]  /*1370*/  @!P0 LDGSTS.E.BYPASS.LTC128B.128 [R93+0x1100], [R10.64], !P4 ;  /* 0x011000000a5d8fae */ /* 0x0005e2000e101d4c */
[----:B---3--:R-:W-:-:S03]  /*1380*/  IADD3 R6, R15, 0x40, RZ ;  /* 0x000000400f067810 */ /* 0x008fc60007ffe0ff */
[----:B------:R1:W-:Y:S01]  /*1390*/  @!P0 LDGSTS.E.BYPASS.LTC128B.128 [R93+0x5100], [R8.64], !P3 ;  /* 0x05100000085d8fae */ /* 0x0003e2000d901d4c */
[----:B-----5:R-:W-:Y:S01]  /*13a0*/  IMAD.WIDE.U32 R2, R16, c[0x0][0x1e0], RZ ;  /* 0x0000780010027a25 */ /* 0x020fe200078e00ff */
[----:B------:R-:W-:-:S03]  /*13b0*/  ISETP.GE.AND P1, PT, R6, R20, PT ;  /* 0x000000140600720c */ /* 0x000fc60003f26270 */
[----:B------:R-:W-:-:S04]  /*13c0*/  @!P0 IMAD.WIDE R6, R178, 0x2, R4 ;  /* 0x00000002b2068825 */ /* 0x000fc800078e0204 */
[----:B------:R-:W-:Y:S01]  /*13d0*/  IMAD.IADD R3, R3, 0x1, R0 ;  /* 0x0000000103037824 */ /* 0x000fe200078e0200 */
[----:B------:R3:W-:Y:S01]  /*13e0*/  @!P0 LDGSTS.E.BYPASS.LTC128B.128 [R93+0x9100], [R6.64], !P2 ;  /* 0x09100000065d8fae */ /* 0x0007e2000d101d4c */
[----:B------:R-:W-:-:S04]  /*13f0*/  @!P0 IMAD.WIDE R4, R177, 0x2, R4 ;  /* 0x00000002b1048825 */ /* 0x000fc800078e0204 */
[----:B------:R-:W-:Y:S01]  /*1400*/  IMAD R0, R12, c[0x0][0x208], RZ ;  /* 0x000082000c007a24 */ /* 0x000fe200078e02ff */
[----:B------:R4:W-:Y:S03]  /*1410*/  @!P0 LDGSTS.E.BYPASS.LTC128B.128 [R93+0xd100], [R4.64], !P5 ;  /* 0x0d100000045d8fae */ /* 0x0009e6000e901d4c */
[C---:B------:R-:W-:Y:S02]  /*1420*/  IMAD R0, R16.reuse, c[0x0][0x20c], R0 ;  /* 0x0000830010007a24 */ /* 0x040fe400078e0200 */
[----:B---3--:R-:W-:-:S04]  /*1430*/  IMAD.WIDE.U32 R6, R16, c[0x0][0x208], RZ ;  /* 0x0000820010067a25 */ /* 0x008fc800078e00ff */
[----:B------:R-:W-:Y:S01]  /*1440*/  IMAD.IADD R7, R7, 0x1, R0 ;  /* 0x0000000107077824 */ /* 0x000fe200078e0200 */
[----:B--2---:R-:W-:Y:S01]  /*1450*/  SHF.R.S32.HI R10, RZ, 0x1f, R21 ;  /* 0x0000001fff0a7819 */ /* 0x004fe20000011415 */
[C---:B----4-:R-:W-:Y:S01]  /*1460*/  IMAD.WIDE.U32 R4, R21.reuse, c[0x0][0x1f0], R2 ;  /* 0x00007c0015047a25 */ /* 0x050fe200078e0002 */
[----:B------:R-:W-:Y:S03]  /*1470*/  STL [R1+0x8], R21 ;  /* 0x0000081501007387 */ /* 0x000fe60000100800 */
[----:B-1----:R-:W-:Y:S01]  /*1480*/  IMAD R8, R10, c[0x0][0x1f0], RZ ;  /* 0x00007c000a087a24 */ /* 0x002fe200078e02ff */
[----:B------:R-:W-:Y:S01]  /*1490*/  SHFL.IDX PT, R2, R13, 0x2, 0x181f ;  /* 0x00581f000d027f89 */ /* 0x000fe200000e0000 */
[----:B------:R-:W-:-:S03]  /*14a0*/  IMAD.WIDE.U32 R6, R21, c[0x0][0x218], R6 ;  /* 0x0000860015067a25 */ /* 0x000fc600078e0006 */
[----:B------:R-:W1:Y:S01]  /*14b0*/  SHFL.IDX PT, R3, R14, 0x2, 0x181f ;  /* 0x00581f000e037f89 */ /* 0x000e6200000e0000 */
[----:B------:R-:W-:Y:S01]  /*14c0*/  IMAD R0, R21, c[0x0][0x1f4], R8 ;  /* 0x00007d0015007a24 */ /* 0x000fe200078e0208 */
[----:B------:R-:W-:Y:S02]  /*14d0*/  IADD3 R8, P0, R4, UR20, RZ ;  /* 0x0000001404087c10 */ /* 0x000fe4000ff1e0ff */
[----:B------:R-:W-:Y:S02]  /*14e0*/  STL [R1+0x4], R93 ;  /* 0x0000045d01007387 */ /* 0x000fe40000100800 */
[----:B------:R-:W-:Y:S01]  /*14f0*/  IADD3.X R9, R5, UR18, R0, P0, !PT ;  /* 0x0000001205097c10 */ /* 0x000fe200087fe400 */
[----:B------:R-:W-:Y:S01]  /*1500*/  IMAD R0, R10, c[0x0][0x218], RZ ;  /* 0x000086000a007a24 */ /* 0x000fe200078e02ff */
[C---:B------:R-:W-:Y:S01]  /*1510*/  LEA R17, P0, R8.reuse, c[0x0][0x1c8], 0x1 ;  /* 0x0000720008117a11 */ /* 0x040fe200078008ff */
[----:B------:R2:W-:Y:S04]  /*1520*/  STL [R1+0xc], R16 ;  /* 0x00000c1001007387 */ /* 0x0005e80000100800 */
[----:B------:R-:W-:Y:S04]  /*1530*/  SHFL.IDX PT, R4, R13, 0x3, 0x181f ;  /* 0x00781f000d047f89 */ /* 0x000fe800000e0000 */
[----:B------:R-:W3:Y:S01]  /*1540*/  SHFL.IDX PT, R5, R14, 0x3, 0x181f ;  /* 0x00781f000e057f89 */ /* 0x000ee200000e0000 */
[----:B--2---:R-:W-:Y:S01]  /*1550*/  LEA.HI.X R16, R8, c[0x0][0x1cc], R9, 0x1, P0 ;  /* 0x0000730008107a11 */ /* 0x004fe200000f0c09 */
[----:B------:R-:W-:Y:S01]  /*1560*/  IMAD R8, R21, c[0x0][0x21c], R0 ;  /* 0x0000870015087a24 */ /* 0x000fe200078e0200 */
[----:B------:R-:W-:-:S02]  /*1570*/  IADD3 R0, P0, R6, UR22, RZ ;  /* 0x0000001606007c10 */ /* 0x000fc4000ff1e0ff */
[----:B------:R-:W-:Y:S02]  /*1580*/  IADD3 R21, -R18, UR10, RZ ;  /* 0x0000000a12157c10 */ /* 0x000fe4000fffe1ff */
[----:B------:R-:W-:Y:S01]  /*1590*/  IADD3.X R6, R7, UR4, R8, P0, !PT ;  /* 0x0000000407067c10 */ /* 0x000fe200087fe408 */
[----:B-1----:R-:W-:Y:S01]  /*15a0*/  @!P1 IMAD.WIDE R8, R133, 0x2, R2 ;  /* 0x0000000285089825 */ /* 0x002fe200078e0202 */
[C---:B------:R-:W-:Y:S02]  /*15b0*/  LEA R10, P0, R0.reuse, c[0x0][0x1f8], 0x1 ;  /* 0x00007e00000a7a11 */ /* 0x040fe400078008ff */
[----:B------:R-:W-:Y:S02]  /*15c0*/  IADD3 R7, R15, 0x60, RZ ;  /* 0x000000600f077810 */ /* 0x000fe40007ffe0ff */
[----:B------:R-:W-:Y:S01]  /*15d0*/  LEA.HI.X R0, R0, c[0x0][0x1fc], R6, 0x1, P0 ;  /* 0x00007f0000007a11 */ /* 0x000fe200000f0c06 */
[----:B------:R-:W1:Y:S01]  /*15e0*/  SHFL.IDX PT, R13, R10, RZ, 0x181f ;  /* 0x00181fff0a0d7589 */ /* 0x000e6200000e0000 */
[----:B------:R-:W-:Y:S01]  /*15f0*/  ISETP.GE.AND P0, PT, R7, R20, PT ;  /* 0x000000140700720c */ /* 0x000fe20003f06270 */
[--C-:B------:R-:W-:Y:S01]  /*1600*/  @!P1 IMAD.WIDE R6, R176, 0x2, R2.reuse ;  /* 0x00000002b0069825 */ /* 0x100fe200078e0202 */
[----:B------:R-:W-:Y:S01]  /*1610*/  LEA.HI R20, R36, R132, RZ, 0x4 ;  /* 0x0000008424147211 */ /* 0x000fe200078f20ff */
[----:B------:R2:W4:Y:S04]  /*1620*/  SHFL.IDX PT, R14, R10, 0x1, 0x181f ;  /* 0x00381f000a0e7f89 */ /* 0x00052800000e0000 */
[----:B------:R5:W-:Y:S04]  /*1630*/  @!P1 LDGSTS.E.BYPASS.LTC128B.128 [R93+0x2100], [R8.64], !P4 ;  /* 0x02100000085d9fae */ /* 0x000be8000e101d4c */
[----:B------:R1:W-:Y:S04]  /*1640*/  @!P1 LDGSTS.E.BYPASS.LTC128B.128 [R93+0x6100], [R6.64], !P3 ;  /* 0x06100000065d9fae */ /* 0x0003e8000d901d4c */
[----:B------:R-:W3:Y:S04]  /*1650*/  SHFL.IDX PT, R12, R0, RZ, 0x181f ;  /* 0x00181fff000c7589 */ /* 0x000ee800000e0000 */
[----:B------:R4:W4:Y:S01]  /*1660*/  SHFL.IDX PT, R15, R0, 0x1, 0x181f ;  /* 0x00381f00000f7f89 */ /* 0x00092200000e0000 */
[----:B--2---:R-:W-:-:S05]  /*1670*/  @!P1 IMAD.WIDE R10, R178, 0x2, R2 ;  /* 0x00000002b20a9825 */ /* 0x004fca00078e0202 */
[----:B------:R2:W-:Y:S01]  /*1680*/  @!P1 LDGSTS.E.BYPASS.LTC128B.128 [R93+0xa100], [R10.64], !P2 ;  /* 0x0a1000000a5d9fae */ /* 0x0005e2000d101d4c */
[----:B-----5:R-:W-:-:S03]  /*1690*/  @!P1 IMAD.WIDE R8, R177, 0x2, R2 ;  /* 0x00000002b1089825 */ /* 0x020fc600078e0202 */
[----:B-1----:R-:W-:Y:S01]  /*16a0*/  SHFL.IDX PT, R6, R17, RZ, 0x181f ;  /* 0x00181fff11067589 */ /* 0x002fe200000e0000 */
[----:B---3--:R-:W-:-:S03]  /*16b0*/  @!P0 IMAD.WIDE R2, R133, 0x2, R4 ;  /* 0x0000000285028825 */ /* 0x008fc600078e0204 */
[----:B------:R-:W1:Y:S01]  /*16c0*/  SHFL.IDX PT, R7, R16, RZ, 0x181f ;  /* 0x00181fff10077589 */ /* 0x000e6200000e0000 */
[----:B----4-:R-:W-:-:S03]  /*16d0*/  LOP3.LUT R0, R20, 0xfffffff0, RZ, 0xc0, !PT ;  /* 0xfffffff014007812 */ /* 0x010fc600078ec0ff */
[----:B------:R3:W-:Y:S01]  /*16e0*/  @!P1 LDGSTS.E.BYPASS.LTC128B.128 [R93+0xe100], [R8.64], !P5 ;  /* 0x0e100000085d9fae */ /* 0x0007e2000e901d4c */
[----:B------:R-:W-:Y:S01]  /*16f0*/  ISETP.GE.AND P1, PT, R21, 0x1, PT ;  /* 0x000000011500780c */ /* 0x000fe20003f26270 */
[----:B------:R-:W-:Y:S02]  /*1700*/  IMAD.IADD R0, R132, 0x1, -R0 ;  /* 0x0000000184007824 */ /* 0x000fe400078e0a00 */
[----:B------:R4:W-:Y:S01]  /*1710*/  @!P0 LDGSTS.E.BYPASS.LTC128B.128 [R93+0x3100], [R2.64], !P4 ;  /* 0x03100000025d8fae */ /* 0x0009e2000e101d4c */
[----:B------:R-:W-:Y:S01]  /*1720*/  ISETP.GE.AND P4, PT, R58, c[0x0][0x1d4], PT ;  /* 0x000075003a007a0c */ /* 0x000fe20003f86270 */
[----:B--2---:R-:W-:-:S04]  /*1730*/  IMAD.WIDE R10, R133, 0x2, RZ ;  /* 0x00000002850a7825 */ /* 0x004fc800078e02ff */
[----:B---3--:R-:W-:-:S04]  /*1740*/  @!P0 IMAD.WIDE R8, R176, 0x2, R4 ;  /* 0x00000002b0088825 */ /* 0x008fc800078e0204 */
[--C-:B----4-:R-:W-:Y:S01]  /*1750*/  @!P0 IMAD.WIDE R2, R178, 0x2, R4.reuse ;  /* 0x00000002b2028825 */ /* 0x110fe200078e0204 */
[----:B------:R2:W-:Y:S01]  /*1760*/  @!P0 LDGSTS.E.BYPASS.LTC128B.128 [R93+0x7100], [R8.64], !P3 ;  /* 0x07100000085d8fae */ /* 0x0005e2000d901d4c */
[----:B------:R-:W-:Y:S02]  /*1770*/  ISETP.GE.AND P3, PT, R56, c[0x0][0x1d4], PT ;  /* 0x0000750038007a0c */ /* 0x000fe40003f66270 */
[----:B------:R-:W-:Y:S01]  /*1780*/  @!P0 IMAD.WIDE R4, R177, 0x2, R4 ;  /* 0x00000002b1048825 */ /* 0x000fe200078e0204 */
[----:B------:R3:W-:Y:S01]  /*1790*/  @!P0 LDGSTS.E.BYPASS.LTC128B.128 [R93+0xb100], [R2.64], !P2 ;  /* 0x0b100000025d8fae */ /* 0x0007e2000d101d4c */
[----:B------:R-:W-:-:S03]  /*17a0*/  IADD3 R30, P2, R13, R10, RZ ;  /* 0x0000000a0d1e7210 */ /* 0x000fc60007f5e0ff */
[----:B------:R4:W-:Y:S01]  /*17b0*/  @!P0 LDGSTS.E.BYPASS.LTC128B.128 [R93+0xf100], [R4.64], !P5 ;  /* 0x0f100000045d8fae */ /* 0x0009e2000e901d4c */
[----:B------:R-:W-:Y:S01]  /*17c0*/  IADD3 R26, P0, R10, R14, RZ ;  /* 0x0000000e0a1a7210 */ /* 0x000fe20007f1e0ff */
[----:B------:R-:W-:Y:S01]  /*17d0*/  IMAD.X R31, R12, 0x1, R11, P2 ;  /* 0x000000010c1f7824 */ /* 0x000fe200010e060b */
[----:B------:R-:W-:Y:S01]  /*17e0*/  ISETP.GE.AND P5, PT, R57, c[0x0][0x1d4], PT ;  /* 0x0000750039007a0c */ /* 0x000fe20003fa6270 */
[----:B------:R-:W0:Y:S02]  /*17f0*/  LDGDEPBAR ;  /* 0x00000000000079af */ /* 0x000e240000000000 */
[----:B------:R-:W-:Y:S02]  /*1800*/  IMAD.X R27, R11, 0x1, R15, P0 ;  /* 0x000000010b1b7824 */ /* 0x000fe400000e060f */
[----:B-1----:R-:W-:-:S04]  /*1810*/  @P1 IMAD.WIDE R10, R176, 0x2, R6 ;  /* 0x00000002b00a1825 */ /* 0x002fc800078e0206 */
[----:B--2---:R-:W-:-:S04]  /*1820*/  @P1 IMAD.WIDE R8, R178, 0x2, R6 ;  /* 0x00000002b2081825 */ /* 0x004fc800078e0206 */
[----:B---3--:R-:W-:-:S04]  /*1830*/  IMAD.WIDE R2, R176, 0x2, RZ ;  /* 0x00000002b0027825 */ /* 0x008fc800078e02ff */
[----:B----4-:R-:W-:Y:S01]  /*1840*/  @P1 IMAD.WIDE R4, R133, 0x2, R6 ;  /* 0x0000000285041825 */ /* 0x010fe200078e0206 */
[----:B------:R-:W-:Y:S02]  /*1850*/  IADD3 R28, P2, R13, R2, RZ ;  /* 0x000000020d1c7210 */ /* 0x000fe40007f5e0ff */
[----:B------:R-:W-:Y:S02]  /*1860*/  IADD3 R24, P0, R2, R14, RZ ;  /* 0x0000000e02187210 */ /* 0x000fe40007f1e0ff */
[----:B------:R1:W-:Y:S01]  /*1870*/  @P1 LDGSTS.E.BYPASS.LTC128B.128 [R93+0x10100], [R4.64], !P6 ;  /* 0x10100000045d1fae */ /* 0x0003e2000f101d4c */
[----:B------:R-:W-:Y:S02]  /*1880*/  IMAD.X R29, R12, 0x1, R3, P2 ;  /* 0x000000010c1d7824 */ /* 0x000fe400010e0603 */
[----:B------:R-:W-:Y:S01]  /*1890*/  IMAD.X R25, R3, 0x1, R15, P0 ;  /* 0x0000000103197824 */ /* 0x000fe200000e060f */
[----:B------:R-:W-:Y:S01]  /*18a0*/  SHFL.IDX PT, R2, R17, 0x1, 0x181f ;  /* 0x00381f0011027f89 */ /* 0x000fe200000e0000 */
[----:B------:R-:W-:-:S03]  /*18b0*/  ISETP.GT.AND P0, PT, R21, 0x20, PT ;  /* 0x000000201500780c */ /* 0x000fc60003f04270 */
[----:B------:R-:W2:Y:S04]  /*18c0*/  SHFL.IDX PT, R3, R16, 0x1, 0x181f ;  /* 0x00381f0010037f89 */ /* 0x000ea800000e0000 */
[----:B------:R3:W-:Y:S04]  /*18d0*/  @P1 LDGSTS.E.BYPASS.LTC128B.128 [R93+0x12100], [R10.64], !P5 ;  /* 0x121000000a5d1fae */ /* 0x0007e8000e901d4c */
[----:B------:R4:W-:Y:S01]  /*18e0*/  @P1 LDGSTS.E.BYPASS.LTC128B.128 [R93+0x14100], [R8.64], !P4 ;  /* 0x14100000085d1fae */ /* 0x0009e2000e101d4c */
[----:B-1----:R-:W-:-:S04]  /*18f0*/  @P1 IMAD.WIDE R4, R177, 0x2, R6 ;  /* 0x00000002b1041825 */ /* 0x002fc800078e0206 */
[----:B------:R-:W-:Y:S01]  /*1900*/  IMAD.WIDE R6, R178, 0x2, RZ ;  /* 0x00000002b2067825 */ /* 0x000fe200078e02ff */
[----:B------:R1:W-:Y:S04]  /*1910*/  @P1 LDGSTS.E.BYPASS.LTC128B.128 [R93+0x16100], [R4.64], !P3 ;  /* 0x16100000045d1fae */ /* 0x0003e8000d901d4c */
[----:B------:R-:W-:Y:S02]  /*1920*/  IADD3 R22, P1, R13, R6, RZ ;  /* 0x000000060d167210 */ /* 0x000fe40007f3e0ff */
[----:B---3--:R-:W-:-:S03]  /*1930*/  SHF.R.S32.HI R11, RZ, 0x1f, R0 ;  /* 0x0000001fff0b7819 */ /* 0x008fc60000011400 */
[----:B------:R-:W-:Y:S01]  /*1940*/  IMAD.X R23, R12, 0x1, R7, P1 ;  /* 0x000000010c177824 */ /* 0x000fe200008e0607 */
[----:B------:R-:W-:Y:S02]  /*1950*/  IADD3 R34, P1, R6, R14, RZ ;  /* 0x0000000e06227210 */ /* 0x000fe40007f3e0ff */
[----:B----4-:R-:W-:Y:S02]  /*1960*/  SHF.R.S32.HI R8, RZ, 0x4, R20 ;  /* 0x00000004ff087819 */ /* 0x010fe40000011414 */
[----:B------:R-:W-:Y:S01]  /*1970*/  LEA.HI R11, R11, R0, RZ, 0x3 ;  /* 0x000000000b0b7211 */ /* 0x000fe200078f18ff */
[----:B------:R-:W-:Y:S01]  /*1980*/  IMAD.X R35, R7, 0x1, R15, P1 ;  /* 0x0000000107237824 */ /* 0x000fe200008e060f */
[----:B------:R-:W-:Y:S02]  /*1990*/  LEA.HI R6, R20, R8, RZ, 0x1 ;  /* 0x0000000814067211 */ /* 0x000fe400078f08ff */
[----:B------:R-:W-:Y:S02]  /*19a0*/  LOP3.LUT R10, R11, 0xfffffff8, RZ, 0xc0, !PT ;  /* 0xfffffff80b0a7812 */ /* 0x000fe400078ec0ff */
[----:B------:R-:W-:Y:S01]  /*19b0*/  LOP3.LUT R9, R6, 0xfffffffe, RZ, 0xc0, !PT ;  /* 0xfffffffe06097812 */ /* 0x000fe200078ec0ff */
[----:B--2---:R-:W-:-:S04]  /*19c0*/  @P0 IMAD.WIDE R6, R133, 0x2, R2 ;  /* 0x0000000285060825 */ /* 0x004fc800078e0202 */
[----:B------:R-:W-:Y:S01]  /*19d0*/  IMAD.IADD R10, R0, 0x1, -R10 ;  /* 0x00000001000a7824 */ /* 0x000fe200078e0a0a */
[----:B------:R2:W-:Y:S01]  /*19e0*/  @P0 LDGSTS.E.BYPASS.LTC128B.128 [R93+0x11100], [R6.64], !P6 ;  /* 0x11100000065d0fae */ /* 0x0005e2000f101d4c */
[----:B-1----:R-:W-:-:S04]  /*19f0*/  IMAD.WIDE R4, R177, 0x2, RZ ;  /* 0x00000002b1047825 */ /* 0x002fc800078e02ff */
[----:B------:R-:W-:Y:S01]  /*1a00*/  IMAD.IADD R9, R8, 0x1, -R9 ;  /* 0x0000000108097824 */ /* 0x000fe200078e0a09 */
[----:B------:R-:W-:Y:S01]  /*1a10*/  IADD3 R16, P1, R13, R4, RZ ;  /* 0x000000040d107210 */ /* 0x000fe20007f3e0ff */
[----:B------:R-:W-:-:S04]  /*1a20*/  IMAD.SHL.U32 R0, R10, 0x40, RZ ;  /* 0x000000400a007824 */ /* 0x000fc800078e00ff */
[----:B------:R-:W-:Y:S01]  /*1a30*/  IMAD.X R17, R12, 0x1, R5, P1 ;  /* 0x000000010c117824 */ /* 0x000fe200008e0605 */
[----:B------:R-:W-:Y:S02]  /*1a40*/  IADD3 R32, P1, R4, R14, RZ ;  /* 0x0000000e04207210 */ /* 0x000fe40007f3e0ff */
[----:B------:R-:W-:-:S03]  /*1a50*/  LOP3.LUT R0, R0, 0x1c0, RZ, 0xc0, !PT ;  /* 0x000001c000007812 */ /* 0x000fc600078ec0ff */
[----:B------:R-:W-:Y:S01]  /*1a60*/  IMAD.X R33, R5, 0x1, R15, P1 ;  /* 0x0000000105217824 */ /* 0x000fe200008e060f */
[----:B------:R-:W-:Y:S01]  /*1a70*/  R2P PR, R10, 0x6 ;  /* 0x000000060a007804 */ /* 0x000fe20000000000 */
[----:B------:R-:W-:-:S05]  /*1a80*/  @P0 IMAD.WIDE R4, R176, 0x2, R2 ;  /* 0x00000002b0040825 */ /* 0x000fca00078e0202 */
[----:B------:R1:W-:Y:S01]  /*1a90*/  @P0 LDGSTS.E.BYPASS.LTC128B.128 [R93+0x13100], [R4.64], !P5 ;  /* 0x13100000045d0fae */ /* 0x0003e2000e901d4c */
[----:B--2---:R-:W-:-:S04]  /*1aa0*/  @P0 IMAD.WIDE R6, R178, 0x2, R2 ;  /* 0x00000002b2060825 */ /* 0x004fc800078e0202 */
[----:B------:R-:W-:Y:S01]  /*1ab0*/  @P0 IMAD.WIDE R2, R177, 0x2, R2 ;  /* 0x00000002b1020825 */ /* 0x000fe200078e0202 */
[----:B------:R2:W-:Y:S04]  /*1ac0*/  @P0 LDGSTS.E.BYPASS.LTC128B.128 [R93+0x15100], [R6.64], !P4 ;  /* 0x15100000065d0fae */ /* 0x0005e8000e101d4c */
[----:B------:R3:W-:Y:S01]  /*1ad0*/  @P0 LDGSTS.E.BYPASS.LTC128B.128 [R93+0x17100], [R2.64], !P3 ;  /* 0x17100000025d0fae */ /* 0x0007e2000d901d4c */
[----:B------:R-:W-:-:S03]  /*1ae0*/  LOP3.LUT P0, RZ, R19, 0x2, RZ, 0xc0, !PT ;  /* 0x0000000213ff7812 */ /* 0x000fc6000780c0ff */
[----:B------:R-:W0:Y:S01]  /*1af0*/  LDGDEPBAR ;  /* 0x00000000000079af */ /* 0x000e220000000000 */
[----:B-1----:R-:W-:Y:S02]  /*1b00*/  IMAD.SHL.U32 R4, R9, 0x8, RZ ;  /* 0x0000000809047824 */ /* 0x002fe400078e00ff */
[----:B------:R-:W-:-:S03]  /*1b10*/  IMAD.SHL.U32 R5, R19, 0x40, RZ ;  /* 0x0000004013057824 */ /* 0x000fc600078e00ff */
[----:B------:R-:W-:Y:S01]  /*1b20*/  LOP3.LUT R4, R0, 0x8, R4, 0xf8, !PT ;  /* 0x0000000800047812 */ /* 0x000fe200078ef804 */
[----:B--2---:R-:W-:Y:S02]  /*1b30*/  IMAD.MOV.U32 R6, RZ, RZ, 0x10 ;  /* 0x00000010ff067424 */ /* 0x004fe400078e00ff */
[----:B------:R-:W-:Y:S01]  /*1b40*/  IMAD.MOV.U32 R7, RZ, RZ, 0x20 ;  /* 0x00000020ff077424 */ /* 0x000fe200078e00ff */
[----:B---3--:R-:W-:Y:S01]  /*1b50*/  SHF.R.U32.HI R3, RZ, 0x3, R0 ;  /* 0x00000003ff037819 */ /* 0x008fe20000011600 */
[----:B------:R-:W-:Y:S01]  /*1b60*/  IMAD.SHL.U32 R2, R18, 0x8, RZ ;  /* 0x0000000812027824 */ /* 0x000fe200078e00ff */
[----:B------:R-:W-:Y:S01]  /*1b70*/  LOP3.LUT R0, R5, 0x1c0, RZ, 0xc0, !PT ;  /* 0x000001c005007812 */ /* 0x000fe200078ec0ff */
[----:B------:R-:W-:-:S04]  /*1b80*/  DEPBAR.LE SB0, 0x1 ;  /* 0x000080400000791a */ /* 0x000fc80000000000 */
[----:B------:R-:W-:Y:S01]  /*1b90*/  LOP3.LUT R5, R4, R3, RZ, 0x3c, !PT ;  /* 0x0000000304057212 */ /* 0x000fe200078e3cff */
[----:B------:R-:W-:Y:S01]  /*1ba0*/  IMAD.SHL.U32 R4, R11, 0x40, RZ ;  /* 0x000000400b047824 */ /* 0x000fe200078e00ff */
[----:B------:R-:W-:Y:S01]  /*1bb0*/  LOP3.LUT R3, R0, 0x8, R2, 0xf8, !PT ;  /* 0x0000000800037812 */ /* 0x000fe200078ef802 */
[----:B------:R-:W-:Y:S01]  /*1bc0*/  IMAD.SHL.U32 R2, R92, 0x20, RZ ;  /* 0x000000205c027824 */ /* 0x000fe200078e00ff */
[----:B------:R-:W-:Y:S02]  /*1bd0*/  SHF.R.U32.HI R0, RZ, 0x3, R0 ;  /* 0x00000003ff007819 */ /* 0x000fe40000011600 */
[----:B------:R-:W-:Y:S02]  /*1be0*/  LOP3.LUT R4, R5, 0xfffffe00, R4, 0xf8, !PT ;  /* 0xfffffe0005047812 */ /* 0x000fe400078ef804 */
[----:B------:R-:W-:Y:S02]  /*1bf0*/  LOP3.LUT R2, R2, 0x7ffffc00, RZ, 0xc0, !PT ;  /* 0x7ffffc0002027812 */ /* 0x000fe400078ec0ff */
[----:B------:R-:W-:-:S02]  /*1c00*/  LOP3.LUT R0, R3, R0, RZ, 0x3c, !PT ;  /* 0x0000000003007212 */ /* 0x000fc400078e3cff */
[----:B------:R-:W-:Y:S01]  /*1c10*/  SEL R5, R6, 0xfffffff0, !P1 ;  /* 0xfffffff006057807 */ /* 0x000fe20004800000 */
[----:B------:R-:W-:Y:S01]  /*1c20*/  IMAD.IADD R2, R4, 0x1, R2 ;  /* 0x0000000104027824 */ /* 0x000fe200078e0202 */
[----:B------:R-:W-:Y:S01]  /*1c30*/  BAR.SYNC.DEFER_BLOCKING 0x0 ;  /* 0x0000000000007b1d */ /* 0x000fe20000010000 */
[----:B------:R-:W-:Y:S01]  /*1c40*/  IMAD R0, R9, 0x200, R0 ;  /* 0x0000020009007824 */ /* 0x000fe200078e0200 */
[----:B------:R-:W-:Y:S01]  /*1c50*/  ISETP.GE.AND P1, PT, R133, c[0x0][0x1d4], PT ;  /* 0x0000750085007a0c */ /* 0x000fe20003f26270 */
[C---:B------:R-:W-:Y:S01]  /*1c60*/  IMAD.SHL.U32 R232, R2.reuse, 0x2, RZ ;  /* 0x0000000202e87824 */ /* 0x040fe200078e00ff */
[----:B------:R-:W-:Y:S01]  /*1c70*/  LEA R240, R2, 0x100, 0x1 ;  /* 0x0000010002f07811 */ /* 0x000fe200078e08ff */
[----:B------:R-:W-:Y:S01]  /*1c80*/  IMAD.SHL.U32 R134, R0, 0x2, RZ ;  /* 0x0000000200867824 */ /* 0x000fe200078e00ff */
[----:B------:R-:W-:Y:S02]  /*1c90*/  SEL R0, R7, 0xffffffe0, !P2 ;  /* 0xffffffe007007807 */ /* 0x000fe40005000000 */
[----:B------:R-:W-:Y:S01]  /*1ca0*/  SEL R3, R6, 0xfffffff0, !P0 ;  /* 0xfffffff006037807 */ /* 0x000fe20004000000 */
[--C-:B------:R-:W-:Y:S01]  /*1cb0*/  IMAD R236, R5, 0x2, R240.reuse ;  /* 0x0000000205ec7824 */ /* 0x100fe200078e02f0 */
[----:B------:R-:W-:Y:S01]  /*1cc0*/  ISETP.LT.OR P0, PT, R21, 0x1, P1 ;  /* 0x000000011500780c */ /* 0x000fe20000f01670 */
[C---:B------:R-:W-:Y:S01]  /*1cd0*/  IMAD R240, R0.reuse, 0x2, R240 ;  /* 0x0000000200f07824 */ /* 0x040fe200078e02f0 */
[----:B------:R-:W-:Y:S01]  /*1ce0*/  ISETP.GE.AND P1, PT, R57, c[0x0][0x1d4], PT ;  /* 0x0000750039007a0c */ /* 0x000fe20003f26270 */
[----:B------:R-:W-:Y:S01]  /*1cf0*/  IMAD R244, R0, 0x2, R236 ;  /* 0x0000000200f47824 */ /* 0x000fe200078e02ec */
[----:B------:R-:W-:Y:S01]  /*1d00*/  ISETP.GE.AND P2, PT, R58, c[0x0][0x1d4], PT ;  /* 0x000075003a007a0c */ /* 0x000fe20003f46270 */
[----:B------:R-:W-:Y:S01]  /*1d10*/  IMAD R6, R3, 0x2, R134 ;  /* 0x0000000203067824 */ /* 0x000fe200078e0286 */
[----:B------:R-:W-:Y:S04]  /*1d20*/  LDSM.16.M88.4 R168, [R232+0x100] ;  /* 0x00010000e8a8783b */ /* 0x000fe80000000200 */
[----:B------:R-:W-:Y:S04]  /*1d30*/  LDSM.16.M88.4 R200, [R232+0x4100] ;  /* 0x00410000e8c8783b */ /* 0x000fe80000000200 */
[----:B------:R-:W-:Y:S04]  /*1d40*/  LDSM.16.M88.4 R216, [R232+0x8100] ;  /* 0x00810000e8d8783b */ /* 0x000fe80000000200 */
[----:B------:R-:W-:Y:S04]  /*1d50*/  LDSM.16.M88.4 R172, [R236] ;  /* 0x00000000ecac783b */ /* 0x000fe80000000200 */
        /* <DEDUP_REMOVED lines=8> */
[----:B------:R-:W-:Y:S04]  /*1de0*/  LDSM.16.M88.4 R232, [R232+0xc100] ;  /* 0x00c10000e8e8783b */ /* 0x000fe80000000200 */
[----:B------:R-:W-:Y:S04]  /*1df0*/  LDSM.16.M88.4 R236, [R236+0xc000] ;  /* 0x00c00000ecec783b */ /* 0x000fe80000000200 */
[----:B------:R-:W-:Y:S04]  /*1e00*/  LDSM.16.M88.4 R240, [R240+0xc000] ;  /* 0x00c00000f0f0783b */ /* 0x000fe80000000200 */
[----:B------:R-:W-:Y:S04]  /*1e10*/  LDSM.16.M88.4 R244, [R244+0xc000] ;  /* 0x00c00000f4f4783b */ /* 0x000fe80000000200 */
[----:B------:R-:W-:Y:S06]  /*1e20*/  BAR.SYNC.DEFER_BLOCKING 0x0 ;  /* 0x0000000000007b1d */ /* 0x000fec0000010000 */
[----:B------:R-:W-:-:S04]  /*1e30*/  DEPBAR.LE SB0, 0x0 ;  /* 0x000080000000791a */ /* 0x000fc80000000000 */
[----:B------:R-:W-:Y:S06]  /*1e40*/  BAR.SYNC.DEFER_BLOCKING 0x0 ;  /* 0x0000000000007b1d */ /* 0x000fec0000010000 */
[----:B------:R-:W-:Y:S04]  /*1e50*/  LDSM.16.M88.4 R44, [R6+0x10100] ;  /* 0x01010000062c783b */ /* 0x000fe80000000200 */
[----:B------:R-:W-:Y:S04]  /*1e60*/  LDSM.16.M88.4 R40, [R6+0x10900] ;  /* 0x010900000628783b */ /* 0x000fe80000000200 */
[----:B------:R-:W-:Y:S04]  /*1e70*/  LDSM.16.M88.4 R68, [R6+0x11100] ;  /* 0x011100000644783b */ /* 0x000fe80000000200 */
[----:B------:R1:W-:Y:S04]  /*1e80*/  LDSM.16.M88.4 R72, [R6+0x11900] ;  /* 0x011900000648783b */ /* 0x0003e80000000200 */
[----:B------:R-:W-:Y:S04]  /*1e90*/  LDSM.16.M88.4 R8, [R134+0x10100] ;  /* 0x010100008608783b */ /* 0x000fe80000000200 */
[----:B------:R-:W2:Y:S04]  /*1ea0*/  LDSM.16.M88.4 R36, [R134+0x10900] ;  /* 0x010900008624783b */ /* 0x000ea80000000200 */
[----:B------:R-:W3:Y:S04]  /*1eb0*/  LDSM.16.M88.4 R48, [R134+0x11100] ;  /* 0x011100008630783b */ /* 0x000ee80000000200 */
[----:B------:R-:W4:Y:S04]  /*1ec0*/  LDSM.16.M88.4 R52, [R134+0x11900] ;  /* 0x011900008634783b */ /* 0x000f280000000200 */
[----:B------:R-:W-:Y:S01]  /*1ed0*/  @!PT LDS RZ, [RZ] ;  /* 0x00000000fffff984 */ /* 0x000fe20000000800 */
[----:B------:R-:W-:Y:S01]  /*1ee0*/  @!PT LDS RZ, [RZ] ;  /* 0x00000000fffff984 */ /* 0x000fe20000000800 */
[----:B------:R-:W-:Y:S01]  /*1ef0*/  @!PT LDS RZ, [RZ] ;  /* 0x00000000fffff984 */ /* 0x000fe20000000800 */
[----:B------:R5:W-:Y:S01]  /*1f00*/  LDGSTS.E.BYPASS.LTC128B.128 [R93+0x100], [R30.64], !P0 ;  /* 0x001000001e5d7fae */ /* 0x000be2000c101d4c */
[----:B------:R-:W-:-:S02]  /*1f10*/  ISETP.LT.OR P0, PT, R21, 0x1, P1 ;  /* 0x000000011500780c */ /* 0x000fc40000f01670 */
[----:B-1----:R-:W-:-:S05]  /*1f20*/  IADD3 R6, R134, 0x10100, RZ ;  /* 0x0001010086067810 */ /* 0x002fca0007ffe0ff */
[----:B------:R-:W-:-:S05]  /*1f30*/  IMAD R84, R3, 0x2, R6 ;  /* 0x0000000203547824 */ /* 0x000fca00078e0206 */
[----:B------:R-:W-:Y:S04]  /*1f40*/  STL [R1], R84 ;  /* 0x0000005401007387 */ /* 0x000fe80000100800 */
[----:B------:R5:W-:Y:S01]  /*1f50*/  LDGSTS.E.BYPASS.LTC128B.128 [R93+0x2100], [R28.64], !P0 ;  /* 0x021000001c5d7fae */ /* 0x000be2000c101d4c */
[C---:B------:R-:W-:Y:S02]  /*1f60*/  ISETP.LT.OR P0, PT, R21.reuse, 0x1, P2 ;  /* 0x000000011500780c */ /* 0x040fe40001701670 */
[----:B------:R-:W-:Y:S01]  /*1f70*/  ISETP.GE.AND P2, PT, R56, c[0x0][0x1d4], PT ;  /* 0x0000750038007a0c */ /* 0x000fe20003f46270 */
[----:B--2---:R-:W-:Y:S10]  /*1f80*/  HMMA.16816.F32 R12, R168, R36, RZ ;  /* 0x00000024a80c723c */ /* 0x004ff400000018ff */
[----:B------:R4:W-:Y:S01]  /*1f90*/  LDGSTS.E.BYPASS.LTC128B.128 [R93+0x4100], [R22.64], !P0 ;  /* 0x04100000165d7fae */ /* 0x0009e2000c101d4c */
[----:B------:R-:W-:Y:S11]  /*1fa0*/  ISETP.LT.OR P0, PT, R21, 0x1, P2 ;  /* 0x000000011500780c */ /* 0x000ff60001701670 */
[----:B------:R-:W-:Y:S02]  /*1fb0*/  @!UPT UIADD3 URZ, URZ, URZ, URZ ;  /* 0x0000003f3f3ff290 */ /* 0x000fe4000fffe03f */
[----:B------:R1:W-:Y:S01]  /*1fc0*/  LDGSTS.E.BYPASS.LTC128B.128 [R93+0x6100], [R16.64], !P0 ;  /* 0x06100000105d7fae */ /* 0x0003e2000c101d4c */
[----:B------:R-:W-:-:S04]  /*1fd0*/  ISETP.GE.AND P0, PT, R133, c[0x0][0x1d4], PT ;  /* 0x0000750085007a0c */ /* 0x000fc80003f06270 */
[C---:B------:R-:W-:Y:S01]  /*1fe0*/  ISETP.LT.OR P0, PT, R21.reuse, 0x21, P0 ;  /* 0x000000211500780c */ /* 0x040fe20000701670 */
[----:B------:R-:W-:Y:S08]  /*1ff0*/  HMMA.16816.F32 R60, R172, R40, R12 ;  /* 0x00000028ac3c723c */ /* 0x000ff0000000180c */
[----:B---3--:R-:W-:Y:S04]  /*2000*/  HMMA.16816.F32 R12, R168, R48, RZ ;  /* 0x00000030a80c723c */ /* 0x008fe800000018ff */
[----:B------:R2:W-:Y:S01]  /*2010*/  LDGSTS.E.BYPASS.LTC128B.128 [R93+0x1100], [R26.64], !P0 ;  /* 0x011000001a5d7fae */ /* 0x0005e2000c101d4c */
[----:B------:R-:W-:-:S02]  /*2020*/  ISETP.LT.OR P0, PT, R21, 0x21, P1 ;  /* 0x000000211500780c */ /* 0x000fc40000f01670 */
[----:B------:R-:W-:-:S04]  /*2030*/  ISETP.GE.AND P1, PT, R58, c[0x0][0x1d4], PT ;  /* 0x000075003a007a0c */ /* 0x000fc80003f26270 */
[----:B------:R-:W-:-:S07]  /*2040*/  ISETP.LT.OR P1, PT, R21, 0x21, P1 ;  /* 0x000000211500780c */ /* 0x000fce0000f21670 */
[----:B------:R2:W-:Y:S01]  /*2050*/  LDGSTS.E.BYPASS.LTC128B.128 [R93+0x3100], [R24.64], !P0 ;  /* 0x03100000185d7fae */ /* 0x0005e2000c101d4c */
[----:B------:R-:W-:Y:S02]  /*2060*/  LOP3.LUT P0, RZ, R19, 0x4, RZ, 0xc0, !PT ;  /* 0x0000000413ff7812 */ /* 0x000fe4000780c0ff */
[C---:B-1----:R-:W-:Y:S02]  /*2070*/  HMMA.16816.F32 R16, R168.reuse, R10, RZ ;  /* 0x0000000aa810723c */ /* 0x042fe400000018ff */
[----:B------:R-:W-:Y:S01]  /*2080*/  SEL R2, R7, 0xffffffe0, !P0 ;  /* 0xffffffe007027807 */ /* 0x000fe20004000000 */
[----:B------:R1:W-:Y:S01]  /*2090*/  LDGSTS.E.BYPASS.LTC128B.128 [R93+0x5100], [R34.64], !P1 ;  /* 0x05100000225d7fae */ /* 0x0003e2000c901d4c */
[----:B------:R-:W-:Y:S02]  /*20a0*/  ISETP.LT.OR P0, PT, R21, 0x21, P2 ;  /* 0x000000211500780c */ /* 0x000fe40001701670 */
[----:B------:R-:W-:Y:S01]  /*20b0*/  ISETP.GT.AND P1, PT, R98, 0x3f, PT ;  /* 0x0000003f6200780c */ /* 0x000fe20003f24270 */
[C---:B------:R-:W-:Y:S01]  /*20c0*/  IMAD R251, R2.reuse, 0x2, R134 ;  /* 0x0000000202fb7824 */ /* 0x040fe200078e0286 */
[----:B----4-:R-:W-:Y:S01]  /*20d0*/  HMMA.16816.F32 R20, R168, R52, RZ ;  /* 0x00000034a814723c */ /* 0x010fe200000018ff */
[----:B------:R-:W-:Y:S01]  /*20e0*/  IMAD R252, R2, 0x2, R84 ;  /* 0x0000000202fc7824 */ /* 0x000fe200078e0254 */
[----:B------:R-:W-:-:S05]  /*20f0*/  IADD3 R2, R93, 0x100, RZ ;  /* 0x000001005d027810 */ /* 0x000fca0007ffe0ff */
[----:B------:R-:W-:Y:S01]  /*2100*/  STL [R1+0x10], R2 ;  /* 0x0000100201007387 */ /* 0x000fe20000100800 */
[----:B------:R-:W-:Y:S03]  /*2110*/  HMMA.16816.F32 R12, R172, R68, R12 ;  /* 0x00000044ac0c723c */ /* 0x000fe6000000180c */
[----:B------:R1:W-:Y:S01]  /*2120*/  LDGSTS.E.BYPASS.LTC128B.128 [R93+0x7100], [R32.64], !P0 ;  /* 0x07100000205d7fae */ /* 0x0003e2000c101d4c */
[----:B------:R-:W-:-:S03]  /*2130*/  PLOP3.LUT P0, PT, PT, PT, UP0, 0x80, 0x0 ;  /* 0x000000000000781c */ /* 0x000fc60003f0f008 */
[----:B------:R-:W-:Y:S01]  /*2140*/  LDSM.16.M88.4 R80, [R252+0x1800] ;  /* 0x00180000fc50783b */ /* 0x000fe20000000200 */
[C---:B--2---:R-:W-:Y:S03]  /*2150*/  HMMA.16816.F32 R24, R168.reuse, R8, RZ ;  /* 0x00000008a818723c */ /* 0x044fe600000018ff */
[----:B------:R-:W-:Y:S04]  /*2160*/  LDSM.16.M88.4 R76, [R134+0x13900] ;  /* 0x01390000864c783b */ /* 0x000fe80000000200 */
[----:B------:R-:W-:Y:S01]  /*2170*/  LDSM.16.M88.4 R88, [R251+0x17900] ;  /* 0x01790000fb58783b */ /* 0x000fe20000000200 */
[----:B------:R-:W-:Y:S03]  /*2180*/  HMMA.16816.F32 R8, R168, R38, RZ ;  /* 0x00000026a808723c */ /* 0x000fe600000018ff */
[----:B------:R-:W-:Y:S04]  /*2190*/  LDSM.16.M88.4 R36, [R251+0x11100] ;  /* 0x01110000fb24783b */ /* 0x000fe80000000200 */
[----:B------:R-:W0:Y:S01]  /*21a0*/  LDGDEPBAR ;  /* 0x00000000000079af */ /* 0x000e220000000000 */
[C---:B------:R-:W-:Y:S03]  /*21b0*/  HMMA.16816.F32 R64, R172.reuse, R46, R16 ;  /* 0x0000002eac40723c */ /* 0x040fe60000001810 */
[----:B------:R-:W-:Y:S04]  /*21c0*/  LDSM.16.M88.4 R16, [R251+0x10900] ;  /* 0x01090000fb10783b */ /* 0x000fe80000000200 */
[----:B-1----:R-:W1:Y:S01]  /*21d0*/  LDSM.16.M88.4 R32, [R251+0x10100] ;  /* 0x01010000fb20783b */ /* 0x002e620000000200 */
[C---:B-----5:R-:W-:Y:S03]  /*21e0*/  HMMA.16816.F32 R28, R172.reuse, R44, R24 ;  /* 0x0000002cac1c723c */ /* 0x060fe60000001818 */
[----:B------:R-:W-:Y:S05]  /*21f0*/  LDSM.16.M88.4 R44, [R252] ;  /* 0x00000000fc2c783b */ /* 0x000fea0000000200 */
[----:B------:R-:W-:Y:S08]  /*2200*/  HMMA.16816.F32 R56, R172, R42, R8 ;  /* 0x0000002aac38723c */ /* 0x000ff00000001808 */
[C---:B------:R-:W-:Y:S01]  /*2210*/  HMMA.16816.F32 R8, R168.reuse, R50, RZ ;  /* 0x00000032a808723c */ /* 0x040fe200000018ff */
[----:B------:R-:W2:Y:S07]  /*2220*/  LDSM.16.M88.4 R48, [R251+0x11900] ;  /* 0x01190000fb30783b */ /* 0x000eae0000000200 */
[----:B------:R-:W-:Y:S01]  /*2230*/  HMMA.16816.F32 R24, R168, R54, RZ ;  /* 0x00000036a818723c */ /* 0x000fe200000018ff */
[----:B------:R-:W-:Y:S07]  /*2240*/  LDSM.16.M88.4 R52, [R134+0x12900] ;  /* 0x012900008634783b */ /* 0x000fee0000000200 */
[C---:B------:R-:W-:Y:S08]  /*2250*/  HMMA.16816.F32 R20, R172.reuse, R72, R20 ;  /* 0x00000048ac14723c */ /* 0x040ff00000001814 */
[C---:B------:R-:W-:Y:S01]  /*2260*/  HMMA.16816.F32 R8, R172.reuse, R70, R8 ;  /* 0x00000046ac08723c */ /* 0x040fe20000001808 */
[----:B------:R-:W-:Y:S07]  /*2270*/  LDSM.16.M88.4 R68, [R252+0x800] ;  /* 0x00080000fc44783b */ /* 0x000fee0000000200 */
[----:B------:R-:W-:Y:S01]  /*2280*/  HMMA.16816.F32 R24, R172, R74, R24 ;  /* 0x0000004aac18723c */ /* 0x000fe20000001818 */
[----:B------:R-:W3:Y:S07]  /*2290*/  LDSM.16.M88.4 R72, [R252+0x1000] ;  /* 0x00100000fc48783b */ /* 0x000eee0000000200 */
[C---:B-1----:R-:W-:Y:S08]  /*22a0*/  HMMA.16816.F32 R28, R192.reuse, R32, R28 ;  /* 0x00000020c01c723c */ /* 0x042ff0000000181c */
[C---:B------:R-:W-:Y:S01]  /*22b0*/  HMMA.16816.F32 R32, R192.reuse, R34, R64 ;  /* 0x00000022c020723c */ /* 0x040fe20000001840 */
[----:B------:R-:W-:Y:S07]  /*22c0*/  LDSM.16.M88.4 R64, [R134+0x13100] ;  /* 0x013100008640783b */ /* 0x000fee0000000200 */
[C---:B------:R-:W-:Y:S08]  /*22d0*/  HMMA.16816.F32 R12, R192.reuse, R36, R12 ;  /* 0x00000024c00c723c */ /* 0x040ff0000000180c */
[C---:B------:R-:W-:Y:S08]  /*22e0*/  HMMA.16816.F32 R8, R192.reuse, R38, R8 ;  /* 0x00000026c008723c */ /* 0x040ff00000001808 */
[C---:B------:R-:W-:Y:S01]  /*22f0*/  HMMA.16816.F32 R40, R192.reuse, R16, R60 ;  /* 0x00000010c028723c */ /* 0x040fe2000000183c */
[----:B------:R-:W-:Y:S07]  /*2300*/  LDSM.16.M88.4 R60, [R84+0x2800] ;  /* 0x00280000543c783b */ /* 0x000fee0000000200 */
[C---:B------:R-:W-:Y:S01]  /*2310*/  HMMA.16816.F32 R56, R192.reuse, R18, R56 ;  /* 0x00000012c038723c */ /* 0x040fe20000001838 */
[----:B------:R-:W-:Y:S07]  /*2320*/  LDSM.16.M88.4 R16, [R84+0x2000] ;  /* 0x002000005410783b */ /* 0x000fee0000000200 */
[C---:B--2---:R-:W-:Y:S08]  /*2330*/  HMMA.16816.F32 R20, R192.reuse, R48, R20 ;  /* 0x00000030c014723c */ /* 0x044ff00000001814 */
[----:B------:R-:W-:Y:S01]  /*2340*/  HMMA.16816.F32 R24, R192, R50, R24 ;  /* 0x00000032c018723c */ /* 0x000fe20000001818 */
[----:B------:R-:W1:Y:S07]  /*2350*/  LDSM.16.M88.4 R48, [R134+0x12100] ;  /* 0x012100008630783b */ /* 0x000e6e0000000200 */
[C---:B------:R-:W-:Y:S08]  /*2360*/  HMMA.16816.F32 R28, R196.reuse, R44, R28 ;  /* 0x0000002cc41c723c */ /* 0x040ff0000000181c */
[C---:B------:R-:W-:Y:S01]  /*2370*/  HMMA.16816.F32 R32, R196.reuse, R46, R32 ;  /* 0x0000002ec420723c */ /* 0x040fe20000001820 */
[----:B------:R-:W-:Y:S07]  /*2380*/  LDSM.16.M88.4 R44, [R251+0x12900] ;  /* 0x01290000fb2c783b */ /* 0x000fee0000000200 */
[C---:B---3--:R-:W-:Y:S08]  /*2390*/  HMMA.16816.F32 R12, R196.reuse, R72, R12 ;  /* 0x00000048c40c723c */ /* 0x048ff0000000180c */
[C---:B------:R-:W-:Y:S01]  /*23a0*/  HMMA.16816.F32 R8, R196.reuse, R74, R8 ;  /* 0x0000004ac408723c */ /* 0x040fe20000001808 */
[----:B------:R-:W-:Y:S07]  /*23b0*/  LDSM.16.M88.4 R72, [R251+0x13900] ;  /* 0x01390000fb48783b */ /* 0x000fee0000000200 */
[C---:B------:R-:W-:Y:S01]  /*23c0*/  HMMA.16816.F32 R36, R196.reuse, R68, R40 ;  /* 0x00000044c424723c */ /* 0x040fe20000001828 */
[----:B------:R-:W-:Y:S07]  /*23d0*/  LDSM.16.M88.4 R40, [R251+0x12100] ;  /* 0x01210000fb28783b */ /* 0x000fee0000000200 */
[C---:B------:R-:W-:Y:S01]  /*23e0*/  HMMA.16816.F32 R56, R196.reuse, R70, R56 ;  /* 0x00000046c438723c */ /* 0x040fe20000001838 */
[----:B------:R-:W2:Y:S07]  /*23f0*/  LDSM.16.M88.4 R68, [R84+0x3000] ;  /* 0x003000005444783b */ /* 0x000eae0000000200 */
[C---:B------:R-:W-:Y:S08]  /*2400*/  HMMA.16816.F32 R20, R196.reuse, R80, R20 ;  /* 0x00000050c414723c */ /* 0x040ff00000001814 */
[----:B------:R-:W-:Y:S01]  /*2410*/  HMMA.16816.F32 R24, R196, R82, R24 ;  /* 0x00000052c418723c */ /* 0x000fe20000001818 */
[----:B------:R-:W3:Y:S07]  /*2420*/  LDSM.16.M88.4 R80, [R84+0x3800] ;  /* 0x003800005450783b */ /* 0x000eee0000000200 */
[C---:B-1----:R-:W-:Y:S08]  /*2430*/  HMMA.16816.F32 R28, R200.reuse, R48, R28 ;  /* 0x00000030c81c723c */ /* 0x042ff0000000181c */
[C---:B------:R-:W-:Y:S01]  /*2440*/  HMMA.16816.F32 R32, R200.reuse, R50, R32 ;  /* 0x00000032c820723c */ /* 0x040fe20000001820 */
[----:B------:R-:W1:Y:S07]  /*2450*/  LDSM.16.M88.4 R48, [R251+0x13100] ;  /* 0x01310000fb30783b */ /* 0x000e6e0000000200 */
[C---:B------:R-:W-:Y:S08]  /*2460*/  HMMA.16816.F32 R12, R200.reuse, R64, R12 ;  /* 0x00000040c80c723c */ /* 0x040ff0000000180c */
[C---:B------:R-:W-:Y:S01]  /*2470*/  HMMA.16816.F32 R8, R200.reuse, R66, R8 ;  /* 0x00000042c808723c */ /* 0x040fe20000001808 */
[----:B------:R-:W-:Y:S07]  /*2480*/  LDSM.16.M88.4 R64, [R252+0x3000] ;  /* 0x00300000fc40783b */ /* 0x000fee0000000200 */
[C---:B------:R-:W-:Y:S08]  /*2490*/  HMMA.16816.F32 R36, R200.reuse, R52, R36 ;  /* 0x00000034c824723c */ /* 0x040ff00000001824 */
[C---:B------:R-:W-:Y:S01]  /*24a0*/  HMMA.16816.F32 R56, R200.reuse, R54, R56 ;  /* 0x00000036c838723c */ /* 0x040fe20000001838 */
[----:B------:R-:W-:Y:S07]  /*24b0*/  LDSM.16.M88.4 R52, [R252+0x2800] ;  /* 0x00280000fc34783b */ /* 0x000fee0000000200 */
[C---:B------:R-:W-:Y:S08]  /*24c0*/  HMMA.16816.F32 R20, R200.reuse, R76, R20 ;  /* 0x0000004cc814723c */ /* 0x040ff00000001814 */
[----:B------:R-:W-:Y:S01]  /*24d0*/  HMMA.16816.F32 R24, R200, R78, R24 ;  /* 0x0000004ec818723c */ /* 0x000fe20000001818 */
[----:B------:R-:W-:Y:S07]  /*24e0*/  LDSM.16.M88.4 R76, [R84+0x5800] ;  /* 0x00580000544c783b */ /* 0x000fee0000000200 */
[C---:B------:R-:W-:Y:S08]  /*24f0*/  HMMA.16816.F32 R28, R204.reuse, R16, R28 ;  /* 0x00000010cc1c723c */ /* 0x040ff0000000181c */
[C---:B------:R-:W-:Y:S01]  /*2500*/  HMMA.16816.F32 R32, R204.reuse, R18, R32 ;  /* 0x00000012cc20723c */ /* 0x040fe20000001820 */
[----:B------:R-:W4:Y:S07]  /*2510*/  LDSM.16.M88.4 R16, [R252+0x2000] ;  /* 0x00200000fc10783b */ /* 0x000f2e0000000200 */
[C---:B--2---:R-:W-:Y:S08]  /*2520*/  HMMA.16816.F32 R12, R204.reuse, R68, R12 ;  /* 0x00000044cc0c723c */ /* 0x044ff0000000180c */
[C---:B------:R-:W-:Y:S01]  /*2530*/  HMMA.16816.F32 R8, R204.reuse, R70, R8 ;  /* 0x00000046cc08723c */ /* 0x040fe20000001808 */
[----:B------:R-:W2:Y:S07]  /*2540*/  LDSM.16.M88.4 R68, [R252+0x3800] ;  /* 0x00380000fc44783b */ /* 0x000eae0000000200 */
[C---:B------:R-:W-:Y:S08]  /*2550*/  HMMA.16816.F32 R36, R204.reuse, R60, R36 ;  /* 0x0000003ccc24723c */ /* 0x040ff00000001824 */
[C---:B------:R-:W-:Y:S01]  /*2560*/  HMMA.16816.F32 R56, R204.reuse, R62, R56 ;  /* 0x0000003ecc38723c */ /* 0x040fe20000001838 */
[----:B------:R-:W-:Y:S07]  /*2570*/  LDSM.16.M88.4 R60, [R134+0x15100] ;  /* 0x01510000863c783b */ /* 0x000fee0000000200 */
[C---:B---3--:R-:W-:Y:S08]  /*2580*/  HMMA.16816.F32 R20, R204.reuse, R80, R20 ;  /* 0x00000050cc14723c */ /* 0x048ff00000001814 */
[----:B------:R-:W-:Y:S01]  /*2590*/  HMMA.16816.F32 R24, R204, R82, R24 ;  /* 0x00000052cc18723c */ /* 0x000fe20000001818 */
[----:B------:R-:W-:Y:S07]  /*25a0*/  LDSM.16.M88.4 R80, [R251+0x16900] ;  /* 0x01690000fb50783b */ /* 0x000fee0000000200 */
[C---:B------:R-:W-:Y:S08]  /*25b0*/  HMMA.16816.F32 R28, R208.reuse, R40, R28 ;  /* 0x00000028d01c723c */ /* 0x040ff0000000181c */
[C---:B------:R-:W-:Y:S01]  /*25c0*/  HMMA.16816.F32 R32, R208.reuse, R42, R32 ;  /* 0x0000002ad020723c */ /* 0x040fe20000001820 */
[----:B------:R-:W-:Y:S07]  /*25d0*/  LDSM.16.M88.4 R40, [R84+0x4000] ;  /* 0x004000005428783b */ /* 0x000fee0000000200 */
[C---:B-1----:R-:W-:Y:S08]  /*25e0*/  HMMA.16816.F32 R12, R208.reuse, R48, R12 ;  /* 0x00000030d00c723c */ /* 0x042ff0000000180c */
[C---:B------:R-:W-:Y:S01]  /*25f0*/  HMMA.16816.F32 R8, R208.reuse, R50, R8 ;  /* 0x00000032d008723c */ /* 0x040fe20000001808 */
[----:B------:R-:W-:Y:S07]  /*2600*/  LDSM.16.M88.4 R48, [R134+0x14900] ;  /* 0x014900008630783b */ /* 0x000fee0000000200 */
[C---:B------:R-:W-:Y:S08]  /*2610*/  HMMA.16816.F32 R36, R208.reuse, R44, R36 ;  /* 0x0000002cd024723c */ /* 0x040ff00000001824 */
[C---:B------:R-:W-:Y:S01]  /*2620*/  HMMA.16816.F32 R56, R208.reuse, R46, R56 ;  /* 0x0000002ed038723c */ /* 0x040fe20000001838 */
[----:B------:R-:W1:Y:S07]  /*2630*/  LDSM.16.M88.4 R44, [R134+0x14100] ;  /* 0x01410000862c783b */ /* 0x000e6e0000000200 */
[C---:B------:R-:W-:Y:S08]  /*2640*/  HMMA.16816.F32 R20, R208.reuse, R72, R20 ;  /* 0x00000048d014723c */ /* 0x040ff00000001814 */
[----:B------:R-:W-:Y:S01]  /*2650*/  HMMA.16816.F32 R24, R208, R74, R24 ;  /* 0x0000004ad018723c */ /* 0x000fe20000001818 */
[----:B------:R-:W3:Y:S07]  /*2660*/  LDSM.16.M88.4 R72, [R134+0x15900] ;  /* 0x015900008648783b */ /* 0x000eee0000000200 */
[C---:B----4-:R-:W-:Y:S08]  /*2670*/  HMMA.16816.F32 R28, R212.reuse, R16, R28 ;  /* 0x00000010d41c723c */ /* 0x050ff0000000181c */
[C---:B------:R-:W-:Y:S08]  /*2680*/  HMMA.16816.F32 R32, R212.reuse, R18, R32 ;  /* 0x00000012d420723c */ /* 0x040ff00000001820 */
[C---:B------:R-:W-:Y:S08]  /*2690*/  HMMA.16816.F32 R12, R212.reuse, R64, R12 ;  /* 0x00000040d40c723c */ /* 0x040ff0000000180c */
[C---:B------:R-:W-:Y:S01]  /*26a0*/  HMMA.16816.F32 R8, R212.reuse, R66, R8 ;  /* 0x00000042d408723c */ /* 0x040fe20000001808 */
[----:B------:R-:W-:Y:S07]  /*26b0*/  LDSM.16.M88.4 R64, [R251+0x15100] ;  /* 0x01510000fb40783b */ /* 0x000fee0000000200 */
[C---:B------:R-:W-:Y:S08]  /*26c0*/  HMMA.16816.F32 R36, R212.reuse, R52, R36 ;  /* 0x00000034d424723c */ /* 0x040ff00000001824 */
[C---:B------:R-:W-:Y:S01]  /*26d0*/  HMMA.16816.F32 R56, R212.reuse, R54, R56 ;  /* 0x00000036d438723c */ /* 0x040fe20000001838 */
[----:B------:R-:W-:Y:S07]  /*26e0*/  LDSM.16.M88.4 R52, [R84+0x4800] ;  /* 0x004800005434783b */ /* 0x000fee0000000200 */
[C---:B--2---:R-:W-:Y:S08]  /*26f0*/  HMMA.16816.F32 R20, R212.reuse, R68, R20 ;  /* 0x00000044d414723c */ /* 0x044ff00000001814 */
[----:B------:R-:W-:Y:S01]  /*2700*/  HMMA.16816.F32 R24, R212, R70, R24 ;  /* 0x00000046d418723c */ /* 0x000fe20000001818 */
[----:B------:R-:W2:Y:S07]  /*2710*/  LDSM.16.M88.4 R68, [R84+0x5000] ;  /* 0x005000005444783b */ /* 0x000eae0000000200 */
        /* <DEDUP_REMOVED lines=8> */
[----:B------:R-:W4:Y:S07]  /*27a0*/  LDSM.16.M88.4 R48, [R251+0x14900] ;  /* 0x01490000fb30783b */ /* 0x000f2e0000000200 */
[C---:B---3--:R-:W-:Y:S08]  /*27b0*/  HMMA.16816.F32 R8, R216.reuse, R72, R20 ;  /* 0x00000048d808723c */ /* 0x048ff00000001814 */
[----:B------:R-:W-:Y:S01]  /*27c0*/  HMMA.16816.F32 R24, R216, R74, R24 ;  /* 0x0000004ad818723c */ /* 0x000fe20000001818 */
[----:B------:R-:W3:Y:S07]  /*27d0*/  LDSM.16.M88.4 R72, [R251+0x15900] ;  /* 0x01590000fb48783b */ /* 0x000eee0000000200 */
[C---:B------:R-:W-:Y:S08]  /*27e0*/  HMMA.16816.F32 R28, R220.reuse, R40, R28 ;  /* 0x00000028dc1c723c */ /* 0x040ff0000000181c */
[C---:B------:R-:W-:Y:S01]  /*27f0*/  HMMA.16816.F32 R32, R220.reuse, R42, R32 ;  /* 0x0000002adc20723c */ /* 0x040fe20000001820 */
[----:B------:R-:W5:Y:S07]  /*2800*/  LDSM.16.M88.4 R40, [R252+0x4000] ;  /* 0x00400000fc28783b */ /* 0x000f6e0000000200 */
[C---:B--2---:R-:W-:Y:S08]  /*2810*/  HMMA.16816.F32 R20, R220.reuse, R68, R16 ;  /* 0x00000044dc14723c */ /* 0x044ff00000001810 */
[C---:B------:R-:W-:Y:S01]  /*2820*/  HMMA.16816.F32 R16, R220.reuse, R70, R12 ;  /* 0x00000046dc10723c */ /* 0x040fe2000000180c */
[----:B------:R-:W2:Y:S07]  /*2830*/  LDSM.16.M88.4 R68, [R252+0x5000] ;  /* 0x00500000fc44783b */ /* 0x000eae0000000200 */
[C---:B------:R-:W-:Y:S08]  /*2840*/  HMMA.16816.F32 R36, R220.reuse, R52, R36 ;  /* 0x00000034dc24723c */ /* 0x040ff00000001824 */
[C---:B------:R-:W-:Y:S01]  /*2850*/  HMMA.16816.F32 R56, R220.reuse, R54, R56 ;  /* 0x00000036dc38723c */ /* 0x040fe20000001838 */
[----:B------:R-:W-:Y:S07]  /*2860*/  LDSM.16.M88.4 R52, [R134+0x16900] ;  /* 0x016900008634783b */ /* 0x000fee0000000200 */
[C---:B------:R-:W-:Y:S08]  /*2870*/  HMMA.16816.F32 R12, R220.reuse, R76, R8 ;  /* 0x0000004cdc0c723c */ /* 0x040ff00000001808 */
[----:B------:R-:W-:Y:S01]  /*2880*/  HMMA.16816.F32 R8, R220, R78, R24 ;  /* 0x0000004edc08723c */ /* 0x000fe20000001818 */
[----:B------:R-:W2:Y:S07]  /*2890*/  LDSM.16.M88.4 R76, [R252+0x5800] ;  /* 0x00580000fc4c783b */ /* 0x000eae0000000200 */
[C---:B-1----:R-:W-:Y:S08]  /*28a0*/  HMMA.16816.F32 R28, R224.reuse, R44, R28 ;  /* 0x0000002ce01c723c */ /* 0x042ff0000000181c */
[C---:B------:R-:W-:Y:S01]  /*28b0*/  HMMA.16816.F32 R32, R224.reuse, R46, R32 ;  /* 0x0000002ee020723c */ /* 0x040fe20000001820 */
[----:B------:R-:W1:Y:S07]  /*28c0*/  LDSM.16.M88.4 R44, [R134+0x16100] ;  /* 0x01610000862c783b */ /* 0x000e6e0000000200 */
[C---:B------:R-:W-:Y:S08]  /*28d0*/  HMMA.16816.F32 R24, R224.reuse, R64, R20 ;  /* 0x00000040e018723c */ /* 0x040ff00000001814 */
[C---:B------:R-:W-:Y:S01]  /*28e0*/  HMMA.16816.F32 R20, R224.reuse, R66, R16 ;  /* 0x00000042e014723c */ /* 0x040fe20000001810 */
[----:B------:R-:W1:Y:S07]  /*28f0*/  LDSM.16.M88.4 R64, [R134+0x17100] ;  /* 0x017100008640783b */ /* 0x000e6e0000000200 */
[C---:B----4-:R-:W-:Y:S08]  /*2900*/  HMMA.16816.F32 R36, R224.reuse, R48, R36 ;  /* 0x00000030e024723c */ /* 0x050ff00000001824 */
[C---:B------:R-:W-:Y:S01]  /*2910*/  HMMA.16816.F32 R56, R224.reuse, R50, R56 ;  /* 0x00000032e038723c */ /* 0x040fe20000001838 */
[----:B------:R-:W-:Y:S07]  /*2920*/  LDSM.16.M88.4 R48, [R84+0x6800] ;  /* 0x006800005430783b */ /* 0x000fee0000000200 */
[C---:B---3--:R-:W-:Y:S08]  /*2930*/  HMMA.16816.F32 R16, R224.reuse, R72, R12 ;  /* 0x00000048e010723c */ /* 0x048ff0000000180c */
[----:B------:R-:W-:Y:S01]  /*2940*/  HMMA.16816.F32 R12, R224, R74, R8 ;  /* 0x0000004ae00c723c */ /* 0x000fe20000001808 */
[----:B------:R-:W3:Y:S07]  /*2950*/  LDSM.16.M88.4 R72, [R134+0x17900] ;  /* 0x017900008648783b */ /* 0x000eee0000000200 */
[C---:B-----5:R-:W-:Y:S08]  /*2960*/  HMMA.16816.F32 R8, R228.reuse, R40, R28 ;  /* 0x00000028e408723c */ /* 0x060ff0000000181c */
[C---:B------:R-:W-:Y:S01]  /*2970*/  HMMA.16816.F32 R32, R228.reuse, R42, R32 ;  /* 0x0000002ae420723c */ /* 0x040fe20000001820 */
[----:B------:R-:W4:Y:S07]  /*2980*/  LDSM.16.M88.4 R40, [R84+0x6000] ;  /* 0x006000005428783b */ /* 0x000f2e0000000200 */
[C---:B--2---:R-:W-:Y:S08]  /*2990*/  HMMA.16816.F32 R28, R228.reuse, R68, R24 ;  /* 0x00000044e41c723c */ /* 0x044ff00000001818 */
[C---:B------:R-:W-:Y:S01]  /*29a0*/  HMMA.16816.F32 R24, R228.reuse, R70, R20 ;  /* 0x00000046e418723c */ /* 0x040fe20000001814 */
[----:B------:R-:W-:Y:S07]  /*29b0*/  LDSM.16.M88.4 R68, [R84+0x7800] ;  /* 0x007800005444783b */ /* 0x000fee0000000200 */
[C---:B------:R-:W-:Y:S08]  /*29c0*/  HMMA.16816.F32 R36, R228.reuse, R60, R36 ;  /* 0x0000003ce424723c */ /* 0x040ff00000001824 */
[C---:B------:R-:W-:Y:S01]  /*29d0*/  HMMA.16816.F32 R56, R228.reuse, R62, R56 ;  /* 0x0000003ee438723c */ /* 0x040fe20000001838 */
[----:B------:R-:W2:Y:S04]  /*29e0*/  LDSM.16.M88.4 R60, [R84+0x7000] ;  /* 0x00700000543c783b */ /* 0x000ea80000000200 */
[----:B------:R-:W-:Y:S03]  /*29f0*/  LDSM.16.M88.4 R84, [R251+0x17100] ;  /* 0x01710000fb54783b */ /* 0x000fe60000000200 */
[C---:B------:R-:W-:Y:S08]  /*2a00*/  HMMA.16816.F32 R20, R228.reuse, R76, R16 ;  /* 0x0000004ce414723c */ /* 0x040ff00000001810 */
[----:B------:R-:W-:Y:S01]  /*2a10*/  HMMA.16816.F32 R16, R228, R78, R12 ;  /* 0x0000004ee410723c */ /* 0x000fe2000000180c */
[----:B------:R-:W5:Y:S07]  /*2a20*/  LDSM.16.M88.4 R76, [R251+0x16100] ;  /* 0x01610000fb4c783b */ /* 0x000f6e0000000200 */
[C---:B-1----:R-:W-:Y:S08]  /*2a30*/  HMMA.16816.F32 R12, R232.reuse, R44, R8 ;  /* 0x0000002ce80c723c */ /* 0x042ff00000001808 */
[C---:B------:R-:W-:Y:S08]  /*2a40*/  HMMA.16816.F32 R8, R232.reuse, R46, R32 ;  /* 0x0000002ee808723c */ /* 0x040ff00000001820 */
[C---:B------:R-:W-:Y:S08]  /*2a50*/  HMMA.16816.F32 R32, R232.reuse, R64, R28 ;  /* 0x00000040e820723c */ /* 0x040ff0000000181c */
[C---:B------:R-:W-:Y:S01]  /*2a60*/  HMMA.16816.F32 R28, R232.reuse, R66, R24 ;  /* 0x00000042e81c723c */ /* 0x040fe20000001818 */
[----:B------:R-:W-:Y:S07]  /*2a70*/  LDSM.16.M88.4 R64, [R252+0x7000] ;  /* 0x00700000fc40783b */ /* 0x000fee0000000200 */
[C---:B------:R-:W-:Y:S08]  /*2a80*/  HMMA.16816.F32 R36, R232.reuse, R52, R36 ;  /* 0x00000034e824723c */ /* 0x040ff00000001824 */
[C---:B------:R-:W-:Y:S08]  /*2a90*/  HMMA.16816.F32 R56, R232.reuse, R54, R56 ;  /* 0x00000036e838723c */ /* 0x040ff00000001838 */
[C---:B---3--:R-:W-:Y:S08]  /*2aa0*/  HMMA.16816.F32 R24, R232.reuse, R72, R20 ;  /* 0x00000048e818723c */ /* 0x048ff00000001814 */
[----:B------:R-:W-:Y:S01]  /*2ab0*/  HMMA.16816.F32 R20, R232, R74, R16 ;  /* 0x0000004ae814723c */ /* 0x000fe20000001810 */
[----:B------:R-:W1:Y:S07]  /*2ac0*/  LDSM.16.M88.4 R72, [R252+0x6000] ;  /* 0x00600000fc48783b */ /* 0x000e6e0000000200 */
[C---:B----4-:R-:W-:Y:S08]  /*2ad0*/  HMMA.16816.F32 R16, R236.reuse, R40, R12 ;  /* 0x00000028ec10723c */ /* 0x050ff0000000180c */
[C---:B------:R-:W-:Y:S08]  /*2ae0*/  HMMA.16816.F32 R12, R236.reuse, R42, R8 ;  /* 0x0000002aec0c723c */ /* 0x040ff00000001808 */
[C---:B------:R-:W-:Y:S08]  /*2af0*/  HMMA.16816.F32 R8, R236.reuse, R48, R36 ;  /* 0x00000030ec08723c */ /* 0x040ff00000001824 */
[C---:B------:R-:W-:Y:S08]  /*2b00*/  HMMA.16816.F32 R56, R236.reuse, R50, R56 ;  /* 0x00000032ec38723c */ /* 0x040ff00000001838 */
[C---:B--2---:R-:W-:Y:S08]  /*2b10*/  HMMA.16816.F32 R52, R236.reuse, R60, R32 ;  /* 0x0000003cec34723c */ /* 0x044ff00000001820 */
[C---:B------:R-:W-:Y:S08]  /*2b20*/  HMMA.16816.F32 R44, R236.reuse, R68, R24 ;  /* 0x00000044ec2c723c */ /* 0x040ff00000001818 */
[C---:B------:R-:W-:Y:S01]  /*2b30*/  HMMA.16816.F32 R48, R236.reuse, R62, R28 ;  /* 0x0000003eec30723c */ /* 0x040fe2000000181c */
[----:B------:R-:W-:Y:S07]  /*2b40*/  LDSM.16.M88.4 R60, [R252+0x7800] ;  /* 0x00780000fc3c783b */ /* 0x000fee0000000200 */
[----:B------:R-:W-:Y:S01]  /*2b50*/  HMMA.16816.F32 R40, R236, R70, R20 ;  /* 0x00000046ec28723c */ /* 0x000fe20000001814 */
[----:B------:R-:W2:Y:S01]  /*2b60*/  LDSM.16.M88.4 R68, [R252+0x6800] ;  /* 0x00680000fc44783b */ /* 0x000ea20000000200 */
[----:B------:R-:W-:-:S06]  /*2b70*/  DEPBAR.LE SB0, 0x0 ;  /* 0x000080000000791a */ /* 0x000fcc0000000000 */
[C---:B-----5:R-:W-:Y:S08]  /*2b80*/  HMMA.16816.F32 R36, R240.reuse, R76, R16 ;  /* 0x0000004cf024723c */ /* 0x060ff00000001810 */
[C---:B------:R-:W-:Y:S08]  /*2b90*/  HMMA.16816.F32 R32, R240.reuse, R78, R12 ;  /* 0x0000004ef020723c */ /* 0x040ff0000000180c */
[C---:B------:R-:W-:Y:S08]  /*2ba0*/  HMMA.16816.F32 R28, R240.reuse, R80, R8 ;  /* 0x00000050f01c723c */ /* 0x040ff00000001808 */
[C---:B------:R-:W-:Y:S08]  /*2bb0*/  HMMA.16816.F32 R20, R240.reuse, R84, R52 ;  /* 0x00000054f014723c */ /* 0x040ff00000001834 */
[C---:B------:R-:W-:Y:S08]  /*2bc0*/  HMMA.16816.F32 R12, R240.reuse, R88, R44 ;  /* 0x00000058f00c723c */ /* 0x040ff0000000182c */
[C---:B------:R-:W-:Y:S08]  /*2bd0*/  HMMA.16816.F32 R24, R240.reuse, R82, R56 ;  /* 0x00000052f018723c */ /* 0x040ff00000001838 */
[C---:B------:R-:W-:Y:S08]  /*2be0*/  HMMA.16816.F32 R16, R240.reuse, R86, R48 ;  /* 0x00000056f010723c */ /* 0x040ff00000001830 */
[----:B------:R-:W-:Y:S08]  /*2bf0*/  HMMA.16816.F32 R8, R240, R90, R40 ;  /* 0x0000005af008723c */ /* 0x000ff00000001828 */
[C---:B-1----:R-:W-:Y:S08]  /*2c00*/  HMMA.16816.F32 R44, R244.reuse, R72, R36 ;  /* 0x00000048f42c723c */ /* 0x042ff00000001824 */
[C---:B------:R-:W-:Y:S08]  /*2c10*/  HMMA.16816.F32 R72, R244.reuse, R74, R32 ;  /* 0x0000004af448723c */ /* 0x040ff00000001820 */
[C---:B--2---:R-:W-:Y:S08]  /*2c20*/  HMMA.16816.F32 R40, R244.reuse, R68, R28 ;  /* 0x00000044f428723c */ /* 0x044ff0000000181c */
[C---:B------:R-:W-:Y:S08]  /*2c30*/  HMMA.16816.F32 R36, R244.reuse, R64, R20 ;  /* 0x00000040f424723c */ /* 0x040ff00000001814 */
[C---:B------:R-:W-:Y:S08]  /*2c40*/  HMMA.16816.F32 R32, R244.reuse, R60, R12 ;  /* 0x0000003cf420723c */ /* 0x040ff0000000180c */
[C---:B------:R-:W-:Y:S08]  /*2c50*/  HMMA.16816.F32 R68, R244.reuse, R70, R24 ;  /* 0x00000046f444723c */ /* 0x040ff00000001818 */
[C---:B------:R-:W-:Y:S08]  /*2c60*/  HMMA.16816.F32 R64, R244.reuse, R66, R16 ;  /* 0x00000042f440723c */ /* 0x040ff00000001810 */
[----:B------:R-:W-:Y:S01]  /*2c70*/  HMMA.16816.F32 R60, R244, R62, R8 ;  /* 0x0000003ef43c723c */ /* 0x000fe20000001808 */
[----:B------:R-:W-:Y:S06]  /*2c80*/  BAR.SYNC.DEFER_BLOCKING 0x0 ;  /* 0x0000000000007b1d */ /* 0x000fec0000010000 */
[----:B------:R-:W-:Y:S05]  /*2c90*/  @!P0 BRA `(.L_x_4) ;  /* 0x0000052000008947 */ /* 0x000fea0003800000 */
[----:B------:R-:W-:Y:S01]  /*2ca0*/  ULEA UR6, UR6, UR9, 0x6 ;  /* 0x0000000906067291 */ /* 0x000fe2000f8e303f */
[----:B------:R-:W-:Y:S01]  /*2cb0*/  ISETP.NE.AND P2, PT, R99, 0x1, PT ;  /* 0x000000016300780c */ /* 0x000fe20003f45270 */
[----:B------:R-:W-:-:S04]  /*2cc0*/  IMAD.MOV.U32 R9, RZ, RZ, RZ ;  /* 0x000000ffff097224 */ /* 0x000fc800078e00ff */
[----:B------:R-:W-:-:S05]  /*2cd0*/  IMAD.U32 R3, RZ, RZ, UR6 ;  /* 0x00000006ff037e24 */ /* 0x000fca000f8e00ff */
[----:B------:R-:W-:-:S05]  /*2ce0*/  IADD3 R3, R3, -0x40, R98 ;  /* 0xffffffc003037810 */ /* 0x000fca0007ffe062 */
[----:B------:R-:W-:-:S04]  /*2cf0*/  @P2 IMAD.HI.U32 R6, R3, c[0x0][0x2bc], RZ ;  /* 0x0000af0003062a27 */ /* 0x000fc800078e00ff */
[----:B------:R-:W-:Y:S01]  /*2d00*/  IMAD.MOV.U32 R2, RZ, RZ, R3 ;  /* 0x000000ffff027224 */ /* 0x000fe200078e0003 */
[----:B------:R-:W-:-:S04]  /*2d10*/  @P2 SHF.R.U32.HI R2, RZ, c[0x0][0x2c0], R6 ;  /* 0x0000b000ff022a19 */ /* 0x000fc80000011606 */
[----:B------:R-:W-:-:S04]  /*2d20*/  @!P1 IADD3 R7, P0, R2, UR16, RZ ;  /* 0x0000001002079c10 */ /* 0x000fc8000ff1e0ff */
[----:B------:R-:W-:Y:S02]  /*2d30*/  @!P1 LEA.HI.X.SX32 R8, R2, UR14, 0x1, P0 ;  /* 0x0000000e02089c11 */ /* 0x000fe400080f0eff */
[----:B------:R-:W-:-:S04]  /*2d40*/  @!P1 LEA R6, P0, R7, c[0x0][0x2a0], 0x2 ;  /* 0x0000a80007069a11 */ /* 0x000fc800078010ff */
[----:B------:R-:W-:-:S05]  /*2d50*/  @!P1 LEA.HI.X R7, R7, c[0x0][0x2a4], R8, 0x2, P0 ;  /* 0x0000a90007079a11 */ /* 0x000fca00000f1408 */
[----:B------:R1:W2:Y:S01]  /*2d60*/  @!P1 LDG.E R9, [R6.64] ;  /* 0x0000000c06099981 */ /* 0x0002a2000c1e1900 */
[----:B------:R-:W-:Y:S01]  /*2d70*/  IMAD.MOV R2, RZ, RZ, -R2 ;  /* 0x000000ffff027224 */ /* 0x000fe200078e0a02 */
[----:B------:R-:W-:Y:S01]  /*2d80*/  SEL R28, RZ, 0x10, P6 ;  /* 0x00000010ff1c7807 */ /* 0x000fe20003000000 */
[----:B------:R-:W-:Y:S01]  /*2d90*/  IMAD.SHL.U32 R11, R133, 0x2, RZ ;  /* 0x00000002850b7824 */ /* 0x000fe200078e00ff */
[----:B------:R-:W-:Y:S01]  /*2da0*/  SEL R27, RZ, 0x10, P5 ;  /* 0x00000010ff1b7807 */ /* 0x000fe20002800000 */
[----:B------:R-:W-:Y:S01]  /*2db0*/  IMAD R10, R2, c[0x0][0x2b8], R3 ;  /* 0x0000ae00020a7a24 */ /* 0x000fe200078e0203 */
[----:B------:R-:W-:Y:S01]  /*2dc0*/  IADD3 R8, -R28, 0x10, RZ ;  /* 0x000000101c087810 */ /* 0x000fe20007ffe1ff */
[----:B------:R-:W-:Y:S01]  /*2dd0*/  IMAD.SHL.U32 R20, R178, 0x2, RZ ;  /* 0x00000002b2147824 */ /* 0x000fe200078e00ff */
[----:B------:R-:W-:Y:S01]  /*2de0*/  SEL R26, RZ, 0x10, P4 ;  /* 0x00000010ff1a7807 */ /* 0x000fe20002000000 */
[----:B------:R-:W-:Y:S01]  /*2df0*/  IMAD.SHL.U32 R22, R177, 0x2, RZ ;  /* 0x00000002b1167824 */ /* 0x000fe200078e00ff */
[----:B------:R-:W-:Y:S01]  /*2e00*/  SHF.R.S32.HI R2, RZ, 0x1f, R10 ;  /* 0x0000001fff027819 */ /* 0x000fe2000001140a */
[----:B------:R3:W-:Y:S01]  /*2e10*/  STL [R1+0xc], R10 ;  /* 0x00000c0a01007387 */ /* 0x0007e20000100800 */
[----:B------:R-:W-:-:S02]  /*2e20*/  LOP3.LUT R8, R8, 0xf, RZ, 0xc0, !PT ;  /* 0x0000000f08087812 */ /* 0x000fc400078ec0ff */
[----:B------:R-:W-:Y:S02]  /*2e30*/  SHF.L.U64.HI R21, R176, 0x1, R96 ;  /* 0x00000001b0157819 */ /* 0x000fe40000010260 */
[----:B------:R-:W-:Y:S02]  /*2e40*/  SEL R25, RZ, 0x10, P3 ;  /* 0x00000010ff197807 */ /* 0x000fe40001800000 */
[----:B------:R-:W-:Y:S02]  /*2e50*/  SHF.L.U64.HI R23, R178, 0x1, R95 ;  /* 0x00000001b2177819 */ /* 0x000fe4000001025f */
[----:B------:R-:W-:Y:S01]  /*2e60*/  SHF.L.U64.HI R24, R177, 0x1, R94 ;  /* 0x00000001b1187819 */ /* 0x000fe2000001025e */
[----:B-1----:R-:W-:Y:S02]  /*2e70*/  IMAD R6, R2, c[0x0][0x1e0], RZ ;  /* 0x0000780002067a24 */ /* 0x002fe400078e02ff */
[----:B------:R-:W-:-:S04]  /*2e80*/  IMAD.WIDE.U32 R2, R10, c[0x0][0x1e0], RZ ;  /* 0x000078000a027a25 */ /* 0x000fc800078e00ff */
[----:B------:R-:W-:-:S04]  /*2e90*/  IMAD R6, R10, c[0x0][0x1e4], R6 ;  /* 0x000079000a067a24 */ /* 0x000fc800078e0206 */
[----:B------:R-:W-:Y:S01]  /*2ea0*/  IMAD.IADD R3, R3, 0x1, R6 ;  /* 0x0000000103037824 */ /* 0x000fe200078e0206 */
[----:B---3--:R-:W-:-:S04]  /*2eb0*/  IADD3 R10, -R27, 0x10, RZ ;  /* 0x000000101b0a7810 */ /* 0x008fc80007ffe1ff */
[----:B------:R-:W-:Y:S02]  /*2ec0*/  LOP3.LUT R10, R10, 0xf, RZ, 0xc0, !PT ;  /* 0x0000000f0a0a7812 */ /* 0x000fe400078ec0ff */
[----:B--2---:R-:W-:Y:S01]  /*2ed0*/  SHF.R.S32.HI R6, RZ, 0x1f, R9 ;  /* 0x0000001fff067819 */ /* 0x004fe20000011409 */
[----:B------:R-:W-:Y:S01]  /*2ee0*/  IMAD.WIDE.U32 R2, R9, c[0x0][0x1f0], R2 ;  /* 0x00007c0009027a25 */ /* 0x000fe200078e0002 */
[----:B------:R1:W-:Y:S03]  /*2ef0*/  STL [R1+0x8], R9 ;  /* 0x0000080901007387 */ /* 0x0003e60000100800 */
[----:B------:R-:W-:Y:S01]  /*2f00*/  IMAD R6, R6, c[0x0][0x1f0], RZ ;  /* 0x00007c0006067a24 */ /* 0x000fe200078e02ff */
[----:B------:R-:W-:-:S03]  /*2f10*/  IADD3 R2, P0, R2, UR20, RZ ;  /* 0x0000001402027c10 */ /* 0x000fc6000ff1e0ff */
[----:B------:R-:W-:-:S05]  /*2f20*/  IMAD R6, R9, c[0x0][0x1f4], R6 ;  /* 0x00007d0009067a24 */ /* 0x000fca00078e0206 */
[----:B------:R-:W-:Y:S02]  /*2f30*/  IADD3.X R3, R3, UR18, R6, P0, !PT ;  /* 0x0000001203037c10 */ /* 0x000fe400087fe406 */
[----:B------:R-:W-:-:S04]  /*2f40*/  LEA R7, P0, R2, c[0x0][0x1c8], 0x1 ;  /* 0x0000720002077a11 */ /* 0x000fc800078008ff */
[----:B------:R-:W-:Y:S02]  /*2f50*/  LEA.HI.X R6, R2, c[0x0][0x1cc], R3, 0x1, P0 ;  /* 0x0000730002067a11 */ /* 0x000fe400000f0c03 */
[----:B------:R-:W2:Y:S04]  /*2f60*/  SHFL.IDX PT, R2, R7, 0x1, 0x181f ;  /* 0x00381f0007027f89 */ /* 0x000ea800000e0000 */
[----:B------:R-:W3:Y:S01]  /*2f70*/  SHFL.IDX PT, R3, R6, 0x1, 0x181f ;  /* 0x00381f0006037f89 */ /* 0x000ee200000e0000 */
[----:B-1----:R-:W-:Y:S02]  /*2f80*/  SHF.L.U64.HI R9, R133, 0x1, R97 ;  /* 0x0000000185097819 */ /* 0x002fe40000010261 */
[----:B--2---:R-:W-:Y:S01]  /*2f90*/  IADD3 R18, P2, P0, R8, R2, R11 ;  /* 0x0000000208127210 */ /* 0x004fe2000785e00b */
[----:B------:R-:W-:-:S03]  /*2fa0*/  IMAD.SHL.U32 R8, R176, 0x2, RZ ;  /* 0x00000002b0087824 */ /* 0x000fc600078e00ff */
[-C--:B---3--:R-:W-:Y:S02]  /*2fb0*/  IADD3.X R19, RZ, R3.reuse, R9, P2, P0 ;  /* 0x00000003ff137210 */ /* 0x088fe400017e0409 */
[----:B------:R-:W-:Y:S02]  /*2fc0*/  IADD3 R16, P2, P0, R10, R2, R8 ;  /* 0x000000020a107210 */ /* 0x000fe4000785e008 */
[----:B------:R-:W-:Y:S02]  /*2fd0*/  IADD3 R10, -R26, 0x10, RZ ;  /* 0x000000101a0a7810 */ /* 0x000fe40007ffe1ff */
[----:B------:R-:W-:Y:S02]  /*2fe0*/  IADD3.X R17, RZ, R3, R21, P2, P0 ;  /* 0x00000003ff117210 */ /* 0x000fe400017e0415 */
[----:B------:R-:W-:-:S04]  /*2ff0*/  LOP3.LUT R10, R10, 0xf, RZ, 0xc0, !PT ;  /* 0x0000000f0a0a7812 */ /* 0x000fc800078ec0ff */
[----:B------:R-:W-:Y:S02]  /*3000*/  IADD3 R14, P2, P0, R10, R2, R20 ;  /* 0x000000020a0e7210 */ /* 0x000fe4000785e014 */
[----:B------:R-:W-:Y:S02]  /*3010*/  IADD3 R10, -R25, 0x10, RZ ;  /* 0x00000010190a7810 */ /* 0x000fe40007ffe1ff */
[----:B------:R-:W-:Y:S02]  /*3020*/  IADD3.X R15, RZ, R3, R23, P2, P0 ;  /* 0x00000003ff0f7210 */ /* 0x000fe400017e0417 */
[----:B------:R-:W-:-:S04]  /*3030*/  LOP3.LUT R10, R10, 0xf, RZ, 0xc0, !PT ;  /* 0x0000000f0a0a7812 */ /* 0x000fc800078ec0ff */
[----:B------:R-:W-:Y:S02]  /*3040*/  IADD3 R12, P2, P0, R10, R2, R22 ;  /* 0x000000020a0c7210 */ /* 0x000fe4000785e016 */
[----:B------:R-:W1:Y:S02]  /*3050*/  SHFL.IDX PT, R2, R7, RZ, 0x181f ;  /* 0x00181fff07027589 */ /* 0x000e6400000e0000 */
[----:B------:R-:W-:Y:S02]  /*3060*/  IADD3.X R13, RZ, R3, R24, P2, P0 ;  /* 0x00000003ff0d7210 */ /* 0x000fe400017e0418 */
[----:B------:R-:W2:Y:S01]  /*3070*/  SHFL.IDX PT, R3, R6, RZ, 0x181f ;  /* 0x00181fff06037589 */ /* 0x000ea200000e0000 */
[----:B-1----:R-:W-:-:S05]  /*3080*/  IADD3 R10, P0, R2, R11, RZ ;  /* 0x0000000b020a7210 */ /* 0x002fca0007f1e0ff */
[----:B--2---:R-:W-:Y:S01]  /*3090*/  IMAD.X R11, R3, 0x1, R9, P0 ;  /* 0x00000001030b7824 */ /* 0x004fe200000e0609 */
[----:B------:R-:W-:-:S04]  /*30a0*/  IADD3 R8, P0, R2, R8, RZ ;  /* 0x0000000802087210 */ /* 0x000fc80007f1e0ff */
[----:B------:R1:W-:Y:S01]  /*30b0*/  LDGSTS.E.BYPASS.LTC128B.128 [R93+0x10100], [R10.64], !P6 ;  /* 0x101000000a5d7fae */ /* 0x0003e2000f101d4c */
[----:B------:R-:W-:Y:S01]  /*30c0*/  IMAD.X R9, R3, 0x1, R21, P0 ;  /* 0x0000000103097824 */ /* 0x000fe200000e0615 */
[----:B------:R-:W-:-:S04]  /*30d0*/  IADD3 R6, P0, R2, R20, RZ ;  /* 0x0000001402067210 */ /* 0x000fc80007f1e0ff */
[----:B------:R1:W-:Y:S01]  /*30e0*/  LDGSTS.E.BYPASS.LTC128B.128 [R93+0x12100], [R8.64], !P5 ;  /* 0x12100000085d7fae */ /* 0x0003e2000e901d4c */
[----:B------:R-:W-:Y:S01]  /*30f0*/  IMAD.X R7, R3, 0x1, R23, P0 ;  /* 0x0000000103077824 */ /* 0x000fe200000e0617 */
[----:B------:R-:W-:-:S04]  /*3100*/  IADD3 R2, P0, R2, R22, RZ ;  /* 0x0000001602027210 */ /* 0x000fc80007f1e0ff */
[----:B------:R1:W-:Y:S01]  /*3110*/  LDGSTS.E.BYPASS.LTC128B.128 [R93+0x14100], [R6.64], !P4 ;  /* 0x14100000065d7fae */ /* 0x0003e2000e101d4c */
[----:B------:R-:W-:Y:S01]  /*3120*/  IMAD.X R3, R3, 0x1, R24, P0 ;  /* 0x0000000103037824 */ /* 0x000fe200000e0618 */
[----:B------:R-:W-:-:S04]  /*3130*/  ISETP.NE.U32.AND P0, PT, R28, RZ, PT ;  /* 0x000000ff1c00720c */ /* 0x000fc80003f05070 */
[----:B------:R1:W-:Y:S09]  /*3140*/  LDGSTS.E.BYPASS.LTC128B.128 [R93+0x16100], [R2.64], !P3 ;  /* 0x16100000025d7fae */ /* 0x0003f2000d901d4c */
[----:B------:R1:W-:Y:S01]  /*3150*/  LDGSTS.E.BYPASS.LTC128B.128.ZFILL [R93+0x11100], [R18.64], P0 ;  /* 0x11100000125d7fae */ /* 0x0003e20008141d4c */
[----:B------:R-:W-:-:S13]  /*3160*/  ISETP.NE.U32.AND P0, PT, R27, RZ, PT ;  /* 0x000000ff1b00720c */ /* 0x000fda0003f05070 */
[----:B------:R1:W-:Y:S01]  /*3170*/  LDGSTS.E.BYPASS.LTC128B.128.ZFILL [R93+0x13100], [R16.64], P0 ;  /* 0x13100000105d7fae */ /* 0x0003e20008141d4c */
[----:B------:R-:W-:-:S13]  /*3180*/  ISETP.NE.U32.AND P0, PT, R26, RZ, PT ;  /* 0x000000ff1a00720c */ /* 0x000fda0003f05070 */
[----:B------:R1:W-:Y:S01]  /*3190*/  LDGSTS.E.BYPASS.LTC128B.128.ZFILL [R93+0x15100], [R14.64], P0 ;  /* 0x151000000e5d7fae */ /* 0x0003e20008141d4c */
[----:B------:R-:W-:-:S13]  /*31a0*/  ISETP.NE.U32.AND P0, PT, R25, RZ, PT ;  /* 0x000000ff1900720c */ /* 0x000fda0003f05070 */
[----:B------:R1:W-:Y:S02]  /*31b0*/  LDGSTS.E.BYPASS.LTC128B.128.ZFILL [R93+0x17100], [R12.64], P0 ;  /* 0x171000000c5d7fae */ /* 0x0003e40008141d4c */
.L_x_4:
[----:B-1----:R-:W-:Y:S01]  /*31c0*/  LOP3.LUT R2, R92, 0xffffffe0, RZ, 0xc0, !PT ;  /* 0xffffffe05c027812 */ /* 0x002fe200078ec0ff */
[----:B------:R-:W-:Y:S01]  /*31d0*/  IMAD.U32 R6, RZ, RZ, UR10 ;  /* 0x0000000aff067e24 */ /* 0x000fe2000f8e00ff */
[----:B------:R-:W-:Y:S01]  /*31e0*/  STL [R1+0x48], R168 ;  /* 0x000048a801007387 */ /* 0x000fe20000100800 */
[----:B------:R-:W-:Y:S02]  /*31f0*/  IMAD.SHL.U32 R135, R4, 0x2, RZ ;  /* 0x0000000204877824 */ /* 0x000fe400078e00ff */
[----:B------:R-:W-:Y:S01]  /*3200*/  IMAD.IADD R2, R132, 0x1, -R2 ;  /* 0x0000000184027824 */ /* 0x000fe200078e0a02 */
[----:B------:R-:W-:Y:S01]  /*3210*/  STL [R1+0x44], R134 ;  /* 0x0000448601007387 */ /* 0x000fe20000100800 */
[----:B------:R-:W-:Y:S01]  /*3220*/  IMAD R248, R5, 0x2, R135 ;  /* 0x0000000205f87824 */ /* 0x000fe200078e0287 */
[C---:B------:R-:W-:Y:S02]  /*3230*/  LEA R250, R0.reuse, R135, 0x1 ;  /* 0x0000008700fa7211 */ /* 0x040fe400078e08ff */
[----:B------:R-:W-:Y:S01]  /*3240*/  SHF.R.S32.HI R3, RZ, 0x1f, R2 ;  /* 0x0000001fff037819 */ /* 0x000fe20000011402 */
[----:B------:R-:W-:Y:S01]  /*3250*/  LDSM.16.MT88.4 R24, [R135+0x100] ;  /* 0x000100008718783b */ /* 0x000fe20000004200 */
[----:B------:R-:W-:-:S02]  /*3260*/  IMAD R249, R0, 0x2, R248 ;  /* 0x0000000200f97824 */ /* 0x000fc400078e02f8 */
[----:B------:R-:W-:Y:S01]  /*3270*/  LEA.HI R3, R3, R2, RZ, 0x2 ;  /* 0x0000000203037211 */ /* 0x000fe200078f10ff */
[----:B------:R-:W-:Y:S03]  /*3280*/  LDSM.16.MT88.4 R28, [R135+0x900] ;  /* 0x00090000871c783b */ /* 0x000fe60000004200 */
[----:B------:R-:W-:Y:S01]  /*3290*/  LOP3.LUT R3, R3, 0x7ffffffc, RZ, 0xc0, !PT ;  /* 0x7ffffffc03037812 */ /* 0x000fe200078ec0ff */
[----:B------:R-:W-:Y:S03]  /*32a0*/  LDSM.16.MT88.4 R48, [R250+0x100] ;  /* 0x00010000fa30783b */ /* 0x000fe60000004200 */
[----:B------:R-:W-:Y:S01]  /*32b0*/  IADD3 R2, R2, -R3, RZ ;  /* 0x8000000302027210 */ /* 0x000fe20007ffe0ff */
[----:B------:R-:W-:Y:S04]  /*32c0*/  LDSM.16.MT88.4 R52, [R248+0x900] ;  /* 0x00090000f834783b */ /* 0x000fe80000004200 */
[----:B------:R-:W-:Y:S01]  /*32d0*/  IMAD R2, R2, -0x2, R6 ;  /* 0xfffffffe02027824 */ /* 0x000fe200078e0206 */
[----:B------:R-:W-:Y:S04]  /*32e0*/  LDSM.16.MT88.4 R76, [R249+0x2100] ;  /* 0x00210000f94c783b */ /* 0x000fe80000004200 */
[----:B------:R-:W-:Y:S01]  /*32f0*/  ISETP.GT.AND P0, PT, R2, RZ, PT ;  /* 0x000000ff0200720c */ /* 0x000fe20003f04270 */
[----:B------:R-:W-:Y:S03]  /*3300*/  LDSM.16.MT88.4 R80, [R249+0x2900] ;  /* 0x00290000f950783b */ /* 0x000fe60000004200 */
[----:B------:R-:W-:Y:S01]  /*3310*/  FSEL R15, R46, -INF , P0 ;  /* 0xff8000002e0f7808 */ /* 0x000fe20000000000 */
[----:B------:R-:W-:Y:S01]  /*3320*/  STL [R1+0x40], R133 ;  /* 0x0000408501007387 */ /* 0x000fe20000100800 */
[----:B------:R-:W-:-:S02]  /*3330*/  FSEL R10, R44, -INF , P0 ;  /* 0xff8000002c0a7808 */ /* 0x000fc40000000000 */
[C---:B------:R-:W-:Y:S01]  /*3340*/  ISETP.GT.AND P0, PT, R2.reuse, 0x1, PT ;  /* 0x000000010200780c */ /* 0x040fe20003f04270 */
[----:B------:R-:W0:Y:S03]  /*3350*/  LDGDEPBAR ;  /* 0x00000000000079af */ /* 0x000e260000000000 */
[----:B------:R-:W-:Y:S02]  /*3360*/  FSEL R16, R47, -INF , P0 ;  /* 0xff8000002f107808 */ /* 0x000fe40000000000 */
[----:B------:R-:W-:Y:S02]  /*3370*/  FSEL R9, R45, -INF , P0 ;  /* 0xff8000002d097808 */ /* 0x000fe40000000000 */
[----:B------:R-:W-:Y:S01]  /*3380*/  ISETP.GT.AND P0, PT, R2, 0x8, PT ;  /* 0x000000080200780c */ /* 0x000fe20003f04270 */
[----:B------:R-:W-:Y:S01]  /*3390*/  LDSM.16.MT88.4 R44, [R250+0x900] ;  /* 0x00090000fa2c783b */ /* 0x000fe20000004200 */
[----:B------:R-:W-:-:S02]  /*33a0*/  FMNMX.FTZ R3, R10, R9, !PT ;  /* 0x000000090a037209 */ /* 0x000fc40007810000 */
[----:B------:R-:W-:Y:S02]  /*33b0*/  FSEL R17, R74, -INF , P0 ;  /* 0xff8000004a117808 */ /* 0x000fe40000000000 */
[----:B------:R-:W-:Y:S02]  /*33c0*/  FSEL R8, R72, -INF , P0 ;  /* 0xff80000048087808 */ /* 0x000fe40000000000 */
[----:B------:R-:W-:Y:S02]  /*33d0*/  ISETP.GT.AND P0, PT, R2, 0x9, PT ;  /* 0x000000090200780c */ /* 0x000fe40003f04270 */
[----:B------:R-:W-:Y:S02]  /*33e0*/  FMNMX.FTZ R3, R8, R3, !PT ;  /* 0x0000000308037209 */ /* 0x000fe40007810000 */
[----:B------:R-:W-:Y:S02]  /*33f0*/  FSEL R18, R75, -INF , P0 ;  /* 0xff8000004b127808 */ /* 0x000fe40000000000 */
[----:B------:R-:W-:-:S02]  /*3400*/  FSEL R7, R73, -INF , P0 ;  /* 0xff80000049077808 */ /* 0x000fc40000000000 */
[----:B------:R-:W-:Y:S01]  /*3410*/  ISETP.GT.AND P0, PT, R2, 0x10, PT ;  /* 0x000000100200780c */ /* 0x000fe20003f04270 */
[----:B------:R-:W-:Y:S01]  /*3420*/  LDSM.16.MT88.4 R72, [R249+0x900] ;  /* 0x00090000f948783b */ /* 0x000fe20000004200 */
[----:B------:R-:W-:Y:S02]  /*3430*/  FMNMX.FTZ R3, R7, R3, !PT ;  /* 0x0000000307037209 */ /* 0x000fe40007810000 */
[----:B------:R-:W-:Y:S02]  /*3440*/  FSEL R19, R42, -INF , P0 ;  /* 0xff8000002a137808 */ /* 0x000fe40000000000 */
[----:B------:R-:W-:Y:S02]  /*3450*/  FSEL R6, R40, -INF , P0 ;  /* 0xff80000028067808 */ /* 0x000fe40000000000 */
[----:B------:R-:W-:Y:S02]  /*3460*/  ISETP.GT.AND P0, PT, R2, 0x11, PT ;  /* 0x000000110200780c */ /* 0x000fe40003f04270 */
[----:B------:R-:W-:-:S02]  /*3470*/  FMNMX.FTZ R3, R6, R3, !PT ;  /* 0x0000000306037209 */ /* 0x000fc40007810000 */
[----:B------:R-:W-:Y:S02]  /*3480*/  FSEL R20, R43, -INF , P0 ;  /* 0xff8000002b147808 */ /* 0x000fe40000000000 */
[----:B------:R-:W-:Y:S02]  /*3490*/  FSEL R13, R41, -INF , P0 ;  /* 0xff800000290d7808 */ /* 0x000fe40000000000 */
[----:B------:R-:W-:Y:S02]  /*34a0*/  ISETP.GT.AND P0, PT, R2, 0x18, PT ;  /* 0x000000180200780c */ /* 0x000fe40003f04270 */
[----:B------:R-:W-:Y:S02]  /*34b0*/  FMNMX.FTZ R3, R13, R3, !PT ;  /* 0x000000030d037209 */ /* 0x000fe40007810000 */
[----:B------:R-:W-:Y:S02]  /*34c0*/  FSEL R22, R70, -INF , P0 ;  /* 0xff80000046167808 */ /* 0x000fe40000000000 */
[----:B------:R-:W-:-:S02]  /*34d0*/  FSEL R11, R68, -INF , P0 ;  /* 0xff800000440b7808 */ /* 0x000fc40000000000 */
[C---:B------:R-:W-:Y:S02]  /*34e0*/  ISETP.GT.AND P0, PT, R2.reuse, 0x19, PT ;  /* 0x000000190200780c */ /* 0x040fe40003f04270 */
[----:B------:R-:W-:Y:S02]  /*34f0*/  FMNMX.FTZ R3, R11, R3, !PT ;  /* 0x000000030b037209 */ /* 0x000fe40007810000 */
        /* <DEDUP_REMOVED lines=20> */
[----:B------:R-:W-:Y:S01]  /*3640*/  ISETP.GT.AND P0, PT, R2, 0x30, PT ;  /* 0x000000300200780c */ /* 0x000fe20003f04270 */
[----:B------:R-:W-:Y:S01]  /*3650*/  LDSM.16.MT88.4 R64, [R248+0x2100] ;  /* 0x00210000f840783b */ /* 0x000fe20000004200 */
[----:B------:R-:W-:Y:S02]  /*3660*/  FMNMX.FTZ R12, R15, R16, !PT ;  /* 0x000000100f0c7209 */ /* 0x000fe40007810000 */
[----:B------:R-:W-:Y:S02]  /*3670*/  FSEL R106, R34, -INF , P0 ;  /* 0xff800000226a7808 */ /* 0x000fe40000000000 */
[----:B------:R-:W-:-:S02]  /*3680*/  FSEL R93, R32, -INF , P0 ;  /* 0xff800000205d7808 */ /* 0x000fc40000000000 */
[----:B------:R-:W-:Y:S02]  /*3690*/  ISETP.GT.AND P0, PT, R2, 0x31, PT ;  /* 0x000000310200780c */ /* 0x000fe40003f04270 */
[----:B------:R-:W-:Y:S02]  /*36a0*/  FMNMX.FTZ R3, R94, R3, !PT ;  /* 0x000000035e037209 */ /* 0x000fe40007810000 */
[----:B------:R-:W-:Y:S02]  /*36b0*/  FSEL R99, R35, -INF , P0 ;  /* 0xff80000023637808 */ /* 0x000fe40000000000 */
[----:B------:R-:W-:Y:S02]  /*36c0*/  FSEL R92, R33, -INF , P0 ;  /* 0xff800000215c7808 */ /* 0x000fe40000000000 */
[----:B------:R-:W-:Y:S01]  /*36d0*/  FMNMX.FTZ R12, R17, R12, !PT ;  /* 0x0000000c110c7209 */ /* 0x000fe20007810000 */
[----:B------:R-:W-:Y:S01]  /*36e0*/  LDSM.16.MT88.4 R32, [R249+0x100] ;  /* 0x00010000f920783b */ /* 0x000fe20000004200 */
[----:B------:R-:W-:-:S02]  /*36f0*/  ISETP.GT.AND P0, PT, R2, 0x38, PT ;  /* 0x000000380200780c */ /* 0x000fc40003f04270 */
[----:B------:R-:W-:Y:S02]  /*3700*/  FMNMX.FTZ R3, R93, R3, !PT ;  /* 0x000000035d037209 */ /* 0x000fe40007810000 */
[----:B------:R-:W-:Y:S02]  /*3710*/  FMNMX.FTZ R12, R18, R12, !PT ;  /* 0x0000000c120c7209 */ /* 0x000fe40007810000 */
[----:B------:R-:W-:Y:S02]  /*3720*/  FSEL R98, R62, -INF , P0 ;  /* 0xff8000003e627808 */ /* 0x000fe40000000000 */
[----:B------:R-:W-:Y:S02]  /*3730*/  FSEL R91, R60, -INF , P0 ;  /* 0xff8000003c5b7808 */ /* 0x000fe40000000000 */
[----:B------:R-:W-:Y:S02]  /*3740*/  ISETP.GT.AND P0, PT, R2, 0x39, PT ;  /* 0x000000390200780c */ /* 0x000fe40003f04270 */
[----:B------:R-:W-:-:S02]  /*3750*/  FMNMX.FTZ R2, R92, R3, !PT ;  /* 0x000000035c027209 */ /* 0x000fc40007810000 */
[----:B------:R-:W-:Y:S02]  /*3760*/  FMNMX.FTZ R3, R19, R12, !PT ;  /* 0x0000000c13037209 */ /* 0x000fe40007810000 */
[----:B------:R-:W-:Y:S02]  /*3770*/  FSEL R89, R61, -INF , P0 ;  /* 0xff8000003d597808 */ /* 0x000fe40000000000 */
[----:B------:R-:W-:Y:S02]  /*3780*/  FMNMX.FTZ R3, R20, R3, !PT ;  /* 0x0000000314037209 */ /* 0x000fe40007810000 */
[----:B------:R-:W-:Y:S02]  /*3790*/  FMNMX.FTZ R2, R91, R2, !PT ;  /* 0x000000025b027209 */ /* 0x000fe40007810000 */
[----:B------:R-:W-:Y:S02]  /*37a0*/  FMNMX.FTZ R3, R22, R3, !PT ;  /* 0x0000000316037209 */ /* 0x000fe40007810000 */
[----:B------:R-:W-:-:S02]  /*37b0*/  FMNMX.FTZ R2, R89, R2, !PT ;  /* 0x0000000259027209 */ /* 0x000fc40007810000 */
[----:B------:R-:W-:Y:S02]  /*37c0*/  FMNMX.FTZ R3, R23, R3, !PT ;  /* 0x0000000317037209 */ /* 0x000fe40007810000 */
[----:B------:R-:W-:Y:S01]  /*37d0*/  FSEL R90, R63, -INF , P0 ;  /* 0xff8000003f5a7808 */ /* 0x000fe20000000000 */
[----:B------:R-:W1:Y:S01]  /*37e0*/  SHFL.BFLY PT, R12, R2, 0x2, 0x1f ;  /* 0x0c401f00020c7f89 */ /* 0x000e6200000e0000 */
[----:B------:R-:W-:-:S03]  /*37f0*/  FMNMX.FTZ R3, R105, R3, !PT ;  /* 0x0000000369037209 */ /* 0x000fc60007810000 */
[----:B------:R-:W-:Y:S01]  /*3800*/  LDSM.16.MT88.4 R60, [R135+0x2900] ;  /* 0x00290000873c783b */ /* 0x000fe20000004200 */
[----:B------:R-:W-:-:S04]  /*3810*/  FMNMX.FTZ R3, R104, R3, !PT ;  /* 0x0000000368037209 */ /* 0x000fc80007810000 */
[----:B------:R-:W-:-:S04]  /*3820*/  FMNMX.FTZ R3, R108, R3, !PT ;  /* 0x000000036c037209 */ /* 0x000fc80007810000 */
[----:B------:R-:W-:-:S04]  /*3830*/  FMNMX.FTZ R3, R107, R3, !PT ;  /* 0x000000036b037209 */ /* 0x000fc80007810000 */
[----:B------:R-:W-:-:S04]  /*3840*/  FMNMX.FTZ R3, R106, R3, !PT ;  /* 0x000000036a037209 */ /* 0x000fc80007810000 */
[----:B------:R-:W-:Y:S02]  /*3850*/  FMNMX.FTZ R3, R99, R3, !PT ;  /* 0x0000000363037209 */ /* 0x000fe40007810000 */
[----:B-1----:R-:W-:Y:S02]  /*3860*/  FMNMX.FTZ R2, R2, R12, !PT ;  /* 0x0000000c02027209 */ /* 0x002fe40007810000 */
[----:B------:R-:W-:-:S03]  /*3870*/  FMNMX.FTZ R3, R98, R3, !PT ;  /* 0x0000000362037209 */ /* 0x000fc60007810000 */
[----:B------:R-:W1:Y:S01]  /*3880*/  SHFL.BFLY PT, R132, R2, 0x1, 0x1f ;  /* 0x0c201f0002847f89 */ /* 0x000e6200000e0000 */
[----:B------:R-:W-:-:S05]  /*3890*/  FMNMX.FTZ R3, R90, R3, !PT ;  /* 0x000000035a037209 */ /* 0x000fca0007810000 */
[----:B------:R-:W2:Y:S01]  /*38a0*/  SHFL.BFLY PT, R21, R3, 0x2, 0x1f ;  /* 0x0c401f0003157f89 */ /* 0x000ea200000e0000 */
[----:B-1----:R-:W-:-:S04]  /*38b0*/  FMNMX.FTZ R132, R2, R132, !PT ;  /* 0x0000008402847209 */ /* 0x002fc80007810000 */
[C---:B------:R-:W-:Y:S01]  /*38c0*/  FSETP.NEU.FTZ.AND P0, PT, R132.reuse, -INF , PT ;  /* 0xff8000008400780b */ /* 0x040fe20003f1d000 */
[----:B------:R-:W-:Y:S01]  /*38d0*/  FMUL.FTZ R12, R132, c[0x0][0x2d0] ;  /* 0x0000b400840c7a20 */ /* 0x000fe20000410000 */
[----:B--2---:R-:W-:-:S04]  /*38e0*/  FMNMX.FTZ R2, R3, R21, !PT ;  /* 0x0000001503027209 */ /* 0x004fc80007810000 */
[----:B------:R-:W-:Y:S01]  /*38f0*/  FSEL R12, R12, RZ, P0 ;  /* 0x000000ff0c0c7208 */ /* 0x000fe20000000000 */
[----:B------:R-:W1:Y:S04]  /*3900*/  SHFL.BFLY PT, R3, R2, 0x1, 0x1f ;  /* 0x0c201f0002037f89 */ /* 0x000e6800000e0000 */
[--C-:B------:R-:W-:Y:S02]  /*3910*/  FFMA.FTZ R14, R14, c[0x0][0x2d0], -R12.reuse ;  /* 0x0000b4000e0e7a23 */ /* 0x100fe4000001080c */
[--C-:B------:R-:W-:Y:S02]  /*3920*/  FFMA.FTZ R13, R13, c[0x0][0x2d0], -R12.reuse ;  /* 0x0000b4000d0d7a23 */ /* 0x100fe4000001080c */
[----:B------:R-:W-:Y:S01]  /*3930*/  MUFU.EX2 R138, R14 ;  /* 0x0000000e008a7308 */ /* 0x000fe20000000800 */
[----:B------:R-:W-:-:S02]  /*3940*/  FFMA.FTZ R10, R10, c[0x0][0x2d0], -R12 ;  /* 0x0000b4000a0a7a23 */ /* 0x000fc4000001080c */
[--C-:B------:R-:W-:Y:S02]  /*3950*/  FFMA.FTZ R9, R9, c[0x0][0x2d0], -R12.reuse ;  /* 0x0000b40009097a23 */ /* 0x100fe4000001080c */
[--C-:B------:R-:W-:Y:S02]  /*3960*/  FFMA.FTZ R8, R8, c[0x0][0x2d0], -R12.reuse ;  /* 0x0000b40008087a23 */ /* 0x100fe4000001080c */
[--C-:B------:R-:W-:Y:S01]  /*3970*/  FFMA.FTZ R7, R7, c[0x0][0x2d0], -R12.reuse ;  /* 0x0000b40007077a23 */ /* 0x100fe2000001080c */
[----:B------:R-:W-:Y:S01]  /*3980*/  MUFU.EX2 R139, R13 ;  /* 0x0000000d008b7308 */ /* 0x000fe20000000800 */
[--C-:B------:R-:W-:Y:S02]  /*3990*/  FFMA.FTZ R11, R11, c[0x0][0x2d0], -R12.reuse ;  /* 0x0000b4000b0b7a23 */ /* 0x100fe4000001080c */
[----:B------:R-:W-:Y:S01]  /*39a0*/  FFMA.FTZ R6, R6, c[0x0][0x2d0], -R12 ;  /* 0x0000b40006067a23 */ /* 0x000fe2000001080c */
[----:B-1----:R-:W-:-:S04]  /*39b0*/  FMNMX.FTZ R2, R3, R2, !PT ;  /* 0x0000000203027209 */ /* 0x002fc80007810000 */
[----:B------:R-:W-:Y:S01]  /*39c0*/  MUFU.EX2 R87, R10 ;  /* 0x0000000a00577308 */ /* 0x000fe20000000800 */
[C---:B------:R-:W-:Y:S01]  /*39d0*/  FSETP.NEU.FTZ.AND P0, PT, R2.reuse, -INF , PT ;  /* 0xff8000000200780b */ /* 0x040fe20003f1d000 */
[----:B------:R-:W-:-:S06]  /*39e0*/  FMUL.FTZ R3, R2, c[0x0][0x2d0] ;  /* 0x0000b40002037a20 */ /* 0x000fcc0000410000 */
[----:B------:R-:W1:Y:S01]  /*39f0*/  MUFU.EX2 R85, R9 ;  /* 0x0000000900557308 */ /* 0x000e620000000800 */
[----:B------:R-:W-:-:S05]  /*3a00*/  FSEL R3, R3, RZ, P0 ;  /* 0x000000ff03037208 */ /* 0x000fca0000000000 */
[--C-:B------:R-:W-:Y:S02]  /*3a10*/  FFMA.FTZ R4, R17, c[0x0][0x2d0], -R3.reuse ;  /* 0x0000b40011047a23 */ /* 0x100fe40000010803 */
[--C-:B------:R-:W-:Y:S01]  /*3a20*/  FFMA.FTZ R15, R15, c[0x0][0x2d0], -R3.reuse ;  /* 0x0000b4000f0f7a23 */ /* 0x100fe20000010803 */
[----:B------:R1:W-:Y:S01]  /*3a30*/  MUFU.EX2 R86, R8 ;  /* 0x0000000800567308 */ /* 0x0003e20000000800 */
[----:B------:R-:W-:-:S07]  /*3a40*/  FFMA.FTZ R16, R16, c[0x0][0x2d0], -R3 ;  /* 0x0000b40010107a23 */ /* 0x000fce0000010803 */
[----:B------:R2:W-:Y:S08]  /*3a50*/  MUFU.EX2 R14, R4 ;  /* 0x00000004000e7308 */ /* 0x0005f00000000800 */
[----:B------:R-:W3:Y:S01]  /*3a60*/  MUFU.EX2 R88, R7 ;  /* 0x0000000700587308 */ /* 0x000ee20000000800 */
[----:B-1----:R-:W-:Y:S01]  /*3a70*/  F2FP.PACK_AB R8, R85, R87 ;  /* 0x000000575508723e */ /* 0x002fe200000000ff */
[----:B--2---:R-:W-:-:S06]  /*3a80*/  FFMA.FTZ R4, R18, c[0x0][0x2d0], -R3 ;  /* 0x0000b40012047a23 */ /* 0x004fcc0000010803 */
[----:B------:R-:W-:Y:S01]  /*3a90*/  MUFU.EX2 R15, R15 ;  /* 0x0000000f000f7308 */ /* 0x000fe20000000800 */
[----:B---3--:R-:W-:-:S07]  /*3aa0*/  F2FP.PACK_AB R10, R88, R86 ;  /* 0x00000056580a723e */ /* 0x008fce00000000ff */
[----:B------:R-:W1:Y:S08]  /*3ab0*/  MUFU.EX2 R13, R16 ;  /* 0x00000010000d7308 */ /* 0x000e700000000800 */
[----:B------:R2:W3:Y:S08]  /*3ac0*/  MUFU.EX2 R84, R4 ;  /* 0x0000000400547308 */ /* 0x0004f00000000800 */
[----:B------:R3:W4:Y:S01]  /*3ad0*/  MUFU.EX2 R145, R11 ;  /* 0x0000000b00917308 */ /* 0x0007220000000800 */
[----:B-1----:R-:W-:Y:S01]  /*3ae0*/  F2FP.PACK_AB R9, R13, R15 ;  /* 0x0000000f0d09723e */ /* 0x002fe200000000ff */
[----:B--2---:R-:W-:-:S06]  /*3af0*/  FFMA.FTZ R4, R19, c[0x0][0x2d0], -R3 ;  /* 0x0000b40013047a23 */ /* 0x004fcc0000010803 */
[----:B------:R4:W-:Y:S01]  /*3b00*/  MUFU.EX2 R144, R6 ;  /* 0x0000000600907308 */ /* 0x0009e20000000800 */
[----:B---3--:R-:W-:-:S07]  /*3b10*/  F2FP.PACK_AB R11, R84, R14 ;  /* 0x0000000e540b723e */ /* 0x008fce00000000ff */
[----:B------:R1:W-:Y:S01]  /*3b20*/  MUFU.EX2 R183, R4 ;  /* 0x0000000400b77308 */ /* 0x0003e20000000800 */
[----:B------:R-:W-:Y:S01]  /*3b30*/  HMMA.16816.F32 R16, R8, R26, RZ ;  /* 0x0000001a0810723c */ /* 0x000fe200000018ff */
[----:B----4-:R-:W-:-:S07]  /*3b40*/  F2FP.PACK_AB R6, R138, R145 ;  /* 0x000000918a06723e */ /* 0x010fce00000000ff */
[----:B------:R-:W-:Y:S01]  /*3b50*/  HMMA.16816.F32 R40, R8, R36, RZ ;  /* 0x000000240828723c */ /* 0x000fe200000018ff */
[----:B-1----:R-:W-:-:S04]  /*3b60*/  FFMA.FTZ R4, R20, c[0x0][0x2d0], -R3 ;  /* 0x0000b40014047a23 */ /* 0x002fc80000010803 */
[----:B------:R1:W2:Y:S02]  /*3b70*/  MUFU.EX2 R127, R4 ;  /* 0x00000004007f7308 */ /* 0x0002a40000000800 */
[----:B-1----:R-:W-:Y:S01]  /*3b80*/  FFMA.FTZ R4, R22, c[0x0][0x2d0], -R3 ;  /* 0x0000b40016047a23 */ /* 0x002fe20000010803 */
[----:B--2---:R-:W-:-:S05]  /*3b90*/  F2FP.PACK_AB R5, R127, R183 ;  /* 0x000000b77f05723e */ /* 0x004fca00000000ff */
[----:B------:R1:W-:Y:S02]  /*3ba0*/  MUFU.EX2 R126, R4 ;  /* 0x00000004007e7308 */ /* 0x0003e40000000800 */
[----:B-1----:R-:W-:Y:S02]  /*3bb0*/  FFMA.FTZ R4, R23, c[0x0][0x2d0], -R3 ;  /* 0x0000b40017047a23 */ /* 0x002fe40000010803 */
[C---:B------:R-:W-:Y:S04]  /*3bc0*/  HMMA.16816.F32 R20, R8.reuse, R24, RZ ;  /* 0x000000180814723c */ /* 0x040fe800000018ff */
[----:B------:R1:W2:Y:S04]  /*3bd0*/  MUFU.EX2 R125, R4 ;  /* 0x00000004007d7308 */ /* 0x0002a80000000800 */
[----:B------:R-:W-:Y:S01]  /*3be0*/  HMMA.16816.F32 R24, R8, R38, RZ ;  /* 0x000000260818723c */ /* 0x000fe200000018ff */
[----:B-1----:R-:W-:-:S02]  /*3bf0*/  F2FP.PACK_AB R4, R139, R144 ;  /* 0x000000908b04723e */ /* 0x002fc400000000ff */
[----:B--2---:R-:W-:Y:S11]  /*3c00*/  F2FP.PACK_AB R7, R125, R126 ;  /* 0x0000007e7d07723e */ /* 0x004ff600000000ff */
[----:B------:R-:W-:Y:S02]  /*3c10*/  @!UPT UIADD3 URZ, URZ, URZ, URZ ;  /* 0x0000003f3f3ff290 */ /* 0x000fe4000fffe03f */
[C---:B------:R-:W-:Y:S08]  /*3c20*/  HMMA.16816.F32 R164, R4.reuse, R28, R20 ;  /* 0x0000001c04a4723c */ /* 0x040ff00000001814 */
[----:B------:R-:W-:Y:S01]  /*3c30*/  HMMA.16816.F32 R56, R4, R30, R16 ;  /* 0x0000001e0438723c */ /* 0x000fe20000001810 */
[----:B------:R-:W1:Y:S07]  /*3c40*/  LDSM.16.MT88.4 R28, [R135+0x2100] ;  /* 0x00210000871c783b */ /* 0x000e6e0000004200 */
[C---:B------:R-:W-:Y:S08]  /*3c50*/  HMMA.16816.F32 R20, R8.reuse, R48, RZ ;  /* 0x000000300814723c */ /* 0x040ff000000018ff */
[----:B------:R-:W-:Y:S08]  /*3c60*/  HMMA.16816.F32 R16, R8, R50, RZ ;  /* 0x000000320810723c */ /* 0x000ff000000018ff */
[----:B------:R-:W-:Y:S01]  /*3c70*/  IMAD.MOV.U32 R131, RZ, RZ, R57 ;  /* 0x000000ffff837224 */ /* 0x000fe200078e0039 */
[----:B------:R-:W-:Y:S01]  /*3c80*/  MOV R130, R56 ;  /* 0x0000003800827202 */ /* 0x000fe20000000f00 */
[----:B------:R-:W-:Y:S01]  /*3c90*/  IMAD.MOV.U32 R113, RZ, RZ, R58 ;  /* 0x000000ffff717224 */ /* 0x000fe200078e003a */
[----:B------:R-:W-:Y:S01]  /*3ca0*/  HMMA.16816.F32 R156, R4, R52, R40 ;  /* 0x00000034049c723c */ /* 0x000fe20000001828 */
[----:B------:R-:W-:-:S07]  /*3cb0*/  IMAD.MOV.U32 R112, RZ, RZ, R59 ;  /* 0x000000ffff707224 */ /* 0x000fce00078e003b */
[C---:B------:R-:W-:Y:S08]  /*3cc0*/  HMMA.16816.F32 R56, R4.reuse, R44, R20 ;  /* 0x0000002c0438723c */ /* 0x040ff00000001814 */
[C---:B------:R-:W-:Y:S01]  /*3cd0*/  HMMA.16816.F32 R148, R4.reuse, R54, R24 ;  /* 0x000000360494723c */ /* 0x040fe20000001818 */
[----:B------:R-:W2:Y:S07]  /*3ce0*/  LDSM.16.MT88.4 R52, [R250+0x2900] ;  /* 0x00290000fa34783b */ /* 0x000eae0000004200 */
[----:B------:R-:W-:Y:S08]  /*3cf0*/  HMMA.16816.F32 R16, R4, R46, R16 ;  /* 0x0000002e0410723c */ /* 0x000ff00000001810 */
[----:B------:R-:W-:Y:S01]  /*3d00*/  HMMA.16816.F32 R24, R8, R68, RZ ;  /* 0x000000440818723c */ /* 0x000fe200000018ff */
[----:B------:R-:W-:Y:S01]  /*3d10*/  MOV R137, R57 ;  /* 0x0000003900897202 */ /* 0x000fe20000000f00 */
[----:B------:R-:W-:Y:S01]  /*3d20*/  IMAD.MOV.U32 R136, RZ, RZ, R56 ;  /* 0x000000ffff887224 */ /* 0x000fe200078e0038 */
[----:B------:R-:W-:Y:S01]  /*3d30*/  MOV R179, R59 ;  /* 0x0000003b00b37202 */ /* 0x000fe20000000f00 */
[----:B------:R-:W-:-:S02]  /*3d40*/  IMAD.MOV.U32 R168, RZ, RZ, R58 ;  /* 0x000000ffffa87224 */ /* 0x000fc400078e003a */
[----:B------:R-:W3:Y:S02]  /*3d50*/  LDSM.16.MT88.4 R56, [R248+0x2900] ;  /* 0x00290000f838783b */ /* 0x000ee40000004200 */
[C---:B------:R-:W-:Y:S08]  /*3d60*/  HMMA.16816.F32 R48, R8.reuse, R32, RZ ;  /* 0x000000200830723c */ /* 0x040ff000000018ff */
[----:B------:R-:W-:Y:S01]  /*3d70*/  IMAD.MOV.U32 R119, RZ, RZ, R17 ;  /* 0x000000ffff777224 */ /* 0x000fe200078e0011 */
[----:B------:R-:W-:Y:S01]  /*3d80*/  MOV R117, R19 ;  /* 0x0000001300757202 */ /* 0x000fe20000000f00 */
[----:B------:R-:W-:Y:S01]  /*3d90*/  IMAD.MOV.U32 R118, RZ, RZ, R18 ;  /* 0x000000ffff767224 */ /* 0x000fe200078e0012 */
[----:B------:R-:W-:Y:S01]  /*3da0*/  HMMA.16816.F32 R20, R8, R70, RZ ;  /* 0x000000460814723c */ /* 0x000fe200000018ff */
[----:B------:R-:W-:-:S07]  /*3db0*/  IMAD.MOV.U32 R116, RZ, RZ, R16 ;  /* 0x000000ffff747224 */ /* 0x000fce00078e0010 */
[C---:B------:R-:W-:Y:S08]  /*3dc0*/  HMMA.16816.F32 R16, R8.reuse, R76, RZ ;  /* 0x0000004c0810723c */ /* 0x040ff000000018ff */
[C---:B------:R-:W-:Y:S08]  /*3dd0*/  HMMA.16816.F32 R44, R8.reuse, R34, RZ ;  /* 0x00000022082c723c */ /* 0x040ff000000018ff */
[C---:B-1----:R-:W-:Y:S08]  /*3de0*/  HMMA.16816.F32 R40, R8.reuse, R28, RZ ;  /* 0x0000001c0828723c */ /* 0x042ff000000018ff */
[C---:B------:R-:W-:Y:S08]  /*3df0*/  HMMA.16816.F32 R36, R8.reuse, R30, RZ ;  /* 0x0000001e0824723c */ /* 0x040ff000000018ff */
[C---:B------:R-:W-:Y:S08]  /*3e00*/  HMMA.16816.F32 R32, R8.reuse, R64, RZ ;  /* 0x000000400820723c */ /* 0x040ff000000018ff */
[----:B------:R-:W-:Y:S01]  /*3e10*/  HMMA.16816.F32 R28, R8, R66, RZ ;  /* 0x00000042081c723c */ /* 0x000fe200000018ff */
[----:B------:R-:W1:Y:S07]  /*3e20*/  LDSM.16.MT88.4 R64, [R135+0x4100] ;  /* 0x004100008740783b */ /* 0x000e6e0000004200 */
[C---:B--2---:R-:W-:Y:S08]  /*3e30*/  HMMA.16816.F32 R24, R4.reuse, R52, R24 ;  /* 0x000000340418723c */ /* 0x044ff00000001818 */
[C---:B------:R-:W-:Y:S01]  /*3e40*/  HMMA.16816.F32 R140, R4.reuse, R72, R48 ;  /* 0x00000048048c723c */ /* 0x040fe20000001830 */
[----:B------:R-:W2:Y:S07]  /*3e50*/  LDSM.16.MT88.4 R48, [R248+0x4100] ;  /* 0x00410000f830783b */ /* 0x000eae0000004200 */
[C---:B------:R-:W-:Y:S07]  /*3e60*/  HMMA.16816.F32 R16, R4.reuse, R80, R16 ;  /* 0x000000500410723c */ /* 0x040fee0000001810 */
[----:B------:R-:W-:Y:S01]  /*3e70*/  IMAD.MOV.U32 R80, RZ, RZ, R145 ;  /* 0x000000ffff507224 */ /* 0x000fe200078e0091 */
[----:B------:R-:W-:Y:S01]  /*3e80*/  HMMA.16816.F32 R20, R4, R54, R20 ;  /* 0x000000360414723c */ /* 0x000fe20000001814 */
[----:B------:R-:W-:Y:S01]  /*3e90*/  IMAD.MOV.U32 R121, RZ, RZ, R24 ;  /* 0x000000ffff797224 */ /* 0x000fe200078e0018 */
[----:B------:R-:W-:Y:S01]  /*3ea0*/  MOV R120, R25 ;  /* 0x0000001900787202 */ /* 0x000fe20000000f00 */
[----:B------:R-:W-:Y:S01]  /*3eb0*/  IMAD.MOV.U32 R134, RZ, RZ, R26 ;  /* 0x000000ffff867224 */ /* 0x000fe200078e001a */
[----:B------:R-:W-:Y:S01]  /*3ec0*/  LDSM.16.MT88.4 R52, [R249+0x4100] ;  /* 0x00410000f934783b */ /* 0x000fe20000004200 */
[----:B------:R-:W-:Y:S01]  /*3ed0*/  IMAD.MOV.U32 R133, RZ, RZ, R27 ;  /* 0x000000ffff857224 */ /* 0x000fe200078e001b */
[----:B------:R-:W-:-:S02]  /*3ee0*/  MOV R81, R144 ;  /* 0x0000009000517202 */ /* 0x000fc40000000f00 */
[C---:B------:R-:W-:Y:S01]  /*3ef0*/  HMMA.16816.F32 R100, R4.reuse, R60, R40 ;  /* 0x0000003c0464723c */ /* 0x040fe20000001828 */
[----:B------:R-:W4:Y:S04]  /*3f00*/  LDSM.16.MT88.4 R24, [R135+0x4900] ;  /* 0x004900008718783b */ /* 0x000f280000004200 */
[----:B------:R-:W-:Y:S03]  /*3f10*/  LDSM.16.MT88.4 R40, [R248+0x4900] ;  /* 0x00490000f828783b */ /* 0x000fe60000004200 */
[----:B---3--:R-:W-:Y:S01]  /*3f20*/  HMMA.16816.F32 R32, R4, R56, R32 ;  /* 0x000000380420723c */ /* 0x008fe20000001820 */
[----:B------:R-:W-:Y:S01]  /*3f30*/  IMAD.MOV.U32 R124, RZ, RZ, R16 ;  /* 0x000000ffff7c7224 */ /* 0x000fe200078e0010 */
[----:B------:R-:W-:Y:S01]  /*3f40*/  MOV R110, R18 ;  /* 0x00000012006e7202 */ /* 0x000fe20000000f00 */
[----:B------:R-:W-:-:S02]  /*3f50*/  IMAD.MOV.U32 R109, RZ, RZ, R17 ;  /* 0x000000ffff6d7224 */ /* 0x000fc400078e0011 */
[----:B------:R-:W-:-:S03]  /*3f60*/  IMAD.MOV.U32 R111, RZ, RZ, R19 ;  /* 0x000000ffff6f7224 */ /* 0x000fc600078e0013 */
[C---:B------:R-:W-:Y:S01]  /*3f70*/  HMMA.16816.F32 R28, R4.reuse, R58, R28 ;  /* 0x0000003a041c723c */ /* 0x040fe2000000181c */
[----:B------:R-:W-:Y:S01]  /*3f80*/  MOV R129, R22 ;  /* 0x0000001600817202 */ /* 0x000fe20000000f00 */
[----:B------:R-:W-:Y:S01]  /*3f90*/  IMAD.MOV.U32 R128, RZ, RZ, R23 ;  /* 0x000000ffff807224 */ /* 0x000fe200078e0017 */
[----:B------:R-:W-:Y:S01]  /*3fa0*/  MOV R122, R20 ;  /* 0x00000014007a7202 */ /* 0x000fe20000000f00 */
[----:B------:R-:W-:Y:S01]  /*3fb0*/  IMAD.MOV.U32 R123, RZ, RZ, R21 ;  /* 0x000000ffff7b7224 */ /* 0x000fe200078e0015 */
[----:B------:R-:W-:Y:S03]  /*3fc0*/  LDSM.16.MT88.4 R56, [R250+0x4900] ;  /* 0x00490000fa38783b */ /* 0x000fe60000004200 */
[----:B------:R-:W-:Y:S01]  /*3fd0*/  HMMA.16816.F32 R72, R4, R74, R44 ;  /* 0x0000004a0448723c */ /* 0x000fe2000000182c */
[----:B------:R-:W3:Y:S01]  /*3fe0*/  LDSM.16.MT88.4 R44, [R250+0x4100] ;  /* 0x00410000fa2c783b */ /* 0x000ee20000004200 */
[----:B------:R-:W-:Y:S01]  /*3ff0*/  IMAD.MOV.U32 R182, RZ, RZ, R101 ;  /* 0x000000ffffb67224 */ /* 0x000fe200078e0065 */
[----:B------:R-:W-:Y:S01]  /*4000*/  MOV R181, R102 ;  /* 0x0000006600b57202 */ /* 0x000fe20000000f00 */
[----:B------:R-:W-:-:S02]  /*4010*/  IMAD.MOV.U32 R180, RZ, RZ, R103 ;  /* 0x000000ffffb47224 */ /* 0x000fc400078e0067 */
[----:B------:R-:W-:Y:S02]  /*4020*/  IMAD.MOV.U32 R0, RZ, RZ, R100 ;  /* 0x000000ffff007224 */ /* 0x000fe400078e0064 */
[----:B-1----:R-:W-:Y:S01]  /*4030*/  HMMA.16816.F32 R16, R8, R64, RZ ;  /* 0x000000400810723c */ /* 0x002fe200000018ff */
[----:B------:R-:W-:Y:S01]  /*4040*/  MOV R103, R34 ;  /* 0x0000002200677202 */ /* 0x000fe20000000f00 */
[----:B------:R-:W-:Y:S01]  /*4050*/  IMAD.MOV.U32 R102, RZ, RZ, R35 ;  /* 0x000000ffff667224 */ /* 0x000fe200078e0023 */
[----:B------:R-:W-:Y:S01]  /*4060*/  MOV R100, R32 ;  /* 0x0000002000647202 */ /* 0x000fe20000000f00 */
[----:B------:R-:W-:-:S03]  /*4070*/  IMAD.MOV.U32 R101, RZ, RZ, R33 ;  /* 0x000000ffff657224 */ /* 0x000fc600078e0021 */
[----:B------:R-:W-:Y:S01]  /*4080*/  IMAD.MOV.U32 R64, RZ, RZ, R123 ;  /* 0x000000ffff407224 */ /* 0x000fe200078e007b */
[----:B------:R-:W-:Y:S01]  /*4090*/  HMMA.16816.F32 R68, R4, R62, R36 ;  /* 0x0000003e0444723c */ /* 0x000fe20000001824 */
[----:B------:R-:W-:Y:S01]  /*40a0*/  IMAD.MOV.U32 R115, RZ, RZ, R30 ;  /* 0x000000ffff737224 */ /* 0x000fe200078e001e */
[----:B------:R-:W-:Y:S01]  /*40b0*/  MOV R76, R28 ;  /* 0x0000001c004c7202 */ /* 0x000fe20000000f00 */
[----:B------:R-:W-:Y:S01]  /*40c0*/  IMAD.MOV.U32 R114, RZ, RZ, R31 ;  /* 0x000000ffff727224 */ /* 0x000fe200078e001f */
[----:B------:R-:W1:Y:S01]  /*40d0*/  LDSM.16.MT88.4 R60, [R135+0x6100] ;  /* 0x00610000873c783b */ /* 0x000e620000004200 */
[----:B------:R-:W-:Y:S02]  /*40e0*/  IMAD.MOV.U32 R77, RZ, RZ, R29 ;  /* 0x000000ffff4d7224 */ /* 0x000fe400078e001d */
[----:B------:R-:W-:Y:S01]  /*40f0*/  IMAD.MOV.U32 R65, RZ, RZ, R122 ;  /* 0x000000ffff417224 */ /* 0x000fe200078e007a */
[C---:B------:R-:W-:Y:S07]  /*4100*/  HMMA.16816.F32 R20, R8.reuse, R78, RZ ;  /* 0x0000004e0814723c */ /* 0x040fee00000018ff */
[----:B------:R-:W-:Y:S01]  /*4110*/  IMAD.MOV.U32 R78, RZ, RZ, R139 ;  /* 0x000000ffff4e7224 */ /* 0x000fe200078e008b */
[----:B------:R-:W-:Y:S01]  /*4120*/  HMMA.16816.F32 R36, R8, R66, RZ ;  /* 0x000000420824723c */ /* 0x000fe200000018ff */
[----:B------:R-:W-:-:S06]  /*4130*/  IMAD.MOV.U32 R79, RZ, RZ, R138 ;  /* 0x000000ffff4f7224 */ /* 0x000fcc00078e008a */
[----:B------:R-:W-:Y:S01]  /*4140*/  IMAD.MOV.U32 R66, RZ, RZ, R129 ;  /* 0x000000ffff427224 */ /* 0x000fe200078e0081 */
[----:B--2---:R-:W-:Y:S01]  /*4150*/  HMMA.16816.F32 R32, R8, R48, RZ ;  /* 0x000000300820723c */ /* 0x004fe200000018ff */
[----:B------:R-:W-:-:S07]  /*4160*/  MOV R67, R128 ;  /* 0x0000008000437202 */ /* 0x000fce0000000f00 */
[----:B------:R-:W-:Y:S01]  /*4170*/  HMMA.16816.F32 R28, R8, R50, RZ ;  /* 0x00000032081c723c */ /* 0x000fe200000018ff */
[----:B------:R-:W2:Y:S07]  /*4180*/  LDSM.16.MT88.4 R48, [R249+0x4900] ;  /* 0x00490000f930783b */ /* 0x000eae0000004200 */
[C---:B----4-:R-:W-:Y:S08]  /*4190*/  HMMA.16816.F32 R184, R4.reuse, R24, R16 ;  /* 0x0000001804b8723c */ /* 0x050ff00000001810 */
[----:B------:R-:W-:Y:S07]  /*41a0*/  HMMA.16816.F32 R188, R4, R82, R20 ;  /* 0x0000005204bc723c */ /* 0x000fee0000001814 */
[----:B------:R-:W-:Y:S01]  /*41b0*/  MOV R83, R137 ;  /* 0x0000008900537202 */ /* 0x000fe20000000f00 */
[----:B---3--:R-:W-:Y:S01]  /*41c0*/  HMMA.16816.F32 R16, R8, R44, RZ ;  /* 0x0000002c0810723c */ /* 0x008fe200000018ff */
[----:B------:R-:W-:-:S06]  /*41d0*/  IMAD.MOV.U32 R82, RZ, RZ, R136 ;  /* 0x000000ffff527224 */ /* 0x000fcc00078e0088 */
[----:B------:R-:W-:Y:S01]  /*41e0*/  IMAD.MOV.U32 R45, RZ, RZ, R119 ;  /* 0x000000ffff2d7224 */ /* 0x000fe200078e0077 */
[----:B------:R-:W-:Y:S01]  /*41f0*/  HMMA.16816.F32 R144, R4, R26, R36 ;  /* 0x0000001a0490723c */ /* 0x000fe20000001824 */
[----:B------:R-:W3:Y:S01]  /*4200*/  LDSM.16.MT88.4 R36, [R135+0x6900] ;  /* 0x006900008724783b */ /* 0x000ee20000004200 */
[----:B------:R-:W-:-:S06]  /*4210*/  IMAD.MOV.U32 R44, RZ, RZ, R116 ;  /* 0x000000ffff2c7224 */ /* 0x000fcc00078e0074 */
[C---:B------:R-:W-:Y:S08]  /*4220*/  HMMA.16816.F32 R160, R4.reuse, R40, R32 ;  /* 0x0000002804a0723c */ /* 0x040ff00000001820 */
[----:B------:R-:W-:Y:S01]  /*4230*/  HMMA.16816.F32 R136, R4, R42, R28 ;  /* 0x0000002a0488723c */ /* 0x000fe2000000181c */
[----:B------:R-:W4:Y:S07]  /*4240*/  LDSM.16.MT88.4 R40, [R248+0x6100] ;  /* 0x00610000f828783b */ /* 0x000f2e0000004200 */
[C---:B------:R-:W-:Y:S07]  /*4250*/  HMMA.16816.F32 R24, R8.reuse, R54, RZ ;  /* 0x000000360818723c */ /* 0x040fee00000018ff */
[----:B------:R-:W-:Y:S01]  /*4260*/  IMAD.MOV.U32 R55, RZ, RZ, R80 ;  /* 0x000000ffff377224 */ /* 0x000fe200078e0050 */
[----:B-1----:R-:W-:Y:S01]  /*4270*/  HMMA.16816.F32 R20, R8, R60, RZ ;  /* 0x0000003c0814723c */ /* 0x002fe200000018ff */
[----:B------:R-:W-:Y:S01]  /*4280*/  IMAD.MOV.U32 R54, RZ, RZ, R81 ;  /* 0x000000ffff367224 */ /* 0x000fe200078e0051 */
[----:B------:R-:W-:Y:S01]  /*4290*/  MOV R80, R121 ;  /* 0x0000007900507202 */ /* 0x000fe20000000f00 */
[----:B------:R-:W-:-:S04]  /*42a0*/  IMAD.MOV.U32 R81, RZ, RZ, R120 ;  /* 0x000000ffff517224 */ /* 0x000fc800078e0078 */
[----:B------:R-:W-:Y:S01]  /*42b0*/  IMAD.MOV.U32 R60, RZ, RZ, R113 ;  /* 0x000000ffff3c7224 */ /* 0x000fe200078e0071 */
[----:B------:R-:W-:Y:S01]  /*42c0*/  HMMA.16816.F32 R28, R8, R52, RZ ;  /* 0x00000034081c723c */ /* 0x000fe200000018ff */
[----:B------:R-:W-:-:S06]  /*42d0*/  MOV R61, R112 ;  /* 0x00000070003d7202 */ /* 0x000fcc0000000f00 */
[----:B------:R-:W-:Y:S01]  /*42e0*/  IMAD.MOV.U32 R53, RZ, RZ, R78 ;  /* 0x000000ffff357224 */ /* 0x000fe200078e004e */
[----:B------:R-:W-:Y:S01]  /*42f0*/  HMMA.16816.F32 R152, R4, R56, R16 ;  /* 0x000000380498723c */ /* 0x000fe20000001810 */
[----:B------:R-:W-:Y:S01]  /*4300*/  MOV R52, R79 ;  /* 0x0000004f00347202 */ /* 0x000fe20000000f00 */
[----:B------:R-:W-:Y:S01]  /*4310*/  IMAD.MOV.U32 R79, RZ, RZ, R114 ;  /* 0x000000ffff4f7224 */ /* 0x000fe200078e0072 */
[----:B------:R-:W-:-:S04]  /*4320*/  MOV R78, R115 ;  /* 0x00000073004e7202 */ /* 0x000fc80000000f00 */
[----:B------:R-:W-:Y:S01]  /*4330*/  MOV R56, R118 ;  /* 0x0000007600387202 */ /* 0x000fe20000000f00 */
[----:B------:R-:W-:Y:S01]  /*4340*/  IMAD.MOV.U32 R57, RZ, RZ, R117 ;  /* 0x000000ffff397224 */ /* 0x000fe200078e0075 */
[----:B------:R-:W-:Y:S07]  /*4350*/  HMMA.16816.F32 R32, R8, R46, RZ ;  /* 0x0000002e0820723c */ /* 0x000fee00000018ff */
[----:B------:R-:W-:Y:S01]  /*4360*/  MOV R46, R131 ;  /* 0x00000083002e7202 */ /* 0x000fe20000000f00 */
[----:B--2---:R-:W-:Y:S01]  /*4370*/  HMMA.16816.F32 R116, R4, R50, R24 ;  /* 0x000000320474723c */ /* 0x004fe20000001818 */
[----:B------:R-:W1:Y:S01]  /*4380*/  LDSM.16.MT88.4 R24, [R248+0x6900] ;  /* 0x00690000f818783b */ /* 0x000e620000004200 */
[----:B------:R-:W-:-:S06]  /*4390*/  IMAD.MOV.U32 R47, RZ, RZ, R130 ;  /* 0x000000ffff2f7224 */ /* 0x000fcc00078e0082 */
[----:B------:R-:W-:Y:S08]  /*43a0*/  HMMA.16816.F32 R16, R8, R62, RZ ;  /* 0x0000003e0810723c */ /* 0x000ff000000018ff */
[C---:B---3--:R-:W-:Y:S08]  /*43b0*/  HMMA.16816.F32 R112, R4.reuse, R36, R20 ;  /* 0x000000240470723c */ /* 0x048ff00000001814 */
[----:B------:R-:W-:Y:S01]  /*43c0*/  HMMA.16816.F32 R120, R4, R48, R28 ;  /* 0x000000300478723c */ /* 0x000fe2000000181c */
[----:B------:R-:W2:Y:S07]  /*43d0*/  LDSM.16.MT88.4 R28, [R250+0x6100] ;  /* 0x00610000fa1c783b */ /* 0x000eae0000004200 */
[----:B----4-:R-:W-:Y:S07]  /*43e0*/  HMMA.16816.F32 R20, R8, R40, RZ ;  /* 0x000000280814723c */ /* 0x010fee00000018ff */
[----:B------:R-:W-:Y:S01]  /*43f0*/  IMAD.MOV.U32 R40, RZ, RZ, R60 ;  /* 0x000000ffff287224 */ /* 0x000fe200078e003c */
[----:B------:R-:W-:Y:S01]  /*4400*/  HMMA.16816.F32 R128, R4, R58, R32 ;  /* 0x0000003a0480723c */ /* 0x000fe20000001820 */
[----:B------:R-:W-:-:S06]  /*4410*/  MOV R41, R61 ;  /* 0x0000003d00297202 */ /* 0x000fcc0000000f00 */
[----:B------:R-:W-:Y:S01]  /*4420*/  IMAD.MOV.U32 R32, RZ, RZ, R103 ;  /* 0x000000ffff207224 */ /* 0x000fe200078e0067 */
[----:B------:R-:W-:Y:S01]  /*4430*/  MOV R34, R101 ;  /* 0x0000006500227202 */ /* 0x000fe20000000f00 */
[----:B------:R-:W-:Y:S02]  /*4440*/  IMAD.MOV.U32 R33, RZ, RZ, R102 ;  /* 0x000000ffff217224 */ /* 0x000fe400078e0066 */
[----:B------:R-:W-:Y:S02]  /*4450*/  IMAD.MOV.U32 R35, RZ, RZ, R100 ;  /* 0x000000ffff237224 */ /* 0x000fe400078e0064 */
[----:B------:R-:W-:Y:S08]  /*4460*/  HMMA.16816.F32 R100, R4, R38, R16 ;  /* 0x000000260464723c */ /* 0x000ff00000001810 */
[----:B------:R-:W-:Y:S07]  /*4470*/  HMMA.16816.F32 R16, R8, R42, RZ ;  /* 0x0000002a0810723c */ /* 0x000fee00000018ff */
[----:B------:R-:W-:Y:S01]  /*4480*/  IMAD.MOV.U32 R43, RZ, RZ, R46 ;  /* 0x000000ffff2b7224 */ /* 0x000fe200078e002e */
[C---:B-1----:R-:W-:Y:S01]  /*4490*/  HMMA.16816.F32 R60, R4.reuse, R24, R20 ;  /* 0x00000018043c723c */ /* 0x042fe20000001814 */
[----:B------:R-:W1:Y:S01]  /*44a0*/  LDSM.16.MT88.4 R20, [R250+0x6900] ;  /* 0x00690000fa14783b */ /* 0x000e620000004200 */
[----:B------:R-:W-:Y:S01]  /*44b0*/  IMAD.MOV.U32 R42, RZ, RZ, R47 ;  /* 0x000000ffff2a7224 */ /* 0x000fe200078e002f */
[----:B------:R-:W-:Y:S01]  /*44c0*/  MOV R46, R56 ;  /* 0x00000038002e7202 */ /* 0x000fe20000000f00 */
[----:B------:R-:W-:Y:S11]  /*44d0*/  IMAD.MOV.U32 R47, RZ, RZ, R57 ;  /* 0x000000ffff2f7224 */ /* 0x000ff600078e0039 */
[----:B------:R-:W-:Y:S01]  /*44e0*/  @!UPT UIADD3 URZ, URZ, URZ, URZ ;  /* 0x0000003f3f3ff290 */ /* 0x000fe2000fffe03f */
[----:B------:R-:W-:Y:S08]  /*44f0*/  HMMA.16816.F32 R56, R4, R26, R16 ;  /* 0x0000001a0438723c */ /* 0x000ff00000001810 */
[----:B--2---:R-:W-:Y:S07]  /*4500*/  HMMA.16816.F32 R16, R8, R28, RZ ;  /* 0x0000001c0810723c */ /* 0x004fee00000018ff */
[----:B------:R-:W-:Y:S01]  /*4510*/  IMAD.MOV.U32 R28, RZ, RZ, R32 ;  /* 0x000000ffff1c7224 */ /* 0x000fe200078e0020 */
[----:B------:R-:W-:Y:S11]  /*4520*/  MOV R29, R33 ;  /* 0x00000021001d7202 */ /* 0x000ff60000000f00 */
[----:B------:R-:W-:Y:S05]  /*4530*/  @!UPT UIADD3 URZ, URZ, URZ, URZ ;  /* 0x0000003f3f3ff290 */ /* 0x000fea000fffe03f */
[----:B-1----:R-:W-:Y:S08]  /*4540*/  HMMA.16816.F32 R48, R4, R20, R16 ;  /* 0x000000140430723c */ /* 0x002ff00000001810 */
[----:B------:R-:W-:Y:S07]  /*4550*/  HMMA.16816.F32 R16, R8, R30, RZ ;  /* 0x0000001e0810723c */ /* 0x000fee00000018ff */
[----:B------:R-:W-:-:S02]  /*4560*/  IMAD.MOV.U32 R31, RZ, RZ, R34 ;  /* 0x000000ffff1f7224 */ /* 0x000fc400078e0022 */
[----:B------:R-:W-:Y:S11]  /*4570*/  IMAD.MOV.U32 R30, RZ, RZ, R35 ;  /* 0x000000ffff1e7224 */ /* 0x000ff600078e0023 */
[----:B------:R-:W-:Y:S04]  /*4580*/  @!UPT UIADD3 URZ, URZ, URZ, URZ ;  /* 0x0000003f3f3ff290 */ /* 0x000fe8000fffe03f */
[----:B------:R-:W-:Y:S01]  /*4590*/  HMMA.16816.F32 R36, R4, R22, R16 ;  /* 0x000000160424723c */ /* 0x000fe20000001810 */
[----:B------:R-:W1:Y:S07]  /*45a0*/  LDSM.16.MT88.4 R16, [R249+0x6100] ;  /* 0x00610000f910783b */ /* 0x000e6e0000004200 */
[C---:B-1----:R-:W-:Y:S08]  /*45b0*/  HMMA.16816.F32 R20, R8.reuse, R16, RZ ;  /* 0x000000100814723c */ /* 0x042ff000000018ff */
[----:B------:R-:W-:Y:S01]  /*45c0*/  HMMA.16816.F32 R8, R8, R18, RZ ;  /* 0x000000120808723c */ /* 0x000fe200000018ff */
[----:B------:R-:W1:Y:S11]  /*45d0*/  LDSM.16.MT88.4 R16, [R249+0x6900] ;  /* 0x00690000f910783b */ /* 0x000e760000004200 */
[----:B------:R-:W-:Y:S04]  /*45e0*/  @!UPT UIADD3 URZ, URZ, URZ, URZ ;  /* 0x0000003f3f3ff290 */ /* 0x000fe8000fffe03f */
[C---:B-1----:R-:W-:Y:S07]  /*45f0*/  HMMA.16816.F32 R32, R4.reuse, R16, R20 ;  /* 0x000000100420723c */ /* 0x042fee0000001814 */
[----:B------:R-:W-:Y:S01]  /*4600*/  MOV R16, R66 ;  /* 0x0000004200107202 */ /* 0x000fe20000000f00 */
[----:B------:R-:W-:Y:S01]  /*4610*/  HMMA.16816.F32 R24, R4, R18, R8 ;  /* 0x000000120418723c */ /* 0x000fe20000001808 */
[----:B------:R-:W-:Y:S01]  /*4620*/  IMAD.MOV.U32 R66, RZ, RZ, R181 ;  /* 0x000000ffff427224 */ /* 0x000fe200078e00b5 */
[----:B------:R-:W1:Y:S01]  /*4630*/  LDSM.16.MT88.4 R8, [R135+0x1100] ;  /* 0x001100008708783b */ /* 0x000e620000004200 */
[----:B------:R-:W-:Y:S01]  /*4640*/  IMAD.MOV.U32 R23, RZ, RZ, R67 ;  /* 0x000000ffff177224 */ /* 0x000fe200078e0043 */
[----:B------:R-:W-:Y:S01]  /*4650*/  MOV R67, R180 ;  /* 0x000000b400437202 */ /* 0x000fe20000000f00 */
[----:B------:R-:W-:-:S02]  /*4660*/  FFMA.FTZ R17, R89, c[0x0][0x2d0], -R12 ;  /* 0x0000b40059117a23 */ /* 0x000fc4000001080c */
[----:B------:R-:W-:Y:S01]  /*4670*/  IMAD.MOV.U32 R7, RZ, RZ, R64 ;  /* 0x000000ffff077224 */ /* 0x000fe200078e0040 */
[----:B------:R-:W-:Y:S01]  /*4680*/  MOV R6, R65 ;  /* 0x0000004100067202 */ /* 0x000fe20000000f00 */
[----:B------:R-:W-:Y:S02]  /*4690*/  IMAD.MOV.U32 R64, RZ, RZ, R0 ;  /* 0x000000ffff407224 */ /* 0x000fe400078e0000 */
[----:B------:R-:W-:Y:S02]  /*46a0*/  FFMA.FTZ R0, R97, c[0x0][0x2d0], -R12 ;  /* 0x0000b40061007a23 */ /* 0x000fe4000001080c */
[----:B------:R-:W-:Y:S02]  /*46b0*/  IMAD.MOV.U32 R97, RZ, RZ, R124 ;  /* 0x000000ffff617224 */ /* 0x000fe400078e007c */
[----:B------:R2:W-:Y:S01]  /*46c0*/  MUFU.EX2 R124, R0 ;  /* 0x00000000007c7308 */ /* 0x0005e20000000800 */
[----:B------:R-:W-:Y:S02]  /*46d0*/  IMAD.MOV.U32 R65, RZ, RZ, R182 ;  /* 0x000000ffff417224 */ /* 0x000fe400078e00b6 */
[----:B------:R-:W-:-:S02]  /*46e0*/  FADD.FTZ R4, R87, R85 ;  /* 0x0000005557047221 */ /* 0x000fc40000010000 */
[----:B------:R-:W-:Y:S02]  /*46f0*/  FADD.FTZ R5, R15, R13 ;  /* 0x0000000d0f057221 */ /* 0x000fe40000010000 */
[----:B------:R-:W-:Y:S02]  /*4700*/  FADD.FTZ R4, R86, R4 ;  /* 0x0000000456047221 */ /* 0x000fe40000010000 */
[--C-:B------:R-:W-:Y:S02]  /*4710*/  FFMA.FTZ R18, R91, c[0x0][0x2d0], -R12.reuse ;  /* 0x0000b4005b127a23 */ /* 0x100fe4000001080c */
[--C-:B------:R-:W-:Y:S02]  /*4720*/  FFMA.FTZ R20, R93, c[0x0][0x2d0], -R12.reuse ;  /* 0x0000b4005d147a23 */ /* 0x100fe4000001080c */
[--C-:B------:R-:W-:Y:S02]  /*4730*/  FFMA.FTZ R19, R92, c[0x0][0x2d0], -R12.reuse ;  /* 0x0000b4005c137a23 */ /* 0x100fe4000001080c */
[----:B--2---:R-:W-:-:S02]  /*4740*/  FFMA.FTZ R0, R96, c[0x0][0x2d0], -R12 ;  /* 0x0000b40060007a23 */ /* 0x004fc4000001080c */
[----:B------:R-:W-:Y:S02]  /*4750*/  IMAD.MOV.U32 R96, RZ, RZ, R7 ;  /* 0x000000ffff607224 */ /* 0x000fe400078e0007 */
[----:B------:R2:W-:Y:S01]  /*4760*/  MUFU.EX2 R181, R0 ;  /* 0x0000000000b57308 */ /* 0x0005e20000000800 */
[----:B------:R-:W-:Y:S02]  /*4770*/  IMAD.MOV.U32 R7, RZ, RZ, R30 ;  /* 0x000000ffff077224 */ /* 0x000fe400078e001e */
[----:B------:R-:W-:Y:S01]  /*4780*/  IMAD.MOV.U32 R30, RZ, RZ, R28 ;  /* 0x000000ffff1e7224 */ /* 0x000fe200078e001c */
[----:B------:R-:W-:Y:S01]  /*4790*/  MOV R28, R42 ;  /* 0x0000002a001c7202 */ /* 0x000fe20000000f00 */
[----:B------:R-:W-:Y:S02]  /*47a0*/  IMAD.MOV.U32 R42, RZ, RZ, R40 ;  /* 0x000000ffff2a7224 */ /* 0x000fe400078e0028 */
[----:B------:R-:W-:Y:S02]  /*47b0*/  FFMA.FTZ R13, R106, c[0x0][0x2d0], -R3 ;  /* 0x0000b4006a0d7a23 */ /* 0x000fe40000010803 */
[----:B------:R-:W-:Y:S01]  /*47c0*/  IMAD.MOV.U32 R40, RZ, RZ, R52 ;  /* 0x000000ffff287224 */ /* 0x000fe200078e0034 */
[----:B------:R-:W-:Y:S01]  /*47d0*/  MOV R52, R82 ;  /* 0x0000005200347202 */ /* 0x000fe20000000f00 */
[----:B------:R-:W-:-:S02]  /*47e0*/  IMAD.MOV.U32 R82, RZ, RZ, R168 ;  /* 0x000000ffff527224 */ /* 0x000fc400078e00a8 */
[----:B------:R-:W-:Y:S01]  /*47f0*/  FFMA.FTZ R15, R98, c[0x0][0x2d0], -R3 ;  /* 0x0000b400620f7a23 */ /* 0x000fe20000010803 */
[----:B------:R-:W-:Y:S01]  /*4800*/  MUFU.EX2 R20, R20 ;  /* 0x0000001400147308 */ /* 0x000fe20000000800 */
[----:B------:R-:W-:Y:S01]  /*4810*/  UIADD3 UR6, UR7, -0x2, URZ ;  /* 0xfffffffe07067890 */ /* 0x000fe2000fffe03f */
[----:B--2---:R-:W-:Y:S01]  /*4820*/  FFMA.FTZ R0, R95, c[0x0][0x2d0], -R12 ;  /* 0x0000b4005f007a23 */ /* 0x004fe2000001080c */
[----:B------:R2:W5:Y:S01]  /*4830*/  LDL.LU R168, [R1+0x48] ;  /* 0x0000480001a87983 */ /* 0x0005620000300800 */
[----:B------:R-:W-:Y:S02]  /*4840*/  IMAD.MOV.U32 R95, RZ, RZ, R6 ;  /* 0x000000ffff5f7224 */ /* 0x000fe400078e0006 */
[----:B------:R-:W-:Y:S02]  /*4850*/  IMAD.MOV.U32 R6, RZ, RZ, R23 ;  /* 0x000000ffff067224 */ /* 0x000fe400078e0017 */
[----:B------:R3:W-:Y:S02]  /*4860*/  MUFU.EX2 R180, R0 ;  /* 0x0000000000b47308 */ /* 0x0007e40000000800 */
[----:B---3--:R-:W-:-:S06]  /*4870*/  FFMA.FTZ R0, R94, c[0x0][0x2d0], -R12 ;  /* 0x0000b4005e007a23 */ /* 0x008fcc000001080c */
[----:B------:R3:W4:Y:S02]  /*4880*/  MUFU.EX2 R182, R0 ;  /* 0x0000000000b67308 */ /* 0x0007240000000800 */
[----:B---3--:R-:W-:-:S06]  /*4890*/  FFMA.FTZ R0, R105, c[0x0][0x2d0], -R3 ;  /* 0x0000b40069007a23 */ /* 0x008fcc0000010803 */
[----:B------:R3:W-:Y:S02]  /*48a0*/  MUFU.EX2 R21, R0 ;  /* 0x0000000000157308 */ /* 0x0007e40000000800 */
[----:B---3--:R-:W-:-:S06]  /*48b0*/  FFMA.FTZ R0, R104, c[0x0][0x2d0], -R3 ;  /* 0x0000b40068007a23 */ /* 0x008fcc0000010803 */
[----:B------:R3:W1:Y:S02]  /*48c0*/  MUFU.EX2 R22, R0 ;  /* 0x0000000000167308 */ /* 0x0006640000000800 */
[----:B---3--:R-:W-:Y:S01]  /*48d0*/  FFMA.FTZ R0, R108, c[0x0][0x2d0], -R3 ;  /* 0x0000b4006c007a23 */ /* 0x008fe20000010803 */
[----:B------:R-:W-:Y:S02]  /*48e0*/  MOV R108, R97 ;  /* 0x00000061006c7202 */ /* 0x000fe40000000f00 */
[----:B------:R-:W-:Y:S02]  /*48f0*/  MOV R97, R16 ;  /* 0x0000001000617202 */ /* 0x000fe40000000f00 */
[----:B------:R-:W-:Y:S01]  /*4900*/  MOV R16, R31 ;  /* 0x0000001f00107202 */ /* 0x000fe20000000f00 */
[----:B------:R-:W-:Y:S01]  /*4910*/  IMAD.MOV.U32 R31, RZ, RZ, R29 ;  /* 0x000000ffff1f7224 */ /* 0x000fe200078e001d */
[----:B------:R3:W-:Y:S01]  /*4920*/  MUFU.EX2 R23, R0 ;  /* 0x0000000000177308 */ /* 0x0007e20000000800 */
[----:B------:R-:W-:Y:S01]  /*4930*/  IMAD.MOV.U32 R29, RZ, RZ, R43 ;  /* 0x000000ffff1d7224 */ /* 0x000fe200078e002b */
[----:B------:R-:W-:Y:S01]  /*4940*/  MOV R43, R41 ;  /* 0x00000029002b7202 */ /* 0x000fe20000000f00 */
[----:B------:R-:W-:-:S02]  /*4950*/  IMAD.MOV.U32 R41, RZ, RZ, R53 ;  /* 0x000000ffff297224 */ /* 0x000fc400078e0035 */
[----:B------:R-:W-:Y:S01]  /*4960*/  IMAD.MOV.U32 R53, RZ, RZ, R83 ;  /* 0x000000ffff357224 */ /* 0x000fe200078e0053 */
[----:B------:R-:W-:Y:S01]  /*4970*/  MOV R83, R179 ;  /* 0x000000b300537202 */ /* 0x000fe20000000f00 */
[----:B---3--:R-:W-:-:S04]  /*4980*/  FFMA.FTZ R0, R107, c[0x0][0x2d0], -R3 ;  /* 0x0000b4006b007a23 */ /* 0x008fc80000010803 */
[----:B------:R3:W1:Y:S01]  /*4990*/  MUFU.EX2 R179, R0 ;  /* 0x0000000000b37308 */ /* 0x0006620000000800 */
[----:B------:R-:W-:Y:S02]  /*49a0*/  IMAD.MOV.U32 R105, RZ, RZ, R96 ;  /* 0x000000ffff697224 */ /* 0x000fe400078e0060 */
[----:B------:R-:W-:Y:S02]  /*49b0*/  IMAD.MOV.U32 R107, RZ, RZ, R6 ;  /* 0x000000ffff6b7224 */ /* 0x000fe400078e0006 */
[----:B------:R-:W-:Y:S02]  /*49c0*/  IMAD.MOV.U32 R96, RZ, RZ, R7 ;  /* 0x000000ffff607224 */ /* 0x000fe400078e0007 */
[----:B------:R-:W-:Y:S01]  /*49d0*/  IMAD.MOV.U32 R6, RZ, RZ, R30 ;  /* 0x000000ffff067224 */ /* 0x000fe200078e001e */
[----:B------:R-:W-:Y:S01]  /*49e0*/  MOV R106, R97 ;  /* 0x00000061006a7202 */ /* 0x000fe20000000f00 */
[----:B------:R-:W-:Y:S01]  /*49f0*/  IMAD.MOV.U32 R7, RZ, RZ, R31 ;  /* 0x000000ffff077224 */ /* 0x000fe200078e001f */
[----:B------:R-:W-:Y:S01]  /*4a00*/  MOV R97, R16 ;  /* 0x0000001000617202 */ /* 0x000fe20000000f00 */
[----:B------:R-:W-:Y:S01]  /*4a10*/  FFMA.FTZ R16, R90, c[0x0][0x2d0], -R3 ;  /* 0x0000b4005a107a23 */ /* 0x000fe20000010803 */
[----:B------:R-:W-:Y:S01]  /*4a20*/  MOV R90, R6 ;  /* 0x00000006005a7202 */ /* 0x000fe20000000f00 */
[----:B------:R-:W-:Y:S01]  /*4a30*/  IMAD.MOV.U32 R91, RZ, RZ, R7 ;  /* 0x000000ffff5b7224 */ /* 0x000fe200078e0007 */
[----:B------:R-:W-:Y:S01]  /*4a40*/  MOV R30, R42 ;  /* 0x0000002a001e7202 */ /* 0x000fe20000000f00 */
[----:B---3--:R-:W-:Y:S01]  /*4a50*/  FADD.FTZ R0, R14, R5 ;  /* 0x000000050e007221 */ /* 0x008fe20000010000 */
[----:B----4-:R-:W-:Y:S01]  /*4a60*/  F2FP.PACK_AB R6, R182, R180 ;  /* 0x000000b4b606723e */ /* 0x010fe200000000ff */
[----:B------:R-:W-:Y:S01]  /*4a70*/  FADD.FTZ R14, R88, R4 ;  /* 0x00000004580e7221 */ /* 0x000fe20000010000 */
[----:B------:R-:W-:Y:S01]  /*4a80*/  F2FP.PACK_AB R4, R181, R124 ;  /* 0x0000007cb504723e */ /* 0x000fe200000000ff */
[----:B------:R-:W-:Y:S01]  /*4a90*/  IMAD.MOV.U32 R31, RZ, RZ, R43 ;  /* 0x000000ffff1f7224 */ /* 0x000fe200078e002b */
[----:B-1----:R-:W-:-:S02]  /*4aa0*/  F2FP.PACK_AB R5, R22, R21 ;  /* 0x000000151605723e */ /* 0x002fc400000000ff */
[----:B------:R-:W-:-:S07]  /*4ab0*/  F2FP.PACK_AB R7, R179, R23 ;  /* 0x00000017b307723e */ /* 0x000fce00000000ff */
[C---:B------:R-:W-:Y:S08]  /*4ac0*/  HMMA.16816.F32 R164, R4.reuse, R8, R164 ;  /* 0x0000000804a4723c */ /* 0x040ff000000018a4 */
[----:B------:R-:W-:Y:S01]  /*4ad0*/  HMMA.16816.F32 R28, R4, R10, R28 ;  /* 0x0000000a041c723c */ /* 0x000fe2000000181c */
[----:B------:R-:W1:Y:S01]  /*4ae0*/  LDSM.16.MT88.4 R8, [R248+0x1100] ;  /* 0x00110000f808783b */ /* 0x000e620000004200 */
[----:B------:R-:W-:Y:S01]  /*4af0*/  MOV R42, R40 ;  /* 0x00000028002a7202 */ /* 0x000fe20000000f00 */
[----:B------:R-:W-:Y:S01]  /*4b00*/  IMAD.MOV.U32 R43, RZ, RZ, R41 ;  /* 0x000000ffff2b7224 */ /* 0x000fe200078e0029 */
[----:B------:R-:W-:Y:S01]  /*4b10*/  MOV R40, R54 ;  /* 0x0000003600287202 */ /* 0x000fe20000000f00 */
[----:B------:R-:W-:Y:S01]  /*4b20*/  IMAD.MOV.U32 R41, RZ, RZ, R55 ;  /* 0x000000ffff297224 */ /* 0x000fe200078e0037 */
[----:B------:R-:W-:Y:S01]  /*4b30*/  MOV R88, R96 ;  /* 0x0000006000587202 */ /* 0x000fe20000000f00 */
[----:B------:R-:W-:Y:S01]  /*4b40*/  IMAD.MOV.U32 R104, RZ, RZ, R95 ;  /* 0x000000ffff687224 */ /* 0x000fe200078e005f */
[----:B------:R-:W-:Y:S01]  /*4b50*/  MOV R94, R40 ;  /* 0x00000028005e7202 */ /* 0x000fe20000000f00 */
[----:B------:R-:W-:Y:S01]  /*4b60*/  IMAD.MOV.U32 R89, RZ, RZ, R97 ;  /* 0x000000ffff597224 */ /* 0x000fe200078e0061 */
[----:B------:R-:W-:Y:S01]  /*4b70*/  MOV R97, R42 ;  /* 0x0000002a00617202 */ /* 0x000fe20000000f00 */
[----:B------:R-:W-:-:S02]  /*4b80*/  IMAD.MOV.U32 R96, RZ, RZ, R43 ;  /* 0x000000ffff607224 */ /* 0x000fc400078e002b */
[----:B------:R-:W-:Y:S01]  /*4b90*/  IMAD.MOV.U32 R95, RZ, RZ, R41 ;  /* 0x000000ffff5f7224 */ /* 0x000fe200078e0029 */
[C---:B-1----:R-:W-:Y:S08]  /*4ba0*/  HMMA.16816.F32 R156, R4.reuse, R8, R156 ;  /* 0x00000008049c723c */ /* 0x042ff0000000189c */
[----:B------:R-:W-:Y:S01]  /*4bb0*/  HMMA.16816.F32 R40, R4, R10, R148 ;  /* 0x0000000a0428723c */ /* 0x000fe20000001894 */
[----:B------:R-:W1:Y:S01]  /*4bc0*/  LDSM.16.MT88.4 R8, [R250+0x1100] ;  /* 0x00110000fa08783b */ /* 0x000e620000004200 */
[----:B------:R-:W-:Y:S01]  /*4bd0*/  MOV R54, R82 ;  /* 0x0000005200367202 */ /* 0x000fe20000000f00 */
[----:B------:R-:W-:-:S07]  /*4be0*/  IMAD.MOV.U32 R55, RZ, RZ, R83 ;  /* 0x000000ffff377224 */ /* 0x000fce00078e0053 */
[C---:B-1----:R-:W-:Y:S08]  /*4bf0*/  HMMA.16816.F32 R148, R4.reuse, R8, R52 ;  /* 0x000000080494723c */ /* 0x042ff00000001834 */
[C---:B------:R-:W-:Y:S01]  /*4c00*/  HMMA.16816.F32 R44, R4.reuse, R10, R44 ;  /* 0x0000000a042c723c */ /* 0x040fe2000000182c */
[----:B------:R-:W1:Y:S07]  /*4c10*/  LDSM.16.MT88.4 R8, [R249+0x1100] ;  /* 0x00110000f908783b */ /* 0x000e6e0000004200 */
[C---:B-1----:R-:W-:Y:S08]  /*4c20*/  HMMA.16816.F32 R140, R4.reuse, R8, R140 ;  /* 0x00000008048c723c */ /* 0x042ff0000000188c */
[C---:B------:R-:W-:Y:S01]  /*4c30*/  HMMA.16816.F32 R52, R4.reuse, R10, R72 ;  /* 0x0000000a0434723c */ /* 0x040fe20000001848 */
[----:B------:R-:W1:Y:S07]  /*4c40*/  LDSM.16.MT88.4 R8, [R135+0x3100] ;  /* 0x003100008708783b */ /* 0x000e6e0000004200 */
[C---:B-1----:R-:W-:Y:S08]  /*4c50*/  HMMA.16816.F32 R64, R4.reuse, R8, R64 ;  /* 0x000000080440723c */ /* 0x042ff00000001840 */
[----:B------:R-:W-:Y:S01]  /*4c60*/  HMMA.16816.F32 R68, R4, R10, R68 ;  /* 0x0000000a0444723c */ /* 0x000fe20000001844 */
[----:B------:R-:W1:Y:S01]  /*4c70*/  LDSM.16.MT88.4 R8, [R248+0x3100] ;  /* 0x00310000f808783b */ /* 0x000e620000004200 */
[----:B------:R-:W-:Y:S01]  /*4c80*/  MOV R82, R134 ;  /* 0x0000008600527202 */ /* 0x000fe20000000f00 */
[----:B------:R-:W-:-:S02]  /*4c90*/  IMAD.MOV.U32 R83, RZ, RZ, R133 ;  /* 0x000000ffff537224 */ /* 0x000fc400078e0085 */
[----:B------:R-:W-:Y:S01]  /*4ca0*/  FFMA.FTZ R12, R99, c[0x0][0x2d0], -R3 ;  /* 0x0000b400630c7a23 */ /* 0x000fe20000010803 */
[----:B------:R2:W5:Y:S02]  /*4cb0*/  LDL.LU R134, [R1+0x44] ;  /* 0x0000440001867983 */ /* 0x0005640000300800 */
[C---:B-1----:R-:W-:Y:S08]  /*4cc0*/  HMMA.16816.F32 R72, R4.reuse, R8, R88 ;  /* 0x000000080448723c */ /* 0x042ff00000001858 */
[----:B------:R-:W-:Y:S01]  /*4cd0*/  HMMA.16816.F32 R76, R4, R10, R76 ;  /* 0x0000000a044c723c */ /* 0x000fe2000000184c */
[----:B------:R-:W1:Y:S01]  /*4ce0*/  LDSM.16.MT88.4 R8, [R250+0x3100] ;  /* 0x00310000fa08783b */ /* 0x000e620000004200 */
[----:B------:R-:W-:Y:S01]  /*4cf0*/  FADD.FTZ R3, R84, R0 ;  /* 0x0000000054037221 */ /* 0x000fe20000010000 */
[----:B------:R-:W-:-:S02]  /*4d00*/  UISETP.GE.AND UP0, UPT, UR6, UR8, UPT ;  /* 0x000000080600728c */ /* 0x000fc4000bf06270 */
[----:B------:R2:W5:Y:S03]  /*4d10*/  LDL.LU R133, [R1+0x40] ;  /* 0x0000400001857983 */ /* 0x0005660000300800 */
[C---:B-1----:R-:W-:Y:S08]  /*4d20*/  HMMA.16816.F32 R80, R4.reuse, R8, R80 ;  /* 0x000000080450723c */ /* 0x042ff00000001850 */
[C---:B------:R-:W-:Y:S01]  /*4d30*/  HMMA.16816.F32 R84, R4.reuse, R10, R104 ;  /* 0x0000000a0454723c */ /* 0x040fe20000001868 */
[----:B------:R-:W1:Y:S07]  /*4d40*/  LDSM.16.MT88.4 R8, [R249+0x3100] ;  /* 0x00310000f908783b */ /* 0x000e6e0000004200 */
[C---:B-1----:R-:W-:Y:S08]  /*4d50*/  HMMA.16816.F32 R88, R4.reuse, R8, R108 ;  /* 0x000000080458723c */ /* 0x042ff0000000186c */
[C---:B------:R-:W-:Y:S11]  /*4d60*/  HMMA.16816.F32 R8, R4.reuse, R10, R188 ;  /* 0x0000000a0408723c */ /* 0x040ff600000018bc */
[----:B------:R-:W-:Y:S11]  /*4d70*/  @!UPT UIADD3 URZ, URZ, URZ, URZ ;  /* 0x0000003f3f3ff290 */ /* 0x000ff6000fffe03f */
[----:B------:R-:W-:Y:S02]  /*4d80*/  @!UPT UIADD3 URZ, URZ, URZ, URZ ;  /* 0x0000003f3f3ff290 */ /* 0x000fe4000fffe03f */
[----:B------:R-:W-:Y:S01]  /*4d90*/  MOV R191, R9 ;  /* 0x0000000900bf7202 */ /* 0x000fe20000000f00 */
[----:B------:R-:W-:Y:S01]  /*4da0*/  IMAD.MOV.U32 R190, RZ, RZ, R10 ;  /* 0x000000ffffbe7224 */ /* 0x000fe200078e000a */
[----:B------:R-:W-:Y:S01]  /*4db0*/  MOV R189, R11 ;  /* 0x0000000b00bd7202 */ /* 0x000fe20000000f00 */
[----:B------:R-:W-:Y:S02]  /*4dc0*/  IMAD.MOV.U32 R188, RZ, RZ, R8 ;  /* 0x000000ffffbc7224 */ /* 0x000fe400078e0008 */
[----:B------:R-:W1:Y:S01]  /*4dd0*/  LDSM.16.MT88.4 R8, [R135+0x5100] ;  /* 0x005100008708783b */ /* 0x000e620000004200 */
[----:B------:R-:W-:Y:S01]  /*4de0*/  MOV R111, R89 ;  /* 0x00000059006f7202 */ /* 0x000fe20000000f00 */
[----:B------:R-:W-:Y:S01]  /*4df0*/  IMAD.MOV.U32 R110, RZ, RZ, R90 ;  /* 0x000000ffff6e7224 */ /* 0x000fe200078e005a */
[----:B------:R-:W-:Y:S01]  /*4e00*/  MOV R109, R91 ;  /* 0x0000005b006d7202 */ /* 0x000fe20000000f00 */
[----:B------:R-:W-:Y:S01]  /*4e10*/  IMAD.MOV.U32 R108, RZ, RZ, R88 ;  /* 0x000000ffff6c7224 */ /* 0x000fe200078e0058 */
[C---:B-1----:R-:W-:Y:S08]  /*4e20*/  HMMA.16816.F32 R104, R4.reuse, R8, R184 ;  /* 0x000000080468723c */ /* 0x042ff000000018b8 */
[----:B------:R-:W-:Y:S01]  /*4e30*/  HMMA.16816.F32 R88, R4, R10, R144 ;  /* 0x0000000a0458723c */ /* 0x000fe20000001890 */
[----:B------:R-:W1:Y:S01]  /*4e40*/  LDSM.16.MT88.4 R8, [R248+0x5100] ;  /* 0x00510000f808783b */ /* 0x000e620000004200 */
[----:B------:R-:W-:Y:S01]  /*4e50*/  MOV R0, R94 ;  /* 0x0000005e00007202 */ /* 0x000fe20000000f00 */
[----:B------:R-:W-:Y:S01]  /*4e60*/  IMAD.MOV.U32 R185, RZ, RZ, R95 ;  /* 0x000000ffffb97224 */ /* 0x000fe200078e005f */
[----:B------:R-:W-:Y:S01]  /*4e70*/  MOV R186, R96 ;  /* 0x0000006000ba7202 */ /* 0x000fe20000000f00 */
[----:B------:R-:W-:-:S03]  /*4e80*/  IMAD.MOV.U32 R187, RZ, RZ, R97 ;  /* 0x000000ffffbb7224 */ /* 0x000fc600078e0061 */
[C---:B-1----:R-:W-:Y:S01]  /*4e90*/  HMMA.16816.F32 R92, R4.reuse, R8, R160 ;  /* 0x00000008045c723c */ /* 0x042fe200000018a0 */
[----:B------:R-:W-:Y:S07]  /*4ea0*/  LDSM.16.MT88.4 R160, [R135+0x1900] ;  /* 0x0019000087a0783b */ /* 0x000fee0000004200 */
        /* <DEDUP_REMOVED lines=12> */
[C---:B-1----:R-:W-:Y:S08]  /*4f70*/  HMMA.16816.F32 R120, R4.reuse, R8, R120 ;  /* 0x000000080478723c */ /* 0x042ff00000001878 */
[C---:B------:R-:W-:Y:S01]  /*4f80*/  HMMA.16816.F32 R116, R4.reuse, R10, R116 ;  /* 0x0000000a0474723c */ /* 0x040fe20000001874 */
[----:B------:R-:W1:Y:S01]  /*4f90*/  LDSM.16.MT88.4 R8, [R135+0x7100] ;  /* 0x007100008708783b */ /* 0x000e620000004200 */
[----:B------:R-:W-:Y:S01]  /*4fa0*/  IMAD.MOV.U32 R138, RZ, RZ, R153 ;  /* 0x000000ffff8a7224 */ /* 0x000fe200078e0099 */
[----:B------:R-:W-:Y:S01]  /*4fb0*/  MOV R137, R154 ;  /* 0x0000009a00897202 */ /* 0x000fe20000000f00 */
[----:B------:R-:W-:Y:S01]  /*4fc0*/  IMAD.MOV.U32 R136, RZ, RZ, R155 ;  /* 0x000000ffff887224 */ /* 0x000fe200078e009b */
[----:B------:R-:W-:Y:S01]  /*4fd0*/  MOV R153, R111 ;  /* 0x0000006f00997202 */ /* 0x000fe20000000f00 */
[----:B------:R-:W-:Y:S01]  /*4fe0*/  IMAD.MOV.U32 R154, RZ, RZ, R110 ;  /* 0x000000ffff9a7224 */ /* 0x000fe200078e006e */
[----:B------:R-:W-:Y:S01]  /*4ff0*/  MOV R155, R109 ;  /* 0x0000006d009b7202 */ /* 0x000fe20000000f00 */
[----:B------:R-:W-:Y:S01]  /*5000*/  IMAD.MOV.U32 R152, RZ, RZ, R108 ;  /* 0x000000ffff987224 */ /* 0x000fe200078e006c */
[C---:B-1----:R-:W-:Y:S08]  /*5010*/  HMMA.16816.F32 R112, R4.reuse, R8, R112 ;  /* 0x000000080470723c */ /* 0x042ff00000001870 */
[C---:B------:R-:W-:Y:S01]  /*5020*/  HMMA.16816.F32 R108, R4.reuse, R10, R100 ;  /* 0x0000000a046c723c */ /* 0x040fe20000001864 */
[----:B------:R-:W1:Y:S07]  /*5030*/  LDSM.16.MT88.4 R8, [R248+0x7100] ;  /* 0x00710000f808783b */ /* 0x000e6e0000004200 */
[C---:B-1----:R-:W-:Y:S08]  /*5040*/  HMMA.16816.F32 R128, R4.reuse, R8, R60 ;  /* 0x000000080480723c */ /* 0x042ff0000000183c */
[----:B------:R-:W-:Y:S11]  /*5050*/  HMMA.16816.F32 R8, R4, R10, R56 ;  /* 0x0000000a0408723c */ /* 0x000ff60000001838 */
[----:B------:R-:W-:Y:S11]  /*5060*/  @!UPT UIADD3 URZ, URZ, URZ, URZ ;  /* 0x0000003f3f3ff290 */ /* 0x000ff6000fffe03f */
[----:B------:R-:W-:Y:S02]  /*5070*/  @!UPT UIADD3 URZ, URZ, URZ, URZ ;  /* 0x0000003f3f3ff290 */ /* 0x000fe4000fffe03f */
[----:B------:R-:W-:Y:S01]  /*5080*/  IMAD.MOV.U32 R59, RZ, RZ, R8 ;  /* 0x000000ffff3b7224 */ /* 0x000fe200078e0008 */
[----:B------:R-:W-:Y:S01]  /*5090*/  MOV R58, R9 ;  /* 0x00000009003a7202 */ /* 0x000fe20000000f00 */
[----:B------:R-:W-:Y:S01]  /*50a0*/  IMAD.MOV.U32 R57, RZ, RZ, R10 ;  /* 0x000000ffff397224 */ /* 0x000fe200078e000a */
[----:B------:R-:W-:Y:S02]  /*50b0*/  MOV R56, R11 ;  /* 0x0000000b00387202 */ /* 0x000fe40000000f00 */
        /* <DEDUP_REMOVED lines=11> */
[----:B------:R-:W-:-:S02]  /*5170*/  MOV R131, R188 ;  /* 0x000000bc00837202 */ /* 0x000fc40000000f00 */
[C---:B-1----:R-:W-:Y:S01]  /*5180*/  HMMA.16816.F32 R188, R4.reuse, R8, R48 ;  /* 0x0000000804bc723c */ /* 0x042fe20000001830 */
[----:B------:R-:W-:Y:S01]  /*5190*/  FADD.FTZ R0, R0, R14 ;  /* 0x0000000e00007221 */ /* 0x000fe20000010000 */
[----:B------:R-:W-:Y:S06]  /*51a0*/  LDSM.16.MT88.4 R48, [R248+0x3900] ;  /* 0x00390000f830783b */ /* 0x000fec0000004200 */
[----:B------:R-:W-:Y:S01]  /*51b0*/  HMMA.16816.F32 R184, R4, R10, R36 ;  /* 0x0000000a04b8723c */ /* 0x000fe20000001824 */
[----:B------:R-:W1:Y:S01]  /*51c0*/  LDSM.16.MT88.4 R8, [R249+0x7100] ;  /* 0x00710000f908783b */ /* 0x000e620000004200 */
[----:B------:R-:W-:-:S02]  /*51d0*/  FADD.FTZ R3, R183, R3 ;  /* 0x00000003b7037221 */ /* 0x000fc40000010000 */
[----:B------:R-:W-:Y:S02]  /*51e0*/  FADD.FTZ R0, R101, R0 ;  /* 0x0000000065007221 */ /* 0x000fe40000010000 */
[----:B------:R-:W-:Y:S02]  /*51f0*/  IMAD.MOV.U32 R183, RZ, RZ, R130 ;  /* 0x000000ffffb77224 */ /* 0x000fe400078e0082 */
[C---:B-1----:R-:W-:Y:S01]  /*5200*/  HMMA.16816.F32 R32, R4.reuse, R8, R32 ;  /* 0x000000080420723c */ /* 0x042fe20000001820 */
[----:B------:R-:W-:Y:S07]  /*5210*/  MUFU.EX2 R9, R17 ;  /* 0x0000001100097308 */ /* 0x000fee0000000800 */
[----:B------:R-:W-:Y:S01]  /*5220*/  HMMA.16816.F32 R24, R4, R10, R24 ;  /* 0x0000000a0418723c */ /* 0x000fe20000001818 */
[----:B------:R-:W1:Y:S08]  /*5230*/  MUFU.EX2 R11, R19 ;  /* 0x00000013000b7308 */ /* 0x000e700000000800 */
[----:B------:R-:W3:Y:S01]  /*5240*/  MUFU.EX2 R10, R18 ;  /* 0x00000012000a7308 */ /* 0x000ee20000000800 */
[----:B------:R-:W-:-:S07]  /*5250*/  FADD.FTZ R4, R127, R3 ;  /* 0x000000037f047221 */ /* 0x000fce0000010000 */
[----:B------:R-:W-:Y:S08]  /*5260*/  MUFU.EX2 R8, R13 ;  /* 0x0000000d00087308 */ /* 0x000ff00000000800 */
[----:B------:R-:W4:Y:S08]  /*5270*/  MUFU.EX2 R7, R12 ;  /* 0x0000000c00077308 */ /* 0x000f300000000800 */
[----:B------:R-:W-:Y:S08]  /*5280*/  MUFU.EX2 R6, R15 ;  /* 0x0000000f00067308 */ /* 0x000ff00000000800 */
[----:B------:R-:W2:Y:S01]  /*5290*/  MUFU.EX2 R5, R16 ;  /* 0x0000001000057308 */ /* 0x000ea20000000800 */
[----:B------:R-:W-:-:S02]  /*52a0*/  FADD.FTZ R3, R102, R0 ;  /* 0x0000000066037221 */ /* 0x000fc40000010000 */
[----:B------:R-:W-:Y:S02]  /*52b0*/  FADD.FTZ R0, R126, R4 ;  /* 0x000000047e007221 */ /* 0x000fe40000010000 */
[----:B------:R-:W-:Y:S01]  /*52c0*/  FADD.FTZ R4, R103, R3 ;  /* 0x0000000367047221 */ /* 0x000fe20000010000 */
[----:B------:R-:W-:Y:S01]  /*52d0*/  MOV R127, R129 ;  /* 0x00000081007f7202 */ /* 0x000fe20000000f00 */
[----:B------:R-:W-:Y:S01]  /*52e0*/  FADD.FTZ R3, R125, R0 ;  /* 0x000000007d037221 */ /* 0x000fe20000010000 */
[----:B------:R-:W-:Y:S01]  /*52f0*/  MOV R0, R131 ;  /* 0x0000008300007202 */ /* 0x000fe20000000f00 */
[----:B------:R-:W-:Y:S01]  /*5300*/  IMAD.MOV.U32 R126, RZ, RZ, R128 ;  /* 0x000000ffff7e7224 */ /* 0x000fe200078e0080 */
[----:B-1----:R-:W-:Y:S02]  /*5310*/  F2FP.PACK_AB R128, R11, R20 ;  /* 0x000000140b80723e */ /* 0x002fe400000000ff */
[----:B---3--:R-:W-:Y:S02]  /*5320*/  F2FP.PACK_AB R130, R9, R10 ;  /* 0x0000000a0982723e */ /* 0x008fe400000000ff */
[----:B----4-:R-:W-:-:S02]  /*5330*/  F2FP.PACK_AB R129, R7, R8 ;  /* 0x000000080781723e */ /* 0x010fc400000000ff */
[----:B--2---:R-:W-:-:S07]  /*5340*/  F2FP.PACK_AB R131, R5, R6 ;  /* 0x000000060583723e */ /* 0x004fce00000000ff */
[C---:B------:R-:W-:Y:S08]  /*5350*/  HMMA.16816.F32 R164, R128.reuse, R160, R164 ;  /* 0x000000a080a4723c */ /* 0x040ff000000018a4 */
[----:B------:R-:W-:Y:S07]  /*5360*/  HMMA.16816.F32 R160, R128, R162, R28 ;  /* 0x000000a280a0723c */ /* 0x000fee000000181c */
        /* <DEDUP_REMOVED lines=8> */
[----:B------:R-:W1:Y:S01]  /*53f0*/  LDSM.16.MT88.4 R152, [R248+0x1900] ;  /* 0x00190000f898783b */ /* 0x000e620000004200 */
[----:B------:R-:W-:Y:S01]  /*5400*/  IMAD.MOV.U32 R100, RZ, RZ, R147 ;  /* 0x000000ffff647224 */ /* 0x000fe200078e0093 */
[----:B------:R-:W-:Y:S01]  /*5410*/  MOV R101, R146 ;  /* 0x0000009200657202 */ /* 0x000fe20000000f00 */
[----:B------:R-:W-:Y:S01]  /*5420*/  IMAD.MOV.U32 R102, RZ, RZ, R145 ;  /* 0x000000ffff667224 */ /* 0x000fe200078e0091 */
[----:B------:R-:W-:Y:S01]  /*5430*/  MOV R103, R144 ;  /* 0x0000009000677202 */ /* 0x000fe20000000f00 */
[----:B------:R-:W-:Y:S01]  /*5440*/  IMAD.MOV.U32 R12, RZ, RZ, R139 ;  /* 0x000000ffff0c7224 */ /* 0x000fe200078e008b */
[----:B------:R-:W2:Y:S01]  /*5450*/  LDSM.16.MT88.4 R144, [R250+0x1900] ;  /* 0x00190000fa90783b */ /* 0x000ea20000004200 */
[----:B------:R-:W-:Y:S01]  /*5460*/  MOV R13, R138 ;  /* 0x0000008a000d7202 */ /* 0x000fe20000000f00 */
[----:B------:R-:W-:Y:S01]  /*5470*/  IMAD.MOV.U32 R14, RZ, RZ, R137 ;  /* 0x000000ffff0e7224 */ /* 0x000fe200078e0089 */
[----:B------:R-:W-:Y:S01]  /*5480*/  MOV R15, R136 ;  /* 0x00000088000f7202 */ /* 0x000fe20000000f00 */
[----:B------:R-:W-:Y:S01]  /*5490*/  IMAD.MOV.U32 R16, RZ, RZ, R59 ;  /* 0x000000ffff107224 */ /* 0x000fe200078e003b */
[----:B------:R-:W3:Y:S01]  /*54a0*/  LDSM.16.MT88.4 R136, [R249+0x1900] ;  /* 0x00190000f988783b */ /* 0x000ee20000004200 */
[----:B------:R-:W-:Y:S01]  /*54b0*/  MOV R17, R58 ;  /* 0x0000003a00117202 */ /* 0x000fe20000000f00 */
[----:B------:R-:W-:Y:S01]  /*54c0*/  IMAD.MOV.U32 R18, RZ, RZ, R57 ;  /* 0x000000ffff127224 */ /* 0x000fe200078e0039 */
[----:B------:R-:W-:-:S02]  /*54d0*/  MOV R19, R56 ;  /* 0x0000003800137202 */ /* 0x000fc40000000f00 */
[----:B------:R-:W-:Y:S01]  /*54e0*/  LDSM.16.MT88.4 R56, [R250+0x3900] ;  /* 0x00390000fa38783b */ /* 0x000fe20000004200 */
[C---:B-1----:R-:W-:Y:S08]  /*54f0*/  HMMA.16816.F32 R156, R128.reuse, R152, R156 ;  /* 0x00000098809c723c */ /* 0x042ff0000000189c */
[C---:B------:R-:W-:Y:S01]  /*5500*/  HMMA.16816.F32 R152, R128.reuse, R154, R40 ;  /* 0x0000009a8098723c */ /* 0x040fe20000001828 */
[----:B------:R-:W1:Y:S07]  /*5510*/  LDSM.16.MT88.4 R40, [R135+0x3900] ;  /* 0x003900008728783b */ /* 0x000e6e0000004200 */
[C---:B--2---:R-:W-:Y:S08]  /*5520*/  HMMA.16816.F32 R148, R128.reuse, R144, R148 ;  /* 0x000000908094723c */ /* 0x044ff00000001894 */
[C---:B------:R-:W-:Y:S08]  /*5530*/  HMMA.16816.F32 R144, R128.reuse, R146, R44 ;  /* 0x000000928090723c */ /* 0x040ff0000000182c */
[C---:B---3--:R-:W-:Y:S08]  /*5540*/  HMMA.16816.F32 R140, R128.reuse, R136, R140 ;  /* 0x00000088808c723c */ /* 0x048ff0000000188c */
[C---:B------:R-:W-:Y:S01]  /*5550*/  HMMA.16816.F32 R44, R128.reuse, R48, R72 ;  /* 0x00000030802c723c */ /* 0x040fe20000001848 */
[----:B------:R-:W-:Y:S07]  /*5560*/  LDSM.16.MT88.4 R72, [R135+0x5900] ;  /* 0x005900008748783b */ /* 0x000fee0000004200 */
[C---:B-1----:R-:W-:Y:S01]  /*5570*/  HMMA.16816.F32 R36, R128.reuse, R40, R64 ;  /* 0x000000288024723c */ /* 0x042fe20000001840 */
[----:B------:R-:W1:Y:S07]  /*5580*/  LDSM.16.MT88.4 R64, [R249+0x3900] ;  /* 0x00390000f940783b */ /* 0x000e6e0000004200 */
[C---:B------:R-:W-:Y:S08]  /*5590*/  HMMA.16816.F32 R136, R128.reuse, R138, R52 ;  /* 0x0000008a8088723c */ /* 0x040ff00000001834 */
[C---:B------:R-:W-:Y:S01]  /*55a0*/  HMMA.16816.F32 R52, R128.reuse, R56, R80 ;  /* 0x000000388034723c */ /* 0x040fe20000001850 */
[----:B------:R-:W2:Y:S07]  /*55b0*/  LDSM.16.MT88.4 R80, [R248+0x5900] ;  /* 0x00590000f850783b */ /* 0x000eae0000004200 */
[C---:B------:R-:W-:Y:S07]  /*55c0*/  HMMA.16816.F32 R40, R128.reuse, R42, R68 ;  /* 0x0000002a8028723c */ /* 0x040fee0000001844 */
[----:B------:R-:W-:Y:S01]  /*55d0*/  IMAD.MOV.U32 R68, RZ, RZ, R0 ;  /* 0x000000ffff447224 */ /* 0x000fe200078e0000 */
[----:B------:R-:W-:Y:S01]  /*55e0*/  MOV R69, R126 ;  /* 0x0000007e00457202 */ /* 0x000fe20000000f00 */
[----:B------:R-:W-:Y:S01]  /*55f0*/  IMAD.MOV.U32 R70, RZ, RZ, R127 ;  /* 0x000000ffff467224 */ /* 0x000fe200078e007f */
[----:B------:R-:W-:Y:S01]  /*5600*/  MOV R71, R183 ;  /* 0x000000b700477202 */ /* 0x000fe20000000f00 */
[C---:B------:R-:W-:Y:S08]  /*5610*/  HMMA.16816.F32 R48, R128.reuse, R50, R76 ;  /* 0x000000328030723c */ /* 0x040ff0000000184c */
[C---:B-1----:R-:W-:Y:S08]  /*5620*/  HMMA.16816.F32 R60, R128.reuse, R64, R60 ;  /* 0x00000040803c723c */ /* 0x042ff0000000183c */
[C---:B------:R-:W-:Y:S08]  /*5630*/  HMMA.16816.F32 R64, R128.reuse, R66, R68 ;  /* 0x000000428040723c */ /* 0x040ff00000001844 */
[C---:B------:R-:W-:Y:S01]  /*5640*/  HMMA.16816.F32 R68, R128.reuse, R72, R104 ;  /* 0x000000488044723c */ /* 0x040fe20000001868 */
[----:B------:R-:W-:Y:S07]  /*5650*/  LDSM.16.MT88.4 R104, [R135+0x7900] ;  /* 0x007900008768783b */ /* 0x000fee0000004200 */
[C---:B------:R-:W-:Y:S01]  /*5660*/  HMMA.16816.F32 R72, R128.reuse, R74, R88 ;  /* 0x0000004a8048723c */ /* 0x040fe20000001858 */
[----:B------:R-:W1:Y:S07]  /*5670*/  LDSM.16.MT88.4 R88, [R250+0x5900] ;  /* 0x00590000fa58783b */ /* 0x000e6e0000004200 */
[C---:B--2---:R-:W-:Y:S08]  /*5680*/  HMMA.16816.F32 R76, R128.reuse, R80, R92 ;  /* 0x00000050804c723c */ /* 0x044ff0000000185c */
[----:B------:R-:W-:Y:S01]  /*5690*/  HMMA.16816.F32 R80, R128, R82, R96 ;  /* 0x000000528050723c */ /* 0x000fe20000001860 */
[----:B------:R-:W2:Y:S01]  /*56a0*/  LDSM.16.MT88.4 R96, [R249+0x5900] ;  /* 0x00590000f960783b */ /* 0x000ea20000004200 */
[----:B------:R-:W-:-:S02]  /*56b0*/  FADD.FTZ R0, R124, R4 ;  /* 0x000000047c007221 */ /* 0x000fc40000010000 */
[----:B------:R-:W-:Y:S02]  /*56c0*/  FADD.FTZ R4, R21, R3 ;  /* 0x0000000315047221 */ /* 0x000fe40000010000 */
[----:B------:R-:W-:Y:S02]  /*56d0*/  FADD.FTZ R3, R181, R0 ;  /* 0x00000000b5037221 */ /* 0x000fe40000010000 */
[----:B------:R-:W-:Y:S01]  /*56e0*/  FADD.FTZ R0, R22, R4 ;  /* 0x0000000416007221 */ /* 0x000fe20000010000 */
[----:B------:R-:W-:Y:S01]  /*56f0*/  HMMA.16816.F32 R56, R128, R58, R84 ;  /* 0x0000003a8038723c */ /* 0x000fe20000001854 */
[----:B------:R-:W-:Y:S02]  /*5700*/  FADD.FTZ R4, R180, R3 ;  /* 0x00000003b4047221 */ /* 0x000fe40000010000 */
[----:B------:R-:W-:Y:S02]  /*5710*/  FADD.FTZ R3, R23, R0 ;  /* 0x0000000017037221 */ /* 0x000fe40000010000 */
[----:B------:R-:W-:-:S02]  /*5720*/  FADD.FTZ R0, R182, R4 ;  /* 0x00000004b6007221 */ /* 0x000fc40000010000 */
[----:B------:R-:W-:Y:S01]  /*5730*/  FADD.FTZ R3, R179, R3 ;  /* 0x00000003b3037221 */ /* 0x000fe20000010000 */
[C---:B-1----:R-:W-:Y:S01]  /*5740*/  HMMA.16816.F32 R84, R128.reuse, R88, R12 ;  /* 0x000000588054723c */ /* 0x042fe2000000180c */
[----:B------:R-:W-:Y:S07]  /*5750*/  LDSM.16.MT88.4 R12, [R249+0x7900] ;  /* 0x00790000f90c783b */ /* 0x000fee0000004200 */
[C---:B------:R-:W-:Y:S08]  /*5760*/  HMMA.16816.F32 R88, R128.reuse, R90, R100 ;  /* 0x0000005a8058723c */ /* 0x040ff00000001864 */
[C---:B--2---:R-:W-:Y:S01]  /*5770*/  HMMA.16816.F32 R92, R128.reuse, R96, R120 ;  /* 0x00000060805c723c */ /* 0x044fe20000001878 */
[----:B------:R-:W-:Y:S07]  /*5780*/  LDSM.16.MT88.4 R120, [R250+0x7900] ;  /* 0x00790000fa78783b */ /* 0x000fee0000004200 */
[----:B------:R-:W-:Y:S01]  /*5790*/  HMMA.16816.F32 R100, R128, R104, R112 ;  /* 0x000000688064723c */ /* 0x000fe20000001870 */
[----:B------:R-:W1:Y:S01]  /*57a0*/  LDSM.16.MT88.4 R112, [R248+0x7900] ;  /* 0x00790000f870783b */ /* 0x000e620000004200 */
[----:B------:R-:W-:-:S02]  /*57b0*/  FADD.FTZ R8, R8, R3 ;  /* 0x0000000308087221 */ /* 0x000fc40000010000 */
[----:B------:R-:W-:Y:S02]  /*57c0*/  FADD.FTZ R20, R20, R0 ;  /* 0x0000000014147221 */ /* 0x000fe40000010000 */
[----:B------:R-:W-:Y:S02]  /*57d0*/  FADD.FTZ R7, R7, R8 ;  /* 0x0000000807077221 */ /* 0x000fe40000010000 */
[----:B------:R-:W-:Y:S02]  /*57e0*/  FADD.FTZ R11, R11, R20 ;  /* 0x000000140b0b7221 */ /* 0x000fe40000010000 */
[----:B------:R-:W-:Y:S02]  /*57f0*/  FADD.FTZ R6, R6, R7 ;  /* 0x0000000706067221 */ /* 0x000fe40000010000 */
[----:B------:R-:W-:Y:S02]  /*5800*/  FADD.FTZ R10, R10, R11 ;  /* 0x0000000b0a0a7221 */ /* 0x000fe40000010000 */
[----:B------:R-:W-:-:S02]  /*5810*/  FADD.FTZ R0, R5, R6 ;  /* 0x0000000605007221 */ /* 0x000fc40000010000 */
[----:B------:R-:W-:-:S03]  /*5820*/  FADD.FTZ R3, R9, R10 ;  /* 0x0000000a09037221 */ /* 0x000fc60000010000 */
[----:B------:R2:W-:Y:S04]  /*5830*/  STL [R1+0x38], R0 ;  /* 0x0000380001007387 */ /* 0x0005e80000100800 */
[----:B------:R2:W-:Y:S01]  /*5840*/  STL [R1+0x14], R3 ;  /* 0x0000140301007387 */ /* 0x0005e20000100800 */
[----:B------:R-:W-:Y:S01]  /*5850*/  PLOP3.LUT P0, PT, PT, PT, UP0, 0x80, 0x0 ;  /* 0x000000000000781c */ /* 0x000fe20003f0f008 */
[C---:B------:R-:W-:Y:S08]  /*5860*/  HMMA.16816.F32 R96, R128.reuse, R98, R116 ;  /* 0x000000628060723c */ /* 0x040ff00000001874 */
[C---:B------:R-:W-:Y:S08]  /*5870*/  HMMA.16816.F32 R104, R128.reuse, R106, R108 ;  /* 0x0000006a8068723c */ /* 0x040ff0000000186c */
[C---:B-1----:R-:W-:Y:S08]  /*5880*/  HMMA.16816.F32 R108, R128.reuse, R112, R28 ;  /* 0x00000070806c723c */ /* 0x042ff0000000181c */
[C---:B------:R-:W-:Y:S08]  /*5890*/  HMMA.16816.F32 R116, R128.reuse, R120, R188 ;  /* 0x000000788074723c */ /* 0x040ff000000018bc */
[C---:B------:R-:W-:Y:S08]  /*58a0*/  HMMA.16816.F32 R112, R128.reuse, R114, R16 ;  /* 0x000000728070723c */ /* 0x040ff00000001810 */
[C---:B------:R-:W-:Y:S08]  /*58b0*/  HMMA.16816.F32 R120, R128.reuse, R122, R184 ;  /* 0x0000007a8078723c */ /* 0x040ff000000018b8 */
[C---:B------:R-:W-:Y:S08]  /*58c0*/  HMMA.16816.F32 R124, R128.reuse, R12, R32 ;  /* 0x0000000c807c723c */ /* 0x040ff00000001820 */
[----:B------:R-:W-:Y:S01]  /*58d0*/  HMMA.16816.F32 R128, R128, R14, R24 ;  /* 0x0000000e8080723c */ /* 0x000fe20000001818 */
[----:B------:R-:W-:Y:S07]  /*58e0*/  @!P0 BRA `(.L_x_5) ;  /* 0x0000376000008947 */ /* 0x000fee0003800000 */
[----:B--2--5:R-:W-:Y:S01]  /*58f0*/  SHF.R.S32.HI R18, RZ, 0x1f, R133 ;  /* 0x0000001fff127819 */ /* 0x024fe20000011485 */
[----:B------:R-:W-:Y:S01]  /*5900*/  IMAD.SHL.U32 R4, R133, 0x2, RZ ;  /* 0x0000000285047824 */ /* 0x000fe200078e00ff */
[----:B------:R-:W-:-:S02]  /*5910*/  SHF.R.S32.HI R19, RZ, 0x1f, R176 ;  /* 0x0000001fff137819 */ /* 0x000fc400000114b0 */
[----:B------:R-:W-:Y:S01]  /*5920*/  SHF.L.U64.HI R3, R133, 0x1, R18 ;  /* 0x0000000185037819 */ /* 0x000fe20000010212 */
[----:B------:R-:W-:Y:S01]  /*5930*/  IMAD.MOV.U32 R133, RZ, RZ, R2 ;  /* 0x000000ffff857224 */ /* 0x000fe200078e0002 */
[----:B------:R-:W-:Y:S02]  /*5940*/  SHF.R.S32.HI R18, RZ, 0x1f, R178 ;  /* 0x0000001fff127819 */ /* 0x000fe400000114b2 */
[----:B------:R-:W-:Y:S01]  /*5950*/  SHF.L.U64.HI R0, R176, 0x1, R19 ;  /* 0x00000001b0007819 */ /* 0x000fe20000010213 */
[----:B------:R1:W-:Y:S01]  /*5960*/  STL [R1+0x34], R3 ;  /* 0x0000340301007387 */ /* 0x0003e20000100800 */
[----:B------:R-:W-:Y:S02]  /*5970*/  SHF.L.U64.HI R2, R178, 0x1, R18 ;  /* 0x00000001b2027819 */ /* 0x000fe40000010212 */
[----:B------:R-:W-:Y:S01]  /*5980*/  SHF.R.S32.HI R19, RZ, 0x1f, R177 ;  /* 0x0000001fff137819 */ /* 0x000fe200000114b1 */
[----:B------:R2:W-:Y:S04]  /*5990*/  STL [R1+0x30], R4 ;  /* 0x0000300401007387 */ /* 0x0005e80000100800 */
[----:B------:R3:W-:Y:S01]  /*59a0*/  STL [R1+0x2c], R0 ;  /* 0x00002c0001007387 */ /* 0x0007e20000100800 */
[----:B-1----:R-:W-:-:S02]  /*59b0*/  IMAD.SHL.U32 R3, R176, 0x2, RZ ;  /* 0x00000002b0037824 */ /* 0x002fc400078e00ff */
[----:B--2---:R-:W-:-:S03]  /*59c0*/  IMAD.SHL.U32 R4, R178, 0x2, RZ ;  /* 0x00000002b2047824 */ /* 0x004fc600078e00ff */
[----:B------:R1:W-:Y:S01]  /*59d0*/  STL [R1+0x28], R3 ;  /* 0x0000280301007387 */ /* 0x0003e20000100800 */
[----:B---3--:R-:W-:-:S03]  /*59e0*/  IMAD.MOV.U32 R0, RZ, RZ, R132 ;  /* 0x000000ffff007224 */ /* 0x008fc600078e0084 */
[----:B------:R2:W-:Y:S04]  /*59f0*/  STL [R1+0x24], R2 ;  /* 0x0000240201007387 */ /* 0x0005e80000100800 */
[----:B------:R3:W-:Y:S01]  /*5a00*/  STL [R1+0x20], R4 ;  /* 0x0000200401007387 */ /* 0x0007e20000100800 */
[C---:B-1----:R-:W-:Y:S01]  /*5a10*/  SHF.L.U64.HI R3, R177.reuse, 0x1, R19 ;  /* 0x00000001b1037819 */ /* 0x042fe20000010213 */
[----:B--2---:R-:W-:-:S05]  /*5a20*/  IMAD.SHL.U32 R2, R177, 0x2, RZ ;  /* 0x00000002b1027824 */ /* 0x004fca00078e00ff */
[----:B------:R3:W-:Y:S04]  /*5a30*/  STL [R1+0x18], R2 ;  /* 0x0000180201007387 */ /* 0x0007e80000100800 */
[----:B------:R3:W-:Y:S01]  /*5a40*/  STL [R1+0x1c], R3 ;  /* 0x00001c0301007387 */ /* 0x0007e20000100800 */
[----:B------:R-:W-:Y:S05]  /*5a50*/  BRA `(.L_x_6) ;  /* 0x0000047000007947 */ /* 0x000fea0003800000 */
.L_x_8:
[----:B------:R-:W2:Y:S01]  /*5a60*/  LDL R2, [R1+0x3c] ;  /* 0x00003c0001027983 */ /* 0x000ea20000100800 */
[----:B------:R-:W-:Y:S01]  /*5a70*/  IMAD.MOV.U32 R3, RZ, RZ, c[0x0][0x2b8] ;  /* 0x0000ae00ff037624 */ /* 0x000fe200078e00ff */
[----:B------:R-:W-:Y:S01]  /*5a80*/  ULEA UR5, UR6, UR9, 0x6 ;  /* 0x0000000906057291 */ /* 0x000fe2000f8e303f */
[----:B------:R-:W-:Y:S01]  /*5a90*/  IMAD.MOV.U32 R178, RZ, RZ, RZ ;  /* 0x000000ffffb27224 */ /* 0x000fe200078e00ff */
[----:B------:R-:W3:Y:S02]  /*5aa0*/  LDL R181, [R1+0x30] ;  /* 0x0000300001b57983 */ /* 0x000ee40000100800 */
[----:B------:R-:W-:Y:S02]  /*5ab0*/  ISETP.NE.AND P2, PT, R3, 0x1, PT ;  /* 0x000000010300780c */ /* 0x000fe40003f45270 */
[----:B------:R-:W4:Y:S01]  /*5ac0*/  LDL R186, [R1+0x34] ;  /* 0x0000340001ba7983 */ /* 0x000f220000100800 */
[----:B------:R-:W-:Y:S03]  /*5ad0*/  IMAD.U32 R3, RZ, RZ, UR5 ;  /* 0x00000005ff037e24 */ /* 0x000fe6000f8e00ff */
[----:B------:R-:W5:Y:S04]  /*5ae0*/  LDL R187, [R1+0x28] ;  /* 0x0000280001bb7983 */ /* 0x000f680000100800 */
[----:B------:R-:W3:Y:S04]  /*5af0*/  LDL R184, [R1+0x2c] ;  /* 0x00002c0001b87983 */ /* 0x000ee80000100800 */
[----:B------:R-:W3:Y:S04]  /*5b00*/  LDL R189, [R1+0x4] ;  /* 0x0000040001bd7983 */ /* 0x000ee80000100800 */
[----:B------:R-:W3:Y:S04]  /*5b10*/  LDL R185, [R1+0x20] ;  /* 0x0000200001b97983 */ /* 0x000ee80000100800 */
[----:B------:R-:W3:Y:S04]  /*5b20*/  LDL R190, [R1+0x24] ;  /* 0x0000240001be7983 */ /* 0x000ee80000100800 */
[----:B------:R-:W3:Y:S04]  /*5b30*/  LDL R191, [R1+0x18] ;  /* 0x0000180001bf7983 */ /* 0x000ee80000100800 */
[----:B------:R-:W3:Y:S01]  /*5b40*/  LDL R188, [R1+0x1c] ;  /* 0x00001c0001bc7983 */ /* 0x000ee20000100800 */
[----:B--2---:R-:W-:Y:S05]  /*5b50*/  IADD3 R3, R3, -0x40, R2 ;  /* 0xffffffc003037810 */ /* 0x004fea0007ffe002 */
[----:B------:R-:W-:Y:S04]  /*5b60*/  @P2 IMAD.HI.U32 R132, R3, c[0x0][0x2bc], RZ ;  /* 0x0000af0003842a27 */ /* 0x000fe800078e00ff */
[--C-:B------:R-:W-:Y:S01]  /*5b70*/  IMAD.MOV.U32 R2, RZ, RZ, R3.reuse ;  /* 0x000000ffff027224 */ /* 0x100fe200078e0003 */
[----:B------:R-:W-:Y:S04]  /*5b80*/  @P2 SHF.R.U32.HI R2, RZ, c[0x0][0x2c0], R132 ;  /* 0x0000b000ff022a19 */ /* 0x000fe80000011684 */
[C---:B------:R-:W-:Y:S04]  /*5b90*/  @!P1 IADD3 R132, P0, R2.reuse, UR16, RZ ;  /* 0x0000001002849c10 */ /* 0x040fe8000ff1e0ff */
[----:B------:R-:W-:Y:S01]  /*5ba0*/  @!P1 LEA.HI.X.SX32 R177, R2, UR14, 0x1, P0 ;  /* 0x0000000e02b19c11 */ /* 0x000fe200080f0eff */
[----:B------:R-:W-:Y:S01]  /*5bb0*/  IMAD.MOV R2, RZ, RZ, -R2 ;  /* 0x000000ffff027224 */ /* 0x000fe200078e0a02 */
[----:B------:R-:W-:Y:S03]  /*5bc0*/  @!P1 LEA R176, P0, R132, c[0x0][0x2a0], 0x2 ;  /* 0x0000a80084b09a11 */ /* 0x000fe600078010ff */
[----:B------:R-:W-:Y:S01]  /*5bd0*/  IMAD R179, R2, c[0x0][0x2b8], R3 ;  /* 0x0000ae0002b37a24 */ /* 0x000fe200078e0203 */
[----:B------:R-:W-:Y:S04]  /*5be0*/  @!P1 LEA.HI.X R177, R132, c[0x0][0x2a4], R177, 0x2, P0 ;  /* 0x0000a90084b19a11 */ /* 0x000fe800000f14b1 */
[----:B------:R-:W-:Y:S01]  /*5bf0*/  STL [R1+0xc], R179 ;  /* 0x00000cb301007387 */ /* 0x000fe20000100800 */
[----:B------:R-:W-:Y:S03]  /*5c00*/  SHF.R.S32.HI R2, RZ, 0x1f, R179 ;  /* 0x0000001fff027819 */ /* 0x000fe600000114b3 */
[----:B------:R-:W2:Y:S02]  /*5c10*/  @!P1 LDG.E R178, [R176.64] ;  /* 0x0000000cb0b29981 */ /* 0x000ea4000c1e1900 */
[----:B------:R-:W-:Y:S02]  /*5c20*/  IMAD R132, R2, c[0x0][0x1e0], RZ ;  /* 0x0000780002847a24 */ /* 0x000fe400078e02ff */
[C---:B------:R-:W-:Y:S04]  /*5c30*/  IMAD.WIDE.U32 R2, R179.reuse, c[0x0][0x1e0], RZ ;  /* 0x00007800b3027a25 */ /* 0x040fe800078e00ff */
[----:B------:R-:W-:Y:S04]  /*5c40*/  IMAD R132, R179, c[0x0][0x1e4], R132 ;  /* 0x00007900b3847a24 */ /* 0x000fe800078e0284 */
[----:B------:R-:W-:Y:S01]  /*5c50*/  IMAD.IADD R3, R3, 0x1, R132 ;  /* 0x0000000103037824 */ /* 0x000fe200078e0284 */
[----:B--2---:R-:W-:Y:S01]  /*5c60*/  STL [R1+0x8], R178 ;  /* 0x000008b201007387 */ /* 0x004fe20000100800 */
[----:B------:R-:W-:Y:S02]  /*5c70*/  SHF.R.S32.HI R180, RZ, 0x1f, R178 ;  /* 0x0000001fffb47819 */ /* 0x000fe400000114b2 */
[----:B------:R-:W-:Y:S04]  /*5c80*/  IMAD.WIDE.U32 R2, R178, c[0x0][0x1f0], R2 ;  /* 0x00007c00b2027a25 */ /* 0x000fe800078e0002 */
[----:B------:R-:W-:Y:S01]  /*5c90*/  IMAD R180, R180, c[0x0][0x1f0], RZ ;  /* 0x00007c00b4b47a24 */ /* 0x000fe200078e02ff */
[----:B------:R-:W-:Y:S03]  /*5ca0*/  IADD3 R2, P0, R2, UR20, RZ ;  /* 0x0000001402027c10 */ /* 0x000fe6000ff1e0ff */
[----:B------:R-:W-:Y:S05]  /*5cb0*/  IMAD R180, R178, c[0x0][0x1f4], R180 ;  /* 0x00007d00b2b47a24 */ /* 0x000fea00078e02b4 */
[----:B------:R-:W-:Y:S02]  /*5cc0*/  IADD3.X R180, R3, UR18, R180, P0, !PT ;  /* 0x0000001203b47c10 */ /* 0x000fe400087fe4b4 */
[C---:B------:R-:W-:Y:S04]  /*5cd0*/  LEA R177, P0, R2.reuse, c[0x0][0x1c8], 0x1 ;  /* 0x0000720002b17a11 */ /* 0x040fe800078008ff */
[----:B------:R-:W-:Y:S01]  /*5ce0*/  LEA.HI.X R180, R2, c[0x0][0x1cc], R180, 0x1, P0 ;  /* 0x0000730002b47a11 */ /* 0x000fe200000f0cb4 */
[----:B------:R-:W3:Y:S04]  /*5cf0*/  SHFL.IDX PT, R132, R177, RZ, 0x181f ;  /* 0x00181fffb1847589 */ /* 0x000ee800000e0000 */
[----:B------:R-:W4:Y:S01]  /*5d00*/  SHFL.IDX PT, R176, R180, RZ, 0x181f ;  /* 0x00181fffb4b07589 */ /* 0x000f2200000e0000 */
[----:B---3--:R-:W-:Y:S05]  /*5d10*/  IADD3 R2, P0, R132, R181, RZ ;  /* 0x000000b584027210 */ /* 0x008fea0007f1e0ff */
[----:B----4-:R-:W-:Y:S01]  /*5d20*/  IMAD.X R3, R176, 0x1, R186, P0 ;  /* 0x00000001b0037824 */ /* 0x010fe200000e06ba */
[----:B-----5:R-:W-:Y:S04]  /*5d30*/  IADD3 R178, P0, R132, R187, RZ ;  /* 0x000000bb84b27210 */ /* 0x020fe80007f1e0ff */
[----:B------:R-:W-:Y:S01]  /*5d40*/  @!PT LDS RZ, [RZ] ;  /* 0x00000000fffff984 */ /* 0x000fe20000000800 */
[----:B------:R1:W-:Y:S01]  /*5d50*/  LDGSTS.E.BYPASS.LTC128B.128 [R189+0x10100], [R2.64], !P6 ;  /* 0x1010000002bd7fae */ /* 0x0003e2000f101d4c */
[-C--:B------:R-:W-:Y:S05]  /*5d60*/  IADD3.X R179, R176, R184.reuse, RZ, P0, !PT ;  /* 0x000000b8b0b37210 */ /* 0x080fea00007fe4ff */
[----:B------:R2:W-:Y:S04]  /*5d70*/  LDGSTS.E.BYPASS.LTC128B.128 [R189+0x12100], [R178.64], !P5 ;  /* 0x12100000b2bd7fae */ /* 0x0005e8000e901d4c */
[----:B-1----:R-:W1:Y:S04]  /*5d80*/  SHFL.IDX PT, R2, R177, 0x1, 0x181f ;  /* 0x00381f00b1027f89 */ /* 0x002e6800000e0000 */
[----:B------:R-:W3:Y:S01]  /*5d90*/  SHFL.IDX PT, R3, R180, 0x1, 0x181f ;  /* 0x00381f00b4037f89 */ /* 0x000ee200000e0000 */
[----:B--2---:R-:W-:Y:S05]  /*5da0*/  IADD3 R178, P0, R132, R185, RZ ;  /* 0x000000b984b27210 */ /* 0x004fea0007f1e0ff */
[----:B------:R-:W-:Y:S05]  /*5db0*/  IMAD.X R179, R176, 0x1, R190, P0 ;  /* 0x00000001b0b37824 */ /* 0x000fea00000e06be */
[----:B------:R2:W-:Y:S02]  /*5dc0*/  LDGSTS.E.BYPASS.LTC128B.128 [R189+0x14100], [R178.64], !P4 ;  /* 0x14100000b2bd7fae */ /* 0x0005e4000e101d4c */
[----:B--2---:R-:W-:Y:S05]  /*5dd0*/  IADD3 R178, P0, R132, R191, RZ ;  /* 0x000000bf84b27210 */ /* 0x004fea0007f1e0ff */
[----:B------:R-:W-:Y:S01]  /*5de0*/  IMAD.X R179, R176, 0x1, R188, P0 ;  /* 0x00000001b0b37824 */ /* 0x000fe200000e06bc */
[C---:B-1----:R-:W-:Y:S04]  /*5df0*/  IADD3 R176, P0, R2.reuse, R181, RZ ;  /* 0x000000b502b07210 */ /* 0x042fe80007f1e0ff */
[----:B------:R1:W-:Y:S01]  /*5e00*/  LDGSTS.E.BYPASS.LTC128B.128 [R189+0x16100], [R178.64], !P3 ;  /* 0x16100000b2bd7fae */ /* 0x0003e2000d901d4c */
[C---:B---3--:R-:W-:Y:S05]  /*5e10*/  IMAD.X R177, R3.reuse, 0x1, R186, P0 ;  /* 0x0000000103b17824 */ /* 0x048fea00000e06ba */
[----:B------:R2:W-:Y:S02]  /*5e20*/  LDGSTS.E.BYPASS.LTC128B.128 [R189+0x11100], [R176.64], !P6 ;  /* 0x11100000b0bd7fae */ /* 0x0005e4000f101d4c */
[C---:B--2---:R-:W-:Y:S04]  /*5e30*/  IADD3 R176, P0, R2.reuse, R187, RZ ;  /* 0x000000bb02b07210 */ /* 0x044fe80007f1e0ff */
[C---:B------:R-:W-:Y:S05]  /*5e40*/  IADD3.X R177, R3.reuse, R184, RZ, P0, !PT ;  /* 0x000000b803b17210 */ /* 0x040fea00007fe4ff */
[----:B------:R2:W-:Y:S02]  /*5e50*/  LDGSTS.E.BYPASS.LTC128B.128 [R189+0x13100], [R176.64], !P5 ;  /* 0x13100000b0bd7fae */ /* 0x0005e4000e901d4c */
[C---:B--2---:R-:W-:Y:S05]  /*5e60*/  IADD3 R176, P0, R2.reuse, R185, RZ ;  /* 0x000000b902b07210 */ /* 0x044fea0007f1e0ff */
[C---:B------:R-:W-:Y:S01]  /*5e70*/  IMAD.X R177, R3.reuse, 0x1, R190, P0 ;  /* 0x0000000103b17824 */ /* 0x040fe200000e06be */
[----:B------:R-:W-:Y:S04]  /*5e80*/  IADD3 R2, P0, R2, R191, RZ ;  /* 0x000000bf02027210 */ /* 0x000fe80007f1e0ff */
[----:B------:R1:W-:Y:S01]  /*5e90*/  LDGSTS.E.BYPASS.LTC128B.128 [R189+0x15100], [R176.64], !P4 ;  /* 0x15100000b0bd7fae */ /* 0x0003e2000e101d4c */
[----:B------:R-:W-:Y:S05]  /*5ea0*/  IMAD.X R3, R3, 0x1, R188, P0 ;  /* 0x0000000103037824 */ /* 0x000fea00000e06bc */
[----:B------:R1:W-:Y:S01]  /*5eb0*/  LDGSTS.E.BYPASS.LTC128B.128 [R189+0x17100], [R2.64], !P3 ;  /* 0x1710000002bd7fae */ /* 0x0003e2000d901d4c */
[----:B------:R-:W-:-:S05]  /*5ec0*/  BRA `(.L_x_7) ;  /* 0x0000110000007947 */ /* 0x000fca0003800000 */
.L_x_6:
[----:B------:R-:W2:Y:S01]  /*5ed0*/  LDL R5, [R1+0xc] ;  /* 0x00000c0001057983 */ /* 0x000ea20000100800 */
[----:B------:R-:W-:Y:S04]  /*5ee0*/  DEPBAR.LE SB0, 0x0 ;  /* 0x000080000000791a */ /* 0x000fe80000000000 */
[----:B------:R-:W4:Y:S01]  /*5ef0*/  LDL R6, [R1+0x8] ;  /* 0x0000080001067983 */ /* 0x000f220000100800 */
[----:B------:R-:W-:Y:S03]  /*5f00*/  UISETP.GT.AND UP0, UPT, UR6, UR8, UPT ;  /* 0x000000080600728c */ /* 0x000fe6000bf04270 */
[----:B------:R1:W-:Y:S04]  /*5f10*/  STL [R1+0x58], R41 ;  /* 0x0000582901007387 */ /* 0x0003e80000100800 */
[----:B------:R3:W-:Y:S04]  /*5f20*/  STL [R1+0x54], R40 ;  /* 0x0000542801007387 */ /* 0x0007e80000100800 */
[----:B------:R3:W-:Y:S04]  /*5f30*/  STL [R1+0x50], R39 ;  /* 0x0000502701007387 */ /* 0x0007e80000100800 */
[----:B------:R3:W-:Y:S04]  /*5f40*/  STL [R1+0x4c], R38 ;  /* 0x00004c2601007387 */ /* 0x0007e80000100800 */
[----:B------:R3:W-:Y:S04]  /*5f50*/  STL [R1+0x48], R37 ;  /* 0x0000482501007387 */ /* 0x0007e80000100800 */
[----:B------:R3:W-:Y:S04]  /*5f60*/  STL [R1+0x44], R36 ;  /* 0x0000442401007387 */ /* 0x0007e80000100800 */
[----:B------:R3:W-:Y:S04]  /*5f70*/  STL [R1+0x40], R0 ;  /* 0x0000400001007387 */ /* 0x0007e80000100800 */
[----:B-1----:R-:W4:Y:S04]  /*5f80*/  LDL R41, [R1+0x30] ;  /* 0x0000300001297983 */ /* 0x002f280000100800 */
[----:B---3--:R-:W3:Y:S04]  /*5f90*/  LDL R40, [R1+0x34] ;  /* 0x0000340001287983 */ /* 0x008ee80000100800 */
[----:B------:R-:W3:Y:S04]  /*5fa0*/  LDL R132, [R1] ;  /* 0x0000000001847983 */ /* 0x000ee80000100800 */
[----:B------:R-:W3:Y:S04]  /*5fb0*/  LDL R29, [R1+0x10] ;  /* 0x00001000011d7983 */ /* 0x000ee80000100800 */
[----:B------:R-:W-:Y:S06]  /*5fc0*/  BAR.SYNC.DEFER_BLOCKING 0x0 ;  /* 0x0000000000007b1d */ /* 0x000fec0000010000 */
[----:B------:R-:W1:Y:S04]  /*5fd0*/  LDSM.16.M88.4 R8, [R134+0x10100] ;  /* 0x010100008608783b */ /* 0x000e680000000200 */
[----:B------:R-:W-:Y:S04]  /*5fe0*/  LDSM.16.M88.4 R16, [R134+0x10900] ;  /* 0x010900008610783b */ /* 0x000fe80000000200 */
[----:B------:R-:W-:Y:S04]  /*5ff0*/  LDSM.16.M88.4 R24, [R134+0x11100] ;  /* 0x011100008618783b */ /* 0x000fe80000000200 */
[----:B------:R-:W-:Y:S04]  /*6000*/  LDSM.16.M88.4 R32, [R134+0x11900] ;  /* 0x011900008620783b */ /* 0x000fe80000000200 */
[----:B------:R-:W3:Y:S04]  /*6010*/  LDL R39, [R1+0x28] ;  /* 0x0000280001277983 */ /* 0x000ee80000100800 */
[----:B------:R-:W3:Y:S04]  /*6020*/  LDL R38, [R1+0x2c] ;  /* 0x00002c0001267983 */ /* 0x000ee80000100800 */
[----:B------:R-:W3:Y:S04]  /*6030*/  LDL R37, [R1+0x20] ;  /* 0x0000200001257983 */ /* 0x000ee80000100800 */
[----:B------:R-:W3:Y:S04]  /*6040*/  LDL R36, [R1+0x24] ;  /* 0x0000240001247983 */ /* 0x000ee80000100800 */
[----:B------:R-:W3:Y:S04]  /*6050*/  LDL R21, [R1+0x18] ;  /* 0x0000180001157983 */ /* 0x000ee80000100800 */
[----:B------:R-:W3:Y:S01]  /*6060*/  LDL R0, [R1+0x1c] ;  /* 0x00001c0001007983 */ /* 0x000ee20000100800 */
[----:B--2---:R-:W-:Y:S05]  /*6070*/  SHF.R.S32.HI R2, RZ, 0x1f, R5 ;  /* 0x0000001fff027819 */ /* 0x004fea0000011405 */
[----:B------:R-:W-:Y:S02]  /*6080*/  IMAD R4, R2, c[0x0][0x208], RZ ;  /* 0x0000820002047a24 */ /* 0x000fe400078e02ff */
[C---:B------:R-:W-:Y:S04]  /*6090*/  IMAD.WIDE.U32 R2, R5.reuse, c[0x0][0x208], RZ ;  /* 0x0000820005027a25 */ /* 0x040fe800078e00ff */
[----:B------:R-:W-:Y:S01]  /*60a0*/  IMAD R4, R5, c[0x0][0x20c], R4 ;  /* 0x0000830005047a24 */ /* 0x000fe200078e0204 */
[----:B----4-:R-:W-:Y:S03]  /*60b0*/  SHF.R.S32.HI R5, RZ, 0x1f, R6 ;  /* 0x0000001fff057819 */ /* 0x010fe60000011406 */
[----:B------:R-:W-:Y:S02]  /*60c0*/  IMAD.IADD R3, R3, 0x1, R4 ;  /* 0x0000000103037824 */ /* 0x000fe400078e0204 */
[----:B------:R-:W-:Y:S02]  /*60d0*/  IMAD R28, R5, c[0x0][0x218], RZ ;  /* 0x00008600051c7a24 */ /* 0x000fe400078e02ff */
[C---:B------:R-:W-:Y:S04]  /*60e0*/  IMAD.WIDE.U32 R2, R6.reuse, c[0x0][0x218], R2 ;  /* 0x0000860006027a25 */ /* 0x040fe800078e0002 */
[----:B------:R-:W-:Y:S01]  /*60f0*/  IMAD R28, R6, c[0x0][0x21c], R28 ;  /* 0x00008700061c7a24 */ /* 0x000fe200078e021c */
[----:B------:R-:W-:Y:S01]  /*6100*/  IADD3 R2, P0, R2, UR22, RZ ;  /* 0x0000001602027c10 */ /* 0x000fe2000ff1e0ff */
[C---:B-1----:R-:W-:Y:S03]  /*6110*/  HMMA.16816.F32 R4, R168.reuse, R8, RZ ;  /* 0x00000008a804723c */ /* 0x042fe600000018ff */
[----:B------:R-:W-:Y:S02]  /*6120*/  IADD3.X R28, R3, UR4, R28, P0, !PT ;  /* 0x00000004031c7c10 */ /* 0x000fe400087fe41c */
[C---:B------:R-:W-:Y:S03]  /*6130*/  LEA R20, P0, R2.reuse, c[0x0][0x1f8], 0x1 ;  /* 0x00007e0002147a11 */ /* 0x040fe600078008ff */
[C---:B------:R-:W-:Y:S01]  /*6140*/  HMMA.16816.F32 R8, R168.reuse, R10, RZ ;  /* 0x0000000aa808723c */ /* 0x040fe200000018ff */
[----:B------:R-:W-:Y:S02]  /*6150*/  LEA.HI.X R28, R2, c[0x0][0x1fc], R28, 0x1, P0 ;  /* 0x00007f00021c7a11 */ /* 0x000fe400000f0c1c */
[----:B------:R-:W1:Y:S04]  /*6160*/  SHFL.IDX PT, R2, R20, RZ, 0x181f ;  /* 0x00181fff14027589 */ /* 0x000e6800000e0000 */
[----:B------:R-:W2:Y:S04]  /*6170*/  SHFL.IDX PT, R3, R28, RZ, 0x181f ;  /* 0x00181fff1c037589 */ /* 0x000ea800000e0000 */
[----:B------:R-:W4:Y:S04]  /*6180*/  SHFL.IDX PT, R20, R20, 0x1, 0x181f ;  /* 0x00381f0014147f89 */ /* 0x000f2800000e0000 */
[----:B---3--:R-:W-:Y:S04]  /*6190*/  LDSM.16.M88.4 R176, [R132] ;  /* 0x0000000084b0783b */ /* 0x008fe80000000200 */
[----:B------:R-:W-:Y:S04]  /*61a0*/  LDSM.16.M88.4 R180, [R132+0x800] ;  /* 0x0008000084b4783b */ /* 0x000fe80000000200 */
[----:B------:R-:W-:Y:S01]  /*61b0*/  LDSM.16.M88.4 R184, [R132+0x1000] ;  /* 0x0010000084b8783b */ /* 0x000fe20000000200 */
[C---:B-1----:R-:W-:Y:S03]  /*61c0*/  IADD3 R12, P0, R2.reuse, R41, RZ ;  /* 0x00000029020c7210 */ /* 0x042fe60007f1e0ff */
[----:B------:R-:W-:Y:S02]  /*61d0*/  LDSM.16.M88.4 R188, [R132+0x1800] ;  /* 0x0018000084bc783b */ /* 0x000fe40000000200 */
[C---:B--2---:R-:W-:Y:S02]  /*61e0*/  IMAD.X R13, R3.reuse, 0x1, R40, P0 ;  /* 0x00000001030d7824 */ /* 0x044fe400000e0628 */
[----:B------:R-:W1:Y:S04]  /*61f0*/  SHFL.IDX PT, R28, R28, 0x1, 0x181f ;  /* 0x00381f001c1c7f89 */ /* 0x000e6800000e0000 */
[----:B------:R-:W-:Y:S01]  /*6200*/  @!PT LDS RZ, [RZ] ;  /* 0x00000000fffff984 */ /* 0x000fe20000000800 */
[----:B------:R-:W-:Y:S01]  /*6210*/  @!PT LDS RZ, [RZ] ;  /* 0x00000000fffff984 */ /* 0x000fe20000000800 */
[----:B------:R2:W-:Y:S01]  /*6220*/  LDGSTS.E.BYPASS.LTC128B.128 [R29], [R12.64], !P6 ;  /* 0x000000000c1d7fae */ /* 0x0005e2000f101d4c */
[C---:B------:R-:W-:Y:S03]  /*6230*/  IADD3 R14, P0, R2.reuse, R39, RZ ;  /* 0x00000027020e7210 */ /* 0x040fe60007f1e0ff */
[----:B--2---:R-:W2:Y:S02]  /*6240*/  LDL R13, [R1+0x4] ;  /* 0x00000400010d7983 */ /* 0x004ea40000100800 */
[C---:B------:R-:W-:Y:S01]  /*6250*/  IMAD.X R15, R3.reuse, 0x1, R38, P0 ;  /* 0x00000001030f7824 */ /* 0x040fe200000e0626 */
[C---:B------:R-:W-:Y:S05]  /*6260*/  IADD3 R22, P0, R2.reuse, R37, RZ ;  /* 0x0000002502167210 */ /* 0x040fea0007f1e0ff */
[C---:B------:R-:W-:Y:S01]  /*6270*/  IMAD.X R23, R3.reuse, 0x1, R36, P0 ;  /* 0x0000000103177824 */ /* 0x040fe200000e0624 */
[----:B------:R-:W-:Y:S05]  /*6280*/  IADD3 R30, P0, R2, R21, RZ ;  /* 0x00000015021e7210 */ /* 0x000fea0007f1e0ff */
[----:B------:R-:W-:Y:S01]  /*6290*/  IMAD.X R31, R3, 0x1, R0, P0 ;  /* 0x00000001031f7824 */ /* 0x000fe200000e0600 */
[----:B----4-:R-:W-:Y:S02]  /*62a0*/  IADD3 R2, P0, R20, R41, RZ ;  /* 0x0000002914027210 */ /* 0x010fe40007f1e0ff */
[----:B------:R3:W5:Y:S04]  /*62b0*/  LDL.LU R41, [R1+0x58] ;  /* 0x0000580001297983 */ /* 0x0007680000300800 */
[----:B--2---:R2:W-:Y:S01]  /*62c0*/  LDGSTS.E.BYPASS.LTC128B.128 [R13+0x2100], [R14.64], !P5 ;  /* 0x021000000e0d7fae */ /* 0x0045e2000e901d4c */
[----:B------:R-:W-:Y:S05]  /*62d0*/  MOV R3, R13 ;  /* 0x0000000d00037202 */ /* 0x000fea0000000f00 */
[----:B------:R1:W-:Y:S01]  /*62e0*/  LDGSTS.E.BYPASS.LTC128B.128 [R3+0x4100], [R22.64], !P4 ;  /* 0x0410000016037fae */ /* 0x0003e2000e101d4c */
[C---:B--2---:R-:W-:Y:S07]  /*62f0*/  HMMA.16816.F32 R12, R168.reuse, R16, RZ ;  /* 0x00000010a80c723c */ /* 0x044fee00000018ff */
[----:B------:R-:W-:Y:S02]  /*6300*/  IMAD.MOV.U32 R17, RZ, RZ, R3 ;  /* 0x000000ffff117224 */ /* 0x000fe400078e0003 */
[----:B-1----:R-:W-:Y:S02]  /*6310*/  IMAD.X R3, R28, 0x1, R40, P0 ;  /* 0x000000011c037824 */ /* 0x002fe400000e0628 */
[----:B------:R3:W5:Y:S01]  /*6320*/  LDL.LU R40, [R1+0x54] ;  /* 0x0000540001287983 */ /* 0x0007620000300800 */
[----:B------:R-:W-:Y:S03]  /*6330*/  IADD3 R22, P0, R20, R39, RZ ;  /* 0x0000002714167210 */ /* 0x000fe60007f1e0ff */
[----:B------:R1:W-:Y:S02]  /*6340*/  LDGSTS.E.BYPASS.LTC128B.128 [R17+0x6100], [R30.64], !P3 ;  /* 0x061000001e117fae */ /* 0x0003e4000d901d4c */
[----:B------:R-:W-:Y:S02]  /*6350*/  IMAD.X R23, R28, 0x1, R38, P0 ;  /* 0x000000011c177824 */ /* 0x000fe400000e0626 */
[----:B------:R2:W-:Y:S04]  /*6360*/  LDGSTS.E.BYPASS.LTC128B.128 [R29+0x1000], [R2.64], !P6 ;  /* 0x01000000021d7fae */ /* 0x0005e8000f101d4c */
[----:B------:R4:W-:Y:S04]  /*6370*/  LDGSTS.E.BYPASS.LTC128B.128 [R29+0x3000], [R22.64], !P5 ;  /* 0x03000000161d7fae */ /* 0x0009e8000e901d4c */
[----:B------:R3:W5:Y:S04]  /*6380*/  LDL.LU R39, [R1+0x50] ;  /* 0x0000500001277983 */ /* 0x0007680000300800 */
[----:B------:R3:W5:Y:S01]  /*6390*/  LDL.LU R38, [R1+0x4c] ;  /* 0x00004c0001267983 */ /* 0x0007620000300800 */
[C---:B-1----:R-:W-:Y:S01]  /*63a0*/  HMMA.16816.F32 R16, R168.reuse, R18, RZ ;  /* 0x00000012a810723c */ /* 0x042fe200000018ff */
[----:B--2---:R-:W-:Y:S02]  /*63b0*/  IADD3 R2, P0, R20, R37, RZ ;  /* 0x0000002514027210 */ /* 0x004fe40007f1e0ff */
[----:B------:R3:W5:Y:S02]  /*63c0*/  LDL.LU R37, [R1+0x48] ;  /* 0x0000480001257983 */ /* 0x0007640000300800 */
[----:B------:R-:W-:Y:S02]  /*63d0*/  IADD3.X R3, R28, R36, RZ, P0, !PT ;  /* 0x000000241c037210 */ /* 0x000fe400007fe4ff */
[----:B------:R3:W5:Y:S01]  /*63e0*/  LDL.LU R36, [R1+0x44] ;  /* 0x0000440001247983 */ /* 0x0007620000300800 */
[----:B------:R-:W-:Y:S02]  /*63f0*/  IADD3 R30, P0, R20, R21, RZ ;  /* 0x00000015141e7210 */ /* 0x000fe40007f1e0ff */
[C---:B----4-:R-:W-:Y:S01]  /*6400*/  HMMA.16816.F32 R20, R168.reuse, R24, RZ ;  /* 0x00000018a814723c */ /* 0x050fe200000018ff */
[----:B------:R1:W-:Y:S02]  /*6410*/  LDGSTS.E.BYPASS.LTC128B.128 [R29+0x5000], [R2.64], !P4 ;  /* 0x05000000021d7fae */ /* 0x0003e4000e101d4c */
[----:B------:R-:W-:Y:S01]  /*6420*/  IMAD.X R31, R28, 0x1, R0, P0 ;  /* 0x000000011c1f7824 */ /* 0x000fe200000e0600 */
[----:B------:R-:W-:Y:S01]  /*6430*/  PLOP3.LUT P0, PT, PT, PT, UP0, 0x80, 0x0 ;  /* 0x000000000000781c */ /* 0x000fe20003f0f008 */
[----:B------:R3:W5:Y:S03]  /*6440*/  LDL.LU R0, [R1+0x40] ;  /* 0x0000400001007983 */ /* 0x0007660000300800 */
[C---:B------:R-:W-:Y:S01]  /*6450*/  HMMA.16816.F32 R24, R168.reuse, R26, RZ ;  /* 0x0000001aa818723c */ /* 0x040fe200000018ff */
[----:B------:R1:W-:Y:S04]  /*6460*/  LDGSTS.E.BYPASS.LTC128B.128 [R29+0x7000], [R30.64], !P3 ;  /* 0x070000001e1d7fae */ /* 0x0003e8000d901d4c */
[----:B------:R-:W0:Y:S03]  /*6470*/  LDGDEPBAR ;  /* 0x00000000000079af */ /* 0x000e260000000000 */
[C---:B-1----:R-:W-:Y:S08]  /*6480*/  HMMA.16816.F32 R28, R168.reuse, R32, RZ ;  /* 0x00000020a81c723c */ /* 0x042ff000000018ff */
[----:B------:R-:W-:Y:S08]  /*6490*/  HMMA.16816.F32 R32, R168, R34, RZ ;  /* 0x00000022a820723c */ /* 0x000ff000000018ff */
[C---:B------:R-:W-:Y:S08]  /*64a0*/  HMMA.16816.F32 R4, R172.reuse, R176, R4 ;  /* 0x000000b0ac04723c */ /* 0x040ff00000001804 */
[C---:B------:R-:W-:Y:S01]  /*64b0*/  HMMA.16816.F32 R8, R172.reuse, R178, R8 ;  /* 0x000000b2ac08723c */ /* 0x040fe20000001808 */
[----:B------:R-:W1:Y:S07]  /*64c0*/  LDSM.16.M88.4 R176, [R251+0x10100] ;  /* 0x01010000fbb0783b */ /* 0x000e6e0000000200 */
[C---:B------:R-:W-:Y:S08]  /*64d0*/  HMMA.16816.F32 R12, R172.reuse, R180, R12 ;  /* 0x000000b4ac0c723c */ /* 0x040ff0000000180c */
[C---:B------:R-:W-:Y:S01]  /*64e0*/  HMMA.16816.F32 R16, R172.reuse, R182, R16 ;  /* 0x000000b6ac10723c */ /* 0x040fe20000001810 */
[----:B------:R-:W2:Y:S07]  /*64f0*/  LDSM.16.M88.4 R180, [R251+0x10900] ;  /* 0x01090000fbb4783b */ /* 0x000eae0000000200 */
[C---:B------:R-:W-:Y:S08]  /*6500*/  HMMA.16816.F32 R20, R172.reuse, R184, R20 ;  /* 0x000000b8ac14723c */ /* 0x040ff00000001814 */
[C---:B------:R-:W-:Y:S01]  /*6510*/  HMMA.16816.F32 R24, R172.reuse, R186, R24 ;  /* 0x000000baac18723c */ /* 0x040fe20000001818 */
[----:B------:R-:W-:Y:S07]  /*6520*/  LDSM.16.M88.4 R184, [R251+0x11900] ;  /* 0x01190000fbb8783b */ /* 0x000fee0000000200 */
[C---:B------:R-:W-:Y:S08]  /*6530*/  HMMA.16816.F32 R28, R172.reuse, R188, R28 ;  /* 0x000000bcac1c723c */ /* 0x040ff0000000181c */
[----:B------:R-:W-:Y:S08]  /*6540*/  HMMA.16816.F32 R32, R172, R190, R32 ;  /* 0x000000beac20723c */ /* 0x000ff00000001820 */
[C---:B-1----:R-:W-:Y:S08]  /*6550*/  HMMA.16816.F32 R4, R192.reuse, R176, R4 ;  /* 0x000000b0c004723c */ /* 0x042ff00000001804 */
[C---:B------:R-:W-:Y:S01]  /*6560*/  HMMA.16816.F32 R8, R192.reuse, R178, R8 ;  /* 0x000000b2c008723c */ /* 0x040fe20000001808 */
[----:B------:R-:W1:Y:S07]  /*6570*/  LDSM.16.M88.4 R176, [R251+0x11100] ;  /* 0x01110000fbb0783b */ /* 0x000e6e0000000200 */
[C---:B--2---:R-:W-:Y:S08]  /*6580*/  HMMA.16816.F32 R12, R192.reuse, R180, R12 ;  /* 0x000000b4c00c723c */ /* 0x044ff0000000180c */
[C---:B------:R-:W-:Y:S01]  /*6590*/  HMMA.16816.F32 R16, R192.reuse, R182, R16 ;  /* 0x000000b6c010723c */ /* 0x040fe20000001810 */
[----:B------:R-:W2:Y:S07]  /*65a0*/  LDSM.16.M88.4 R180, [R252] ;  /* 0x00000000fcb4783b */ /* 0x000eae0000000200 */
[C---:B-1----:R-:W-:Y:S08]  /*65b0*/  HMMA.16816.F32 R20, R192.reuse, R176, R20 ;  /* 0x000000b0c014723c */ /* 0x042ff00000001814 */
[C---:B------:R-:W-:Y:S01]  /*65c0*/  HMMA.16816.F32 R24, R192.reuse, R178, R24 ;  /* 0x000000b2c018723c */ /* 0x040fe20000001818 */
[----:B------:R-:W1:Y:S07]  /*65d0*/  LDSM.16.M88.4 R176, [R252+0x800] ;  /* 0x00080000fcb0783b */ /* 0x000e6e0000000200 */
[C---:B------:R-:W-:Y:S08]  /*65e0*/  HMMA.16816.F32 R28, R192.reuse, R184, R28 ;  /* 0x000000b8c01c723c */ /* 0x040ff0000000181c */
[----:B------:R-:W-:Y:S01]  /*65f0*/  HMMA.16816.F32 R32, R192, R186, R32 ;  /* 0x000000bac020723c */ /* 0x000fe20000001820 */
[----:B------:R-:W4:Y:S07]  /*6600*/  LDSM.16.M88.4 R184, [R252+0x1000] ;  /* 0x00100000fcb8783b */ /* 0x000f2e0000000200 */
[C---:B--2---:R-:W-:Y:S08]  /*6610*/  HMMA.16816.F32 R4, R196.reuse, R180, R4 ;  /* 0x000000b4c404723c */ /* 0x044ff00000001804 */
[C---:B------:R-:W-:Y:S01]  /*6620*/  HMMA.16816.F32 R8, R196.reuse, R182, R8 ;  /* 0x000000b6c408723c */ /* 0x040fe20000001808 */
[----:B------:R-:W2:Y:S07]  /*6630*/  LDSM.16.M88.4 R180, [R252+0x1800] ;  /* 0x00180000fcb4783b */ /* 0x000eae0000000200 */
[C---:B-1----:R-:W-:Y:S08]  /*6640*/  HMMA.16816.F32 R12, R196.reuse, R176, R12 ;  /* 0x000000b0c40c723c */ /* 0x042ff0000000180c */
[C---:B------:R-:W-:Y:S01]  /*6650*/  HMMA.16816.F32 R16, R196.reuse, R178, R16 ;  /* 0x000000b2c410723c */ /* 0x040fe20000001810 */
[----:B------:R-:W1:Y:S07]  /*6660*/  LDSM.16.M88.4 R176, [R134+0x12100] ;  /* 0x0121000086b0783b */ /* 0x000e6e0000000200 */
[C---:B----4-:R-:W-:Y:S08]  /*6670*/  HMMA.16816.F32 R20, R196.reuse, R184, R20 ;  /* 0x000000b8c414723c */ /* 0x050ff00000001814 */
[C---:B------:R-:W-:Y:S01]  /*6680*/  HMMA.16816.F32 R24, R196.reuse, R186, R24 ;  /* 0x000000bac418723c */ /* 0x040fe20000001818 */
[----:B------:R-:W4:Y:S07]  /*6690*/  LDSM.16.M88.4 R184, [R134+0x12900] ;  /* 0x0129000086b8783b */ /* 0x000f2e0000000200 */
[C---:B--2---:R-:W-:Y:S08]  /*66a0*/  HMMA.16816.F32 R28, R196.reuse, R180, R28 ;  /* 0x000000b4c41c723c */ /* 0x044ff0000000181c */
[----:B------:R-:W-:Y:S01]  /*66b0*/  HMMA.16816.F32 R32, R196, R182, R32 ;  /* 0x000000b6c420723c */ /* 0x000fe20000001820 */
        /* <DEDUP_REMOVED lines=8> */
[C---:B------:R-:W-:Y:S01]  /*6740*/  HMMA.16816.F32 R24, R200.reuse, R182, R24 ;  /* 0x000000b6c818723c */ /* 0x040fe20000001818 */
[----:B------:R-:W2:Y:S07]  /*6750*/  LDSM.16.M88.4 R180, [R132+0x2800] ;  /* 0x0028000084b4783b */ /* 0x000eae0000000200 */
[C---:B-1----:R-:W-:Y:S08]  /*6760*/  HMMA.16816.F32 R28, R200.reuse, R176, R28 ;  /* 0x000000b0c81c723c */ /* 0x042ff0000000181c */
[----:B------:R-:W-:Y:S01]  /*6770*/  HMMA.16816.F32 R32, R200, R178, R32 ;  /* 0x000000b2c820723c */ /* 0x000fe20000001820 */
        /* <DEDUP_REMOVED lines=123> */
[----:B------:R-:W2:Y:S01]  /*6f30*/  LDSM.16.M88.4 R180, [R252+0x7800] ;  /* 0x00780000fcb4783b */ /* 0x000ea20000000200 */
[----:B------:R-:W-:Y:S04]  /*6f40*/  DEPBAR.LE SB0, 0x0 ;  /* 0x000080000000791a */ /* 0x000fe80000000000 */
[----:B------:R-:W-:Y:S02]  /*6f50*/  BAR.SYNC.DEFER_BLOCKING 0x0 ;  /* 0x0000000000007b1d */ /* 0x000fe40000010000 */
[C---:B-1----:R-:W-:Y:S08]  /*6f60*/  HMMA.16816.F32 R12, R244.reuse, R176, R12 ;  /* 0x000000b0f40c723c */ /* 0x042ff0000000180c */
[C---:B------:R-:W-:Y:S08]  /*6f70*/  HMMA.16816.F32 R16, R244.reuse, R178, R16 ;  /* 0x000000b2f410723c */ /* 0x040ff00000001810 */
[C---:B----4-:R-:W-:Y:S08]  /*6f80*/  HMMA.16816.F32 R20, R244.reuse, R184, R20 ;  /* 0x000000b8f414723c */ /* 0x050ff00000001814 */
[C---:B------:R-:W-:Y:S08]  /*6f90*/  HMMA.16816.F32 R24, R244.reuse, R186, R24 ;  /* 0x000000baf418723c */ /* 0x040ff00000001818 */
[C---:B--2---:R-:W-:Y:S08]  /*6fa0*/  HMMA.16816.F32 R28, R244.reuse, R180, R28 ;  /* 0x000000b4f41c723c */ /* 0x044ff0000000181c */
[----:B------:R-:W-:Y:S01]  /*6fb0*/  HMMA.16816.F32 R32, R244, R182, R32 ;  /* 0x000000b6f420723c */ /* 0x000fe20000001820 */
[----:B---3-5:R-:W-:-:S07]  /*6fc0*/  @P0 BRA `(.L_x_8) ;  /* 0xffffea9000000947 */ /* 0x028fce000383ffff */
.L_x_7:
[----:B-1----:R-:W2:Y:S01]  /*6fd0*/  LDL.LU R177, [R1+0x14] ;  /* 0x0000140001b17983 */ /* 0x002ea20000300800 */
[----:B------:R-:W-:Y:S01]  /*6fe0*/  FMNMX.FTZ R2, R4, R0, !PT ;  /* 0x0000000004027209 */ /* 0x000fe20007810000 */
[----:B------:R-:W-:Y:S02]  /*6ff0*/  UISETP.GT.AND UP0, UPT, UR6, UR8, UPT ;  /* 0x000000080600728c */ /* 0x000fe4000bf04270 */
[----:B------:R-:W0:Y:S01]  /*7000*/  LDGDEPBAR ;  /* 0x00000000000079af */ /* 0x000e220000000000 */
[----:B------:R-:W-:Y:S01]  /*7010*/  FMNMX.FTZ R2, R5, R2, !PT ;  /* 0x0000000205027209 */ /* 0x000fe20007810000 */
[----:B------:R-:W-:Y:S02]  /*7020*/  UIADD3 UR6, UR6, -0x1, URZ ;  /* 0xffffffff06067890 */ /* 0x000fe4000fffe03f */
[----:B------:R-:W-:Y:S02]  /*7030*/  PLOP3.LUT P0, PT, PT, PT, UP0, 0x80, 0x0 ;  /* 0x000000000000781c */ /* 0x000fe40003f0f008 */
[----:B------:R-:W-:Y:S04]  /*7040*/  FMNMX.FTZ R2, R8, R2, !PT ;  /* 0x0000000208027209 */ /* 0x000fe80007810000 */
        /* <DEDUP_REMOVED lines=12> */
[----:B------:R-:W-:Y:S05]  /*7110*/  FMNMX.FTZ R2, R33, R2, !PT ;  /* 0x0000000221027209 */ /* 0x000fea0007810000 */
[----:B------:R-:W1:Y:S02]  /*7120*/  SHFL.BFLY PT, R3, R2, 0x2, 0x1f ;  /* 0x0c401f0002037f89 */ /* 0x000e6400000e0000 */
[----:B-1----:R-:W-:Y:S06]  /*7130*/  FMNMX.FTZ R2, R2, R3, !PT ;  /* 0x0000000302027209 */ /* 0x002fec0007810000 */
[----:B------:R-:W1:Y:S02]  /*7140*/  SHFL.BFLY PT, R132, R2, 0x1, 0x1f ;  /* 0x0c201f0002847f89 */ /* 0x000e6400000e0000 */
[----:B-1----:R-:W-:Y:S05]  /*7150*/  FMNMX.FTZ R132, R2, R132, !PT ;  /* 0x0000008402847209 */ /* 0x002fea0007810000 */
[C---:B------:R-:W-:Y:S02]  /*7160*/  FMUL.FTZ R2, R132.reuse, c[0x0][0x2d0] ;  /* 0x0000b40084027a20 */ /* 0x040fe40000410000 */
[----:B------:R-:W-:Y:S02]  /*7170*/  FADD.FTZ R0, -R132, R0 ;  /* 0x0000000084007221 */ /* 0x000fe40000010100 */
[--C-:B------:R-:W-:Y:S02]  /*7180*/  FFMA.FTZ R4, R4, c[0x0][0x2d0], -R2.reuse ;  /* 0x0000b40004047a23 */ /* 0x100fe40000010802 */
[----:B------:R-:W-:Y:S02]  /*7190*/  FMUL.FTZ R0, R0, c[0x0][0x2d0] ;  /* 0x0000b40000007a20 */ /* 0x000fe40000410000 */
[--C-:B------:R-:W-:Y:S02]  /*71a0*/  FFMA.FTZ R190, R16, c[0x0][0x2d0], -R2.reuse ;  /* 0x0000b40010be7a23 */ /* 0x100fe40000010802 */
[--C-:B------:R-:W-:Y:S01]  /*71b0*/  FFMA.FTZ R189, R17, c[0x0][0x2d0], -R2.reuse ;  /* 0x0000b40011bd7a23 */ /* 0x100fe20000010802 */
[----:B------:R-:W1:Y:S01]  /*71c0*/  MUFU.EX2 R3, R0 ;  /* 0x0000000000037308 */ /* 0x000e620000000800 */
[--C-:B------:R-:W-:Y:S02]  /*71d0*/  FFMA.FTZ R187, R32, c[0x0][0x2d0], -R2.reuse ;  /* 0x0000b40020bb7a23 */ /* 0x100fe40000010802 */
[--C-:B------:R-:W-:Y:S02]  /*71e0*/  FFMA.FTZ R188, R33, c[0x0][0x2d0], -R2.reuse ;  /* 0x0000b40021bc7a23 */ /* 0x100fe40000010802 */
[--C-:B------:R-:W-:Y:S02]  /*71f0*/  FFMA.FTZ R176, R5, c[0x0][0x2d0], -R2.reuse ;  /* 0x0000b40005b07a23 */ /* 0x100fe40000010802 */
[--C-:B------:R-:W-:Y:S02]  /*7200*/  FFMA.FTZ R178, R8, c[0x0][0x2d0], -R2.reuse ;  /* 0x0000b40008b27a23 */ /* 0x100fe40000010802 */
[--C-:B------:R-:W-:Y:S02]  /*7210*/  FFMA.FTZ R9, R9, c[0x0][0x2d0], -R2.reuse ;  /* 0x0000b40009097a23 */ /* 0x100fe40000010802 */
[--C-:B------:R-:W-:Y:S01]  /*7220*/  FFMA.FTZ R12, R12, c[0x0][0x2d0], -R2.reuse ;  /* 0x0000b4000c0c7a23 */ /* 0x100fe20000010802 */
[----:B------:R-:W-:Y:S01]  /*7230*/  MUFU.EX2 R176, R176 ;  /* 0x000000b000b07308 */ /* 0x000fe20000000800 */
[--C-:B------:R-:W-:Y:S02]  /*7240*/  FFMA.FTZ R182, R13, c[0x0][0x2d0], -R2.reuse ;  /* 0x0000b4000db67a23 */ /* 0x100fe40000010802 */
[--C-:B------:R-:W-:Y:S02]  /*7250*/  FFMA.FTZ R191, R20, c[0x0][0x2d0], -R2.reuse ;  /* 0x0000b40014bf7a23 */ /* 0x100fe40000010802 */
[--C-:B------:R-:W-:Y:S02]  /*7260*/  FFMA.FTZ R184, R21, c[0x0][0x2d0], -R2.reuse ;  /* 0x0000b40015b87a23 */ /* 0x100fe40000010802 */
[--C-:B------:R-:W-:Y:S02]  /*7270*/  FFMA.FTZ R186, R24, c[0x0][0x2d0], -R2.reuse ;  /* 0x0000b40018ba7a23 */ /* 0x100fe40000010802 */
[--C-:B------:R-:W-:Y:S01]  /*7280*/  FFMA.FTZ R185, R25, c[0x0][0x2d0], -R2.reuse ;  /* 0x0000b40019b97a23 */ /* 0x100fe20000010802 */
[----:B------:R-:W-:Y:S01]  /*7290*/  MUFU.EX2 R178, R178 ;  /* 0x000000b200b27308 */ /* 0x000fe20000000800 */
[--C-:B------:R-:W-:Y:S02]  /*72a0*/  FFMA.FTZ R28, R28, c[0x0][0x2d0], -R2.reuse ;  /* 0x0000b4001c1c7a23 */ /* 0x100fe40000010802 */
[----:B------:R-:W-:Y:S02]  /*72b0*/  FFMA.FTZ R181, R29, c[0x0][0x2d0], -R2 ;  /* 0x0000b4001db57a23 */ /* 0x000fe40000010802 */
[C---:B-1----:R-:W-:Y:S02]  /*72c0*/  FMUL.FTZ R32, R3.reuse, R136 ;  /* 0x0000008803207220 */ /* 0x042fe40000410000 */
[C---:B------:R-:W-:Y:S02]  /*72d0*/  FMUL.FTZ R33, R3.reuse, R137 ;  /* 0x0000008903217220 */ /* 0x040fe40000410000 */
[C---:B------:R-:W-:Y:S01]  /*72e0*/  FMUL.FTZ R5, R3.reuse, R165 ;  /* 0x000000a503057220 */ /* 0x040fe20000410000 */
[----:B------:R-:W2:Y:S01]  /*72f0*/  MUFU.EX2 R2, R4 ;  /* 0x0000000400027308 */ /* 0x000ea20000000800 */
[C---:B------:R-:W-:Y:S02]  /*7300*/  FMUL.FTZ R8, R3.reuse, R160 ;  /* 0x000000a003087220 */ /* 0x040fe40000410000 */
        /* <DEDUP_REMOVED lines=56> */
[C---:B--2---:R-:W-:Y:S04]  /*7690*/  FFMA.FTZ R0, R3.reuse, R177, R2 ;  /* 0x000000b103007223 */ /* 0x044fe80000010002 */
[C---:B------:R-:W-:Y:S01]  /*76a0*/  FADD.FTZ R0, R176.reuse, R0 ;  /* 0x00000000b0007221 */ /* 0x040fe20000010000 */
[----:B------:R-:W-:Y:S02]  /*76b0*/  F2FP.PACK_AB R176, R176, R2 ;  /* 0x00000002b0b0723e */ /* 0x000fe400000000ff */
[----:B------:R-:W1:Y:S01]  /*76c0*/  MUFU.EX2 R2, R9 ;  /* 0x0000000900027308 */ /* 0x000e620000000800 */
[----:B------:R-:W-:Y:S04]  /*76d0*/  FADD.FTZ R0, R178, R0 ;  /* 0x00000000b2007221 */ /* 0x000fe80000010000 */
[----:B-1----:R-:W-:Y:S01]  /*76e0*/  FADD.FTZ R183, R2, R0 ;  /* 0x0000000002b77221 */ /* 0x002fe20000010000 */
[----:B------:R-:W-:Y:S01]  /*76f0*/  FMNMX.FTZ R0, R6, R133, !PT ;  /* 0x0000008506007209 */ /* 0x000fe20007810000 */
[----:B------:R-:W-:Y:S01]  /*7700*/  FMUL.FTZ R9, R3, R161 ;  /* 0x000000a103097220 */ /* 0x000fe20000410000 */
[----:B------:R-:W-:Y:S02]  /*7710*/  F2FP.PACK_AB R178, R2, R178 ;  /* 0x000000b202b2723e */ /* 0x000fe400000000ff */
        /* <DEDUP_REMOVED lines=14> */
[C---:B------:R-:W-:Y:S05]  /*7800*/  FMNMX.FTZ R0, R35.reuse, R0, !PT ;  /* 0x0000000023007209 */ /* 0x040fea0007810000 */
[----:B------:R-:W1:Y:S02]  /*7810*/  SHFL.BFLY PT, R2, R0, 0x2, 0x1f ;  /* 0x0c401f0000027f89 */ /* 0x000e6400000e0000 */
[----:B-1----:R-:W-:Y:S06]  /*7820*/  FMNMX.FTZ R0, R0, R2, !PT ;  /* 0x0000000200007209 */ /* 0x002fec0007810000 */
[----:B------:R-:W1:Y:S02]  /*7830*/  SHFL.BFLY PT, R2, R0, 0x1, 0x1f ;  /* 0x0c201f0000027f89 */ /* 0x000e6400000e0000 */
[----:B-1----:R-:W-:Y:S05]  /*7840*/  FMNMX.FTZ R2, R2, R0, !PT ;  /* 0x0000000002027209 */ /* 0x002fea0007810000 */
[C---:B------:R-:W-:Y:S02]  /*7850*/  FADD.FTZ R0, -R2.reuse, R133 ;  /* 0x0000008502007221 */ /* 0x040fe40000010100 */
[----:B------:R-:W2:Y:S01]  /*7860*/  LDL.LU R133, [R1+0x38] ;  /* 0x0000380001857983 */ /* 0x000ea20000300800 */
[----:B------:R-:W-:Y:S02]  /*7870*/  FMUL.FTZ R4, R2, c[0x0][0x2d0] ;  /* 0x0000b40002047a20 */ /* 0x000fe40000410000 */
[----:B------:R-:W-:Y:S02]  /*7880*/  FMUL.FTZ R0, R0, c[0x0][0x2d0] ;  /* 0x0000b40000007a20 */ /* 0x000fe40000410000 */
[--C-:B------:R-:W-:Y:S02]  /*7890*/  FFMA.FTZ R34, R34, c[0x0][0x2d0], -R4.reuse ;  /* 0x0000b40022227a23 */ /* 0x100fe40000010804 */
[--C-:B------:R-:W-:Y:S02]  /*78a0*/  FFMA.FTZ R35, R35, c[0x0][0x2d0], -R4.reuse ;  /* 0x0000b40023237a23 */ /* 0x100fe40000010804 */
[----:B------:R-:W1:Y:S01]  /*78b0*/  MUFU.EX2 R0, R0 ;  /* 0x0000000000007308 */ /* 0x000e620000000800 */
[--C-:B------:R-:W-:Y:S01]  /*78c0*/  FFMA.FTZ R179, R10, c[0x0][0x2d0], -R4.reuse ;  /* 0x0000b4000ab37a23 */ /* 0x100fe20000010804 */
[----:B------:R-:W-:Y:S01]  /*78d0*/  MOV R165, R34 ;  /* 0x0000002200a57202 */ /* 0x000fe20000000f00 */
        /* <DEDUP_REMOVED lines=11> */
[----:B------:R-:W-:Y:S01]  /*7990*/  MUFU.EX2 R152, R179 ;  /* 0x000000b300987308 */ /* 0x000fe20000000800 */
        /* <DEDUP_REMOVED lines=10> */
[----:B-1----:R-:W-:Y:S01]  /*7a40*/  FMUL.FTZ R34, R0, R138 ;  /* 0x0000008a00227220 */ /* 0x002fe20000410000 */
[----:B------:R-:W-:Y:S01]  /*7a50*/  MUFU.EX2 R177, R177 ;  /* 0x000000b100b17308 */ /* 0x000fe20000000800 */
[--C-:B------:R-:W-:Y:S01]  /*7a60*/  FFMA.FTZ R184, R26, c[0x0][0x2d0], -R4.reuse ;  /* 0x0000b4001ab87a23 */ /* 0x100fe20000010804 */
[----:B------:R-:W-:Y:S01]  /*7a70*/  MOV R26, R191 ;  /* 0x000000bf001a7202 */ /* 0x000fe20000000f00 */
[----:B------:R-:W-:Y:S01]  /*7a80*/  FFMA.FTZ R191, R27, c[0x0][0x2d0], -R4 ;  /* 0x0000b4001bbf7a23 */ /* 0x000fe20000010804 */
[----:B------:R-:W-:Y:S01]  /*7a90*/  MOV R141, R6 ;  /* 0x00000006008d7202 */ /* 0x000fe20000000f00 */
[C---:B------:R-:W-:Y:S01]  /*7aa0*/  FMUL.FTZ R4, R3.reuse, R164 ;  /* 0x000000a403047220 */ /* 0x040fe20000410000 */
[----:B------:R-:W-:Y:S01]  /*7ab0*/  MOV R164, R35 ;  /* 0x0000002300a47202 */ /* 0x000fe20000000f00 */
[C---:B------:R-:W-:Y:S01]  /*7ac0*/  FMUL.FTZ R35, R0.reuse, R139 ;  /* 0x0000008b00237220 */ /* 0x040fe20000410000 */
[----:B------:R-:W-:Y:S01]  /*7ad0*/  MOV R148, R19 ;  /* 0x0000001300947202 */ /* 0x000fe20000000f00 */
[----:B------:R-:W1:Y:S01]  /*7ae0*/  LDSM.16.MT88.4 R136, [R135+0x100] ;  /* 0x000100008788783b */ /* 0x000e620000004200 */
[C---:B------:R-:W-:Y:S01]  /*7af0*/  FMUL.FTZ R12, R3.reuse, R156 ;  /* 0x0000009c030c7220 */ /* 0x040fe20000410000 */
[----:B------:R-:W-:Y:S01]  /*7b00*/  MOV R157, R18 ;  /* 0x00000012009d7202 */ /* 0x000fe20000000f00 */
[----:B------:R-:W-:Y:S01]  /*7b10*/  FMUL.FTZ R28, R3, R140 ;  /* 0x0000008c031c7220 */ /* 0x000fe20000410000 */
[----:B------:R-:W3:Y:S01]  /*7b20*/  MUFU.EX2 R156, R180 ;  /* 0x000000b4009c7308 */ /* 0x000ee20000000800 */
[C---:B------:R-:W-:Y:S01]  /*7b30*/  FMUL.FTZ R6, R0.reuse, R166 ;  /* 0x000000a600067220 */ /* 0x040fe20000410000 */
[----:B------:R-:W-:Y:S01]  /*7b40*/  MOV R140, R15 ;  /* 0x0000000f008c7202 */ /* 0x000fe20000000f00 */
[C---:B------:R-:W-:Y:S01]  /*7b50*/  FMUL.FTZ R15, R0.reuse, R159 ;  /* 0x0000009f000f7220 */ /* 0x040fe20000410000 */
[----:B------:R-:W-:Y:S01]  /*7b60*/  MOV R166, R14 ;  /* 0x0000000e00a67202 */ /* 0x000fe20000000f00 */
[C---:B------:R-:W-:Y:S01]  /*7b70*/  FMUL.FTZ R14, R0.reuse, R158 ;  /* 0x0000009e000e7220 */ /* 0x040fe20000410000 */
[----:B------:R-:W-:Y:S01]  /*7b80*/  MOV R145, R23 ;  /* 0x0000001700917202 */ /* 0x000fe20000000f00 */
[C---:B------:R-:W-:Y:S01]  /*7b90*/  FMUL.FTZ R18, R0.reuse, R154 ;  /* 0x0000009a00127220 */ /* 0x040fe20000410000 */
[----:B------:R-:W-:Y:S01]  /*7ba0*/  MOV R149, R22 ;  /* 0x0000001600957202 */ /* 0x000fe20000000f00 */
[C---:B------:R-:W-:Y:S01]  /*7bb0*/  FMUL.FTZ R19, R0.reuse, R155 ;  /* 0x0000009b00137220 */ /* 0x040fe20000410000 */
[----:B------:R4:W5:Y:S01]  /*7bc0*/  MUFU.EX2 R3, R7 ;  /* 0x0000000700037308 */ /* 0x0009620000000800 */
[C---:B------:R-:W-:Y:S01]  /*7bd0*/  FMUL.FTZ R22, R0.reuse, R150 ;  /* 0x0000009600167220 */ /* 0x040fe20000410000 */
[----:B------:R-:W-:Y:S01]  /*7be0*/  MOV R144, R26 ;  /* 0x0000001a00907202 */ /* 0x000fe20000000f00 */
[C---:B------:R-:W-:Y:S01]  /*7bf0*/  FMUL.FTZ R23, R0.reuse, R151 ;  /* 0x0000009700177220 */ /* 0x040fe20000410000 */
[----:B------:R-:W-:Y:S01]  /*7c00*/  MOV R160, R31 ;  /* 0x0000001f00a07202 */ /* 0x000fe20000000f00 */
[C---:B------:R-:W-:Y:S01]  /*7c10*/  FMUL.FTZ R26, R0.reuse, R146 ;  /* 0x00000092001a7220 */ /* 0x040fe20000410000 */
[----:B------:R-:W-:Y:S01]  /*7c20*/  MOV R158, R144 ;  /* 0x00000090009e7202 */ /* 0x000fe20000000f00 */
[C---:B------:R-:W-:Y:S02]  /*7c30*/  FMUL.FTZ R27, R0.reuse, R147 ;  /* 0x00000093001b7220 */ /* 0x040fe40000410000 */
[C---:B------:R-:W-:Y:S01]  /*7c40*/  FMUL.FTZ R30, R0.reuse, R142 ;  /* 0x0000008e001e7220 */ /* 0x040fe20000410000 */
[----:B------:R-:W-:Y:S01]  /*7c50*/  MUFU.EX2 R144, R189 ;  /* 0x000000bd00907308 */ /* 0x000fe20000000800 */
[C---:B------:R-:W-:Y:S02]  /*7c60*/  FMUL.FTZ R31, R0.reuse, R143 ;  /* 0x0000008f001f7220 */ /* 0x040fe40000410000 */
[----:B------:R-:W-:Y:S01]  /*7c70*/  FMUL.FTZ R38, R0, R38 ;  /* 0x0000002600267220 */ /* 0x000fe20000410000 */
[----:B---3--:R-:W-:Y:S01]  /*7c80*/  F2FP.PACK_AB R179, R156, R152 ;  /* 0x000000989cb3723e */ /* 0x008fe200000000ff */
[C---:B------:R-:W-:Y:S02]  /*7c90*/  FMUL.FTZ R39, R0.reuse, R39 ;  /* 0x0000002700277220 */ /* 0x040fe40000410000 */
[C---:B------:R-:W-:Y:S02]  /*7ca0*/  FMUL.FTZ R42, R0.reuse, R42 ;  /* 0x0000002a002a7220 */ /* 0x040fe40000410000 */
[C---:B------:R-:W-:Y:S01]  /*7cb0*/  FMUL.FTZ R43, R0.reuse, R43 ;  /* 0x0000002b002b7220 */ /* 0x040fe20000410000 */
[----:B------:R-:W-:Y:S01]  /*7cc0*/  MUFU.EX2 R149, R149 ;  /* 0x0000009500957308 */ /* 0x000fe20000000800 */
[C---:B------:R-:W-:Y:S02]  /*7cd0*/  FMUL.FTZ R46, R0.reuse, R46 ;  /* 0x0000002e002e7220 */ /* 0x040fe40000410000 */
[C---:B------:R-:W-:Y:S02]  /*7ce0*/  FMUL.FTZ R47, R0.reuse, R47 ;  /* 0x0000002f002f7220 */ /* 0x040fe40000410000 */
[C---:B----4-:R-:W-:Y:S01]  /*7cf0*/  FMUL.FTZ R7, R0.reuse, R167 ;  /* 0x000000a700077220 */ /* 0x050fe20000410000 */
[----:B------:R-:W-:Y:S01]  /*7d00*/  MOV R167, R10 ;  /* 0x0000000a00a77202 */ /* 0x000fe20000000f00 */
[C---:B------:R-:W-:Y:S01]  /*7d10*/  FMUL.FTZ R10, R0.reuse, R162 ;  /* 0x000000a2000a7220 */ /* 0x040fe20000410000 */
[----:B------:R-:W-:Y:S01]  /*7d20*/  MOV R162, R11 ;  /* 0x0000000b00a27202 */ /* 0x000fe20000000f00 */
[C---:B------:R-:W-:Y:S01]  /*7d30*/  FMUL.FTZ R11, R0.reuse, R163 ;  /* 0x000000a3000b7220 */ /* 0x040fe20000410000 */
[----:B------:R-:W-:Y:S01]  /*7d40*/  MOV R163, R145 ;  /* 0x0000009100a37202 */ /* 0x000fe20000000f00 */
[C---:B------:R-:W-:Y:S01]  /*7d50*/  FMUL.FTZ R50, R0.reuse, R50 ;  /* 0x0000003200327220 */ /* 0x040fe20000410000 */
[----:B------:R-:W-:Y:S01]  /*7d60*/  MUFU.EX2 R145, R190 ;  /* 0x000000be00917308 */ /* 0x000fe20000000800 */
[C---:B------:R-:W-:Y:S02]  /*7d70*/  FMUL.FTZ R51, R0.reuse, R51 ;  /* 0x0000003300337220 */ /* 0x040fe40000410000 */
[C---:B------:R-:W-:Y:S02]  /*7d80*/  FMUL.FTZ R54, R0.reuse, R54 ;  /* 0x0000003600367220 */ /* 0x040fe40000410000 */
[C---:B------:R-:W-:Y:S02]  /*7d90*/  FMUL.FTZ R55, R0.reuse, R55 ;  /* 0x0000003700377220 */ /* 0x040fe40000410000 */
[C---:B------:R-:W-:Y:S02]  /*7da0*/  FMUL.FTZ R58, R0.reuse, R58 ;  /* 0x0000003a003a7220 */ /* 0x040fe40000410000 */
        /* <DEDUP_REMOVED lines=44> */
[C---:B------:R-:W-:Y:S09]  /*8070*/  FMUL.FTZ R131, R0.reuse, R131 ;  /* 0x0000008300837220 */ /* 0x040ff20000410000 */
[----:B------:R-:W-:Y:S10]  /*8080*/  MUFU.EX2 R187, R187 ;  /* 0x000000bb00bb7308 */ /* 0x000ff40000000800 */
[----:B------:R-:W-:Y:S01]  /*8090*/  MUFU.EX2 R188, R188 ;  /* 0x000000bc00bc7308 */ /* 0x000fe20000000800 */
[----:B--2---:R-:W-:Y:S01]  /*80a0*/  FFMA.FTZ R133, R0, R133, R177 ;  /* 0x0000008500857223 */ /* 0x004fe200000100b1 */
[C---:B-----5:R-:W-:Y:S03]  /*80b0*/  F2FP.PACK_AB R177, R3.reuse, R177 ;  /* 0x000000b103b1723e */ /* 0x060fe600000000ff */
[----:B------:R-:W-:Y:S05]  /*80c0*/  FADD.FTZ R153, R3, R133 ;  /* 0x0000008503997221 */ /* 0x000fea0000010000 */
[----:B------:R2:W3:Y:S01]  /*80d0*/  MUFU.EX2 R133, R162 ;  /* 0x000000a200857308 */ /* 0x0004e20000000800 */
[C---:B-1----:R-:W-:Y:S08]  /*80e0*/  HMMA.16816.F32 R4, R176.reuse, R136, R4 ;  /* 0x00000088b004723c */ /* 0x042ff00000001804 */
[C---:B------:R-:W-:Y:S01]  /*80f0*/  HMMA.16816.F32 R8, R176.reuse, R138, R8 ;  /* 0x0000008ab008723c */ /* 0x040fe20000001808 */
[----:B------:R-:W1:Y:S01]  /*8100*/  LDSM.16.MT88.4 R136, [R248+0x100] ;  /* 0x00010000f888783b */ /* 0x000e620000004200 */
[----:B------:R4:W5:Y:S02]  /*8110*/  MUFU.EX2 R3, R167 ;  /* 0x000000a700037308 */ /* 0x0009640000000800 */
[----:B--2---:R-:W-:Y:S01]  /*8120*/  MOV R162, R166 ;  /* 0x000000a600a27202 */ /* 0x004fe20000000f00 */
[----:B---3--:R-:W-:Y:S01]  /*8130*/  FADD.FTZ R0, R133, R183 ;  /* 0x000000b785007221 */ /* 0x008fe20000010000 */
[----:B------:R-:W-:Y:S06]  /*8140*/  MOV R166, R140 ;  /* 0x0000008c00a67202 */ /* 0x000fec0000000f00 */
[----:B------:R-:W-:Y:S01]  /*8150*/  MUFU.EX2 R183, R184 ;  /* 0x000000b800b77308 */ /* 0x000fe20000000800 */
[----:B----4-:R-:W-:Y:S01]  /*8160*/  MOV R167, R141 ;  /* 0x0000008d00a77202 */ /* 0x010fe20000000f00 */
[----:B-----5:R-:W-:Y:S01]  /*8170*/  FADD.FTZ R0, R3, R0 ;  /* 0x0000000003007221 */ /* 0x020fe20000010000 */
[----:B------:R-:W-:Y:S07]  /*8180*/  LDSM.16.MT88.4 R140, [R135+0x900] ;  /* 0x00090000878c783b */ /* 0x000fee0000004200 */
[----:B------:R-:W-:Y:S01]  /*8190*/  MUFU.EX2 R184, R191 ;  /* 0x000000bf00b87308 */ /* 0x000fe20000000800 */
[----:B------:R-:W-:Y:S04]  /*81a0*/  FADD.FTZ R0, R145, R0 ;  /* 0x0000000091007221 */ /* 0x000fe80000010000 */
[C---:B------:R-:W-:Y:S01]  /*81b0*/  FADD.FTZ R0, R144.reuse, R0 ;  /* 0x0000000090007221 */ /* 0x040fe20000010000 */
[C---:B-1----:R-:W-:Y:S08]  /*81c0*/  HMMA.16816.F32 R12, R176.reuse, R136, R12 ;  /* 0x00000088b00c723c */ /* 0x042ff0000000180c */
[C---:B------:R-:W-:Y:S01]  /*81d0*/  HMMA.16816.F32 R16, R176.reuse, R138, R16 ;  /* 0x0000008ab010723c */ /* 0x040fe20000001810 */
[----:B------:R-:W1:Y:S07]  /*81e0*/  LDSM.16.MT88.4 R136, [R250+0x100] ;  /* 0x00010000fa88783b */ /* 0x000e6e0000004200 */
        /* <DEDUP_REMOVED lines=39> */
[C---:B-1----:R-:W-:Y:S07]  /*8460*/  HMMA.16816.F32 R124, R176.reuse, R136, R124 ;  /* 0x00000088b07c723c */ /* 0x042fee000000187c */
[----:B------:R-:W-:Y:S01]  /*8470*/  F2FP.PACK_AB R136, R3, R133 ;  /* 0x000000850388723e */ /* 0x000fe200000000ff */
[----:B------:R-:W-:Y:S01]  /*8480*/  HMMA.16816.F32 R128, R176, R138, R128 ;  /* 0x0000008ab080723c */ /* 0x000fe20000001880 */
[----:B------:R-:W-:Y:S03]  /*8490*/  MUFU.EX2 R3, R163 ;  /* 0x000000a300037308 */ /* 0x000fe60000000800 */
[----:B------:R-:W-:Y:S03]  /*84a0*/  F2FP.PACK_AB R137, R189, R190 ;  /* 0x000000bebd89723e */ /* 0x000fe600000000ff */
[----:B------:R-:W-:Y:S02]  /*84b0*/  F2FP.PACK_AB R138, R144, R145 ;  /* 0x00000091908a723e */ /* 0x000fe400000000ff */
[----:B------:R-:W1:Y:S02]  /*84c0*/  LDSM.16.MT88.4 R144, [R248+0x900] ;  /* 0x00090000f890783b */ /* 0x000e640000004200 */
[----:B------:R-:W2:Y:S01]  /*84d0*/  MUFU.EX2 R133, R158 ;  /* 0x0000009e00857308 */ /* 0x000ea20000000800 */
[----:B------:R-:W-:Y:S02]  /*84e0*/  F2FP.PACK_AB R139, R188, R187 ;  /* 0x000000bbbc8b723e */ /* 0x000fe400000000ff */
[----:B------:R-:W-:Y:S05]  /*84f0*/  F2FP.PACK_AB R177, R181, R182 ;  /* 0x000000b6b5b1723e */ /* 0x000fea00000000ff */
[C---:B------:R-:W-:Y:S02]  /*8500*/  HMMA.16816.F32 R4, R136.reuse, R140, R4 ;  /* 0x0000008c8804723c */ /* 0x040fe40000001804 */
[----:B------:R-:W-:Y:S06]  /*8510*/  MUFU.EX2 R176, R167 ;  /* 0x000000a700b07308 */ /* 0x000fec0000000800 */
[C---:B------:R-:W-:Y:S01]  /*8520*/  HMMA.16816.F32 R8, R136.reuse, R142, R8 ;  /* 0x0000008e8808723c */ /* 0x040fe20000001808 */
[----:B------:R-:W3:Y:S03]  /*8530*/  LDSM.16.MT88.4 R140, [R250+0x900] ;  /* 0x00090000fa8c783b */ /* 0x000ee60000004200 */
[----:B------:R-:W-:Y:S01]  /*8540*/  MUFU.EX2 R178, R157 ;  /* 0x0000009d00b27308 */ /* 0x000fe20000000800 */
[----:B--2---:R-:W-:Y:S04]  /*8550*/  FADD.FTZ R0, R133, R0 ;  /* 0x0000000085007221 */ /* 0x004fe80000010000 */
[----:B------:R-:W-:Y:S04]  /*8560*/  FADD.FTZ R0, R3, R0 ;  /* 0x0000000003007221 */ /* 0x000fe80000010000 */
[----:B------:R-:W-:Y:S04]  /*8570*/  FADD.FTZ R0, R149, R0 ;  /* 0x0000000095007221 */ /* 0x000fe80000010000 */
[C---:B------:R-:W-:Y:S01]  /*8580*/  FADD.FTZ R0, R148.reuse, R0 ;  /* 0x0000000094007221 */ /* 0x040fe20000010000 */
[C---:B-1----:R-:W-:Y:S08]  /*8590*/  HMMA.16816.F32 R12, R136.reuse, R144, R12 ;  /* 0x00000090880c723c */ /* 0x042ff0000000180c */
[C---:B------:R-:W-:Y:S01]  /*85a0*/  HMMA.16816.F32 R16, R136.reuse, R146, R16 ;  /* 0x000000928810723c */ /* 0x040fe20000001810 */
[----:B------:R-:W1:Y:S07]  /*85b0*/  LDSM.16.MT88.4 R144, [R249+0x900] ;  /* 0x00090000f990783b */ /* 0x000e6e0000004200 */
[C---:B---3--:R-:W-:Y:S08]  /*85c0*/  HMMA.16816.F32 R20, R136.reuse, R140, R20 ;  /* 0x0000008c8814723c */ /* 0x048ff00000001814 */
[C---:B------:R-:W-:Y:S01]  /*85d0*/  HMMA.16816.F32 R24, R136.reuse, R142, R24 ;  /* 0x0000008e8818723c */ /* 0x040fe20000001818 */
[----:B------:R-:W2:Y:S07]  /*85e0*/  LDSM.16.MT88.4 R140, [R135+0x2900] ;  /* 0x00290000878c783b */ /* 0x000eae0000004200 */
[C---:B-1----:R-:W-:Y:S08]  /*85f0*/  HMMA.16816.F32 R28, R136.reuse, R144, R28 ;  /* 0x00000090881c723c */ /* 0x042ff0000000181c */
[C---:B------:R-:W-:Y:S01]  /*8600*/  HMMA.16816.F32 R32, R136.reuse, R146, R32 ;  /* 0x000000928820723c */ /* 0x040fe20000001820 */
[----:B------:R-:W1:Y:S07]  /*8610*/  LDSM.16.MT88.4 R144, [R248+0x2900] ;  /* 0x00290000f890783b */ /* 0x000e6e0000004200 */
[C---:B--2---:R-:W-:Y:S08]  /*8620*/  HMMA.16816.F32 R36, R136.reuse, R140, R36 ;  /* 0x0000008c8824723c */ /* 0x044ff00000001824 */
        /* <DEDUP_REMOVED lines=33> */
[----:B------:R-:W-:Y:S01]  /*8840*/  HMMA.16816.F32 R128, R136, R146, R128 ;  /* 0x000000928880723c */ /* 0x000fe20000001880 */
[----:B------:R-:W1:Y:S06]  /*8850*/  LDSM.16.MT88.4 R144, [R248+0x1100] ;  /* 0x00110000f890783b */ /* 0x000e6c0000004200 */
[----:B------:R-:W-:Y:S02]  /*8860*/  F2FP.PACK_AB R138, R148, R149 ;  /* 0x00000095948a723e */ /* 0x000fe400000000ff */
[----:B------:R-:W3:Y:S03]  /*8870*/  LDSM.16.MT88.4 R148, [R250+0x1100] ;  /* 0x00110000fa94783b */ /* 0x000ee60000004200 */
[----:B------:R-:W-:Y:S02]  /*8880*/  F2FP.PACK_AB R136, R3, R133 ;  /* 0x000000850388723e */ /* 0x000fe400000000ff */
[----:B------:R-:W-:Y:S01]  /*8890*/  F2FP.PACK_AB R137, R186, R185 ;  /* 0x000000b9ba89723e */ /* 0x000fe200000000ff */
[----:B------:R-:W4:Y:S01]  /*88a0*/  MUFU.EX2 R3, R162 ;  /* 0x000000a200037308 */ /* 0x000f220000000800 */
[----:B------:R-:W-:Y:S07]  /*88b0*/  F2FP.PACK_AB R139, R184, R183 ;  /* 0x000000b7b88b723e */ /* 0x000fee00000000ff */
[C---:B--2---:R-:W-:Y:S02]  /*88c0*/  HMMA.16816.F32 R4, R136.reuse, R140, R4 ;  /* 0x0000008c8804723c */ /* 0x044fe40000001804 */
[----:B------:R-:W2:Y:S06]  /*88d0*/  MUFU.EX2 R133, R166 ;  /* 0x000000a600857308 */ /* 0x000eac0000000800 */
[C---:B------:R-:W-:Y:S01]  /*88e0*/  HMMA.16816.F32 R8, R136.reuse, R142, R8 ;  /* 0x0000008e8808723c */ /* 0x040fe20000001808 */
[----:B------:R-:W5:Y:S03]  /*88f0*/  LDSM.16.MT88.4 R140, [R249+0x1100] ;  /* 0x00110000f98c783b */ /* 0x000f660000004200 */
[----:B----4-:R-:W-:Y:S05]  /*8900*/  FADD.FTZ R0, R3, R0 ;  /* 0x0000000003007221 */ /* 0x010fea0000010000 */
[----:B------:R-:W-:Y:S01]  /*8910*/  LDSM.16.MT88.4 R160, [R135+0x1900] ;  /* 0x0019000087a0783b */ /* 0x000fe20000004200 */
[C---:B-1----:R-:W-:Y:S03]  /*8920*/  HMMA.16816.F32 R12, R136.reuse, R144, R12 ;  /* 0x00000090880c723c */ /* 0x042fe6000000180c */
[C---:B------:R-:W-:Y:S01]  /*8930*/  FADD.FTZ R0, R176.reuse, R0 ;  /* 0x00000000b0007221 */ /* 0x040fe20000010000 */
[----:B------:R-:W-:Y:S01]  /*8940*/  F2FP.PACK_AB R176, R176, R3 ;  /* 0x00000003b0b0723e */ /* 0x000fe200000000ff */
[----:B------:R-:W-:Y:S02]  /*8950*/  FADD.FTZ R3, R152, R153 ;  /* 0x0000009998037221 */ /* 0x000fe40000010000 */
[----:B------:R-:W-:Y:S01]  /*8960*/  LDSM.16.MT88.4 R152, [R248+0x1900] ;  /* 0x00190000f898783b */ /* 0x000fe20000004200 */
[C---:B------:R-:W-:Y:S04]  /*8970*/  HMMA.16816.F32 R16, R136.reuse, R146, R16 ;  /* 0x000000928810723c */ /* 0x040fe80000001810 */
[----:B--2---:R-:W-:Y:S03]  /*8980*/  FADD.FTZ R0, R133, R0 ;  /* 0x0000000085007221 */ /* 0x004fe60000010000 */
[----:B------:R-:W1:Y:S01]  /*8990*/  LDSM.16.MT88.4 R144, [R135+0x3100] ;  /* 0x003100008790783b */ /* 0x000e620000004200 */
[C---:B---3--:R-:W-:Y:S04]  /*89a0*/  HMMA.16816.F32 R20, R136.reuse, R148, R20 ;  /* 0x000000948814723c */ /* 0x048fe80000001814 */
[C---:B------:R-:W-:Y:S01]  /*89b0*/  FADD.FTZ R0, R178.reuse, R0 ;  /* 0x00000000b2007221 */ /* 0x040fe20000010000 */
[----:B------:R-:W-:Y:S02]  /*89c0*/  F2FP.PACK_AB R178, R178, R133 ;  /* 0x00000085b2b2723e */ /* 0x000fe400000000ff */
[----:B------:R-:W2:Y:S01]  /*89d0*/  MUFU.EX2 R133, R164 ;  /* 0x000000a400857308 */ /* 0x000ea20000000800 */
[C---:B------:R-:W-:Y:S01]  /*89e0*/  HMMA.16816.F32 R24, R136.reuse, R150, R24 ;  /* 0x000000968818723c */ /* 0x040fe20000001818 */
[----:B------:R-:W3:Y:S07]  /*89f0*/  LDSM.16.MT88.4 R148, [R248+0x3100] ;  /* 0x00310000f894783b */ /* 0x000eee0000004200 */
[C---:B-----5:R-:W-:Y:S01]  /*8a00*/  HMMA.16816.F32 R28, R136.reuse, R140, R28 ;  /* 0x0000008c881c723c */ /* 0x060fe2000000181c */
[----:B------:R4:W-:Y:S07]  /*8a10*/  STL [R1+0x14], R0 ;  /* 0x0000140001007387 */ /* 0x0009ee0000100800 */
[C---:B------:R-:W-:Y:S01]  /*8a20*/  HMMA.16816.F32 R32, R136.reuse, R142, R32 ;  /* 0x0000008e8820723c */ /* 0x040fe20000001820 */
[----:B------:R-:W5:Y:S03]  /*8a30*/  LDSM.16.MT88.4 R140, [R250+0x3100] ;  /* 0x00310000fa8c783b */ /* 0x000f660000004200 */
[----:B--2---:R-:W-:Y:S04]  /*8a40*/  F2FP.PACK_AB R179, R133, R180 ;  /* 0x000000b485b3723e */ /* 0x004fe800000000ff */
[C---:B-1----:R-:W-:Y:S04]  /*8a50*/  HMMA.16816.F32 R36, R136.reuse, R144, R36 ;  /* 0x000000908824723c */ /* 0x042fe80000001824 */
[----:B----4-:R-:W-:Y:S04]  /*8a60*/  FADD.FTZ R0, R156, R3 ;  /* 0x000000039c007221 */ /* 0x010fe80000010000 */
[----:B------:R-:W-:Y:S01]  /*8a70*/  FADD.FTZ R0, R190, R0 ;  /* 0x00000000be007221 */ /* 0x000fe20000010000 */
[C---:B------:R-:W-:Y:S01]  /*8a80*/  HMMA.16816.F32 R40, R136.reuse, R146, R40 ;  /* 0x000000928828723c */ /* 0x040fe20000001828 */
[----:B------:R-:W1:Y:S02]  /*8a90*/  LDSM.16.MT88.4 R144, [R249+0x3100] ;  /* 0x00310000f990783b */ /* 0x000e640000004200 */
[----:B------:R-:W-:Y:S05]  /*8aa0*/  FADD.FTZ R0, R189, R0 ;  /* 0x00000000bd007221 */ /* 0x000fea0000010000 */
[C---:B---3--:R-:W-:Y:S04]  /*8ab0*/  HMMA.16816.F32 R44, R136.reuse, R148, R44 ;  /* 0x00000094882c723c */ /* 0x048fe8000000182c */
[----:B------:R-:W-:Y:S04]  /*8ac0*/  FADD.FTZ R0, R187, R0 ;  /* 0x00000000bb007221 */ /* 0x000fe80000010000 */
[C---:B------:R-:W-:Y:S01]  /*8ad0*/  HMMA.16816.F32 R48, R136.reuse, R150, R48 ;  /* 0x000000968830723c */ /* 0x040fe20000001830 */
[----:B------:R-:W2:Y:S03]  /*8ae0*/  LDSM.16.MT88.4 R148, [R135+0x5100] ;  /* 0x005100008794783b */ /* 0x000ea60000004200 */
[----:B------:R-:W-:Y:S04]  /*8af0*/  FADD.FTZ R0, R188, R0 ;  /* 0x00000000bc007221 */ /* 0x000fe80000010000 */
[C---:B-----5:R-:W-:Y:S04]  /*8b00*/  HMMA.16816.F32 R52, R136.reuse, R140, R52 ;  /* 0x0000008c8834723c */ /* 0x060fe80000001834 */
[----:B------:R-:W-:Y:S04]  /*8b10*/  FADD.FTZ R0, R185, R0 ;  /* 0x00000000b9007221 */ /* 0x000fe80000010000 */
[C---:B------:R-:W-:Y:S01]  /*8b20*/  HMMA.16816.F32 R56, R136.reuse, R142, R56 ;  /* 0x0000008e8838723c */ /* 0x040fe20000001838 */
[----:B------:R-:W3:Y:S03]  /*8b30*/  LDSM.16.MT88.4 R140, [R248+0x5100] ;  /* 0x00510000f88c783b */ /* 0x000ee60000004200 */
[----:B------:R-:W-:Y:S04]  /*8b40*/  FADD.FTZ R0, R186, R0 ;  /* 0x00000000ba007221 */ /* 0x000fe80000010000 */
[----:B------:R-:W-:Y:S01]  /*8b50*/  FADD.FTZ R0, R183, R0 ;  /* 0x00000000b7007221 */ /* 0x000fe20000010000 */
[C---:B-1----:R-:W-:Y:S03]  /*8b60*/  HMMA.16816.F32 R60, R136.reuse, R144, R60 ;  /* 0x00000090883c723c */ /* 0x042fe6000000183c */
[----:B------:R-:W-:Y:S04]  /*8b70*/  FADD.FTZ R0, R184, R0 ;  /* 0x00000000b8007221 */ /* 0x000fe80000010000 */
[----:B------:R-:W-:Y:S01]  /*8b80*/  FADD.FTZ R0, R182, R0 ;  /* 0x00000000b6007221 */ /* 0x000fe20000010000 */
[C---:B------:R-:W-:Y:S01]  /*8b90*/  HMMA.16816.F32 R64, R136.reuse, R146, R64 ;  /* 0x000000928840723c */ /* 0x040fe20000001840 */
[----:B------:R-:W1:Y:S03]  /*8ba0*/  LDSM.16.MT88.4 R144, [R250+0x5100] ;  /* 0x00510000fa90783b */ /* 0x000e660000004200 */
[----:B------:R-:W-:Y:S04]  /*8bb0*/  FADD.FTZ R0, R181, R0 ;  /* 0x00000000b5007221 */ /* 0x000fe80000010000 */
[C---:B--2---:R-:W-:Y:S04]  /*8bc0*/  HMMA.16816.F32 R68, R136.reuse, R148, R68 ;  /* 0x000000948844723c */ /* 0x044fe80000001844 */
[----:B------:R-:W-:Y:S04]  /*8bd0*/  FADD.FTZ R0, R180, R0 ;  /* 0x00000000b4007221 */ /* 0x000fe80000010000 */
[C---:B------:R-:W-:Y:S01]  /*8be0*/  HMMA.16816.F32 R72, R136.reuse, R150, R72 ;  /* 0x000000968848723c */ /* 0x040fe20000001848 */
[----:B------:R-:W2:Y:S03]  /*8bf0*/  LDSM.16.MT88.4 R148, [R249+0x5100] ;  /* 0x00510000f994783b */ /* 0x000ea60000004200 */
[----:B------:R-:W-:Y:S01]  /*8c00*/  FADD.FTZ R0, R133, R0 ;  /* 0x0000000085007221 */ /* 0x000fe20000010000 */
[----:B------:R-:W-:Y:S03]  /*8c10*/  MOV R133, R2 ;  /* 0x0000000200857202 */ /* 0x000fe60000000f00 */
[C---:B---3--:R-:W-:Y:S01]  /*8c20*/  HMMA.16816.F32 R76, R136.reuse, R140, R76 ;  /* 0x0000008c884c723c */ /* 0x048fe2000000184c */
[----:B------:R3:W-:Y:S07]  /*8c30*/  STL [R1+0x38], R0 ;  /* 0x0000380001007387 */ /* 0x0007ee0000100800 */
[C---:B------:R-:W-:Y:S01]  /*8c40*/  HMMA.16816.F32 R80, R136.reuse, R142, R80 ;  /* 0x0000008e8850723c */ /* 0x040fe20000001850 */
[----:B------:R-:W4:Y:S07]  /*8c50*/  LDSM.16.MT88.4 R140, [R135+0x7100] ;  /* 0x00710000878c783b */ /* 0x000f2e0000004200 */
[C---:B-1----:R-:W-:Y:S08]  /*8c60*/  HMMA.16816.F32 R84, R136.reuse, R144, R84 ;  /* 0x000000908854723c */ /* 0x042ff00000001854 */
[C---:B------:R-:W-:Y:S01]  /*8c70*/  HMMA.16816.F32 R88, R136.reuse, R146, R88 ;  /* 0x000000928858723c */ /* 0x040fe20000001858 */
[----:B------:R-:W1:Y:S03]  /*8c80*/  LDSM.16.MT88.4 R144, [R248+0x7100] ;  /* 0x00710000f890783b */ /* 0x000e660000004200 */
[----:B---3--:R-:W-:Y:S04]  /*8c90*/  MOV R0, R132 ;  /* 0x0000008400007202 */ /* 0x008fe80000000f00 */
[C---:B--2---:R-:W-:Y:S08]  /*8ca0*/  HMMA.16816.F32 R92, R136.reuse, R148, R92 ;  /* 0x00000094885c723c */ /* 0x044ff0000000185c */
[C---:B------:R-:W-:Y:S01]  /*8cb0*/  HMMA.16816.F32 R96, R136.reuse, R150, R96 ;  /* 0x000000968860723c */ /* 0x040fe20000001860 */
[----:B------:R-:W2:Y:S07]  /*8cc0*/  LDSM.16.MT88.4 R148, [R250+0x7100] ;  /* 0x00710000fa94783b */ /* 0x000eae0000004200 */
[C---:B----4-:R-:W-:Y:S08]  /*8cd0*/  HMMA.16816.F32 R100, R136.reuse, R140, R100 ;  /* 0x0000008c8864723c */ /* 0x050ff00000001864 */
[C---:B------:R-:W-:Y:S01]  /*8ce0*/  HMMA.16816.F32 R104, R136.reuse, R142, R104 ;  /* 0x0000008e8868723c */ /* 0x040fe20000001868 */
[----:B------:R-:W3:Y:S07]  /*8cf0*/  LDSM.16.MT88.4 R140, [R249+0x7100] ;  /* 0x00710000f98c783b */ /* 0x000eee0000004200 */
[C---:B-1----:R-:W-:Y:S08]  /*8d00*/  HMMA.16816.F32 R108, R136.reuse, R144, R108 ;  /* 0x00000090886c723c */ /* 0x042ff0000000186c */
[C---:B------:R-:W-:Y:S01]  /*8d10*/  HMMA.16816.F32 R112, R136.reuse, R146, R112 ;  /* 0x000000928870723c */ /* 0x040fe20000001870 */
[----:B------:R-:W1:Y:S07]  /*8d20*/  LDSM.16.MT88.4 R144, [R250+0x1900] ;  /* 0x00190000fa90783b */ /* 0x000e6e0000004200 */
[C---:B--2---:R-:W-:Y:S08]  /*8d30*/  HMMA.16816.F32 R116, R136.reuse, R148, R116 ;  /* 0x000000948874723c */ /* 0x044ff00000001874 */
[C---:B------:R-:W-:Y:S08]  /*8d40*/  HMMA.16816.F32 R120, R136.reuse, R150, R120 ;  /* 0x000000968878723c */ /* 0x040ff00000001878 */
[C---:B---3--:R-:W-:Y:S08]  /*8d50*/  HMMA.16816.F32 R124, R136.reuse, R140, R124 ;  /* 0x0000008c887c723c */ /* 0x048ff0000000187c */
[----:B------:R-:W-:Y:S01]  /*8d60*/  HMMA.16816.F32 R128, R136, R142, R128 ;  /* 0x0000008e8880723c */ /* 0x000fe20000001880 */
[----:B------:R-:W2:Y:S07]  /*8d70*/  LDSM.16.MT88.4 R136, [R249+0x1900] ;  /* 0x00190000f988783b */ /* 0x000eae0000004200 */
[C---:B------:R-:W-:Y:S01]  /*8d80*/  HMMA.16816.F32 R164, R176.reuse, R160, R4 ;  /* 0x000000a0b0a4723c */ /* 0x040fe20000001804 */
[----:B------:R-:W3:Y:S07]  /*8d90*/  LDSM.16.MT88.4 R4, [R135+0x3900] ;  /* 0x003900008704783b */ /* 0x000eee0000004200 */
[C---:B------:R-:W-:Y:S01]  /*8da0*/  HMMA.16816.F32 R160, R176.reuse, R162, R8 ;  /* 0x000000a2b0a0723c */ /* 0x040fe20000001808 */
[----:B------:R-:W4:Y:S07]  /*8db0*/  LDSM.16.MT88.4 R8, [R248+0x3900] ;  /* 0x00390000f808783b */ /* 0x000f2e0000004200 */
[C---:B------:R-:W-:Y:S01]  /*8dc0*/  HMMA.16816.F32 R156, R176.reuse, R152, R12 ;  /* 0x00000098b09c723c */ /* 0x040fe2000000180c */
[----:B------:R-:W5:Y:S07]  /*8dd0*/  LDSM.16.MT88.4 R12, [R250+0x3900] ;  /* 0x00390000fa0c783b */ /* 0x000f6e0000004200 */
[C---:B------:R-:W-:Y:S01]  /*8de0*/  HMMA.16816.F32 R152, R176.reuse, R154, R16 ;  /* 0x0000009ab098723c */ /* 0x040fe20000001810 */
[----:B------:R-:W4:Y:S07]  /*8df0*/  LDSM.16.MT88.4 R16, [R249+0x3900] ;  /* 0x00390000f910783b */ /* 0x000f2e0000004200 */
[C---:B-1----:R-:W-:Y:S08]  /*8e00*/  HMMA.16816.F32 R148, R176.reuse, R144, R20 ;  /* 0x00000090b094723c */ /* 0x042ff00000001814 */
[C---:B------:R-:W-:Y:S08]  /*8e10*/  HMMA.16816.F32 R144, R176.reuse, R146, R24 ;  /* 0x00000092b090723c */ /* 0x040ff00000001818 */
[C---:B--2---:R-:W-:Y:S08]  /*8e20*/  HMMA.16816.F32 R140, R176.reuse, R136, R28 ;  /* 0x00000088b08c723c */ /* 0x044ff0000000181c */
[C---:B------:R-:W-:Y:S08]  /*8e30*/  HMMA.16816.F32 R136, R176.reuse, R138, R32 ;  /* 0x0000008ab088723c */ /* 0x040ff00000001820 */
[C---:B---3--:R-:W-:Y:S08]  /*8e40*/  HMMA.16816.F32 R36, R176.reuse, R4, R36 ;  /* 0x00000004b024723c */ /* 0x048ff00000001824 */
[C---:B------:R-:W-:Y:S01]  /*8e50*/  HMMA.16816.F32 R40, R176.reuse, R6, R40 ;  /* 0x00000006b028723c */ /* 0x040fe20000001828 */
[----:B------:R-:W1:Y:S07]  /*8e60*/  LDSM.16.MT88.4 R4, [R135+0x5900] ;  /* 0x005900008704783b */ /* 0x000e6e0000004200 */
[C---:B----4-:R-:W-:Y:S08]  /*8e70*/  HMMA.16816.F32 R44, R176.reuse, R8, R44 ;  /* 0x00000008b02c723c */ /* 0x050ff0000000182c */
[C---:B------:R-:W-:Y:S01]  /*8e80*/  HMMA.16816.F32 R48, R176.reuse, R10, R48 ;  /* 0x0000000ab030723c */ /* 0x040fe20000001830 */
[----:B------:R-:W2:Y:S07]  /*8e90*/  LDSM.16.MT88.4 R8, [R248+0x5900] ;  /* 0x00590000f808783b */ /* 0x000eae0000004200 */
[C---:B-----5:R-:W-:Y:S08]  /*8ea0*/  HMMA.16816.F32 R52, R176.reuse, R12, R52 ;  /* 0x0000000cb034723c */ /* 0x060ff00000001834 */
[C---:B------:R-:W-:Y:S01]  /*8eb0*/  HMMA.16816.F32 R56, R176.reuse, R14, R56 ;  /* 0x0000000eb038723c */ /* 0x040fe20000001838 */
[----:B------:R-:W3:Y:S07]  /*8ec0*/  LDSM.16.MT88.4 R12, [R250+0x5900] ;  /* 0x00590000fa0c783b */ /* 0x000eee0000004200 */
[C---:B------:R-:W-:Y:S08]  /*8ed0*/  HMMA.16816.F32 R60, R176.reuse, R16, R60 ;  /* 0x00000010b03c723c */ /* 0x040ff0000000183c */
[C---:B------:R-:W-:Y:S01]  /*8ee0*/  HMMA.16816.F32 R64, R176.reuse, R18, R64 ;  /* 0x00000012b040723c */ /* 0x040fe20000001840 */
[----:B------:R-:W4:Y:S07]  /*8ef0*/  LDSM.16.MT88.4 R16, [R249+0x5900] ;  /* 0x00590000f910783b */ /* 0x000f2e0000004200 */
[C---:B-1----:R-:W-:Y:S08]  /*8f00*/  HMMA.16816.F32 R68, R176.reuse, R4, R68 ;  /* 0x00000004b044723c */ /* 0x042ff00000001844 */
[C---:B------:R-:W-:Y:S01]  /*8f10*/  HMMA.16816.F32 R72, R176.reuse, R6, R72 ;  /* 0x00000006b048723c */ /* 0x040fe20000001848 */
[----:B------:R-:W1:Y:S07]  /*8f20*/  LDSM.16.MT88.4 R4, [R135+0x7900] ;  /* 0x007900008704783b */ /* 0x000e6e0000004200 */
[C---:B--2---:R-:W-:Y:S08]  /*8f30*/  HMMA.16816.F32 R76, R176.reuse, R8, R76 ;  /* 0x00000008b04c723c */ /* 0x044ff0000000184c */
[C---:B------:R-:W-:Y:S01]  /*8f40*/  HMMA.16816.F32 R80, R176.reuse, R10, R80 ;  /* 0x0000000ab050723c */ /* 0x040fe20000001850 */
[----:B------:R-:W2:Y:S07]  /*8f50*/  LDSM.16.MT88.4 R8, [R248+0x7900] ;  /* 0x00790000f808783b */ /* 0x000eae0000004200 */
[C---:B---3--:R-:W-:Y:S08]  /*8f60*/  HMMA.16816.F32 R84, R176.reuse, R12, R84 ;  /* 0x0000000cb054723c */ /* 0x048ff00000001854 */
[C---:B------:R-:W-:Y:S01]  /*8f70*/  HMMA.16816.F32 R88, R176.reuse, R14, R88 ;  /* 0x0000000eb058723c */ /* 0x040fe20000001858 */
[----:B------:R-:W3:Y:S07]  /*8f80*/  LDSM.16.MT88.4 R12, [R250+0x7900] ;  /* 0x00790000fa0c783b */ /* 0x000eee0000004200 */
[C---:B----4-:R-:W-:Y:S08]  /*8f90*/  HMMA.16816.F32 R92, R176.reuse, R16, R92 ;  /* 0x00000010b05c723c */ /* 0x050ff0000000185c */
[C---:B------:R-:W-:Y:S01]  /*8fa0*/  HMMA.16816.F32 R96, R176.reuse, R18, R96 ;  /* 0x00000012b060723c */ /* 0x040fe20000001860 */
[----:B------:R-:W4:Y:S07]  /*8fb0*/  LDSM.16.MT88.4 R16, [R249+0x7900] ;  /* 0x00790000f910783b */ /* 0x000f2e0000004200 */
[C---:B-1----:R-:W-:Y:S08]  /*8fc0*/  HMMA.16816.F32 R100, R176.reuse, R4, R100 ;  /* 0x00000004b064723c */ /* 0x042ff00000001864 */
[C---:B------:R-:W-:Y:S08]  /*8fd0*/  HMMA.16816.F32 R104, R176.reuse, R6, R104 ;  /* 0x00000006b068723c */ /* 0x040ff00000001868 */
[C---:B--2---:R-:W-:Y:S08]  /*8fe0*/  HMMA.16816.F32 R108, R176.reuse, R8, R108 ;  /* 0x00000008b06c723c */ /* 0x044ff0000000186c */
[C---:B------:R-:W-:Y:S08]  /*8ff0*/  HMMA.16816.F32 R112, R176.reuse, R10, R112 ;  /* 0x0000000ab070723c */ /* 0x040ff00000001870 */
[C---:B---3--:R-:W-:Y:S08]  /*9000*/  HMMA.16816.F32 R116, R176.reuse, R12, R116 ;  /* 0x0000000cb074723c */ /* 0x048ff00000001874 */
[C---:B------:R-:W-:Y:S08]  /*9010*/  HMMA.16816.F32 R120, R176.reuse, R14, R120 ;  /* 0x0000000eb078723c */ /* 0x040ff00000001878 */
[C---:B----4-:R-:W-:Y:S08]  /*9020*/  HMMA.16816.F32 R124, R176.reuse, R16, R124 ;  /* 0x00000010b07c723c */ /* 0x050ff0000000187c */
[----:B------:R-:W-:Y:S01]  /*9030*/  HMMA.16816.F32 R128, R176, R18, R128 ;  /* 0x00000012b080723c */ /* 0x000fe20000001880 */
[----:B------:R-:W-:-:S07]  /*9040*/  @P0 BRA `(.L_x_6) ;  /* 0xffffce8000000947 */ /* 0x000fce000383ffff */
.L_x_5:
[----:B--2---:R-:W2:Y:S04]  /*9050*/  LDL.LU R3, [R1+0x14] ;  /* 0x0000140001037983 */ /* 0x004ea80000300800 */
[----:B------:R-:W3:Y:S01]  /*9060*/  LDL.LU R4, [R1+0x38] ;  /* 0x0000380001047983 */ /* 0x000ee20000300800 */
[----:B------:R-:W-:-:S02]  /*9070*/  MOV R16, 0xff800000 ;  /* 0xff80000000107802 */ /* 0x000fc40000000f00 */
[----:B------:R-:W-:Y:S02]  /*9080*/  MOV R17, 0xff800000 ;  /* 0xff80000000117802 */ /* 0x000fe40000000f00 */
[----:B------:R-:W-:Y:S01]  /*9090*/  PLOP3.LUT P2, PT, PT, PT, PT, 0x8, 0x0 ;  /* 0x000000000000781c */ /* 0x000fe20003f4e170 */
[----:B--2---:R-:W1:Y:S04]  /*90a0*/  SHFL.BFLY PT, R6, R3, 0x2, 0x1f ;  /* 0x0c401f0003067f89 */ /* 0x004e6800000e0000 */
[----:B---3--:R-:W2:Y:S01]  /*90b0*/  SHFL.BFLY PT, R7, R4, 0x2, 0x1f ;  /* 0x0c401f0004077f89 */ /* 0x008ea200000e0000 */
[----:B-1----:R-:W-:Y:S02]  /*90c0*/  FADD.FTZ R6, R6, R3 ;  /* 0x0000000306067221 */ /* 0x002fe40000010000 */
[----:B--2---:R-:W-:-:S03]  /*90d0*/  FADD.FTZ R7, R7, R4 ;  /* 0x0000000407077221 */ /* 0x004fc60000010000 */
[----:B------:R-:W1:Y:S04]  /*90e0*/  SHFL.BFLY PT, R3, R6, 0x1, 0x1f ;  /* 0x0c201f0006037f89 */ /* 0x000e6800000e0000 */
[----:B------:R-:W2:Y:S01]  /*90f0*/  SHFL.BFLY PT, R0, R7, 0x1, 0x1f ;  /* 0x0c201f0007007f89 */ /* 0x000ea200000e0000 */
[----:B-1----:R-:W-:Y:S01]  /*9100*/  FADD.FTZ R6, R6, R3 ;  /* 0x0000000306067221 */ /* 0x002fe20000010000 */
[----:B------:R-:W-:Y:S01]  /*9110*/  MOV R3, RZ ;  /* 0x000000ff00037202 */ /* 0x000fe20000000f00 */
[----:B--2---:R-:W-:-:S03]  /*9120*/  FADD.FTZ R7, R0, R7 ;  /* 0x0000000700077221 */ /* 0x004fc60000010000 */
[----:B------:R-:W-:Y:S02]  /*9130*/  FSETP.NE.FTZ.AND P1, PT, R6, RZ, PT ;  /* 0x000000ff0600720b */ /* 0x000fe40003f35000 */
[----:B------:R-:W-:Y:S02]  /*9140*/  MOV R0, RZ ;  /* 0x000000ff00007202 */ /* 0x000fe40000000f00 */
[----:B------:R-:W-:-:S09]  /*9150*/  FSETP.NE.FTZ.AND P0, PT, R7, RZ, PT ;  /* 0x000000ff0700720b */ /* 0x000fd20003f15000 */
[----:B------:R-:W1:Y:S01]  /*9160*/  @P1 MUFU.RCP R3, R6 ;  /* 0x0000000600031308 */ /* 0x000e620000001000 */
[----:B------:R-:W-:-:S05]  /*9170*/  @P1 MOV R4, 0x3f317218 ;  /* 0x3f31721800041802 */ /* 0x000fca0000000f00 */
[----:B------:R-:W-:Y:S02]  /*9180*/  @P1 FMUL.FTZ R5, R4, c[0x0][0x2d0] ;  /* 0x0000b40004051a20 */ /* 0x000fe40000410000 */
[----:B------:R-:W-:Y:S08]  /*9190*/  @P0 MUFU.RCP R0, R7 ;  /* 0x0000000700000308 */ /* 0x000ff00000001000 */
[----:B------:R-:W2:Y:S01]  /*91a0*/  @P1 MUFU.LG2 R6, R6 ;  /* 0x0000000600061308 */ /* 0x000ea20000000c00 */
[----:B-1----:R-:W-:-:S02]  /*91b0*/  FMUL.FTZ R164, R3, R164 ;  /* 0x000000a403a47220 */ /* 0x002fc40000410000 */
[C---:B------:R-:W-:Y:S02]  /*91c0*/  FMUL.FTZ R165, R3.reuse, R165 ;  /* 0x000000a503a57220 */ /* 0x040fe40000410000 */
[C---:B------:R-:W-:Y:S02]  /*91d0*/  FMUL.FTZ R160, R3.reuse, R160 ;  /* 0x000000a003a07220 */ /* 0x040fe40000410000 */
[C---:B------:R-:W-:Y:S01]  /*91e0*/  FMUL.FTZ R161, R3.reuse, R161 ;  /* 0x000000a103a17220 */ /* 0x040fe20000410000 */
[----:B------:R-:W1:Y:S01]  /*91f0*/  @P0 MUFU.LG2 R7, R7 ;  /* 0x0000000700070308 */ /* 0x000e620000000c00 */
[C---:B------:R-:W-:Y:S02]  /*9200*/  FMUL.FTZ R156, R3.reuse, R156 ;  /* 0x0000009c039c7220 */ /* 0x040fe40000410000 */
[C---:B------:R-:W-:Y:S02]  /*9210*/  FMUL.FTZ R157, R3.reuse, R157 ;  /* 0x0000009d039d7220 */ /* 0x040fe40000410000 */
[----:B------:R-:W-:-:S02]  /*9220*/  FMUL.FTZ R152, R3, R152 ;  /* 0x0000009803987220 */ /* 0x000fc40000410000 */
[C---:B------:R-:W-:Y:S02]  /*9230*/  FMUL.FTZ R153, R3.reuse, R153 ;  /* 0x0000009903997220 */ /* 0x040fe40000410000 */
[C---:B------:R-:W-:Y:S02]  /*9240*/  FMUL.FTZ R148, R3.reuse, R148 ;  /* 0x0000009403947220 */ /* 0x040fe40000410000 */
[C---:B------:R-:W-:Y:S02]  /*9250*/  FMUL.FTZ R149, R3.reuse, R149 ;  /* 0x0000009503957220 */ /* 0x040fe40000410000 */
        /* <DEDUP_REMOVED lines=53> */
[----:B------:R-:W-:Y:S01]  /*95b0*/  FMUL.FTZ R129, R3, R129 ;  /* 0x0000008103817220 */ /* 0x000fe20000410000 */
[----:B------:R-:W-:Y:S01]  /*95c0*/  @P0 MOV R3, 0x3f317218 ;  /* 0x3f31721800030802 */ /* 0x000fe20000000f00 */
[----:B--2---:R-:W-:Y:S02]  /*95d0*/  @P1 FMUL.FTZ R6, R6, 0.69314718246459960938 ;  /* 0x3f31721806061820 */ /* 0x004fe40000410000 */
[----:B-1----:R-:W-:Y:S02]  /*95e0*/  @P0 FMUL.FTZ R4, R7, 0.69314718246459960938 ;  /* 0x3f31721807040820 */ /* 0x002fe40000410000 */
[----:B------:R-:W-:-:S02]  /*95f0*/  @P0 FMUL.FTZ R3, R3, c[0x0][0x2d0] ;  /* 0x0000b40003030a20 */ /* 0x000fc40000410000 */
        /* <DEDUP_REMOVED lines=63> */
[----:B------:R-:W-:Y:S02]  /*99f0*/  FMUL.FTZ R131, R0, R131 ;  /* 0x0000008300837220 */ /* 0x000fe40000410000 */
[----:B------:R-:W-:Y:S02]  /*9a00*/  @P1 FFMA.FTZ R16, R5, R132, R6 ;  /* 0x0000008405101223 */ /* 0x000fe40000010006 */
[----:B------:R-:W-:-:S02]  /*9a10*/  @P0 FFMA.FTZ R17, R3, R2, R4 ;  /* 0x0000000203110223 */ /* 0x000fc40000010004 */
.L_x_3:
[----:B------:R-:W-:Y:S05]  /*9a20*/  @P2 BRA `(.L_x_9) ;  /* 0x00001fa000002947 */ /* 0x000fea0003800000 */
[----:B------:R-:W1:Y:S01]  /*9a30*/  S2R R7, SR_TID.X ;  /* 0x0000000000077919 */ /* 0x000e620000002100 */
[----:B------:R-:W-:Y:S01]  /*9a40*/  IMAD R0, RZ, RZ, -UR11 ;  /* 0x8000000bff007e24 */ /* 0x000fe2000f8e02ff */
[----:B------:R-:W-:Y:S01]  /*9a50*/  ULDC.64 UR4, c[0x0][0x4d0] ;  /* 0x0001340000047ab9 */ /* 0x000fe20000000a00 */
[----:B------:R-:W-:Y:S01]  /*9a60*/  MOV R20, c[0x0][0x4e8] ;  /* 0x00013a0000147a02 */ /* 0x000fe20000000f00 */
[----:B------:R-:W2:Y:S01]  /*9a70*/  S2R R9, SR_CTAID.Y ;  /* 0x0000000000097919 */ /* 0x000ea20000002600 */
[----:B------:R-:W-:Y:S01]  /*9a80*/  UIMAD.WIDE.U32 UR8, UR11, UR4, URZ ;  /* 0x000000040b0872a5 */ /* 0x000fe2000f8e003f */
[----:B------:R-:W-:Y:S01]  /*9a90*/  BSSY B0, `(.L_x_10) ;  /* 0x0000130000007945 */ /* 0x000fe20003800000 */
[----:B------:R-:W-:Y:S01]  /*9aa0*/  USHF.R.S32.HI UR6, URZ, 0x1f, UR11 ;  /* 0x0000001f3f067899 */ /* 0x000fe2000801140b */
[----:B------:R-:W3:Y:S01]  /*9ab0*/  S2R R10, SR_CTAID.Z ;  /* 0x00000000000a7919 */ /* 0x000ee20000002700 */
[----:B------:R-:W-:-:S02]  /*9ac0*/  ISETP.NE.AND P1, PT, R20, 0x1, PT ;  /* 0x000000011400780c */ /* 0x000fc40003f25270 */
[----:B------:R-:W-:Y:S01]  /*9ad0*/  IMAD.U32 R2, RZ, RZ, UR8 ;  /* 0x00000008ff027e24 */ /* 0x000fe2000f8e00ff */
[----:B------:R-:W-:Y:S01]  /*9ae0*/  MOV R3, UR9 ;  /* 0x0000000900037c02 */ /* 0x000fe20008000f00 */
[----:B------:R-:W4:Y:S01]  /*9af0*/  S2R R19, SR_CTAID.X ;  /* 0x0000000000137919 */ /* 0x000f220000002500 */
[----:B------:R-:W-:-:S04]  /*9b00*/  UIMAD UR7, UR6, UR4, URZ ;  /* 0x00000004060772a4 */ /* 0x000fc8000f8e023f */
[----:B------:R-:W-:-:S03]  /*9b10*/  UIMAD UR7, UR11, UR5, UR7 ;  /* 0x000000050b0772a4 */ /* 0x000fc6000f8e0207 */
[----:B------:R-:W-:Y:S02]  /*9b20*/  ULDC.64 UR4, c[0x0][0x438] ;  /* 0x00010e0000047ab9 */ /* 0x000fe40000000a00 */
[----:B------:R-:W-:Y:S01]  /*9b30*/  UIMAD.WIDE.U32 UR14, UR11, UR4, URZ ;  /* 0x000000040b0e72a5 */ /* 0x000fe2000f8e003f */
[----:B-1----:R-:W-:Y:S01]  /*9b40*/  SHF.R.S32.HI R5, RZ, 0x1f, R7 ;  /* 0x0000001fff057819 */ /* 0x002fe20000011407 */
[----:B------:R-:W-:Y:S02]  /*9b50*/  UIMAD UR4, UR6, UR4, URZ ;  /* 0x00000004060472a4 */ /* 0x000fe4000f8e023f */
[----:B------:R-:W-:Y:S01]  /*9b60*/  UIADD3 UR7, UR9, UR7, URZ ;  /* 0x0000000709077290 */ /* 0x000fe2000fffe03f */
[----:B--2---:R-:W-:Y:S01]  /*9b70*/  IMAD R9, R0, c[0x0][0x550], R9 ;  /* 0x0001540000097a24 */ /* 0x004fe200078e0209 */
[CC--:B------:R-:W-:Y:S01]  /*9b80*/  LEA.HI R0, R5.reuse, R7.reuse, RZ, 0x5 ;  /* 0x0000000705007211 */ /* 0x0c0fe200078f28ff */
[----:B------:R-:W-:Y:S01]  /*9b90*/  UIMAD UR4, UR11, UR5, UR4 ;  /* 0x000000050b0472a4 */ /* 0x000fe2000f8e0204 */
[----:B------:R-:W-:-:S02]  /*9ba0*/  LEA.HI R5, R5, R7, RZ, 0x2 ;  /* 0x0000000705057211 */ /* 0x000fc400078f10ff */
[----:B------:R-:W-:Y:S01]  /*9bb0*/  LOP3.LUT R4, R0, 0xffffffe0, RZ, 0xc0, !PT ;  /* 0xffffffe000047812 */ /* 0x000fe200078ec0ff */
[----:B------:R-:W-:Y:S01]  /*9bc0*/  UIADD3 UR4, UR15, UR4, URZ ;  /* 0x000000040f047290 */ /* 0x000fe2000fffe03f */
[--C-:B------:R-:W-:Y:S02]  /*9bd0*/  SHF.R.S32.HI R6, RZ, 0x5, R0.reuse ;  /* 0x00000005ff067819 */ /* 0x100fe40000011400 */
[----:B------:R-:W-:Y:S01]  /*9be0*/  SHF.R.S32.HI R0, RZ, 0x1f, R0 ;  /* 0x0000001fff007819 */ /* 0x000fe20000011400 */
[----:B------:R-:W-:Y:S01]  /*9bf0*/  IMAD.IADD R14, R7, 0x1, -R4 ;  /* 0x00000001070e7824 */ /* 0x000fe200078e0a04 */
[----:B------:R-:W-:Y:S01]  /*9c00*/  LOP3.LUT R3, R5, 0xfffffffc, RZ, 0xc0, !PT ;  /* 0xfffffffc05037812 */ /* 0x000fe200078ec0ff */
[----:B------:R-:W-:Y:S01]  /*9c10*/  IMAD.MOV.U32 R4, RZ, RZ, R2 ;  /* 0x000000ffff047224 */ /* 0x000fe200078e0002 */
[----:B------:R-:W-:Y:S01]  /*9c20*/  LEA.HI R0, R0, R6, RZ, 0x3 ;  /* 0x0000000600007211 */ /* 0x000fe200078f18ff */
[----:B------:R-:W-:Y:S01]  /*9c30*/  IMAD.U32 R5, RZ, RZ, UR7 ;  /* 0x00000007ff057e24 */ /* 0x000fe2000f8e00ff */
[----:B------:R-:W-:Y:S01]  /*9c40*/  IADD3 R7, -R3, R7, RZ ;  /* 0x0000000703077210 */ /* 0x000fe20007ffe1ff */
[----:B------:R-:W-:Y:S01]  /*9c50*/  IMAD.U32 R3, RZ, RZ, UR15 ;  /* 0x0000000fff037e24 */ /* 0x000fe2000f8e00ff */
[----:B------:R-:W-:Y:S01]  /*9c60*/  LOP3.LUT R0, R0, 0xffffff8, RZ, 0xc0, !PT ;  /* 0x0ffffff800007812 */ /* 0x000fe200078ec0ff */
[----:B---3--:R-:W-:Y:S01]  /*9c70*/  IMAD.WIDE.U32 R4, R10, c[0x0][0x4d8], R4 ;  /* 0x000136000a047a25 */ /* 0x008fe200078e0004 */
[----:B------:R-:W-:-:S02]  /*9c80*/  SHF.R.S32.HI R2, RZ, 0x1f, R14 ;  /* 0x0000001fff027819 */ /* 0x000fc4000001140e */
[----:B------:R-:W-:Y:S01]  /*9c90*/  SHF.R.S32.HI R11, RZ, 0x1f, R10 ;  /* 0x0000001fff0b7819 */ /* 0x000fe2000001140a */
[----:B------:R-:W-:Y:S01]  /*9ca0*/  IMAD.IADD R8, R6, 0x1, -R0 ;  /* 0x0000000106087824 */ /* 0x000fe200078e0a00 */
[C---:B------:R-:W-:Y:S02]  /*9cb0*/  LEA.HI R0, R7.reuse, R7, RZ, 0x1 ;  /* 0x0000000707007211 */ /* 0x040fe400078f08ff */
[----:B------:R-:W-:Y:S01]  /*9cc0*/  LEA.HI R18, R2, R14, RZ, 0x2 ;  /* 0x0000000e02127211 */ /* 0x000fe200078f10ff */
[----:B------:R-:W-:Y:S01]  /*9cd0*/  IMAD.U32 R2, RZ, RZ, UR14 ;  /* 0x0000000eff027e24 */ /* 0x000fe2000f8e00ff */
[----:B------:R-:W-:Y:S02]  /*9ce0*/  LOP3.LUT R0, R0, 0x1ffffffe, RZ, 0xc0, !PT ;  /* 0x1ffffffe00007812 */ /* 0x000fe400078ec0ff */
[----:B------:R-:W-:Y:S02]  /*9cf0*/  SHF.R.S32.HI R6, RZ, 0x2, R18 ;  /* 0x00000002ff067819 */ /* 0x000fe40000011412 */
[----:B------:R-:W-:Y:S01]  /*9d00*/  MOV R3, UR4 ;  /* 0x0000000400037c02 */ /* 0x000fe20008000f00 */
[----:B------:R-:W-:-:S02]  /*9d10*/  IMAD.IADD R0, R7, 0x1, -R0 ;  /* 0x0000000107007824 */ /* 0x000fc400078e0a00 */
[----:B------:R-:W-:Y:S02]  /*9d20*/  IMAD R15, R8, 0x10, R6 ;  /* 0x00000010080f7824 */ /* 0x000fe400078e0206 */
[C---:B------:R-:W-:Y:S02]  /*9d30*/  IMAD R7, R11.reuse, c[0x0][0x4d8], RZ ;  /* 0x000136000b077a24 */ /* 0x040fe400078e02ff */
[----:B------:R-:W-:Y:S01]  /*9d40*/  IMAD R6, R11, c[0x0][0x440], RZ ;  /* 0x000110000b067a24 */ /* 0x000fe200078e02ff */
[----:B------:R-:W-:Y:S01]  /*9d50*/  LEA R0, R0, R15, 0x3 ;  /* 0x0000000f00007211 */ /* 0x000fe200078e18ff */
[C---:B------:R-:W-:Y:S02]  /*9d60*/  IMAD R7, R10.reuse, c[0x0][0x4dc], R7 ;  /* 0x000137000a077a24 */ /* 0x040fe400078e0207 */
[----:B------:R-:W-:Y:S02]  /*9d70*/  IMAD R6, R10, c[0x0][0x444], R6 ;  /* 0x000111000a067a24 */ /* 0x000fe400078e0206 */
[----:B----4-:R-:W-:Y:S01]  /*9d80*/  IMAD R8, R19, 0x80, R0 ;  /* 0x0000008013087824 */ /* 0x010fe200078e0200 */
[----:B------:R-:W-:Y:S01]  /*9d90*/  SHF.R.S32.HI R0, RZ, 0x1f, R9 ;  /* 0x0000001fff007819 */ /* 0x000fe20000011409 */
[----:B------:R-:W-:-:S02]  /*9da0*/  IMAD.IADD R5, R5, 0x1, R7 ;  /* 0x0000000105057824 */ /* 0x000fc400078e0207 */
[----:B------:R-:W-:-:S04]  /*9db0*/  @P1 IMAD.HI.U32 R7, R8, c[0x0][0x4ec], RZ ;  /* 0x00013b0008071a27 */ /* 0x000fc800078e00ff */
[----:B------:R-:W-:-:S04]  /*9dc0*/  IMAD.WIDE.U32 R2, R10, c[0x0][0x440], R2 ;  /* 0x000110000a027a25 */ /* 0x000fc800078e0002 */
[----:B------:R-:W-:Y:S01]  /*9dd0*/  IMAD.MOV.U32 R10, RZ, RZ, R8 ;  /* 0x000000ffff0a7224 */ /* 0x000fe200078e0008 */
[----:B------:R-:W-:Y:S02]  /*9de0*/  @P1 SHF.R.U32.HI R10, RZ, c[0x0][0x4f0], R7 ;  /* 0x00013c00ff0a1a19 */ /* 0x000fe40000011607 */
[----:B------:R-:W-:Y:S01]  /*9df0*/  IADD3 R3, R3, R6, RZ ;  /* 0x0000000603037210 */ /* 0x000fe20007ffe0ff */
[C---:B------:R-:W-:Y:S02]  /*9e00*/  IMAD R6, R0.reuse, c[0x0][0x4e0], RZ ;  /* 0x0001380000067a24 */ /* 0x040fe400078e02ff */
[----:B------:R-:W-:Y:S02]  /*9e10*/  IMAD R0, R0, c[0x0][0x448], RZ ;  /* 0x0001120000007a24 */ /* 0x000fe400078e02ff */
[----:B------:R-:W-:Y:S02]  /*9e20*/  IMAD.MOV R11, RZ, RZ, -R10 ;  /* 0x000000ffff0b7224 */ /* 0x000fe400078e0a0a */
[----:B------:R-:W-:-:S02]  /*9e30*/  IMAD R13, R9, c[0x0][0x4e4], R6 ;  /* 0x00013900090d7a24 */ /* 0x000fc400078e0206 */
[----:B------:R-:W-:-:S04]  /*9e40*/  IMAD.WIDE.U32 R6, R9, c[0x0][0x448], R2 ;  /* 0x0001120009067a25 */ /* 0x000fc800078e0002 */
[C---:B------:R-:W-:Y:S01]  /*9e50*/  IMAD R12, R9.reuse, c[0x0][0x44c], R0 ;  /* 0x00011300090c7a24 */ /* 0x040fe200078e0200 */
[----:B------:R-:W-:Y:S01]  /*9e60*/  MOV R0, R8 ;  /* 0x0000000800007202 */ /* 0x000fe20000000f00 */
[----:B------:R-:W-:-:S04]  /*9e70*/  IMAD.WIDE.U32 R2, R9, c[0x0][0x4e0], R4 ;  /* 0x0001380009027a25 */ /* 0x000fc800078e0004 */
[----:B------:R-:W-:Y:S01]  /*9e80*/  IMAD R9, R11, c[0x0][0x4e8], R8 ;  /* 0x00013a000b097a24 */ /* 0x000fe200078e0208 */
[----:B------:R-:W-:Y:S01]  /*9e90*/  SHF.R.S32.HI R11, RZ, 0x1f, R10 ;  /* 0x0000001fff0b7819 */ /* 0x000fe2000001140a */
[----:B------:R-:W-:Y:S01]  /*9ea0*/  @P1 IMAD.HI.U32 R4, R8, c[0x0][0x4ec], RZ ;  /* 0x00013b0008041a27 */ /* 0x000fe200078e00ff */
[----:B------:R-:W-:Y:S01]  /*9eb0*/  BAR.SYNC.DEFER_BLOCKING 0x1, 0x100 ;  /* 0x0044000000007b1d */ /* 0x000fe20000010000 */
[----:B------:R-:W-:Y:S02]  /*9ec0*/  IADD3 R2, P0, R10, R2, RZ ;  /* 0x000000020a027210 */ /* 0x000fe40007f1e0ff */
[----:B------:R-:W-:Y:S01]  /*9ed0*/  IMAD.IADD R5, R7, 0x1, R12 ;  /* 0x0000000107057824 */ /* 0x000fe200078e020c */
[----:B------:R-:W-:Y:S02]  /*9ee0*/  SHF.R.S32.HI R7, RZ, 0x1f, R9 ;  /* 0x0000001fff077819 */ /* 0x000fe40000011409 */
[----:B------:R-:W-:Y:S02]  /*9ef0*/  @P1 SHF.R.U32.HI R0, RZ, c[0x0][0x4f0], R4 ;  /* 0x00013c00ff001a19 */ /* 0x000fe40000011604 */
[----:B------:R-:W-:Y:S01]  /*9f00*/  IADD3.X R3, R11, R3, R13, P0, !PT ;  /* 0x000000030b037210 */ /* 0x000fe200007fe40d */
[----:B------:R-:W-:Y:S01]  /*9f10*/  IMAD R11, R19, 0x80, R15 ;  /* 0x00000080130b7824 */ /* 0x000fe200078e020f */
[----:B------:R-:W-:Y:S01]  /*9f20*/  MOV R4, R6 ;  /* 0x0000000600047202 */ /* 0x000fe20000000f00 */
[----:B------:R-:W-:Y:S01]  /*9f30*/  IMAD R6, R7, c[0x0][0x4c8], RZ ;  /* 0x0001320007067a24 */ /* 0x000fe200078e02ff */
[----:B------:R-:W-:Y:S01]  /*9f40*/  SHF.R.S32.HI R7, RZ, 0x1f, R0 ;  /* 0x0000001fff077819 */ /* 0x000fe20000011400 */
[----:B------:R-:W-:-:S04]  /*9f50*/  IMAD.WIDE.U32 R2, R9, c[0x0][0x4c8], R2 ;  /* 0x0001320009027a25 */ /* 0x000fc800078e0002 */
[----:B------:R-:W-:Y:S02]  /*9f60*/  IMAD.MOV R10, RZ, RZ, -R0 ;  /* 0x000000ffff0a7224 */ /* 0x000fe400078e0a00 */
[----:B------:R-:W-:Y:S01]  /*9f70*/  IMAD R9, R9, c[0x0][0x4cc], R6 ;  /* 0x0001330009097a24 */ /* 0x000fe200078e0206 */
[----:B------:R-:W-:Y:S01]  /*9f80*/  LEA R6, P0, R2, c[0x0][0x4a8], 0x2 ;  /* 0x00012a0002067a11 */ /* 0x000fe200078010ff */
[----:B------:R-:W-:Y:S02]  /*9f90*/  IMAD R10, R10, c[0x0][0x4e8], R8 ;  /* 0x00013a000a0a7a24 */ /* 0x000fe400078e0208 */
[----:B------:R-:W-:Y:S01]  /*9fa0*/  IMAD R7, R7, c[0x0][0x430], RZ ;  /* 0x00010c0007077a24 */ /* 0x000fe200078e02ff */
[----:B------:R-:W-:Y:S01]  /*9fb0*/  IADD3 R3, R3, R9, RZ ;  /* 0x0000000903037210 */ /* 0x000fe20007ffe0ff */
[----:B------:R-:W-:Y:S01]  /*9fc0*/  IMAD.WIDE.U32 R4, R0, c[0x0][0x430], R4 ;  /* 0x00010c0000047a25 */ /* 0x000fe200078e0004 */
[----:B------:R-:W-:Y:S02]  /*9fd0*/  SHFL.IDX PT, R8, R6, RZ, 0x1c1f ;  /* 0x001c1fff06087589 */ /* 0x000fe400000e0000 */
[----:B------:R-:W-:Y:S01]  /*9fe0*/  LEA.HI.X R2, R2, c[0x0][0x4ac], R3, 0x2, P0 ;  /* 0x00012b0002027a11 */ /* 0x000fe200000f1403 */
[----:B------:R-:W-:Y:S01]  /*9ff0*/  IMAD R0, R0, c[0x0][0x434], R7 ;  /* 0x00010d0000007a24 */ /* 0x000fe200078e0207 */
[----:B------:R-:W-:Y:S01]  /*a000*/  SHF.R.S32.HI R7, RZ, 0x1f, R10 ;  /* 0x0000001fff077819 */ /* 0x000fe2000001140a */
[----:B------:R-:W-:Y:S01]  /*a010*/  SHFL.IDX PT, R6, R6, 0x1, 0x1c1f ;  /* 0x003c1f0006067f89 */ /* 0x000fe200000e0000 */
[----:B------:R-:W-:-:S02]  /*a020*/  LOP3.LUT P0, RZ, R14, 0x3, RZ, 0xc0, !PT ;  /* 0x000000030eff7812 */ /* 0x000fc4000780c0ff */
[----:B------:R-:W-:Y:S01]  /*a030*/  IADD3 R3, R5, R0, RZ ;  /* 0x0000000005037210 */ /* 0x000fe20007ffe0ff */
[----:B------:R-:W-:Y:S01]  /*a040*/  IMAD R0, R7, c[0x0][0x428], RZ ;  /* 0x00010a0007007a24 */ /* 0x000fe200078e02ff */
[----:B------:R-:W1:Y:S01]  /*a050*/  SHFL.IDX PT, R9, R2, RZ, 0x1c1f ;  /* 0x001c1fff02097589 */ /* 0x000e6200000e0000 */
[----:B------:R-:W-:Y:S02]  /*a060*/  IMAD R5, R20, c[0x0][0x388], RZ ;  /* 0x0000e20014057a24 */ /* 0x000fe400078e02ff */
[----:B------:R-:W-:Y:S01]  /*a070*/  IMAD R0, R10, c[0x0][0x42c], R0 ;  /* 0x00010b000a007a24 */ /* 0x000fe200078e0200 */
[----:B------:R2:W3:Y:S02]  /*a080*/  SHFL.IDX PT, R7, R2, 0x1, 0x1c1f ;  /* 0x003c1f0002077f89 */ /* 0x0004e400000e0000 */
[----:B------:R-:W-:-:S13]  /*a090*/  ISETP.GE.OR P2, PT, R11, R5, P0 ;  /* 0x000000050b00720c */ /* 0x000fda0000746670 */
[----:B-1----:R1:W-:Y:S01]  /*a0a0*/  @!P2 ST.E [R8.64], R16 ;  /* 0x000000100800a985 */ /* 0x0023e2000c10190c */
[----:B--2---:R-:W-:Y:S01]  /*a0b0*/  IMAD.MOV.U32 R2, RZ, RZ, R4 ;  /* 0x000000ffff027224 */ /* 0x004fe200078e0004 */
[----:B------:R-:W-:-:S03]  /*a0c0*/  IADD3 R4, R11, 0x8, RZ ;  /* 0x000000080b047810 */ /* 0x000fc60007ffe0ff */
[----:B------:R-:W-:Y:S01]  /*a0d0*/  IMAD.WIDE.U32 R2, R10, c[0x0][0x428], R2 ;  /* 0x00010a000a027a25 */ /* 0x000fe200078e0002 */
[----:B------:R-:W-:-:S04]  /*a0e0*/  ISETP.GE.OR P0, PT, R4, R5, P0 ;  /* 0x000000050400720c */ /* 0x000fc80000706670 */
[----:B------:R-:W-:Y:S02]  /*a0f0*/  IADD3 R0, R3, R0, RZ ;  /* 0x0000000003007210 */ /* 0x000fe40007ffe0ff */
[----:B------:R-:W-:-:S04]  /*a100*/  LEA R20, P1, R2, c[0x0][0x400], 0x2 ;  /* 0x0001000002147a11 */ /* 0x000fc800078210ff */
[----:B------:R-:W-:Y:S02]  /*a110*/  LEA.HI.X R19, R2, c[0x0][0x404], R0, 0x2, P1 ;  /* 0x0001010002137a11 */ /* 0x000fe400008f1400 */
[----:B------:R-:W-:Y:S01]  /*a120*/  LOP3.LUT R0, R18, 0x7ffffffc, RZ, 0xc0, !PT ;  /* 0x7ffffffc12007812 */ /* 0x000fe200078ec0ff */
[----:B---3--:R2:W-:Y:S01]  /*a130*/  @!P0 ST.E [R6.64], R17 ;  /* 0x0000001106008985 */ /* 0x0085e2000c10190c */
[-C--:B------:R-:W-:Y:S02]  /*a140*/  ISETP.GE.AND P0, PT, R11, R5.reuse, PT ;  /* 0x000000050b00720c */ /* 0x080fe40003f06270 */
[----:B------:R-:W-:Y:S01]  /*a150*/  ISETP.GE.AND P1, PT, R4, R5, PT ;  /* 0x000000050400720c */ /* 0x000fe20003f26270 */
[----:B------:R-:W-:Y:S01]  /*a160*/  IMAD.IADD R0, R14, 0x1, -R0 ;  /* 0x000000010e007824 */ /* 0x000fe200078e0a00 */
[----:B------:R2:W3:Y:S02]  /*a170*/  SHFL.IDX PT, R2, R20, RZ, 0x1c1f ;  /* 0x001c1fff14027589 */ /* 0x0004e400000e0000 */
[----:B-1----:R-:W-:-:S02]  /*a180*/  P2R R16, PR, RZ, 0x2 ;  /* 0x00000002ff107803 */ /* 0x002fc40000000000 */
[----:B------:R2:W1:Y:S01]  /*a190*/  SHFL.IDX PT, R3, R19, RZ, 0x1c1f ;  /* 0x001c1fff13037589 */ /* 0x00046200000e0000 */
[----:B------:R-:W-:-:S04]  /*a1a0*/  SHF.L.U32 R0, R0, 0x1, RZ ;  /* 0x0000000100007819 */ /* 0x000fc800000006ff */
[----:B------:R-:W-:Y:S05]  /*a1b0*/  @P0 BRA `(.L_x_11) ;  /* 0x00000bd000000947 */ /* 0x000fea0003800000 */
[C---:B------:R-:W-:Y:S02]  /*a1c0*/  ISETP.GE.AND P0, PT, R0.reuse, c[0x0][0x3c8], PT ;  /* 0x0000f20000007a0c */ /* 0x040fe40003f06270 */
[C---:B------:R-:W-:Y:S02]  /*a1d0*/  IADD3 R5, R0.reuse, 0x8, RZ ;  /* 0x0000000800057810 */ /* 0x040fe40007ffe0ff */
[----:B------:R-:W-:Y:S02]  /*a1e0*/  IADD3 R4, R0, 0x10, RZ ;  /* 0x0000001000047810 */ /* 0x000fe40007ffe0ff */
[----:B------:R-:W-:Y:S02]  /*a1f0*/  ISETP.GE.AND P5, PT, R5, c[0x0][0x3c8], PT ;  /* 0x0000f20005007a0c */ /* 0x000fe40003fa6270 */
[----:B------:R-:W-:Y:S02]  /*a200*/  ISETP.GE.AND P4, PT, R4, c[0x0][0x3c8], PT ;  /* 0x0000f20004007a0c */ /* 0x000fe40003f86270 */
[----:B------:R-:W-:-:S02]  /*a210*/  IADD3 R8, R0, 0x18, RZ ;  /* 0x0000001800087810 */ /* 0x000fc40007ffe0ff */
[C---:B------:R-:W-:Y:S01]  /*a220*/  IADD3 R10, R0.reuse, 0x20, RZ ;  /* 0x00000020000a7810 */ /* 0x040fe20007ffe0ff */
[C---:B-123--:R-:W-:Y:S01]  /*a230*/  @!P0 IMAD.WIDE R6, R0.reuse, 0x4, R2 ;  /* 0x0000000400068825 */ /* 0x04efe200078e0202 */
[C---:B------:R-:W-:Y:S02]  /*a240*/  IADD3 R11, R0.reuse, 0x28, RZ ;  /* 0x00000028000b7810 */ /* 0x040fe40007ffe0ff */
[----:B------:R-:W-:Y:S02]  /*a250*/  IADD3 R9, R0, 0x30, RZ ;  /* 0x0000003000097810 */ /* 0x000fe40007ffe0ff */
[----:B------:R1:W-:Y:S01]  /*a260*/  @!P0 ST.E.64 [R6.64], R164 ;  /* 0x000000a406008985 */ /* 0x0003e2000c101b0c */
[----:B------:R-:W-:Y:S02]  /*a270*/  ISETP.GE.AND P3, PT, R8, c[0x0][0x3c8], PT ;  /* 0x0000f20008007a0c */ /* 0x000fe40003f66270 */
[----:B------:R-:W-:Y:S02]  /*a280*/  @!P4 LEA.HI R4, R4, R4, RZ, 0x1 ;  /* 0x000000040404c211 */ /* 0x000fe400078f08ff */
[----:B------:R-:W-:-:S02]  /*a290*/  ISETP.GE.AND P2, PT, R10, c[0x0][0x3c8], PT ;  /* 0x0000f2000a007a0c */ /* 0x000fc40003f46270 */
[----:B------:R-:W-:Y:S02]  /*a2a0*/  @!P4 LOP3.LUT R4, R4, 0xfffffffe, RZ, 0xc0, !PT ;  /* 0xfffffffe0404c812 */ /* 0x000fe400078ec0ff */
[----:B------:R-:W-:Y:S02]  /*a2b0*/  ISETP.GE.AND P1, PT, R11, c[0x0][0x3c8], PT ;  /* 0x0000f2000b007a0c */ /* 0x000fe40003f26270 */
[----:B------:R-:W-:Y:S02]  /*a2c0*/  ISETP.GE.AND P0, PT, R9, c[0x0][0x3c8], PT ;  /* 0x0000f20009007a0c */ /* 0x000fe40003f06270 */
[C---:B------:R-:W-:Y:S02]  /*a2d0*/  IADD3 R13, R0.reuse, 0x38, RZ ;  /* 0x00000038000d7810 */ /* 0x040fe40007ffe0ff */
[----:B------:R-:W-:Y:S02]  /*a2e0*/  IADD3 R12, R0, 0x40, RZ ;  /* 0x00000040000c7810 */ /* 0x000fe40007ffe0ff */
[----:B-1----:R-:W-:Y:S01]  /*a2f0*/  @!P5 LEA.HI R6, R5, R5, RZ, 0x1 ;  /* 0x000000050506d211 */ /* 0x002fe200078f08ff */
[----:B------:R-:W-:-:S03]  /*a300*/  @!P4 IMAD.WIDE R4, R4, 0x4, R2 ;  /* 0x000000040404c825 */ /* 0x000fc600078e0202 */
[----:B------:R-:W-:-:S05]  /*a310*/  @!P5 LOP3.LUT R6, R6, 0xfffffffe, RZ, 0xc0, !PT ;  /* 0xfffffffe0606d812 */ /* 0x000fca00078ec0ff */
[----:B------:R-:W-:-:S05]  /*a320*/  @!P5 IMAD.WIDE R6, R6, 0x4, R2 ;  /* 0x000000040606d825 */ /* 0x000fca00078e0202 */
[----:B------:R1:W-:Y:S01]  /*a330*/  @!P5 ST.E.64 [R6.64], R160 ;  /* 0x000000a00600d985 */ /* 0x0003e2000c101b0c */
[----:B------:R-:W-:-:S03]  /*a340*/  ISETP.GE.AND P5, PT, R13, c[0x0][0x3c8], PT ;  /* 0x0000f2000d007a0c */ /* 0x000fc60003fa6270 */
[----:B------:R2:W-:Y:S01]  /*a350*/  @!P4 ST.E.64 [R4.64], R156 ;  /* 0x0000009c0400c985 */ /* 0x0005e2000c101b0c */
[----:B------:R-:W-:Y:S02]  /*a360*/  ISETP.GE.AND P4, PT, R12, c[0x0][0x3c8], PT ;  /* 0x0000f2000c007a0c */ /* 0x000fe40003f86270 */
[----:B-1----:R-:W-:Y:S02]  /*a370*/  @!P2 LEA.HI R7, R10, R10, RZ, 0x1 ;  /* 0x0000000a0a07a211 */ /* 0x002fe400078f08ff */
[----:B------:R-:W-:Y:S02]  /*a380*/  @!P1 LEA.HI R6, R11, R11, RZ, 0x1 ;  /* 0x0000000b0b069211 */ /* 0x000fe400078f08ff */
[----:B--2---:R-:W-:Y:S02]  /*a390*/  @!P3 LEA.HI R4, R8, R8, RZ, 0x1 ;  /* 0x000000080804b211 */ /* 0x004fe400078f08ff */
[----:B------:R-:W-:Y:S02]  /*a3a0*/  @!P0 LEA.HI R5, R9, R9, RZ, 0x1 ;  /* 0x0000000909058211 */ /* 0x000fe400078f08ff */
[----:B------:R-:W-:-:S02]  /*a3b0*/  @!P3 LOP3.LUT R4, R4, 0xfffffffe, RZ, 0xc0, !PT ;  /* 0xfffffffe0404b812 */ /* 0x000fc400078ec0ff */
[----:B------:R-:W-:Y:S02]  /*a3c0*/  @!P2 LOP3.LUT R7, R7, 0xfffffffe, RZ, 0xc0, !PT ;  /* 0xfffffffe0707a812 */ /* 0x000fe400078ec0ff */
[----:B------:R-:W-:Y:S01]  /*a3d0*/  @!P1 LOP3.LUT R6, R6, 0xfffffffe, RZ, 0xc0, !PT ;  /* 0xfffffffe06069812 */ /* 0x000fe200078ec0ff */
[----:B------:R-:W-:Y:S01]  /*a3e0*/  @!P3 IMAD.WIDE R10, R4, 0x4, R2 ;  /* 0x00000004040ab825 */ /* 0x000fe200078e0202 */
[----:B------:R-:W-:-:S03]  /*a3f0*/  @!P0 LOP3.LUT R5, R5, 0xfffffffe, RZ, 0xc0, !PT ;  /* 0xfffffffe05058812 */ /* 0x000fc600078ec0ff */
[--C-:B------:R-:W-:Y:S01]  /*a400*/  @!P2 IMAD.WIDE R8, R7, 0x4, R2.reuse ;  /* 0x000000040708a825 */ /* 0x100fe200078e0202 */
[----:B------:R1:W-:Y:S03]  /*a410*/  @!P3 ST.E.64 [R10.64], R152 ;  /* 0x000000980a00b985 */ /* 0x0003e6000c101b0c */
[--C-:B------:R-:W-:Y:S01]  /*a420*/  @!P1 IMAD.WIDE R6, R6, 0x4, R2.reuse ;  /* 0x0000000406069825 */ /* 0x100fe200078e0202 */
[----:B------:R2:W-:Y:S03]  /*a430*/  @!P2 ST.E.64 [R8.64], R148 ;  /* 0x000000940800a985 */ /* 0x0005e6000c101b0c */
[----:B------:R-:W-:Y:S01]  /*a440*/  @!P0 IMAD.WIDE R4, R5, 0x4, R2 ;  /* 0x0000000405048825 */ /* 0x000fe200078e0202 */
[----:B------:R3:W-:Y:S04]  /*a450*/  @!P1 ST.E.64 [R6.64], R144 ;  /* 0x0000009006009985 */ /* 0x0007e8000c101b0c */
[----:B------:R4:W-:Y:S01]  /*a460*/  @!P0 ST.E.64 [R4.64], R140 ;  /* 0x0000008c04008985 */ /* 0x0009e2000c101b0c */
[----:B-1----:R-:W-:-:S02]  /*a470*/  IADD3 R10, R0, 0x58, RZ ;  /* 0x00000058000a7810 */ /* 0x002fc40007ffe0ff */
[C---:B------:R-:W-:Y:S02]  /*a480*/  IADD3 R11, R0.reuse, 0x60, RZ ;  /* 0x00000060000b7810 */ /* 0x040fe40007ffe0ff */
[C---:B--2---:R-:W-:Y:S02]  /*a490*/  IADD3 R8, R0.reuse, 0x48, RZ ;  /* 0x0000004800087810 */ /* 0x044fe40007ffe0ff */
[----:B------:R-:W-:Y:S02]  /*a4a0*/  IADD3 R9, R0, 0x50, RZ ;  /* 0x0000005000097810 */ /* 0x000fe40007ffe0ff */
[----:B---3--:R-:W-:Y:S02]  /*a4b0*/  @!P5 LEA.HI R6, R13, R13, RZ, 0x1 ;  /* 0x0000000d0d06d211 */ /* 0x008fe400078f08ff */
[----:B------:R-:W-:Y:S02]  /*a4c0*/  ISETP.GE.AND P3, PT, R8, c[0x0][0x3c8], PT ;  /* 0x0000f20008007a0c */ /* 0x000fe40003f66270 */
[----:B----4-:R-:W-:-:S02]  /*a4d0*/  @!P4 LEA.HI R4, R12, R12, RZ, 0x1 ;  /* 0x0000000c0c04c211 */ /* 0x010fc400078f08ff */
[----:B------:R-:W-:Y:S02]  /*a4e0*/  @!P5 LOP3.LUT R6, R6, 0xfffffffe, RZ, 0xc0, !PT ;  /* 0xfffffffe0606d812 */ /* 0x000fe400078ec0ff */
[----:B------:R-:W-:Y:S02]  /*a4f0*/  ISETP.GE.AND P2, PT, R9, c[0x0][0x3c8], PT ;  /* 0x0000f20009007a0c */ /* 0x000fe40003f46270 */
[----:B------:R-:W-:Y:S01]  /*a500*/  @!P4 LOP3.LUT R4, R4, 0xfffffffe, RZ, 0xc0, !PT ;  /* 0xfffffffe0404c812 */ /* 0x000fe200078ec0ff */
[--C-:B------:R-:W-:Y:S01]  /*a510*/  @!P5 IMAD.WIDE R6, R6, 0x4, R2.reuse ;  /* 0x000000040606d825 */ /* 0x100fe200078e0202 */
[----:B------:R-:W-:Y:S02]  /*a520*/  ISETP.GE.AND P1, PT, R10, c[0x0][0x3c8], PT ;  /* 0x0000f2000a007a0c */ /* 0x000fe40003f26270 */
[----:B------:R-:W-:Y:S01]  /*a530*/  ISETP.GE.AND P0, PT, R11, c[0x0][0x3c8], PT ;  /* 0x0000f2000b007a0c */ /* 0x000fe20003f06270 */
[----:B------:R-:W-:Y:S01]  /*a540*/  @!P4 IMAD.WIDE R4, R4, 0x4, R2 ;  /* 0x000000040404c825 */ /* 0x000fe200078e0202 */
[----:B------:R1:W-:Y:S01]  /*a550*/  @!P5 ST.E.64 [R6.64], R136 ;  /* 0x000000880600d985 */ /* 0x0003e2000c101b0c */
[----:B------:R-:W-:-:S02]  /*a560*/  IADD3 R13, R0, 0x68, RZ ;  /* 0x00000068000d7810 */ /* 0x000fc40007ffe0ff */
[----:B------:R-:W-:Y:S01]  /*a570*/  IADD3 R12, R0, 0x70, RZ ;  /* 0x00000070000c7810 */ /* 0x000fe20007ffe0ff */
[----:B------:R2:W-:Y:S01]  /*a580*/  @!P4 ST.E.64 [R4.64], R36 ;  /* 0x000000240400c985 */ /* 0x0005e2000c101b0c */
[----:B------:R-:W-:Y:S02]  /*a590*/  ISETP.GE.AND P5, PT, R13, c[0x0][0x3c8], PT ;  /* 0x0000f2000d007a0c */ /* 0x000fe40003fa6270 */
[----:B------:R-:W-:Y:S02]  /*a5a0*/  ISETP.GE.AND P4, PT, R12, c[0x0][0x3c8], PT ;  /* 0x0000f2000c007a0c */ /* 0x000fe40003f86270 */
[----:B-1----:R-:W-:Y:S02]  /*a5b0*/  @!P2 LEA.HI R7, R9, R9, RZ, 0x1 ;  /* 0x000000090907a211 */ /* 0x002fe400078f08ff */
[----:B------:R-:W-:Y:S02]  /*a5c0*/  @!P1 LEA.HI R6, R10, R10, RZ, 0x1 ;  /* 0x0000000a0a069211 */ /* 0x000fe400078f08ff */
[----:B--2---:R-:W-:-:S02]  /*a5d0*/  @!P3 LEA.HI R4, R8, R8, RZ, 0x1 ;  /* 0x000000080804b211 */ /* 0x004fc400078f08ff */
[----:B------:R-:W-:Y:S02]  /*a5e0*/  @!P0 LEA.HI R5, R11, R11, RZ, 0x1 ;  /* 0x0000000b0b058211 */ /* 0x000fe400078f08ff */
[----:B------:R-:W-:Y:S02]  /*a5f0*/  @!P3 LOP3.LUT R4, R4, 0xfffffffe, RZ, 0xc0, !PT ;  /* 0xfffffffe0404b812 */ /* 0x000fe400078ec0ff */
        /* <DEDUP_REMOVED lines=18> */
[----:B------:R-:W-:Y:S02]  /*a720*/  ISETP.GE.AND P2, PT, R9, c[0x0][0x3c8], PT ;  /* 0x0000f20009007a0c */ /* 0x000fe40003f46270 */
[----:B------:R-:W-:Y:S02]  /*a730*/  @!P5 LOP3.LUT R6, R6, 0xfffffffe, RZ, 0xc0, !PT ;  /* 0xfffffffe0606d812 */ /* 0x000fe400078ec0ff */
[----:B------:R-:W-:Y:S02]  /*a740*/  @!P4 LOP3.LUT R4, R4, 0xfffffffe, RZ, 0xc0, !PT ;  /* 0xfffffffe0404c812 */ /* 0x000fe400078ec0ff */
[----:B------:R-:W-:Y:S01]  /*a750*/  ISETP.GE.AND P1, PT, R10, c[0x0][0x3c8], PT ;  /* 0x0000f2000a007a0c */ /* 0x000fe20003f26270 */
[--C-:B------:R-:W-:Y:S01]  /*a760*/  @!P5 IMAD.WIDE R6, R6, 0x4, R2.reuse ;  /* 0x000000040606d825 */ /* 0x100fe200078e0202 */
[----:B------:R-:W-:Y:S02]  /*a770*/  ISETP.GE.AND P0, PT, R11, c[0x0][0x3c8], PT ;  /* 0x0000f2000b007a0c */ /* 0x000fe40003f06270 */
[----:B------:R-:W-:Y:S01]  /*a780*/  IADD3 R12, R0, 0x98, RZ ;  /* 0x00000098000c7810 */ /* 0x000fe20007ffe0ff */
[----:B------:R-:W-:Y:S01]  /*a790*/  @!P4 IMAD.WIDE R4, R4, 0x4, R2 ;  /* 0x000000040404c825 */ /* 0x000fe200078e0202 */
[----:B------:R1:W-:Y:S01]  /*a7a0*/  @!P5 ST.E.64 [R6.64], R56 ;  /* 0x000000380600d985 */ /* 0x0003e2000c101b0c */
[----:B------:R-:W-:-:S02]  /*a7b0*/  IADD3 R13, R0, 0xa0, RZ ;  /* 0x000000a0000d7810 */ /* 0x000fc40007ffe0ff */
[----:B------:R-:W-:Y:S01]  /*a7c0*/  ISETP.GE.AND P5, PT, R12, c[0x0][0x3c8], PT ;  /* 0x0000f2000c007a0c */ /* 0x000fe20003fa6270 */
[----:B------:R2:W-:Y:S01]  /*a7d0*/  @!P4 ST.E.64 [R4.64], R60 ;  /* 0x0000003c0400c985 */ /* 0x0005e2000c101b0c */
[----:B------:R-:W-:Y:S02]  /*a7e0*/  ISETP.GE.AND P6, PT, R13, c[0x0][0x3c8], PT ;  /* 0x0000f2000d007a0c */ /* 0x000fe40003fc6270 */
[----:B-1----:R-:W-:Y:S02]  /*a7f0*/  @!P2 LEA.HI R7, R9, R9, RZ, 0x1 ;  /* 0x000000090907a211 */ /* 0x002fe400078f08ff */
[----:B------:R-:W-:Y:S02]  /*a800*/  @!P1 LEA.HI R6, R10, R10, RZ, 0x1 ;  /* 0x0000000a0a069211 */ /* 0x000fe400078f08ff */
[----:B--2---:R-:W-:Y:S02]  /*a810*/  @!P3 LEA.HI R4, R8, R8, RZ, 0x1 ;  /* 0x000000080804b211 */ /* 0x004fe400078f08ff */
[----:B------:R-:W-:-:S02]  /*a820*/  @!P2 LOP3.LUT R7, R7, 0xfffffffe, RZ, 0xc0, !PT ;  /* 0xfffffffe0707a812 */ /* 0x000fc400078ec0ff */
[----:B------:R-:W-:Y:S02]  /*a830*/  @!P3 LOP3.LUT R4, R4, 0xfffffffe, RZ, 0xc0, !PT ;  /* 0xfffffffe0404b812 */ /* 0x000fe400078ec0ff */
[----:B------:R-:W-:Y:S02]  /*a840*/  @!P0 LEA.HI R5, R11, R11, RZ, 0x1 ;  /* 0x0000000b0b058211 */ /* 0x000fe400078f08ff */
        /* <DEDUP_REMOVED lines=12> */
[----:B--2---:R-:W-:Y:S02]  /*a910*/  IADD3 R7, R0, 0xa8, RZ ;  /* 0x000000a800077810 */ /* 0x004fe40007ffe0ff */
[----:B------:R-:W-:Y:S02]  /*a920*/  @!P6 LEA.HI R6, R13, R13, RZ, 0x1 ;  /* 0x0000000d0d06e211 */ /* 0x000fe400078f08ff */
[----:B---3--:R-:W-:Y:S02]  /*a930*/  @!P5 LEA.HI R4, R12, R12, RZ, 0x1 ;  /* 0x0000000c0c04d211 */ /* 0x008fe400078f08ff */
[----:B------:R-:W-:Y:S02]  /*a940*/  ISETP.GE.AND P4, PT, R7, c[0x0][0x3c8], PT ;  /* 0x0000f20007007a0c */ /* 0x000fe40003f86270 */
[----:B------:R-:W-:-:S02]  /*a950*/  @!P5 LOP3.LUT R4, R4, 0xfffffffe, RZ, 0xc0, !PT ;  /* 0xfffffffe0404d812 */ /* 0x000fc400078ec0ff */
[C---:B----4-:R-:W-:Y:S02]  /*a960*/  IADD3 R10, R0.reuse, 0xc0, RZ ;  /* 0x000000c0000a7810 */ /* 0x050fe40007ffe0ff */
[----:B------:R-:W-:Y:S01]  /*a970*/  IADD3 R12, R0, 0xc8, RZ ;  /* 0x000000c8000c7810 */ /* 0x000fe20007ffe0ff */
[----:B------:R-:W-:Y:S01]  /*a980*/  @!P5 IMAD.WIDE R4, R4, 0x4, R2 ;  /* 0x000000040404d825 */ /* 0x000fe200078e0202 */
[----:B------:R-:W-:Y:S02]  /*a990*/  ISETP.GE.AND P3, PT, R8, c[0x0][0x3c8], PT ;  /* 0x0000f20008007a0c */ /* 0x000fe40003f66270 */
[----:B------:R-:W-:Y:S02]  /*a9a0*/  ISETP.GE.AND P2, PT, R9, c[0x0][0x3c8], PT ;  /* 0x0000f20009007a0c */ /* 0x000fe40003f46270 */
[----:B------:R-:W-:Y:S01]  /*a9b0*/  @!P6 LOP3.LUT R6, R6, 0xfffffffe, RZ, 0xc0, !PT ;  /* 0xfffffffe0606e812 */ /* 0x000fe200078ec0ff */
[----:B------:R1:W-:Y:S01]  /*a9c0*/  @!P5 ST.E.64 [R4.64], R80 ;  /* 0x000000500400d985 */ /* 0x0003e2000c101b0c */
[----:B------:R-:W-:-:S02]  /*a9d0*/  ISETP.GE.AND P1, PT, R10, c[0x0][0x3c8], PT ;  /* 0x0000f2000a007a0c */ /* 0x000fc40003f26270 */
[----:B------:R-:W-:-:S13]  /*a9e0*/  ISETP.GE.AND P0, PT, R12, c[0x0][0x3c8], PT ;  /* 0x0000f2000c007a0c */ /* 0x000fda0003f06270 */
[----:B------:R-:W-:-:S04]  /*a9f0*/  @!P0 LEA.HI R12, R12, R12, RZ, 0x1 ;  /* 0x0000000c0c0c8211 */ /* 0x000fc800078f08ff */
[----:B------:R-:W-:Y:S01]  /*aa00*/  @!P0 LOP3.LUT R12, R12, 0xfffffffe, RZ, 0xc0, !PT ;  /* 0xfffffffe0c0c8812 */ /* 0x000fe200078ec0ff */
[----:B-1----:R-:W-:Y:S01]  /*aa10*/  @!P6 IMAD.WIDE R4, R6, 0x4, R2 ;  /* 0x000000040604e825 */ /* 0x002fe200078e0202 */
[----:B------:R-:W-:Y:S02]  /*aa20*/  @!P4 LEA.HI R6, R7, R7, RZ, 0x1 ;  /* 0x000000070706c211 */ /* 0x000fe400078f08ff */
[----:B------:R-:W-:Y:S02]  /*aa30*/  @!P1 LEA.HI R7, R10, R10, RZ, 0x1 ;  /* 0x0000000a0a079211 */ /* 0x000fe400078f08ff */
[----:B------:R1:W-:Y:S01]  /*aa40*/  @!P6 ST.E.64 [R4.64], R84 ;  /* 0x000000540400e985 */ /* 0x0003e2000c101b0c */
[----:B------:R-:W-:Y:S02]  /*aa50*/  @!P4 LOP3.LUT R6, R6, 0xfffffffe, RZ, 0xc0, !PT ;  /* 0xfffffffe0606c812 */ /* 0x000fe400078ec0ff */
[----:B------:R-:W-:Y:S02]  /*aa60*/  @!P1 LOP3.LUT R7, R7, 0xfffffffe, RZ, 0xc0, !PT ;  /* 0xfffffffe07079812 */ /* 0x000fe400078ec0ff */
[----:B-1----:R-:W-:-:S02]  /*aa70*/  @!P3 LEA.HI R5, R8, R8, RZ, 0x1 ;  /* 0x000000080805b211 */ /* 0x002fc400078f08ff */
[----:B------:R-:W-:Y:S02]  /*aa80*/  @!P2 LEA.HI R4, R9, R9, RZ, 0x1 ;  /* 0x000000090904a211 */ /* 0x000fe400078f08ff */
[----:B------:R-:W-:Y:S02]  /*aa90*/  @!P3 LOP3.LUT R8, R5, 0xfffffffe, RZ, 0xc0, !PT ;  /* 0xfffffffe0508b812 */ /* 0x000fe400078ec0ff */
[----:B------:R-:W-:Y:S01]  /*aaa0*/  @!P2 LOP3.LUT R10, R4, 0xfffffffe, RZ, 0xc0, !PT ;  /* 0xfffffffe040aa812 */ /* 0x000fe200078ec0ff */
[----:B------:R-:W-:-:S04]  /*aab0*/  @!P4 IMAD.WIDE R4, R6, 0x4, R2 ;  /* 0x000000040604c825 */ /* 0x000fc800078e0202 */
[--C-:B------:R-:W-:Y:S01]  /*aac0*/  @!P3 IMAD.WIDE R8, R8, 0x4, R2.reuse ;  /* 0x000000040808b825 */ /* 0x100fe200078e0202 */
[----:B------:R1:W-:Y:S03]  /*aad0*/  @!P4 ST.E.64 [R4.64], R88 ;  /* 0x000000580400c985 */ /* 0x0003e6000c101b0c */
[--C-:B------:R-:W-:Y:S01]  /*aae0*/  @!P2 IMAD.WIDE R10, R10, 0x4, R2.reuse ;  /* 0x000000040a0aa825 */ /* 0x100fe200078e0202 */
[----:B------:R2:W-:Y:S03]  /*aaf0*/  @!P3 ST.E.64 [R8.64], R92 ;  /* 0x0000005c0800b985 */ /* 0x0005e6000c101b0c */
[--C-:B------:R-:W-:Y:S01]  /*ab00*/  @!P1 IMAD.WIDE R6, R7, 0x4, R2.reuse ;  /* 0x0000000407069825 */ /* 0x100fe200078e0202 */
[----:B------:R-:W-:Y:S04]  /*ab10*/  @!P2 ST.E.64 [R10.64], R96 ;  /* 0x000000600a00a985 */ /* 0x000fe8000c101b0c */
[----:B------:R3:W-:Y:S01]  /*ab20*/  @!P1 ST.E.64 [R6.64], R100 ;  /* 0x0000006406009985 */ /* 0x0007e2000c101b0c */
[----:B-1----:R-:W-:Y:S01]  /*ab30*/  @!P0 IMAD.WIDE R4, R12, 0x4, R2 ;  /* 0x000000040c048825 */ /* 0x002fe200078e0202 */
[----:B--2---:R-:W-:-:S04]  /*ab40*/  IADD3 R9, R0, 0xd0, RZ ;  /* 0x000000d000097810 */ /* 0x004fc80007ffe0ff */
[----:B------:R1:W-:Y:S01]  /*ab50*/  @!P0 ST.E.64 [R4.64], R104 ;  /* 0x0000006804008985 */ /* 0x0003e2000c101b0c */
[----:B------:R-:W-:Y:S02]  /*ab60*/  IADD3 R8, R0, 0xd8, RZ ;  /* 0x000000d800087810 */ /* 0x000fe40007ffe0ff */
[----:B------:R-:W-:Y:S02]  /*ab70*/  ISETP.GE.AND P5, PT, R9, c[0x0][0x3c8], PT ;  /* 0x0000f20009007a0c */ /* 0x000fe40003fa6270 */
[----:B------:R-:W-:Y:S02]  /*ab80*/  ISETP.GE.AND P4, PT, R8, c[0x0][0x3c8], PT ;  /* 0x0000f20008007a0c */ /* 0x000fe40003f86270 */
[C---:B---3--:R-:W-:Y:S02]  /*ab90*/  IADD3 R7, R0.reuse, 0xe0, RZ ;  /* 0x000000e000077810 */ /* 0x048fe40007ffe0ff */
[----:B------:R-:W-:Y:S02]  /*aba0*/  IADD3 R6, R0, 0xe8, RZ ;  /* 0x000000e800067810 */ /* 0x000fe40007ffe0ff */
[----:B------:R-:W-:-:S02]  /*abb0*/  ISETP.GE.AND P3, PT, R7, c[0x0][0x3c8], PT ;  /* 0x0000f20007007a0c */ /* 0x000fc40003f66270 */
[----:B------:R-:W-:-:S03]  /*abc0*/  ISETP.GE.AND P2, PT, R6, c[0x0][0x3c8], PT ;  /* 0x0000f20006007a0c */ /* 0x000fc60003f46270 */
[----:B------:R-:W-:Y:S02]  /*abd0*/  @!P5 LEA.HI R9, R9, R9, RZ, 0x1 ;  /* 0x000000090909d211 */ /* 0x000fe400078f08ff */
[----:B------:R-:W-:-:S04]  /*abe0*/  @!P4 LEA.HI R10, R8, R8, RZ, 0x1 ;  /* 0x00000008080ac211 */ /* 0x000fc800078f08ff */
[----:B------:R-:W-:Y:S02]  /*abf0*/  @!P4 LOP3.LUT R10, R10, 0xfffffffe, RZ, 0xc0, !PT ;  /* 0xfffffffe0a0ac812 */ /* 0x000fe400078ec0ff */
[----:B------:R-:W-:Y:S02]  /*ac00*/  @!P3 LEA.HI R8, R7, R7, RZ, 0x1 ;  /* 0x000000070708b211 */ /* 0x000fe400078f08ff */
[----:B------:R-:W-:Y:S01]  /*ac10*/  @!P2 LEA.HI R7, R6, R6, RZ, 0x1 ;  /* 0x000000060607a211 */ /* 0x000fe200078f08ff */
[----:B------:R-:W-:Y:S01]  /*ac20*/  @!P4 IMAD.WIDE R10, R10, 0x4, R2 ;  /* 0x000000040a0ac825 */ /* 0x000fe200078e0202 */
[----:B------:R-:W-:Y:S02]  /*ac30*/  @!P3 LOP3.LUT R8, R8, 0xfffffffe, RZ, 0xc0, !PT ;  /* 0xfffffffe0808b812 */ /* 0x000fe400078ec0ff */
[C---:B-1----:R-:W-:Y:S02]  /*ac40*/  IADD3 R5, R0.reuse, 0xf0, RZ ;  /* 0x000000f000057810 */ /* 0x042fe40007ffe0ff */
[----:B------:R-:W-:-:S02]  /*ac50*/  IADD3 R4, R0, 0xf8, RZ ;  /* 0x000000f800047810 */ /* 0x000fc40007ffe0ff */
[----:B------:R-:W-:Y:S02]  /*ac60*/  ISETP.GE.AND P1, PT, R5, c[0x0][0x3c8], PT ;  /* 0x0000f20005007a0c */ /* 0x000fe40003f26270 */
[----:B------:R-:W-:Y:S02]  /*ac70*/  ISETP.GE.AND P0, PT, R4, c[0x0][0x3c8], PT ;  /* 0x0000f20004007a0c */ /* 0x000fe40003f06270 */
[----:B------:R-:W-:-:S09]  /*ac80*/  @!P2 LOP3.LUT R7, R7, 0xfffffffe, RZ, 0xc0, !PT ;  /* 0xfffffffe0707a812 */ /* 0x000fd200078ec0ff */
[----:B------:R-:W-:Y:S02]  /*ac90*/  @!P1 LEA.HI R6, R5, R5, RZ, 0x1 ;  /* 0x0000000505069211 */ /* 0x000fe400078f08ff */
[----:B------:R-:W-:Y:S01]  /*aca0*/  @!P5 LOP3.LUT R5, R9, 0xfffffffe, RZ, 0xc0, !PT ;  /* 0xfffffffe0905d812 */ /* 0x000fe200078ec0ff */
[--C-:B------:R-:W-:Y:S01]  /*acb0*/  @!P3 IMAD.WIDE R8, R8, 0x4, R2.reuse ;  /* 0x000000040808b825 */ /* 0x100fe200078e0202 */
        /* <DEDUP_REMOVED lines=10> */
[----:B------:R1:W-:Y:S04]  /*ad60*/  @!P2 ST.E.64 [R6.64], R120 ;  /* 0x000000780600a985 */ /* 0x0003e8000c101b0c */
[----:B------:R1:W-:Y:S04]  /*ad70*/  @!P1 ST.E.64 [R4.64], R124 ;  /* 0x0000007c04009985 */ /* 0x0003e8000c101b0c */
[----:B------:R1:W-:Y:S02]  /*ad80*/  @!P0 ST.E.64 [R2.64], R128 ;  /* 0x0000008002008985 */ /* 0x0003e4000c101b0c */
.L_x_11:
[----:B------:R-:W-:Y:S05]  /*ad90*/  BSYNC B0 ;  /* 0x0000000000007941 */ /* 0x000fea0003800000 */
.L_x_10:
[----:B------:R-:W-:Y:S01]  /*ada0*/  ISETP.NE.AND P0, PT, R16, RZ, PT ;  /* 0x000000ff1000720c */ /* 0x000fe20003f05270 */
[----:B-1----:R1:W4:Y:S04]  /*adb0*/  SHFL.IDX PT, R3, R19, 0x1, 0x1c1f ;  /* 0x003c1f0013037f89 */ /* 0x00232800000e0000 */
[----:B---3--:R1:W3:Y:S08]  /*adc0*/  SHFL.IDX PT, R2, R20, 0x1, 0x1c1f ;  /* 0x003c1f0014027f89 */ /* 0x0082f000000e0000 */
[----:B------:R-:W-:Y:S05]  /*add0*/  @P0 EXIT ;  /* 0x000000000000094d */ /* 0x000fea0003800000 */
[C---:B------:R-:W-:Y:S02]  /*ade0*/  IADD3 R5, R0.reuse, 0x8, RZ ;  /* 0x0000000800057810 */ /* 0x040fe40007ffe0ff */
[----:B------:R-:W-:-:S02]  /*adf0*/  IADD3 R4, R0, 0x10, RZ ;  /* 0x0000001000047810 */ /* 0x000fc40007ffe0ff */
[----:B------:R-:W-:Y:S02]  /*ae00*/  ISETP.GE.AND P1, PT, R5, c[0x0][0x3c8], PT ;  /* 0x0000f20005007a0c */ /* 0x000fe40003f26270 */
[----:B------:R-:W-:Y:S02]  /*ae10*/  ISETP.GE.AND P0, PT, R4, c[0x0][0x3c8], PT ;  /* 0x0000f20004007a0c */ /* 0x000fe40003f06270 */
[C---:B------:R-:W-:Y:S02]  /*ae20*/  ISETP.GE.AND P2, PT, R0.reuse, c[0x0][0x3c8], PT ;  /* 0x0000f20000007a0c */ /* 0x040fe40003f46270 */
[C---:B------:R-:W-:Y:S02]  /*ae30*/  IADD3 R11, R0.reuse, 0x18, RZ ;  /* 0x00000018000b7810 */ /* 0x040fe40007ffe0ff */
[----:B------:R-:W-:Y:S02]  /*ae40*/  IADD3 R13, R0, 0x20, RZ ;  /* 0x00000020000d7810 */ /* 0x000fe40007ffe0ff */
[----:B------:R-:W-:-:S02]  /*ae50*/  ISETP.GE.AND P6, PT, R11, c[0x0][0x3c8], PT ;  /* 0x0000f2000b007a0c */ /* 0x000fc40003fc6270 */
[----:B------:R-:W-:Y:S02]  /*ae60*/  ISETP.GE.AND P5, PT, R13, c[0x0][0x3c8], PT ;  /* 0x0000f2000d007a0c */ /* 0x000fe40003fa6270 */
[----:B------:R-:W-:Y:S02]  /*ae70*/  @!P1 LEA.HI R5, R5, R5, RZ, 0x1 ;  /* 0x0000000505059211 */ /* 0x000fe400078f08ff */
[----:B------:R-:W-:Y:S01]  /*ae80*/  @!P0 LEA.HI R4, R4, R4, RZ, 0x1 ;  /* 0x0000000404048211 */ /* 0x000fe200078f08ff */
[--C-:B---34-:R-:W-:Y:S01]  /*ae90*/  @!P2 IMAD.WIDE R8, R0, 0x4, R2.reuse ;  /* 0x000000040008a825 */ /* 0x118fe200078e0202 */
[----:B------:R-:W-:Y:S02]  /*aea0*/  @!P1 LOP3.LUT R5, R5, 0xfffffffe, RZ, 0xc0, !PT ;  /* 0xfffffffe05059812 */ /* 0x000fe400078ec0ff */
[----:B------:R-:W-:Y:S02]  /*aeb0*/  @!P0 LOP3.LUT R4, R4, 0xfffffffe, RZ, 0xc0, !PT ;  /* 0xfffffffe04048812 */ /* 0x000fe400078ec0ff */
[----:B------:R3:W-:Y:S01]  /*aec0*/  @!P2 ST.E.64 [R8.64], R166 ;  /* 0x000000a60800a985 */ /* 0x0007e2000c101b0c */
[----:B--2---:R-:W-:Y:S01]  /*aed0*/  @!P1 IMAD.WIDE R6, R5, 0x4, R2 ;  /* 0x0000000405069825 */ /* 0x004fe200078e0202 */
[----:B------:R-:W-:-:S02]  /*aee0*/  IADD3 R10, R0, 0x38, RZ ;  /* 0x00000038000a7810 */ /* 0x000fc40007ffe0ff */
[----:B------:R-:W-:Y:S01]  /*aef0*/  IADD3 R12, R0, 0x40, RZ ;  /* 0x00000040000c7810 */ /* 0x000fe20007ffe0ff */
[----:B------:R-:W-:Y:S01]  /*af00*/  @!P0 IMAD.WIDE R4, R4, 0x4, R2 ;  /* 0x0000000404048825 */ /* 0x000fe200078e0202 */
[----:B------:R-:W-:Y:S01]  /*af10*/  @!P1 ST.E.64 [R6.64], R162 ;  /* 0x000000a206009985 */ /* 0x000fe2000c101b0c */
[----:B------:R-:W-:Y:S02]  /*af20*/  IADD3 R14, R0, 0x48, RZ ;  /* 0x00000048000e7810 */ /* 0x000fe40007ffe0ff */
[----:B------:R-:W-:Y:S01]  /*af30*/  ISETP.GE.AND P2, PT, R10, c[0x0][0x3c8], PT ;  /* 0x0000f2000a007a0c */ /* 0x000fe20003f46270 */
[----:B------:R2:W-:Y:S01]  /*af40*/  @!P0 ST.E.64 [R4.64], R158 ;  /* 0x0000009e04008985 */ /* 0x0005e2000c101b0c */
[----:B------:R-:W-:Y:S02]  /*af50*/  ISETP.GE.AND P1, PT, R12, c[0x0][0x3c8], PT ;  /* 0x0000f2000c007a0c */ /* 0x000fe40003f26270 */
[----:B------:R-:W-:Y:S02]  /*af60*/  ISETP.GE.AND P0, PT, R14, c[0x0][0x3c8], PT ;  /* 0x0000f2000e007a0c */ /* 0x000fe40003f06270 */
[----:B------:R-:W-:-:S02]  /*af70*/  IADD3 R15, R0, 0x50, RZ ;  /* 0x00000050000f7810 */ /* 0x000fc40007ffe0ff */
[C---:B------:R-:W-:Y:S02]  /*af80*/  IADD3 R16, R0.reuse, 0x58, RZ ;  /* 0x0000005800107810 */ /* 0x040fe40007ffe0ff */
[C---:B---3--:R-:W-:Y:S02]  /*af90*/  IADD3 R8, R0.reuse, 0x28, RZ ;  /* 0x0000002800087810 */ /* 0x048fe40007ffe0ff */
[----:B------:R-:W-:Y:S02]  /*afa0*/  IADD3 R9, R0, 0x30, RZ ;  /* 0x0000003000097810 */ /* 0x000fe40007ffe0ff */
[----:B------:R-:W-:Y:S02]  /*afb0*/  ISETP.GE.AND P4, PT, R8, c[0x0][0x3c8], PT ;  /* 0x0000f20008007a0c */ /* 0x000fe40003f86270 */
[----:B------:R-:W-:Y:S02]  /*afc0*/  ISETP.GE.AND P3, PT, R9, c[0x0][0x3c8], PT ;  /* 0x0000f20009007a0c */ /* 0x000fe40003f66270 */
[----:B--2---:R-:W-:-:S02]  /*afd0*/  @!P6 LEA.HI R4, R11, R11, RZ, 0x1 ;  /* 0x0000000b0b04e211 */ /* 0x004fc400078f08ff */
[----:B------:R-:W-:Y:S02]  /*afe0*/  @!P5 LEA.HI R5, R13, R13, RZ, 0x1 ;  /* 0x0000000d0d05d211 */ /* 0x000fe400078f08ff */
[----:B------:R-:W-:Y:S02]  /*aff0*/  @!P6 LOP3.LUT R4, R4, 0xfffffffe, RZ, 0xc0, !PT ;  /* 0xfffffffe0404e812 */ /* 0x000fe400078ec0ff */
[----:B------:R-:W-:-:S03]  /*b000*/  @!P5 LOP3.LUT R5, R5, 0xfffffffe, RZ, 0xc0, !PT ;  /* 0xfffffffe0505d812 */ /* 0x000fc600078ec0ff */
[----:B------:R-:W-:-:S04]  /*b010*/  @!P6 IMAD.WIDE R6, R4, 0x4, R2 ;  /* 0x000000040406e825 */ /* 0x000fc800078e0202 */
[----:B------:R-:W-:Y:S01]  /*b020*/  @!P5 IMAD.WIDE R4, R5, 0x4, R2 ;  /* 0x000000040504d825 */ /* 0x000fe200078e0202 */
[----:B------:R2:W-:Y:S01]  /*b030*/  @!P6 ST.E.64 [R6.64], R154 ;  /* 0x0000009a0600e985 */ /* 0x0005e2000c101b0c */
[----:B------:R-:W-:-:S03]  /*b040*/  ISETP.GE.AND P6, PT, R15, c[0x0][0x3c8], PT ;  /* 0x0000f2000f007a0c */ /* 0x000fc60003fc6270 */
[----:B------:R3:W-:Y:S01]  /*b050*/  @!P5 ST.E.64 [R4.64], R150 ;  /* 0x000000960400d985 */ /* 0x0007e2000c101b0c */
[----:B------:R-:W-:Y:S02]  /*b060*/  ISETP.GE.AND P5, PT, R16, c[0x0][0x3c8], PT ;  /* 0x0000f20010007a0c */ /* 0x000fe40003fa6270 */
[----:B--2---:R-:W-:Y:S02]  /*b070*/  @!P2 LEA.HI R7, R10, R10, RZ, 0x1 ;  /* 0x0000000a0a07a211 */ /* 0x004fe400078f08ff */
[----:B------:R-:W-:Y:S02]  /*b080*/  @!P1 LEA.HI R6, R12, R12, RZ, 0x1 ;  /* 0x0000000c0c069211 */ /* 0x000fe400078f08ff */
[----:B---3--:R-:W-:Y:S02]  /*b090*/  @!P4 LEA.HI R4, R8, R8, RZ, 0x1 ;  /* 0x000000080804c211 */ /* 0x008fe400078f08ff */
[----:B------:R-:W-:Y:S02]  /*b0a0*/  @!P3 LEA.HI R8, R9, R9, RZ, 0x1 ;  /* 0x000000090908b211 */ /* 0x000fe400078f08ff */
[----:B------:R-:W-:-:S02]  /*b0b0*/  @!P0 LEA.HI R5, R14, R14, RZ, 0x1 ;  /* 0x0000000e0e058211 */ /* 0x000fc400078f08ff */
[----:B------:R-:W-:Y:S02]  /*b0c0*/  @!P4 LOP3.LUT R4, R4, 0xfffffffe, RZ, 0xc0, !PT ;  /* 0xfffffffe0404c812 */ /* 0x000fe400078ec0ff */
[----:B------:R-:W-:Y:S02]  /*b0d0*/  @!P3 LOP3.LUT R8, R8, 0xfffffffe, RZ, 0xc0, !PT ;  /* 0xfffffffe0808b812 */ /* 0x000fe400078ec0ff */
[----:B------:R-:W-:Y:S01]  /*b0e0*/  @!P2 LOP3.LUT R7, R7, 0xfffffffe, RZ, 0xc0, !PT ;  /* 0xfffffffe0707a812 */ /* 0x000fe200078ec0ff */
[--C-:B------:R-:W-:Y:S01]  /*b0f0*/  @!P4 IMAD.WIDE R12, R4, 0x4, R2.reuse ;  /* 0x00000004040cc825 */ /* 0x100fe200078e0202 */
[----:B------:R-:W-:Y:S02]  /*b100*/  @!P1 LOP3.LUT R6, R6, 0xfffffffe, RZ, 0xc0, !PT ;  /* 0xfffffffe06069812 */ /* 0x000fe400078ec0ff */
[----:B------:R-:W-:Y:S01]  /*b110*/  @!P0 LOP3.LUT R5, R5, 0xfffffffe, RZ, 0xc0, !PT ;  /* 0xfffffffe05058812 */ /* 0x000fe200078ec0ff */
[----:B------:R-:W-:Y:S01]  /*b120*/  @!P3 IMAD.WIDE R10, R8, 0x4, R2 ;  /* 0x00000004080ab825 */ /* 0x000fe200078e0202 */
[----:B------:R2:W-:Y:S01]  /*b130*/  @!P4 ST.E.64 [R12.64], R146 ;  /* 0x000000920c00c985 */ /* 0x0005e2000c101b0c */
[----:B------:R-:W-:-:S02]  /*b140*/  IADD3 R14, R0, 0x88, RZ ;  /* 0x00000088000e7810 */ /* 0x000fc40007ffe0ff */
[--C-:B------:R-:W-:Y:S01]  /*b150*/  @!P2 IMAD.WIDE R8, R7, 0x4, R2.reuse ;  /* 0x000000040708a825 */ /* 0x100fe200078e0202 */
[----:B------:R3:W-:Y:S03]  /*b160*/  @!P3 ST.E.64 [R10.64], R142 ;  /* 0x0000008e0a00b985 */ /* 0x0007e6000c101b0c */
[--C-:B------:R-:W-:Y:S01]  /*b170*/  @!P1 IMAD.WIDE R6, R6, 0x4, R2.reuse ;  /* 0x0000000406069825 */ /* 0x100fe200078e0202 */
[----:B------:R4:W-:Y:S03]  /*b180*/  @!P2 ST.E.64 [R8.64], R138 ;  /* 0x0000008a0800a985 */ /* 0x0009e6000c101b0c */
[----:B------:R-:W-:Y:S01]  /*b190*/  @!P0 IMAD.WIDE R4, R5, 0x4, R2 ;  /* 0x0000000405048825 */ /* 0x000fe200078e0202 */
[----:B------:R-:W-:Y:S04]  /*b1a0*/  @!P1 ST.E.64 [R6.64], R38 ;  /* 0x0000002606009985 */ /* 0x000fe8000c101b0c */
[----:B------:R1:W-:Y:S01]  /*b1b0*/  @!P0 ST.E.64 [R4.64], R42 ;  /* 0x0000002a04008985 */ /* 0x0003e2000c101b0c */
[----:B--2---:R-:W-:-:S02]  /*b1c0*/  IADD3 R12, R0, 0x80, RZ ;  /* 0x00000080000c7810 */ /* 0x004fc40007ffe0ff */
[C---:B---3--:R-:W-:Y:S02]  /*b1d0*/  IADD3 R10, R0.reuse, 0x70, RZ ;  /* 0x00000070000a7810 */ /* 0x048fe40007ffe0ff */
[C---:B------:R-:W-:Y:S02]  /*b1e0*/  IADD3 R11, R0.reuse, 0x78, RZ ;  /* 0x00000078000b7810 */ /* 0x040fe40007ffe0ff */
[C---:B----4-:R-:W-:Y:S02]  /*b1f0*/  IADD3 R8, R0.reuse, 0x60, RZ ;  /* 0x0000006000087810 */ /* 0x050fe40007ffe0ff */
[----:B------:R-:W-:Y:S02]  /*b200*/  IADD3 R9, R0, 0x68, RZ ;  /* 0x0000006800097810 */ /* 0x000fe40007ffe0ff */
[----:B------:R-:W-:Y:S02]  /*b210*/  ISETP.GE.AND P4, PT, R8, c[0x0][0x3c8], PT ;  /* 0x0000f20008007a0c */ /* 0x000fe40003f86270 */
[----:B------:R-:W-:-:S02]  /*b220*/  ISETP.GE.AND P3, PT, R9, c[0x0][0x3c8], PT ;  /* 0x0000f20009007a0c */ /* 0x000fc40003f66270 */
[----:B-1----:R-:W-:Y:S02]  /*b230*/  @!P6 LEA.HI R4, R15, R15, RZ, 0x1 ;  /* 0x0000000f0f04e211 */ /* 0x002fe400078f08ff */
[----:B------:R-:W-:Y:S02]  /*b240*/  @!P5 LEA.HI R5, R16, R16, RZ, 0x1 ;  /* 0x000000101005d211 */ /* 0x000fe400078f08ff */
[----:B------:R-:W-:Y:S02]  /*b250*/  @!P6 LOP3.LUT R4, R4, 0xfffffffe, RZ, 0xc0, !PT ;  /* 0xfffffffe0404e812 */ /* 0x000fe400078ec0ff */
[----:B------:R-:W-:Y:S02]  /*b260*/  @!P5 LOP3.LUT R5, R5, 0xfffffffe, RZ, 0xc0, !PT ;  /* 0xfffffffe0505d812 */ /* 0x000fe400078ec0ff */
[----:B------:R-:W-:Y:S01]  /*b270*/  ISETP.GE.AND P2, PT, R10, c[0x0][0x3c8], PT ;  /* 0x0000f2000a007a0c */ /* 0x000fe20003f46270 */
[----:B------:R-:W-:Y:S01]  /*b280*/  @!P6 IMAD.WIDE R6, R4, 0x4, R2 ;  /* 0x000000040406e825 */ /* 0x000fe200078e0202 */
[----:B------:R-:W-:-:S02]  /*b290*/  ISETP.GE.AND P1, PT, R11, c[0x0][0x3c8], PT ;  /* 0x0000f2000b007a0c */ /* 0x000fc40003f26270 */
[----:B------:R-:W-:Y:S01]  /*b2a0*/  ISETP.GE.AND P0, PT, R12, c[0x0][0x3c8], PT ;  /* 0x0000f2000c007a0c */ /* 0x000fe20003f06270 */
[----:B------:R-:W-:Y:S01]  /*b2b0*/  @!P5 IMAD.WIDE R4, R5, 0x4, R2 ;  /* 0x000000040504d825 */ /* 0x000fe200078e0202 */
[----:B------:R1:W-:Y:S01]  /*b2c0*/  @!P6 ST.E.64 [R6.64], R46 ;  /* 0x0000002e0600e985 */ /* 0x0003e2000c101b0c */
[----:B------:R-:W-:Y:S02]  /*b2d0*/  IADD3 R15, R0, 0x90, RZ ;  /* 0x00000090000f7810 */ /* 0x000fe40007ffe0ff */
[----:B------:R-:W-:Y:S01]  /*b2e0*/  ISETP.GE.AND P6, PT, R14, c[0x0][0x3c8], PT ;  /* 0x0000f2000e007a0c */ /* 0x000fe20003fc6270 */
[----:B------:R2:W-:Y:S01]  /*b2f0*/  @!P5 ST.E.64 [R4.64], R50 ;  /* 0x000000320400d985 */ /* 0x0005e2000c101b0c */
[----:B------:R-:W-:Y:S02]  /*b300*/  ISETP.GE.AND P5, PT, R15, c[0x0][0x3c8], PT ;  /* 0x0000f2000f007a0c */ /* 0x000fe40003fa6270 */
[----:B-1----:R-:W-:Y:S02]  /*b310*/  @!P2 LEA.HI R7, R10, R10, RZ, 0x1 ;  /* 0x0000000a0a07a211 */ /* 0x002fe400078f08ff */
[----:B------:R-:W-:-:S02]  /*b320*/  @!P1 LEA.HI R6, R11, R11, RZ, 0x1 ;  /* 0x0000000b0b069211 */ /* 0x000fc400078f08ff */
[----:B--2---:R-:W-:Y:S02]  /*b330*/  @!P4 LEA.HI R4, R8, R8, RZ, 0x1 ;  /* 0x000000080804c211 */ /* 0x004fe400078f08ff */
[----:B------:R-:W-:Y:S02]  /*b340*/  @!P3 LEA.HI R8, R9, R9, RZ, 0x1 ;  /* 0x000000090908b211 */ /* 0x000fe400078f08ff */
[----:B------:R-:W-:Y:S02]  /*b350*/  @!P0 LEA.HI R5, R12, R12, RZ, 0x1 ;  /* 0x0000000c0c058211 */ /* 0x000fe400078f08ff */
[----:B------:R-:W-:Y:S02]  /*b360*/  @!P4 LOP3.LUT R4, R4, 0xfffffffe, RZ, 0xc0, !PT ;  /* 0xfffffffe0404c812 */ /* 0x000fe400078ec0ff */
[----:B------:R-:W-:Y:S02]  /*b370*/  @!P3 LOP3.LUT R8, R8, 0xfffffffe, RZ, 0xc0, !PT ;  /* 0xfffffffe0808b812 */ /* 0x000fe400078ec0ff */
[----:B------:R-:W-:Y:S01]  /*b380*/  @!P2 LOP3.LUT R7, R7, 0xfffffffe, RZ, 0xc0, !PT ;  /* 0xfffffffe0707a812 */ /* 0x000fe200078ec0ff */
[----:B------:R-:W-:Y:S01]  /*b390*/  @!P4 IMAD.WIDE R12, R4, 0x4, R2 ;  /* 0x00000004040cc825 */ /* 0x000fe200078e0202 */
[----:B------:R-:W-:-:S02]  /*b3a0*/  @!P1 LOP3.LUT R6, R6, 0xfffffffe, RZ, 0xc0, !PT ;  /* 0xfffffffe06069812 */ /* 0x000fc400078ec0ff */
[----:B------:R-:W-:Y:S01]  /*b3b0*/  @!P0 LOP3.LUT R5, R5, 0xfffffffe, RZ, 0xc0, !PT ;  /* 0xfffffffe05058812 */ /* 0x000fe200078ec0ff */
[--C-:B------:R-:W-:Y:S01]  /*b3c0*/  @!P3 IMAD.WIDE R10, R8, 0x4, R2.reuse ;  /* 0x00000004080ab825 */ /* 0x100fe200078e0202 */
[----:B------:R1:W-:Y:S03]  /*b3d0*/  @!P4 ST.E.64 [R12.64], R54 ;  /* 0x000000360c00c985 */ /* 0x0003e6000c101b0c */
[--C-:B------:R-:W-:Y:S01]  /*b3e0*/  @!P2 IMAD.WIDE R8, R7, 0x4, R2.reuse ;  /* 0x000000040708a825 */ /* 0x100fe200078e0202 */
[----:B------:R2:W-:Y:S03]  /*b3f0*/  @!P3 ST.E.64 [R10.64], R58 ;  /* 0x0000003a0a00b985 */ /* 0x0005e6000c101b0c */
[--C-:B------:R-:W-:Y:S01]  /*b400*/  @!P1 IMAD.WIDE R6, R6, 0x4, R2.reuse ;  /* 0x0000000406069825 */ /* 0x100fe200078e0202 */
[----:B------:R3:W-:Y:S03]  /*b410*/  @!P2 ST.E.64 [R8.64], R62 ;  /* 0x0000003e0800a985 */ /* 0x0007e6000c101b0c */
[----:B------:R-:W-:Y:S01]  /*b420*/  @!P0 IMAD.WIDE R4, R5, 0x4, R2 ;  /* 0x0000000405048825 */ /* 0x000fe200078e0202 */
[----:B------:R-:W-:Y:S04]  /*b430*/  @!P1 ST.E.64 [R6.64], R66 ;  /* 0x0000004206009985 */ /* 0x000fe8000c101b0c */
[----:B------:R4:W-:Y:S01]  /*b440*/  @!P0 ST.E.64 [R4.64], R70 ;  /* 0x0000004604008985 */ /* 0x0009e2000c101b0c */
[----:B-1----:R-:W-:-:S02]  /*b450*/  IADD3 R12, R0, 0xb8, RZ ;  /* 0x000000b8000c7810 */ /* 0x002fc40007ffe0ff */
[C---:B--2---:R-:W-:Y:S02]  /*b460*/  IADD3 R10, R0.reuse, 0xa8, RZ ;  /* 0x000000a8000a7810 */ /* 0x044fe40007ffe0ff */
[C---:B------:R-:W-:Y:S02]  /*b470*/  IADD3 R11, R0.reuse, 0xb0, RZ ;  /* 0x000000b0000b7810 */ /* 0x040fe40007ffe0ff */
[C---:B---3--:R-:W-:Y:S02]  /*b480*/  IADD3 R8, R0.reuse, 0x98, RZ ;  /* 0x0000009800087810 */ /* 0x048fe40007ffe0ff */
[----:B------:R-:W-:Y:S02]  /*b490*/  IADD3 R9, R0, 0xa0, RZ ;  /* 0x000000a000097810 */ /* 0x000fe40007ffe0ff */
[----:B------:R-:W-:Y:S02]  /*b4a0*/  ISETP.GE.AND P4, PT, R8, c[0x0][0x3c8], PT ;  /* 0x0000f20008007a0c */ /* 0x000fe40003f86270 */
[----:B------:R-:W-:-:S02]  /*b4b0*/  ISETP.GE.AND P3, PT, R9, c[0x0][0x3c8], PT ;  /* 0x0000f20009007a0c */ /* 0x000fc40003f66270 */
[----:B----4-:R-:W-:Y:S02]  /*b4c0*/  @!P6 LEA.HI R4, R14, R14, RZ, 0x1 ;  /* 0x0000000e0e04e211 */ /* 0x010fe400078f08ff */
        /* <DEDUP_REMOVED lines=9> */
[C---:B------:R-:W-:Y:S02]  /*b560*/  IADD3 R14, R0.reuse, 0xc0, RZ ;  /* 0x000000c0000e7810 */ /* 0x040fe40007ffe0ff */
[----:B------:R-:W-:Y:S01]  /*b570*/  IADD3 R15, R0, 0xc8, RZ ;  /* 0x000000c8000f7810 */ /* 0x000fe20007ffe0ff */
[----:B------:R2:W-:Y:S01]  /*b580*/  @!P5 ST.E.64 [R4.64], R78 ;  /* 0x0000004e0400d985 */ /* 0x0005e2000c101b0c */
[----:B------:R-:W-:Y:S02]  /*b590*/  ISETP.GE.AND P6, PT, R14, c[0x0][0x3c8], PT ;  /* 0x0000f2000e007a0c */ /* 0x000fe40003fc6270 */
[----:B------:R-:W-:Y:S02]  /*b5a0*/  ISETP.GE.AND P5, PT, R15, c[0x0][0x3c8], PT ;  /* 0x0000f2000f007a0c */ /* 0x000fe40003fa6270 */
[----:B-1----:R-:W-:-:S02]  /*b5b0*/  @!P2 LEA.HI R7, R10, R10, RZ, 0x1 ;  /* 0x0000000a0a07a211 */ /* 0x002fc400078f08ff */
[----:B------:R-:W-:Y:S02]  /*b5c0*/  @!P1 LEA.HI R6, R11, R11, RZ, 0x1 ;  /* 0x0000000b0b069211 */ /* 0x000fe400078f08ff */
[----:B--2---:R-:W-:Y:S02]  /*b5d0*/  @!P4 LEA.HI R4, R8, R8, RZ, 0x1 ;  /* 0x000000080804c211 */ /* 0x004fe400078f08ff */
[----:B------:R-:W-:Y:S02]  /*b5e0*/  @!P3 LEA.HI R8, R9, R9, RZ, 0x1 ;  /* 0x000000090908b211 */ /* 0x000fe400078f08ff */
[----:B------:R-:W-:Y:S02]  /*b5f0*/  @!P0 LEA.HI R5, R12, R12, RZ, 0x1 ;  /* 0x0000000c0c058211 */ /* 0x000fe400078f08ff */
[----:B------:R-:W-:Y:S02]  /*b600*/  @!P4 LOP3.LUT R4, R4, 0xfffffffe, RZ, 0xc0, !PT ;  /* 0xfffffffe0404c812 */ /* 0x000fe400078ec0ff */
[----:B------:R-:W-:-:S02]  /*b610*/  @!P3 LOP3.LUT R8, R8, 0xfffffffe, RZ, 0xc0, !PT ;  /* 0xfffffffe0808b812 */ /* 0x000fc400078ec0ff */
[----:B------:R-:W-:Y:S01]  /*b620*/  @!P2 LOP3.LUT R7, R7, 0xfffffffe, RZ, 0xc0, !PT ;  /* 0xfffffffe0707a812 */ /* 0x000fe200078ec0ff */
[--C-:B------:R-:W-:Y:S01]  /*b630*/  @!P4 IMAD.WIDE R12, R4, 0x4, R2.reuse ;  /* 0x00000004040cc825 */ /* 0x100fe200078e0202 */
[----:B------:R-:W-:Y:S02]  /*b640*/  @!P1 LOP3.LUT R6, R6, 0xfffffffe, RZ, 0xc0, !PT ;  /* 0xfffffffe06069812 */ /* 0x000fe400078ec0ff */
        /* <DEDUP_REMOVED lines=20> */
[----:B------:R-:W-:Y:S02]  /*b790*/  ISETP.GE.AND P2, PT, R10, c[0x0][0x3c8], PT ;  /* 0x0000f2000a007a0c */ /* 0x000fe40003f46270 */
[----:B------:R-:W-:Y:S01]  /*b7a0*/  @!P5 LOP3.LUT R5, R5, 0xfffffffe, RZ, 0xc0, !PT ;  /* 0xfffffffe0505d812 */ /* 0x000fe200078ec0ff */
[----:B------:R-:W-:Y:S01]  /*b7b0*/  @!P6 IMAD.WIDE R6, R4, 0x4, R2 ;  /* 0x000000040406e825 */ /* 0x000fe200078e0202 */
[----:B------:R-:W-:-:S02]  /*b7c0*/  ISETP.GE.AND P1, PT, R11, c[0x0][0x3c8], PT ;  /* 0x0000f2000b007a0c */ /* 0x000fc40003f26270 */
[----:B------:R-:W-:Y:S01]  /*b7d0*/  ISETP.GE.AND P0, PT, R12, c[0x0][0x3c8], PT ;  /* 0x0000f2000c007a0c */ /* 0x000fe20003f06270 */
[----:B------:R-:W-:Y:S01]  /*b7e0*/  @!P5 IMAD.WIDE R4, R5, 0x4, R2 ;  /* 0x000000040504d825 */ /* 0x000fe200078e0202 */
[----:B------:R1:W-:Y:S01]  /*b7f0*/  @!P6 ST.E.64 [R6.64], R102 ;  /* 0x000000660600e985 */ /* 0x0003e2000c101b0c */
[----:B------:R-:W-:-:S03]  /*b800*/  IADD3 R0, R0, 0xf8, RZ ;  /* 0x000000f800007810 */ /* 0x000fc60007ffe0ff */
[----:B------:R2:W-:Y:S01]  /*b810*/  @!P5 ST.E.64 [R4.64], R106 ;  /* 0x0000006a0400d985 */ /* 0x0005e2000c101b0c */
[----:B-1----:R-:W-:-:S04]  /*b820*/  @!P2 LEA.HI R7, R10, R10, RZ, 0x1 ;  /* 0x0000000a0a07a211 */ /* 0x002fc800078f08ff */
        /* <DEDUP_REMOVED lines=17> */
[----:B------:R1:W-:Y:S04]  /*b940*/  @!P1 ST.E.64 [R6.64], R122 ;  /* 0x0000007a06009985 */ /* 0x0003e8000c101b0c */
[----:B------:R1:W-:Y:S01]  /*b950*/  @!P0 ST.E.64 [R4.64], R126 ;  /* 0x0000007e04008985 */ /* 0x0003e2000c101b0c */
[----:B------:R-:W-:-:S13]  /*b960*/  ISETP.GE.AND P0, PT, R0, c[0x0][0x3c8], PT ;  /* 0x0000f20000007a0c */ /* 0x000fda0003f06270 */
[----:B------:R-:W-:Y:S05]  /*b970*/  @P0 EXIT ;  /* 0x000000000000094d */ /* 0x000fea0003800000 */
[----:B------:R-:W-:-:S04]  /*b980*/  LEA.HI R0, R0, R0, RZ, 0x1 ;  /* 0x0000000000007211 */ /* 0x000fc800078f08ff */
[----:B------:R-:W-:-:S05]  /*b990*/  LOP3.LUT R0, R0, 0xfffffffe, RZ, 0xc0, !PT ;  /* 0xfffffffe00007812 */ /* 0x000fca00078ec0ff */
[----:B------:R-:W-:-:S05]  /*b9a0*/  IMAD.WIDE R2, R0, 0x4, R2 ;  /* 0x0000000400027825 */ /* 0x000fca00078e0202 */
[----:B------:R-:W-:Y:S01]  /*b9b0*/  ST.E.64 [R2.64], R130 ;  /* 0x0000008202007985 */ /* 0x000fe2000c101b0c */
[----:B------:R-:W-:Y:S05]  /*b9c0*/  EXIT ;  /* 0x000000000000794d */ /* 0x000fea0003800000 */
.L_x_9:
[----:B------:R-:W1:Y:S02]  /*b9d0*/  S2R R0, SR_TID.X ;  /* 0x0000000000007919 */ /* 0x000e640000002100 */
[----:B-1----:R-:W-:-:S13]  /*b9e0*/  ISETP.GT.AND P0, PT, R0, 0x7f, PT ;  /* 0x0000007f0000780c */ /* 0x002fda0003f04270 */
[----:B------:R-:W-:Y:S05]  /*b9f0*/  @P0 EXIT ;  /* 0x000000000000094d */ /* 0x000fea0003800000 */
[----:B------:R-:W1:Y:S01]  /*ba00*/  S2R R8, SR_CTAID.X ;  /* 0x0000000000087919 */ /* 0x000e620000002500 */
[----:B------:R-:W-:-:S05]  /*ba10*/  MOV R3, c[0x0][0x4e8] ;  /* 0x00013a0000037a02 */ /* 0x000fca0000000f00 */
[----:B------:R-:W-:Y:S01]  /*ba20*/  IMAD R2, R3, c[0x0][0x388], RZ ;  /* 0x0000e20003027a24 */ /* 0x000fe200078e02ff */
[----:B-1----:R-:W-:-:S04]  /*ba30*/  LEA R8, R8, R0, 0x7 ;  /* 0x0000000008087211 */ /* 0x002fc800078e38ff */
[----:B------:R-:W-:-:S13]  /*ba40*/  ISETP.GE.AND P0, PT, R8, R2, PT ;  /* 0x000000020800720c */ /* 0x000fda0003f06270 */
[----:B------:R-:W-:Y:S05]  /*ba50*/  @P0 EXIT ;  /* 0x000000000000094d */ /* 0x000fea0003800000 */
[----:B------:R-:W1:Y:S01]  /*ba60*/  S2R R7, SR_CTAID.Z ;  /* 0x0000000000077919 */ /* 0x000e620000002700 */
[----:B------:R-:W-:Y:S01]  /*ba70*/  USHF.R.S32.HI UR6, URZ, 0x1f, UR11 ;  /* 0x0000001f3f067899 */ /* 0x000fe2000801140b */
[----:B------:R-:W-:Y:S01]  /*ba80*/  ISETP.NE.AND P0, PT, R3, 0x1, PT ;  /* 0x000000010300780c */ /* 0x000fe20003f05270 */
[----:B------:R-:W-:Y:S01]  /*ba90*/  ULDC.64 UR4, c[0x0][0x4d0] ;  /* 0x0001340000047ab9 */ /* 0x000fe20000000a00 */
[----:B------:R-:W2:Y:S01]  /*baa0*/  S2R R9, SR_CTAID.Y ;  /* 0x0000000000097919 */ /* 0x000ea20000002600 */
[----:B------:R-:W-:Y:S01]  /*bab0*/  UIMAD UR6, UR6, UR4, URZ ;  /* 0x00000004060672a4 */ /* 0x000fe2000f8e023f */
[----:B------:R-:W-:Y:S01]  /*bac0*/  IADD3 R4, RZ, -UR11, RZ ;  /* 0x8000000bff047c10 */ /* 0x000fe2000fffe0ff */
[----:B------:R-:W-:Y:S01]  /*bad0*/  UIMAD.WIDE.U32 UR8, UR11, UR4, URZ ;  /* 0x000000040b0872a5 */ /* 0x000fe2000f8e003f */
[----:B------:R-:W-:Y:S01]  /*bae0*/  MOV R0, R8 ;  /* 0x0000000800007202 */ /* 0x000fe20000000f00 */
[----:B------:R-:W-:-:S04]  /*baf0*/  UIMAD UR4, UR11, UR5, UR6 ;  /* 0x000000050b0472a4 */ /* 0x000fc8000f8e0206 */
[----:B------:R-:W-:Y:S01]  /*bb00*/  UIADD3 UR4, UR9, UR4, URZ ;  /* 0x0000000409047290 */ /* 0x000fe2000fffe03f */
[----:B------:R-:W-:Y:S01]  /*bb10*/  MOV R3, UR9 ;  /* 0x0000000900037c02 */ /* 0x000fe20008000f00 */
[----:B------:R-:W-:-:S04]  /*bb20*/  @P0 IMAD.HI.U32 R5, R8, c[0x0][0x4ec], RZ ;  /* 0x00013b0008050a27 */ /* 0x000fc800078e00ff */
[----:B------:R-:W-:Y:S01]  /*bb30*/  IMAD.U32 R2, RZ, RZ, UR8 ;  /* 0x00000008ff027e24 */ /* 0x000fe2000f8e00ff */
[----:B------:R-:W-:Y:S01]  /*bb40*/  @P0 SHF.R.U32.HI R0, RZ, c[0x0][0x4f0], R5 ;  /* 0x00013c00ff000a19 */ /* 0x000fe20000011605 */
[----:B------:R-:W-:Y:S01]  /*bb50*/  IMAD.U32 R3, RZ, RZ, UR4 ;  /* 0x00000004ff037e24 */ /* 0x000fe2000f8e00ff */
[----:B-1----:R-:W-:-:S03]  /*bb60*/  SHF.R.S32.HI R6, RZ, 0x1f, R7 ;  /* 0x0000001fff067819 */ /* 0x002fc60000011407 */
[----:B------:R-:W-:-:S04]  /*bb70*/  IMAD.WIDE.U32 R2, R7, c[0x0][0x4d8], R2 ;  /* 0x0001360007027a25 */ /* 0x000fc800078e0002 */
[----:B------:R-:W-:Y:S02]  /*bb80*/  IMAD R6, R6, c[0x0][0x4d8], RZ ;  /* 0x0001360006067a24 */ /* 0x000fe400078e02ff */
[----:B--2---:R-:W-:Y:S02]  /*bb90*/  IMAD R4, R4, c[0x0][0x550], R9 ;  /* 0x0001540004047a24 */ /* 0x004fe400078e0209 */
[----:B------:R-:W-:Y:S01]  /*bba0*/  IMAD R5, R7, c[0x0][0x4dc], R6 ;  /* 0x0001370007057a24 */ /* 0x000fe200078e0206 */
[----:B------:R-:W-:Y:S02]  /*bbb0*/  IADD3 R7, -R0, RZ, RZ ;  /* 0x000000ff00077210 */ /* 0x000fe40007ffe1ff */
[----:B------:R-:W-:Y:S01]  /*bbc0*/  SHF.R.S32.HI R6, RZ, 0x1f, R4 ;  /* 0x0000001fff067819 */ /* 0x000fe20000011404 */
[----:B------:R-:W-:Y:S02]  /*bbd0*/  IMAD.IADD R3, R5, 0x1, R3 ;  /* 0x0000000105037824 */ /* 0x000fe400078e0203 */
[----:B------:R-:W-:Y:S01]  /*bbe0*/  IMAD R5, R7, c[0x0][0x4e8], R8 ;  /* 0x00013a0007057a24 */ /* 0x000fe200078e0208 */
[----:B------:R-:W-:Y:S01]  /*bbf0*/  SHF.R.S32.HI R7, RZ, 0x1f, R0 ;  /* 0x0000001fff077819 */ /* 0x000fe20000011400 */
[----:B------:R-:W-:-:S02]  /*bc00*/  IMAD R6, R6, c[0x0][0x4e0], RZ ;  /* 0x0001380006067a24 */ /* 0x000fc400078e02ff */
[----:B------:R-:W-:-:S04]  /*bc10*/  IMAD.WIDE.U32 R2, R4, c[0x0][0x4e0], R2 ;  /* 0x0001380004027a25 */ /* 0x000fc800078e0002 */
[----:B------:R-:W-:Y:S01]  /*bc20*/  IMAD R6, R4, c[0x0][0x4e4], R6 ;  /* 0x0001390004067a24 */ /* 0x000fe200078e0206 */
[----:B------:R-:W-:Y:S02]  /*bc30*/  SHF.R.S32.HI R4, RZ, 0x1f, R5 ;  /* 0x0000001fff047819 */ /* 0x000fe40000011405 */
[----:B------:R-:W-:-:S03]  /*bc40*/  IADD3 R2, P0, R0, R2, RZ ;  /* 0x0000000200027210 */ /* 0x000fc60007f1e0ff */
[----:B------:R-:W-:Y:S01]  /*bc50*/  IMAD R0, R4, c[0x0][0x4c8], RZ ;  /* 0x0001320004007a24 */ /* 0x000fe200078e02ff */
[----:B------:R-:W-:-:S03]  /*bc60*/  IADD3.X R3, R7, R3, R6, P0, !PT ;  /* 0x0000000307037210 */ /* 0x000fc600007fe406 */
[C---:B------:R-:W-:Y:S02]  /*bc70*/  IMAD R0, R5.reuse, c[0x0][0x4cc], R0 ;  /* 0x0001330005007a24 */ /* 0x040fe400078e0200 */
[----:B------:R-:W-:-:S05]  /*bc80*/  IMAD.WIDE.U32 R2, R5, c[0x0][0x4c8], R2 ;  /* 0x0001320005027a25 */ /* 0x000fca00078e0002 */
[----:B------:R-:W-:Y:S02]  /*bc90*/  IADD3 R0, R3, R0, RZ ;  /* 0x0000000003007210 */ /* 0x000fe40007ffe0ff */
[----:B------:R-:W-:-:S04]  /*bca0*/  LEA R4, P0, R2, c[0x0][0x4a8], 0x2 ;  /* 0x00012a0002047a11 */ /* 0x000fc800078010ff */
[----:B------:R-:W-:Y:S02]  /*bcb0*/  LEA.HI.X R5, R2, c[0x0][0x4ac], R0, 0x2, P0 ;  /* 0x00012b0002057a11 */ /* 0x000fe400000f1400 */
[----:B------:R-:W-:-:S05]  /*bcc0*/  MOV R0, 0xff800000 ;  /* 0xff80000000007802 */ /* 0x000fca0000000f00 */
[----:B------:R-:W-:Y:S01]  /*bcd0*/  STG.E [R4.64], R0 ;  /* 0x0000000004007986 */ /* 0x000fe2000c10190c */
[----:B------:R-:W-:Y:S05]  /*bce0*/  EXIT ;  /* 0x000000000000794d */ /* 0x000fea0003800000 */
.L_x_12:
[----:B------:R-:W-:-:S00]  /*bcf0*/  BRA `(.L_x_12) ;  /* 0xfffffff000007947 */ /* 0x000fc0000383ffff */
[----:B------:R-:W-:-:S00]  /*bd00*/  NOP ;  /* 0x0000000000007918 */ /* 0x000fc00000000000 */
[----:B------:R-:W-:-:S00]  /*bd10*/  NOP ;  /* 0x0000000000007918 */ /* 0x000fc00000000000 */
[----:B------:R-:W-:-:S00]  /*bd20*/  NOP ;  /* 0x0000000000007918 */ /* 0x000fc00000000000 */
[----:B------:R-:W-:-:S00]  /*bd30*/  NOP ;  /* 0x0000000000007918 */ /* 0x000fc00000000000 */
[----:B------:R-:W-:-:S00]  /*bd40*/  NOP ;  /* 0x0000000000007918 */ /* 0x000fc00000000000 */
[----:B------:R-:W-:-:S00]  /*bd50*/  NOP ;  /* 0x0000000000007918 */ /* 0x000fc00000000000 */
[----:B------:R-:W-:-:S00]  /*bd60*/  NOP ;  /* 0x0000000000007918 */ /* 0x000fc00000000000 */
[----:B------:R-:W-:-:S00]  /*bd70*/  NOP ;  /* 0x0000000000007918 */ /* 0x000fc00000000000 */
.L_x_3228:


//--------------------- .text._ZN7cutlass13device_kernelIN5flash19enable_sm80_to_sm89INS1_16FlashAttnFwdSm80INS1_25CollectiveMainloopFwdSm80ILi8ELi1ELb1EN4cute5tupleIJNS5_1CILi128EEENS7_ILi48EEENS7_ILi256EEEEEELi256ENS_6half_tEfNS_4arch4Sm80ELb0ELb0ELb0ELb1ELb1ELb0ELb1ELb1EEENS1_21CollectiveEpilogueFwdINS6_IJS8_SA_S9_EEENS6_IJNS7_ILi1EEESI_SI_EEESC_SE_Li256ELb1ELb1ELb1ELb0EEENS1_36VarlenDynamicPersistentTileSchedulerILi128ELi48ELi256ELi256ELb1ELb1ELb0ELb0ELb1ELb1EEEEEEEEEvNT_6ParamsE --------------------------
	.section	.text._ZN7cutlass13device_kernelIN5flash19enable_sm80_to_sm89INS1_16FlashAttnFwdSm80INS1_25CollectiveMainloopFwdSm80ILi8ELi1ELb1EN4cute5tupleIJNS5_1CILi128EEENS7_ILi48EEENS7_ILi256EEEEEELi256ENS_6half_tEfNS_4arch4Sm80ELb0ELb0ELb0ELb1ELb1ELb0ELb1ELb1EEENS1_21CollectiveEpilogueFwdINS6_IJS8_SA_S9_EEENS6_IJNS7_ILi1EEESI_SI_EEESC_SE_Li256ELb1ELb1ELb1ELb0EEENS1_36VarlenDynamicPersistentTileSchedulerILi128ELi48ELi256ELi256ELb1ELb1ELb0ELb0ELb1ELb1EEEEEEEEEvNT_6ParamsE,"ax",@progbits
	.sectioninfo	@"SHI_REGISTERS=255"
	.align	128
.text._ZN7cutlass13device_kernelIN5flash19enable_sm80_to_sm89INS1_16FlashAttnFwdSm80INS1_25CollectiveMainloopFwdSm80ILi8ELi1ELb1EN4cute5tupleIJNS5_1CILi128EEENS7_ILi48EEENS7_ILi256EEEEEELi256ENS_6half_tEfNS_4arch4Sm80ELb0ELb0ELb0ELb1ELb1ELb0ELb1ELb1EEENS1_21CollectiveEpilogueFwdINS6_IJS8_SA_S9_EEENS6_IJNS7_ILi1EEESI_SI_EEESC_SE_Li256ELb1ELb1ELb1ELb0EEENS1_36VarlenDynamicPersistentTileSchedulerILi128ELi48ELi256ELi256ELb1ELb1ELb0ELb0ELb1ELb1EEEEEEEEEvNT_6ParamsE:
        .type           _ZN7cutlass13device_kernelIN5flash19enable_sm80_to_sm89INS1_16FlashAttnFwdSm80INS1_25CollectiveMainloopFwdSm80ILi8ELi1ELb1EN4cute5tupleIJNS5_1CILi128EEENS7_ILi48EEENS7_ILi256EEEEEELi256ENS_6half_tEfNS_4arch4Sm80ELb0ELb0ELb0ELb1ELb1ELb0ELb1ELb1EEENS1_21CollectiveEpilogueFwdINS6_IJS8_SA_S9_EEENS6_IJNS7_ILi1EEESI_SI_EEESC_SE_Li256ELb1ELb1ELb1ELb0EEENS1_36VarlenDynamicPersistentTileSchedulerILi128ELi48ELi256ELi256ELb1ELb1ELb0ELb0ELb1ELb1EEEEEEEEEvNT_6ParamsE,@function
        .size           _ZN7cutlass13device_kernelIN5flash19enable_sm80_to_sm89INS1_16FlashAttnFwdSm80INS1_25CollectiveMainloopFwdSm80ILi8ELi1ELb1EN4cute5tupleIJNS5_1CILi128EEENS7_ILi48EEENS7_ILi256EEEEEELi256ENS_6half_tEfNS_4arch4Sm80ELb0ELb0ELb0ELb1ELb1ELb0ELb1ELb1EEENS1_21CollectiveEpilogueFwdINS6_IJS8_SA_S9_EEENS6_IJNS7_ILi1EEESI_SI_EEESC_SE_Li256ELb1ELb1ELb1ELb0EEENS1_36VarlenDynamicPersistentTileSchedulerILi128ELi48ELi256ELi256ELb1ELb1ELb0ELb0ELb1ELb1EEEEEEEEEvNT_6ParamsE,(.L_x_3229 - _ZN7cutlass13device_kernelIN5flash19enable_sm80_to_sm89INS1_16FlashAttnFwdSm80INS1_25CollectiveMainloopFwdSm80ILi8ELi1ELb1EN4cute5tupleIJNS5_1CILi128EEENS7_ILi48EEENS7_ILi256EEEEEELi256ENS_6half_tEfNS_4arch4Sm80ELb0ELb0ELb0ELb1ELb1ELb0ELb1ELb1EEENS1_21CollectiveEpilogueFwdINS6_IJS8_SA_S9_EEENS6_IJNS7_ILi1EEESI_SI_EEESC_SE_Li256ELb1ELb1ELb1ELb0EEENS1_36VarlenDynamicPersistentTileSchedulerILi128ELi48ELi256ELi256ELb1ELb1ELb0ELb0ELb1ELb1EEEEEEEEEvNT_6ParamsE)
        .other          _ZN7cutlass13device_kernelIN5flash19enable_sm80_to_sm89INS1_16FlashAttnFwdSm80INS1_25CollectiveMainloopFwdSm80ILi8ELi1ELb1EN4cute5tupleIJNS5_1CILi128EEENS7_ILi48EEENS7_ILi256EEEEEELi256ENS_6half_tEfNS_4arch4Sm80ELb0ELb0ELb0ELb1ELb1ELb0ELb1ELb1EEENS1_21CollectiveEpilogueFwdINS6_IJS8_SA_S9_EEENS6_IJNS7_ILi1EEESI_SI_EEESC_SE_Li256ELb1ELb1ELb1ELb0EEENS1_36VarlenDynamicPersistentTileSchedulerILi128ELi48ELi256ELi256ELb1ELb1ELb0ELb0ELb1ELb1EEEEEEEEEvNT_6ParamsE,@"STO_CUDA_ENTRY STV_DEFAULT"
_ZN7cutlass13device_kernelIN5flash19enable_sm80_to_sm89INS1_16FlashAttnFwdSm80INS1_25CollectiveMainloopFwdSm80ILi8ELi1ELb1EN4cute5tupleIJNS5_1CILi128EEENS7_ILi48EEENS7_ILi256EEEEEELi256ENS_6half_tEfNS_4arch4Sm80ELb0ELb0ELb0ELb1ELb1ELb0ELb1ELb1EEENS1_21CollectiveEpilogueFwdINS6_IJS8_SA_S9_EEENS6_IJNS7_ILi1EEESI_SI_EEESC_SE_Li256ELb1ELb1ELb1ELb0EEENS1_36VarlenDynamicPersistentTileSchedulerILi128ELi48ELi256ELi256ELb1ELb1ELb0ELb0ELb1ELb1EEEEEEEEEvNT_6ParamsE:
[----:B------:R-:W-:-:S03]  /*0000*/  MOV R1, c[0x0][0x28] ;  /* 0x00000a0000017a02 */ /* 0x000fc60000000f00 */
[----:B------:R-:W1:Y:S01]  /*0010*/  S2R R2, SR_TID.X ;  /* 0x0000000000027919 */ /* 0x000e620000002100 */
[----:B------:R-:W-:Y:S01]  /*0020*/  IADD3 R1, R1, -0x198, RZ ;  /* 0xfffffe6801017810 */ /* 0x000fe20007ffe0ff */
[----:B------:R-:W-:Y:S01]  /*0030*/  ULDC.64 UR6, c[0x0][0x118] ;  /* 0x0000460000067ab9 */ /* 0x000fe20000000a00 */
[----:B-1----:R-:W-:-:S05]  /*0040*/  SHF.R.U32.HI R0, RZ, 0x5, R2 ;  /* 0x00000005ff007819 */ /* 0x002fca0000011602 */
[----:B------:R-:W1:Y:S02]  /*0050*/  SHFL.IDX PT, R3, R0, RZ, 0x1f ;  /* 0x00001fff00037589 */ /* 0x000e6400000e0000 */
[----:B-1----:R-:W-:Y:S02]  /*0060*/  ISETP.NE.AND P0, PT, R3, RZ, PT ;  /* 0x000000ff0300720c */ /* 0x002fe40003f05270 */
[----:B------:R-:W-:Y:S11]  /*0070*/  STL [R1+0x180], R3 ;  /* 0x0001800301007387 */ /* 0x000ff60000100800 */
[----:B------:R-:W-:Y:S06]  /*0080*/  @P0 BAR.SYNC.DEFER_BLOCKING 0x5, 0x100 ;  /* 0x0144000000000b1d */ /* 0x000fec0000010000 */
[----:B------:R-:W1:Y:S04]  /*0090*/  @P0 LDS.128 R4, [0x1a080] ;  /* 0x01a08000ff040984 */ /* 0x000e680000000c00 */
[----:B-1----:R1:W-:Y:S04]  /*00a0*/  @P0 STL.64 [R1+0x48], R4 ;  /* 0x0000480401000387 */ /* 0x0023e80000100a00 */
[----:B------:R1:W-:Y:S04]  /*00b0*/  @P0 STL.64 [R1+0x50], R6 ;  /* 0x0000500601000387 */ /* 0x0003e80000100a00 */
[----:B------:R-:W-:Y:S06]  /*00c0*/  @P0 BAR.ARV 0x4, 0x100 ;  /* 0x0104000000000b1d */ /* 0x000fec0000002000 */
[----:B------:R-:W-:Y:S05]  /*00d0*/  @P0 BRA `(.L_x_13) ;  /* 0x00000b1000000947 */ /* 0x000fea0003800000 */
[----:B------:R-:W-:Y:S01]  /*00e0*/  LOP3.LUT R14, R2, 0x1f, RZ, 0xc0, !PT ;  /* 0x0000001f020e7812 */ /* 0x000fe200078ec0ff */
[----:B------:R-:W-:Y:S01]  /*00f0*/  CS2R R8, SRZ ;  /* 0x0000000000087805 */ /* 0x000fe2000001ff00 */
[----:B-1----:R-:W-:-:S02]  /*0100*/  IMAD.MOV.U32 R7, RZ, RZ, RZ ;  /* 0x000000ffff077224 */ /* 0x002fc400078e00ff */
[----:B------:R-:W-:-:S04]  /*0110*/  ISETP.NE.AND P6, PT, R14, 0x1f, PT ;  /* 0x0000001f0e00780c */ /* 0x000fc80003fc5270 */
[----:B------:R-:W-:-:S13]  /*0120*/  ISETP.GE.OR P0, PT, R14, c[0x0][0x53c], !P6 ;  /* 0x00014f000e007a0c */ /* 0x000fda0007706670 */
[----:B------:R-:W-:Y:S02]  /*0130*/  @!P0 IMAD.MOV.U32 R4, RZ, RZ, 0x4 ;  /* 0x00000004ff048424 */ /* 0x000fe400078e00ff */
[----:B------:R-:W-:Y:S02]  /*0140*/  @!P0 IMAD.MOV.U32 R2, RZ, RZ, 0x4 ;  /* 0x00000004ff028424 */ /* 0x000fe400078e00ff */
[----:B------:R-:W-:-:S04]  /*0150*/  @!P0 IMAD.WIDE.U32 R4, R14, R4, c[0x0][0x580] ;  /* 0x000160000e048625 */ /* 0x000fc800078e0004 */
[C---:B------:R-:W-:Y:S01]  /*0160*/  @!P0 IMAD.WIDE.U32 R2, R14.reuse, R2, c[0x0][0x578] ;  /* 0x00015e000e028625 */ /* 0x040fe200078e0002 */
[----:B------:R-:W2:Y:S04]  /*0170*/  @!P0 LDG.E R8, [R4.64] ;  /* 0x0000000604088981 */ /* 0x000ea8000c1e1900 */
[----:B------:R-:W2:Y:S01]  /*0180*/  @!P0 LDG.E R7, [R2.64] ;  /* 0x0000000602078981 */ /* 0x000ea2000c1e1900 */
[C---:B------:R-:W-:Y:S01]  /*0190*/  ISETP.NE.AND P5, PT, R14.reuse, RZ, PT ;  /* 0x000000ff0e00720c */ /* 0x040fe20003fa5270 */
[----:B------:R-:W1:Y:S01]  /*01a0*/  S2UR UR4, SR_CTAID.X ;  /* 0x00000000000479c3 */ /* 0x000e620000002500 */
[C---:B------:R-:W-:Y:S02]  /*01b0*/  ISETP.GE.U32.AND P4, PT, R14.reuse, 0x2, PT ;  /* 0x000000020e00780c */ /* 0x040fe40003f86070 */
[----:B------:R-:W-:-:S02]  /*01c0*/  ISETP.GE.U32.AND P3, PT, R14, 0x4, PT ;  /* 0x000000040e00780c */ /* 0x000fc40003f66070 */
[C---:B------:R-:W-:Y:S02]  /*01d0*/  ISETP.GE.U32.AND P2, PT, R14.reuse, 0x8, PT ;  /* 0x000000080e00780c */ /* 0x040fe40003f46070 */
[----:B------:R-:W-:Y:S01]  /*01e0*/  ISETP.GE.U32.AND P1, PT, R14, 0x10, PT ;  /* 0x000000100e00780c */ /* 0x000fe20003f26070 */
[----:B--2---:R-:W-:-:S05]  /*01f0*/  IMAD R4, R8, R7, RZ ;  /* 0x0000000708047224 */ /* 0x004fca00078e02ff */
[----:B------:R-:W2:Y:S02]  /*0200*/  SHFL.UP PT, R0, R4, 0x1, RZ ;  /* 0x0420000004007989 */ /* 0x000ea400000e00ff */
[----:B--2---:R-:W-:-:S05]  /*0210*/  SEL R0, R0, RZ, P5 ;  /* 0x000000ff00007207 */ /* 0x004fca0002800000 */
[----:B------:R-:W-:-:S05]  /*0220*/  IMAD.IADD R4, R4, 0x1, R0 ;  /* 0x0000000104047824 */ /* 0x000fca00078e0200 */
        /* <DEDUP_REMOVED lines=12> */
[----:B------:R-:W2:Y:S02]  /*02f0*/  SHFL.IDX PT, R6, R4, 0x1f, 0x1f ;  /* 0x03e01f0004067f89 */ /* 0x000ea400000e0000 */
[----:B--2---:R-:W-:-:S04]  /*0300*/  IMAD R6, R6, c[0x0][0x538], RZ ;  /* 0x00014e0006067a24 */ /* 0x004fc800078e02ff */
[----:B------:R-:W-:Y:S01]  /*0310*/  IMAD.MOV.U32 R0, RZ, RZ, R6 ;  /* 0x000000ffff007224 */ /* 0x000fe200078e0006 */
[----:B-1----:R-:W-:-:S13]  /*0320*/  ISETP.GT.AND P0, PT, R6, UR4, PT ;  /* 0x0000000406007c0c */ /* 0x002fda000bf04270 */
[----:B------:R-:W-:Y:S05]  /*0330*/  @P0 BRA `(.L_x_14) ;  /* 0x0000027000000947 */ /* 0x000fea0003800000 */
[----:B------:R-:W-:Y:S02]  /*0340*/  MOV R6, R0 ;  /* 0x0000000000067202 */ /* 0x000fe40000000f00 */
[----:B------:R-:W-:-:S04]  /*0350*/  MOV R9, RZ ;  /* 0x000000ff00097202 */ /* 0x000fc80000000f00 */
.L_x_18:
[----:B------:R-:W-:-:S04]  /*0360*/  IADD3 R0, R9, 0x1f, RZ ;  /* 0x0000001f09007810 */ /* 0x000fc80007ffe0ff */
[----:B------:R-:W-:-:S13]  /*0370*/  ISETP.GE.AND P0, PT, R0, c[0x0][0x53c], PT ;  /* 0x00014f0000007a0c */ /* 0x000fda0003f06270 */
[----:B------:R-:W-:Y:S05]  /*0380*/  @P0 BRA `(.L_x_15) ;  /* 0x0000078000000947 */ /* 0x000fea0003800000 */
[----:B------:R-:W-:Y:S01]  /*0390*/  MOV R9, R0 ;  /* 0x0000000000097202 */ /* 0x000fe20000000f00 */
[----:B------:R-:W-:Y:S01]  /*03a0*/  IMAD.MOV.U32 R7, RZ, RZ, RZ ;  /* 0x000000ffff077224 */ /* 0x000fe200078e00ff */
[----:B------:R-:W-:Y:S02]  /*03b0*/  MOV R8, RZ ;  /* 0x000000ff00087202 */ /* 0x000fe40000000f00 */
[----:B------:R-:W-:-:S04]  /*03c0*/  IADD3 R0, R14, R9, RZ ;  /* 0x000000090e007210 */ /* 0x000fc80007ffe0ff */
[----:B------:R-:W-:-:S13]  /*03d0*/  ISETP.GE.OR P0, PT, R0, c[0x0][0x53c], !P6 ;  /* 0x00014f0000007a0c */ /* 0x000fda0007706670 */
[----:B------:R-:W-:Y:S01]  /*03e0*/  @!P0 MOV R2, 0x4 ;  /* 0x0000000400028802 */ /* 0x000fe20000000f00 */
[----:B------:R-:W-:-:S04]  /*03f0*/  @!P0 IMAD.MOV.U32 R3, RZ, RZ, 0x4 ;  /* 0x00000004ff038424 */ /* 0x000fc800078e00ff */
[----:B------:R-:W-:-:S04]  /*0400*/  @!P0 IMAD.WIDE R4, R0, R2, c[0x0][0x580] ;  /* 0x0001600000048625 */ /* 0x000fc800078e0202 */
[----:B------:R-:W-:Y:S01]  /*0410*/  @!P0 IMAD.WIDE R2, R0, R3, c[0x0][0x578] ;  /* 0x00015e0000028625 */ /* 0x000fe200078e0203 */
[----:B------:R-:W2:Y:S04]  /*0420*/  @!P0 LDG.E R8, [R4.64] ;  /* 0x0000000604088981 */ /* 0x000ea8000c1e1900 */
[----:B------:R-:W2:Y:S02]  /*0430*/  @!P0 LDG.E R7, [R2.64] ;  /* 0x0000000602078981 */ /* 0x000ea4000c1e1900 */
[----:B--2---:R-:W-:Y:S01]  /*0440*/  IMAD R5, R8, R7, RZ ;  /* 0x0000000708057224 */ /* 0x004fe200078e02ff */
[----:B------:R-:W-:Y:S05]  /*0450*/  BRA.DIV ~URZ, `(.L_x_16) ;  /* 0x0000ee327f007947 */ /* 0x000fea000b800000 */
[----:B------:R1:W2:Y:S02]  /*0460*/  SHFL.UP PT, R0, R5, 0x1, RZ ;  /* 0x0420000005007989 */ /* 0x0002a400000e00ff */
.L_x_115:
[----:B--2---:R-:W-:-:S04]  /*0470*/  SEL R0, R0, RZ, P5 ;  /* 0x000000ff00007207 */ /* 0x004fc80002800000 */
[----:B-1----:R-:W-:Y:S01]  /*0480*/  IADD3 R5, R5, R0, RZ ;  /* 0x0000000005057210 */ /* 0x002fe20007ffe0ff */
[----:B------:R-:W-:Y:S05]  /*0490*/  BRA.DIV ~URZ, `(.L_x_17) ;  /* 0x0000ee527f007947 */ /* 0x000fea000b800000 */
[----:B------:R-:W1:Y:S02]  /*04a0*/  SHFL.UP PT, R0, R5, 0x2, RZ ;  /* 0x0440000005007989 */ /* 0x000e6400000e00ff */
[----:B-1----:R-:W-:-:S05]  /*04b0*/  SEL R0, R0, RZ, P4 ;  /* 0x000000ff00007207 */ /* 0x002fca0002000000 */
[----:B------:R-:W-:-:S05]  /*04c0*/  IMAD.IADD R0, R5, 0x1, R0 ;  /* 0x0000000105007824 */ /* 0x000fca00078e0200 */
        /* <DEDUP_REMOVED lines=9> */
[----:B------:R1:W2:Y:S02]  /*0560*/  SHFL.IDX PT, R0, R4, 0x1f, 0x1f ;  /* 0x03e01f0004007f89 */ /* 0x0002a400000e0000 */
.L_x_116:
[----:B--2---:R-:W-:-:S05]  /*0570*/  IMAD R0, R0, c[0x0][0x538], RZ ;  /* 0x00014e0000007a24 */ /* 0x004fca00078e02ff */
[----:B------:R-:W-:-:S04]  /*0580*/  IADD3 R6, R0, R6, RZ ;  /* 0x0000000600067210 */ /* 0x000fc80007ffe0ff */
[----:B------:R-:W-:-:S13]  /*0590*/  ISETP.GT.AND P0, PT, R6, UR4, PT ;  /* 0x0000000406007c0c */ /* 0x000fda000bf04270 */
[----:B-1----:R-:W-:Y:S05]  /*05a0*/  @!P0 BRA `(.L_x_18) ;  /* 0xfffffdb000008947 */ /* 0x002fea000383ffff */
.L_x_14:
[----:B------:R-:W-:-:S05]  /*05b0*/  IADD3 R12, -R0, R6, RZ ;  /* 0x00000006000c7210 */ /* 0x000fca0007ffe1ff */
[----:B------:R-:W-:-:S05]  /*05c0*/  IMAD R0, R4, c[0x0][0x538], R12 ;  /* 0x00014e0004007a24 */ /* 0x000fca00078e020c */
[----:B------:R-:W-:Y:S01]  /*05d0*/  ISETP.GT.AND P0, PT, R0, UR4, PT ;  /* 0x0000000400007c0c */ /* 0x000fe2000bf04270 */
[----:B------:R-:W-:-:S12]  /*05e0*/  BRA.DIV ~URZ, `(.L_x_19) ;  /* 0x0000eeb27f007947 */ /* 0x000fd8000b800000 */
[----:B------:R-:W-:-:S04]  /*05f0*/  VOTE.ANY R5, PT, !P0 ;  /* 0x0000000000057806 */ /* 0x000fc800040e0100 */
.L_x_117:
[----:B------:R1:W2:Y:S01]  /*0600*/  POPC R13, R5 ;  /* 0x00000005000d7309 */ /* 0x0002a20000000000 */
[----:B------:R-:W-:Y:S05]  /*0610*/  BRA.DIV ~URZ, `(.L_x_20) ;  /* 0x0000eed27f007947 */ /* 0x000fea000b800000 */
[----:B--2---:R2:W3:Y:S01]  /*0620*/  SHFL.IDX PT, R11, R8, R13, 0x1f ;  /* 0x00001f0d080b7589 */ /* 0x0044e200000e0000 */
[----:B------:R-:W-:-:S03]  /*0630*/  MOV R6, RZ ;  /* 0x000000ff00067202 */ /* 0x000fc60000000f00 */
[----:B------:R2:W4:Y:S04]  /*0640*/  SHFL.IDX PT, R10, R7, R13, 0x1f ;  /* 0x00001f0d070a7589 */ /* 0x00052800000e0000 */
.L_x_118:
[----:B------:R-:W-:Y:S01]  /*0650*/  ISETP.NE.AND P0, PT, R5, RZ, PT ;  /* 0x000000ff0500720c */ /* 0x000fe20003f05270 */
[----:B------:R-:W-:-:S12]  /*0660*/  BSSY B0, `(.L_x_21) ;  /* 0x0000005000007945 */ /* 0x000fd80003800000 */
[----:B------:R-:W-:Y:S05]  /*0670*/  @!P0 BRA `(.L_x_22) ;  /* 0x0000003000008947 */ /* 0x000fea0003800000 */
[----:B------:R-:W-:Y:S01]  /*0680*/  IADD3 R3, R13, -0x1, RZ ;  /* 0xffffffff0d037810 */ /* 0x000fe20007ffe0ff */
[----:B------:R-:W-:Y:S05]  /*0690*/  BRA.DIV ~URZ, `(.L_x_23) ;  /* 0x0000ef327f007947 */ /* 0x000fea000b800000 */
[----:B------:R1:W2:Y:S02]  /*06a0*/  SHFL.IDX PT, R6, R4, R3, 0x1f ;  /* 0x00001f0304067589 */ /* 0x0002a400000e0000 */
.L_x_22:
[----:B------:R-:W-:Y:S05]  /*06b0*/  BSYNC B0 ;  /* 0x0000000000007941 */ /* 0x000fea0003800000 */
.L_x_21:
[----:B---3--:R-:W-:Y:S01]  /*06c0*/  IABS R0, R11 ;  /* 0x0000000b00007213 */ /* 0x008fe20000000000 */
[----:B-12---:R-:W-:-:S04]  /*06d0*/  IMAD R4, R6, c[0x0][0x538], R12 ;  /* 0x00014e0006047a24 */ /* 0x006fc800078e020c */
[----:B------:R-:W-:Y:S01]  /*06e0*/  IMAD.MOV.U32 R5, RZ, RZ, R0 ;  /* 0x000000ffff057224 */ /* 0x000fe200078e0000 */
[----:B----4-:R-:W-:Y:S01]  /*06f0*/  IABS R0, R10 ;  /* 0x0000000a00007213 */ /* 0x010fe20000000000 */
[----:B------:R1:W-:Y:S01]  /*0700*/  STL [R1+0x48], R4 ;  /* 0x0000480401007387 */ /* 0x0003e20000100800 */
[----:B------:R-:W-:Y:S01]  /*0710*/  IADD3 R12, -R4, UR4, RZ ;  /* 0x00000004040c7c10 */ /* 0x000fe2000fffe1ff */
[----:B------:R-:W2:Y:S02]  /*0720*/  I2F.RP R2, R5 ;  /* 0x0000000500027306 */ /* 0x000ea40000209400 */
[----:B------:R-:W-:Y:S01]  /*0730*/  IMAD.MOV.U32 R7, RZ, RZ, R0 ;  /* 0x000000ffff077224 */ /* 0x000fe200078e0000 */
[----:B------:R-:W-:Y:S02]  /*0740*/  IABS R6, R12 ;  /* 0x0000000c00067213 */ /* 0x000fe40000000000 */
[----:B------:R-:W-:-:S03]  /*0750*/  IABS R0, R11 ;  /* 0x0000000b00007213 */ /* 0x000fc60000000000 */
[----:B------:R-:W-:Y:S01]  /*0760*/  I2F.RP R8, R7 ;  /* 0x0000000700087306 */ /* 0x000fe20000209400 */
[----:B------:R-:W-:-:S07]  /*0770*/  IADD3 R0, RZ, -R0, RZ ;  /* 0x80000000ff007210 */ /* 0x000fce0007ffe0ff */
[----:B--2---:R-:W2:Y:S02]  /*0780*/  MUFU.RCP R2, R2 ;  /* 0x0000000200027308 */ /* 0x004ea40000001000 */
[----:B--2---:R-:W-:-:S06]  /*0790*/  IADD3 R2, R2, 0xffffffe, RZ ;  /* 0x0ffffffe02027810 */ /* 0x004fcc0007ffe0ff */
[----:B------:R-:W2:Y:S02]  /*07a0*/  F2I.FTZ.U32.TRUNC.NTZ R3, R2 ;  /* 0x0000000200037305 */ /* 0x000ea4000021f000 */
[----:B--2---:R-:W-:-:S04]  /*07b0*/  IMAD.MOV R2, RZ, RZ, -R3 ;  /* 0x000000ffff027224 */ /* 0x004fc800078e0a03 */
[----:B-1----:R-:W-:Y:S02]  /*07c0*/  IMAD R4, R2, R5, RZ ;  /* 0x0000000502047224 */ /* 0x002fe400078e02ff */
[----:B------:R-:W-:-:S04]  /*07d0*/  IMAD.MOV.U32 R2, RZ, RZ, RZ ;  /* 0x000000ffff027224 */ /* 0x000fc800078e00ff */
[----:B------:R-:W-:-:S04]  /*07e0*/  IMAD.HI.U32 R2, R3, R4, R2 ;  /* 0x0000000403027227 */ /* 0x000fc800078e0002 */
[----:B------:R-:W-:-:S04]  /*07f0*/  IMAD.MOV.U32 R3, RZ, RZ, R6 ;  /* 0x000000ffff037224 */ /* 0x000fc800078e0006 */
[----:B------:R-:W-:-:S04]  /*0800*/  IMAD.HI.U32 R2, R2, R3, RZ ;  /* 0x0000000302027227 */ /* 0x000fc800078e00ff */
[----:B------:R-:W-:Y:S02]  /*0810*/  IMAD R0, R2, R0, R3 ;  /* 0x0000000002007224 */ /* 0x000fe400078e0203 */
[----:B------:R-:W1:Y:S03]  /*0820*/  MUFU.RCP R3, R8 ;  /* 0x0000000800037308 */ /* 0x000e660000001000 */
[----:B------:R-:W-:Y:S02]  /*0830*/  ISETP.GT.U32.AND P1, PT, R5, R0, PT ;  /* 0x000000000500720c */ /* 0x000fe40003f24070 */
[----:B-1----:R-:W-:-:S11]  /*0840*/  IADD3 R3, R3, 0xffffffe, RZ ;  /* 0x0ffffffe03037810 */ /* 0x002fd60007ffe0ff */
[----:B------:R-:W-:Y:S01]  /*0850*/  @!P1 IMAD.IADD R0, R0, 0x1, -R5 ;  /* 0x0000000100009824 */ /* 0x000fe200078e0a05 */
[----:B------:R-:W-:Y:S02]  /*0860*/  @!P1 IADD3 R2, R2, 0x1, RZ ;  /* 0x0000000102029810 */ /* 0x000fe40007ffe0ff */
[----:B------:R-:W-:Y:S01]  /*0870*/  ISETP.NE.AND P1, PT, R11, RZ, PT ;  /* 0x000000ff0b00720c */ /* 0x000fe20003f25270 */
[----:B------:R-:W1:Y:S01]  /*0880*/  F2I.FTZ.U32.TRUNC.NTZ R3, R3 ;  /* 0x0000000300037305 */ /* 0x000e62000021f000 */
[----:B------:R-:W-:Y:S02]  /*0890*/  ISETP.GE.U32.AND P2, PT, R0, R5, PT ;  /* 0x000000050000720c */ /* 0x000fe40003f46070 */
[----:B------:R-:W-:-:S04]  /*08a0*/  LOP3.LUT R0, R12, R11, RZ, 0x3c, !PT ;  /* 0x0000000b0c007212 */ /* 0x000fc800078e3cff */
[----:B------:R-:W-:-:S07]  /*08b0*/  ISETP.GE.AND P0, PT, R0, RZ, PT ;  /* 0x000000ff0000720c */ /* 0x000fce0003f06270 */
[----:B------:R-:W-:Y:S02]  /*08c0*/  @P2 IADD3 R2, R2, 0x1, RZ ;  /* 0x0000000102022810 */ /* 0x000fe40007ffe0ff */
[----:B-1----:R-:W-:-:S03]  /*08d0*/  IADD3 R0, RZ, -R3, RZ ;  /* 0x80000003ff007210 */ /* 0x002fc60007ffe0ff */
[----:B------:R-:W-:Y:S02]  /*08e0*/  IMAD.MOV.U32 R4, RZ, RZ, R2 ;  /* 0x000000ffff047224 */ /* 0x000fe400078e0002 */
[----:B------:R-:W-:Y:S01]  /*08f0*/  IMAD.MOV.U32 R2, RZ, RZ, R0 ;  /* 0x000000ffff027224 */ /* 0x000fe200078e0000 */
[----:B------:R-:W-:Y:S01]  /*0900*/  IABS R0, R10 ;  /* 0x0000000a00007213 */ /* 0x000fe20000000000 */
[----:B------:R-:W-:Y:S01]  /*0910*/  @!P0 IMAD.MOV R4, RZ, RZ, -R4 ;  /* 0x000000ffff048224 */ /* 0x000fe200078e0a04 */
[----:B------:R-:W-:Y:S01]  /*0920*/  @!P1 LOP3.LUT R4, RZ, R11, RZ, 0x33, !PT ;  /* 0x0000000bff049212 */ /* 0x000fe200078e33ff */
[----:B------:R-:W-:Y:S01]  /*0930*/  IMAD R5, R2, R7, RZ ;  /* 0x0000000702057224 */ /* 0x000fe200078e02ff */
[----:B------:R-:W-:Y:S01]  /*0940*/  MOV R2, RZ ;  /* 0x000000ff00027202 */ /* 0x000fe20000000f00 */
[----:B------:R-:W-:Y:S01]  /*0950*/  IMAD.MOV R6, RZ, RZ, -R0 ;  /* 0x000000ffff067224 */ /* 0x000fe200078e0a00 */
[----:B------:R-:W-:-:S03]  /*0960*/  IABS R8, R4 ;  /* 0x0000000400087213 */ /* 0x000fc60000000000 */
[----:B------:R-:W-:-:S04]  /*0970*/  IMAD.HI.U32 R0, R3, R5, R2 ;  /* 0x0000000503007227 */ /* 0x000fc800078e0002 */
[----:B------:R-:W-:Y:S02]  /*0980*/  IMAD.MOV.U32 R2, RZ, RZ, R8 ;  /* 0x000000ffff027224 */ /* 0x000fe400078e0008 */
[----:B------:R-:W-:Y:S02]  /*0990*/  IMAD.MOV.U32 R3, RZ, RZ, R6 ;  /* 0x000000ffff037224 */ /* 0x000fe400078e0006 */
[----:B------:R-:W-:-:S04]  /*09a0*/  IMAD.HI.U32 R0, R0, R2, RZ ;  /* 0x0000000200007227 */ /* 0x000fc800078e00ff */
[----:B------:R-:W-:Y:S02]  /*09b0*/  IMAD R2, R0, R3, R2 ;  /* 0x0000000300027224 */ /* 0x000fe400078e0202 */
[----:B------:R-:W-:-:S03]  /*09c0*/  IMAD R3, R4, R11, RZ ;  /* 0x0000000b04037224 */ /* 0x000fc600078e02ff */
[----:B------:R-:W-:Y:S02]  /*09d0*/  ISETP.GT.U32.AND P1, PT, R7, R2, PT ;  /* 0x000000020700720c */ /* 0x000fe40003f24070 */
[----:B------:R-:W-:-:S11]  /*09e0*/  IADD3 R3, R12, -R3, RZ ;  /* 0x800000030c037210 */ /* 0x000fd60007ffe0ff */
[----:B------:R-:W-:Y:S01]  /*09f0*/  @!P1 IMAD.IADD R2, R2, 0x1, -R7 ;  /* 0x0000000102029824 */ /* 0x000fe200078e0a07 */
[----:B------:R-:W-:Y:S02]  /*0a00*/  @!P1 IADD3 R0, R0, 0x1, RZ ;  /* 0x0000000100009810 */ /* 0x000fe40007ffe0ff */
[----:B------:R-:W-:Y:S02]  /*0a10*/  ISETP.NE.AND P1, PT, R10, RZ, PT ;  /* 0x000000ff0a00720c */ /* 0x000fe40003f25270 */
[----:B------:R-:W-:Y:S02]  /*0a20*/  ISETP.GE.U32.AND P2, PT, R2, R7, PT ;  /* 0x000000070200720c */ /* 0x000fe40003f46070 */
[----:B------:R-:W-:-:S04]  /*0a30*/  LOP3.LUT R2, R4, R10, RZ, 0x3c, !PT ;  /* 0x0000000a04027212 */ /* 0x000fc800078e3cff */
[----:B------:R-:W-:-:S07]  /*0a40*/  ISETP.GE.AND P0, PT, R2, RZ, PT ;  /* 0x000000ff0200720c */ /* 0x000fce0003f06270 */
[----:B------:R-:W-:-:S06]  /*0a50*/  @P2 IADD3 R0, R0, 0x1, RZ ;  /* 0x0000000100002810 */ /* 0x000fcc0007ffe0ff */
[----:B------:R-:W-:Y:S02]  /*0a60*/  @!P0 IADD3 R0, -R0, RZ, RZ ;  /* 0x000000ff00008210 */ /* 0x000fe40007ffe1ff */
[----:B------:R-:W-:-:S05]  /*0a70*/  @!P1 LOP3.LUT R0, RZ, R10, RZ, 0x33, !PT ;  /* 0x0000000aff009212 */ /* 0x000fca00078e33ff */
[--C-:B------:R-:W-:Y:S02]  /*0a80*/  IMAD.MOV R2, RZ, RZ, -R0.reuse ;  /* 0x000000ffff027224 */ /* 0x100fe400078e0a00 */
[C---:B------:R-:W-:Y:S02]  /*0a90*/  IMAD R0, R10.reuse, 0x1000000, R0 ;  /* 0x010000000a007824 */ /* 0x040fe400078e0200 */
[----:B------:R-:W-:Y:S02]  /*0aa0*/  IMAD R2, R10, R2, R4 ;  /* 0x000000020a027224 */ /* 0x000fe400078e0204 */
[----:B------:R-:W-:Y:S02]  /*0ab0*/  IMAD.IADD R4, R13, 0x1, R9 ;  /* 0x000000010d047824 */ /* 0x000fe400078e0209 */
[----:B------:R-:W-:-:S03]  /*0ac0*/  IMAD R0, R2, 0x10000, R0 ;  /* 0x0001000002007824 */ /* 0x000fc600078e0200 */
[----:B------:R1:W-:Y:S04]  /*0ad0*/  STL [R1+0x54], R4 ;  /* 0x0000540401007387 */ /* 0x0003e80000100800 */
[----:B------:R1:W-:Y:S04]  /*0ae0*/  STL [R1+0x50], R0 ;  /* 0x0000500001007387 */ /* 0x0003e80000100800 */
[----:B------:R1:W-:Y:S01]  /*0af0*/  STL [R1+0x4c], R3 ;  /* 0x00004c0301007387 */ /* 0x0003e20000100800 */
[----:B------:R-:W-:Y:S05]  /*0b00*/  BRA `(.L_x_24) ;  /* 0x0000006000007947 */ /* 0x000fea0003800000 */
.L_x_15:
[----:B------:R-:W-:Y:S01]  /*0b10*/  MOV R0, UR4 ;  /* 0x0000000400007c02 */ /* 0x000fe20008000f00 */
[----:B------:R-:W-:Y:S04]  /*0b20*/  STL [R1+0x4c], RZ ;  /* 0x00004cff01007387 */ /* 0x000fe80000100800 */
[----:B------:R-:W-:Y:S04]  /*0b30*/  STL [R1+0x50], RZ ;  /* 0x000050ff01007387 */ /* 0x000fe80000100800 */
[----:B------:R1:W-:Y:S02]  /*0b40*/  STL [R1+0x48], R0 ;  /* 0x0000480001007387 */ /* 0x0003e40000100800 */
[----:B-1----:R-:W-:-:S05]  /*0b50*/  MOV R0, c[0x0][0x53c] ;  /* 0x00014f0000007a02 */ /* 0x002fca0000000f00 */
[----:B------:R1:W-:Y:S02]  /*0b60*/  STL [R1+0x54], R0 ;  /* 0x0000540001007387 */ /* 0x0003e40000100800 */
.L_x_24:
[----:B-1----:R-:W2:Y:S04]  /*0b70*/  LDL R4, [R1+0x48] ;  /* 0x0000480001047983 */ /* 0x002ea80000100800 */
[----:B------:R-:W2:Y:S04]  /*0b80*/  LDL R5, [R1+0x4c] ;  /* 0x00004c0001057983 */ /* 0x000ea80000100800 */
[----:B------:R-:W2:Y:S04]  /*0b90*/  LDL R6, [R1+0x50] ;  /* 0x0000500001067983 */ /* 0x000ea80000100800 */
[----:B------:R-:W2:Y:S01]  /*0ba0*/  LDL R7, [R1+0x54] ;  /* 0x0000540001077983 */ /* 0x000ea20000100800 */
[----:B------:R-:W-:Y:S01]  /*0bb0*/  ISETP.NE.AND P0, PT, R14, RZ, PT ;  /* 0x000000ff0e00720c */ /* 0x000fe20003f05270 */
[----:B------:R-:W-:-:S12]  /*0bc0*/  WARPSYNC 0xffffffff ;  /* 0xffffffff00007948 */ /* 0x000fd80003800000 */
[----:B--2---:R1:W-:Y:S04]  /*0bd0*/  @!P0 STS.128 [0x1a080], R4 ;  /* 0x01a08004ff008388 */ /* 0x0043e80000000c00 */
[----:B------:R-:W-:Y:S06]  /*0be0*/  BAR.ARV 0x5, 0x100 ;  /* 0x0144000000007b1d */ /* 0x000fec0000002000 */
.L_x_13:
[----:B------:R-:W2:Y:S02]  /*0bf0*/  LDL R0, [R1+0x54] ;  /* 0x0000540001007983 */ /* 0x000ea40000100800 */
[----:B--2---:R-:W-:-:S13]  /*0c00*/  ISETP.GE.AND P0, PT, R0, c[0x0][0x53c], PT ;  /* 0x00014f0000007a0c */ /* 0x004fda0003f06270 */
[----:B------:R-:W-:Y:S05]  /*0c10*/  @P0 EXIT ;  /* 0x000000000000094d */ /* 0x000fea0003800000 */
[----:B------:R-:W2:Y:S01]  /*0c20*/  S2R R15, SR_TID.X ;  /* 0x00000000000f7919 */ /* 0x000ea20000002100 */
[----:B------:R-:W-:Y:S02]  /*0c30*/  ULDC UR5, c[0x0][0x2ac] ;  /* 0x0000ab0000057ab9 */ /* 0x000fe40000000800 */
[----:B------:R-:W-:Y:S02]  /*0c40*/  ULDC UR4, c[0x0][0x1d0] ;  /* 0x0000740000047ab9 */ /* 0x000fe40000000800 */
[----:B------:R-:W-:Y:S01]  /*0c50*/  UIMAD UR5, UR5, UR4, URZ ;  /* 0x00000004050572a4 */ /* 0x000fe2000f8e023f */
[----:B-12---:R-:W-:-:S04]  /*0c60*/  SHF.R.S32.HI R7, RZ, 0x1f, R15 ;  /* 0x0000001fff077819 */ /* 0x006fc8000001140f */
[CC--:B------:R-:W-:Y:S02]  /*0c70*/  LEA.HI R2, R7.reuse, R15.reuse, RZ, 0x4 ;  /* 0x0000000f07027211 */ /* 0x0c0fe400078f20ff */
[----:B------:R-:W-:Y:S02]  /*0c80*/  LEA.HI R14, R7, R15, RZ, 0x2 ;  /* 0x0000000f070e7211 */ /* 0x000fe400078f10ff */
[----:B------:R-:W-:Y:S02]  /*0c90*/  SHF.R.S32.HI R3, RZ, 0x4, R2 ;  /* 0x00000004ff037819 */ /* 0x000fe40000011402 */
[--C-:B------:R-:W-:Y:S02]  /*0ca0*/  SHF.R.S32.HI R8, RZ, 0x2, R14.reuse ;  /* 0x00000002ff087819 */ /* 0x100fe4000001140e */
[----:B------:R-:W-:Y:S02]  /*0cb0*/  LEA.HI R0, R2, R3, RZ, 0x1 ;  /* 0x0000000302007211 */ /* 0x000fe400078f08ff */
[----:B------:R-:W-:-:S02]  /*0cc0*/  SHF.R.S32.HI R4, RZ, 0x1f, R14 ;  /* 0x0000001fff047819 */ /* 0x000fc4000001140e */
[----:B------:R-:W-:Y:S02]  /*0cd0*/  LOP3.LUT R0, R0, 0xfffffffe, RZ, 0xc0, !PT ;  /* 0xfffffffe00007812 */ /* 0x000fe400078ec0ff */
[CC--:B------:R-:W-:Y:S02]  /*0ce0*/  LEA.HI R10, R7.reuse, R15.reuse, RZ, 0x3 ;  /* 0x0000000f070a7211 */ /* 0x0c0fe400078f18ff */
[----:B------:R-:W-:Y:S01]  /*0cf0*/  LEA.HI R9, R7, R15, RZ, 0x5 ;  /* 0x0000000f07097211 */ /* 0x000fe200078f28ff */
[----:B------:R-:W-:Y:S01]  /*0d00*/  IMAD.IADD R12, R3, 0x1, -R0 ;  /* 0x00000001030c7824 */ /* 0x000fe200078e0a00 */
[----:B------:R-:W-:Y:S02]  /*0d10*/  LOP3.LUT R0, R2, 0xfffffff0, RZ, 0xc0, !PT ;  /* 0xfffffff002007812 */ /* 0x000fe400078ec0ff */
[----:B------:R-:W-:Y:S02]  /*0d20*/  LEA.HI R2, R4, R8, RZ, 0x3 ;  /* 0x0000000804027211 */ /* 0x000fe400078f18ff */
[----:B------:R-:W-:Y:S01]  /*0d30*/  SHF.R.S32.HI R5, RZ, 0x3, R10 ;  /* 0x00000003ff057819 */ /* 0x000fe2000001140a */
[----:B------:R-:W-:Y:S01]  /*0d40*/  IMAD.IADD R0, R15, 0x1, -R0 ;  /* 0x000000010f007824 */ /* 0x000fe200078e0a00 */
[----:B------:R-:W-:-:S02]  /*0d50*/  LOP3.LUT R4, R10, 0xfffffff8, RZ, 0xc0, !PT ;  /* 0xfffffff80a047812 */ /* 0x000fc400078ec0ff */
[----:B------:R-:W-:Y:S01]  /*0d60*/  LOP3.LUT R2, R2, 0xfffffff8, RZ, 0xc0, !PT ;  /* 0xfffffff802027812 */ /* 0x000fe200078ec0ff */
[----:B------:R-:W-:Y:S01]  /*0d70*/  IMAD.SHL.U32 R3, R5, 0x40, RZ ;  /* 0x0000004005037824 */ /* 0x000fe200078e00ff */
[----:B------:R-:W-:Y:S01]  /*0d80*/  SHF.R.S32.HI R244, RZ, 0x5, R9 ;  /* 0x00000005fff47819 */ /* 0x000fe20000011409 */
[----:B------:R-:W-:Y:S01]  /*0d90*/  IMAD.IADD R5, R15, 0x1, -R4 ;  /* 0x000000010f057824 */ /* 0x000fe200078e0a04 */
[----:B------:R-:W-:Y:S01]  /*0da0*/  SHF.R.S32.HI R4, RZ, 0x1f, R0 ;  /* 0x0000001fff047819 */ /* 0x000fe20000011400 */
[----:B------:R-:W-:Y:S01]  /*0db0*/  IMAD.IADD R8, R8, 0x1, -R2 ;  /* 0x0000000108087824 */ /* 0x000fe200078e0a02 */
[----:B------:R-:W-:Y:S01]  /*0dc0*/  LOP3.LUT R2, R3, 0x1c0, RZ, 0xc0, !PT ;  /* 0x000001c003027812 */ /* 0x000fe200078ec0ff */
[C---:B------:R-:W-:Y:S01]  /*0dd0*/  IMAD.SHL.U32 R249, R5.reuse, 0x8, RZ ;  /* 0x0000000805f97824 */ /* 0x040fe200078e00ff */
[----:B------:R-:W-:Y:S01]  /*0de0*/  LEA.HI R13, R4, R0, RZ, 0x3 ;  /* 0x00000000040d7211 */ /* 0x000fe200078f18ff */
[----:B------:R-:W-:Y:S01]  /*0df0*/  IMAD.SHL.U32 R5, R5, 0x40, RZ ;  /* 0x0000004005057824 */ /* 0x000fe200078e00ff */
[----:B------:R-:W-:-:S02]  /*0e00*/  SHF.R.U32.HI R6, RZ, 0x3, R2 ;  /* 0x00000003ff067819 */ /* 0x000fc40000011602 */
[----:B------:R-:W-:Y:S02]  /*0e10*/  LOP3.LUT R4, R13, 0xfffffff8, RZ, 0xc0, !PT ;  /* 0xfffffff80d047812 */ /* 0x000fe400078ec0ff */
[----:B------:R-:W-:Y:S02]  /*0e20*/  LOP3.LUT R3, R2, 0x38, R249, 0xf8, !PT ;  /* 0x0000003802037812 */ /* 0x000fe400078ef8f9 */
[----:B------:R-:W-:Y:S01]  /*0e30*/  LOP3.LUT R2, R5, 0x1c0, RZ, 0xc0, !PT ;  /* 0x000001c005027812 */ /* 0x000fe200078ec0ff */
[----:B------:R-:W-:Y:S01]  /*0e40*/  IMAD.IADD R0, R0, 0x1, -R4 ;  /* 0x0000000100007824 */ /* 0x000fe200078e0a04 */
[----:B------:R-:W-:Y:S02]  /*0e50*/  LOP3.LUT R4, R9, 0xffffffe0, RZ, 0xc0, !PT ;  /* 0xffffffe009047812 */ /* 0x000fe400078ec0ff */
[----:B------:R-:W-:Y:S02]  /*0e60*/  LOP3.LUT R11, R3, R6, RZ, 0x3c, !PT ;  /* 0x00000006030b7212 */ /* 0x000fe400078e3cff */
[----:B------:R-:W-:Y:S01]  /*0e70*/  LOP3.LUT R5, R2, 0x8, R10, 0xf8, !PT ;  /* 0x0000000802057812 */ /* 0x000fe200078ef80a */
[----:B------:R-:W-:Y:S01]  /*0e80*/  IMAD.IADD R17, R15, 0x1, -R4 ;  /* 0x000000010f117824 */ /* 0x000fe200078e0a04 */
[----:B------:R-:W-:-:S02]  /*0e90*/  SHF.R.U32.HI R3, RZ, 0x3, R2 ;  /* 0x00000003ff037819 */ /* 0x000fc40000011602 */
[----:B------:R-:W-:Y:S02]  /*0ea0*/  SHF.R.S32.HI R2, RZ, 0x1f, R9 ;  /* 0x0000001fff027819 */ /* 0x000fe40000011409 */
[----:B------:R-:W-:Y:S02]  /*0eb0*/  SHF.R.S32.HI R10, RZ, 0x1f, R17 ;  /* 0x0000001fff0a7819 */ /* 0x000fe40000011411 */
[----:B------:R-:W-:Y:S02]  /*0ec0*/  LEA.HI R2, R2, R244, RZ, 0x3 ;  /* 0x000000f402027211 */ /* 0x000fe400078f18ff */
[----:B------:R-:W-:Y:S01]  /*0ed0*/  LOP3.LUT R4, R14, 0xfffffffc, RZ, 0xc0, !PT ;  /* 0xfffffffc0e047812 */ /* 0x000fe200078ec0ff */
[----:B------:R-:W-:Y:S01]  /*0ee0*/  IMAD.MOV.U32 R14, RZ, RZ, 0x20 ;  /* 0x00000020ff0e7424 */ /* 0x000fe200078e00ff */
[----:B------:R-:W-:Y:S02]  /*0ef0*/  LOP3.LUT R9, R5, R3, RZ, 0x3c, !PT ;  /* 0x0000000305097212 */ /* 0x000fe400078e3cff */
[----:B------:R-:W-:Y:S01]  /*0f00*/  LOP3.LUT R3, R2, 0xffffff8, RZ, 0xc0, !PT ;  /* 0x0ffffff802037812 */ /* 0x000fe200078ec0ff */
[----:B------:R-:W-:Y:S01]  /*0f10*/  IMAD.IADD R2, R15, 0x1, -R4 ;  /* 0x000000010f027824 */ /* 0x000fe200078e0a04 */
[----:B------:R-:W-:-:S02]  /*0f20*/  LEA.HI R10, R10, R17, RZ, 0x2 ;  /* 0x000000110a0a7211 */ /* 0x000fc400078f10ff */
[----:B------:R-:W-:Y:S01]  /*0f30*/  LEA.HI R7, R7, R15, RZ, 0x6 ;  /* 0x0000000f07077211 */ /* 0x000fe200078f30ff */
[----:B------:R-:W-:Y:S01]  /*0f40*/  IMAD.IADD R5, R244, 0x1, -R3 ;  /* 0x00000001f4057824 */ /* 0x000fe200078e0a03 */
[----:B------:R-:W-:Y:S01]  /*0f50*/  SHF.R.S32.HI R4, RZ, 0x2, R10 ;  /* 0x00000002ff047819 */ /* 0x000fe2000001140a */
[----:B------:R-:W-:Y:S01]  /*0f60*/  IMAD.MOV.U32 R15, RZ, RZ, 0x10 ;  /* 0x00000010ff0f7424 */ /* 0x000fe200078e00ff */
[----:B------:R-:W-:Y:S01]  /*0f70*/  LOP3.LUT R6, R8, 0x1, RZ, 0xc0, !PT ;  /* 0x0000000108067812 */ /* 0x000fe200078ec0ff */
[----:B------:R-:W-:Y:S01]  /*0f80*/  IMAD.SHL.U32 R7, R7, 0x8, RZ ;  /* 0x0000000807077824 */ /* 0x000fe200078e00ff */
[----:B------:R-:W-:Y:S01]  /*0f90*/  LEA.HI R3, R2, R2, RZ, 0x1 ;  /* 0x0000000202037211 */ /* 0x000fe200078f08ff */
[----:B------:R-:W-:Y:S01]  /*0fa0*/  IMAD R16, R5, 0x10, R4 ;  /* 0x0000001005107824 */ /* 0x000fe200078e0204 */
[----:B------:R-:W-:Y:S01]  /*0fb0*/  ISETP.NE.U32.AND P0, PT, R6, 0x1, PT ;  /* 0x000000010600780c */ /* 0x000fe20003f05070 */
[----:B------:R-:W-:Y:S01]  /*0fc0*/  IMAD.SHL.U32 R4, R8, 0x40, RZ ;  /* 0x0000004008047824 */ /* 0x000fe200078e00ff */
[----:B------:R-:W-:Y:S01]  /*0fd0*/  LOP3.LUT R5, R3, 0x1ffffffe, RZ, 0xc0, !PT ;  /* 0x1ffffffe03057812 */ /* 0x000fe200078ec0ff */
[----:B------:R-:W-:Y:S01]  /*0fe0*/  IMAD.SHL.U32 R3, R0, 0x40, RZ ;  /* 0x0000004000037824 */ /* 0x000fe200078e00ff */
[----:B------:R-:W-:Y:S01]  /*0ff0*/  LOP3.LUT R11, R11, 0x7ffffe00, R7, 0xf8, !PT ;  /* 0x7ffffe000b0b7812 */ /* 0x000fe200078ef807 */
[----:B------:R-:W-:Y:S01]  /*1000*/  IMAD R7, R244, 0x200, R2 ;  /* 0x00000200f4077824 */ /* 0x000fe200078e0202 */
[----:B------:R-:W-:Y:S01]  /*1010*/  LOP3.LUT R4, R4, 0x1c0, RZ, 0xc0, !PT ;  /* 0x000001c004047812 */ /* 0x000fe200078ec0ff */
[----:B------:R1:W-:Y:S01]  /*1020*/  STL [R1+0x184], R16 ;  /* 0x0001841001007387 */ /* 0x0003e20000100800 */
[----:B------:R-:W-:Y:S01]  /*1030*/  R2P PR, R8, 0x6 ;  /* 0x0000000608007804 */ /* 0x000fe20000000000 */
[----:B------:R-:W-:Y:S01]  /*1040*/  IMAD.IADD R8, R2, 0x1, -R5 ;  /* 0x0000000102087824 */ /* 0x000fe200078e0a05 */
[----:B------:R-:W-:Y:S01]  /*1050*/  LEA.HI R2, R4, R4, RZ, 0x1d ;  /* 0x0000000404027211 */ /* 0x000fe200078fe8ff */
[----:B------:R-:W-:Y:S01]  /*1060*/  IMAD.SHL.U32 R6, R12, 0x8, RZ ;  /* 0x000000080c067824 */ /* 0x000fe200078e00ff */
[----:B------:R-:W-:Y:S01]  /*1070*/  LOP3.LUT R3, R3, 0x1c0, RZ, 0xc0, !PT ;  /* 0x000001c003037812 */ /* 0x000fe200078ec0ff */
[----:B------:R-:W-:Y:S01]  /*1080*/  IMAD R8, R8, 0x8, R16 ;  /* 0x0000000808087824 */ /* 0x000fe200078e0210 */
[----:B------:R-:W-:Y:S01]  /*1090*/  LOP3.LUT P4, RZ, R0, 0x2, RZ, 0xc0, !PT ;  /* 0x0000000200ff7812 */ /* 0x000fe2000788c0ff */
[----:B------:R-:W-:Y:S01]  /*10a0*/  IMAD.U32 R7, R7, 0x2, R2 ;  /* 0x0000000207077824 */ /* 0x000fe200078e0002 */
[----:B------:R-:W-:Y:S01]  /*10b0*/  LOP3.LUT R2, R10, 0x7ffffffc, RZ, 0xc0, !PT ;  /* 0x7ffffffc0a027812 */ /* 0x000fe200078ec0ff */
[----:B------:R-:W-:Y:S01]  /*10c0*/  IMAD.SHL.U32 R248, R11, 0x2, RZ ;  /* 0x000000020bf87824 */ /* 0x000fe200078e00ff */
[----:B------:R2:W-:Y:S01]  /*10d0*/  STL [R1+0x188], R8 ;  /* 0x0001880801007387 */ /* 0x0005e20000100800 */
[----:B------:R-:W-:-:S02]  /*10e0*/  LOP3.LUT R6, R3, 0x8, R6, 0xf8, !PT ;  /* 0x0000000803067812 */ /* 0x000fc400078ef806 */
[----:B------:R-:W-:Y:S01]  /*10f0*/  IMAD.IADD R2, R17, 0x1, -R2 ;  /* 0x0000000111027824 */ /* 0x000fe200078e0a02 */
[----:B------:R-:W-:Y:S02]  /*1100*/  SHF.R.U32.HI R3, RZ, 0x3, R3 ;  /* 0x00000003ff037819 */ /* 0x000fe40000011603 */
[----:B------:R-:W-:Y:S01]  /*1110*/  LOP3.LUT P3, RZ, R0, 0x4, RZ, 0xc0, !PT ;  /* 0x0000000400ff7812 */ /* 0x000fe2000786c0ff */
[----:B------:R-:W-:Y:S01]  /*1120*/  IMAD.SHL.U32 R41, R2, 0x2, RZ ;  /* 0x0000000202297824 */ /* 0x000fe200078e00ff */
[----:B------:R-:W-:Y:S01]  /*1130*/  LOP3.LUT R3, R6, R3, RZ, 0x3c, !PT ;  /* 0x0000000306037212 */ /* 0x000fe200078e3cff */
[----:B------:R-:W-:Y:S01]  /*1140*/  IMAD.SHL.U32 R6, R13, 0x40, RZ ;  /* 0x000000400d067824 */ /* 0x000fe200078e00ff */
[----:B------:R-:W-:Y:S01]  /*1150*/  SEL R5, R15, 0xfffffff0, !P4 ;  /* 0xfffffff00f057807 */ /* 0x000fe20006000000 */
[----:B------:R-:W-:Y:S01]  /*1160*/  IMAD R0, R12, 0x200, R9 ;  /* 0x000002000c007824 */ /* 0x000fe200078e0209 */
[C---:B------:R-:W-:Y:S01]  /*1170*/  IADD3 R40, R41.reuse, 0x8, RZ ;  /* 0x0000000829287810 */ /* 0x040fe20007ffe0ff */
[----:B------:R-:W-:Y:S01]  /*1180*/  STL [R1+0x84], R41 ;  /* 0x0000842901007387 */ /* 0x000fe20000100800 */
[C---:B------:R-:W-:Y:S01]  /*1190*/  IADD3 R39, R41.reuse, 0x10, RZ ;  /* 0x0000001029277810 */ /* 0x040fe20007ffe0ff */
[----:B------:R-:W-:Y:S01]  /*11a0*/  IMAD.MOV.U32 R9, RZ, RZ, 0x40 ;  /* 0x00000040ff097424 */ /* 0x000fe200078e00ff */
[C---:B------:R-:W-:Y:S01]  /*11b0*/  IADD3 R38, R41.reuse, 0x18, RZ ;  /* 0x0000001829267810 */ /* 0x040fe20007ffe0ff */
[----:B------:R-:W-:Y:S01]  /*11c0*/  STL [R1+0x100], R40 ;  /* 0x0001002801007387 */ /* 0x000fe20000100800 */
[----:B------:R-:W-:-:S02]  /*11d0*/  IADD3 R37, R41, 0x20, RZ ;  /* 0x0000002029257810 */ /* 0x000fc40007ffe0ff */
[C---:B------:R-:W-:Y:S01]  /*11e0*/  IADD3 R36, R41.reuse, 0x28, RZ ;  /* 0x0000002829247810 */ /* 0x040fe20007ffe0ff */
[----:B------:R-:W-:Y:S01]  /*11f0*/  STL [R1+0xfc], R39 ;  /* 0x0000fc2701007387 */ /* 0x000fe20000100800 */
[C---:B------:R-:W-:Y:S02]  /*1200*/  IADD3 R35, R41.reuse, 0x30, RZ ;  /* 0x0000003029237810 */ /* 0x040fe40007ffe0ff */
[C---:B------:R-:W-:Y:S01]  /*1210*/  IADD3 R34, R41.reuse, 0x38, RZ ;  /* 0x0000003829227810 */ /* 0x040fe20007ffe0ff */
[----:B------:R-:W-:Y:S01]  /*1220*/  STL [R1+0xf8], R38 ;  /* 0x0000f82601007387 */ /* 0x000fe20000100800 */
[C---:B------:R-:W-:Y:S02]  /*1230*/  IADD3 R33, R41.reuse, 0x40, RZ ;  /* 0x0000004029217810 */ /* 0x040fe40007ffe0ff */
[C---:B------:R-:W-:Y:S01]  /*1240*/  IADD3 R32, R41.reuse, 0x48, RZ ;  /* 0x0000004829207810 */ /* 0x040fe20007ffe0ff */
[----:B------:R3:W-:Y:S01]  /*1250*/  STL [R1+0xf4], R37 ;  /* 0x0000f42501007387 */ /* 0x0007e20000100800 */
[----:B------:R-:W-:-:S02]  /*1260*/  IADD3 R31, R41, 0x50, RZ ;  /* 0x00000050291f7810 */ /* 0x000fc40007ffe0ff */
[C---:B------:R-:W-:Y:S01]  /*1270*/  IADD3 R30, R41.reuse, 0x58, RZ ;  /* 0x00000058291e7810 */ /* 0x040fe20007ffe0ff */
[----:B------:R-:W-:Y:S01]  /*1280*/  STL [R1+0xf0], R36 ;  /* 0x0000f02401007387 */ /* 0x000fe20000100800 */
[C---:B------:R-:W-:Y:S02]  /*1290*/  IADD3 R29, R41.reuse, 0x60, RZ ;  /* 0x00000060291d7810 */ /* 0x040fe40007ffe0ff */
[C---:B------:R-:W-:Y:S01]  /*12a0*/  IADD3 R28, R41.reuse, 0x68, RZ ;  /* 0x00000068291c7810 */ /* 0x040fe20007ffe0ff */
[----:B------:R-:W-:Y:S01]  /*12b0*/  STL [R1+0xec], R35 ;  /* 0x0000ec2301007387 */ /* 0x000fe20000100800 */
[----:B------:R-:W-:Y:S02]  /*12c0*/  SEL R4, R14, 0xffffffe0, !P3 ;  /* 0xffffffe00e047807 */ /* 0x000fe40005800000 */
[C---:B------:R-:W-:Y:S01]  /*12d0*/  IADD3 R27, R41.reuse, 0x70, RZ ;  /* 0x00000070291b7810 */ /* 0x040fe20007ffe0ff */
[----:B------:R4:W-:Y:S01]  /*12e0*/  STL [R1+0xe8], R34 ;  /* 0x0000e82201007387 */ /* 0x0009e20000100800 */
[----:B------:R-:W-:Y:S01]  /*12f0*/  IADD3 R26, R41, 0x78, RZ ;  /* 0x00000078291a7810 */ /* 0x000fe20007ffe0ff */
[----:B------:R-:W-:Y:S01]  /*1300*/  IMAD.IADD R4, R5, 0x1, R4 ;  /* 0x0000000105047824 */ /* 0x000fe200078e0204 */
[----:B------:R-:W-:Y:S01]  /*1310*/  IADD3 R20, R249, 0x40, RZ ;  /* 0x00000040f9147810 */ /* 0x000fe20007ffe0ff */
[----:B------:R-:W-:Y:S01]  /*1320*/  STL [R1+0xe4], R33 ;  /* 0x0000e42101007387 */ /* 0x000fe20000100800 */
[----:B------:R-:W-:-:S02]  /*1330*/  IADD3 R25, R41, 0x80, RZ ;  /* 0x0000008029197810 */ /* 0x000fc40007ffe0ff */
[----:B------:R-:W-:Y:S01]  /*1340*/  IADD3 R19, R249, 0x80, RZ ;  /* 0x00000080f9137810 */ /* 0x000fe20007ffe0ff */
[----:B------:R-:W-:Y:S01]  /*1350*/  STL [R1+0xe0], R32 ;  /* 0x0000e02001007387 */ /* 0x000fe20000100800 */
[----:B------:R-:W-:Y:S02]  /*1360*/  IADD3 R24, R41, 0x88, RZ ;  /* 0x0000008829187810 */ /* 0x000fe40007ffe0ff */
[----:B------:R-:W-:Y:S01]  /*1370*/  IADD3 R18, R249, 0xc0, RZ ;  /* 0x000000c0f9127810 */ /* 0x000fe20007ffe0ff */
[----:B------:R5:W-:Y:S01]  /*1380*/  STL [R1+0xdc], R31 ;  /* 0x0000dc1f01007387 */ /* 0x000be20000100800 */
[----:B------:R-:W-:Y:S02]  /*1390*/  IADD3 R23, R41, 0x90, RZ ;  /* 0x0000009029177810 */ /* 0x000fe40007ffe0ff */
[----:B------:R-:W-:Y:S01]  /*13a0*/  LOP3.LUT R3, R3, 0x7ffffe00, R6, 0xf8, !PT ;  /* 0x7ffffe0003037812 */ /* 0x000fe200078ef806 */
[----:B------:R-:W-:Y:S01]  /*13b0*/  STL [R1+0xd8], R30 ;  /* 0x0000d81e01007387 */ /* 0x000fe20000100800 */
[----:B------:R-:W-:-:S02]  /*13c0*/  IADD3 R22, R41, 0x98, RZ ;  /* 0x0000009829167810 */ /* 0x000fc40007ffe0ff */
[----:B------:R-:W-:Y:S01]  /*13d0*/  SHF.R.S32.HI R5, RZ, 0x1f, R249 ;  /* 0x0000001fff057819 */ /* 0x000fe200000114f9 */
[----:B------:R-:W-:Y:S01]  /*13e0*/  STL [R1+0xd4], R29 ;  /* 0x0000d41d01007387 */ /* 0x000fe20000100800 */
[----:B------:R-:W-:Y:S02]  /*13f0*/  SHF.R.S32.HI R6, RZ, 0x1f, R20 ;  /* 0x0000001fff067819 */ /* 0x000fe40000011414 */
[C---:B------:R-:W-:Y:S01]  /*1400*/  IADD3 R21, R41.reuse, 0xa0, RZ ;  /* 0x000000a029157810 */ /* 0x040fe20007ffe0ff */
[----:B------:R2:W-:Y:S01]  /*1410*/  STL [R1+0xd0], R28 ;  /* 0x0000d01c01007387 */ /* 0x0005e20000100800 */
[----:B------:R-:W-:Y:S02]  /*1420*/  SHF.R.S32.HI R5, RZ, 0x1f, R19 ;  /* 0x0000001fff057819 */ /* 0x000fe40000011413 */
[----:B------:R-:W-:Y:S01]  /*1430*/  IADD3 R20, R41, 0xa8, RZ ;  /* 0x000000a829147810 */ /* 0x000fe20007ffe0ff */
[----:B------:R-:W-:Y:S01]  /*1440*/  STL [R1+0xcc], R27 ;  /* 0x0000cc1b01007387 */ /* 0x000fe20000100800 */
[----:B------:R-:W-:-:S02]  /*1450*/  SHF.R.S32.HI R6, RZ, 0x1f, R18 ;  /* 0x0000001fff067819 */ /* 0x000fc40000011412 */
[C---:B------:R-:W-:Y:S01]  /*1460*/  IADD3 R19, R41.reuse, 0xb0, RZ ;  /* 0x000000b029137810 */ /* 0x040fe20007ffe0ff */
[----:B------:R-:W-:Y:S01]  /*1470*/  STL [R1+0xc8], R26 ;  /* 0x0000c81a01007387 */ /* 0x000fe20000100800 */
[C---:B------:R-:W-:Y:S02]  /*1480*/  IADD3 R18, R41.reuse, 0xb8, RZ ;  /* 0x000000b829127810 */ /* 0x040fe40007ffe0ff */
[C---:B------:R-:W-:Y:S01]  /*1490*/  IADD3 R17, R41.reuse, 0xc0, RZ ;  /* 0x000000c029117810 */ /* 0x040fe20007ffe0ff */
[----:B------:R2:W-:Y:S01]  /*14a0*/  STL [R1+0xc4], R25 ;  /* 0x0000c41901007387 */ /* 0x0005e20000100800 */
[C---:B-1----:R-:W-:Y:S02]  /*14b0*/  IADD3 R16, R41.reuse, 0xc8, RZ ;  /* 0x000000c829107810 */ /* 0x042fe40007ffe0ff */
[C---:B------:R-:W-:Y:S01]  /*14c0*/  IADD3 R15, R41.reuse, 0xd0, RZ ;  /* 0x000000d0290f7810 */ /* 0x040fe20007ffe0ff */
[----:B------:R-:W-:Y:S01]  /*14d0*/  STL [R1+0xc0], R24 ;  /* 0x0000c01801007387 */ /* 0x000fe20000100800 */
[----:B------:R-:W-:-:S02]  /*14e0*/  IADD3 R13, R41, 0xd8, RZ ;  /* 0x000000d8290d7810 */ /* 0x000fc40007ffe0ff */
[----:B------:R-:W-:Y:S01]  /*14f0*/  LEA R236, R0, 0x14080, 0x1 ;  /* 0x0001408000ec7811 */ /* 0x000fe200078e08ff */
[----:B------:R-:W-:Y:S01]  /*1500*/  STL [R1+0xbc], R23 ;  /* 0x0000bc1701007387 */ /* 0x000fe20000100800 */
[----:B------:R-:W-:Y:S02]  /*1510*/  IADD3 R12, R41, 0xe0, RZ ;  /* 0x000000e0290c7810 */ /* 0x000fe40007ffe0ff */
[C---:B------:R-:W-:Y:S01]  /*1520*/  SEL R6, R9.reuse, 0xffffffc0, !P2 ;  /* 0xffffffc009067807 */ /* 0x040fe20005000000 */
[----:B------:R1:W-:Y:S01]  /*1530*/  STL [R1+0xb8], R22 ;  /* 0x0000b81601007387 */ /* 0x0003e20000100800 */
[----:B------:R-:W-:Y:S02]  /*1540*/  SEL R0, R9, 0xffffffc0, !P3 ;  /* 0xffffffc009007807 */ /* 0x000fe40005800000 */
[C---:B------:R-:W-:Y:S01]  /*1550*/  IADD3 R11, R41.reuse, 0xe8, RZ ;  /* 0x000000e8290b7810 */ /* 0x040fe20007ffe0ff */
[----:B------:R-:W-:Y:S01]  /*1560*/  STL [R1+0xb4], R21 ;  /* 0x0000b41501007387 */ /* 0x000fe20000100800 */
[----:B------:R-:W-:-:S02]  /*1570*/  IADD3 R10, R41, 0xf0, RZ ;  /* 0x000000f0290a7810 */ /* 0x000fc40007ffe0ff */
[----:B------:R-:W-:Y:S01]  /*1580*/  LEA R9, R7, 0x80, 0x1 ;  /* 0x0000008007097811 */ /* 0x000fe200078e08ff */
[----:B------:R-:W-:Y:S01]  /*1590*/  STL [R1+0xb0], R20 ;  /* 0x0000b01401007387 */ /* 0x000fe20000100800 */
[----:B------:R-:W-:Y:S02]  /*15a0*/  SHF.R.S32.HI R7, RZ, 0x1f, R40 ;  /* 0x0000001fff077819 */ /* 0x000fe40000011428 */
[C---:B------:R-:W-:Y:S01]  /*15b0*/  SEL R5, R14.reuse, 0xffffffe0, !P1 ;  /* 0xffffffe00e057807 */ /* 0x040fe20004800000 */
[----:B------:R1:W-:Y:S01]  /*15c0*/  STL [R1+0xac], R19 ;  /* 0x0000ac1301007387 */ /* 0x0003e20000100800 */
[----:B------:R-:W-:Y:S02]  /*15d0*/  SEL R2, R14, 0xffffffe0, !P4 ;  /* 0xffffffe00e027807 */ /* 0x000fe40006000000 */
[----:B--2---:R-:W-:Y:S01]  /*15e0*/  IADD3 R8, R41, 0xf8, RZ ;  /* 0x000000f829087810 */ /* 0x004fe20007ffe0ff */
[----:B------:R-:W-:Y:S01]  /*15f0*/  STL [R1+0xa8], R18 ;  /* 0x0000a81201007387 */ /* 0x000fe20000100800 */
[----:B------:R-:W-:-:S02]  /*1600*/  SHF.R.S32.HI R14, RZ, 0x1f, R39 ;  /* 0x0000001fff0e7819 */ /* 0x000fc40000011427 */
[----:B---3--:R-:W-:Y:S01]  /*1610*/  SHF.R.S32.HI R37, RZ, 0x1f, R37 ;  /* 0x0000001fff257819 */ /* 0x008fe20000011425 */
[----:B------:R-:W-:Y:S01]  /*1620*/  STL [R1+0xa4], R17 ;  /* 0x0000a41101007387 */ /* 0x000fe20000100800 */
[----:B----4-:R-:W-:Y:S02]  /*1630*/  SHF.R.S32.HI R34, RZ, 0x1f, R34 ;  /* 0x0000001fff227819 */ /* 0x010fe40000011422 */
[----:B-----5:R-:W-:Y:S01]  /*1640*/  SHF.R.S32.HI R31, RZ, 0x1f, R31 ;  /* 0x0000001fff1f7819 */ /* 0x020fe2000001141f */
[----:B------:R2:W-:Y:S01]  /*1650*/  STL [R1+0xa0], R16 ;  /* 0x0000a01001007387 */ /* 0x0005e20000100800 */
[----:B------:R-:W-:Y:S02]  /*1660*/  SHF.R.S32.HI R28, RZ, 0x1f, R28 ;  /* 0x0000001fff1c7819 */ /* 0x000fe4000001141c */
[----:B------:R-:W-:Y:S01]  /*1670*/  SHF.R.S32.HI R25, RZ, 0x1f, R25 ;  /* 0x0000001fff197819 */ /* 0x000fe20000011419 */
[----:B------:R-:W-:Y:S01]  /*1680*/  STL [R1+0x9c], R15 ;  /* 0x00009c0f01007387 */ /* 0x000fe20000100800 */
[----:B-1----:R-:W-:-:S02]  /*1690*/  SHF.R.S32.HI R22, RZ, 0x1f, R22 ;  /* 0x0000001fff167819 */ /* 0x002fc40000011416 */
[----:B------:R-:W-:Y:S01]  /*16a0*/  LEA R238, R3, 0x4080, 0x1 ;  /* 0x0000408003ee7811 */ /* 0x000fe200078e08ff */
[----:B------:R-:W-:Y:S03]  /*16b0*/  STL [R1+0x98], R13 ;  /* 0x0000980d01007387 */ /* 0x000fe60000100800 */
[----:B------:R-:W-:Y:S01]  /*16c0*/  IADD3 R241, R0, R238, R2 ;  /* 0x000000ee00f17210 */ /* 0x000fe20007ffe002 */
[----:B------:R-:W-:Y:S01]  /*16d0*/  STL [R1+0x94], R12 ;  /* 0x0000940c01007387 */ /* 0x000fe20000100800 */
[----:B------:R-:W-:Y:S01]  /*16e0*/  SHF.R.S32.HI R19, RZ, 0x1f, R19 ;  /* 0x0000001fff137819 */ /* 0x000fe20000011413 */
[----:B------:R-:W-:Y:S02]  /*16f0*/  IMAD R244, R244, 0x800, R238 ;  /* 0x00000800f4f47824 */ /* 0x000fe400078e02ee */
[----:B------:R-:W-:Y:S01]  /*1700*/  STL [R1+0x90], R11 ;  /* 0x0000900b01007387 */ /* 0x000fe20000100800 */
[----:B------:R-:W-:-:S02]  /*1710*/  IMAD.IADD R240, R238, 0x1, R2 ;  /* 0x00000001eef07824 */ /* 0x000fc400078e0202 */
[----:B------:R-:W-:Y:S01]  /*1720*/  IMAD.IADD R245, R2, 0x1, R244 ;  /* 0x0000000102f57824 */ /* 0x000fe200078e02f4 */
[----:B------:R-:W-:Y:S01]  /*1730*/  STL [R1+0x8c], R10 ;  /* 0x00008c0a01007387 */ /* 0x000fe20000100800 */
[----:B------:R-:W-:Y:S02]  /*1740*/  IMAD R243, R4, 0x2, R238 ;  /* 0x0000000204f37824 */ /* 0x000fe400078e02ee */
[----:B------:R-:W-:Y:S01]  /*1750*/  IMAD.IADD R239, R238, 0x1, R0 ;  /* 0x00000001eeef7824 */ /* 0x000fe200078e0200 */
[----:B------:R1:W-:Y:S01]  /*1760*/  STL [R1+0x17c], R7 ;  /* 0x00017c0701007387 */ /* 0x0003e20000100800 */
[----:B--2---:R-:W-:Y:S01]  /*1770*/  SHF.R.S32.HI R16, RZ, 0x1f, R16 ;  /* 0x0000001fff107819 */ /* 0x004fe20000011410 */
[C---:B------:R-:W-:Y:S02]  /*1780*/  IMAD.IADD R247, R0.reuse, 0x1, R244 ;  /* 0x0000000100f77824 */ /* 0x040fe400078e02f4 */
[----:B------:R-:W-:Y:S01]  /*1790*/  STL [R1+0x88], R8 ;  /* 0x0000880801007387 */ /* 0x000fe20000100800 */
[----:B------:R-:W-:-:S03]  /*17a0*/  IMAD.IADD R246, R0, 0x1, R245 ;  /* 0x0000000100f67824 */ /* 0x000fc600078e02f5 */
[----:B------:R2:W-:Y:S04]  /*17b0*/  STL [R1+0x178], R14 ;  /* 0x0001780e01007387 */ /* 0x0005e80000100800 */
[----:B------:R-:W-:Y:S01]  /*17c0*/  STL [R1+0x5c], R9 ;  /* 0x00005c0901007387 */ /* 0x000fe20000100800 */
[----:B-1----:R-:W-:-:S05]  /*17d0*/  SHF.R.S32.HI R7, RZ, 0x1f, R38 ;  /* 0x0000001fff077819 */ /* 0x002fca0000011426 */
[----:B------:R1:W-:Y:S01]  /*17e0*/  STL [R1+0x174], R7 ;  /* 0x0001740701007387 */ /* 0x0003e20000100800 */
[----:B--2---:R-:W-:-:S03]  /*17f0*/  SHF.R.S32.HI R14, RZ, 0x1f, R36 ;  /* 0x0000001fff0e7819 */ /* 0x004fc60000011424 */
[----:B------:R-:W-:Y:S04]  /*1800*/  STL [R1+0x170], R37 ;  /* 0x0001702501007387 */ /* 0x000fe80000100800 */
[----:B------:R2:W-:Y:S01]  /*1810*/  STL [R1+0x16c], R14 ;  /* 0x00016c0e01007387 */ /* 0x0005e20000100800 */
        /* <DEDUP_REMOVED lines=34> */
[----:B------:R-:W-:Y:S01]  /*1a40*/  STL [R1+0x118], R14 ;  /* 0x0001180e01007387 */ /* 0x000fe20000100800 */
[----:B-1----:R-:W-:Y:S02]  /*1a50*/  SHF.R.S32.HI R7, RZ, 0x1f, R13 ;  /* 0x0000001fff077819 */ /* 0x002fe4000001140d */
[----:B------:R-:W-:Y:S02]  /*1a60*/  SHF.R.S32.HI R13, RZ, 0x1f, R12 ;  /* 0x0000001fff0d7819 */ /* 0x000fe4000001140c */
[----:B------:R-:W-:Y:S01]  /*1a70*/  SHF.R.S32.HI R12, RZ, 0x1f, R11 ;  /* 0x0000001fff0c7819 */ /* 0x000fe2000001140b */
[----:B------:R1:W-:Y:S01]  /*1a80*/  STL [R1+0x114], R7 ;  /* 0x0001140701007387 */ /* 0x0003e20000100800 */
[----:B------:R-:W-:-:S02]  /*1a90*/  SHF.R.S32.HI R11, RZ, 0x1f, R10 ;  /* 0x0000001fff0b7819 */ /* 0x000fc4000001140a */
[----:B------:R-:W-:Y:S01]  /*1aa0*/  SHF.R.S32.HI R10, RZ, 0x1f, R8 ;  /* 0x0000001fff0a7819 */ /* 0x000fe20000011408 */
[C---:B------:R-:W-:Y:S01]  /*1ab0*/  IMAD.IADD R8, R9.reuse, 0x1, R5 ;  /* 0x0000000109087824 */ /* 0x040fe200078e0205 */
[----:B------:R-:W-:Y:S04]  /*1ac0*/  STL [R1+0x110], R13 ;  /* 0x0001100d01007387 */ /* 0x000fe80000100800 */
[----:B------:R-:W-:Y:S04]  /*1ad0*/  STL [R1+0x10c], R12 ;  /* 0x00010c0c01007387 */ /* 0x000fe80000100800 */
[----:B------:R-:W-:Y:S04]  /*1ae0*/  STL [R1+0x108], R11 ;  /* 0x0001080b01007387 */ /* 0x000fe80000100800 */
[----:B------:R-:W-:Y:S04]  /*1af0*/  STL [R1+0x104], R10 ;  /* 0x0001040a01007387 */ /* 0x000fe80000100800 */
[----:B------:R2:W-:Y:S01]  /*1b00*/  STL [R1+0x68], R8 ;  /* 0x0000680801007387 */ /* 0x0005e20000100800 */
[----:B-1----:R-:W-:-:S02]  /*1b10*/  IADD3 R7, R9, -0x10, RZ ;  /* 0xfffffff009077810 */ /* 0x002fc40007ffe0ff */
[C---:B------:R-:W-:Y:S01]  /*1b20*/  @P0 IADD3 R7, R9.reuse, 0x10, RZ ;  /* 0x0000001009070810 */ /* 0x040fe20007ffe0ff */
[----:B------:R-:W-:-:S04]  /*1b30*/  IMAD.IADD R9, R9, 0x1, R6 ;  /* 0x0000000109097824 */ /* 0x000fc800078e0206 */
[--C-:B------:R-:W-:Y:S01]  /*1b40*/  IMAD.IADD R3, R5, 0x1, R7.reuse ;  /* 0x0000000105037824 */ /* 0x100fe200078e0207 */
[----:B------:R1:W-:Y:S01]  /*1b50*/  STL [R1+0x78], R9 ;  /* 0x0000780901007387 */ /* 0x0003e20000100800 */
[----:B------:R-:W-:Y:S02]  /*1b60*/  IMAD.IADD R5, R6, 0x1, R7 ;  /* 0x0000000106057824 */ /* 0x000fe400078e0207 */
[--C-:B------:R-:W-:Y:S01]  /*1b70*/  IMAD.IADD R2, R3, 0x1, R6.reuse ;  /* 0x0000000103027824 */ /* 0x100fe200078e0206 */
[----:B------:R1:W-:Y:S01]  /*1b80*/  STL [R1+0x60], R7 ;  /* 0x0000600701007387 */ /* 0x0003e20000100800 */
[----:B--2---:R-:W-:-:S05]  /*1b90*/  IMAD.IADD R8, R8, 0x1, R6 ;  /* 0x0000000108087824 */ /* 0x004fca00078e0206 */
[----:B------:R1:W-:Y:S04]  /*1ba0*/  STL [R1+0x74], R8 ;  /* 0x0000740801007387 */ /* 0x0003e80000100800 */
[----:B------:R1:W-:Y:S04]  /*1bb0*/  STL [R1+0x70], R5 ;  /* 0x0000700501007387 */ /* 0x0003e80000100800 */
[----:B------:R1:W-:Y:S04]  /*1bc0*/  STL [R1+0x64], R3 ;  /* 0x0000640301007387 */ /* 0x0003e80000100800 */
[----:B------:R1:W-:Y:S02]  /*1bd0*/  STL [R1+0x6c], R2 ;  /* 0x00006c0201007387 */ /* 0x0003e40000100800 */
.L_x_114:
[----:B------:R-:W2:Y:S01]  /*1be0*/  LDL R0, [R1+0x54] ;  /* 0x0000540001007983 */ /* 0x000ea20000100800 */
[----:B-1----:R-:W-:Y:S01]  /*1bf0*/  IMAD.MOV.U32 R8, RZ, RZ, 0x4 ;  /* 0x00000004ff087424 */ /* 0x002fe200078e00ff */
[----:B------:R-:W-:-:S04]  /*1c00*/  ISETP.NE.U32.AND P4, PT, RZ, c[0x0][0x370], PT ;  /* 0x0000dc00ff007a0c */ /* 0x000fc80003f85070 */
[----:B------:R-:W-:Y:S01]  /*1c10*/  ISETP.NE.AND.EX P4, PT, RZ, c[0x0][0x374], PT, P4 ;  /* 0x0000dd00ff007a0c */ /* 0x000fe20003f85340 */
[----:B--2---:R-:W-:-:S05]  /*1c20*/  IMAD.WIDE R2, R0, R8, c[0x0][0x588] ;  /* 0x0001620000027625 */ /* 0x004fca00078e0208 */
[----:B------:R-:W2:Y:S01]  /*1c30*/  LDG.E R13, [R2.64] ;  /* 0x00000006020d7981 */ /* 0x000ea2000c1e1900 */
[----:B------:R-:W-:Y:S01]  /*1c40*/  IMAD.MOV.U32 R16, RZ, RZ, RZ ;  /* 0x000000ffff107224 */ /* 0x000fe200078e00ff */
[----:B------:R-:W-:Y:S01]  /*1c50*/  ISETP.NE.U32.AND P2, PT, RZ, c[0x0][0x360], PT ;  /* 0x0000d800ff007a0c */ /* 0x000fe20003f45070 */
[----:B------:R-:W-:Y:S01]  /*1c60*/  IMAD.MOV.U32 R11, RZ, RZ, RZ ;  /* 0x000000ffff0b7224 */ /* 0x000fe200078e00ff */
[----:B------:R-:W-:Y:S02]  /*1c70*/  ISETP.NE.U32.AND P3, PT, RZ, c[0x0][0x348], PT ;  /* 0x0000d200ff007a0c */ /* 0x000fe40003f65070 */
[----:B------:R-:W-:Y:S02]  /*1c80*/  ISETP.NE.AND.EX P2, PT, RZ, c[0x0][0x364], PT, P2 ;  /* 0x0000d900ff007a0c */ /* 0x000fe40003f45320 */
[----:B------:R-:W-:Y:S02]  /*1c90*/  ISETP.NE.AND.EX P3, PT, RZ, c[0x0][0x34c], PT, P3 ;  /* 0x0000d300ff007a0c */ /* 0x000fe40003f65330 */
[----:B--2---:R-:W-:Y:S01]  /*1ca0*/  SHF.R.S32.HI R14, RZ, 0x1f, R13 ;  /* 0x0000001fff0e7819 */ /* 0x004fe2000001140d */
[C---:B------:R-:W-:Y:S01]  /*1cb0*/  IMAD.SHL.U32 R23, R13.reuse, 0x4, RZ ;  /* 0x000000040d177824 */ /* 0x040fe200078e00ff */
[C---:B------:R-:W-:Y:S01]  /*1cc0*/  @P4 LEA R6, P1, R13.reuse, c[0x0][0x370], 0x2 ;  /* 0x0000dc000d064a11 */ /* 0x040fe200078210ff */
[----:B------:R1:W-:Y:S01]  /*1cd0*/  STL [R1+0x3c], R13 ;  /* 0x00003c0d01007387 */ /* 0x0003e20000100800 */
[----:B------:R-:W-:-:S02]  /*1ce0*/  SHF.L.U64.HI R17, R13, 0x2, R14 ;  /* 0x000000020d117819 */ /* 0x000fc4000001020e */
[----:B------:R-:W-:Y:S01]  /*1cf0*/  @P4 LEA.HI.X R7, R13, c[0x0][0x374], R14, 0x2, P1 ;  /* 0x0000dd000d074a11 */ /* 0x000fe200008f140e */
[----:B------:R1:W-:Y:S02]  /*1d00*/  STL [R1+0x7c], R14 ;  /* 0x00007c0e01007387 */ /* 0x0003e40000100800 */
[C---:B------:R-:W-:Y:S02]  /*1d10*/  @P2 IADD3 R4, P0, R23.reuse, c[0x0][0x360], RZ ;  /* 0x0000d80017042a10 */ /* 0x040fe40007f1e0ff */
[----:B------:R-:W-:Y:S01]  /*1d20*/  IADD3 R2, P1, R23, c[0x0][0x348], RZ ;  /* 0x0000d20017027a10 */ /* 0x000fe20007f3e0ff */
[----:B------:R-:W2:Y:S01]  /*1d30*/  @P4 LDG.E R16, [R6.64] ;  /* 0x0000000606104981 */ /* 0x000ea2000c1e1900 */
[C---:B------:R-:W-:Y:S02]  /*1d40*/  @P2 IADD3.X R5, R17.reuse, c[0x0][0x364], RZ, P0, !PT ;  /* 0x0000d90011052a10 */ /* 0x040fe400007fe4ff */
[----:B------:R-:W-:Y:S01]  /*1d50*/  IADD3.X R3, R17, c[0x0][0x34c], RZ, P1, !PT ;  /* 0x0000d30011037a10 */ /* 0x000fe20000ffe4ff */
[----:B------:R1:W-:Y:S04]  /*1d60*/  STL [R1+0x40], R23 ;  /* 0x0000401701007387 */ /* 0x0003e80000100800 */
[----:B------:R1:W5:Y:S04]  /*1d70*/  @P2 LDG.E R12, [R4.64] ;  /* 0x00000006040c2981 */ /* 0x000368000c1e1900 */
[----:B------:R1:W5:Y:S04]  /*1d80*/  @P3 LDG.E R11, [R2.64] ;  /* 0x00000006020b3981 */ /* 0x000368000c1e1900 */
[----:B------:R1:W-:Y:S01]  /*1d90*/  STL [R1+0x44], R17 ;  /* 0x0000441101007387 */ /* 0x0003e20000100800 */
[----:B------:R-:W-:Y:S03]  /*1da0*/  YIELD ;  /* 0x0000000000007946 */ /* 0x000fe60003800000 */
[----:B--2---:R1:W-:Y:S01]  /*1db0*/  STL [R1+0x10], R16 ;  /* 0x0000101001007387 */ /* 0x0043e20000100800 */
[----:B------:R-:W-:Y:S05]  /*1dc0*/  @P2 BRA `(.L_x_25) ;  /* 0x0000005000002947 */ /* 0x000fea0003800000 */
[----:B-----5:R-:W-:Y:S01]  /*1dd0*/  MOV R12, c[0x0][0x168] ;  /* 0x00005a00000c7a02 */ /* 0x020fe20000000f00 */
[----:B------:R-:W-:Y:S05]  /*1de0*/  @!P3 BRA `(.L_x_25) ;  /* 0x000000300000b947 */ /* 0x000fea0003800000 */
[----:B------:R2:W3:Y:S04]  /*1df0*/  LDG.E R0, [R2.64] ;  /* 0x0000000602007981 */ /* 0x0004e8000c1e1900 */
[----:B-12---:R-:W3:Y:S02]  /*1e00*/  LDG.E R2, [R2.64+0x4] ;  /* 0x0000040602027981 */ /* 0x006ee4000c1e1900 */
[----:B---3--:R-:W-:-:S02]  /*1e10*/  IADD3 R12, -R0, R2, RZ ;  /* 0x00000002000c7210 */ /* 0x008fc40007ffe1ff */
.L_x_25:
[----:B------:R-:W-:-:S04]  /*1e20*/  ISETP.NE.U32.AND P0, PT, RZ, c[0x0][0x368], PT ;  /* 0x0000da00ff007a0c */ /* 0x000fc80003f05070 */
[----:B------:R-:W-:-:S13]  /*1e30*/  ISETP.NE.AND.EX P0, PT, RZ, c[0x0][0x36c], PT, P0 ;  /* 0x0000db00ff007a0c */ /* 0x000fda0003f05300 */
[----:B------:R-:W-:Y:S05]  /*1e40*/  @!P0 BRA `(.L_x_26) ;  /* 0x0000004000008947 */ /* 0x000fea0003800000 */
[----:B-1----:R-:W-:-:S04]  /*1e50*/  IADD3 R2, P0, R23, c[0x0][0x368], RZ ;  /* 0x0000da0017027a10 */ /* 0x002fc80007f1e0ff */
[----:B------:R-:W-:-:S05]  /*1e60*/  IADD3.X R3, R17, c[0x0][0x36c], RZ, P0, !PT ;  /* 0x0000db0011037a10 */ /* 0x000fca00007fe4ff */
[----:B------:R1:W5:Y:S01]  /*1e70*/  LDG.E R0, [R2.64] ;  /* 0x0000000602007981 */ /* 0x000362000c1e1900 */
[----:B------:R-:W-:Y:S05]  /*1e80*/  BRA `(.L_x_27) ;  /* 0x0000008000007947 */ /* 0x000fea0003800000 */
.L_x_26:
[----:B------:R-:W-:Y:S01]  /*1e90*/  ISETP.NE.U32.AND P0, PT, RZ, c[0x0][0x350], PT ;  /* 0x0000d400ff007a0c */ /* 0x000fe20003f05070 */
[----:B------:R-:W-:-:S03]  /*1ea0*/  IMAD.U32 R0, RZ, RZ, UR5 ;  /* 0x00000005ff007e24 */ /* 0x000fc6000f8e00ff */
[----:B------:R-:W-:-:S13]  /*1eb0*/  ISETP.NE.AND.EX P0, PT, RZ, c[0x0][0x354], PT, P0 ;  /* 0x0000d500ff007a0c */ /* 0x000fda0003f05300 */
[----:B------:R-:W-:Y:S05]  /*1ec0*/  @!P0 BRA `(.L_x_27) ;  /* 0x0000004000008947 */ /* 0x000fea0003800000 */
[----:B-1----:R-:W-:-:S05]  /*1ed0*/  IMAD.WIDE R2, R13, R8, c[0x0][0x350] ;  /* 0x0000d4000d027625 */ /* 0x002fca00078e0208 */
[----:B------:R-:W2:Y:S04]  /*1ee0*/  LDG.E R4, [R2.64] ;  /* 0x0000000602047981 */ /* 0x000ea8000c1e1900 */
[----:B------:R-:W2:Y:S02]  /*1ef0*/  LDG.E R0, [R2.64+0x4] ;  /* 0x0000040602007981 */ /* 0x000ea4000c1e1900 */
[----:B--2---:R-:W-:-:S04]  /*1f00*/  IADD3 R0, -R4, R0, RZ ;  /* 0x0000000004007210 */ /* 0x004fc80007ffe1ff */
.L_x_27:
[----:B------:R-:W2:Y:S01]  /*1f10*/  LDL R15, [R1+0x50] ;  /* 0x00005000010f7983 */ /* 0x000ea20000100800 */
[----:B-----5:R-:W-:Y:S01]  /*1f20*/  IMAD.IADD R22, R0, 0x1, -R16 ;  /* 0x0000000100167824 */ /* 0x020fe200078e0a10 */
[----:B------:R-:W-:Y:S04]  /*1f30*/  BSSY B0, `(.L_x_28) ;  /* 0x000002e000007945 */ /* 0x000fe80003800000 */
[----:B------:R-:W-:-:S02]  /*1f40*/  IADD3 R0, R22, 0x2f, RZ ;  /* 0x0000002f16007810 */ /* 0x000fc40007ffe0ff */
[----:B------:R-:W-:-:S03]  /*1f50*/  ISETP.GE.AND P0, PT, R22, 0x1, PT ;  /* 0x000000011600780c */ /* 0x000fc60003f06270 */
[----:B------:R-:W-:-:S05]  /*1f60*/  IMAD.HI R0, R0, 0x2aaaaaab, RZ ;  /* 0x2aaaaaab00007827 */ /* 0x000fca00078e02ff */
[----:B-1----:R-:W-:-:S04]  /*1f70*/  SHF.R.U32.HI R2, RZ, 0x1f, R0 ;  /* 0x0000001fff027819 */ /* 0x002fc80000011600 */
[----:B------:R-:W-:Y:S01]  /*1f80*/  LEA.HI.SX32 R10, R0, R2, 0x1d ;  /* 0x00000002000a7211 */ /* 0x000fe200078feaff */
[----:B------:R-:W-:Y:S01]  /*1f90*/  IMAD.MOV.U32 R2, RZ, RZ, RZ ;  /* 0x000000ffff027224 */ /* 0x000fe200078e00ff */
[C---:B--2---:R-:W-:Y:S02]  /*1fa0*/  LOP3.LUT R3, R15.reuse, 0xff000000, RZ, 0xc0, !PT ;  /* 0xff0000000f037812 */ /* 0x044fe400078ec0ff */
[----:B------:R-:W-:Y:S02]  /*1fb0*/  LOP3.LUT R4, R15, 0xff0000, RZ, 0xc0, !PT ;  /* 0x00ff00000f047812 */ /* 0x000fe400078ec0ff */
[----:B------:R-:W-:-:S04]  /*1fc0*/  SHF.R.U32.HI R3, RZ, 0x8, R3 ;  /* 0x00000008ff037819 */ /* 0x000fc80000011603 */
[----:B------:R-:W-:-:S04]  /*1fd0*/  LEA.HI R3, R4, R3, RZ, 0x10 ;  /* 0x0000000304037211 */ /* 0x000fc800078f80ff */
[----:B------:R-:W-:Y:S02]  /*1fe0*/  LOP3.LUT R18, R3, 0xff, RZ, 0xc0, !PT ;  /* 0x000000ff03127812 */ /* 0x000fe400078ec0ff */
[----:B------:R-:W-:-:S03]  /*1ff0*/  SHF.R.U32.HI R5, RZ, 0x10, R3 ;  /* 0x00000010ff057819 */ /* 0x000fc60000011603 */
[----:B------:R1:W-:Y:S04]  /*2000*/  STL [R1+0x80], R18 ;  /* 0x0000801201007387 */ /* 0x0003e80000100800 */
[----:B------:R1:W-:Y:S01]  /*2010*/  STL [R1+0x58], R5 ;  /* 0x0000580501007387 */ /* 0x0003e20000100800 */
[----:B------:R-:W-:Y:S05]  /*2020*/  @!P0 BRA `(.L_x_29) ;  /* 0x000001e000008947 */ /* 0x000fea0003800000 */
[----:B------:R-:W-:Y:S01]  /*2030*/  ISETP.NE.AND P0, PT, R5, RZ, PT ;  /* 0x000000ff0500720c */ /* 0x000fe20003f05270 */
[----:B------:R-:W-:-:S03]  /*2040*/  IMAD.MOV.U32 R4, RZ, RZ, RZ ;  /* 0x000000ffff047224 */ /* 0x000fc600078e00ff */
[----:B------:R-:W-:-:S04]  /*2050*/  SEL R0, R5, c[0x0][0x338], P0 ;  /* 0x0000ce0005007a07 */ /* 0x000fc80000000000 */
[----:B------:R-:W-:Y:S02]  /*2060*/  IABS R3, R0 ;  /* 0x0000000000037213 */ /* 0x000fe40000000000 */
[----:B------:R-:W-:Y:S02]  /*2070*/  IADD3 R6, R10, -0x1, R0 ;  /* 0xffffffff0a067810 */ /* 0x000fe40007ffe000 */
[----:B------:R-:W2:Y:S02]  /*2080*/  I2F.RP R2, R3 ;  /* 0x0000000300027306 */ /* 0x000ea40000209400 */
[----:B------:R-:W-:-:S06]  /*2090*/  IABS R9, R6 ;  /* 0x0000000600097213 */ /* 0x000fcc0000000000 */
[----:B--2---:R-:W2:Y:S02]  /*20a0*/  MUFU.RCP R2, R2 ;  /* 0x0000000200027308 */ /* 0x004ea40000001000 */
[----:B--2---:R-:W-:-:S06]  /*20b0*/  IADD3 R2, R2, 0xffffffe, RZ ;  /* 0x0ffffffe02027810 */ /* 0x004fcc0007ffe0ff */
[----:B-1----:R-:W1:Y:S02]  /*20c0*/  F2I.FTZ.U32.TRUNC.NTZ R5, R2 ;  /* 0x0000000200057305 */ /* 0x002e64000021f000 */
[----:B-1----:R-:W-:-:S04]  /*20d0*/  IMAD.MOV R2, RZ, RZ, -R5 ;  /* 0x000000ffff027224 */ /* 0x002fc800078e0a05 */
[----:B------:R-:W-:Y:S01]  /*20e0*/  IMAD.MOV.U32 R7, RZ, RZ, R2 ;  /* 0x000000ffff077224 */ /* 0x000fe200078e0002 */
[----:B------:R-:W-:-:S03]  /*20f0*/  IABS R2, R0 ;  /* 0x0000000000027213 */ /* 0x000fc60000000000 */
[----:B------:R-:W-:Y:S02]  /*2100*/  IMAD R7, R7, R3, RZ ;  /* 0x0000000307077224 */ /* 0x000fe400078e02ff */
[----:B------:R-:W-:Y:S02]  /*2110*/  IMAD.MOV R8, RZ, RZ, -R2 ;  /* 0x000000ffff087224 */ /* 0x000fe400078e0a02 */
[----:B------:R-:W-:-:S04]  /*2120*/  IMAD.HI.U32 R2, R5, R7, R4 ;  /* 0x0000000705027227 */ /* 0x000fc800078e0004 */
[----:B------:R-:W-:Y:S02]  /*2130*/  IMAD.MOV.U32 R4, RZ, RZ, R9 ;  /* 0x000000ffff047224 */ /* 0x000fe400078e0009 */
[----:B------:R-:W-:Y:S02]  /*2140*/  IMAD.MOV.U32 R5, RZ, RZ, R8 ;  /* 0x000000ffff057224 */ /* 0x000fe400078e0008 */
[----:B------:R-:W-:-:S04]  /*2150*/  IMAD.HI.U32 R2, R2, R4, RZ ;  /* 0x0000000402027227 */ /* 0x000fc800078e00ff */
[----:B------:R-:W-:-:S05]  /*2160*/  IMAD R4, R2, R5, R4 ;  /* 0x0000000502047224 */ /* 0x000fca00078e0204 */
[----:B------:R-:W-:-:S13]  /*2170*/  ISETP.GT.U32.AND P1, PT, R3, R4, PT ;  /* 0x000000040300720c */ /* 0x000fda0003f24070 */
[----:B------:R-:W-:Y:S01]  /*2180*/  @!P1 IMAD.IADD R4, R4, 0x1, -R3 ;  /* 0x0000000104049824 */ /* 0x000fe200078e0a03 */
[----:B------:R-:W-:Y:S02]  /*2190*/  @!P1 IADD3 R2, R2, 0x1, RZ ;  /* 0x0000000102029810 */ /* 0x000fe40007ffe0ff */
[----:B------:R-:W-:Y:S02]  /*21a0*/  ISETP.NE.AND P1, PT, R0, RZ, PT ;  /* 0x000000ff0000720c */ /* 0x000fe40003f25270 */
[----:B------:R-:W-:Y:S02]  /*21b0*/  ISETP.GE.U32.AND P2, PT, R4, R3, PT ;  /* 0x000000030400720c */ /* 0x000fe40003f46070 */
[----:B------:R-:W-:-:S04]  /*21c0*/  LOP3.LUT R3, R6, R0, RZ, 0x3c, !PT ;  /* 0x0000000006037212 */ /* 0x000fc800078e3cff */
[----:B------:R-:W-:-:S07]  /*21d0*/  ISETP.GE.AND P0, PT, R3, RZ, PT ;  /* 0x000000ff0300720c */ /* 0x000fce0003f06270 */
[----:B------:R-:W-:-:S06]  /*21e0*/  @P2 IADD3 R2, R2, 0x1, RZ ;  /* 0x0000000102022810 */ /* 0x000fcc0007ffe0ff */
[----:B------:R-:W-:Y:S01]  /*21f0*/  @!P0 IMAD.MOV R2, RZ, RZ, -R2 ;  /* 0x000000ffff028224 */ /* 0x000fe200078e0a02 */
[----:B------:R-:W-:Y:S02]  /*2200*/  @!P1 LOP3.LUT R2, RZ, R0, RZ, 0x33, !PT ;  /* 0x00000000ff029212 */ /* 0x000fe400078e33ff */
.L_x_29:
[----:B------:R-:W-:Y:S05]  /*2210*/  BSYNC B0 ;  /* 0x0000000000007941 */ /* 0x000fea0003800000 */
.L_x_28:
[----:B------:R-:W-:Y:S01]  /*2220*/  IMAD R3, R18, R2, RZ ;  /* 0x0000000212037224 */ /* 0x000fe200078e02ff */
[----:B------:R-:W-:Y:S01]  /*2230*/  PRMT R0, RZ, 0x7610, R0 ;  /* 0x00007610ff007816 */ /* 0x000fe20000000000 */
[----:B-1----:R-:W-:Y:S01]  /*2240*/  CS2R R18, SRZ ;  /* 0x0000000000127805 */ /* 0x002fe2000001ff00 */
[----:B------:R-:W-:Y:S01]  /*2250*/  CS2R R30, SRZ ;  /* 0x00000000001e7805 */ /* 0x000fe2000001ff00 */
[----:B------:R-:W-:Y:S01]  /*2260*/  IMAD.IADD R2, R3, 0x1, R2 ;  /* 0x0000000103027824 */ /* 0x000fe200078e0202 */
[----:B------:R1:W-:Y:S01]  /*2270*/  STL [R1+0xc], R3 ;  /* 0x00000c0301007387 */ /* 0x0003e20000100800 */
[----:B------:R-:W-:Y:S01]  /*2280*/  CS2R R20, SRZ ;  /* 0x0000000000147805 */ /* 0x000fe2000001ff00 */
[----:B------:R-:W-:Y:S01]  /*2290*/  CS2R R58, SRZ ;  /* 0x00000000003a7805 */ /* 0x000fe2000001ff00 */
[----:B------:R-:W-:Y:S01]  /*22a0*/  CS2R R112, SRZ ;  /* 0x0000000000707805 */ /* 0x000fe2000001ff00 */
[----:B------:R-:W-:Y:S01]  /*22b0*/  IMNMX R252, R10, R2, PT ;  /* 0x000000020afc7217 */ /* 0x000fe20003800200 */
[----:B------:R-:W-:Y:S01]  /*22c0*/  CS2R R86, SRZ ;  /* 0x0000000000567805 */ /* 0x000fe2000001ff00 */
[----:B------:R-:W-:Y:S01]  /*22d0*/  CS2R R148, SRZ ;  /* 0x0000000000947805 */ /* 0x000fe2000001ff00 */
[----:B------:R-:W-:Y:S01]  /*22e0*/  CS2R R94, SRZ ;  /* 0x00000000005e7805 */ /* 0x000fe2000001ff00 */
[----:B------:R-:W-:Y:S01]  /*22f0*/  ISETP.GT.AND P0, PT, R252, R3, PT ;  /* 0x00000003fc00720c */ /* 0x000fe20003f04270 */
        /* <DEDUP_REMOVED lines=58> */
[----:B-1----:R-:W-:Y:S01]  /*26a0*/  ISETP.NE.U32.AND P1, PT, RZ, c[0x0][0x340], PT ;  /* 0x0000d000ff007a0c */ /* 0x002fe20003f25070 */
[----:B------:R-:W2:Y:S03]  /*26b0*/  LDL R8, [R1+0x4c] ;  /* 0x00004c0001087983 */ /* 0x000ea60000100800 */
[----:B------:R-:W-:Y:S01]  /*26c0*/  ISETP.NE.AND.EX P1, PT, RZ, c[0x0][0x344], PT, P1 ;  /* 0x0000d100ff007a0c */ /* 0x000fe20003f25310 */
[----:B------:R-:W1:-:S12]  /*26d0*/  S2R R4, SR_TID.X ;  /* 0x0000000000047919 */ /* 0x000e580000002100 */
[----:B------:R-:W-:-:S04]  /*26e0*/  @P1 IADD3 R2, P0, R23, c[0x0][0x340], RZ ;  /* 0x0000d00017021a10 */ /* 0x000fc80007f1e0ff */
[----:B------:R-:W-:-:S05]  /*26f0*/  @P1 IADD3.X R3, R17, c[0x0][0x344], RZ, P0, !PT ;  /* 0x0000d10011031a10 */ /* 0x000fca00007fe4ff */
[----:B------:R3:W4:Y:S01]  /*2700*/  @P1 LDG.E R0, [R2.64] ;  /* 0x0000000602001981 */ /* 0x000722000c1e1900 */
[--C-:B-1----:R-:W-:Y:S02]  /*2710*/  SHF.R.S32.HI R103, RZ, 0x1f, R4.reuse ;  /* 0x0000001fff677819 */ /* 0x102fe40000011404 */
[----:B------:R-:W-:Y:S02]  /*2720*/  SHF.R.S32.HI R102, RZ, 0x1f, R4 ;  /* 0x0000001fff667819 */ /* 0x000fe40000011404 */
[-C--:B------:R-:W-:Y:S02]  /*2730*/  LEA.HI R103, R103, R4.reuse, RZ, 0x3 ;  /* 0x0000000467677211 */ /* 0x080fe400078f18ff */
[----:B------:R-:W-:Y:S02]  /*2740*/  LEA.HI R102, R102, R4, RZ, 0x3 ;  /* 0x0000000466667211 */ /* 0x000fe400078f18ff */
[----:B------:R-:W-:Y:S01]  /*2750*/  LOP3.LUT R103, R103, 0xfffffff8, RZ, 0xc0, !PT ;  /* 0xfffffff867677812 */ /* 0x000fe200078ec0ff */
[----:B------:R-:W-:Y:S01]  /*2760*/  IMAD.MOV.U32 R66, RZ, RZ, 0x30 ;  /* 0x00000030ff427424 */ /* 0x000fe200078e00ff */
[----:B------:R-:W-:-:S03]  /*2770*/  SHF.R.S32.HI R102, RZ, 0x3, R102 ;  /* 0x00000003ff667819 */ /* 0x000fc60000011466 */
[----:B------:R-:W-:Y:S02]  /*2780*/  IMAD.IADD R103, R4, 0x1, -R103 ;  /* 0x0000000104677824 */ /* 0x000fe400078e0a67 */
[----:B------:R-:W-:Y:S02]  /*2790*/  IMAD R66, R252, R66, -0x30 ;  /* 0xffffffd0fc427424 */ /* 0x000fe400078e0242 */
[----:B------:R-:W-:Y:S02]  /*27a0*/  IMAD R24, R103, 0x20, R102 ;  /* 0x0000002067187824 */ /* 0x000fe400078e0266 */
[----:B---3--:R-:W-:-:S05]  /*27b0*/  IMAD.MOV.U32 R2, RZ, RZ, c[0x0][0x2b8] ;  /* 0x0000ae00ff027624 */ /* 0x008fca00078e00ff */
[----:B------:R-:W-:Y:S01]  /*27c0*/  ISETP.NE.AND P0, PT, R2, 0x1, PT ;  /* 0x000000010200780c */ /* 0x000fe20003f05270 */
[----:B------:R-:W-:-:S05]  /*27d0*/  IMAD.IADD R2, R24, 0x1, R66 ;  /* 0x0000000118027824 */ /* 0x000fca00078e0242 */
[C---:B------:R-:W-:Y:S01]  /*27e0*/  ISETP.GE.AND P2, PT, R2.reuse, R22, PT ;  /* 0x000000160200720c */ /* 0x040fe20003f46270 */
[----:B------:R-:W-:-:S03]  /*27f0*/  IMAD.IADD R21, R2, 0x1, R16 ;  /* 0x0000000102157824 */ /* 0x000fc600078e0210 */
[----:B------:R-:W-:Y:S01]  /*2800*/  ISETP.GT.OR P2, PT, R24, 0x2f, P2 ;  /* 0x0000002f1800780c */ /* 0x000fe20001744670 */
[----:B------:R-:W-:Y:S01]  /*2810*/  WARPSYNC 0xffffffff ;  /* 0xffffffff00007948 */ /* 0x000fe20003800000 */
[----:B------:R-:W-:Y:S01]  /*2820*/  BAR.SYNC.DEFER_BLOCKING 0x0 ;  /* 0x0000000000007b1d */ /* 0x000fe20000010000 */
[----:B------:R-:W-:-:S04]  /*2830*/  @P0 IMAD.HI.U32 R3, R21, c[0x0][0x2bc], RZ ;  /* 0x0000af0015030a27 */ /* 0x000fc800078e00ff */
[----:B------:R-:W-:Y:S01]  /*2840*/  IMAD.MOV.U32 R20, RZ, RZ, R21 ;  /* 0x000000ffff147224 */ /* 0x000fe200078e0015 */
[----:B------:R-:W-:Y:S01]  /*2850*/  @P0 SHF.R.U32.HI R20, RZ, c[0x0][0x2c0], R3 ;  /* 0x0000b000ff140a19 */ /* 0x000fe20000011603 */
[----:B------:R-:W-:Y:S01]  /*2860*/  IMAD.MOV.U32 R250, RZ, RZ, RZ ;  /* 0x000000fffffa7224 */ /* 0x000fe200078e00ff */
[----:B------:R-:W-:Y:S02]  /*2870*/  LOP3.LUT R23, R15, 0xffff, RZ, 0xc0, !PT ;  /* 0x0000ffff0f177812 */ /* 0x000fe400078ec0ff */
[----:B------:R-:W-:-:S05]  /*2880*/  SEL R6, R14, RZ, !P3 ;  /* 0x000000ff0e067207 */ /* 0x000fca0005800000 */
[----:B------:R-:W-:Y:S02]  /*2890*/  IMAD R6, R6, c[0x0][0x1c0], RZ ;  /* 0x0000700006067a24 */ /* 0x000fe400078e02ff */
[----:B------:R-:W-:-:S05]  /*28a0*/  @!P1 IMAD.MOV.U32 R0, RZ, RZ, R13 ;  /* 0x000000ffff009224 */ /* 0x000fca00078e000d */
[----:B----4-:R-:W-:Y:S01]  /*28b0*/  SHF.R.S32.HI R2, RZ, 0x1f, R0 ;  /* 0x0000001fff027819 */ /* 0x010fe20000011400 */
[----:B------:R-:W-:-:S04]  /*28c0*/  IMAD.WIDE.U32 R4, R0, c[0x0][0x2b0], RZ ;  /* 0x0000ac0000047a25 */ /* 0x000fc800078e00ff */
[----:B------:R-:W-:Y:S01]  /*28d0*/  IMAD R2, R2, c[0x0][0x2b0], RZ ;  /* 0x0000ac0002027a24 */ /* 0x000fe200078e02ff */
[----:B------:R1:W-:Y:S03]  /*28e0*/  STL.64 [R1+0x20], R4 ;  /* 0x0000200401007387 */ /* 0x0003e60000100a00 */
[----:B------:R-:W-:Y:S01]  /*28f0*/  IMAD R2, R0, c[0x0][0x2b4], R2 ;  /* 0x0000ad0000027a24 */ /* 0x000fe200078e0202 */
[----:B------:R-:W-:-:S03]  /*2900*/  @!P2 IADD3 R0, P1, R20, R4, RZ ;  /* 0x000000041400a210 */ /* 0x000fc60007f3e0ff */
[----:B-1----:R-:W-:Y:S01]  /*2910*/  IMAD.IADD R4, R5, 0x1, R2 ;  /* 0x0000000105047824 */ /* 0x002fe200078e0202 */
[----:B------:R-:W-:-:S04]  /*2920*/  @!P2 LEA R2, P0, R0, c[0x0][0x2a0], 0x2 ;  /* 0x0000a8000002aa11 */ /* 0x000fc800078010ff */
[----:B------:R-:W-:-:S04]  /*2930*/  @!P2 LEA.HI.X.SX32 R3, R20, R4, 0x1, P1 ;  /* 0x000000041403a211 */ /* 0x000fc800008f0eff */
[----:B------:R-:W-:-:S05]  /*2940*/  @!P2 LEA.HI.X R3, R0, c[0x0][0x2a4], R3, 0x2, P0 ;  /* 0x0000a9000003aa11 */ /* 0x000fca00000f1403 */
[----:B------:R1:W3:Y:S01]  /*2950*/  @!P2 LDG.E R250, [R2.64] ;  /* 0x0000000602faa981 */ /* 0x0002e2000c1e1900 */
[----:B------:R-:W-:-:S03]  /*2960*/  SHF.R.S32.HI R0, RZ, 0x1f, R11 ;  /* 0x0000001fff007819 */ /* 0x000fc6000001140b */
[----:B------:R4:W-:Y:S02]  /*2970*/  STL [R1+0x34], R4 ;  /* 0x0000340401007387 */ /* 0x0009e40000100800 */
[----:B------:R-:W-:-:S04]  /*2980*/  IMAD R0, R0, c[0x0][0x178], RZ ;  /* 0x00005e0000007a24 */ /* 0x000fc800078e02ff */
[----:B------:R-:W-:Y:S02]  /*2990*/  IMAD R0, R11, c[0x0][0x17c], R0 ;  /* 0x00005f000b007a24 */ /* 0x000fe400078e0200 */
[----:B--2---:R-:W-:Y:S02]  /*29a0*/  IMAD R5, R8, 0x80, R24 ;  /* 0x0000008008057824 */ /* 0x004fe400078e0218 */
[----:B----4-:R-:W-:-:S05]  /*29b0*/  IMAD.MOV.U32 R4, RZ, RZ, c[0x0][0x2c4] ;  /* 0x0000b100ff047624 */ /* 0x010fca00078e00ff */
[----:B------:R-:W-:Y:S01]  /*29c0*/  ISETP.NE.AND P0, PT, R4, 0x1, PT ;  /* 0x000000010400780c */ /* 0x000fe20003f05270 */
[----:B-1----:R-:W-:-:S04]  /*29d0*/  IMAD.WIDE.U32 R2, R11, c[0x0][0x178], RZ ;  /* 0x00005e000b027a25 */ /* 0x002fc800078e00ff */
[----:B------:R-:W-:Y:S01]  /*29e0*/  IMAD.IADD R3, R3, 0x1, R0 ;  /* 0x0000000103037824 */ /* 0x000fe200078e0200 */
[----:B------:R-:W-:-:S03]  /*29f0*/  SEL R4, R13, RZ, !P3 ;  /* 0x000000ff0d047207 */ /* 0x000fc60005800000 */
[----:B------:R-:W-:-:S04]  /*2a00*/  IMAD.WIDE.U32 R2, R23, c[0x0][0x1b8], R2 ;  /* 0x00006e0017027a25 */ /* 0x000fc800078e0002 */
[----:B------:R-:W-:-:S04]  /*2a10*/  @P0 IMAD.HI.U32 R7, R5, c[0x0][0x2c8], RZ ;  /* 0x0000b20005070a27 */ /* 0x000fc800078e00ff */
[----:B------:R-:W-:Y:S01]  /*2a20*/  IMAD.MOV.U32 R0, RZ, RZ, R5 ;  /* 0x000000ffff007224 */ /* 0x000fe200078e0005 */
[----:B------:R-:W-:Y:S01]  /*2a30*/  @P0 SHF.R.U32.HI R0, RZ, c[0x0][0x2cc], R7 ;  /* 0x0000b300ff000a19 */ /* 0x000fe20000011607 */
[----:B------:R-:W-:Y:S02]  /*2a40*/  IMAD R3, R23, c[0x0][0x1bc], R3 ;  /* 0x00006f0017037a24 */ /* 0x000fe400078e0203 */
[C---:B------:R-:W-:Y:S01]  /*2a50*/  IMAD R6, R4.reuse, c[0x0][0x1c4], R6 ;  /* 0x0000710004067a24 */ /* 0x040fe200078e0206 */
[----:B------:R-:W-:Y:S01]  /*2a60*/  SHF.R.S32.HI R7, RZ, 0x1f, R0 ;  /* 0x0000001fff077819 */ /* 0x000fe20000011400 */
[----:B------:R-:W-:-:S04]  /*2a70*/  IMAD.WIDE.U32 R2, R4, c[0x0][0x1c0], R2 ;  /* 0x0000700004027a25 */ /* 0x000fc800078e0002 */
[----:B------:R-:W-:-:S04]  /*2a80*/  IMAD.MOV R4, RZ, RZ, -R0 ;  /* 0x000000ffff047224 */ /* 0x000fc800078e0a00 */
[----:B------:R-:W-:Y:S02]  /*2a90*/  IMAD R4, R4, c[0x0][0x2c4], R5 ;  /* 0x0000b10004047a24 */ /* 0x000fe400078e0205 */
[----:B------:R-:W-:Y:S02]  /*2aa0*/  IMAD R5, R7, c[0x0][0x1b0], RZ ;  /* 0x00006c0007057a24 */ /* 0x000fe400078e02ff */
[----:B------:R-:W-:Y:S02]  /*2ab0*/  IMAD.IADD R3, R3, 0x1, R6 ;  /* 0x0000000103037824 */ /* 0x000fe400078e0206 */
[C---:B------:R-:W-:Y:S01]  /*2ac0*/  IMAD R6, R0.reuse, c[0x0][0x1b4], R5 ;  /* 0x00006d0000067a24 */ /* 0x040fe200078e0205 */
[----:B------:R-:W-:Y:S01]  /*2ad0*/  SHF.R.S32.HI R5, RZ, 0x1f, R4 ;  /* 0x0000001fff057819 */ /* 0x000fe20000011404 */
[----:B------:R-:W-:-:S04]  /*2ae0*/  IMAD.WIDE.U32 R2, R0, c[0x0][0x1b0], R2 ;  /* 0x00006c0000027a25 */ /* 0x000fc800078e0002 */
[----:B------:R-:W-:Y:S02]  /*2af0*/  IMAD R0, R5, c[0x0][0x1a8], RZ ;  /* 0x00006a0005007a24 */ /* 0x000fe400078e02ff */
[----:B------:R-:W-:Y:S02]  /*2b00*/  IMAD.IADD R3, R3, 0x1, R6 ;  /* 0x0000000103037824 */ /* 0x000fe400078e0206 */
[C---:B------:R-:W-:Y:S02]  /*2b10*/  IMAD R0, R4.reuse, c[0x0][0x1ac], R0 ;  /* 0x00006b0004007a24 */ /* 0x040fe400078e0200 */
[----:B------:R-:W-:-:S04]  /*2b20*/  IMAD.WIDE.U32 R2, R4, c[0x0][0x1a8], R2 ;  /* 0x00006a0004027a25 */ /* 0x000fc800078e0002 */
[----:B------:R-:W-:Y:S01]  /*2b30*/  IMAD.IADD R0, R3, 0x1, R0 ;  /* 0x0000000103007824 */ /* 0x000fe200078e0200 */
[----:B------:R-:W-:-:S04]  /*2b40*/  LEA R18, P0, R2, c[0x0][0x160], 0x1 ;  /* 0x0000580002127a11 */ /* 0x000fc800078008ff */
[----:B------:R-:W-:Y:S01]  /*2b50*/  LEA.HI.X R17, R2, c[0x0][0x164], R0, 0x1, P0 ;  /* 0x0000590002117a11 */ /* 0x000fe200000f0c00 */
[----:B------:R-:W1:Y:S01]  /*2b60*/  SHFL.IDX PT, R3, R18, RZ, 0x181f ;  /* 0x00181fff12037589 */ /* 0x000e6200000e0000 */
[----:B------:R-:W-:-:S03]  /*2b70*/  IMAD R16, R12, c[0x0][0x2c4], RZ ;  /* 0x0000b1000c107a24 */ /* 0x000fc600078e02ff */
[----:B------:R-:W2:Y:S01]  /*2b80*/  SHFL.IDX PT, R4, R17, RZ, 0x181f ;  /* 0x00181fff11047589 */ /* 0x000ea200000e0000 */
[----:B------:R-:W-:-:S05]  /*2b90*/  IMAD R19, R8, 0x80, R102 ;  /* 0x0000008008137824 */ /* 0x000fca00078e0266 */
[----:B------:R-:W-:Y:S01]  /*2ba0*/  ISETP.GE.AND P1, PT, R19, R16, PT ;  /* 0x000000101300720c */ /* 0x000fe20003f26270 */
[----:B------:R-:W4:Y:S01]  /*2bb0*/  SHFL.IDX PT, R0, R18, 0x1, 0x181f ;  /* 0x00381f0012007f89 */ /* 0x000f2200000e0000 */
[C---:B------:R-:W-:Y:S02]  /*2bc0*/  IADD3 R26, R249.reuse, 0x80, RZ ;  /* 0x00000080f91a7810 */ /* 0x040fe40007ffe0ff */
[----:B------:R-:W-:Y:S02]  /*2bd0*/  SHF.R.S32.HI R28, RZ, 0x1f, R249 ;  /* 0x0000001fff1c7819 */ /* 0x000fe400000114f9 */
[C---:B------:R-:W-:Y:S02]  /*2be0*/  IADD3 R40, R249.reuse, 0x80, RZ ;  /* 0x00000080f9287810 */ /* 0x040fe40007ffe0ff */
[C---:B------:R-:W-:Y:S02]  /*2bf0*/  IADD3 R25, R249.reuse, 0xc0, RZ ;  /* 0x000000c0f9197810 */ /* 0x040fe40007ffe0ff */
[----:B------:R-:W-:-:S03]  /*2c00*/  IADD3 R27, R249, 0xc0, RZ ;  /* 0x000000c0f91b7810 */ /* 0x000fc60007ffe0ff */
[CC--:B-1----:R-:W-:Y:S01]  /*2c10*/  @!P1 LEA R12, P4, R249.reuse, R3.reuse, 0x1 ;  /* 0x00000003f90c9211 */ /* 0x0c2fe200078808ff */
[----:B------:R-:W1:Y:S01]  /*2c20*/  SHFL.IDX PT, R2, R17, 0x1, 0x181f ;  /* 0x00381f0011027f89 */ /* 0x000e6200000e0000 */
[C---:B------:R-:W-:Y:S02]  /*2c30*/  IADD3 R41, R249.reuse, 0x40, RZ ;  /* 0x00000040f9297810 */ /* 0x040fe40007ffe0ff */
[-C--:B------:R-:W-:Y:S02]  /*2c40*/  @!P1 LEA R8, P5, R26, R3.reuse, 0x1 ;  /* 0x000000031a089211 */ /* 0x080fe400078a08ff */
[----:B--2---:R-:W-:Y:S02]  /*2c50*/  @!P1 LEA.HI.X R13, R249, R4, R28, 0x1, P4 ;  /* 0x00000004f90d9211 */ /* 0x004fe400020f0c1c */
[----:B------:R-:W-:Y:S02]  /*2c60*/  SHF.R.S32.HI R40, RZ, 0x1f, R40 ;  /* 0x0000001fff287819 */ /* 0x000fe40000011428 */
[----:B------:R-:W-:-:S02]  /*2c70*/  @!P1 LEA R6, P4, R25, R3, 0x1 ;  /* 0x0000000319069211 */ /* 0x000fc400078808ff */
[----:B------:R-:W-:Y:S02]  /*2c80*/  SHF.R.S32.HI R27, RZ, 0x1f, R27 ;  /* 0x0000001fff1b7819 */ /* 0x000fe4000001141b */
[----:B------:R-:W-:Y:S02]  /*2c90*/  IADD3 R5, R19, 0x20, RZ ;  /* 0x0000002013057810 */ /* 0x000fe40007ffe0ff */
[C---:B------:R-:W-:Y:S02]  /*2ca0*/  ISETP.GE.AND P2, PT, R249.reuse, c[0x0][0x198], PT ;  /* 0x00006600f9007a0c */ /* 0x040fe40003f46270 */
[----:B------:R-:W-:Y:S02]  /*2cb0*/  IADD3 R42, R249, 0x40, RZ ;  /* 0x00000040f92a7810 */ /* 0x000fe40007ffe0ff */
[----:B------:R-:W-:Y:S02]  /*2cc0*/  @!P1 LEA.HI.X R9, R26, R4, R40, 0x1, P5 ;  /* 0x000000041a099211 */ /* 0x000fe400028f0c28 */
[----:B------:R-:W-:-:S02]  /*2cd0*/  ISETP.GE.AND P6, PT, R41, c[0x0][0x198], PT ;  /* 0x0000660029007a0c */ /* 0x000fc40003fc6270 */
[C---:B------:R-:W-:Y:S02]  /*2ce0*/  @!P1 LEA.HI.X R7, R25.reuse, R4, R27, 0x1, P4 ;  /* 0x0000000419079211 */ /* 0x040fe400020f0c1b */
[----:B------:R-:W-:Y:S02]  /*2cf0*/  ISETP.GE.AND P5, PT, R26, c[0x0][0x198], PT ;  /* 0x000066001a007a0c */ /* 0x000fe40003fa6270 */
[----:B------:R-:W-:Y:S01]  /*2d00*/  ISETP.GE.AND P4, PT, R25, c[0x0][0x198], PT ;  /* 0x0000660019007a0c */ /* 0x000fe20003f86270 */
[----:B------:R2:W-:Y:S01]  /*2d10*/  @!P1 LDGSTS.E.BYPASS.LTC128B.128 [R248+0x4080], [R12.64], !P2 ;  /* 0x040800000cf89fae */ /* 0x0005e2000d101d46 */
[----:B------:R-:W-:Y:S02]  /*2d20*/  ISETP.GE.AND P0, PT, R5, R16, PT ;  /* 0x000000100500720c */ /* 0x000fe40003f06270 */
[----:B------:R-:W-:Y:S02]  /*2d30*/  @!P1 LEA R10, P3, R41, R3, 0x1 ;  /* 0x00000003290a9211 */ /* 0x000fe400078608ff */
[----:B------:R-:W-:-:S04]  /*2d40*/  SHF.R.S32.HI R42, RZ, 0x1f, R42 ;  /* 0x0000001fff2a7819 */ /* 0x000fc8000001142a */
[----:B------:R-:W-:-:S05]  /*2d50*/  @!P1 LEA.HI.X R11, R41, R4, R42, 0x1, P3 ;  /* 0x00000004290b9211 */ /* 0x000fca00018f0c2a */
[----:B------:R5:W-:Y:S04]  /*2d60*/  @!P1 LDGSTS.E.BYPASS.LTC128B.128 [R248+0x8080], [R10.64], !P6 ;  /* 0x080800000af89fae */ /* 0x000be8000f101d46 */
[----:B------:R1:W-:Y:S04]  /*2d70*/  @!P1 LDGSTS.E.BYPASS.LTC128B.128 [R248+0xc080], [R8.64], !P5 ;  /* 0x0c08000008f89fae */ /* 0x0003e8000e901d46 */
[----:B------:R2:W-:Y:S01]  /*2d80*/  @!P1 LDGSTS.E.BYPASS.LTC128B.128 [R248+0x10080], [R6.64], !P4 ;  /* 0x1008000006f89fae */ /* 0x0005e2000e101d46 */
[----:B------:R-:W-:Y:S02]  /*2d90*/  IADD3 R3, R19, 0x40, RZ ;  /* 0x0000004013037810 */ /* 0x000fe40007ffe0ff */
[-C--:B----4-:R-:W-:Y:S01]  /*2da0*/  @!P0 LEA R14, P3, R249, R0.reuse, 0x1 ;  /* 0x00000000f90e8211 */ /* 0x090fe200078608ff */
[----:B-----5:R-:W4:Y:S01]  /*2db0*/  SHFL.IDX PT, R10, R18, 0x2, 0x181f ;  /* 0x00581f00120a7f89 */ /* 0x020f2200000e0000 */
[----:B-1----:R-:W-:-:S04]  /*2dc0*/  @!P0 LEA R8, P1, R41, R0, 0x1 ;  /* 0x0000000029088211 */ /* 0x002fc800078208ff */
[----:B------:R-:W-:Y:S02]  /*2dd0*/  @!P0 LEA.HI.X R9, R41, R2, R42, 0x1, P1 ;  /* 0x0000000229098211 */ /* 0x000fe400008f0c2a */
[C---:B--2---:R-:W-:Y:S01]  /*2de0*/  @!P0 LEA R6, P1, R26.reuse, R0, 0x1 ;  /* 0x000000001a068211 */ /* 0x044fe200078208ff */
[----:B------:R-:W1:Y:S03]  /*2df0*/  SHFL.IDX PT, R11, R17, 0x2, 0x181f ;  /* 0x00581f00110b7f89 */ /* 0x000e6600000e0000 */
[----:B------:R-:W-:Y:S02]  /*2e00*/  @!P0 LEA.HI.X R7, R26, R2, R40, 0x1, P1 ;  /* 0x000000021a078211 */ /* 0x000fe400008f0c28 */
[----:B------:R-:W-:-:S04]  /*2e10*/  @!P0 LEA R4, P1, R25, R0, 0x1 ;  /* 0x0000000019048211 */ /* 0x000fc800078208ff */
[----:B------:R-:W-:Y:S02]  /*2e20*/  @!P0 LEA.HI.X R5, R25, R2, R27, 0x1, P1 ;  /* 0x0000000219058211 */ /* 0x000fe400008f0c1b */
[----:B------:R-:W-:Y:S02]  /*2e30*/  ISETP.GE.AND P1, PT, R3, R16, PT ;  /* 0x000000100300720c */ /* 0x000fe40003f26270 */
[----:B------:R-:W-:Y:S01]  /*2e40*/  @!P0 LEA.HI.X R15, R249, R2, R28, 0x1, P3 ;  /* 0x00000002f90f8211 */ /* 0x000fe200018f0c1c */
[----:B------:R-:W-:-:S04]  /*2e50*/  IMAD.MOV R0, RZ, RZ, -R20 ;  /* 0x000000ffff007224 */ /* 0x000fc800078e0a14 */
[----:B------:R2:W-:Y:S01]  /*2e60*/  @!P0 LDGSTS.E.BYPASS.LTC128B.128 [R248+0x5080], [R14.64], !P2 ;  /* 0x050800000ef88fae */ /* 0x0005e2000d101d46 */
[----:B------:R-:W-:-:S03]  /*2e70*/  IMAD R251, R0, c[0x0][0x2b8], R21 ;  /* 0x0000ae0000fb7a24 */ /* 0x000fc600078e0215 */
[----:B------:R4:W-:Y:S04]  /*2e80*/  @!P0 LDGSTS.E.BYPASS.LTC128B.128 [R248+0x9080], [R8.64], !P6 ;  /* 0x0908000008f88fae */ /* 0x0009e8000f101d46 */
[----:B------:R5:W-:Y:S04]  /*2e90*/  @!P0 LDGSTS.E.BYPASS.LTC128B.128 [R248+0xd080], [R6.64], !P5 ;  /* 0x0d08000006f88fae */ /* 0x000be8000e901d46 */
[----:B------:R2:W-:Y:S01]  /*2ea0*/  @!P0 LDGSTS.E.BYPASS.LTC128B.128 [R248+0x11080], [R4.64], !P4 ;  /* 0x1108000004f88fae */ /* 0x0005e2000e101d46 */
[----:B------:R-:W-:Y:S01]  /*2eb0*/  SHF.R.S32.HI R12, RZ, 0x1f, R251 ;  /* 0x0000001fff0c7819 */ /* 0x000fe200000114fb */
[----:B------:R-:W-:-:S04]  /*2ec0*/  IMAD.WIDE.U32 R2, R251, c[0x0][0x1e0], RZ ;  /* 0x00007800fb027a25 */ /* 0x000fc800078e00ff */
[----:B------:R-:W-:Y:S01]  /*2ed0*/  IMAD R0, R12, c[0x0][0x1e0], RZ ;  /* 0x000078000c007a24 */ /* 0x000fe200078e02ff */
[----:B----4-:R-:W-:-:S04]  /*2ee0*/  @!P1 LEA R8, P0, R249, R10, 0x1 ;  /* 0x0000000af9089211 */ /* 0x010fc800078008ff */
[-C--:B-1----:R-:W-:Y:S02]  /*2ef0*/  @!P1 LEA.HI.X R9, R249, R11.reuse, R28, 0x1, P0 ;  /* 0x0000000bf9099211 */ /* 0x082fe400000f0c1c */
[-C--:B-----5:R-:W-:Y:S01]  /*2f00*/  @!P1 LEA R6, P0, R41, R10.reuse, 0x1 ;  /* 0x0000000a29069211 */ /* 0x0a0fe200078008ff */
[----:B------:R-:W-:Y:S01]  /*2f10*/  IMAD R0, R251, c[0x0][0x1e4], R0 ;  /* 0x00007900fb007a24 */ /* 0x000fe200078e0200 */
[----:B--2---:R-:W-:Y:S01]  /*2f20*/  IADD3 R14, R19, 0x60, RZ ;  /* 0x00000060130e7810 */ /* 0x004fe20007ffe0ff */
[----:B------:R-:W1:Y:S01]  /*2f30*/  SHFL.IDX PT, R13, R18, 0x3, 0x181f ;  /* 0x00781f00120d7f89 */ /* 0x000e6200000e0000 */
[-C--:B------:R-:W-:Y:S02]  /*2f40*/  @!P1 LEA.HI.X R7, R41, R11.reuse, R42, 0x1, P0 ;  /* 0x0000000b29079211 */ /* 0x080fe400000f0c2a */
[C---:B------:R-:W-:Y:S01]  /*2f50*/  @!P1 LEA R4, P0, R26.reuse, R10, 0x1 ;  /* 0x0000000a1a049211 */ /* 0x040fe200078008ff */
[----:B------:R-:W-:Y:S01]  /*2f60*/  IMAD.IADD R3, R3, 0x1, R0 ;  /* 0x0000000103037824 */ /* 0x000fe200078e0200 */
[----:B------:R2:W-:Y:S02]  /*2f70*/  @!P1 LDGSTS.E.BYPASS.LTC128B.128 [R248+0x6080], [R8.64], !P2 ;  /* 0x0608000008f89fae */ /* 0x0005e4000d101d46 */
[----:B------:R-:W-:-:S02]  /*2f80*/  @!P1 LEA.HI.X R5, R26, R11, R40, 0x1, P0 ;  /* 0x0000000b1a059211 */ /* 0x000fc400000f0c28 */
[----:B------:R4:W-:Y:S01]  /*2f90*/  @!P1 LDGSTS.E.BYPASS.LTC128B.128 [R248+0xa080], [R6.64], !P6 ;  /* 0x0a08000006f89fae */ /* 0x0009e2000f101d46 */
[----:B------:R-:W-:Y:S01]  /*2fa0*/  ISETP.GE.AND P3, PT, R14, R16, PT ;  /* 0x000000100e00720c */ /* 0x000fe20003f66270 */
[C---:B------:R-:W-:Y:S02]  /*2fb0*/  IMAD.WIDE.U32 R30, R23.reuse, c[0x0][0x1e8], RZ ;  /* 0x00007a00171e7a25 */ /* 0x040fe400078e00ff */
[----:B------:R5:W-:Y:S04]  /*2fc0*/  @!P1 LDGSTS.E.BYPASS.LTC128B.128 [R248+0xe080], [R4.64], !P5 ;  /* 0x0e08000004f89fae */ /* 0x000be8000e901d46 */
[----:B------:R-:W1:Y:S01]  /*2fd0*/  SHFL.IDX PT, R14, R17, 0x3, 0x181f ;  /* 0x00781f00110e7f89 */ /* 0x000e6200000e0000 */
[----:B------:R-:W-:Y:S01]  /*2fe0*/  IMAD R29, R23, c[0x0][0x1ec], R31 ;  /* 0x00007b00171d7a24 */ /* 0x000fe200078e021f */
[----:B------:R-:W-:-:S05]  /*2ff0*/  IADD3 R65, R252, -0x1, RZ ;  /* 0xfffffffffc417810 */ /* 0x000fca0007ffe0ff */
[----:B------:R-:W-:Y:S01]  /*3000*/  IMAD R64, R65, -0x30, R22 ;  /* 0xffffffd041407824 */ /* 0x000fe200078e0216 */
[C---:B-----5:R-:W-:Y:S02]  /*3010*/  @!P1 LEA R4, P0, R25.reuse, R10, 0x1 ;  /* 0x0000000a19049211 */ /* 0x060fe400078008ff */
[----:B---3--:R-:W-:Y:S01]  /*3020*/  SHF.R.S32.HI R15, RZ, 0x1f, R250 ;  /* 0x0000001fff0f7819 */ /* 0x008fe200000114fa */
[----:B------:R-:W-:Y:S01]  /*3030*/  IMAD.WIDE.U32 R2, R250, c[0x0][0x1f0], R2 ;  /* 0x00007c00fa027a25 */ /* 0x000fe200078e0002 */
[----:B------:R-:W-:-:S03]  /*3040*/  @!P1 LEA.HI.X R5, R25, R11, R27, 0x1, P0 ;  /* 0x0000000b19059211 */ /* 0x000fc600000f0c1b */
[----:B----4-:R-:W-:Y:S01]  /*3050*/  IMAD R6, R15, c[0x0][0x1f0], RZ ;  /* 0x00007c000f067a24 */ /* 0x010fe200078e02ff */
[----:B------:R-:W-:Y:S01]  /*3060*/  IADD3 R0, P0, R2, R30, RZ ;  /* 0x0000001e02007210 */ /* 0x000fe20007f1e0ff */
[----:B------:R3:W-:Y:S02]  /*3070*/  @!P1 LDGSTS.E.BYPASS.LTC128B.128 [R248+0x12080], [R4.64], !P4 ;  /* 0x1208000004f89fae */ /* 0x0007e4000e101d46 */
[----:B------:R-:W-:Y:S01]  /*3080*/  IMAD R6, R250, c[0x0][0x1f4], R6 ;  /* 0x00007d00fa067a24 */ /* 0x000fe200078e0206 */
[----:B-1----:R-:W-:-:S04]  /*3090*/  @!P3 LEA R2, P1, R249, R13, 0x1 ;  /* 0x0000000df902b211 */ /* 0x002fc800078208ff */
[----:B---3--:R-:W-:Y:S02]  /*30a0*/  IADD3.X R4, R29, R3, R6, P0, !PT ;  /* 0x000000031d047210 */ /* 0x008fe400007fe406 */
[----:B------:R-:W-:-:S04]  /*30b0*/  LEA R10, P0, R0, c[0x0][0x1c8], 0x1 ;  /* 0x00007200000a7a11 */ /* 0x000fc800078008ff */
[----:B------:R-:W-:Y:S02]  /*30c0*/  LEA.HI.X R11, R0, c[0x0][0x1cc], R4, 0x1, P0 ;  /* 0x00007300000b7a11 */ /* 0x000fe400000f0c04 */
[----:B------:R-:W-:Y:S01]  /*30d0*/  IMNMX R0, R64, 0x30, PT ;  /* 0x0000003040007817 */ /* 0x000fe20003800200 */
[----:B------:R-:W-:-:S04]  /*30e0*/  IMAD R4, R12, c[0x0][0x208], RZ ;  /* 0x000082000c047a24 */ /* 0x000fc800078e02ff */
[----:B------:R-:W-:Y:S02]  /*30f0*/  IMAD.IADD R5, R0, 0x1, -R102 ;  /* 0x0000000100057824 */ /* 0x000fe400078e0a66 */
[----:B------:R-:W1:Y:S01]  /*3100*/  SHFL.IDX PT, R0, R10, RZ, 0x181f ;  /* 0x00181fff0a007589 */ /* 0x000e6200000e0000 */
[----:B------:R-:W-:-:S03]  /*3110*/  @!P3 LEA.HI.X R3, R249, R14, R28, 0x1, P1 ;  /* 0x0000000ef903b211 */ /* 0x000fc600008f0c1c */
[----:B------:R-:W3:Y:S01]  /*3120*/  SHFL.IDX PT, R12, R11, RZ, 0x181f ;  /* 0x00181fff0b0c7589 */ /* 0x000ee200000e0000 */
[----:B------:R-:W-:Y:S01]  /*3130*/  IMAD R4, R251, c[0x0][0x20c], R4 ;  /* 0x00008300fb047a24 */ /* 0x000fe200078e0204 */
[-C--:B--2---:R-:W-:Y:S02]  /*3140*/  @!P3 LEA R8, P0, R41, R13.reuse, 0x1 ;  /* 0x0000000d2908b211 */ /* 0x084fe400078008ff */
[----:B------:R2:W-:Y:S01]  /*3150*/  @!P3 LDGSTS.E.BYPASS.LTC128B.128 [R248+0x7080], [R2.64], !P2 ;  /* 0x0708000002f8bfae */ /* 0x0005e2000d101d46 */
[----:B------:R-:W-:Y:S02]  /*3160*/  ISETP.GE.AND P1, PT, R5, 0x1, PT ;  /* 0x000000010500780c */ /* 0x000fe40003f26270 */
[C---:B------:R-:W-:Y:S02]  /*3170*/  @!P3 LEA R6, P2, R26.reuse, R13, 0x1 ;  /* 0x0000000d1a06b211 */ /* 0x040fe400078408ff */
[-C--:B------:R-:W-:Y:S02]  /*3180*/  @!P3 LEA.HI.X R9, R41, R14.reuse, R42, 0x1, P0 ;  /* 0x0000000e2909b211 */ /* 0x080fe400000f0c2a */
[----:B------:R-:W-:-:S02]  /*3190*/  @!P3 LEA.HI.X R7, R26, R14, R40, 0x1, P2 ;  /* 0x0000000e1a07b211 */ /* 0x000fc400010f0c28 */
[----:B------:R-:W-:Y:S01]  /*31a0*/  ISETP.GE.AND P2, PT, R5, 0x21, PT ;  /* 0x000000210500780c */ /* 0x000fe20003f46270 */
[----:B------:R-:W-:Y:S04]  /*31b0*/  SHFL.IDX PT, R16, R11, 0x1, 0x181f ;  /* 0x00381f000b107f89 */ /* 0x000fe800000e0000 */
[----:B------:R1:W-:Y:S04]  /*31c0*/  @!P3 LDGSTS.E.BYPASS.LTC128B.128 [R248+0xb080], [R8.64], !P6 ;  /* 0x0b08000008f8bfae */ /* 0x0003e8000f101d46 */
[----:B------:R4:W-:Y:S01]  /*31d0*/  @!P3 LDGSTS.E.BYPASS.LTC128B.128 [R248+0xf080], [R6.64], !P5 ;  /* 0x0f08000006f8bfae */ /* 0x0009e2000e901d46 */
[----:B--2---:R-:W-:-:S04]  /*31e0*/  IMAD.WIDE.U32 R2, R251, c[0x0][0x208], RZ ;  /* 0x00008200fb027a25 */ /* 0x004fc800078e00ff */
[----:B------:R-:W-:Y:S01]  /*31f0*/  IMAD.IADD R3, R3, 0x1, R4 ;  /* 0x0000000103037824 */ /* 0x000fe200078e0204 */
[C---:B------:R-:W-:Y:S02]  /*3200*/  @!P3 LEA R4, P0, R25.reuse, R13, 0x1 ;  /* 0x0000000d1904b211 */ /* 0x040fe400078008ff */
[----:B------:R2:W5:Y:S02]  /*3210*/  SHFL.IDX PT, R13, R10, 0x1, 0x181f ;  /* 0x00381f000a0d7f89 */ /* 0x00056400000e0000 */
[----:B------:R-:W-:-:S05]  /*3220*/  @!P3 LEA.HI.X R5, R25, R14, R27, 0x1, P0 ;  /* 0x0000000e1905b211 */ /* 0x000fca00000f0c1b */
[----:B------:R5:W-:Y:S01]  /*3230*/  @!P3 LDGSTS.E.BYPASS.LTC128B.128 [R248+0x13080], [R4.64], !P4 ;  /* 0x1308000004f8bfae */ /* 0x000be2000e101d46 */
[----:B-1----:R-:W-:Y:S02]  /*3240*/  @P1 LEA R8, P3, R41, R0, 0x1 ;  /* 0x0000000029081211 */ /* 0x002fe400078608ff */
[----:B------:R-:W-:Y:S02]  /*3250*/  ISETP.GE.AND P6, PT, R249, c[0x0][0x1d4], PT ;  /* 0x00007500f9007a0c */ /* 0x000fe40003fc6270 */
[----:B------:R-:W-:Y:S01]  /*3260*/  ISETP.GE.AND P5, PT, R41, c[0x0][0x1d4], PT ;  /* 0x0000750029007a0c */ /* 0x000fe20003fa6270 */
[----:B------:R-:W-:Y:S01]  /*3270*/  IMAD.WIDE.U32 R18, R23, c[0x0][0x210], RZ ;  /* 0x0000840017127a25 */ /* 0x000fe200078e00ff */
[----:B---3--:R-:W-:Y:S01]  /*3280*/  @P1 LEA.HI.X R9, R41, R12, R42, 0x1, P3 ;  /* 0x0000000c29091211 */ /* 0x008fe200018f0c2a */
[----:B------:R-:W0:Y:S01]  /*3290*/  LDGDEPBAR ;  /* 0x00000000000079af */ /* 0x000e220000000000 */
[----:B------:R-:W-:Y:S02]  /*32a0*/  ISETP.GE.AND P4, PT, R26, c[0x0][0x1d4], PT ;  /* 0x000075001a007a0c */ /* 0x000fe40003f86270 */
[----:B--2---:R-:W-:-:S04]  /*32b0*/  @P1 LEA R10, P0, R249, R0, 0x1 ;  /* 0x00000000f90a1211 */ /* 0x004fc800078008ff */
[----:B------:R-:W-:Y:S02]  /*32c0*/  @P1 LEA.HI.X R11, R249, R12, R28, 0x1, P0 ;  /* 0x0000000cf90b1211 */ /* 0x000fe400000f0c1c */
[-C--:B----4-:R-:W-:Y:S01]  /*32d0*/  @P1 LEA R6, P0, R26, R0.reuse, 0x1 ;  /* 0x000000001a061211 */ /* 0x090fe200078008ff */
[----:B------:R-:W-:Y:S02]  /*32e0*/  IMAD.WIDE.U32 R2, R250, c[0x0][0x218], R2 ;  /* 0x00008600fa027a25 */ /* 0x000fe400078e0002 */
[----:B------:R1:W-:Y:S01]  /*32f0*/  @P1 LDGSTS.E.BYPASS.LTC128B.128 [R248+0x14080], [R10.64], !P6 ;  /* 0x140800000af81fae */ /* 0x0003e2000f101d46 */
[----:B-----5:R-:W-:Y:S02]  /*3300*/  @P1 LEA R4, P3, R25, R0, 0x1 ;  /* 0x0000000019041211 */ /* 0x020fe400078608ff */
[-C--:B------:R-:W-:Y:S01]  /*3310*/  @P1 LEA.HI.X R7, R26, R12.reuse, R40, 0x1, P0 ;  /* 0x0000000c1a071211 */ /* 0x080fe200000f0c28 */
[----:B------:R-:W-:Y:S01]  /*3320*/  IMAD R17, R23, c[0x0][0x214], R19 ;  /* 0x0000850017117a24 */ /* 0x000fe200078e0213 */
[C---:B------:R-:W-:Y:S01]  /*3330*/  @P1 LEA.HI.X R5, R25.reuse, R12, R27, 0x1, P3 ;  /* 0x0000000c19051211 */ /* 0x040fe200018f0c1b */
[----:B------:R2:W-:Y:S01]  /*3340*/  @P1 LDGSTS.E.BYPASS.LTC128B.128 [R248+0x15880], [R8.64], !P5 ;  /* 0x1588000008f81fae */ /* 0x0005e2000e901d46 */
[----:B------:R-:W-:Y:S01]  /*3350*/  ISETP.GE.AND P3, PT, R25, c[0x0][0x1d4], PT ;  /* 0x0000750019007a0c */ /* 0x000fe20003f66270 */
[----:B------:R-:W-:Y:S01]  /*3360*/  IMAD R0, R15, c[0x0][0x218], RZ ;  /* 0x000086000f007a24 */ /* 0x000fe200078e02ff */
[C---:B------:R-:W-:Y:S01]  /*3370*/  @P2 LEA R14, P0, R249.reuse, R13, 0x1 ;  /* 0x0000000df90e2211 */ /* 0x040fe200078008ff */
[----:B------:R3:W-:Y:S02]  /*3380*/  @P1 LDGSTS.E.BYPASS.LTC128B.128 [R248+0x17080], [R6.64], !P4 ;  /* 0x1708000006f81fae */ /* 0x0007e4000e101d46 */
[----:B------:R-:W-:Y:S01]  /*3390*/  IMAD R12, R250, c[0x0][0x21c], R0 ;  /* 0x00008700fa0c7a24 */ /* 0x000fe200078e0200 */
[----:B------:R-:W-:-:S02]  /*33a0*/  @P2 LEA.HI.X R15, R249, R16, R28, 0x1, P0 ;  /* 0x00000010f90f2211 */ /* 0x000fc400000f0c1c */
[----:B------:R-:W-:-:S04]  /*33b0*/  IADD3 R0, P0, R2, R18, RZ ;  /* 0x0000001202007210 */ /* 0x000fc80007f1e0ff */
[----:B------:R-:W-:Y:S01]  /*33c0*/  IADD3.X R2, R17, R3, R12, P0, !PT ;  /* 0x0000000311027210 */ /* 0x000fe200007fe40c */
[----:B------:R4:W-:Y:S04]  /*33d0*/  @P1 LDGSTS.E.BYPASS.LTC128B.128 [R248+0x18880], [R4.64], !P3 ;  /* 0x1888000004f81fae */ /* 0x0009e8000d901d46 */
[----:B------:R5:W-:Y:S01]  /*33e0*/  @P2 LDGSTS.E.BYPASS.LTC128B.128 [R248+0x15080], [R14.64], !P6 ;  /* 0x150800000ef82fae */ /* 0x000be2000f101d46 */
[----:B-1----:R-:W-:-:S04]  /*33f0*/  LEA R11, P0, R0, c[0x0][0x1f8], 0x1 ;  /* 0x00007e00000b7a11 */ /* 0x002fc800078008ff */
[----:B------:R-:W-:Y:S02]  /*3400*/  LEA.HI.X R10, R0, c[0x0][0x1fc], R2, 0x1, P0 ;  /* 0x00007f00000a7a11 */ /* 0x000fe400000f0c02 */
[-C--:B---3--:R-:W-:Y:S02]  /*3410*/  @P2 LEA R6, P1, R41, R13.reuse, 0x1 ;  /* 0x0000000d29062211 */ /* 0x088fe400078208ff */
[----:B------:R-:W-:Y:S02]  /*3420*/  @P2 LEA R2, P0, R25, R13, 0x1 ;  /* 0x0000000d19022211 */ /* 0x000fe400078008ff */
[-C--:B------:R-:W-:Y:S02]  /*3430*/  @P2 LEA.HI.X R7, R41, R16.reuse, R42, 0x1, P1 ;  /* 0x0000001029072211 */ /* 0x080fe400008f0c2a */
[----:B------:R-:W-:-:S03]  /*3440*/  @P2 LEA.HI.X R3, R25, R16, R27, 0x1, P0 ;  /* 0x0000001019032211 */ /* 0x000fc600000f0c1b */
[----:B------:R1:W-:Y:S01]  /*3450*/  @P2 LDGSTS.E.BYPASS.LTC128B.128 [R248+0x16880], [R6.64], !P5 ;  /* 0x1688000006f82fae */ /* 0x0003e2000e901d46 */
[----:B----4-:R-:W-:-:S04]  /*3460*/  @P2 LEA R4, P1, R26, R13, 0x1 ;  /* 0x0000000d1a042211 */ /* 0x010fc800078208ff */
[----:B------:R-:W-:-:S05]  /*3470*/  @P2 LEA.HI.X R5, R26, R16, R40, 0x1, P1 ;  /* 0x000000101a052211 */ /* 0x000fca00008f0c28 */
[----:B------:R3:W-:Y:S04]  /*3480*/  @P2 LDGSTS.E.BYPASS.LTC128B.128 [R248+0x18080], [R4.64], !P4 ;  /* 0x1808000004f82fae */ /* 0x0007e8000e101d46 */
[----:B------:R4:W-:Y:S04]  /*3490*/  @P2 LDGSTS.E.BYPASS.LTC128B.128 [R248+0x19880], [R2.64], !P3 ;  /* 0x1988000002f82fae */ /* 0x0009e8000d901d46 */
[----:B------:R-:W0:Y:S01]  /*34a0*/  LDGDEPBAR ;  /* 0x00000000000079af */ /* 0x000e220000000000 */
[----:B------:R-:W-:-:S04]  /*34b0*/  DEPBAR.LE SB0, 0x1 ;  /* 0x000080400000791a */ /* 0x000fc80000000000 */
[----:B------:R-:W-:Y:S06]  /*34c0*/  BAR.SYNC.DEFER_BLOCKING 0x0 ;  /* 0x0000000000007b1d */ /* 0x000fec0000010000 */
[----:B--2---:R-:W1:Y:S04]  /*34d0*/  SHFL.IDX PT, R9, R11, RZ, 0x181f ;  /* 0x00181fff0b097589 */ /* 0x004e6800000e0000 */
[----:B------:R-:W2:Y:S04]  /*34e0*/  SHFL.IDX PT, R8, R10, RZ, 0x181f ;  /* 0x00181fff0a087589 */ /* 0x000ea800000e0000 */
[----:B------:R1:W1:Y:S04]  /*34f0*/  LDSM.16.M88.4 R160, [R244] ;  /* 0x00000000f4a0783b */ /* 0x0002680000000200 */
[----:B------:R1:W1:Y:S04]  /*3500*/  LDSM.16.M88.4 R164, [R245] ;  /* 0x00000000f5a4783b */ /* 0x0002680000000200 */
[----:B------:R1:W1:Y:S04]  /*3510*/  LDSM.16.M88.4 R180, [R247] ;  /* 0x00000000f7b4783b */ /* 0x0002680000000200 */
[----:B------:R1:W1:Y:S04]  /*3520*/  LDSM.16.M88.4 R184, [R246] ;  /* 0x00000000f6b8783b */ /* 0x0002680000000200 */
[----:B------:R1:W1:Y:S04]  /*3530*/  LDSM.16.M88.4 R188, [R244+0x4000] ;  /* 0x00400000f4bc783b */ /* 0x0002680000000200 */
[----:B------:R1:W1:Y:S04]  /*3540*/  LDSM.16.M88.4 R192, [R245+0x4000] ;  /* 0x00400000f5c0783b */ /* 0x0002680000000200 */
[----:B------:R1:W1:Y:S04]  /*3550*/  LDSM.16.M88.4 R196, [R247+0x4000] ;  /* 0x00400000f7c4783b */ /* 0x0002680000000200 */
[----:B------:R1:W2:Y:S04]  /*3560*/  LDSM.16.M88.4 R200, [R246+0x4000] ;  /* 0x00400000f6c8783b */ /* 0x0002a80000000200 */
[----:B------:R1:W2:Y:S04]  /*3570*/  LDSM.16.M88.4 R204, [R244+0x8000] ;  /* 0x00800000f4cc783b */ /* 0x0002a80000000200 */
[----:B------:R1:W5:Y:S04]  /*3580*/  LDSM.16.M88.4 R208, [R245+0x8000] ;  /* 0x00800000f5d0783b */ /* 0x0003680000000200 */
[----:B------:R1:W5:Y:S04]  /*3590*/  LDSM.16.M88.4 R212, [R247+0x8000] ;  /* 0x00800000f7d4783b */ /* 0x0003680000000200 */
[----:B------:R1:W5:Y:S04]  /*35a0*/  LDSM.16.M88.4 R216, [R246+0x8000] ;  /* 0x00800000f6d8783b */ /* 0x0003680000000200 */
[----:B------:R2:W5:Y:S04]  /*35b0*/  LDSM.16.M88.4 R220, [R244+0xc000] ;  /* 0x00c00000f4dc783b */ /* 0x0005680000000200 */
[----:B------:R4:W5:Y:S04]  /*35c0*/  LDSM.16.M88.4 R224, [R245+0xc000] ;  /* 0x00c00000f5e0783b */ /* 0x0009680000000200 */
[----:B------:R5:W5:Y:S04]  /*35d0*/  LDSM.16.M88.4 R228, [R247+0xc000] ;  /* 0x00c00000f7e4783b */ /* 0x000b680000000200 */
[----:B------:R5:W5:Y:S04]  /*35e0*/  LDSM.16.M88.4 R232, [R246+0xc000] ;  /* 0x00c00000f6e8783b */ /* 0x000b680000000200 */
[----:B------:R-:W-:Y:S01]  /*35f0*/  BAR.SYNC.DEFER_BLOCKING 0x0 ;  /* 0x0000000000007b1d */ /* 0x000fe20000010000 */
[----:B------:R-:W-:Y:S01]  /*3600*/  LOP3.LUT P1, RZ, R103, 0x2, RZ, 0xc0, !PT ;  /* 0x0000000267ff7812 */ /* 0x000fe2000782c0ff */
[----:B---3--:R-:W-:Y:S01]  /*3610*/  IMAD.IADD R4, R64, 0x1, -R102 ;  /* 0x0000000140047824 */ /* 0x008fe200078e0a66 */
[----:B-1----:R-:W-:-:S02]  /*3620*/  LEA R6, P0, R249, R9, 0x1 ;  /* 0x00000009f9067211 */ /* 0x002fc400078008ff */
[C---:B------:R-:W-:Y:S02]  /*3630*/  ISETP.GE.AND P2, PT, R249.reuse, c[0x0][0x1d4], PT ;  /* 0x00007500f9007a0c */ /* 0x040fe40003f46270 */
[----:B------:R-:W-:Y:S02]  /*3640*/  IADD3 R0, R236, 0x20, RZ ;  /* 0x00000020ec007810 */ /* 0x000fe40007ffe0ff */
[----:B--2---:R-:W-:Y:S02]  /*3650*/  LEA.HI.X R7, R249, R8, R28, 0x1, P0 ;  /* 0x00000008f9077211 */ /* 0x004fe400000f0c1c */
[----:B----4-:R-:W-:-:S03]  /*3660*/  LEA R2, P0, R41, R9, 0x1 ;  /* 0x0000000929027211 */ /* 0x010fc600078008ff */
[----:B------:R-:W-:Y:S01]  /*3670*/  @P1 IADD3 R0, R236, -0x20, RZ ;  /* 0xffffffe0ec001810 */ /* 0x000fe20007ffe0ff */
[----:B------:R-:W-:-:S04]  /*3680*/  DEPBAR.LE SB0, 0x0 ;  /* 0x000080000000791a */ /* 0x000fc80000000000 */
[----:B------:R-:W-:Y:S01]  /*3690*/  BAR.SYNC.DEFER_BLOCKING 0x0 ;  /* 0x0000000000007b1d */ /* 0x000fe20000010000 */
[C---:B------:R-:W-:Y:S02]  /*36a0*/  ISETP.LT.OR P1, PT, R4.reuse, 0x1, P2 ;  /* 0x000000010400780c */ /* 0x040fe40001721670 */
[C---:B------:R-:W-:Y:S02]  /*36b0*/  ISETP.GE.AND P2, PT, R41.reuse, c[0x0][0x1d4], PT ;  /* 0x0000750029007a0c */ /* 0x040fe40003f46270 */
[----:B------:R-:W-:Y:S02]  /*36c0*/  LEA.HI.X R3, R41, R8, R42, 0x1, P0 ;  /* 0x0000000829037211 */ /* 0x000fe400000f0c2a */
[----:B------:R-:W-:Y:S01]  /*36d0*/  ISETP.LT.OR P0, PT, R4, 0x1, P2 ;  /* 0x000000010400780c */ /* 0x000fe20001701670 */
[----:B------:R1:W-:Y:S04]  /*36e0*/  STL.64 [R1+0x18], R30 ;  /* 0x0000181e01007387 */ /* 0x0003e80000100a00 */
[----:B------:R1:W-:Y:S04]  /*36f0*/  STL [R1+0x30], R29 ;  /* 0x0000301d01007387 */ /* 0x0003e80000100800 */
[----:B------:R-:W2:Y:S04]  /*3700*/  S2R R5, SR_TID.X ;  /* 0x0000000000057919 */ /* 0x000ea80000002100 */
[----:B------:R1:W3:Y:S04]  /*3710*/  LDSM.16.M88.4 R32, [R0] ;  /* 0x000000000020783b */ /* 0x0002e80000000200 */
[----:B------:R1:W4:Y:S04]  /*3720*/  LDSM.16.M88.4 R48, [R0+0x800] ;  /* 0x000800000030783b */ /* 0x0003280000000200 */
[----:B------:R1:W1:Y:S04]  /*3730*/  LDSM.16.M88.4 R36, [R0+0x1000] ;  /* 0x001000000024783b */ /* 0x0002680000000200 */
[----:B-----5:R1:W1:Y:S04]  /*3740*/  LDSM.16.M88.4 R12, [R236] ;  /* 0x00000000ec0c783b */ /* 0x0202680000000200 */
[----:B------:R1:W1:Y:S04]  /*3750*/  LDSM.16.M88.4 R20, [R236+0x800] ;  /* 0x00080000ec14783b */ /* 0x0002680000000200 */
[----:B------:R1:W1:Y:S04]  /*3760*/  LDSM.16.M88.4 R28, [R236+0x1000] ;  /* 0x00100000ec1c783b */ /* 0x0002680000000200 */
[----:B------:R-:W-:Y:S01]  /*3770*/  @!PT LDS RZ, [RZ] ;  /* 0x00000000fffff984 */ /* 0x000fe20000000800 */
[----:B------:R-:W-:Y:S01]  /*3780*/  @!PT LDS RZ, [RZ] ;  /* 0x00000000fffff984 */ /* 0x000fe20000000800 */
[----:B------:R-:W-:Y:S01]  /*3790*/  @!PT LDS RZ, [RZ] ;  /* 0x00000000fffff984 */ /* 0x000fe20000000800 */
[----:B------:R5:W-:Y:S04]  /*37a0*/  LDGSTS.E.BYPASS.LTC128B.128 [R248+0x4080], [R6.64], !P1 ;  /* 0x0408000006f87fae */ /* 0x000be8000c901d46 */
[----:B------:R2:W-:Y:S01]  /*37b0*/  LDGSTS.E.BYPASS.LTC128B.128 [R248+0x5880], [R2.64], !P0 ;  /* 0x0588000002f87fae */ /* 0x0005e2000c101d46 */
[----:B------:R-:W-:-:S03]  /*37c0*/  ISETP.GE.AND P1, PT, R26, c[0x0][0x1d4], PT ;  /* 0x000075001a007a0c */ /* 0x000fc60003f26270 */
[----:B------:R1:W-:Y:S01]  /*37d0*/  STL.64 [R1+0x28], R18 ;  /* 0x0000281201007387 */ /* 0x0003e20000100a00 */
[----:B-----5:R-:W-:-:S04]  /*37e0*/  LEA R6, P0, R26, R9, 0x1 ;  /* 0x000000091a067211 */ /* 0x020fc800078008ff */
[----:B------:R-:W-:Y:S02]  /*37f0*/  LEA.HI.X R7, R26, R8, R40, 0x1, P0 ;  /* 0x000000081a077211 */ /* 0x000fe400000f0c28 */
[----:B--2---:R-:W-:-:S04]  /*3800*/  LEA R2, P0, R25, R9, 0x1 ;  /* 0x0000000919027211 */ /* 0x004fc800078008ff */
[C---:B------:R-:W-:Y:S02]  /*3810*/  LEA.HI.X R3, R25.reuse, R8, R27, 0x1, P0 ;  /* 0x0000000819037211 */ /* 0x040fe400000f0c1b */
[----:B------:R-:W-:Y:S01]  /*3820*/  ISETP.LT.OR P0, PT, R4, 0x1, P1 ;  /* 0x000000010400780c */ /* 0x000fe20000f01670 */
[----:B------:R2:W-:Y:S01]  /*3830*/  STL [R1+0x38], R17 ;  /* 0x0000381101007387 */ /* 0x0005e20000100800 */
[----:B------:R-:W-:Y:S02]  /*3840*/  ISETP.GE.AND P2, PT, R25, c[0x0][0x1d4], PT ;  /* 0x0000750019007a0c */ /* 0x000fe40003f46270 */
[----:B------:R-:W-:-:S09]  /*3850*/  ISETP.GT.AND P1, PT, R5, 0x7f, PT ;  /* 0x0000007f0500780c */ /* 0x000fd20003f24270 */
[----:B------:R2:W-:Y:S01]  /*3860*/  LDGSTS.E.BYPASS.LTC128B.128 [R248+0x7080], [R6.64], !P0 ;  /* 0x0708000006f87fae */ /* 0x0005e2000c101d46 */
[----:B------:R-:W-:Y:S01]  /*3870*/  ISETP.LT.OR P0, PT, R4, 0x1, P2 ;  /* 0x000000010400780c */ /* 0x000fe20001701670 */
[----:B------:R-:W-:-:S12]  /*3880*/  BSSY B0, `(.L_x_31) ;  /* 0x0000027000007945 */ /* 0x000fd80003800000 */
[----:B------:R2:W-:Y:S01]  /*3890*/  LDGSTS.E.BYPASS.LTC128B.128 [R248+0x8880], [R2.64], !P0 ;  /* 0x0888000002f87fae */ /* 0x0005e2000c101d46 */
[----:B------:R-:W-:Y:S01]  /*38a0*/  ISETP.GT.AND P0, PT, R24, 0x2f, PT ;  /* 0x0000002f1800780c */ /* 0x000fe20003f04270 */
[----:B------:R-:W-:Y:S07]  /*38b0*/  @P1 BRA `(.L_x_32) ;  /* 0x0000023000001947 */ /* 0x000fee0003800000 */
[----:B-1-34-:R-:W-:Y:S05]  /*38c0*/  BRA.DIV ~URZ, `(.L_x_33) ;  /* 0x0000bd627f007947 */ /* 0x01afea000b800000 */
[----:B------:R1:W3:Y:S04]  /*38d0*/  SHFL.IDX PT, R5, R10, 0x1, 0x181f ;  /* 0x00381f000a057f89 */ /* 0x0002e800000e0000 */
[----:B------:R1:W4:Y:S02]  /*38e0*/  SHFL.IDX PT, R0, R11, 0x1, 0x181f ;  /* 0x00381f000b007f89 */ /* 0x00032400000e0000 */
.L_x_119:
[C---:B-1----:R-:W-:Y:S02]  /*38f0*/  IADD3 R11, R249.reuse, 0x40, RZ ;  /* 0x00000040f90b7810 */ /* 0x042fe40007ffe0ff */
[----:B--2---:R-:W-:Y:S02]  /*3900*/  IADD3 R3, R249, 0x40, RZ ;  /* 0x00000040f9037810 */ /* 0x004fe40007ffe0ff */
[----:B----4-:R-:W-:-:S02]  /*3910*/  LEA R8, P1, R11, R0, 0x1 ;  /* 0x000000000b087211 */ /* 0x010fc400078208ff */
[----:B------:R-:W-:Y:S02]  /*3920*/  SHF.R.S32.HI R3, RZ, 0x1f, R3 ;  /* 0x0000001fff037819 */ /* 0x000fe40000011403 */
[C---:B------:R-:W-:Y:S02]  /*3930*/  IADD3 R10, R249.reuse, 0x80, RZ ;  /* 0x00000080f90a7810 */ /* 0x040fe40007ffe0ff */
[----:B------:R-:W-:Y:S02]  /*3940*/  IADD3 R2, R249, 0x80, RZ ;  /* 0x00000080f9027810 */ /* 0x000fe40007ffe0ff */
[----:B---3--:R-:W-:Y:S02]  /*3950*/  LEA.HI.X R9, R11, R5, R3, 0x1, P1 ;  /* 0x000000050b097211 */ /* 0x008fe400008f0c03 */
[----:B------:R-:W-:Y:S02]  /*3960*/  SHF.R.S32.HI R2, RZ, 0x1f, R2 ;  /* 0x0000001fff027819 */ /* 0x000fe40000011402 */
[----:B------:R-:W-:-:S02]  /*3970*/  LEA R6, P1, R10, R0, 0x1 ;  /* 0x000000000a067211 */ /* 0x000fc400078208ff */
[----:B------:R-:W-:Y:S02]  /*3980*/  SHF.R.S32.HI R16, RZ, 0x1f, R249 ;  /* 0x0000001fff107819 */ /* 0x000fe400000114f9 */
[-C--:B------:R-:W-:Y:S02]  /*3990*/  LEA.HI.X R7, R10, R5.reuse, R2, 0x1, P1 ;  /* 0x000000050a077211 */ /* 0x080fe400008f0c02 */
[C---:B------:R-:W-:Y:S02]  /*39a0*/  LEA R2, P1, R249.reuse, R0, 0x1 ;  /* 0x00000000f9027211 */ /* 0x040fe400078208ff */
[C---:B------:R-:W-:Y:S02]  /*39b0*/  IADD3 R17, R249.reuse, 0xc0, RZ ;  /* 0x000000c0f9117810 */ /* 0x040fe40007ffe0ff */
[C---:B------:R-:W-:Y:S02]  /*39c0*/  LEA.HI.X R3, R249.reuse, R5, R16, 0x1, P1 ;  /* 0x00000005f9037211 */ /* 0x040fe400008f0c10 */
[----:B------:R-:W-:-:S02]  /*39d0*/  ISETP.GE.AND P1, PT, R249, c[0x0][0x1d4], PT ;  /* 0x00007500f9007a0c */ /* 0x000fc40003f26270 */
[----:B------:R-:W-:Y:S02]  /*39e0*/  IADD3 R16, R249, 0xc0, RZ ;  /* 0x000000c0f9107810 */ /* 0x000fe40007ffe0ff */
[C---:B------:R-:W-:Y:S02]  /*39f0*/  ISETP.LT.OR P1, PT, R4.reuse, 0x21, P1 ;  /* 0x000000210400780c */ /* 0x040fe40000f21670 */
[----:B------:R-:W-:Y:S02]  /*3a00*/  SHF.R.S32.HI R17, RZ, 0x1f, R17 ;  /* 0x0000001fff117819 */ /* 0x000fe40000011411 */
[----:B------:R-:W-:-:S09]  /*3a10*/  ISETP.LT.OR P2, PT, R4, 0x21, P2 ;  /* 0x000000210400780c */ /* 0x000fd20001741670 */
[----:B------:R-:W-:Y:S01]  /*3a20*/  @!PT LDS RZ, [RZ] ;  /* 0x00000000fffff984 */ /* 0x000fe20000000800 */
[----:B------:R-:W-:Y:S01]  /*3a30*/  @!PT LDS RZ, [RZ] ;  /* 0x00000000fffff984 */ /* 0x000fe20000000800 */
[----:B------:R-:W-:Y:S01]  /*3a40*/  @!PT LDS RZ, [RZ] ;  /* 0x00000000fffff984 */ /* 0x000fe20000000800 */
[----:B------:R1:W-:Y:S02]  /*3a50*/  LDGSTS.E.BYPASS.LTC128B.128 [R248+0x5080], [R2.64], !P1 ;  /* 0x0508000002f87fae */ /* 0x0003e4000c901d46 */
[----:B-1----:R-:W-:-:S04]  /*3a60*/  LEA R2, P1, R16, R0, 0x1 ;  /* 0x0000000010027211 */ /* 0x002fc800078208ff */
[----:B------:R-:W-:Y:S02]  /*3a70*/  LEA.HI.X R3, R16, R5, R17, 0x1, P1 ;  /* 0x0000000510037211 */ /* 0x000fe400008f0c11 */
[----:B------:R-:W-:-:S04]  /*3a80*/  ISETP.GE.AND P1, PT, R11, c[0x0][0x1d4], PT ;  /* 0x000075000b007a0c */ /* 0x000fc80003f26270 */
[----:B------:R-:W-:-:S13]  /*3a90*/  ISETP.LT.OR P1, PT, R4, 0x21, P1 ;  /* 0x000000210400780c */ /* 0x000fda0000f21670 */
[----:B------:R1:W-:Y:S01]  /*3aa0*/  LDGSTS.E.BYPASS.LTC128B.128 [R248+0x6880], [R8.64], !P1 ;  /* 0x0688000008f87fae */ /* 0x0003e2000c901d46 */
[----:B------:R-:W-:-:S04]  /*3ab0*/  ISETP.GE.AND P1, PT, R10, c[0x0][0x1d4], PT ;  /* 0x000075000a007a0c */ /* 0x000fc80003f26270 */
[----:B------:R-:W-:-:S13]  /*3ac0*/  ISETP.LT.OR P1, PT, R4, 0x21, P1 ;  /* 0x000000210400780c */ /* 0x000fda0000f21670 */
[----:B------:R1:W-:Y:S04]  /*3ad0*/  LDGSTS.E.BYPASS.LTC128B.128 [R248+0x8080], [R6.64], !P1 ;  /* 0x0808000006f87fae */ /* 0x0003e8000c901d46 */
[----:B------:R1:W-:Y:S02]  /*3ae0*/  LDGSTS.E.BYPASS.LTC128B.128 [R248+0x9880], [R2.64], !P2 ;  /* 0x0988000002f87fae */ /* 0x0003e4000d101d46 */
.L_x_32:
[----:B-1-34-:R-:W-:Y:S05]  /*3af0*/  BSYNC B0 ;  /* 0x0000000000007941 */ /* 0x01afea0003800000 */
.L_x_31:
[----:B------:R-:W1:Y:S01]  /*3b00*/  S2R R72, SR_TID.X ;  /* 0x0000000000487919 */ /* 0x000e620000002100 */
[----:B------:R-:W-:Y:S01]  /*3b10*/  IMAD.MOV.U32 R0, RZ, RZ, 0x40 ;  /* 0x00000040ff007424 */ /* 0x000fe200078e00ff */
[C---:B------:R-:W-:Y:S02]  /*3b20*/  HMMA.16816.F32 R8, R160.reuse, R14, RZ ;  /* 0x0000000ea008723c */ /* 0x040fe400000018ff */
[----:B--2---:R-:W2:Y:S01]  /*3b30*/  LDL R3, [R1+0xc] ;  /* 0x00000c0001037983 */ /* 0x004ea20000100800 */
[----:B------:R-:W-:Y:S01]  /*3b40*/  IADD3 R242, R236, 0x20, RZ ;  /* 0x00000020ecf27810 */ /* 0x000fe20007ffe0ff */
[----:B------:R-:W-:Y:S02]  /*3b50*/  BSSY B1, `(.L_x_34) ;  /* 0x00000fe000017945 */ /* 0x000fe40003800000 */
[----:B------:R-:W0:Y:S02]  /*3b60*/  LDGDEPBAR ;  /* 0x00000000000079af */ /* 0x000e240000000000 */
[C---:B------:R-:W-:Y:S08]  /*3b70*/  HMMA.16816.F32 R4, R160.reuse, R12, RZ ;  /* 0x0000000ca004723c */ /* 0x040ff000000018ff */
[----:B------:R-:W-:Y:S01]  /*3b80*/  HMMA.16816.F32 R16, R160, R28, RZ ;  /* 0x0000001ca010723c */ /* 0x000fe200000018ff */
[----:B-1----:R-:W-:-:S07]  /*3b90*/  SHF.R.S32.HI R69, RZ, 0x1f, R72 ;  /* 0x0000001fff457819 */ /* 0x002fce0000011448 */
[----:B------:R-:W-:Y:S01]  /*3ba0*/  HMMA.16816.F32 R12, R160, R30, RZ ;  /* 0x0000001ea00c723c */ /* 0x000fe200000018ff */
[----:B------:R-:W-:-:S04]  /*3bb0*/  LEA.HI R69, R69, R72, RZ, 0x3 ;  /* 0x0000004845457211 */ /* 0x000fc800078f18ff */
[----:B------:R-:W-:-:S03]  /*3bc0*/  LOP3.LUT R69, R69, 0xfffffff8, RZ, 0xc0, !PT ;  /* 0xfffffff845457812 */ /* 0x000fc600078ec0ff */
[----:B------:R-:W-:Y:S02]  /*3bd0*/  HMMA.16816.F32 R24, R160, R20, RZ ;  /* 0x00000014a018723c */ /* 0x000fe400000018ff */
[----:B------:R-:W-:-:S05]  /*3be0*/  IMAD.IADD R69, R72, 0x1, -R69 ;  /* 0x0000000148457824 */ /* 0x000fca00078e0a45 */
[----:B------:R-:W-:Y:S01]  /*3bf0*/  R2P PR, R69, 0x6 ;  /* 0x0000000645007804 */ /* 0x000fe20000000000 */
[----:B------:R-:W-:Y:S04]  /*3c00*/  HMMA.16816.F32 R20, R160, R22, RZ ;  /* 0x00000016a014723c */ /* 0x000fe800000018ff */
[----:B------:R-:W-:-:S04]  /*3c10*/  SEL R0, R0, 0xffffffc0, !P2 ;  /* 0xffffffc000007807 */ /* 0x000fc80005000000 */
[----:B------:R-:W-:Y:S01]  /*3c20*/  HMMA.16816.F32 R8, R164, R34, R8 ;  /* 0x00000022a408723c */ /* 0x000fe20000001808 */
[----:B------:R-:W-:-:S03]  /*3c30*/  IMAD.IADD R2, R236, 0x1, R0 ;  /* 0x00000001ec027824 */ /* 0x000fc600078e0200 */
[----:B------:R-:W-:Y:S02]  /*3c40*/  @P1 IADD3 R242, R236, -0x20, RZ ;  /* 0xffffffe0ecf21810 */ /* 0x000fe40007ffe0ff */
[----:B------:R-:W1:Y:S02]  /*3c50*/  LDSM.16.M88.4 R40, [R2] ;  /* 0x000000000228783b */ /* 0x000e640000000200 */
[C---:B------:R-:W-:Y:S01]  /*3c60*/  HMMA.16816.F32 R44, R164.reuse, R36, R16 ;  /* 0x00000024a42c723c */ /* 0x040fe20000001810 */
[----:B------:R-:W-:Y:S01]  /*3c70*/  IMAD.IADD R237, R0, 0x1, R242 ;  /* 0x0000000100ed7824 */ /* 0x000fe200078e02f2 */
[----:B------:R-:W3:Y:S04]  /*3c80*/  LDSM.16.M88.4 R52, [R2+0x800] ;  /* 0x000800000234783b */ /* 0x000ee80000000200 */
[----:B------:R-:W-:Y:S02]  /*3c90*/  LDSM.16.M88.4 R16, [R237] ;  /* 0x00000000ed10783b */ /* 0x000fe40000000200 */
[C---:B------:R-:W-:Y:S02]  /*3ca0*/  HMMA.16816.F32 R28, R164.reuse, R38, R12 ;  /* 0x00000026a41c723c */ /* 0x040fe4000000180c */
[----:B------:R-:W4:Y:S04]  /*3cb0*/  LDSM.16.M88.4 R36, [R2+0x1000] ;  /* 0x001000000224783b */ /* 0x000f280000000200 */
[----:B------:R-:W5:Y:S02]  /*3cc0*/  LDSM.16.M88.4 R12, [R237+0x800] ;  /* 0x00080000ed0c783b */ /* 0x000f640000000200 */
[C---:B------:R-:W-:Y:S02]  /*3cd0*/  HMMA.16816.F32 R4, R164.reuse, R32, R4 ;  /* 0x00000020a404723c */ /* 0x040fe40000001804 */
[----:B------:R-:W4:Y:S04]  /*3ce0*/  LDSM.16.M88.4 R56, [R237+0x1000] ;  /* 0x00100000ed38783b */ /* 0x000f280000000200 */
[----:B------:R-:W-:Y:S02]  /*3cf0*/  LDSM.16.M88.4 R60, [R2+0x5000] ;  /* 0x00500000023c783b */ /* 0x000fe40000000200 */
[C---:B------:R-:W-:Y:S08]  /*3d00*/  HMMA.16816.F32 R32, R164.reuse, R48, R24 ;  /* 0x00000030a420723c */ /* 0x040ff00000001818 */
[----:B------:R-:W-:Y:S08]  /*3d10*/  HMMA.16816.F32 R48, R164, R50, R20 ;  /* 0x00000032a430723c */ /* 0x000ff00000001814 */
[C---:B-1----:R-:W-:Y:S08]  /*3d20*/  HMMA.16816.F32 R20, R180.reuse, R42, R8 ;  /* 0x0000002ab414723c */ /* 0x042ff00000001808 */
[C---:B------:R-:W-:Y:S08]  /*3d30*/  HMMA.16816.F32 R24, R180.reuse, R40, R4 ;  /* 0x00000028b418723c */ /* 0x040ff00000001804 */
[C---:B---3--:R-:W-:Y:S08]  /*3d40*/  HMMA.16816.F32 R8, R180.reuse, R52, R32 ;  /* 0x00000034b408723c */ /* 0x048ff00000001820 */
[C---:B------:R-:W-:Y:S01]  /*3d50*/  HMMA.16816.F32 R4, R180.reuse, R54, R48 ;  /* 0x00000036b404723c */ /* 0x040fe20000001830 */
[----:B------:R-:W-:Y:S04]  /*3d60*/  LDSM.16.M88.4 R48, [R242+0x1800] ;  /* 0x00180000f230783b */ /* 0x000fe80000000200 */
[----:B------:R-:W-:Y:S03]  /*3d70*/  LDSM.16.M88.4 R52, [R2+0x2000] ;  /* 0x002000000234783b */ /* 0x000fe60000000200 */
[C---:B----4-:R-:W-:Y:S01]  /*3d80*/  HMMA.16816.F32 R40, R180.reuse, R36, R44 ;  /* 0x00000024b428723c */ /* 0x050fe2000000182c */
[----:B------:R-:W1:Y:S07]  /*3d90*/  LDSM.16.M88.4 R44, [R236+0x1800] ;  /* 0x00180000ec2c783b */ /* 0x000e6e0000000200 */
[----:B------:R-:W-:Y:S08]  /*3da0*/  HMMA.16816.F32 R36, R180, R38, R28 ;  /* 0x00000026b424723c */ /* 0x000ff0000000181c */
[C---:B------:R-:W-:Y:S01]  /*3db0*/  HMMA.16816.F32 R28, R184.reuse, R18, R20 ;  /* 0x00000012b81c723c */ /* 0x040fe20000001814 */
[----:B------:R-:W3:Y:S07]  /*3dc0*/  LDSM.16.M88.4 R20, [R236+0x2000] ;  /* 0x00200000ec14783b */ /* 0x000eee0000000200 */
[C---:B------:R-:W-:Y:S01]  /*3dd0*/  HMMA.16816.F32 R32, R184.reuse, R16, R24 ;  /* 0x00000010b820723c */ /* 0x040fe20000001818 */
[----:B------:R-:W4:Y:S07]  /*3de0*/  LDSM.16.M88.4 R16, [R236+0x2800] ;  /* 0x00280000ec10783b */ /* 0x000f2e0000000200 */
[C---:B-----5:R-:W-:Y:S08]  /*3df0*/  HMMA.16816.F32 R24, R184.reuse, R12, R8 ;  /* 0x0000000cb818723c */ /* 0x060ff00000001808 */
[C---:B------:R-:W-:Y:S08]  /*3e00*/  HMMA.16816.F32 R12, R184.reuse, R14, R4 ;  /* 0x0000000eb80c723c */ /* 0x040ff00000001804 */
[C---:B------:R-:W-:Y:S08]  /*3e10*/  HMMA.16816.F32 R8, R184.reuse, R56, R40 ;  /* 0x00000038b808723c */ /* 0x040ff00000001828 */
[----:B------:R-:W-:Y:S01]  /*3e20*/  HMMA.16816.F32 R4, R184, R58, R36 ;  /* 0x0000003ab804723c */ /* 0x000fe20000001824 */
[----:B------:R-:W-:Y:S07]  /*3e30*/  LDSM.16.M88.4 R56, [R242+0x3000] ;  /* 0x00300000f238783b */ /* 0x000fee0000000200 */
[C---:B-1----:R-:W-:Y:S08]  /*3e40*/  HMMA.16816.F32 R32, R188.reuse, R44, R32 ;  /* 0x0000002cbc20723c */ /* 0x042ff00000001820 */
[C---:B------:R-:W-:Y:S01]  /*3e50*/  HMMA.16816.F32 R40, R188.reuse, R46, R28 ;  /* 0x0000002ebc28723c */ /* 0x040fe2000000181c */
[----:B------:R-:W1:Y:S07]  /*3e60*/  LDSM.16.M88.4 R44, [R242+0x2000] ;  /* 0x00200000f22c783b */ /* 0x000e6e0000000200 */
[C---:B---3--:R-:W-:Y:S08]  /*3e70*/  HMMA.16816.F32 R36, R188.reuse, R20, R24 ;  /* 0x00000014bc24723c */ /* 0x048ff00000001818 */
[C---:B------:R-:W-:Y:S01]  /*3e80*/  HMMA.16816.F32 R28, R188.reuse, R22, R12 ;  /* 0x00000016bc1c723c */ /* 0x040fe2000000180c */
[----:B------:R-:W3:Y:S04]  /*3e90*/  LDSM.16.M88.4 R20, [R242+0x2800] ;  /* 0x00280000f214783b */ /* 0x000ee80000000200 */
[----:B------:R-:W5:Y:S03]  /*3ea0*/  LDSM.16.M88.4 R12, [R2+0x1800] ;  /* 0x00180000020c783b */ /* 0x000f660000000200 */
[C---:B----4-:R-:W-:Y:S08]  /*3eb0*/  HMMA.16816.F32 R24, R188.reuse, R16, R8 ;  /* 0x00000010bc18723c */ /* 0x050ff00000001808 */
[----:B------:R-:W-:Y:S08]  /*3ec0*/  HMMA.16816.F32 R16, R188, R18, R4 ;  /* 0x00000012bc10723c */ /* 0x000ff00000001804 */
[C---:B------:R-:W-:Y:S08]  /*3ed0*/  HMMA.16816.F32 R8, R192.reuse, R48, R32 ;  /* 0x00000030c008723c */ /* 0x040ff00000001820 */
[C---:B------:R-:W-:Y:S01]  /*3ee0*/  HMMA.16816.F32 R4, R192.reuse, R50, R40 ;  /* 0x00000032c004723c */ /* 0x040fe20000001828 */
[----:B------:R-:W-:Y:S07]  /*3ef0*/  LDSM.16.M88.4 R48, [R237+0x2800] ;  /* 0x00280000ed30783b */ /* 0x000fee0000000200 */
[C---:B-1----:R-:W-:Y:S08]  /*3f00*/  HMMA.16816.F32 R32, R192.reuse, R44, R36 ;  /* 0x0000002cc020723c */ /* 0x042ff00000001824 */
[C---:B------:R-:W-:Y:S01]  /*3f10*/  HMMA.16816.F32 R40, R192.reuse, R46, R28 ;  /* 0x0000002ec028723c */ /* 0x040fe2000000181c */
[----:B------:R-:W1:Y:S07]  /*3f20*/  LDSM.16.M88.4 R44, [R2+0x2800] ;  /* 0x00280000022c783b */ /* 0x000e6e0000000200 */
[C---:B---3--:R-:W-:Y:S08]  /*3f30*/  HMMA.16816.F32 R36, R192.reuse, R20, R24 ;  /* 0x00000014c024723c */ /* 0x048ff00000001818 */
[----:B------:R-:W-:Y:S01]  /*3f40*/  HMMA.16816.F32 R28, R192, R22, R16 ;  /* 0x00000016c01c723c */ /* 0x000fe20000001810 */
[----:B------:R-:W3:Y:S04]  /*3f50*/  LDSM.16.M88.4 R20, [R237+0x1800] ;  /* 0x00180000ed14783b */ /* 0x000ee80000000200 */
[----:B------:R-:W4:Y:S03]  /*3f60*/  LDSM.16.M88.4 R16, [R237+0x2000] ;  /* 0x00200000ed10783b */ /* 0x000f260000000200 */
[C---:B-----5:R-:W-:Y:S08]  /*3f70*/  HMMA.16816.F32 R24, R196.reuse, R12, R8 ;  /* 0x0000000cc418723c */ /* 0x060ff00000001808 */
[----:B------:R-:W-:Y:S01]  /*3f80*/  HMMA.16816.F32 R12, R196, R14, R4 ;  /* 0x0000000ec40c723c */ /* 0x000fe20000001804 */
[----:B--2---:R-:W-:-:S07]  /*3f90*/  ISETP.GT.AND P1, PT, R65, R3, PT ;  /* 0x000000034100720c */ /* 0x004fce0003f24270 */
[C---:B------:R-:W-:Y:S08]  /*3fa0*/  HMMA.16816.F32 R8, R196.reuse, R52, R32 ;  /* 0x00000034c408723c */ /* 0x040ff00000001820 */
[C---:B------:R-:W-:Y:S01]  /*3fb0*/  HMMA.16816.F32 R4, R196.reuse, R54, R40 ;  /* 0x00000036c404723c */ /* 0x040fe20000001828 */
[----:B------:R-:W-:Y:S07]  /*3fc0*/  LDSM.16.M88.4 R52, [R2+0x3800] ;  /* 0x003800000234783b */ /* 0x000fee0000000200 */
[C---:B-1----:R-:W-:Y:S08]  /*3fd0*/  HMMA.16816.F32 R32, R196.reuse, R44, R36 ;  /* 0x0000002cc420723c */ /* 0x042ff00000001824 */
[----:B------:R-:W-:Y:S01]  /*3fe0*/  HMMA.16816.F32 R40, R196, R46, R28 ;  /* 0x0000002ec428723c */ /* 0x000fe2000000181c */
[----:B------:R-:W1:Y:S07]  /*3ff0*/  LDSM.16.M88.4 R44, [R236+0x3000] ;  /* 0x00300000ec2c783b */ /* 0x000e6e0000000200 */
[C---:B---3--:R-:W-:Y:S08]  /*4000*/  HMMA.16816.F32 R36, R200.reuse, R20, R24 ;  /* 0x00000014c824723c */ /* 0x048ff00000001818 */
[C---:B------:R-:W-:Y:S01]  /*4010*/  HMMA.16816.F32 R28, R200.reuse, R22, R12 ;  /* 0x00000016c81c723c */ /* 0x040fe2000000180c */
[----:B------:R-:W2:Y:S07]  /*4020*/  LDSM.16.M88.4 R20, [R236+0x3800] ;  /* 0x00380000ec14783b */ /* 0x000eae0000000200 */
[C---:B----4-:R-:W-:Y:S08]  /*4030*/  HMMA.16816.F32 R24, R200.reuse, R16, R8 ;  /* 0x00000010c818723c */ /* 0x050ff00000001808 */
[C---:B------:R-:W-:Y:S01]  /*4040*/  HMMA.16816.F32 R12, R200.reuse, R18, R4 ;  /* 0x00000012c80c723c */ /* 0x040fe20000001804 */
[----:B------:R-:W3:Y:S07]  /*4050*/  LDSM.16.M88.4 R16, [R236+0x4000] ;  /* 0x00400000ec10783b */ /* 0x000eee0000000200 */
[C---:B------:R-:W-:Y:S08]  /*4060*/  HMMA.16816.F32 R8, R200.reuse, R48, R32 ;  /* 0x00000030c808723c */ /* 0x040ff00000001820 */
[----:B------:R-:W-:Y:S01]  /*4070*/  HMMA.16816.F32 R4, R200, R50, R40 ;  /* 0x00000032c804723c */ /* 0x000fe20000001828 */
[----:B------:R-:W-:Y:S07]  /*4080*/  LDSM.16.M88.4 R48, [R237+0x4000] ;  /* 0x00400000ed30783b */ /* 0x000fee0000000200 */
[C---:B-1----:R-:W-:Y:S08]  /*4090*/  HMMA.16816.F32 R32, R204.reuse, R44, R36 ;  /* 0x0000002ccc20723c */ /* 0x042ff00000001824 */
[C---:B------:R-:W-:Y:S01]  /*40a0*/  HMMA.16816.F32 R40, R204.reuse, R46, R28 ;  /* 0x0000002ecc28723c */ /* 0x040fe2000000181c */
[----:B------:R-:W1:Y:S07]  /*40b0*/  LDSM.16.M88.4 R44, [R242+0x3800] ;  /* 0x00380000f22c783b */ /* 0x000e6e0000000200 */
[C---:B--2---:R-:W-:Y:S08]  /*40c0*/  HMMA.16816.F32 R36, R204.reuse, R20, R24 ;  /* 0x00000014cc24723c */ /* 0x044ff00000001818 */
[C---:B------:R-:W-:Y:S01]  /*40d0*/  HMMA.16816.F32 R28, R204.reuse, R22, R12 ;  /* 0x00000016cc1c723c */ /* 0x040fe2000000180c */
[----:B------:R-:W2:Y:S04]  /*40e0*/  LDSM.16.M88.4 R20, [R242+0x4000] ;  /* 0x00400000f214783b */ /* 0x000ea80000000200 */
[----:B------:R-:W4:Y:S03]  /*40f0*/  LDSM.16.M88.4 R12, [R2+0x3000] ;  /* 0x00300000020c783b */ /* 0x000f260000000200 */
[C---:B---3--:R-:W-:Y:S08]  /*4100*/  HMMA.16816.F32 R24, R204.reuse, R16, R8 ;  /* 0x00000010cc18723c */ /* 0x048ff00000001808 */
[----:B------:R-:W-:Y:S08]  /*4110*/  HMMA.16816.F32 R16, R204, R18, R4 ;  /* 0x00000012cc10723c */ /* 0x000ff00000001804 */
[C---:B------:R-:W-:Y:S08]  /*4120*/  HMMA.16816.F32 R8, R208.reuse, R56, R32 ;  /* 0x00000038d008723c */ /* 0x040ff00000001820 */
[C---:B------:R-:W-:Y:S01]  /*4130*/  HMMA.16816.F32 R4, R208.reuse, R58, R40 ;  /* 0x0000003ad004723c */ /* 0x040fe20000001828 */
[----:B------:R-:W-:Y:S07]  /*4140*/  LDSM.16.M88.4 R56, [R2+0x5800] ;  /* 0x005800000238783b */ /* 0x000fee0000000200 */
[C---:B-1----:R-:W-:Y:S08]  /*4150*/  HMMA.16816.F32 R32, R208.reuse, R44, R36 ;  /* 0x0000002cd020723c */ /* 0x042ff00000001824 */
[C---:B------:R-:W-:Y:S01]  /*4160*/  HMMA.16816.F32 R40, R208.reuse, R46, R28 ;  /* 0x0000002ed028723c */ /* 0x040fe2000000181c */
[----:B------:R-:W1:Y:S07]  /*4170*/  LDSM.16.M88.4 R44, [R2+0x4000] ;  /* 0x00400000022c783b */ /* 0x000e6e0000000200 */
[C---:B--2---:R-:W-:Y:S08]  /*4180*/  HMMA.16816.F32 R36, R208.reuse, R20, R24 ;  /* 0x00000014d024723c */ /* 0x044ff00000001818 */
[----:B------:R-:W-:Y:S01]  /*4190*/  HMMA.16816.F32 R28, R208, R22, R16 ;  /* 0x00000016d01c723c */ /* 0x000fe20000001810 */
[----:B------:R-:W2:Y:S04]  /*41a0*/  LDSM.16.M88.4 R20, [R237+0x3000] ;  /* 0x00300000ed14783b */ /* 0x000ea80000000200 */
[----:B------:R-:W3:Y:S03]  /*41b0*/  LDSM.16.M88.4 R16, [R237+0x3800] ;  /* 0x00380000ed10783b */ /* 0x000ee60000000200 */
[C---:B----4-:R-:W-:Y:S08]  /*41c0*/  HMMA.16816.F32 R24, R212.reuse, R12, R8 ;  /* 0x0000000cd418723c */ /* 0x050ff00000001808 */
[C---:B------:R-:W-:Y:S08]  /*41d0*/  HMMA.16816.F32 R12, R212.reuse, R14, R4 ;  /* 0x0000000ed40c723c */ /* 0x040ff00000001804 */
[C---:B------:R-:W-:Y:S08]  /*41e0*/  HMMA.16816.F32 R8, R212.reuse, R52, R32 ;  /* 0x00000034d408723c */ /* 0x040ff00000001820 */
[C---:B------:R-:W-:Y:S01]  /*41f0*/  HMMA.16816.F32 R4, R212.reuse, R54, R40 ;  /* 0x00000036d404723c */ /* 0x040fe20000001828 */
[----:B------:R-:W-:Y:S07]  /*4200*/  LDSM.16.M88.4 R52, [R242+0x5000] ;  /* 0x00500000f234783b */ /* 0x000fee0000000200 */
[C---:B-1----:R-:W-:Y:S08]  /*4210*/  HMMA.16816.F32 R32, R212.reuse, R44, R36 ;  /* 0x0000002cd420723c */ /* 0x042ff00000001824 */
[----:B------:R-:W-:Y:S01]  /*4220*/  HMMA.16816.F32 R40, R212, R46, R28 ;  /* 0x0000002ed428723c */ /* 0x000fe2000000181c */
[----:B------:R-:W1:Y:S07]  /*4230*/  LDSM.16.M88.4 R44, [R236+0x4800] ;  /* 0x00480000ec2c783b */ /* 0x000e6e0000000200 */
[C---:B--2---:R-:W-:Y:S08]  /*4240*/  HMMA.16816.F32 R36, R216.reuse, R20, R24 ;  /* 0x00000014d824723c */ /* 0x044ff00000001818 */
[C---:B------:R-:W-:Y:S01]  /*4250*/  HMMA.16816.F32 R28, R216.reuse, R22, R12 ;  /* 0x00000016d81c723c */ /* 0x040fe2000000180c */
[----:B------:R-:W2:Y:S07]  /*4260*/  LDSM.16.M88.4 R20, [R236+0x5000] ;  /* 0x00500000ec14783b */ /* 0x000eae0000000200 */
[C---:B---3--:R-:W-:Y:S08]  /*4270*/  HMMA.16816.F32 R24, R216.reuse, R16, R8 ;  /* 0x00000010d818723c */ /* 0x048ff00000001808 */
[C---:B------:R-:W-:Y:S01]  /*4280*/  HMMA.16816.F32 R12, R216.reuse, R18, R4 ;  /* 0x00000012d80c723c */ /* 0x040fe20000001804 */
[----:B------:R-:W3:Y:S07]  /*4290*/  LDSM.16.M88.4 R16, [R236+0x5800] ;  /* 0x00580000ec10783b */ /* 0x000eee0000000200 */
[C---:B------:R-:W-:Y:S08]  /*42a0*/  HMMA.16816.F32 R8, R216.reuse, R48, R32 ;  /* 0x00000030d808723c */ /* 0x040ff00000001820 */
[----:B------:R-:W-:Y:S01]  /*42b0*/  HMMA.16816.F32 R4, R216, R50, R40 ;  /* 0x00000032d804723c */ /* 0x000fe20000001828 */
[----:B------:R-:W4:Y:S07]  /*42c0*/  LDSM.16.M88.4 R48, [R242+0x4800] ;  /* 0x00480000f230783b */ /* 0x000f2e0000000200 */
[C---:B-1----:R-:W-:Y:S08]  /*42d0*/  HMMA.16816.F32 R40, R220.reuse, R44, R36 ;  /* 0x0000002cdc28723c */ /* 0x042ff00000001824 */
[C---:B------:R-:W-:Y:S08]  /*42e0*/  HMMA.16816.F32 R36, R220.reuse, R46, R28 ;  /* 0x0000002edc24723c */ /* 0x040ff0000000181c */
[C---:B--2---:R-:W-:Y:S08]  /*42f0*/  HMMA.16816.F32 R32, R220.reuse, R20, R24 ;  /* 0x00000014dc20723c */ /* 0x044ff00000001818 */
[C---:B------:R-:W-:Y:S01]  /*4300*/  HMMA.16816.F32 R28, R220.reuse, R22, R12 ;  /* 0x00000016dc1c723c */ /* 0x040fe2000000180c */
[----:B------:R-:W1:Y:S04]  /*4310*/  LDSM.16.M88.4 R20, [R242+0x5800] ;  /* 0x00580000f214783b */ /* 0x000e680000000200 */
[----:B------:R-:W2:Y:S03]  /*4320*/  LDSM.16.M88.4 R12, [R2+0x4800] ;  /* 0x00480000020c783b */ /* 0x000ea60000000200 */
[C---:B---3--:R-:W-:Y:S08]  /*4330*/  HMMA.16816.F32 R24, R220.reuse, R16, R8 ;  /* 0x00000010dc18723c */ /* 0x048ff00000001808 */
[----:B------:R-:W-:Y:S08]  /*4340*/  HMMA.16816.F32 R16, R220, R18, R4 ;  /* 0x00000012dc10723c */ /* 0x000ff00000001804 */
[C---:B----4-:R-:W-:Y:S08]  /*4350*/  HMMA.16816.F32 R8, R224.reuse, R48, R40 ;  /* 0x00000030e008723c */ /* 0x050ff00000001828 */
[C---:B------:R-:W-:Y:S08]  /*4360*/  HMMA.16816.F32 R4, R224.reuse, R50, R36 ;  /* 0x00000032e004723c */ /* 0x040ff00000001824 */
[C---:B------:R-:W-:Y:S01]  /*4370*/  HMMA.16816.F32 R44, R224.reuse, R52, R32 ;  /* 0x00000034e02c723c */ /* 0x040fe20000001820 */
[----:B------:R-:W3:Y:S07]  /*4380*/  LDSM.16.M88.4 R32, [R237+0x4800] ;  /* 0x00480000ed20783b */ /* 0x000eee0000000200 */
[C---:B------:R-:W-:Y:S01]  /*4390*/  HMMA.16816.F32 R52, R224.reuse, R54, R28 ;  /* 0x00000036e034723c */ /* 0x040fe2000000181c */
[----:B------:R-:W4:Y:S07]  /*43a0*/  LDSM.16.M88.4 R28, [R237+0x5000] ;  /* 0x00500000ed1c783b */ /* 0x000f2e0000000200 */
[----:B-1----:R-:W-:Y:S01]  /*43b0*/  HMMA.16816.F32 R48, R224, R20, R24 ;  /* 0x00000014e030723c */ /* 0x002fe20000001818 */
[----:B------:R-:W1:Y:S01]  /*43c0*/  LDSM.16.M88.4 R24, [R237+0x5800] ;  /* 0x00580000ed18783b */ /* 0x000e620000000200 */
[----:B------:R-:W-:-:S06]  /*43d0*/  DEPBAR.LE SB0, 0x0 ;  /* 0x000080000000791a */ /* 0x000fcc0000000000 */
[----:B------:R-:W-:Y:S08]  /*43e0*/  HMMA.16816.F32 R40, R224, R22, R16 ;  /* 0x00000016e028723c */ /* 0x000ff00000001810 */
[C---:B--2---:R-:W-:Y:S08]  /*43f0*/  HMMA.16816.F32 R36, R228.reuse, R12, R8 ;  /* 0x0000000ce424723c */ /* 0x044ff00000001808 */
[C---:B------:R-:W-:Y:S08]  /*4400*/  HMMA.16816.F32 R20, R228.reuse, R14, R4 ;  /* 0x0000000ee414723c */ /* 0x040ff00000001804 */
[C---:B------:R-:W-:Y:S08]  /*4410*/  HMMA.16816.F32 R16, R228.reuse, R60, R44 ;  /* 0x0000003ce410723c */ /* 0x040ff0000000182c */
[C---:B------:R-:W-:Y:S08]  /*4420*/  HMMA.16816.F32 R12, R228.reuse, R62, R52 ;  /* 0x0000003ee40c723c */ /* 0x040ff00000001834 */
[C---:B------:R-:W-:Y:S08]  /*4430*/  HMMA.16816.F32 R8, R228.reuse, R56, R48 ;  /* 0x00000038e408723c */ /* 0x040ff00000001830 */
[----:B------:R-:W-:Y:S08]  /*4440*/  HMMA.16816.F32 R4, R228, R58, R40 ;  /* 0x0000003ae404723c */ /* 0x000ff00000001828 */
[C---:B---3--:R-:W-:Y:S08]  /*4450*/  HMMA.16816.F32 R36, R232.reuse, R32, R36 ;  /* 0x00000020e824723c */ /* 0x048ff00000001824 */
[C---:B------:R-:W-:Y:S08]  /*4460*/  HMMA.16816.F32 R32, R232.reuse, R34, R20 ;  /* 0x00000022e820723c */ /* 0x040ff00000001814 */
[C---:B----4-:R-:W-:Y:S08]  /*4470*/  HMMA.16816.F32 R20, R232.reuse, R28, R16 ;  /* 0x0000001ce814723c */ /* 0x050ff00000001810 */
[C---:B------:R-:W-:Y:S08]  /*4480*/  HMMA.16816.F32 R28, R232.reuse, R30, R12 ;  /* 0x0000001ee81c723c */ /* 0x040ff0000000180c */
[C---:B-1----:R-:W-:Y:S08]  /*4490*/  HMMA.16816.F32 R44, R232.reuse, R24, R8 ;  /* 0x00000018e82c723c */ /* 0x042ff00000001808 */
[----:B------:R-:W-:Y:S01]  /*44a0*/  HMMA.16816.F32 R40, R232, R26, R4 ;  /* 0x0000001ae828723c */ /* 0x000fe20000001804 */
[----:B------:R-:W-:Y:S06]  /*44b0*/  BAR.SYNC.DEFER_BLOCKING 0x0 ;  /* 0x0000000000007b1d */ /* 0x000fec0000010000 */
[----:B------:R-:W-:Y:S01]  /*44c0*/  @!UPT UIADD3 URZ, URZ, URZ, URZ ;  /* 0x0000003f3f3ff290 */ /* 0x000fe2000fffe03f */
[----:B------:R-:W-:Y:S11]  /*44d0*/  @!P1 BRA `(.L_x_35) ;  /* 0x0000065000009947 */ /* 0x000ff60003800000 */
[----:B------:R-:W2:Y:S04]  /*44e0*/  LDL R3, [R1+0x10] ;  /* 0x0000100001037983 */ /* 0x000ea80000100800 */
[----:B------:R-:W3:Y:S04]  /*44f0*/  LDL.64 R70, [R1+0x20] ;  /* 0x0000200001467983 */ /* 0x000ee80000100a00 */
[----:B------:R-:W4:Y:S01]  /*4500*/  LDL R68, [R1+0x34] ;  /* 0x0000340001447983 */ /* 0x000f220000100800 */
[----:B------:R-:W-:-:S03]  /*4510*/  SHF.R.S32.HI R67, RZ, 0x1f, R72 ;  /* 0x0000001fff437819 */ /* 0x000fc60000011448 */
[----:B------:R-:W5:Y:S01]  /*4520*/  LDL.64 R8, [R1+0x18] ;  /* 0x0000180001087983 */ /* 0x000f620000100a00 */
[----:B------:R-:W-:Y:S01]  /*4530*/  LEA.HI R67, R67, R72, RZ, 0x3 ;  /* 0x0000004843437211 */ /* 0x000fe200078f18ff */
[----:B------:R-:W-:Y:S02]  /*4540*/  IMAD.MOV.U32 R0, RZ, RZ, 0x1 ;  /* 0x00000001ff007424 */ /* 0x000fe400078e00ff */
[----:B------:R-:W3:Y:S01]  /*4550*/  LDL R6, [R1+0x30] ;  /* 0x0000300001067983 */ /* 0x000ee20000100800 */
[----:B------:R-:W-:Y:S02]  /*4560*/  SHF.R.S32.HI R67, RZ, 0x3, R67 ;  /* 0x00000003ff437819 */ /* 0x000fe40000011443 */
[----:B------:R-:W-:-:S03]  /*4570*/  ISETP.NE.AND P1, PT, R0, c[0x0][0x2b8], PT ;  /* 0x0000ae0000007a0c */ /* 0x000fc60003f25270 */
[----:B------:R-:W-:Y:S02]  /*4580*/  IMAD R2, R69, 0x20, R67 ;  /* 0x0000002045027824 */ /* 0x000fe400078e0243 */
[----:B------:R-:W-:-:S03]  /*4590*/  IMAD.MOV.U32 R250, RZ, RZ, RZ ;  /* 0x000000fffffa7224 */ /* 0x000fc600078e00ff */
[----:B--2---:R-:W-:-:S04]  /*45a0*/  IADD3 R2, R2, R66, R3 ;  /* 0x0000004202027210 */ /* 0x004fc80007ffe003 */
[----:B------:R-:W-:-:S05]  /*45b0*/  IADD3 R2, R2, -0x30, RZ ;  /* 0xffffffd002027810 */ /* 0x000fca0007ffe0ff */
[----:B------:R-:W-:-:S04]  /*45c0*/  @P1 IMAD.HI.U32 R3, R2, c[0x0][0x2bc], RZ ;  /* 0x0000af0002031a27 */ /* 0x000fc800078e00ff */
[----:B------:R-:W-:Y:S01]  /*45d0*/  IMAD.MOV.U32 R0, RZ, RZ, R2 ;  /* 0x000000ffff007224 */ /* 0x000fe200078e0002 */
[----:B------:R-:W-:-:S04]  /*45e0*/  @P1 SHF.R.U32.HI R0, RZ, c[0x0][0x2c0], R3 ;  /* 0x0000b000ff001a19 */ /* 0x000fc80000011603 */
[----:B---3--:R-:W-:-:S04]  /*45f0*/  @!P0 IADD3 R3, P1, R0, R70, RZ ;  /* 0x0000004600038210 */ /* 0x008fc80007f3e0ff */
[----:B----4-:R-:W-:Y:S02]  /*4600*/  @!P0 LEA.HI.X.SX32 R5, R0, R68, 0x1, P1 ;  /* 0x0000004400058211 */ /* 0x010fe400008f0eff */
[----:B------:R-:W-:-:S04]  /*4610*/  @!P0 LEA R4, P1, R3, c[0x0][0x2a0], 0x2 ;  /* 0x0000a80003048a11 */ /* 0x000fc800078210ff */
[----:B------:R-:W-:-:S05]  /*4620*/  @!P0 LEA.HI.X R5, R3, c[0x0][0x2a4], R5, 0x2, P1 ;  /* 0x0000a90003058a11 */ /* 0x000fca00008f1405 */
[----:B------:R-:W2:Y:S01]  /*4630*/  @!P0 LDG.E R250, [R4.64] ;  /* 0x0000000604fa8981 */ /* 0x000ea2000c1e1900 */
[----:B------:R-:W-:-:S04]  /*4640*/  IMAD.MOV R0, RZ, RZ, -R0 ;  /* 0x000000ffff007224 */ /* 0x000fc800078e0a00 */
[----:B------:R-:W-:-:S05]  /*4650*/  IMAD R251, R0, c[0x0][0x2b8], R2 ;  /* 0x0000ae0000fb7a24 */ /* 0x000fca00078e0202 */
[----:B------:R-:W-:Y:S01]  /*4660*/  SHF.R.S32.HI R0, RZ, 0x1f, R251 ;  /* 0x0000001fff007819 */ /* 0x000fe200000114fb */
[----:B------:R-:W-:-:S04]  /*4670*/  IMAD.WIDE.U32 R2, R251, c[0x0][0x1e0], RZ ;  /* 0x00007800fb027a25 */ /* 0x000fc800078e00ff */
[----:B------:R-:W-:-:S04]  /*4680*/  IMAD R0, R0, c[0x0][0x1e0], RZ ;  /* 0x0000780000007a24 */ /* 0x000fc800078e02ff */
[----:B------:R-:W-:-:S04]  /*4690*/  IMAD R0, R251, c[0x0][0x1e4], R0 ;  /* 0x00007900fb007a24 */ /* 0x000fc800078e0200 */
[----:B------:R-:W-:Y:S01]  /*46a0*/  IMAD.IADD R3, R3, 0x1, R0 ;  /* 0x0000000103037824 */ /* 0x000fe200078e0200 */
[----:B------:R-:W-:-:S04]  /*46b0*/  IADD3 R13, -R67, 0x30, RZ ;  /* 0x00000030430d7810 */ /* 0x000fc80007ffe1ff */
[----:B------:R-:W-:Y:S02]  /*46c0*/  ISETP.GE.AND P2, PT, R13, 0x1, PT ;  /* 0x000000010d00780c */ /* 0x000fe40003f46270 */
[----:B--2---:R-:W-:Y:S01]  /*46d0*/  SHF.R.S32.HI R0, RZ, 0x1f, R250 ;  /* 0x0000001fff007819 */ /* 0x004fe200000114fa */
[----:B------:R-:W-:-:S04]  /*46e0*/  IMAD.WIDE.U32 R2, R250, c[0x0][0x1f0], R2 ;  /* 0x00007c00fa027a25 */ /* 0x000fc800078e0002 */
[----:B------:R-:W-:-:S04]  /*46f0*/  IMAD R0, R0, c[0x0][0x1f0], RZ ;  /* 0x00007c0000007a24 */ /* 0x000fc800078e02ff */
[----:B------:R-:W-:Y:S01]  /*4700*/  IMAD R4, R250, c[0x0][0x1f4], R0 ;  /* 0x00007d00fa047a24 */ /* 0x000fe200078e0200 */
[----:B-----5:R-:W-:-:S04]  /*4710*/  IADD3 R0, P1, R8, R2, RZ ;  /* 0x0000000208007210 */ /* 0x020fc80007f3e0ff */
[----:B------:R-:W-:Y:S02]  /*4720*/  IADD3.X R2, R6, R3, R4, P1, !PT ;  /* 0x0000000306027210 */ /* 0x000fe40000ffe404 */
[----:B------:R-:W-:-:S04]  /*4730*/  LEA R12, P1, R0, c[0x0][0x1c8], 0x1 ;  /* 0x00007200000c7a11 */ /* 0x000fc800078208ff */
[----:B------:R-:W-:Y:S01]  /*4740*/  LEA.HI.X R5, R0, c[0x0][0x1cc], R2, 0x1, P1 ;  /* 0x0000730000057a11 */ /* 0x000fe200008f0c02 */
[----:B------:R-:W-:Y:S06]  /*4750*/  BRA.DIV ~URZ, `(.L_x_36) ;  /* 0x0000af927f007947 */ /* 0x000fec000b800000 */
[----:B------:R1:W2:Y:S02]  /*4760*/  SHFL.IDX PT, R4, R5, RZ, 0x181f ;  /* 0x00181fff05047589 */ /* 0x0002a400000e0000 */
.L_x_120:
[----:B------:R-:W-:Y:S05]  /*4770*/  BRA.DIV ~URZ, `(.L_x_37) ;  /* 0x0000afe27f007947 */ /* 0x000fea000b800000 */
[----:B------:R3:W4:Y:S02]  /*4780*/  SHFL.IDX PT, R0, R12, RZ, 0x181f ;  /* 0x00181fff0c007589 */ /* 0x00072400000e0000 */
.L_x_121:
[----:B------:R-:W-:Y:S01]  /*4790*/  BSSY B0, `(.L_x_38) ;  /* 0x000001b000007945 */ /* 0x000fe20003800000 */
[----:B------:R-:W-:Y:S05]  /*47a0*/  @!P2 BRA `(.L_x_39) ;  /* 0x000001900000a947 */ /* 0x000fea0003800000 */
[C---:B----4-:R-:W-:Y:S02]  /*47b0*/  LEA R10, P2, R249.reuse, R0, 0x1 ;  /* 0x00000000f90a7211 */ /* 0x050fe400078408ff */
[----:B------:R-:W-:Y:S02]  /*47c0*/  SHF.R.S32.HI R3, RZ, 0x1f, R249 ;  /* 0x0000001fff037819 */ /* 0x000fe400000114f9 */
[C---:B------:R-:W-:Y:S02]  /*47d0*/  IADD3 R2, R249.reuse, 0x40, RZ ;  /* 0x00000040f9027810 */ /* 0x040fe40007ffe0ff */
[C---:B--2---:R-:W-:Y:S02]  /*47e0*/  LEA.HI.X R11, R249.reuse, R4, R3, 0x1, P2 ;  /* 0x00000004f90b7211 */ /* 0x044fe400010f0c03 */
[----:B------:R-:W-:-:S02]  /*47f0*/  IADD3 R3, R249, 0x40, RZ ;  /* 0x00000040f9037810 */ /* 0x000fc40007ffe0ff */
[C---:B------:R-:W-:Y:S01]  /*4800*/  IADD3 R16, R249.reuse, 0x80, RZ ;  /* 0x00000080f9107810 */ /* 0x040fe20007ffe0ff */
[----:B------:R-:W-:Y:S01]  /*4810*/  @!PT LDS RZ, [RZ] ;  /* 0x00000000fffff984 */ /* 0x000fe20000000800 */
[----:B------:R-:W-:Y:S01]  /*4820*/  @!PT LDS RZ, [RZ] ;  /* 0x00000000fffff984 */ /* 0x000fe20000000800 */
[----:B------:R-:W-:Y:S01]  /*4830*/  @!PT LDS RZ, [RZ] ;  /* 0x00000000fffff984 */ /* 0x000fe20000000800 */
[----:B------:R2:W-:Y:S01]  /*4840*/  LDGSTS.E.BYPASS.LTC128B.128 [R248+0x14080], [R10.64], !P6 ;  /* 0x140800000af87fae */ /* 0x0005e2000f101d46 */
[----:B------:R-:W-:Y:S02]  /*4850*/  LEA R8, P1, R2, R0, 0x1 ;  /* 0x0000000002087211 */ /* 0x000fe400078208ff */
[----:B------:R-:W-:Y:S02]  /*4860*/  SHF.R.S32.HI R3, RZ, 0x1f, R3 ;  /* 0x0000001fff037819 */ /* 0x000fe40000011403 */
[C---:B------:R-:W-:Y:S02]  /*4870*/  IADD3 R17, R249.reuse, 0x80, RZ ;  /* 0x00000080f9117810 */ /* 0x040fe40007ffe0ff */
[C---:B------:R-:W-:Y:S02]  /*4880*/  IADD3 R14, R249.reuse, 0xc0, RZ ;  /* 0x000000c0f90e7810 */ /* 0x040fe40007ffe0ff */
[----:B------:R-:W-:-:S02]  /*4890*/  IADD3 R15, R249, 0xc0, RZ ;  /* 0x000000c0f90f7810 */ /* 0x000fc40007ffe0ff */
[----:B------:R-:W-:Y:S02]  /*48a0*/  LEA R6, P2, R16, R0, 0x1 ;  /* 0x0000000010067211 */ /* 0x000fe400078408ff */
[----:B------:R-:W-:Y:S02]  /*48b0*/  SHF.R.S32.HI R17, RZ, 0x1f, R17 ;  /* 0x0000001fff117819 */ /* 0x000fe40000011411 */
[----:B------:R-:W-:Y:S02]  /*48c0*/  LEA.HI.X R9, R2, R4, R3, 0x1, P1 ;  /* 0x0000000402097211 */ /* 0x000fe400008f0c03 */
[----:B------:R-:W-:Y:S02]  /*48d0*/  SHF.R.S32.HI R15, RZ, 0x1f, R15 ;  /* 0x0000001fff0f7819 */ /* 0x000fe4000001140f */
[----:B------:R-:W-:Y:S01]  /*48e0*/  LEA R2, P1, R14, R0, 0x1 ;  /* 0x000000000e027211 */ /* 0x000fe200078208ff */
[----:B------:R2:W-:Y:S01]  /*48f0*/  LDGSTS.E.BYPASS.LTC128B.128 [R248+0x15880], [R8.64], !P5 ;  /* 0x1588000008f87fae */ /* 0x0005e2000e901d46 */
[----:B------:R-:W-:-:S02]  /*4900*/  LEA.HI.X R7, R16, R4, R17, 0x1, P2 ;  /* 0x0000000410077211 */ /* 0x000fc400010f0c11 */
[----:B------:R-:W-:-:S03]  /*4910*/  LEA.HI.X R3, R14, R4, R15, 0x1, P1 ;  /* 0x000000040e037211 */ /* 0x000fc600008f0c0f */
[----:B------:R2:W-:Y:S04]  /*4920*/  LDGSTS.E.BYPASS.LTC128B.128 [R248+0x17080], [R6.64], !P4 ;  /* 0x1708000006f87fae */ /* 0x0005e8000e101d46 */
[----:B------:R2:W-:Y:S02]  /*4930*/  LDGSTS.E.BYPASS.LTC128B.128 [R248+0x18880], [R2.64], !P3 ;  /* 0x1888000002f87fae */ /* 0x0005e4000d901d46 */
.L_x_39:
[----:B------:R-:W-:Y:S05]  /*4940*/  BSYNC B0 ;  /* 0x0000000000007941 */ /* 0x000fea0003800000 */
.L_x_38:
[----:B------:R-:W-:Y:S01]  /*4950*/  ISETP.GE.AND P1, PT, R13, 0x21, PT ;  /* 0x000000210d00780c */ /* 0x000fe20003f26270 */
[----:B------:R-:W-:Y:S06]  /*4960*/  BRA.DIV ~URZ, `(.L_x_40) ;  /* 0x0000ae527f007947 */ /* 0x000fec000b800000 */
[----:B--2---:R2:W1:Y:S04]  /*4970*/  SHFL.IDX PT, R4, R5, 0x1, 0x181f ;  /* 0x00381f0005047f89 */ /* 0x00446800000e0000 */
[----:B----4-:R2:W4:Y:S02]  /*4980*/  SHFL.IDX PT, R0, R12, 0x1, 0x181f ;  /* 0x00381f000c007f89 */ /* 0x01052400000e0000 */
.L_x_122:
[----:B------:R-:W-:Y:S05]  /*4990*/  @!P1 BRA `(.L_x_35) ;  /* 0x0000019000009947 */ /* 0x000fea0003800000 */
[----:B----4-:R-:W-:Y:S02]  /*49a0*/  LEA R10, P2, R249, R0, 0x1 ;  /* 0x00000000f90a7211 */ /* 0x010fe400078408ff */
[----:B------:R-:W-:-:S02]  /*49b0*/  SHF.R.S32.HI R3, RZ, 0x1f, R249 ;  /* 0x0000001fff037819 */ /* 0x000fc400000114f9 */
[C---:B------:R-:W-:Y:S02]  /*49c0*/  IADD3 R2, R249.reuse, 0x40, RZ ;  /* 0x00000040f9027810 */ /* 0x040fe40007ffe0ff */
[C---:B-1----:R-:W-:Y:S02]  /*49d0*/  LEA.HI.X R11, R249.reuse, R4, R3, 0x1, P2 ;  /* 0x00000004f90b7211 */ /* 0x042fe400010f0c03 */
[C---:B------:R-:W-:Y:S02]  /*49e0*/  IADD3 R3, R249.reuse, 0x40, RZ ;  /* 0x00000040f9037810 */ /* 0x040fe40007ffe0ff */
[----:B------:R-:W-:Y:S01]  /*49f0*/  IADD3 R13, R249, 0x80, RZ ;  /* 0x00000080f90d7810 */ /* 0x000fe20007ffe0ff */
[----:B------:R-:W-:Y:S01]  /*4a00*/  @!PT LDS RZ, [RZ] ;  /* 0x00000000fffff984 */ /* 0x000fe20000000800 */
[----:B------:R-:W-:Y:S01]  /*4a10*/  @!PT LDS RZ, [RZ] ;  /* 0x00000000fffff984 */ /* 0x000fe20000000800 */
[----:B------:R-:W-:Y:S01]  /*4a20*/  @!PT LDS RZ, [RZ] ;  /* 0x00000000fffff984 */ /* 0x000fe20000000800 */
[----:B------:R1:W-:Y:S01]  /*4a30*/  LDGSTS.E.BYPASS.LTC128B.128 [R248+0x15080], [R10.64], !P6 ;  /* 0x150800000af87fae */ /* 0x0003e2000f101d46 */
[----:B------:R-:W-:Y:S02]  /*4a40*/  LEA R8, P1, R2, R0, 0x1 ;  /* 0x0000000002087211 */ /* 0x000fe400078208ff */
[----:B------:R-:W-:-:S02]  /*4a50*/  SHF.R.S32.HI R3, RZ, 0x1f, R3 ;  /* 0x0000001fff037819 */ /* 0x000fc40000011403 */
[C---:B------:R-:W-:Y:S02]  /*4a60*/  IADD3 R14, R249.reuse, 0x80, RZ ;  /* 0x00000080f90e7810 */ /* 0x040fe40007ffe0ff */
[C---:B--2---:R-:W-:Y:S02]  /*4a70*/  IADD3 R5, R249.reuse, 0xc0, RZ ;  /* 0x000000c0f9057810 */ /* 0x044fe40007ffe0ff */
[----:B---3--:R-:W-:Y:S02]  /*4a80*/  IADD3 R12, R249, 0xc0, RZ ;  /* 0x000000c0f90c7810 */ /* 0x008fe40007ffe0ff */
[----:B------:R-:W-:Y:S02]  /*4a90*/  LEA R6, P2, R13, R0, 0x1 ;  /* 0x000000000d067211 */ /* 0x000fe400078408ff */
[----:B------:R-:W-:Y:S02]  /*4aa0*/  SHF.R.S32.HI R14, RZ, 0x1f, R14 ;  /* 0x0000001fff0e7819 */ /* 0x000fe4000001140e */
[----:B------:R-:W-:-:S02]  /*4ab0*/  LEA.HI.X R9, R2, R4, R3, 0x1, P1 ;  /* 0x0000000402097211 */ /* 0x000fc400008f0c03 */
[----:B------:R-:W-:Y:S02]  /*4ac0*/  SHF.R.S32.HI R12, RZ, 0x1f, R12 ;  /* 0x0000001fff0c7819 */ /* 0x000fe4000001140c */
[----:B------:R-:W-:Y:S01]  /*4ad0*/  LEA R2, P1, R5, R0, 0x1 ;  /* 0x0000000005027211 */ /* 0x000fe200078208ff */
[----:B------:R1:W-:Y:S01]  /*4ae0*/  LDGSTS.E.BYPASS.LTC128B.128 [R248+0x16880], [R8.64], !P5 ;  /* 0x1688000008f87fae */ /* 0x0003e2000e901d46 */
[-C--:B------:R-:W-:Y:S02]  /*4af0*/  LEA.HI.X R7, R13, R4.reuse, R14, 0x1, P2 ;  /* 0x000000040d077211 */ /* 0x080fe400010f0c0e */
[----:B------:R-:W-:-:S03]  /*4b00*/  LEA.HI.X R3, R5, R4, R12, 0x1, P1 ;  /* 0x0000000405037211 */ /* 0x000fc600008f0c0c */
[----:B------:R1:W-:Y:S04]  /*4b10*/  LDGSTS.E.BYPASS.LTC128B.128 [R248+0x18080], [R6.64], !P4 ;  /* 0x1808000006f87fae */ /* 0x0003e8000e101d46 */
[----:B------:R1:W-:Y:S02]  /*4b20*/  LDGSTS.E.BYPASS.LTC128B.128 [R248+0x19880], [R2.64], !P3 ;  /* 0x1988000002f87fae */ /* 0x0003e4000d901d46 */
.L_x_35:
[----:B------:R-:W-:Y:S05]  /*4b30*/  BSYNC B1 ;  /* 0x0000000000017941 */ /* 0x000fea0003800000 */
.L_x_34:
[----:B----4-:R-:W4:Y:S04]  /*4b40*/  LDL R0, [R1+0x84] ;  /* 0x0000840001007983 */ /* 0x010f280000100800 */
[----:B------:R-:W0:Y:S01]  /*4b50*/  LDGDEPBAR ;  /* 0x00000000000079af */ /* 0x000e220000000000 */
[----:B----4-:R-:W-:-:S05]  /*4b60*/  IMAD.IADD R0, R64, 0x1, -R0 ;  /* 0x0000000140007824 */ /* 0x010fca00078e0a00 */
[C---:B------:R-:W-:Y:S02]  /*4b70*/  ISETP.GT.AND P3, PT, R0.reuse, RZ, PT ;  /* 0x000000ff0000720c */ /* 0x040fe40003f64270 */
[C---:B------:R-:W-:Y:S02]  /*4b80*/  ISETP.GT.AND P2, PT, R0.reuse, 0x1, PT ;  /* 0x000000010000780c */ /* 0x040fe40003f44270 */
[----:B------:R-:W-:Y:S02]  /*4b90*/  ISETP.GT.AND P1, PT, R0, 0x8, PT ;  /* 0x000000080000780c */ /* 0x000fe40003f24270 */
[----:B-1----:R-:W-:Y:S02]  /*4ba0*/  FSEL R9, R38, -INF , P3 ;  /* 0xff80000026097808 */ /* 0x002fe40001800000 */
[----:B------:R-:W-:Y:S02]  /*4bb0*/  FSEL R7, R36, -INF , P3 ;  /* 0xff80000024077808 */ /* 0x000fe40001800000 */
[----:B------:R-:W-:-:S02]  /*4bc0*/  FSEL R8, R39, -INF , P2 ;  /* 0xff80000027087808 */ /* 0x000fc40001000000 */
[----:B------:R-:W-:Y:S02]  /*4bd0*/  FSEL R6, R37, -INF , P2 ;  /* 0xff80000025067808 */ /* 0x000fe40001000000 */
[----:B------:R-:W-:Y:S02]  /*4be0*/  ISETP.GT.AND P3, PT, R0, 0x9, PT ;  /* 0x000000090000780c */ /* 0x000fe40003f64270 */
[----:B------:R-:W-:Y:S02]  /*4bf0*/  FSEL R17, R34, -INF , P1 ;  /* 0xff80000022117808 */ /* 0x000fe40000800000 */
[----:B------:R-:W-:Y:S02]  /*4c00*/  FSEL R11, R32, -INF , P1 ;  /* 0xff800000200b7808 */ /* 0x000fe40000800000 */
[----:B------:R-:W-:Y:S02]  /*4c10*/  FMNMX.FTZ R3, R7, R6, !PT ;  /* 0x0000000607037209 */ /* 0x000fe40007810000 */
[----:B------:R-:W-:-:S02]  /*4c20*/  FMNMX.FTZ R2, R9, R8, !PT ;  /* 0x0000000809027209 */ /* 0x000fc40007810000 */
[C---:B------:R-:W-:Y:S02]  /*4c30*/  ISETP.GT.AND P2, PT, R0.reuse, 0x10, PT ;  /* 0x000000100000780c */ /* 0x040fe40003f44270 */
[----:B------:R-:W-:Y:S02]  /*4c40*/  FSEL R16, R35, -INF , P3 ;  /* 0xff80000023107808 */ /* 0x000fe40001800000 */
[----:B------:R-:W-:Y:S02]  /*4c50*/  FSEL R10, R33, -INF , P3 ;  /* 0xff800000210a7808 */ /* 0x000fe40001800000 */
[----:B------:R-:W-:Y:S02]  /*4c60*/  FMNMX.FTZ R3, R11, R3, !PT ;  /* 0x000000030b037209 */ /* 0x000fe40007810000 */
[----:B------:R-:W-:Y:S02]  /*4c70*/  FMNMX.FTZ R2, R17, R2, !PT ;  /* 0x0000000211027209 */ /* 0x000fe40007810000 */
[----:B------:R-:W-:-:S02]  /*4c80*/  ISETP.GT.AND P1, PT, R0, 0x11, PT ;  /* 0x000000110000780c */ /* 0x000fc40003f24270 */
[----:B------:R-:W-:Y:S02]  /*4c90*/  FSEL R18, R22, -INF , P2 ;  /* 0xff80000016127808 */ /* 0x000fe40001000000 */
[----:B------:R-:W-:Y:S02]  /*4ca0*/  FSEL R13, R20, -INF , P2 ;  /* 0xff800000140d7808 */ /* 0x000fe40001000000 */
[----:B------:R-:W-:Y:S02]  /*4cb0*/  FMNMX.FTZ R3, R10, R3, !PT ;  /* 0x000000030a037209 */ /* 0x000fe40007810000 */
[----:B------:R-:W-:Y:S02]  /*4cc0*/  FMNMX.FTZ R2, R16, R2, !PT ;  /* 0x0000000210027209 */ /* 0x000fe40007810000 */
[----:B------:R-:W-:Y:S02]  /*4cd0*/  FSEL R19, R23, -INF , P1 ;  /* 0xff80000017137808 */ /* 0x000fe40000800000 */
[----:B--23--:R-:W-:-:S02]  /*4ce0*/  FSEL R12, R21, -INF , P1 ;  /* 0xff800000150c7808 */ /* 0x00cfc40000800000 */
[----:B------:R-:W-:Y:S02]  /*4cf0*/  ISETP.GT.AND P2, PT, R0, 0x18, PT ;  /* 0x000000180000780c */ /* 0x000fe40003f44270 */
[----:B------:R-:W-:Y:S02]  /*4d00*/  FMNMX.FTZ R3, R13, R3, !PT ;  /* 0x000000030d037209 */ /* 0x000fe40007810000 */
[----:B------:R-:W-:Y:S02]  /*4d10*/  FMNMX.FTZ R2, R18, R2, !PT ;  /* 0x0000000212027209 */ /* 0x000fe40007810000 */
[----:B------:R-:W-:Y:S02]  /*4d20*/  ISETP.GT.AND P1, PT, R0, 0x19, PT ;  /* 0x000000190000780c */ /* 0x000fe40003f24270 */
[----:B------:R-:W-:Y:S02]  /*4d30*/  FSEL R24, R30, -INF , P2 ;  /* 0xff8000001e187808 */ /* 0x000fe40001000000 */
[----:B------:R-:W-:-:S02]  /*4d40*/  FSEL R15, R28, -INF , P2 ;  /* 0xff8000001c0f7808 */ /* 0x000fc40001000000 */
        /* <DEDUP_REMOVED lines=8> */
[----:B------:R-:W-:Y:S02]  /*4dd0*/  FSEL R76, R44, -INF , P1 ;  /* 0xff8000002c4c7808 */ /* 0x000fe40000800000 */
[C---:B------:R-:W-:Y:S02]  /*4de0*/  ISETP.GT.AND P3, PT, R0.reuse, 0x21, PT ;  /* 0x000000210000780c */ /* 0x040fe40003f64270 */
[C---:B------:R-:W-:Y:S02]  /*4df0*/  ISETP.GT.AND P2, PT, R0.reuse, 0x28, PT ;  /* 0x000000280000780c */ /* 0x040fe40003f44270 */
[----:B------:R-:W-:-:S02]  /*4e00*/  ISETP.GT.AND P1, PT, R0, 0x29, PT ;  /* 0x000000290000780c */ /* 0x000fc40003f24270 */
[----:B------:R-:W-:Y:S02]  /*4e10*/  FMNMX.FTZ R0, R14, R3, !PT ;  /* 0x000000030e007209 */ /* 0x000fe40007810000 */
[----:B------:R-:W-:Y:S02]  /*4e20*/  FMNMX.FTZ R2, R25, R2, !PT ;  /* 0x0000000219027209 */ /* 0x000fe40007810000 */
[----:B------:R-:W-:Y:S02]  /*4e30*/  FSEL R78, R47, -INF , P3 ;  /* 0xff8000002f4e7808 */ /* 0x000fe40001800000 */
[----:B------:R-:W-:Y:S02]  /*4e40*/  FSEL R74, R45, -INF , P3 ;  /* 0xff8000002d4a7808 */ /* 0x000fe40001800000 */
[----:B------:R-:W-:Y:S02]  /*4e50*/  FMNMX.FTZ R0, R76, R0, !PT ;  /* 0x000000004c007209 */ /* 0x000fe40007810000 */
[----:B------:R-:W-:-:S02]  /*4e60*/  FMNMX.FTZ R2, R79, R2, !PT ;  /* 0x000000024f027209 */ /* 0x000fc40007810000 */
[----:B------:R-:W-:Y:S02]  /*4e70*/  FSEL R77, R42, -INF , P2 ;  /* 0xff8000002a4d7808 */ /* 0x000fe40001000000 */
[----:B------:R-:W-:Y:S02]  /*4e80*/  FSEL R73, R40, -INF , P2 ;  /* 0xff80000028497808 */ /* 0x000fe40001000000 */
[----:B------:R-:W-:Y:S02]  /*4e90*/  FMNMX.FTZ R0, R74, R0, !PT ;  /* 0x000000004a007209 */ /* 0x000fe40007810000 */
[----:B------:R-:W-:Y:S02]  /*4ea0*/  FMNMX.FTZ R2, R78, R2, !PT ;  /* 0x000000024e027209 */ /* 0x000fe40007810000 */
[----:B------:R-:W-:Y:S02]  /*4eb0*/  FSEL R75, R43, -INF , P1 ;  /* 0xff8000002b4b7808 */ /* 0x000fe40000800000 */
[----:B------:R-:W-:-:S02]  /*4ec0*/  FSEL R72, R41, -INF , P1 ;  /* 0xff80000029487808 */ /* 0x000fc40000800000 */
[----:B------:R-:W-:Y:S02]  /*4ed0*/  FMNMX.FTZ R0, R73, R0, !PT ;  /* 0x0000000049007209 */ /* 0x000fe40007810000 */
[----:B------:R-:W-:Y:S02]  /*4ee0*/  FMNMX.FTZ R2, R77, R2, !PT ;  /* 0x000000024d027209 */ /* 0x000fe40007810000 */
[----:B------:R-:W-:Y:S02]  /*4ef0*/  FMNMX.FTZ R4, R72, R0, !PT ;  /* 0x0000000048047209 */ /* 0x000fe40007810000 */
[----:B------:R-:W-:Y:S01]  /*4f00*/  FMNMX.FTZ R5, R75, R2, !PT ;  /* 0x000000024b057209 */ /* 0x000fe20007810000 */
[----:B------:R-:W-:Y:S05]  /*4f10*/  BRA.DIV ~URZ, `(.L_x_41) ;  /* 0x0000a9627f007947 */ /* 0x000fea000b800000 */
[----:B------:R1:W2:Y:S02]  /*4f20*/  SHFL.BFLY PT, R0, R4, 0x2, 0x1f ;  /* 0x0c401f0004007f89 */ /* 0x0002a400000e0000 */
.L_x_123:
[----:B-12---:R-:W-:Y:S01]  /*4f30*/  FMNMX.FTZ R4, R4, R0, !PT ;  /* 0x0000000004047209 */ /* 0x006fe20007810000 */
[----:B------:R-:W-:Y:S05]  /*4f40*/  BRA.DIV ~URZ, `(.L_x_42) ;  /* 0x0000a9827f007947 */ /* 0x000fea000b800000 */
[----:B------:R-:W1:Y:S04]  /*4f50*/  SHFL.BFLY PT, R0, R5, 0x2, 0x1f ;  /* 0x0c401f0005007f89 */ /* 0x000e6800000e0000 */
[----:B------:R-:W2:Y:S01]  /*4f60*/  SHFL.BFLY PT, R2, R4, 0x1, 0x1f ;  /* 0x0c201f0004027f89 */ /* 0x000ea200000e0000 */
[----:B-1----:R-:W-:-:S02]  /*4f70*/  FMNMX.FTZ R5, R5, R0, !PT ;  /* 0x0000000005057209 */ /* 0x002fc40007810000 */
[----:B--2---:R-:W-:-:S03]  /*4f80*/  FMNMX.FTZ R134, R4, R2, !PT ;  /* 0x0000000204867209 */ /* 0x004fc60007810000 */
[----:B------:R1:W2:Y:S04]  /*4f90*/  SHFL.BFLY PT, R3, R5, 0x1, 0x1f ;  /* 0x0c201f0005037f89 */ /* 0x0002a800000e0000 */
.L_x_124:
[C---:B------:R-:W-:Y:S01]  /*4fa0*/  FMUL.FTZ R2, R134.reuse, c[0x0][0x2d0] ;  /* 0x0000b40086027a20 */ /* 0x040fe20000410000 */
[----:B------:R-:W-:Y:S01]  /*4fb0*/  FSETP.NEU.FTZ.AND P1, PT, R134, -INF , PT ;  /* 0xff8000008600780b */ /* 0x000fe20003f3d000 */
[----:B------:R-:W-:Y:S01]  /*4fc0*/  WARPSYNC 0xffffffff ;  /* 0xffffffff00007948 */ /* 0x000fe20003800000 */
[----:B--2---:R-:W-:Y:S01]  /*4fd0*/  FMNMX.FTZ R133, R3, R5, !PT ;  /* 0x0000000503857209 */ /* 0x004fe20007810000 */
[----:B------:R-:W-:Y:S01]  /*4fe0*/  LDSM.16.MT88.4 R28, [R240] ;  /* 0x00000000f01c783b */ /* 0x000fe20000004200 */
[----:B------:R-:W-:Y:S02]  /*4ff0*/  FSEL R2, R2, RZ, P1 ;  /* 0x000000ff02027208 */ /* 0x000fe40000800000 */
[C---:B------:R-:W-:Y:S01]  /*5000*/  FSETP.NEU.FTZ.AND P1, PT, R133.reuse, -INF , PT ;  /* 0xff8000008500780b */ /* 0x040fe20003f3d000 */
[----:B------:R-:W-:Y:S01]  /*5010*/  FMUL.FTZ R4, R133, c[0x0][0x2d0] ;  /* 0x0000b40085047a20 */ /* 0x000fe20000410000 */
[----:B------:R-:W-:Y:S01]  /*5020*/  LDSM.16.MT88.4 R32, [R240+0x800] ;  /* 0x00080000f020783b */ /* 0x000fe20000004200 */
[----:B------:R-:W-:-:S02]  /*5030*/  FFMA.FTZ R0, R7, c[0x0][0x2d0], -R2 ;  /* 0x0000b40007007a23 */ /* 0x000fc40000010802 */
[--C-:B------:R-:W-:Y:S01]  /*5040*/  FFMA.FTZ R3, R12, c[0x0][0x2d0], -R2.reuse ;  /* 0x0000b4000c037a23 */ /* 0x100fe20000010802 */
[----:B------:R-:W-:Y:S01]  /*5050*/  LDSM.16.MT88.4 R36, [R238+0x800] ;  /* 0x00080000ee24783b */ /* 0x000fe20000004200 */
[----:B------:R2:W-:Y:S03]  /*5060*/  MUFU.EX2 R101, R0 ;  /* 0x0000000000657308 */ /* 0x0005e60000000800 */
[----:B------:R-:W-:Y:S04]  /*5070*/  LDSM.16.MT88.4 R48, [R239] ;  /* 0x00000000ef30783b */ /* 0x000fe80000004200 */
[----:B------:R-:W-:Y:S01]  /*5080*/  LDSM.16.MT88.4 R56, [R243] ;  /* 0x00000000f338783b */ /* 0x000fe20000004200 */
[----:B------:R-:W-:Y:S03]  /*5090*/  MUFU.EX2 R127, R3 ;  /* 0x00000003007f7308 */ /* 0x000fe60000000800 */
[----:B------:R-:W-:Y:S04]  /*50a0*/  LDSM.16.MT88.4 R60, [R238+0x1800] ;  /* 0x00180000ee3c783b */ /* 0x000fe80000004200 */
[----:B------:R-:W-:Y:S01]  /*50b0*/  LDSM.16.MT88.4 R64, [R239+0x800] ;  /* 0x00080000ef40783b */ /* 0x000fe20000004200 */
[----:B--2---:R-:W-:-:S03]  /*50c0*/  FFMA.FTZ R0, R6, c[0x0][0x2d0], -R2 ;  /* 0x0000b40006007a23 */ /* 0x004fc60000010802 */
[----:B------:R-:W-:Y:S01]  /*50d0*/  LDSM.16.MT88.4 R68, [R240+0x2000] ;  /* 0x00200000f044783b */ /* 0x000fe20000004200 */
[----:B------:R2:W-:Y:S03]  /*50e0*/  MUFU.EX2 R100, R0 ;  /* 0x0000000000647308 */ /* 0x0005e60000000800 */
[----:B------:R-:W-:Y:S01]  /*50f0*/  LDSM.16.MT88.4 R52, [R239+0x1800] ;  /* 0x00180000ef34783b */ /* 0x000fe20000004200 */
[----:B--2---:R-:W-:-:S04]  /*5100*/  FFMA.FTZ R0, R11, c[0x0][0x2d0], -R2 ;  /* 0x0000b4000b007a23 */ /* 0x004fc80000010802 */
[----:B------:R2:W-:Y:S02]  /*5110*/  MUFU.EX2 R116, R0 ;  /* 0x0000000000747308 */ /* 0x0005e40000000800 */
[----:B--2---:R-:W-:-:S06]  /*5120*/  FFMA.FTZ R0, R10, c[0x0][0x2d0], -R2 ;  /* 0x0000b4000a007a23 */ /* 0x004fcc0000010802 */
[----:B------:R2:W3:Y:S02]  /*5130*/  MUFU.EX2 R110, R0 ;  /* 0x00000000006e7308 */ /* 0x0004e40000000800 */
[----:B--2---:R-:W-:Y:S01]  /*5140*/  FFMA.FTZ R0, R13, c[0x0][0x2d0], -R2 ;  /* 0x0000b4000d007a23 */ /* 0x004fe20000010802 */
[----:B---3--:R-:W-:-:S05]  /*5150*/  F2FP.PACK_AB R10, R110, R116 ;  /* 0x000000746e0a723e */ /* 0x008fca00000000ff */
[----:B------:R2:W-:Y:S02]  /*5160*/  MUFU.EX2 R117, R0 ;  /* 0x0000000000757308 */ /* 0x0005e40000000800 */
[----:B--2---:R-:W-:Y:S02]  /*5170*/  FSEL R0, R4, RZ, P1 ;  /* 0x000000ff04007208 */ /* 0x004fe40000800000 */
[----:B-1----:R-:W1:Y:S03]  /*5180*/  LDSM.16.MT88.4 R4, [R238] ;  /* 0x00000000ee04783b */ /* 0x002e660000004200 */
[----:B------:R-:W-:-:S04]  /*5190*/  FFMA.FTZ R3, R9, c[0x0][0x2d0], -R0 ;  /* 0x0000b40009037a23 */ /* 0x000fc80000010800 */
[----:B------:R2:W-:Y:S02]  /*51a0*/  MUFU.EX2 R109, R3 ;  /* 0x00000003006d7308 */ /* 0x0005e40000000800 */
[----:B--2---:R-:W-:Y:S01]  /*51b0*/  FFMA.FTZ R3, R8, c[0x0][0x2d0], -R0 ;  /* 0x0000b40008037a23 */ /* 0x004fe20000010800 */
[----:B------:R-:W-:-:S05]  /*51c0*/  F2FP.PACK_AB R8, R100, R101 ;  /* 0x000000656408723e */ /* 0x000fca00000000ff */
[----:B------:R2:W3:Y:S02]  /*51d0*/  MUFU.EX2 R108, R3 ;  /* 0x00000003006c7308 */ /* 0x0004e40000000800 */
[----:B--2---:R-:W-:Y:S01]  /*51e0*/  FFMA.FTZ R3, R17, c[0x0][0x2d0], -R0 ;  /* 0x0000b40011037a23 */ /* 0x004fe20000010800 */
[----:B---3--:R-:W-:-:S05]  /*51f0*/  F2FP.PACK_AB R9, R108, R109 ;  /* 0x0000006d6c09723e */ /* 0x008fca00000000ff */
[----:B------:R2:W-:Y:S02]  /*5200*/  MUFU.EX2 R111, R3 ;  /* 0x00000003006f7308 */ /* 0x0005e40000000800 */
[----:B--2---:R-:W-:-:S06]  /*5210*/  FFMA.FTZ R3, R16, c[0x0][0x2d0], -R0 ;  /* 0x0000b40010037a23 */ /* 0x004fcc0000010800 */
[----:B------:R2:W3:Y:S02]  /*5220*/  MUFU.EX2 R119, R3 ;  /* 0x0000000300777308 */ /* 0x0004e40000000800 */
[----:B--2---:R-:W-:Y:S01]  /*5230*/  FFMA.FTZ R3, R15, c[0x0][0x2d0], -R2 ;  /* 0x0000b4000f037a23 */ /* 0x004fe20000010802 */
[----:B---3--:R-:W-:-:S05]  /*5240*/  F2FP.PACK_AB R11, R119, R111 ;  /* 0x0000006f770b723e */ /* 0x008fca00000000ff */
[----:B------:R2:W-:Y:S02]  /*5250*/  MUFU.EX2 R125, R3 ;  /* 0x00000003007d7308 */ /* 0x0005e40000000800 */
[C---:B-1----:R-:W-:Y:S07]  /*5260*/  HMMA.16816.F32 R40, R8.reuse, R4, RZ ;  /* 0x000000040828723c */ /* 0x042fee00000018ff */
[----:B------:R-:W-:Y:S01]  /*5270*/  F2FP.PACK_AB R4, R127, R117 ;  /* 0x000000757f04723e */ /* 0x000fe200000000ff */
[----:B------:R-:W-:Y:S01]  /*5280*/  HMMA.16816.F32 R20, R8, R6, RZ ;  /* 0x000000060814723c */ /* 0x000fe200000018ff */
[----:B--2---:R-:W-:-:S04]  /*5290*/  FFMA.FTZ R3, R14, c[0x0][0x2d0], -R2 ;  /* 0x0000b4000e037a23 */ /* 0x004fc80000010802 */
[----:B------:R1:W2:Y:S03]  /*52a0*/  MUFU.EX2 R126, R3 ;  /* 0x00000003007e7308 */ /* 0x0002a60000000800 */
[----:B------:R-:W-:Y:S01]  /*52b0*/  HMMA.16816.F32 R12, R8, R30, RZ ;  /* 0x0000001e080c723c */ /* 0x000fe200000018ff */
[----:B-1----:R-:W-:Y:S01]  /*52c0*/  FFMA.FTZ R3, R18, c[0x0][0x2d0], -R0 ;  /* 0x0000b40012037a23 */ /* 0x002fe20000010800 */
[----:B--2---:R-:W-:-:S03]  /*52d0*/  F2FP.PACK_AB R6, R126, R125 ;  /* 0x0000007d7e06723e */ /* 0x004fc600000000ff */
[----:B------:R1:W-:Y:S02]  /*52e0*/  MUFU.EX2 R118, R3 ;  /* 0x0000000300767308 */ /* 0x0003e40000000800 */
[--C-:B-1----:R-:W-:Y:S02]  /*52f0*/  FFMA.FTZ R3, R19, c[0x0][0x2d0], -R0.reuse ;  /* 0x0000b40013037a23 */ /* 0x102fe40000010800 */
[C---:B------:R-:W-:Y:S04]  /*5300*/  HMMA.16816.F32 R16, R8.reuse, R28, RZ ;  /* 0x0000001c0810723c */ /* 0x040fe800000018ff */
[----:B------:R1:W2:Y:S04]  /*5310*/  MUFU.EX2 R124, R3 ;  /* 0x00000003007c7308 */ /* 0x0002a80000000800 */
[----:B------:R-:W-:Y:S01]  /*5320*/  HMMA.16816.F32 R28, R8, R50, RZ ;  /* 0x00000032081c723c */ /* 0x000fe200000018ff */
[----:B-1----:R-:W-:Y:S01]  /*5330*/  FFMA.FTZ R3, R24, c[0x0][0x2d0], -R0 ;  /* 0x0000b40018037a23 */ /* 0x002fe20000010800 */
[----:B--2---:R-:W-:-:S03]  /*5340*/  F2FP.PACK_AB R5, R124, R118 ;  /* 0x000000767c05723e */ /* 0x004fc600000000ff */
[----:B------:R1:W-:Y:S02]  /*5350*/  MUFU.EX2 R129, R3 ;  /* 0x0000000300817308 */ /* 0x0003e40000000800 */
[----:B-1----:R-:W-:Y:S02]  /*5360*/  FFMA.FTZ R3, R25, c[0x0][0x2d0], -R0 ;  /* 0x0000b40019037a23 */ /* 0x002fe40000010800 */
[----:B------:R-:W-:Y:S04]  /*5370*/  HMMA.16816.F32 R24, R8, R56, RZ ;  /* 0x000000380818723c */ /* 0x000fe800000018ff */
[----:B------:R-:W1:Y:S02]  /*5380*/  MUFU.EX2 R128, R3 ;  /* 0x0000000300807308 */ /* 0x000e640000000800 */
[----:B-1----:R-:W-:-:S07]  /*5390*/  F2FP.PACK_AB R7, R128, R129 ;  /* 0x000000818007723e */ /* 0x002fce00000000ff */
[C---:B------:R-:W-:Y:S08]  /*53a0*/  HMMA.16816.F32 R44, R4.reuse, R34, R12 ;  /* 0x00000022042c723c */ /* 0x040ff0000000180c */
[C---:B------:R-:W-:Y:S01]  /*53b0*/  HMMA.16816.F32 R156, R4.reuse, R36, R40 ;  /* 0x00000024049c723c */ /* 0x040fe20000001828 */
[----:B------:R-:W-:Y:S07]  /*53c0*/  LDSM.16.MT88.4 R40, [R241+0x800] ;  /* 0x00080000f128783b */ /* 0x000fee0000004200 */
[C---:B------:R-:W-:Y:S01]  /*53d0*/  HMMA.16816.F32 R136, R4.reuse, R38, R20 ;  /* 0x000000260488723c */ /* 0x040fe20000001814 */
[----:B------:R-:W-:Y:S07]  /*53e0*/  LDSM.16.MT88.4 R36, [R238+0x2000] ;  /* 0x00200000ee24783b */ /* 0x000fee0000004200 */
[----:B------:R-:W-:Y:S01]  /*53f0*/  MOV R155, R44 ;  /* 0x0000002c009b7202 */ /* 0x000fe20000000f00 */
[----:B------:R-:W-:Y:S01]  /*5400*/  IMAD.MOV.U32 R153, RZ, RZ, R46 ;  /* 0x000000ffff997224 */ /* 0x000fe200078e002e */
[----:B------:R-:W-:Y:S01]  /*5410*/  MOV R154, R45 ;  /* 0x0000002d009a7202 */ /* 0x000fe20000000f00 */
[----:B------:R-:W-:Y:S01]  /*5420*/  HMMA.16816.F32 R148, R4, R32, R16 ;  /* 0x000000200494723c */ /* 0x000fe20000001810 */
[----:B------:R-:W-:-:S02]  /*5430*/  MOV R152, R47 ;  /* 0x0000002f00987202 */ /* 0x000fc40000000f00 */
[----:B------:R-:W1:Y:S05]  /*5440*/  LDSM.16.MT88.4 R44, [R240+0x1800] ;  /* 0x00180000f02c783b */ /* 0x000e6a0000004200 */
[C---:B------:R-:W-:Y:S08]  /*5450*/  HMMA.16816.F32 R16, R8.reuse, R60, RZ ;  /* 0x0000003c0810723c */ /* 0x040ff000000018ff */
[C---:B------:R-:W-:Y:S01]  /*5460*/  HMMA.16816.F32 R12, R8.reuse, R62, RZ ;  /* 0x0000003e080c723c */ /* 0x040fe200000018ff */
[----:B------:R-:W-:Y:S07]  /*5470*/  LDSM.16.MT88.4 R60, [R239+0x2000] ;  /* 0x00200000ef3c783b */ /* 0x000fee0000004200 */
[C---:B------:R-:W-:Y:S01]  /*5480*/  HMMA.16816.F32 R20, R8.reuse, R58, RZ ;  /* 0x0000003a0814723c */ /* 0x040fe200000018ff */
[----:B------:R-:W-:Y:S07]  /*5490*/  LDSM.16.MT88.4 R56, [R241+0x2000] ;  /* 0x00200000f138783b */ /* 0x000fee0000004200 */
[----:B------:R-:W-:Y:S01]  /*54a0*/  HMMA.16816.F32 R32, R8, R48, RZ ;  /* 0x000000300820723c */ /* 0x000fe200000018ff */
[----:B------:R-:W2:Y:S07]  /*54b0*/  LDSM.16.MT88.4 R48, [R241+0x1800] ;  /* 0x00180000f130783b */ /* 0x000eae0000004200 */
[----:B------:R-:W-:Y:S08]  /*54c0*/  HMMA.16816.F32 R80, R4, R66, R28 ;  /* 0x000000420450723c */ /* 0x000ff0000000181c */
[----:B-1----:R-:W-:Y:S08]  /*54d0*/  HMMA.16816.F32 R28, R8, R46, RZ ;  /* 0x0000002e081c723c */ /* 0x002ff000000018ff */
[C---:B------:R-:W-:Y:S08]  /*54e0*/  HMMA.16816.F32 R24, R4.reuse, R40, R24 ;  /* 0x000000280418723c */ /* 0x040ff00000001818 */
[----:B------:R-:W-:Y:S01]  /*54f0*/  HMMA.16816.F32 R16, R4, R36, R16 ;  /* 0x000000240410723c */ /* 0x000fe20000001810 */
[----:B------:R-:W-:Y:S01]  /*5500*/  MOV R147, R80 ;  /* 0x0000005000937202 */ /* 0x000fe20000000f00 */
[----:B------:R-:W-:Y:S01]  /*5510*/  IMAD.MOV.U32 R146, RZ, RZ, R81 ;  /* 0x000000ffff927224 */ /* 0x000fe200078e0051 */
[----:B------:R-:W-:-:S02]  /*5520*/  MOV R145, R82 ;  /* 0x0000005200917202 */ /* 0x000fc40000000f00 */
[----:B------:R-:W-:-:S03]  /*5530*/  MOV R144, R83 ;  /* 0x0000005300907202 */ /* 0x000fc60000000f00 */
[C---:B------:R-:W-:Y:S08]  /*5540*/  HMMA.16816.F32 R12, R4.reuse, R38, R12 ;  /* 0x00000026040c723c */ /* 0x040ff0000000180c */
[----:B------:R-:W-:Y:S01]  /*5550*/  HMMA.16816.F32 R20, R4, R42, R20 ;  /* 0x0000002a0414723c */ /* 0x000fe20000001814 */
[----:B------:R-:W1:Y:S01]  /*5560*/  LDSM.16.MT88.4 R40, [R238+0x3000] ;  /* 0x00300000ee28783b */ /* 0x000e620000004200 */
[----:B------:R-:W-:Y:S01]  /*5570*/  IMAD.MOV.U32 R104, RZ, RZ, R26 ;  /* 0x000000ffff687224 */ /* 0x000fe200078e001a */
[----:B------:R-:W-:Y:S01]  /*5580*/  MOV R103, R27 ;  /* 0x0000001b00677202 */ /* 0x000fe20000000f00 */
[----:B------:R-:W-:Y:S01]  /*5590*/  IMAD.MOV.U32 R99, RZ, RZ, R24 ;  /* 0x000000ffff637224 */ /* 0x000fe200078e0018 */
[----:B------:R-:W-:-:S03]  /*55a0*/  MOV R102, R25 ;  /* 0x0000001900667202 */ /* 0x000fc60000000f00 */
[----:B------:R-:W-:Y:S01]  /*55b0*/  HMMA.16816.F32 R36, R4, R70, R28 ;  /* 0x000000460424723c */ /* 0x000fe2000000181c */
[----:B------:R-:W-:Y:S01]  /*55c0*/  MOV R135, R16 ;  /* 0x0000001000877202 */ /* 0x000fe20000000f00 */
[----:B------:R-:W-:Y:S01]  /*55d0*/  IMAD.MOV.U32 R132, RZ, RZ, R17 ;  /* 0x000000ffff847224 */ /* 0x000fe200078e0011 */
[----:B------:R-:W-:Y:S02]  /*55e0*/  MOV R131, R18 ;  /* 0x0000001200837202 */ /* 0x000fe40000000f00 */
[----:B------:R-:W-:-:S03]  /*55f0*/  MOV R130, R19 ;  /* 0x0000001300827202 */ /* 0x000fc60000000f00 */
[----:B------:R-:W-:Y:S01]  /*5600*/  HMMA.16816.F32 R140, R4, R64, R32 ;  /* 0x00000040048c723c */ /* 0x000fe20000001820 */
[----:B------:R-:W-:Y:S01]  /*5610*/  IMAD.MOV.U32 R94, RZ, RZ, R13 ;  /* 0x000000ffff5e7224 */ /* 0x000fe200078e000d */
[----:B------:R-:W-:Y:S01]  /*5620*/  MOV R91, R14 ;  /* 0x0000000e005b7202 */ /* 0x000fe20000000f00 */
[----:B------:R-:W-:Y:S01]  /*5630*/  IMAD.MOV.U32 R89, RZ, RZ, R12 ;  /* 0x000000ffff597224 */ /* 0x000fe200078e000c */
[----:B------:R-:W-:-:S04]  /*5640*/  MOV R90, R15 ;  /* 0x0000000f005a7202 */ /* 0x000fc80000000f00 */
[----:B------:R-:W-:Y:S01]  /*5650*/  HMMA.16816.F32 R32, R8, R44, RZ ;  /* 0x0000002c0820723c */ /* 0x000fe200000018ff */
[----:B------:R-:W-:Y:S01]  /*5660*/  MOV R98, R21 ;  /* 0x0000001500627202 */ /* 0x000fe20000000f00 */
[----:B------:R-:W-:Y:S01]  /*5670*/  IMAD.MOV.U32 R96, RZ, RZ, R23 ;  /* 0x000000ffff607224 */ /* 0x000fe200078e0017 */
[----:B------:R-:W-:Y:S01]  /*5680*/  MOV R97, R22 ;  /* 0x0000001600617202 */ /* 0x000fe20000000f00 */
[----:B------:R-:W-:Y:S01]  /*5690*/  LDSM.16.MT88.4 R44, [R239+0x3800] ;  /* 0x00380000ef2c783b */ /* 0x000fe20000004200 */
[----:B------:R-:W-:-:S03]  /*56a0*/  MOV R95, R20 ;  /* 0x00000014005f7202 */ /* 0x000fc60000000f00 */
[C---:B------:R-:W-:Y:S01]  /*56b0*/  HMMA.16816.F32 R24, R8.reuse, R52, RZ ;  /* 0x000000340818723c */ /* 0x040fe200000018ff */
[----:B------:R-:W-:Y:S01]  /*56c0*/  MOV R88, R37 ;  /* 0x0000002500587202 */ /* 0x000fe20000000f00 */
[----:B------:R-:W-:Y:S01]  /*56d0*/  IMAD.MOV.U32 R87, RZ, RZ, R39 ;  /* 0x000000ffff577224 */ /* 0x000fe200078e0027 */
[----:B------:R-:W-:Y:S02]  /*56e0*/  MOV R93, R38 ;  /* 0x00000026005d7202 */ /* 0x000fe40000000f00 */
[----:B------:R-:W-:Y:S02]  /*56f0*/  MOV R86, R36 ;  /* 0x0000002400567202 */ /* 0x000fe40000000f00 */
[----:B------:R-:W-:Y:S01]  /*5700*/  LDSM.16.MT88.4 R36, [R238+0x3800] ;  /* 0x00380000ee24783b */ /* 0x000fe20000004200 */
[C---:B--2---:R-:W-:Y:S08]  /*5710*/  HMMA.16816.F32 R16, R8.reuse, R48, RZ ;  /* 0x000000300810723c */ /* 0x044ff000000018ff */
[C---:B------:R-:W-:Y:S01]  /*5720*/  HMMA.16816.F32 R12, R8.reuse, R50, RZ ;  /* 0x00000032080c723c */ /* 0x040fe200000018ff */
[----:B------:R-:W2:Y:S07]  /*5730*/  LDSM.16.MT88.4 R48, [R240+0x3000] ;  /* 0x00300000f030783b */ /* 0x000eae0000004200 */
[----:B------:R-:W-:Y:S01]  /*5740*/  HMMA.16816.F32 R20, R8, R54, RZ ;  /* 0x000000360814723c */ /* 0x000fe200000018ff */
[----:B------:R-:W3:Y:S07]  /*5750*/  LDSM.16.MT88.4 R52, [R239+0x3000] ;  /* 0x00300000ef34783b */ /* 0x000eee0000004200 */
[C---:B------:R-:W-:Y:S01]  /*5760*/  HMMA.16816.F32 R80, R4.reuse, R68, R32 ;  /* 0x000000440450723c */ /* 0x040fe20000001820 */
[----:B------:R-:W4:Y:S07]  /*5770*/  LDSM.16.MT88.4 R32, [R240+0x3800] ;  /* 0x00380000f020783b */ /* 0x000f2e0000004200 */
[----:B------:R-:W-:Y:S08]  /*5780*/  HMMA.16816.F32 R64, R4, R60, R24 ;  /* 0x0000003c0440723c */ /* 0x000ff00000001818 */
[C---:B-1----:R-:W-:Y:S08]  /*5790*/  HMMA.16816.F32 R28, R8.reuse, R40, RZ ;  /* 0x00000028081c723c */ /* 0x042ff000000018ff */
[----:B------:R-:W-:Y:S01]  /*57a0*/  HMMA.16816.F32 R24, R8, R42, RZ ;  /* 0x0000002a0818723c */ /* 0x000fe200000018ff */
[----:B------:R-:W1:Y:S07]  /*57b0*/  LDSM.16.MT88.4 R40, [R241+0x3000] ;  /* 0x00300000f128783b */ /* 0x000e6e0000004200 */
[C---:B------:R-:W-:Y:S08]  /*57c0*/  HMMA.16816.F32 R20, R4.reuse, R62, R20 ;  /* 0x0000003e0414723c */ /* 0x040ff00000001814 */
[----:B------:R-:W-:Y:S07]  /*57d0*/  HMMA.16816.F32 R60, R4, R56, R16 ;  /* 0x00000038043c723c */ /* 0x000fee0000001810 */
[----:B------:R-:W-:Y:S01]  /*57e0*/  MOV R56, R89 ;  /* 0x0000005900387202 */ /* 0x000fe20000000f00 */
[----:B--2---:R-:W-:Y:S01]  /*57f0*/  HMMA.16816.F32 R16, R8, R50, RZ ;  /* 0x000000320810723c */ /* 0x004fe200000018ff */
[----:B------:R-:W-:-:S06]  /*5800*/  MOV R57, R94 ;  /* 0x0000005e00397202 */ /* 0x000fcc0000000f00 */
[----:B------:R-:W-:Y:S01]  /*5810*/  IMAD.MOV.U32 R50, RZ, RZ, R99 ;  /* 0x000000ffff327224 */ /* 0x000fe200078e0063 */
[----:B------:R-:W-:Y:S01]  /*5820*/  HMMA.16816.F32 R172, R4, R38, R24 ;  /* 0x0000002604ac723c */ /* 0x000fe20000001818 */
[----:B------:R-:W2:Y:S01]  /*5830*/  LDSM.16.MT88.4 R24, [R241+0x3800] ;  /* 0x00380000f118783b */ /* 0x000ea20000004200 */
[----:B------:R-:W-:Y:S01]  /*5840*/  MOV R85, R22 ;  /* 0x0000001600557202 */ /* 0x000fe20000000f00 */
[----:B------:R-:W-:Y:S01]  /*5850*/  IMAD.MOV.U32 R84, RZ, RZ, R23 ;  /* 0x000000ffff547224 */ /* 0x000fe200078e0017 */
[----:B------:R-:W-:Y:S02]  /*5860*/  MOV R92, R21 ;  /* 0x00000015005c7202 */ /* 0x000fe40000000f00 */
[----:B------:R-:W-:Y:S01]  /*5870*/  MOV R3, R20 ;  /* 0x0000001400037202 */ /* 0x000fe20000000f00 */
[----:B------:R-:W-:Y:S01]  /*5880*/  IMAD.MOV.U32 R39, RZ, RZ, R96 ;  /* 0x000000ffff277224 */ /* 0x000fe200078e0060 */
[----:B------:R-:W-:Y:S01]  /*5890*/  HMMA.16816.F32 R20, R8, R48, RZ ;  /* 0x000000300814723c */ /* 0x000fe200000018ff */
[----:B------:R-:W-:-:S02]  /*58a0*/  MOV R38, R97 ;  /* 0x0000006100267202 */ /* 0x000fc40000000f00 */
[----:B------:R-:W-:-:S04]  /*58b0*/  MOV R51, R102 ;  /* 0x0000006600337202 */ /* 0x000fc80000000f00 */
[----:B------:R-:W-:Y:S01]  /*58c0*/  MOV R49, R103 ;  /* 0x0000006700317202 */ /* 0x000fe20000000f00 */
[----:B------:R-:W-:Y:S01]  /*58d0*/  HMMA.16816.F32 R176, R4, R58, R12 ;  /* 0x0000003a04b0723c */ /* 0x000fe2000000180c */
[----:B------:R-:W-:-:S06]  /*58e0*/  IMAD.MOV.U32 R48, RZ, RZ, R104 ;  /* 0x000000ffff307224 */ /* 0x000fcc00078e0068 */
[----:B------:R-:W-:Y:S01]  /*58f0*/  IMAD.MOV.U32 R58, RZ, RZ, R91 ;  /* 0x000000ffff3a7224 */ /* 0x000fe200078e005b */
[----:B---3--:R-:W-:Y:S01]  /*5900*/  HMMA.16816.F32 R12, R8, R52, RZ ;  /* 0x00000034080c723c */ /* 0x008fe200000018ff */
[----:B------:R-:W-:-:S06]  /*5910*/  MOV R59, R90 ;  /* 0x0000005a003b7202 */ /* 0x000fcc0000000f00 */
[----:B------:R-:W-:Y:S01]  /*5920*/  IMAD.MOV.U32 R53, RZ, RZ, R88 ;  /* 0x000000ffff357224 */ /* 0x000fe200078e0058 */
[----:B------:R-:W-:Y:S01]  /*5930*/  HMMA.16816.F32 R68, R4, R36, R28 ;  /* 0x000000240444723c */ /* 0x000fe2000000181c */
[----:B------:R-:W3:Y:S01]  /*5940*/  LDSM.16.MT88.4 R28, [R238+0x4800] ;  /* 0x00480000ee1c783b */ /* 0x000ee20000004200 */
[----:B------:R-:W-:-:S05]  /*5950*/  IMAD.MOV.U32 R52, RZ, RZ, R86 ;  /* 0x000000ffff347224 */ /* 0x000fca00078e0056 */
[----:B------:R-:W-:Y:S01]  /*5960*/  MOV R37, R98 ;  /* 0x0000006200257202 */ /* 0x000fe20000000f00 */
[----:B----4-:R-:W-:Y:S01]  /*5970*/  HMMA.16816.F32 R88, R4, R32, R20 ;  /* 0x000000200458723c */ /* 0x010fe20000001814 */
[----:B------:R-:W-:-:S06]  /*5980*/  MOV R36, R95 ;  /* 0x0000005f00247202 */ /* 0x000fcc0000000f00 */
[----:B------:R-:W-:Y:S01]  /*5990*/  MOV R33, R87 ;  /* 0x0000005700217202 */ /* 0x000fe20000000f00 */
[----:B------:R-:W-:Y:S01]  /*59a0*/  HMMA.16816.F32 R96, R4, R34, R16 ;  /* 0x000000220460723c */ /* 0x000fe20000001810 */
[----:B------:R-:W-:-:S06]  /*59b0*/  MOV R32, R93 ;  /* 0x0000005d00207202 */ /* 0x000fcc0000000f00 */
[----:B------:R-:W-:Y:S01]  /*59c0*/  MOV R34, R85 ;  /* 0x0000005500227202 */ /* 0x000fe20000000f00 */
[----:B-1----:R-:W-:Y:S01]  /*59d0*/  HMMA.16816.F32 R16, R8, R40, RZ ;  /* 0x000000280810723c */ /* 0x002fe200000018ff */
[----:B------:R-:W-:-:S06]  /*59e0*/  MOV R35, R84 ;  /* 0x0000005400237202 */ /* 0x000fcc0000000f00 */
[----:B------:R-:W-:Y:S01]  /*59f0*/  IMAD.MOV.U32 R40, RZ, RZ, R50 ;  /* 0x000000ffff287224 */ /* 0x000fe200078e0032 */
[----:B------:R-:W-:Y:S01]  /*5a00*/  HMMA.16816.F32 R84, R4, R44, R12 ;  /* 0x0000002c0454723c */ /* 0x000fe2000000180c */
[----:B------:R-:W-:Y:S02]  /*5a10*/  MOV R41, R51 ;  /* 0x0000003300297202 */ /* 0x000fe40000000f00 */
[----:B------:R-:W-:Y:S02]  /*5a20*/  MOV R50, R131 ;  /* 0x0000008300327202 */ /* 0x000fe40000000f00 */
[----:B------:R-:W-:Y:S02]  /*5a30*/  MOV R51, R130 ;  /* 0x0000008200337202 */ /* 0x000fe40000000f00 */
[----:B------:R-:W-:Y:S01]  /*5a40*/  IMAD.MOV.U32 R45, RZ, RZ, R92 ;  /* 0x000000ffff2d7224 */ /* 0x000fe200078e005c */
[----:B------:R-:W-:Y:S01]  /*5a50*/  HMMA.16816.F32 R12, R8, R42, RZ ;  /* 0x0000002a080c723c */ /* 0x000fe200000018ff */
[----:B------:R-:W-:Y:S01]  /*5a60*/  MOV R44, R3 ;  /* 0x00000003002c7202 */ /* 0x000fe20000000f00 */
[----:B------:R-:W-:-:S04]  /*5a70*/  FADD.FTZ R3, R101, R100 ;  /* 0x0000006465037221 */ /* 0x000fc80000010000 */
[----:B------:R-:W-:Y:S01]  /*5a80*/  FADD.FTZ R3, R116, R3 ;  /* 0x0000000374037221 */ /* 0x000fe20000010000 */
[----:B------:R-:W-:Y:S01]  /*5a90*/  MOV R42, R48 ;  /* 0x00000030002a7202 */ /* 0x000fe20000000f00 */
[----:B--2---:R-:W-:Y:S01]  /*5aa0*/  HMMA.16816.F32 R92, R4, R24, R16 ;  /* 0x00000018045c723c */ /* 0x004fe20000001810 */
[----:B------:R-:W1:Y:S01]  /*5ab0*/  LDSM.16.MT88.4 R16, [R238+0x5000] ;  /* 0x00500000ee10783b */ /* 0x000e620000004200 */
[----:B------:R-:W-:Y:S01]  /*5ac0*/  FADD.FTZ R3, R110, R3 ;  /* 0x000000036e037221 */ /* 0x000fe20000010000 */
[----:B------:R-:W-:Y:S01]  /*5ad0*/  MOV R43, R49 ;  /* 0x00000031002b7202 */ /* 0x000fe20000000f00 */
[----:B------:R-:W-:Y:S01]  /*5ae0*/  IMAD.MOV.U32 R48, RZ, RZ, R135 ;  /* 0x000000ffff307224 */ /* 0x000fe200078e0087 */
[----:B------:R-:W-:Y:S02]  /*5af0*/  MOV R49, R132 ;  /* 0x0000008400317202 */ /* 0x000fe40000000f00 */
[----:B------:R-:W-:Y:S01]  /*5b00*/  FADD.FTZ R24, R117, R3 ;  /* 0x0000000375187221 */ /* 0x000fe20000010000 */
[----:B------:R-:W-:Y:S07]  /*5b10*/  HMMA.16816.F32 R20, R8, R54, RZ ;  /* 0x000000360814723c */ /* 0x000fee00000018ff */
[----:B------:R-:W-:Y:S01]  /*5b20*/  MOV R54, R32 ;  /* 0x0000002000367202 */ /* 0x000fe20000000f00 */
[----:B------:R-:W-:Y:S01]  /*5b30*/  HMMA.16816.F32 R112, R4, R26, R12 ;  /* 0x0000001a0470723c */ /* 0x000fe2000000180c */
[----:B------:R-:W-:Y:S01]  /*5b40*/  MOV R55, R33 ;  /* 0x0000002100377202 */ /* 0x000fe20000000f00 */
[----:B------:R-:W-:Y:S01]  /*5b50*/  IMAD.MOV.U32 R32, RZ, RZ, R155 ;  /* 0x000000ffff207224 */ /* 0x000fe200078e009b */
[----:B------:R-:W-:-:S04]  /*5b60*/  MOV R33, R154 ;  /* 0x0000009a00217202 */ /* 0x000fc80000000f00 */
[--C-:B------:R-:W-:Y:S01]  /*5b70*/  FFMA.FTZ R27, R74, c[0x0][0x2d0], -R2.reuse ;  /* 0x0000b4004a1b7a23 */ /* 0x100fe20000010802 */
[----:B---3--:R-:W-:Y:S01]  /*5b80*/  HMMA.16816.F32 R12, R8, R28, RZ ;  /* 0x0000001c080c723c */ /* 0x008fe200000018ff */
[----:B------:R-:W-:-:S06]  /*5b90*/  FFMA.FTZ R26, R73, c[0x0][0x2d0], -R2 ;  /* 0x0000b400491a7a23 */ /* 0x000fcc0000010802 */
[----:B------:R-:W-:Y:S01]  /*5ba0*/  FFMA.FTZ R28, R76, c[0x0][0x2d0], -R2 ;  /* 0x0000b4004c1c7a23 */ /* 0x000fe20000010802 */
[----:B------:R-:W-:Y:S01]  /*5bb0*/  HMMA.16816.F32 R104, R4, R46, R20 ;  /* 0x0000002e0468723c */ /* 0x000fe20000001814 */
[----:B------:R-:W2:Y:S01]  /*5bc0*/  LDSM.16.MT88.4 R20, [R240+0x4800] ;  /* 0x00480000f014783b */ /* 0x000ea20000004200 */
[----:B------:R-:W-:Y:S01]  /*5bd0*/  FFMA.FTZ R29, R78, c[0x0][0x2d0], -R0 ;  /* 0x0000b4004e1d7a23 */ /* 0x000fe20000010800 */
[----:B------:R-:W-:Y:S01]  /*5be0*/  MOV R76, R44 ;  /* 0x0000002c004c7202 */ /* 0x000fe20000000f00 */
[----:B------:R-:W-:Y:S02]  /*5bf0*/  IMAD.MOV.U32 R44, RZ, RZ, R147 ;  /* 0x000000ffff2c7224 */ /* 0x000fe400078e0093 */
[----:B------:R-:W-:Y:S01]  /*5c00*/  IMAD.MOV.U32 R78, RZ, RZ, R34 ;  /* 0x000000ffff4e7224 */ /* 0x000fe200078e0022 */
[----:B------:R-:W-:Y:S02]  /*5c10*/  MOV R46, R145 ;  /* 0x00000091002e7202 */ /* 0x000fe40000000f00 */
[----:B------:R-:W-:-:S02]  /*5c20*/  MOV R47, R144 ;  /* 0x00000090002f7202 */ /* 0x000fc40000000f00 */
[----:B------:R-:W-:-:S05]  /*5c30*/  MOV R34, R153 ;  /* 0x0000009900227202 */ /* 0x000fca0000000f00 */
[----:B-1----:R-:W-:Y:S07]  /*5c40*/  HMMA.16816.F32 R100, R4, R16, R12 ;  /* 0x000000100464723c */ /* 0x002fee000000180c */
[----:B------:R-:W-:Y:S01]  /*5c50*/  FADD.FTZ R16, R109, R108 ;  /* 0x0000006c6d107221 */ /* 0x000fe20000010000 */
[----:B------:R-:W-:Y:S03]  /*5c60*/  HMMA.16816.F32 R12, R8, R30, RZ ;  /* 0x0000001e080c723c */ /* 0x000fe600000018ff */
[----:B------:R-:W-:-:S04]  /*5c70*/  FADD.FTZ R25, R111, R16 ;  /* 0x000000106f197221 */ /* 0x000fc80000010000 */
[----:B------:R-:W-:Y:S02]  /*5c80*/  FADD.FTZ R3, R119, R25 ;  /* 0x0000001977037221 */ /* 0x000fe40000010000 */
[----:B------:R-:W-:Y:S02]  /*5c90*/  FFMA.FTZ R25, R72, c[0x0][0x2d0], -R2 ;  /* 0x0000b40048197a23 */ /* 0x000fe40000010802 */
[----:B------:R-:W-:Y:S02]  /*5ca0*/  FADD.FTZ R3, R118, R3 ;  /* 0x0000000376037221 */ /* 0x000fe40000010000 */
[----:B------:R-:W-:Y:S02]  /*5cb0*/  FADD.FTZ R2, R127, R24 ;  /* 0x000000187f027221 */ /* 0x000fe40000010000 */
[----:B------:R-:W-:Y:S01]  /*5cc0*/  FFMA.FTZ R30, R79, c[0x0][0x2d0], -R0 ;  /* 0x0000b4004f1e7a23 */ /* 0x000fe20000010800 */
[----:B------:R-:W-:Y:S01]  /*5cd0*/  MOV R79, R35 ;  /* 0x00000023004f7202 */ /* 0x000fe20000000f00 */
[----:B------:R-:W-:Y:S01]  /*5ce0*/  FADD.FTZ R2, R125, R2 ;  /* 0x000000027d027221 */ /* 0x000fe20000010000 */
[----:B------:R-:W-:Y:S01]  /*5cf0*/  MOV R35, R152 ;  /* 0x0000009800237202 */ /* 0x000fe20000000f00 */
[--C-:B------:R-:W-:Y:S01]  /*5d00*/  FFMA.FTZ R24, R77, c[0x0][0x2d0], -R0.reuse ;  /* 0x0000b4004d187a23 */ /* 0x100fe20000010800 */
[----:B------:R-:W-:Y:S01]  /*5d10*/  MOV R77, R45 ;  /* 0x0000002d004d7202 */ /* 0x000fe20000000f00 */
[----:B------:R-:W-:Y:S01]  /*5d20*/  FFMA.FTZ R31, R75, c[0x0][0x2d0], -R0 ;  /* 0x0000b4004b1f7a23 */ /* 0x000fe20000010800 */
[----:B------:R-:W-:Y:S01]  /*5d30*/  MOV R45, R146 ;  /* 0x00000092002d7202 */ /* 0x000fe20000000f00 */
[----:B------:R-:W-:Y:S01]  /*5d40*/  FADD.FTZ R3, R124, R3 ;  /* 0x000000037c037221 */ /* 0x000fe20000010000 */
[----:B------:R-:W-:Y:S01]  /*5d50*/  HMMA.16816.F32 R120, R4, R18, R12 ;  /* 0x000000120478723c */ /* 0x000fe2000000180c */
[----:B------:R-:W1:Y:S01]  /*5d60*/  LDSM.16.MT88.4 R16, [R240+0x5000] ;  /* 0x00500000f010783b */ /* 0x000e620000004200 */
[----:B------:R-:W-:-:S02]  /*5d70*/  FADD.FTZ R0, R126, R2 ;  /* 0x000000027e007221 */ /* 0x000fc40000010000 */
[----:B------:R-:W-:Y:S01]  /*5d80*/  FADD.FTZ R2, R129, R3 ;  /* 0x0000000381027221 */ /* 0x000fe20000010000 */
[----:B------:R-:W-:Y:S01]  /*5d90*/  LDSM.16.MT88.4 R144, [R240+0x1000] ;  /* 0x00100000f090783b */ /* 0x000fe20000004200 */
[----:B------:R-:W-:Y:S02]  /*5da0*/  MUFU.EX2 R3, R31 ;  /* 0x0000001f00037308 */ /* 0x000fe40000000800 */
[----:B--2---:R-:W-:Y:S01]  /*5db0*/  HMMA.16816.F32 R12, R8, R20, RZ ;  /* 0x00000014080c723c */ /* 0x004fe200000018ff */
[----:B------:R-:W-:Y:S01]  /*5dc0*/  FADD.FTZ R2, R128, R2 ;  /* 0x0000000280027221 */ /* 0x000fe20000010000 */
[----:B------:R-:W-:Y:S04]  /*5dd0*/  LDSM.16.MT88.4 R152, [R238+0x1000] ;  /* 0x00100000ee98783b */ /* 0x000fe80000004200 */
[----:B------:R-:W-:Y:S11]  /*5de0*/  LDSM.16.MT88.4 R72, [R238+0x4000] ;  /* 0x00400000ee48783b */ /* 0x000ff60000004200 */
[----:B------:R-:W-:Y:S07]  /*5df0*/  @!UPT UIADD3 URZ, URZ, URZ, URZ ;  /* 0x0000003f3f3ff290 */ /* 0x000fee000fffe03f */
[----:B-1----:R-:W-:Y:S08]  /*5e00*/  HMMA.16816.F32 R108, R4, R16, R12 ;  /* 0x00000010046c723c */ /* 0x002ff0000000180c */
[----:B------:R-:W-:Y:S01]  /*5e10*/  HMMA.16816.F32 R12, R8, R22, RZ ;  /* 0x00000016080c723c */ /* 0x000fe200000018ff */
[----:B------:R-:W1:Y:S11]  /*5e20*/  LDSM.16.MT88.4 R20, [R239+0x4800] ;  /* 0x00480000ef14783b */ /* 0x000e760000004200 */
[----:B------:R-:W-:Y:S11]  /*5e30*/  @!UPT UIADD3 URZ, URZ, URZ, URZ ;  /* 0x0000003f3f3ff290 */ /* 0x000ff6000fffe03f */
[----:B------:R-:W-:Y:S01]  /*5e40*/  @!UPT UIADD3 URZ, URZ, URZ, URZ ;  /* 0x0000003f3f3ff290 */ /* 0x000fe2000fffe03f */
[----:B------:R-:W-:Y:S01]  /*5e50*/  HMMA.16816.F32 R168, R4, R18, R12 ;  /* 0x0000001204a8723c */ /* 0x000fe2000000180c */
[----:B------:R-:W2:Y:S07]  /*5e60*/  LDSM.16.MT88.4 R16, [R239+0x5000] ;  /* 0x00500000ef10783b */ /* 0x000eae0000004200 */
[----:B-1----:R-:W-:Y:S01]  /*5e70*/  HMMA.16816.F32 R12, R8, R20, RZ ;  /* 0x00000014080c723c */ /* 0x002fe200000018ff */
[----:B------:R-:W1:Y:S08]  /*5e80*/  MUFU.EX2 R20, R28 ;  /* 0x0000001c00147308 */ /* 0x000e700000000800 */
[----:B------:R-:W3:Y:S01]  /*5e90*/  MUFU.EX2 R21, R24 ;  /* 0x0000001800157308 */ /* 0x000ee20000000800 */
[----:B-1----:R-:W-:Y:S11]  /*5ea0*/  FADD.FTZ R0, R20, R0 ;  /* 0x0000000014007221 */ /* 0x002ff60000010000 */
[----:B------:R-:W-:Y:S03]  /*5eb0*/  @!UPT UIADD3 URZ, URZ, URZ, URZ ;  /* 0x0000003f3f3ff290 */ /* 0x000fe6000fffe03f */
[----:B--2---:R-:W-:Y:S01]  /*5ec0*/  HMMA.16816.F32 R116, R4, R16, R12 ;  /* 0x000000100474723c */ /* 0x004fe2000000180c */
[----:B------:R-:W1:Y:S01]  /*5ed0*/  MUFU.EX2 R16, R27 ;  /* 0x0000001b00107308 */ /* 0x000e620000000800 */
[----:B---3--:R-:W-:-:S06]  /*5ee0*/  F2FP.PACK_AB R131, R3, R21 ;  /* 0x000000150383723e */ /* 0x008fcc00000000ff */
[----:B------:R-:W-:Y:S01]  /*5ef0*/  HMMA.16816.F32 R12, R8, R22, RZ ;  /* 0x00000016080c723c */ /* 0x000fe200000018ff */
[----:B------:R-:W2:Y:S08]  /*5f00*/  MUFU.EX2 R17, R26 ;  /* 0x0000001a00117308 */ /* 0x000eb00000000800 */
[----:B------:R-:W-:Y:S01]  /*5f10*/  MUFU.EX2 R22, R30 ;  /* 0x0000001e00167308 */ /* 0x000fe20000000800 */
[C---:B-1----:R-:W-:Y:S01]  /*5f20*/  FADD.FTZ R0, R16.reuse, R0 ;  /* 0x0000000010007221 */ /* 0x042fe20000010000 */
[----:B------:R-:W-:-:S06]  /*5f30*/  F2FP.PACK_AB R128, R16, R20 ;  /* 0x000000141080723e */ /* 0x000fcc00000000ff */
[----:B------:R-:W1:Y:S01]  /*5f40*/  MUFU.EX2 R20, R29 ;  /* 0x0000001d00147308 */ /* 0x000e620000000800 */
[----:B--2---:R-:W-:-:S06]  /*5f50*/  FADD.FTZ R0, R17, R0 ;  /* 0x0000000011007221 */ /* 0x004fcc0000010000 */
[----:B------:R-:W-:Y:S01]  /*5f60*/  HMMA.16816.F32 R124, R4, R18, R12 ;  /* 0x00000012047c723c */ /* 0x000fe2000000180c */
[----:B------:R-:W2:Y:S01]  /*5f70*/  MUFU.EX2 R12, R25 ;  /* 0x00000019000c7308 */ /* 0x000ea20000000800 */
[----:B-1----:R-:W-:Y:S01]  /*5f80*/  F2FP.PACK_AB R129, R20, R22 ;  /* 0x000000161481723e */ /* 0x002fe200000000ff */
[C---:B--2---:R-:W-:Y:S01]  /*5f90*/  FADD.FTZ R0, R12.reuse, R0 ;  /* 0x000000000c007221 */ /* 0x044fe20000010000 */
[----:B------:R-:W-:Y:S02]  /*5fa0*/  F2FP.PACK_AB R130, R12, R17 ;  /* 0x000000110c82723e */ /* 0x000fe400000000ff */
[----:B------:R-:W1:Y:S04]  /*5fb0*/  LDSM.16.MT88.4 R12, [R241+0x4800] ;  /* 0x00480000f10c783b */ /* 0x000e680000004200 */
[----:B------:R2:W-:Y:S01]  /*5fc0*/  STL [R1+0x4], R0 ;  /* 0x0000040001007387 */ /* 0x0005e20000100800 */
[C---:B------:R-:W-:Y:S08]  /*5fd0*/  HMMA.16816.F32 R148, R128.reuse, R144, R148 ;  /* 0x000000908094723c */ /* 0x040ff00000001894 */
[C---:B------:R-:W-:Y:S01]  /*5fe0*/  HMMA.16816.F32 R144, R128.reuse, R146, R32 ;  /* 0x000000928090723c */ /* 0x040fe20000001820 */
[----:B------:R-:W3:Y:S07]  /*5ff0*/  LDSM.16.MT88.4 R32, [R241+0x1000] ;  /* 0x00100000f120783b */ /* 0x000eee0000004200 */
[----:B------:R-:W-:Y:S01]  /*6000*/  HMMA.16816.F32 R156, R128, R152, R156 ;  /* 0x00000098809c723c */ /* 0x000fe2000000189c */
[----:B--2---:R-:W-:-:S07]  /*6010*/  FADD.FTZ R0, R22, R2 ;  /* 0x0000000216007221 */ /* 0x004fce0000010000 */
[----:B------:R-:W-:Y:S01]  /*6020*/  HMMA.16816.F32 R152, R128, R154, R136 ;  /* 0x0000009a8098723c */ /* 0x000fe20000001888 */
[----:B------:R-:W2:Y:S01]  /*6030*/  LDSM.16.MT88.4 R136, [R239+0x1000] ;  /* 0x00100000ef88783b */ /* 0x000ea20000004200 */
[----:B------:R-:W-:-:S04]  /*6040*/  FADD.FTZ R0, R20, R0 ;  /* 0x0000000014007221 */ /* 0x000fc80000010000 */
[----:B------:R-:W-:Y:S02]  /*6050*/  FADD.FTZ R0, R21, R0 ;  /* 0x0000000015007221 */ /* 0x000fe40000010000 */
[----:B-1----:R-:W-:Y:S02]  /*6060*/  HMMA.16816.F32 R16, R8, R12, RZ ;  /* 0x0000000c0810723c */ /* 0x002fe400000018ff */
[----:B------:R-:W-:-:S05]  /*6070*/  FADD.FTZ R0, R3, R0 ;  /* 0x0000000003007221 */ /* 0x000fca0000010000 */
[----:B------:R1:W-:Y:S01]  /*6080*/  STL [R1+0x8], R0 ;  /* 0x0000080001007387 */ /* 0x0003e20000100800 */
[----:B------:R-:W-:Y:S03]  /*6090*/  HMMA.16816.F32 R12, R8, R14, RZ ;  /* 0x0000000e080c723c */ /* 0x000fe600000018ff */
[----:B------:R-:W4:Y:S05]  /*60a0*/  LDSM.16.MT88.4 R8, [R241+0x5000] ;  /* 0x00500000f108783b */ /* 0x000f2a0000004200 */
[C---:B---3--:R-:W-:Y:S01]  /*60b0*/  HMMA.16816.F32 R28, R128.reuse, R32, R40 ;  /* 0x00000020801c723c */ /* 0x048fe20000001828 */
[----:B------:R-:W3:Y:S07]  /*60c0*/  LDSM.16.MT88.4 R40, [R238+0x2800] ;  /* 0x00280000ee28783b */ /* 0x000eee0000004200 */
[C---:B------:R-:W-:Y:S01]  /*60d0*/  HMMA.16816.F32 R32, R128.reuse, R34, R36 ;  /* 0x000000228020723c */ /* 0x040fe20000001824 */
[----:B-1----:R-:W5:Y:S07]  /*60e0*/  LDL R0, [R1+0xc] ;  /* 0x00000c0001007983 */ /* 0x002f6e0000100800 */
[C---:B--2---:R-:W-:Y:S08]  /*60f0*/  HMMA.16816.F32 R140, R128.reuse, R136, R140 ;  /* 0x00000088808c723c */ /* 0x044ff0000000188c */
[----:B------:R-:W-:Y:S08]  /*6100*/  HMMA.16816.F32 R136, R128, R138, R44 ;  /* 0x0000008a8088723c */ /* 0x000ff0000000182c */
[----:B----4-:R-:W-:Y:S08]  /*6110*/  HMMA.16816.F32 R16, R4, R8, R16 ;  /* 0x000000080410723c */ /* 0x010ff00000001810 */
[C---:B---3--:R-:W-:Y:S01]  /*6120*/  HMMA.16816.F32 R36, R128.reuse, R40, R48 ;  /* 0x000000288024723c */ /* 0x048fe20000001830 */
[----:B------:R-:W1:Y:S07]  /*6130*/  LDSM.16.MT88.4 R48, [R240+0x2800] ;  /* 0x00280000f030783b */ /* 0x000e6e0000004200 */
[----:B------:R-:W-:Y:S01]  /*6140*/  HMMA.16816.F32 R40, R128, R42, R56 ;  /* 0x0000002a8028723c */ /* 0x000fe20000001838 */
[----:B------:R-:W2:Y:S07]  /*6150*/  LDSM.16.MT88.4 R56, [R239+0x2800] ;  /* 0x00280000ef38783b */ /* 0x000eae0000004200 */
[----:B------:R-:W-:Y:S01]  /*6160*/  HMMA.16816.F32 R12, R4, R10, R12 ;  /* 0x0000000a040c723c */ /* 0x000fe2000000180c */
[----:B------:R-:W-:Y:S07]  /*6170*/  LDSM.16.MT88.4 R4, [R241+0x5800] ;  /* 0x00580000f104783b */ /* 0x000fee0000004200 */
[C---:B-1----:R-:W-:Y:S01]  /*6180*/  HMMA.16816.F32 R44, R128.reuse, R48, R80 ;  /* 0x00000030802c723c */ /* 0x042fe20000001850 */
[----:B------:R-:W1:Y:S07]  /*6190*/  LDSM.16.MT88.4 R80, [R240+0x4000] ;  /* 0x00400000f050783b */ /* 0x000e6e0000004200 */
[C---:B------:R-:W-:Y:S08]  /*61a0*/  HMMA.16816.F32 R48, R128.reuse, R50, R52 ;  /* 0x000000328030723c */ /* 0x040ff00000001834 */
[C---:B--2---:R-:W-:Y:S01]  /*61b0*/  HMMA.16816.F32 R52, R128.reuse, R56, R64 ;  /* 0x000000388034723c */ /* 0x044fe20000001840 */
[----:B------:R-:W-:Y:S07]  /*61c0*/  LDSM.16.MT88.4 R64, [R241+0x2800] ;  /* 0x00280000f140783b */ /* 0x000fee0000004200 */
[C---:B------:R-:W-:Y:S08]  /*61d0*/  HMMA.16816.F32 R56, R128.reuse, R58, R76 ;  /* 0x0000003a8038723c */ /* 0x040ff0000000184c */
[C---:B-1----:R-:W-:Y:S01]  /*61e0*/  HMMA.16816.F32 R76, R128.reuse, R80, R88 ;  /* 0x00000050804c723c */ /* 0x042fe20000001858 */
[----:B------:R-:W1:Y:S07]  /*61f0*/  LDSM.16.MT88.4 R88, [R239+0x4000] ;  /* 0x00400000ef58783b */ /* 0x000e6e0000004200 */
        /* <DEDUP_REMOVED lines=10> */
[----:B------:R-:W1:Y:S01]  /*62a0*/  LDSM.16.MT88.4 R120, [R239+0x5800] ;  /* 0x00580000ef78783b */ /* 0x000e620000004200 */
[----:B------:R-:W-:-:S06]  /*62b0*/  IADD3 R252, R252, -0x2, RZ ;  /* 0xfffffffefcfc7810 */ /* 0x000fcc0007ffe0ff */
[C---:B------:R-:W-:Y:S08]  /*62c0*/  HMMA.16816.F32 R60, R128.reuse, R64, R60 ;  /* 0x00000040803c723c */ /* 0x040ff0000000183c */
[C---:B------:R-:W-:Y:S08]  /*62d0*/  HMMA.16816.F32 R68, R128.reuse, R72, R68 ;  /* 0x000000488044723c */ /* 0x040ff00000001844 */
[C---:B--2---:R-:W-:Y:S08]  /*62e0*/  HMMA.16816.F32 R108, R128.reuse, R112, R108 ;  /* 0x00000070806c723c */ /* 0x044ff0000000186c */
[C---:B------:R-:W-:Y:S08]  /*62f0*/  HMMA.16816.F32 R64, R128.reuse, R66, R176 ;  /* 0x000000428040723c */ /* 0x040ff000000018b0 */
[C---:B-1----:R-:W-:Y:S08]  /*6300*/  HMMA.16816.F32 R116, R128.reuse, R120, R116 ;  /* 0x000000788074723c */ /* 0x042ff00000001874 */
[C---:B------:R-:W-:Y:S08]  /*6310*/  HMMA.16816.F32 R120, R128.reuse, R122, R124 ;  /* 0x0000007a8078723c */ /* 0x040ff0000000187c */
[C---:B------:R-:W-:Y:S08]  /*6320*/  HMMA.16816.F32 R72, R128.reuse, R74, R172 ;  /* 0x0000004a8048723c */ /* 0x040ff000000018ac */
[C---:B------:R-:W-:Y:S08]  /*6330*/  HMMA.16816.F32 R112, R128.reuse, R114, R168 ;  /* 0x000000728070723c */ /* 0x040ff000000018a8 */
[C---:B------:R-:W-:Y:S08]  /*6340*/  HMMA.16816.F32 R124, R128.reuse, R4, R16 ;  /* 0x00000004807c723c */ /* 0x040ff00000001810 */
[----:B------:R-:W-:Y:S01]  /*6350*/  HMMA.16816.F32 R128, R128, R6, R12 ;  /* 0x000000068080723c */ /* 0x000fe2000000180c */
[----:B-----5:R-:W-:Y:S11]  /*6360*/  ISETP.GE.AND P1, PT, R252, R0, PT ;  /* 0x00000000fc00720c */ /* 0x020ff60003f26270 */
[----:B------:R-:W-:Y:S02]  /*6370*/  @!UPT UIADD3 URZ, URZ, URZ, URZ ;  /* 0x0000003f3f3ff290 */ /* 0x000fe4000fffe03f */
[----:B------:R-:W-:Y:S05]  /*6380*/  @!P1 BRA `(.L_x_43) ;  /* 0x0000308000009947 */ /* 0x000fea0003800000 */
.L_x_55:
[----:B------:R-:W2:Y:S01]  /*6390*/  LDL.64 R6, [R1+0x28] ;  /* 0x0000280001067983 */ /* 0x000ea20000100a00 */
[----:B------:R-:W-:Y:S04]  /*63a0*/  DEPBAR.LE SB0, 0x0 ;  /* 0x000080000000791a */ /* 0x000fe80000000000 */
[----:B------:R-:W3:Y:S01]  /*63b0*/  LDL R5, [R1+0x38] ;  /* 0x0000380001057983 */ /* 0x000ee20000100800 */
[----:B------:R-:W-:Y:S01]  /*63c0*/  WARPSYNC 0xffffffff ;  /* 0xffffffff00007948 */ /* 0x000fe20003800000 */
[C---:B------:R-:W-:Y:S01]  /*63d0*/  IMAD.WIDE.U32 R2, R251.reuse, c[0x0][0x208], RZ ;  /* 0x00008200fb027a25 */ /* 0x040fe200078e00ff */
[----:B------:R-:W-:Y:S01]  /*63e0*/  SHF.R.S32.HI R0, RZ, 0x1f, R251 ;  /* 0x0000001fff007819 */ /* 0x000fe200000114fb */
[----:B------:R-:W1:Y:S02]  /*63f0*/  S2R R4, SR_TID.X ;  /* 0x0000000000047919 */ /* 0x000e640000002100 */
[----:B------:R-:W-:Y:S02]  /*6400*/  IMAD.MOV.U32 R135, RZ, RZ, R134 ;  /* 0x000000ffff877224 */ /* 0x000fe400078e0086 */
[----:B------:R-:W-:Y:S01]  /*6410*/  BAR.SYNC.DEFER_BLOCKING 0x0 ;  /* 0x0000000000007b1d */ /* 0x000fe20000010000 */
[----:B------:R-:W-:Y:S04]  /*6420*/  IMAD R0, R0, c[0x0][0x208], RZ ;  /* 0x0000820000007a24 */ /* 0x000fe800078e02ff */
[----:B------:R-:W-:Y:S04]  /*6430*/  IMAD R0, R251, c[0x0][0x20c], R0 ;  /* 0x00008300fb007a24 */ /* 0x000fe800078e0200 */
[----:B------:R-:W-:Y:S01]  /*6440*/  IMAD.IADD R3, R3, 0x1, R0 ;  /* 0x0000000103037824 */ /* 0x000fe200078e0200 */
[----:B------:R-:W-:Y:S03]  /*6450*/  IADD3 R0, R236, 0x20, RZ ;  /* 0x00000020ec007810 */ /* 0x000fe60007ffe0ff */
[----:B------:R-:W-:Y:S01]  /*6460*/  IMAD.WIDE.U32 R2, R250, c[0x0][0x218], R2 ;  /* 0x00008600fa027a25 */ /* 0x000fe200078e0002 */
[----:B------:R4:W2:Y:S01]  /*6470*/  LDSM.16.M88.4 R16, [R236+0x800] ;  /* 0x00080000ec10783b */ /* 0x0008a20000000200 */
[----:B-1----:R-:W-:Y:S03]  /*6480*/  SHF.R.S32.HI R8, RZ, 0x1f, R4 ;  /* 0x0000001fff087819 */ /* 0x002fe60000011404 */
[----:B------:R4:W1:Y:S01]  /*6490*/  LDSM.16.M88.4 R24, [R236+0x1000] ;  /* 0x00100000ec18783b */ /* 0x0008620000000200 */
[----:B------:R-:W-:Y:S04]  /*64a0*/  LEA.HI R8, R8, R4, RZ, 0x3 ;  /* 0x0000000408087211 */ /* 0x000fe800078f18ff */
[----:B------:R-:W-:Y:S05]  /*64b0*/  LOP3.LUT R8, R8, 0xfffffff8, RZ, 0xc0, !PT ;  /* 0xfffffff808087812 */ /* 0x000fea00078ec0ff */
[----:B------:R-:W-:Y:S01]  /*64c0*/  IMAD.IADD R8, R4, 0x1, -R8 ;  /* 0x0000000104087824 */ /* 0x000fe200078e0a08 */
[----:B------:R-:W-:Y:S04]  /*64d0*/  SHF.R.S32.HI R4, RZ, 0x1f, R250 ;  /* 0x0000001fff047819 */ /* 0x000fe800000114fa */
[----:B------:R-:W-:Y:S01]  /*64e0*/  LOP3.LUT P1, RZ, R8, 0x2, RZ, 0xc0, !PT ;  /* 0x0000000208ff7812 */ /* 0x000fe2000782c0ff */
[----:B------:R-:W-:Y:S01]  /*64f0*/  IMAD R4, R4, c[0x0][0x218], RZ ;  /* 0x0000860004047a24 */ /* 0x000fe200078e02ff */
[----:B------:R4:W1:Y:S03]  /*6500*/  LDSM.16.M88.4 R8, [R236] ;  /* 0x00000000ec08783b */ /* 0x0008660000000200 */
[----:B------:R-:W-:Y:S08]  /*6510*/  IMAD R4, R250, c[0x0][0x21c], R4 ;  /* 0x00008700fa047a24 */ /* 0x000ff000078e0204 */
[----:B------:R-:W-:Y:S05]  /*6520*/  @P1 IADD3 R0, R236, -0x20, RZ ;  /* 0xffffffe0ec001810 */ /* 0x000fea0007ffe0ff */
[----:B------:R4:W1:Y:S04]  /*6530*/  LDSM.16.M88.4 R168, [R0] ;  /* 0x0000000000a8783b */ /* 0x0008680000000200 */
[----:B------:R4:W1:Y:S04]  /*6540*/  LDSM.16.M88.4 R172, [R0+0x800] ;  /* 0x0008000000ac783b */ /* 0x0008680000000200 */
[----:B------:R4:W1:Y:S01]  /*6550*/  LDSM.16.M88.4 R176, [R0+0x1000] ;  /* 0x0010000000b0783b */ /* 0x0008620000000200 */
[----:B--2---:R-:W-:Y:S04]  /*6560*/  IADD3 R2, P2, R6, R2, RZ ;  /* 0x0000000206027210 */ /* 0x004fe80007f5e0ff */
[C---:B------:R-:W-:Y:S02]  /*6570*/  LEA R7, P1, R2.reuse, c[0x0][0x1f8], 0x1 ;  /* 0x00007e0002077a11 */ /* 0x040fe400078208ff */
[----:B---3--:R-:W-:Y:S02]  /*6580*/  IADD3.X R3, R5, R3, R4, P2, !PT ;  /* 0x0000000305037210 */ /* 0x008fe400017fe404 */
[----:B------:R-:W-:Y:S02]  /*6590*/  IADD3 R5, R249, 0xc0, RZ ;  /* 0x000000c0f9057810 */ /* 0x000fe40007ffe0ff */
[----:B------:R-:W-:Y:S02]  /*65a0*/  LEA.HI.X R6, R2, c[0x0][0x1fc], R3, 0x1, P1 ;  /* 0x00007f0002067a11 */ /* 0x000fe400008f0c03 */
[----:B------:R-:W-:Y:S01]  /*65b0*/  ISETP.GE.AND P2, PT, R5, c[0x0][0x1d4], PT ;  /* 0x0000750005007a0c */ /* 0x000fe20003f46270 */
[----:B------:R-:W-:-:S10]  /*65c0*/  BRA.DIV ~URZ, `(.L_x_44) ;  /* 0x000094027f007947 */ /* 0x000fd4000b800000 */
[----:B-1--4-:R1:W2:Y:S02]  /*65d0*/  SHFL.IDX PT, R0, R6, RZ, 0x181f ;  /* 0x00181fff06007589 */ /* 0x0122a400000e0000 */
.L_x_125:
[----:B------:R-:W-:Y:S01]  /*65e0*/  SHF.R.S32.HI R3, RZ, 0x1f, R249 ;  /* 0x0000001fff037819 */ /* 0x000fe200000114f9 */
[----:B------:R-:W3:Y:S01]  /*65f0*/  SHFL.IDX PT, R2, R7, RZ, 0x181f ;  /* 0x00181fff07027589 */ /* 0x000ee200000e0000 */
[C---:B------:R-:W-:Y:S01]  /*6600*/  IADD3 R12, R249.reuse, 0x40, RZ ;  /* 0x00000040f90c7810 */ /* 0x040fe20007ffe0ff */
[----:B------:R-:W-:Y:S01]  /*6610*/  BSSY B0, `(.L_x_45) ;  /* 0x0000037000007945 */ /* 0x000fe20003800000 */
[C---:B------:R-:W-:Y:S02]  /*6620*/  IADD3 R13, R249.reuse, 0x40, RZ ;  /* 0x00000040f90d7810 */ /* 0x040fe40007ffe0ff */
[C---:B------:R-:W-:Y:S02]  /*6630*/  IADD3 R14, R249.reuse, 0xc0, RZ ;  /* 0x000000c0f90e7810 */ /* 0x040fe40007ffe0ff */
[----:B------:R-:W-:Y:S02]  /*6640*/  SHF.R.S32.HI R13, RZ, 0x1f, R13 ;  /* 0x0000001fff0d7819 */ /* 0x000fe4000001140d */
[----:B------:R-:W-:Y:S02]  /*6650*/  SHF.R.S32.HI R14, RZ, 0x1f, R14 ;  /* 0x0000001fff0e7819 */ /* 0x000fe4000001140e */
[C---:B---3--:R-:W-:Y:S04]  /*6660*/  LEA R4, P1, R249.reuse, R2, 0x1 ;  /* 0x00000002f9047211 */ /* 0x048fe800078208ff */
[C---:B--2---:R-:W-:Y:S02]  /*6670*/  LEA.HI.X R5, R249.reuse, R0, R3, 0x1, P1 ;  /* 0x00000000f9057211 */ /* 0x044fe400008f0c03 */
[C---:B------:R-:W-:Y:S03]  /*6680*/  IADD3 R3, R249.reuse, 0x80, RZ ;  /* 0x00000080f9037810 */ /* 0x040fe60007ffe0ff */
[----:B------:R-:W-:Y:S01]  /*6690*/  @!PT LDS RZ, [RZ] ;  /* 0x00000000fffff984 */ /* 0x000fe20000000800 */
[----:B------:R-:W-:Y:S01]  /*66a0*/  @!PT LDS RZ, [RZ] ;  /* 0x00000000fffff984 */ /* 0x000fe20000000800 */
[----:B------:R2:W-:Y:S02]  /*66b0*/  LDGSTS.E.BYPASS.LTC128B.128 [R248+0x4080], [R4.64], !P6 ;  /* 0x0408000004f87fae */ /* 0x0005e4000f101d46 */
[C---:B--2---:R-:W-:Y:S04]  /*66c0*/  LEA R4, P1, R12.reuse, R2, 0x1 ;  /* 0x000000020c047211 */ /* 0x044fe800078208ff */
[----:B------:R-:W-:Y:S02]  /*66d0*/  LEA.HI.X R5, R12, R0, R13, 0x1, P1 ;  /* 0x000000000c057211 */ /* 0x000fe400008f0c0d */
[C---:B------:R-:W-:Y:S02]  /*66e0*/  IADD3 R13, R249.reuse, 0xc0, RZ ;  /* 0x000000c0f90d7810 */ /* 0x040fe40007ffe0ff */
[----:B------:R-:W-:Y:S01]  /*66f0*/  IADD3 R12, R249, 0x80, RZ ;  /* 0x00000080f90c7810 */ /* 0x000fe20007ffe0ff */
[----:B------:R2:W-:Y:S03]  /*6700*/  LDGSTS.E.BYPASS.LTC128B.128 [R248+0x5880], [R4.64], !P5 ;  /* 0x0588000004f87fae */ /* 0x0005e6000e901d46 */
[----:B------:R-:W-:Y:S02]  /*6710*/  SHF.R.S32.HI R12, RZ, 0x1f, R12 ;  /* 0x0000001fff0c7819 */ /* 0x000fe4000001140c */
[C---:B--2---:R-:W-:Y:S04]  /*6720*/  LEA R4, P1, R3.reuse, R2, 0x1 ;  /* 0x0000000203047211 */ /* 0x044fe800078208ff */
[----:B------:R-:W-:Y:S02]  /*6730*/  LEA.HI.X R5, R3, R0, R12, 0x1, P1 ;  /* 0x0000000003057211 */ /* 0x000fe400008f0c0c */
[----:B------:R-:W2:Y:S01]  /*6740*/  S2R R12, SR_TID.X ;  /* 0x00000000000c7919 */ /* 0x000ea20000002100 */
[C---:B------:R-:W-:Y:S03]  /*6750*/  LEA R2, P1, R13.reuse, R2, 0x1 ;  /* 0x000000020d027211 */ /* 0x040fe600078208ff */
[----:B------:R3:W-:Y:S01]  /*6760*/  LDGSTS.E.BYPASS.LTC128B.128 [R248+0x7080], [R4.64], !P4 ;  /* 0x0708000004f87fae */ /* 0x0007e2000e101d46 */
[----:B------:R-:W-:Y:S05]  /*6770*/  LEA.HI.X R3, R13, R0, R14, 0x1, P1 ;  /* 0x000000000d037211 */ /* 0x000fea00008f0c0e */
[----:B------:R3:W-:Y:S01]  /*6780*/  LDGSTS.E.BYPASS.LTC128B.128 [R248+0x8880], [R2.64], !P2 ;  /* 0x0888000002f87fae */ /* 0x0007e2000d101d46 */
[----:B--2---:R-:W-:Y:S11]  /*6790*/  ISETP.GT.AND P1, PT, R12, 0x7f, PT ;  /* 0x0000007f0c00780c */ /* 0x004ff60003f24270 */
[----:B------:R-:W-:Y:S02]  /*67a0*/  @!UPT UIADD3 URZ, URZ, URZ, URZ ;  /* 0x0000003f3f3ff290 */ /* 0x000fe4000fffe03f */
[----:B------:R-:W-:-:S05]  /*67b0*/  @P1 BRA `(.L_x_46) ;  /* 0x000001c000001947 */ /* 0x000fca0003800000 */
[----:B---3--:R-:W-:-:S05]  /*67c0*/  BRA.DIV ~URZ, `(.L_x_47) ;  /* 0x000092627f007947 */ /* 0x008fca000b800000 */
[----:B------:R2:W3:Y:S04]  /*67d0*/  SHFL.IDX PT, R4, R6, 0x1, 0x181f ;  /* 0x00381f0006047f89 */ /* 0x0004e800000e0000 */
[----:B------:R2:W4:Y:S02]  /*67e0*/  SHFL.IDX PT, R0, R7, 0x1, 0x181f ;  /* 0x00381f0007007f89 */ /* 0x00052400000e0000 */
.L_x_126:
[----:B-12---:R-:W-:Y:S02]  /*67f0*/  SHF.R.S32.HI R6, RZ, 0x1f, R249 ;  /* 0x0000001fff067819 */ /* 0x006fe400000114f9 */
[C---:B----4-:R-:W-:Y:S02]  /*6800*/  LEA R2, P1, R249.reuse, R0, 0x1 ;  /* 0x00000000f9027211 */ /* 0x050fe400078208ff */
[C---:B------:R-:W-:Y:S02]  /*6810*/  IADD3 R5, R249.reuse, 0x40, RZ ;  /* 0x00000040f9057810 */ /* 0x040fe40007ffe0ff */
[C---:B---3--:R-:W-:Y:S02]  /*6820*/  LEA.HI.X R3, R249.reuse, R4, R6, 0x1, P1 ;  /* 0x00000004f9037211 */ /* 0x048fe400008f0c06 */
[C---:B------:R-:W-:Y:S02]  /*6830*/  IADD3 R6, R249.reuse, 0x40, RZ ;  /* 0x00000040f9067810 */ /* 0x040fe40007ffe0ff */
[C---:B------:R-:W-:Y:S01]  /*6840*/  IADD3 R13, R249.reuse, 0x80, RZ ;  /* 0x00000080f90d7810 */ /* 0x040fe20007ffe0ff */
[----:B------:R-:W-:Y:S01]  /*6850*/  @!PT LDS RZ, [RZ] ;  /* 0x00000000fffff984 */ /* 0x000fe20000000800 */
[----:B------:R-:W-:Y:S01]  /*6860*/  @!PT LDS RZ, [RZ] ;  /* 0x00000000fffff984 */ /* 0x000fe20000000800 */
[----:B------:R-:W-:Y:S01]  /*6870*/  @!PT LDS RZ, [RZ] ;  /* 0x00000000fffff984 */ /* 0x000fe20000000800 */
[----:B------:R1:W-:Y:S01]  /*6880*/  LDGSTS.E.BYPASS.LTC128B.128 [R248+0x5080], [R2.64], !P6 ;  /* 0x0508000002f87fae */ /* 0x0003e2000f101d46 */
[----:B------:R-:W-:Y:S02]  /*6890*/  SHF.R.S32.HI R6, RZ, 0x1f, R6 ;  /* 0x0000001fff067819 */ /* 0x000fe40000011406 */
[C---:B------:R-:W-:Y:S02]  /*68a0*/  IADD3 R14, R249.reuse, 0x80, RZ ;  /* 0x00000080f90e7810 */ /* 0x040fe40007ffe0ff */
[----:B------:R-:W-:Y:S02]  /*68b0*/  IADD3 R12, R249, 0xc0, RZ ;  /* 0x000000c0f90c7810 */ /* 0x000fe40007ffe0ff */
[----:B------:R-:W-:Y:S02]  /*68c0*/  SHF.R.S32.HI R14, RZ, 0x1f, R14 ;  /* 0x0000001fff0e7819 */ /* 0x000fe4000001140e */
[----:B------:R-:W-:Y:S02]  /*68d0*/  SHF.R.S32.HI R12, RZ, 0x1f, R12 ;  /* 0x0000001fff0c7819 */ /* 0x000fe4000001140c */
[C---:B-1----:R-:W-:Y:S04]  /*68e0*/  LEA R2, P1, R5.reuse, R0, 0x1 ;  /* 0x0000000005027211 */ /* 0x042fe800078208ff */
[----:B------:R-:W-:Y:S02]  /*68f0*/  LEA.HI.X R3, R5, R4, R6, 0x1, P1 ;  /* 0x0000000405037211 */ /* 0x000fe400008f0c06 */
[----:B------:R-:W-:Y:S02]  /*6900*/  LEA R6, P1, R13, R0, 0x1 ;  /* 0x000000000d067211 */ /* 0x000fe400078208ff */
[----:B------:R-:W-:Y:S01]  /*6910*/  IADD3 R5, R249, 0xc0, RZ ;  /* 0x000000c0f9057810 */ /* 0x000fe20007ffe0ff */
[----:B------:R1:W-:Y:S01]  /*6920*/  LDGSTS.E.BYPASS.LTC128B.128 [R248+0x6880], [R2.64], !P5 ;  /* 0x0688000002f87fae */ /* 0x0003e2000e901d46 */
[----:B------:R-:W-:Y:S05]  /*6930*/  LEA.HI.X R7, R13, R4, R14, 0x1, P1 ;  /* 0x000000040d077211 */ /* 0x000fea00008f0c0e */
[----:B------:R2:W-:Y:S01]  /*6940*/  LDGSTS.E.BYPASS.LTC128B.128 [R248+0x8080], [R6.64], !P4 ;  /* 0x0808000006f87fae */ /* 0x0005e2000e101d46 */
[C---:B-1----:R-:W-:Y:S04]  /*6950*/  LEA R2, P1, R5.reuse, R0, 0x1 ;  /* 0x0000000005027211 */ /* 0x042fe800078208ff */
[----:B------:R-:W-:Y:S05]  /*6960*/  LEA.HI.X R3, R5, R4, R12, 0x1, P1 ;  /* 0x0000000405037211 */ /* 0x000fea00008f0c0c */
[----:B------:R2:W-:Y:S04]  /*6970*/  LDGSTS.E.BYPASS.LTC128B.128 [R248+0x9880], [R2.64], !P2 ;  /* 0x0988000002f87fae */ /* 0x0005e8000d101d46 */
.L_x_46:
[----:B---3--:R-:W-:Y:S05]  /*6980*/  BSYNC B0 ;  /* 0x0000000000007941 */ /* 0x008fea0003800000 */
.L_x_45:
[----:B------:R-:W3:Y:S01]  /*6990*/  S2R R132, SR_TID.X ;  /* 0x0000000000847919 */ /* 0x000ee20000002100 */
[----:B------:R-:W-:Y:S05]  /*69a0*/  IADD3 R0, R236, 0x40, RZ ;  /* 0x00000040ec007810 */ /* 0x000fea0007ffe0ff */
[----:B------:R-:W0:Y:S01]  /*69b0*/  LDGDEPBAR ;  /* 0x00000000000079af */ /* 0x000e220000000000 */
[----:B------:R-:W-:Y:S01]  /*69c0*/  WARPSYNC 0xffffffff ;  /* 0xffffffff00007948 */ /* 0x000fe20003800000 */
[C---:B-12---:R-:W-:Y:S01]  /*69d0*/  HMMA.16816.F32 R4, R160.reuse, R8, RZ ;  /* 0x00000008a004723c */ /* 0x046fe200000018ff */
[----:B------:R-:W-:Y:S03]  /*69e0*/  BSSY B0, `(.L_x_48) ;  /* 0x00000f8000007945 */ /* 0x000fe60003800000 */
[----:B------:R-:W2:Y:S04]  /*69f0*/  LDL R2, [R1+0xc] ;  /* 0x00000c0001027983 */ /* 0x000ea80000100800 */
[C---:B------:R-:W-:Y:S08]  /*6a00*/  HMMA.16816.F32 R8, R160.reuse, R10, RZ ;  /* 0x0000000aa008723c */ /* 0x040ff000000018ff */
[C---:B------:R-:W-:Y:S08]  /*6a10*/  HMMA.16816.F32 R12, R160.reuse, R16, RZ ;  /* 0x00000010a00c723c */ /* 0x040ff000000018ff */
[C---:B------:R-:W-:Y:S08]  /*6a20*/  HMMA.16816.F32 R16, R160.reuse, R18, RZ ;  /* 0x00000012a010723c */ /* 0x040ff000000018ff */
[C---:B------:R-:W-:Y:S08]  /*6a30*/  HMMA.16816.F32 R20, R160.reuse, R24, RZ ;  /* 0x00000018a014723c */ /* 0x040ff000000018ff */
[----:B------:R-:W-:Y:S08]  /*6a40*/  HMMA.16816.F32 R24, R160, R26, RZ ;  /* 0x0000001aa018723c */ /* 0x000ff000000018ff */
[C---:B------:R-:W-:Y:S08]  /*6a50*/  HMMA.16816.F32 R4, R164.reuse, R168, R4 ;  /* 0x000000a8a404723c */ /* 0x040ff00000001804 */
[C---:B------:R-:W-:Y:S08]  /*6a60*/  HMMA.16816.F32 R8, R164.reuse, R170, R8 ;  /* 0x000000aaa408723c */ /* 0x040ff00000001808 */
[C---:B------:R-:W-:Y:S08]  /*6a70*/  HMMA.16816.F32 R12, R164.reuse, R172, R12 ;  /* 0x000000aca40c723c */ /* 0x040ff0000000180c */
[C---:B------:R-:W-:Y:S08]  /*6a80*/  HMMA.16816.F32 R16, R164.reuse, R174, R16 ;  /* 0x000000aea410723c */ /* 0x040ff00000001810 */
[C---:B------:R-:W-:Y:S08]  /*6a90*/  HMMA.16816.F32 R20, R164.reuse, R176, R20 ;  /* 0x000000b0a414723c */ /* 0x040ff00000001814 */
[----:B------:R-:W-:Y:S01]  /*6aa0*/  HMMA.16816.F32 R24, R164, R178, R24 ;  /* 0x000000b2a418723c */ /* 0x000fe20000001818 */
[----:B------:R-:W-:Y:S03]  /*6ab0*/  LDSM.16.M88.4 R176, [R237+0x4800] ;  /* 0x00480000edb0783b */ /* 0x000fe60000000200 */
[----:B---3--:R-:W-:Y:S04]  /*6ac0*/  SHF.R.S32.HI R3, RZ, 0x1f, R132 ;  /* 0x0000001fff037819 */ /* 0x008fe80000011484 */
[----:B------:R-:W-:Y:S04]  /*6ad0*/  LEA.HI R3, R3, R132, RZ, 0x3 ;  /* 0x0000008403037211 */ /* 0x000fe800078f18ff */
[----:B------:R-:W-:Y:S05]  /*6ae0*/  LOP3.LUT R3, R3, 0xfffffff8, RZ, 0xc0, !PT ;  /* 0xfffffff803037812 */ /* 0x000fea00078ec0ff */
[----:B------:R-:W-:Y:S05]  /*6af0*/  IMAD.IADD R3, R132, 0x1, -R3 ;  /* 0x0000000184037824 */ /* 0x000fea00078e0a03 */
[----:B------:R-:W-:Y:S11]  /*6b00*/  LOP3.LUT P1, RZ, R3, 0x4, RZ, 0xc0, !PT ;  /* 0x0000000403ff7812 */ /* 0x000ff6000782c0ff */
[----:B------:R-:W-:Y:S02]  /*6b10*/  @!UPT UIADD3 URZ, URZ, URZ, URZ ;  /* 0x0000003f3f3ff290 */ /* 0x000fe4000fffe03f */
[----:B------:R-:W-:Y:S05]  /*6b20*/  @P1 IADD3 R0, R236, -0x40, RZ ;  /* 0xffffffc0ec001810 */ /* 0x000fea0007ffe0ff */
[----:B------:R-:W1:Y:S06]  /*6b30*/  LDSM.16.M88.4 R168, [R0] ;  /* 0x0000000000a8783b */ /* 0x000e6c0000000200 */
[----:B------:R-:W3:Y:S01]  /*6b40*/  LDSM.16.M88.4 R172, [R0+0x800] ;  /* 0x0008000000ac783b */ /* 0x000ee20000000200 */
[C---:B-1----:R-:W-:Y:S08]  /*6b50*/  HMMA.16816.F32 R4, R180.reuse, R168, R4 ;  /* 0x000000a8b404723c */ /* 0x042ff00000001804 */
[C---:B------:R-:W-:Y:S01]  /*6b60*/  HMMA.16816.F32 R8, R180.reuse, R170, R8 ;  /* 0x000000aab408723c */ /* 0x040fe20000001808 */
[----:B------:R-:W1:Y:S07]  /*6b70*/  LDSM.16.M88.4 R168, [R0+0x1000] ;  /* 0x0010000000a8783b */ /* 0x000e6e0000000200 */
[C---:B---3--:R-:W-:Y:S08]  /*6b80*/  HMMA.16816.F32 R12, R180.reuse, R172, R12 ;  /* 0x000000acb40c723c */ /* 0x048ff0000000180c */
[C---:B------:R-:W-:Y:S01]  /*6b90*/  HMMA.16816.F32 R16, R180.reuse, R174, R16 ;  /* 0x000000aeb410723c */ /* 0x040fe20000001810 */
[----:B------:R-:W3:Y:S07]  /*6ba0*/  LDSM.16.M88.4 R172, [R237] ;  /* 0x00000000edac783b */ /* 0x000eee0000000200 */
[C---:B-1----:R-:W-:Y:S08]  /*6bb0*/  HMMA.16816.F32 R20, R180.reuse, R168, R20 ;  /* 0x000000a8b414723c */ /* 0x042ff00000001814 */
[----:B------:R-:W-:Y:S01]  /*6bc0*/  HMMA.16816.F32 R24, R180, R170, R24 ;  /* 0x000000aab418723c */ /* 0x000fe20000001818 */
[----:B------:R-:W1:Y:S07]  /*6bd0*/  LDSM.16.M88.4 R168, [R237+0x800] ;  /* 0x00080000eda8783b */ /* 0x000e6e0000000200 */
[C---:B---3--:R-:W-:Y:S08]  /*6be0*/  HMMA.16816.F32 R4, R184.reuse, R172, R4 ;  /* 0x000000acb804723c */ /* 0x048ff00000001804 */
[C---:B------:R-:W-:Y:S01]  /*6bf0*/  HMMA.16816.F32 R8, R184.reuse, R174, R8 ;  /* 0x000000aeb808723c */ /* 0x040fe20000001808 */
[----:B------:R-:W3:Y:S07]  /*6c00*/  LDSM.16.M88.4 R172, [R237+0x1000] ;  /* 0x00100000edac783b */ /* 0x000eee0000000200 */
[C---:B-1----:R-:W-:Y:S08]  /*6c10*/  HMMA.16816.F32 R12, R184.reuse, R168, R12 ;  /* 0x000000a8b80c723c */ /* 0x042ff0000000180c */
[C---:B------:R-:W-:Y:S01]  /*6c20*/  HMMA.16816.F32 R16, R184.reuse, R170, R16 ;  /* 0x000000aab810723c */ /* 0x040fe20000001810 */
[----:B------:R-:W1:Y:S07]  /*6c30*/  LDSM.16.M88.4 R168, [R236+0x1800] ;  /* 0x00180000eca8783b */ /* 0x000e6e0000000200 */
[C---:B---3--:R-:W-:Y:S08]  /*6c40*/  HMMA.16816.F32 R20, R184.reuse, R172, R20 ;  /* 0x000000acb814723c */ /* 0x048ff00000001814 */
[----:B------:R-:W-:Y:S01]  /*6c50*/  HMMA.16816.F32 R24, R184, R174, R24 ;  /* 0x000000aeb818723c */ /* 0x000fe20000001818 */
[----:B------:R-:W3:Y:S02]  /*6c60*/  LDSM.16.M88.4 R172, [R236+0x2000] ;  /* 0x00200000ecac783b */ /* 0x000ee40000000200 */
[----:B--2---:R-:W-:Y:S05]  /*6c70*/  ISETP.GT.AND P1, PT, R252, R2, PT ;  /* 0x00000002fc00720c */ /* 0x004fea0003f24270 */
[C---:B-1----:R-:W-:Y:S08]  /*6c80*/  HMMA.16816.F32 R4, R188.reuse, R168, R4 ;  /* 0x000000a8bc04723c */ /* 0x042ff00000001804 */
[C---:B------:R-:W-:Y:S01]  /*6c90*/  HMMA.16816.F32 R8, R188.reuse, R170, R8 ;  /* 0x000000aabc08723c */ /* 0x040fe20000001808 */
[----:B------:R-:W1:Y:S07]  /*6ca0*/  LDSM.16.M88.4 R168, [R236+0x2800] ;  /* 0x00280000eca8783b */ /* 0x000e6e0000000200 */
[C---:B---3--:R-:W-:Y:S08]  /*6cb0*/  HMMA.16816.F32 R12, R188.reuse, R172, R12 ;  /* 0x000000acbc0c723c */ /* 0x048ff0000000180c */
[C---:B------:R-:W-:Y:S01]  /*6cc0*/  HMMA.16816.F32 R16, R188.reuse, R174, R16 ;  /* 0x000000aebc10723c */ /* 0x040fe20000001810 */
[----:B------:R-:W2:Y:S07]  /*6cd0*/  LDSM.16.M88.4 R172, [R242+0x1800] ;  /* 0x00180000f2ac783b */ /* 0x000eae0000000200 */
[C---:B-1----:R-:W-:Y:S08]  /*6ce0*/  HMMA.16816.F32 R20, R188.reuse, R168, R20 ;  /* 0x000000a8bc14723c */ /* 0x042ff00000001814 */
[----:B------:R-:W-:Y:S01]  /*6cf0*/  HMMA.16816.F32 R24, R188, R170, R24 ;  /* 0x000000aabc18723c */ /* 0x000fe20000001818 */
[----:B------:R-:W1:Y:S07]  /*6d00*/  LDSM.16.M88.4 R168, [R242+0x2000] ;  /* 0x00200000f2a8783b */ /* 0x000e6e0000000200 */
[C---:B--2---:R-:W-:Y:S08]  /*6d10*/  HMMA.16816.F32 R4, R192.reuse, R172, R4 ;  /* 0x000000acc004723c */ /* 0x044ff00000001804 */
[C---:B------:R-:W-:Y:S01]  /*6d20*/  HMMA.16816.F32 R8, R192.reuse, R174, R8 ;  /* 0x000000aec008723c */ /* 0x040fe20000001808 */
[----:B------:R-:W2:Y:S07]  /*6d30*/  LDSM.16.M88.4 R172, [R242+0x2800] ;  /* 0x00280000f2ac783b */ /* 0x000eae0000000200 */
[C---:B-1----:R-:W-:Y:S08]  /*6d40*/  HMMA.16816.F32 R12, R192.reuse, R168, R12 ;  /* 0x000000a8c00c723c */ /* 0x042ff0000000180c */
[C---:B------:R-:W-:Y:S01]  /*6d50*/  HMMA.16816.F32 R16, R192.reuse, R170, R16 ;  /* 0x000000aac010723c */ /* 0x040fe20000001810 */
[----:B------:R-:W1:Y:S07]  /*6d60*/  LDSM.16.M88.4 R168, [R0+0x1800] ;  /* 0x0018000000a8783b */ /* 0x000e6e0000000200 */
[C---:B--2---:R-:W-:Y:S08]  /*6d70*/  HMMA.16816.F32 R20, R192.reuse, R172, R20 ;  /* 0x000000acc014723c */ /* 0x044ff00000001814 */
[----:B------:R-:W-:Y:S01]  /*6d80*/  HMMA.16816.F32 R24, R192, R174, R24 ;  /* 0x000000aec018723c */ /* 0x000fe20000001818 */
[----:B------:R-:W2:Y:S07]  /*6d90*/  LDSM.16.M88.4 R172, [R0+0x2000] ;  /* 0x0020000000ac783b */ /* 0x000eae0000000200 */
[C---:B-1----:R-:W-:Y:S08]  /*6da0*/  HMMA.16816.F32 R4, R196.reuse, R168, R4 ;  /* 0x000000a8c404723c */ /* 0x042ff00000001804 */
[C---:B------:R-:W-:Y:S01]  /*6db0*/  HMMA.16816.F32 R8, R196.reuse, R170, R8 ;  /* 0x000000aac408723c */ /* 0x040fe20000001808 */
[----:B------:R-:W1:Y:S07]  /*6dc0*/  LDSM.16.M88.4 R168, [R0+0x2800] ;  /* 0x0028000000a8783b */ /* 0x000e6e0000000200 */
[C---:B--2---:R-:W-:Y:S08]  /*6dd0*/  HMMA.16816.F32 R12, R196.reuse, R172, R12 ;  /* 0x000000acc40c723c */ /* 0x044ff0000000180c */
        /* <DEDUP_REMOVED lines=73> */
[----:B------:R-:W-:Y:S07]  /*7270*/  LDSM.16.M88.4 R172, [R237+0x5800] ;  /* 0x00580000edac783b */ /* 0x000fee0000000200 */
[C---:B-1----:R-:W-:Y:S08]  /*7280*/  HMMA.16816.F32 R20, R228.reuse, R168, R20 ;  /* 0x000000a8e414723c */ /* 0x042ff00000001814 */
[----:B------:R-:W-:Y:S01]  /*7290*/  HMMA.16816.F32 R24, R228, R170, R24 ;  /* 0x000000aae418723c */ /* 0x000fe20000001818 */
[----:B------:R-:W1:Y:S01]  /*72a0*/  LDSM.16.M88.4 R168, [R237+0x5000] ;  /* 0x00500000eda8783b */ /* 0x000e620000000200 */
[----:B------:R-:W-:Y:S05]  /*72b0*/  DEPBAR.LE SB0, 0x0 ;  /* 0x000080000000791a */ /* 0x000fea0000000000 */
[----:B------:R-:W-:Y:S01]  /*72c0*/  BAR.SYNC.DEFER_BLOCKING 0x0 ;  /* 0x0000000000007b1d */ /* 0x000fe20000010000 */
[C---:B------:R-:W-:Y:S08]  /*72d0*/  HMMA.16816.F32 R4, R232.reuse, R176, R4 ;  /* 0x000000b0e804723c */ /* 0x040ff00000001804 */
[C---:B------:R-:W-:Y:S08]  /*72e0*/  HMMA.16816.F32 R8, R232.reuse, R178, R8 ;  /* 0x000000b2e808723c */ /* 0x040ff00000001808 */
[C---:B-1----:R-:W-:Y:S08]  /*72f0*/  HMMA.16816.F32 R12, R232.reuse, R168, R12 ;  /* 0x000000a8e80c723c */ /* 0x042ff0000000180c */
[C---:B------:R-:W-:Y:S08]  /*7300*/  HMMA.16816.F32 R16, R232.reuse, R170, R16 ;  /* 0x000000aae810723c */ /* 0x040ff00000001810 */
[C---:B------:R-:W-:Y:S08]  /*7310*/  HMMA.16816.F32 R20, R232.reuse, R172, R20 ;  /* 0x000000ace814723c */ /* 0x040ff00000001814 */
[----:B------:R-:W-:Y:S01]  /*7320*/  HMMA.16816.F32 R24, R232, R174, R24 ;  /* 0x000000aee818723c */ /* 0x000fe20000001818 */
[----:B------:R-:W-:Y:S07]  /*7330*/  @!UPT UIADD3 URZ, URZ, URZ, URZ ;  /* 0x0000003f3f3ff290 */ /* 0x000fee000fffe03f */
[----:B------:R-:W-:-:S11]  /*7340*/  @!P1 BRA `(.L_x_49) ;  /* 0x0000061000009947 */ /* 0x000fd60003800000 */
[----:B------:R-:W-:Y:S01]  /*7350*/  IMAD.MOV.U32 R0, RZ, RZ, 0x1 ;  /* 0x00000001ff007424 */ /* 0x000fe200078e00ff */
[----:B------:R-:W-:Y:S01]  /*7360*/  SHF.R.S32.HI R177, RZ, 0x1f, R132 ;  /* 0x0000001fffb17819 */ /* 0x000fe20000011484 */
[----:B------:R-:W2:Y:S01]  /*7370*/  LDL R2, [R1+0x10] ;  /* 0x0000100001027983 */ /* 0x000ea20000100800 */
[----:B------:R-:W-:Y:S02]  /*7380*/  IMAD.MOV.U32 R250, RZ, RZ, RZ ;  /* 0x000000fffffa7224 */ /* 0x000fe400078e00ff */
[----:B------:R-:W-:Y:S01]  /*7390*/  LEA.HI R177, R177, R132, RZ, 0x3 ;  /* 0x00000084b1b17211 */ /* 0x000fe200078f18ff */
[----:B------:R-:W3:Y:S01]  /*73a0*/  LDL.64 R178, [R1+0x20] ;  /* 0x0000200001b27983 */ /* 0x000ee20000100a00 */
[----:B------:R-:W-:Y:S02]  /*73b0*/  ISETP.NE.AND P1, PT, R0, c[0x0][0x2b8], PT ;  /* 0x0000ae0000007a0c */ /* 0x000fe40003f25270 */
[----:B------:R-:W-:Y:S03]  /*73c0*/  SHF.R.S32.HI R177, RZ, 0x3, R177 ;  /* 0x00000003ffb17819 */ /* 0x000fe600000114b1 */
[----:B------:R-:W4:Y:S02]  /*73d0*/  LDL R176, [R1+0x34] ;  /* 0x0000340001b07983 */ /* 0x000f240000100800 */
[----:B------:R-:W-:Y:S02]  /*73e0*/  IMAD R0, R3, 0x20, R177 ;  /* 0x0000002003007824 */ /* 0x000fe400078e02b1 */
[----:B------:R-:W5:Y:S06]  /*73f0*/  LDL.64 R170, [R1+0x18] ;  /* 0x0000180001aa7983 */ /* 0x000f6c0000100a00 */
[----:B------:R-:W4:Y:S01]  /*7400*/  LDL R168, [R1+0x30] ;  /* 0x0000300001a87983 */ /* 0x000f220000100800 */
[----:B--2---:R-:W-:Y:S05]  /*7410*/  IMAD R2, R252, 0x30, R2 ;  /* 0x00000030fc027824 */ /* 0x004fea00078e0202 */
[----:B------:R-:W-:Y:S05]  /*7420*/  IADD3 R2, R2, -0x30, R0 ;  /* 0xffffffd002027810 */ /* 0x000fea0007ffe000 */
[----:B------:R-:W-:Y:S04]  /*7430*/  @P1 IMAD.HI.U32 R3, R2, c[0x0][0x2bc], RZ ;  /* 0x0000af0002031a27 */ /* 0x000fe800078e00ff */
[----:B------:R-:W-:Y:S01]  /*7440*/  IMAD.MOV.U32 R0, RZ, RZ, R2 ;  /* 0x000000ffff007224 */ /* 0x000fe200078e0002 */
[----:B------:R-:W-:Y:S04]  /*7450*/  @P1 SHF.R.U32.HI R0, RZ, c[0x0][0x2c0], R3 ;  /* 0x0000b000ff001a19 */ /* 0x000fe80000011603 */
[C---:B---3--:R-:W-:Y:S01]  /*7460*/  @!P0 IADD3 R3, P1, R0.reuse, R178, RZ ;  /* 0x000000b200038210 */ /* 0x048fe20007f3e0ff */
[----:B------:R-:W-:Y:S03]  /*7470*/  IMAD.MOV R132, RZ, RZ, -R0 ;  /* 0x000000ffff847224 */ /* 0x000fe600078e0a00 */
[----:B----4-:R-:W-:Y:S01]  /*7480*/  @!P0 LEA.HI.X.SX32 R0, R0, R176, 0x1, P1 ;  /* 0x000000b000008211 */ /* 0x010fe200008f0eff */
[----:B------:R-:W-:Y:S01]  /*7490*/  IMAD R251, R132, c[0x0][0x2b8], R2 ;  /* 0x0000ae0084fb7a24 */ /* 0x000fe200078e0202 */
[C---:B------:R-:W-:Y:S04]  /*74a0*/  @!P0 LEA R2, P1, R3.reuse, c[0x0][0x2a0], 0x2 ;  /* 0x0000a80003028a11 */ /* 0x040fe800078210ff */
[----:B------:R-:W-:Y:S02]  /*74b0*/  @!P0 LEA.HI.X R3, R3, c[0x0][0x2a4], R0, 0x2, P1 ;  /* 0x0000a90003038a11 */ /* 0x000fe400008f1400 */
[----:B------:R-:W-:Y:S03]  /*74c0*/  SHF.R.S32.HI R0, RZ, 0x1f, R251 ;  /* 0x0000001fff007819 */ /* 0x000fe600000114fb */
[----:B------:R1:W2:Y:S02]  /*74d0*/  @!P0 LDG.E R250, [R2.64] ;  /* 0x0000000602fa8981 */ /* 0x0002a4000c1e1900 */
[----:B------:R-:W-:Y:S04]  /*74e0*/  IMAD R0, R0, c[0x0][0x1e0], RZ ;  /* 0x0000780000007a24 */ /* 0x000fe800078e02ff */
[C---:B------:R-:W-:Y:S02]  /*74f0*/  IMAD R0, R251.reuse, c[0x0][0x1e4], R0 ;  /* 0x00007900fb007a24 */ /* 0x040fe400078e0200 */
[----:B-1----:R-:W-:Y:S04]  /*7500*/  IMAD.WIDE.U32 R2, R251, c[0x0][0x1e0], RZ ;  /* 0x00007800fb027a25 */ /* 0x002fe800078e00ff */
[----:B------:R-:W-:Y:S01]  /*7510*/  IMAD.IADD R3, R3, 0x1, R0 ;  /* 0x0000000103037824 */ /* 0x000fe200078e0200 */
[----:B--2---:R-:W-:Y:S03]  /*7520*/  SHF.R.S32.HI R0, RZ, 0x1f, R250 ;  /* 0x0000001fff007819 */ /* 0x004fe600000114fa */
[----:B------:R-:W-:Y:S04]  /*7530*/  IMAD.WIDE.U32 R2, R250, c[0x0][0x1f0], R2 ;  /* 0x00007c00fa027a25 */ /* 0x000fe800078e0002 */
[----:B------:R-:W-:Y:S01]  /*7540*/  IMAD R132, R0, c[0x0][0x1f0], RZ ;  /* 0x00007c0000847a24 */ /* 0x000fe200078e02ff */
[----:B-----5:R-:W-:Y:S03]  /*7550*/  IADD3 R0, P1, R170, R2, RZ ;  /* 0x00000002aa007210 */ /* 0x020fe60007f3e0ff */
[----:B------:R-:W-:Y:S05]  /*7560*/  IMAD R132, R250, c[0x0][0x1f4], R132 ;  /* 0x00007d00fa847a24 */ /* 0x000fea00078e0284 */
[----:B------:R-:W-:Y:S02]  /*7570*/  IADD3.X R2, R168, R3, R132, P1, !PT ;  /* 0x00000003a8027210 */ /* 0x000fe40000ffe484 */
[C---:B------:R-:W-:Y:S02]  /*7580*/  LEA R172, P1, R0.reuse, c[0x0][0x1c8], 0x1 ;  /* 0x0000720000ac7a11 */ /* 0x040fe400078208ff */
[----:B------:R-:W-:Y:S02]  /*7590*/  IADD3 R168, -R177, 0x30, RZ ;  /* 0x00000030b1a87810 */ /* 0x000fe40007ffe1ff */
[----:B------:R-:W-:Y:S02]  /*75a0*/  LEA.HI.X R169, R0, c[0x0][0x1cc], R2, 0x1, P1 ;  /* 0x0000730000a97a11 */ /* 0x000fe400008f0c02 */
[----:B------:R-:W-:Y:S01]  /*75b0*/  ISETP.GE.AND P1, PT, R168, 0x1, PT ;  /* 0x00000001a800780c */ /* 0x000fe20003f26270 */
[----:B------:R-:W-:-:S10]  /*75c0*/  BRA.DIV ~URZ, `(.L_x_50) ;  /* 0x000085227f007947 */ /* 0x000fd4000b800000 */
[----:B------:R1:W2:Y:S02]  /*75d0*/  SHFL.IDX PT, R132, R169, RZ, 0x181f ;  /* 0x00181fffa9847589 */ /* 0x0002a400000e0000 */
.L_x_127:
[----:B------:R-:W-:-:S05]  /*75e0*/  BRA.DIV ~URZ, `(.L_x_51) ;  /* 0x000085727f007947 */ /* 0x000fca000b800000 */
[----:B------:R3:W4:Y:S02]  /*75f0*/  SHFL.IDX PT, R0, R172, RZ, 0x181f ;  /* 0x00181fffac007589 */ /* 0x00072400000e0000 */
.L_x_128:
[----:B------:R-:W-:Y:S02]  /*7600*/  SHF.R.S32.HI R171, RZ, 0x1f, R249 ;  /* 0x0000001fffab7819 */ /* 0x000fe400000114f9 */
[C---:B----4-:R-:W-:Y:S02]  /*7610*/  @P1 LEA R2, P3, R249.reuse, R0, 0x1 ;  /* 0x00000000f9021211 */ /* 0x050fe400078608ff */
[C---:B------:R-:W-:Y:S02]  /*7620*/  IADD3 R170, R249.reuse, 0x40, RZ ;  /* 0x00000040f9aa7810 */ /* 0x040fe40007ffe0ff */
[C---:B--2---:R-:W-:Y:S02]  /*7630*/  @P1 LEA.HI.X R3, R249.reuse, R132, R171, 0x1, P3 ;  /* 0x00000084f9031211 */ /* 0x044fe400018f0cab */
[C---:B------:R-:W-:Y:S02]  /*7640*/  IADD3 R171, R249.reuse, 0x40, RZ ;  /* 0x00000040f9ab7810 */ /* 0x040fe40007ffe0ff */
[C---:B------:R-:W-:Y:S01]  /*7650*/  IADD3 R175, R249.reuse, 0x80, RZ ;  /* 0x00000080f9af7810 */ /* 0x040fe20007ffe0ff */
[----:B------:R-:W-:Y:S01]  /*7660*/  @!PT LDS RZ, [RZ] ;  /* 0x00000000fffff984 */ /* 0x000fe20000000800 */
[----:B------:R-:W-:Y:S01]  /*7670*/  @!PT LDS RZ, [RZ] ;  /* 0x00000000fffff984 */ /* 0x000fe20000000800 */
[----:B------:R-:W-:Y:S01]  /*7680*/  @!PT LDS RZ, [RZ] ;  /* 0x00000000fffff984 */ /* 0x000fe20000000800 */
[----:B------:R2:W-:Y:S01]  /*7690*/  @P1 LDGSTS.E.BYPASS.LTC128B.128 [R248+0x14080], [R2.64], !P6 ;  /* 0x1408000002f81fae */ /* 0x0005e2000f101d46 */
[----:B------:R-:W-:Y:S02]  /*76a0*/  SHF.R.S32.HI R171, RZ, 0x1f, R171 ;  /* 0x0000001fffab7819 */ /* 0x000fe400000114ab */
[C---:B------:R-:W-:Y:S02]  /*76b0*/  IADD3 R176, R249.reuse, 0x80, RZ ;  /* 0x00000080f9b07810 */ /* 0x040fe40007ffe0ff */
[C---:B------:R-:W-:Y:S02]  /*76c0*/  IADD3 R173, R249.reuse, 0xc0, RZ ;  /* 0x000000c0f9ad7810 */ /* 0x040fe40007ffe0ff */
[----:B------:R-:W-:Y:S02]  /*76d0*/  SHF.R.S32.HI R176, RZ, 0x1f, R176 ;  /* 0x0000001fffb07819 */ /* 0x000fe400000114b0 */
[----:B------:R-:W-:Y:S04]  /*76e0*/  IADD3 R174, R249, 0xc0, RZ ;  /* 0x000000c0f9ae7810 */ /* 0x000fe80007ffe0ff */
[----:B------:R-:W-:Y:S02]  /*76f0*/  SHF.R.S32.HI R174, RZ, 0x1f, R174 ;  /* 0x0000001fffae7819 */ /* 0x000fe400000114ae */
[C---:B--2---:R-:W-:Y:S04]  /*7700*/  @P1 LEA R2, P3, R170.reuse, R0, 0x1 ;  /* 0x00000000aa021211 */ /* 0x044fe800078608ff */
[----:B------:R-:W-:Y:S02]  /*7710*/  @P1 LEA.HI.X R3, R170, R132, R171, 0x1, P3 ;  /* 0x00000084aa031211 */ /* 0x000fe400018f0cab */
[C---:B------:R-:W-:Y:S03]  /*7720*/  @P1 LEA R170, P3, R175.reuse, R0, 0x1 ;  /* 0x00000000afaa1211 */ /* 0x040fe600078608ff */
[----:B------:R2:W-:Y:S01]  /*7730*/  @P1 LDGSTS.E.BYPASS.LTC128B.128 [R248+0x15880], [R2.64], !P5 ;  /* 0x1588000002f81fae */ /* 0x0005e2000e901d46 */
[----:B------:R-:W-:Y:S05]  /*7740*/  @P1 LEA.HI.X R171, R175, R132, R176, 0x1, P3 ;  /* 0x00000084afab1211 */ /* 0x000fea00018f0cb0 */
[----:B------:R4:W-:Y:S01]  /*7750*/  @P1 LDGSTS.E.BYPASS.LTC128B.128 [R248+0x17080], [R170.64], !P4 ;  /* 0x17080000aaf81fae */ /* 0x0009e2000e101d46 */
[C---:B--2---:R-:W-:Y:S04]  /*7760*/  @P1 LEA R2, P3, R173.reuse, R0, 0x1 ;  /* 0x00000000ad021211 */ /* 0x044fe800078608ff */
[----:B------:R-:W-:Y:S05]  /*7770*/  @P1 LEA.HI.X R3, R173, R132, R174, 0x1, P3 ;  /* 0x00000084ad031211 */ /* 0x000fea00018f0cae */
[----:B------:R4:W-:Y:S01]  /*7780*/  @P1 LDGSTS.E.BYPASS.LTC128B.128 [R248+0x18880], [R2.64], !P2 ;  /* 0x1888000002f81fae */ /* 0x0009e2000d101d46 */
[----:B------:R-:W-:Y:S01]  /*7790*/  ISETP.GE.AND P1, PT, R168, 0x21, PT ;  /* 0x00000021a800780c */ /* 0x000fe20003f26270 */
[----:B------:R-:W-:-:S06]  /*77a0*/  BRA.DIV ~URZ, `(.L_x_52) ;  /* 0x000084127f007947 */ /* 0x000fcc000b800000 */
[----:B------:R2:W1:Y:S04]  /*77b0*/  SHFL.IDX PT, R132, R169, 0x1, 0x181f ;  /* 0x00381f00a9847f89 */ /* 0x00046800000e0000 */
[----:B------:R2:W3:Y:S02]  /*77c0*/  SHFL.IDX PT, R0, R172, 0x1, 0x181f ;  /* 0x00381f00ac007f89 */ /* 0x0004e400000e0000 */
.L_x_129:
[----:B-12---:R-:W-:Y:S02]  /*77d0*/  SHF.R.S32.HI R169, RZ, 0x1f, R249 ;  /* 0x0000001fffa97819 */ /* 0x006fe400000114f9 */
[C---:B---34-:R-:W-:Y:S02]  /*77e0*/  @P1 LEA R2, P3, R249.reuse, R0, 0x1 ;  /* 0x00000000f9021211 */ /* 0x058fe400078608ff */
[C---:B------:R-:W-:Y:S02]  /*77f0*/  IADD3 R168, R249.reuse, 0x40, RZ ;  /* 0x00000040f9a87810 */ /* 0x040fe40007ffe0ff */
[C---:B------:R-:W-:Y:S02]  /*7800*/  @P1 LEA.HI.X R3, R249.reuse, R132, R169, 0x1, P3 ;  /* 0x00000084f9031211 */ /* 0x040fe400018f0ca9 */
        /* <DEDUP_REMOVED lines=12> */
[C---:B-1----:R-:W-:Y:S04]  /*78d0*/  @P1 LEA R2, P3, R168.reuse, R0, 0x1 ;  /* 0x00000000a8021211 */ /* 0x042fe800078608ff */
[----:B------:R-:W-:Y:S02]  /*78e0*/  @P1 LEA.HI.X R3, R168, R132, R169, 0x1, P3 ;  /* 0x00000084a8031211 */ /* 0x000fe400018f0ca9 */
[C---:B------:R-:W-:Y:S03]  /*78f0*/  @P1 LEA R168, P3, R172.reuse, R0, 0x1 ;  /* 0x00000000aca81211 */ /* 0x040fe600078608ff */
[----:B------:R1:W-:Y:S01]  /*7900*/  @P1 LDGSTS.E.BYPASS.LTC128B.128 [R248+0x16880], [R2.64], !P5 ;  /* 0x1688000002f81fae */ /* 0x0003e2000e901d46 */
[----:B------:R-:W-:Y:S05]  /*7910*/  @P1 LEA.HI.X R169, R172, R132, R173, 0x1, P3 ;  /* 0x00000084aca91211 */ /* 0x000fea00018f0cad */
[----:B------:R2:W-:Y:S01]  /*7920*/  @P1 LDGSTS.E.BYPASS.LTC128B.128 [R248+0x18080], [R168.64], !P4 ;  /* 0x18080000a8f81fae */ /* 0x0005e2000e101d46 */
[C---:B-1----:R-:W-:Y:S04]  /*7930*/  @P1 LEA R2, P3, R170.reuse, R0, 0x1 ;  /* 0x00000000aa021211 */ /* 0x042fe800078608ff */
[----:B------:R-:W-:Y:S05]  /*7940*/  @P1 LEA.HI.X R3, R170, R132, R171, 0x1, P3 ;  /* 0x00000084aa031211 */ /* 0x000fea00018f0cab */
[----:B------:R2:W-:Y:S04]  /*7950*/  @P1 LDGSTS.E.BYPASS.LTC128B.128 [R248+0x19880], [R2.64], !P2 ;  /* 0x1988000002f81fae */ /* 0x0005e8000d101d46 */
.L_x_49:
[----:B------:R-:W-:Y:S05]  /*7960*/  BSYNC B0 ;  /* 0x0000000000007941 */ /* 0x000fea0003800000 */
.L_x_48:
[----:B--2---:R-:W-:Y:S01]  /*7970*/  FMNMX.FTZ R2, R4, R134, !PT ;  /* 0x0000008604027209 */ /* 0x004fe20007810000 */
[----:B------:R-:W0:Y:S01]  /*7980*/  LDGDEPBAR ;  /* 0x00000000000079af */ /* 0x000e220000000000 */
[----:B------:R-:W-:Y:S02]  /*7990*/  FMNMX.FTZ R0, R6, R133, !PT ;  /* 0x0000008506007209 */ /* 0x000fe40007810000 */
        /* <DEDUP_REMOVED lines=21> */
[----:B------:R-:W-:Y:S01]  /*7af0*/  FMNMX.FTZ R168, R27, R0, !PT ;  /* 0x000000001ba87209 */ /* 0x000fe20007810000 */
[----:B------:R-:W-:-:S05]  /*7b00*/  BRA.DIV ~URZ, `(.L_x_53) ;  /* 0x000081727f007947 */ /* 0x000fca000b800000 */
[----:B------:R1:W2:Y:S02]  /*7b10*/  SHFL.BFLY PT, R0, R132, 0x2, 0x1f ;  /* 0x0c401f0084007f89 */ /* 0x0002a400000e0000 */
.L_x_130:
[----:B-12---:R-:W-:Y:S01]  /*7b20*/  FMNMX.FTZ R132, R132, R0, !PT ;  /* 0x0000000084847209 */ /* 0x006fe20007810000 */
[----:B------:R-:W-:-:S05]  /*7b30*/  BRA.DIV ~URZ, `(.L_x_54) ;  /* 0x000081827f007947 */ /* 0x000fca000b800000 */
[----:B------:R-:W1:Y:S02]  /*7b40*/  SHFL.BFLY PT, R0, R132, 0x1, 0x1f ;  /* 0x0c201f0084007f89 */ /* 0x000e6400000e0000 */
[----:B-1----:R-:W-:Y:S02]  /*7b50*/  FMNMX.FTZ R134, R132, R0, !PT ;  /* 0x0000000084867209 */ /* 0x002fe40007810000 */
[----:B------:R-:W1:Y:S02]  /*7b60*/  SHFL.BFLY PT, R0, R168, 0x2, 0x1f ;  /* 0x0c401f00a8007f89 */ /* 0x000e6400000e0000 */
[----:B-1----:R-:W-:Y:S05]  /*7b70*/  FMNMX.FTZ R132, R168, R0, !PT ;  /* 0x00000000a8847209 */ /* 0x002fea0007810000 */
[----:B------:R1:W2:Y:S02]  /*7b80*/  SHFL.BFLY PT, R0, R132, 0x1, 0x1f ;  /* 0x0c201f0084007f89 */ /* 0x0002a400000e0000 */
.L_x_131:
[----:B------:R-:W3:Y:S01]  /*7b90*/  LDL.LU R170, [R1+0x4] ;  /* 0x0000040001aa7983 */ /* 0x000ee20000300800 */
[----:B--2---:R-:W-:Y:S01]  /*7ba0*/  FMNMX.FTZ R3, R0, R132, !PT ;  /* 0x0000008400037209 */ /* 0x004fe20007810000 */
[C---:B-1----:R-:W-:Y:S01]  /*7bb0*/  FMUL.FTZ R132, R134.reuse, c[0x0][0x2d0] ;  /* 0x0000b40086847a20 */ /* 0x042fe20000410000 */
[----:B------:R-:W-:Y:S01]  /*7bc0*/  WARPSYNC 0xffffffff ;  /* 0xffffffff00007948 */ /* 0x000fe20003800000 */
[----:B------:R-:W-:Y:S02]  /*7bd0*/  FADD.FTZ R0, -R134, R135 ;  /* 0x0000008786007221 */ /* 0x000fe40000010100 */
[--C-:B------:R-:W-:Y:S02]  /*7be0*/  FFMA.FTZ R168, R4, c[0x0][0x2d0], -R132.reuse ;  /* 0x0000b40004a87a23 */ /* 0x100fe40000010884 */
[----:B------:R-:W-:Y:S02]  /*7bf0*/  FMUL.FTZ R0, R0, c[0x0][0x2d0] ;  /* 0x0000b40000007a20 */ /* 0x000fe40000410000 */
[--C-:B------:R-:W-:Y:S02]  /*7c00*/  FFMA.FTZ R4, R9, c[0x0][0x2d0], -R132.reuse ;  /* 0x0000b40009047a23 */ /* 0x100fe40000010884 */
[----:B------:R-:W-:Y:S01]  /*7c10*/  MUFU.EX2 R2, R0 ;  /* 0x0000000000027308 */ /* 0x000fe20000000800 */
[--C-:B------:R-:W-:Y:S02]  /*7c20*/  FFMA.FTZ R135, R5, c[0x0][0x2d0], -R132.reuse ;  /* 0x0000b40005877a23 */ /* 0x100fe40000010884 */
[--C-:B------:R-:W-:Y:S02]  /*7c30*/  FFMA.FTZ R5, R8, c[0x0][0x2d0], -R132.reuse ;  /* 0x0000b40008057a23 */ /* 0x100fe40000010884 */
[--C-:B------:R-:W-:Y:S02]  /*7c40*/  FFMA.FTZ R178, R13, c[0x0][0x2d0], -R132.reuse ;  /* 0x0000b4000db27a23 */ /* 0x100fe40000010884 */
[--C-:B------:R-:W-:Y:S02]  /*7c50*/  FFMA.FTZ R179, R12, c[0x0][0x2d0], -R132.reuse ;  /* 0x0000b4000cb37a23 */ /* 0x100fe40000010884 */
[--C-:B------:R-:W-:Y:S01]  /*7c60*/  FFMA.FTZ R169, R21, c[0x0][0x2d0], -R132.reuse ;  /* 0x0000b40015a97a23 */ /* 0x100fe20000010884 */
[----:B------:R-:W3:Y:S01]  /*7c70*/  MUFU.EX2 R9, R168 ;  /* 0x000000a800097308 */ /* 0x000ee20000000800 */
[--C-:B------:R-:W-:Y:S02]  /*7c80*/  FFMA.FTZ R176, R17, c[0x0][0x2d0], -R132.reuse ;  /* 0x0000b40011b07a23 */ /* 0x100fe40000010884 */
[--C-:B------:R-:W-:Y:S01]  /*7c90*/  FFMA.FTZ R17, R24, c[0x0][0x2d0], -R132.reuse ;  /* 0x0000b40018117a23 */ /* 0x100fe20000010884 */
[----:B------:R-:W-:Y:S01]  /*7ca0*/  MOV R24, R169 ;  /* 0x000000a900187202 */ /* 0x000fe20000000f00 */
[--C-:B------:R-:W-:Y:S02]  /*7cb0*/  FFMA.FTZ R20, R20, c[0x0][0x2d0], -R132.reuse ;  /* 0x0000b40014147a23 */ /* 0x100fe40000010884 */
[--C-:B------:R-:W-:Y:S02]  /*7cc0*/  FFMA.FTZ R177, R16, c[0x0][0x2d0], -R132.reuse ;  /* 0x0000b40010b17a23 */ /* 0x100fe40000010884 */
[----:B------:R-:W-:Y:S01]  /*7cd0*/  FFMA.FTZ R132, R25, c[0x0][0x2d0], -R132 ;  /* 0x0000b40019847a23 */ /* 0x000fe20000010884 */
[----:B------:R-:W-:Y:S01]  /*7ce0*/  MUFU.EX2 R8, R135 ;  /* 0x0000008700087308 */ /* 0x000fe20000000800 */
[----:B------:R-:W-:Y:S09]  /*7cf0*/  MOV R21, R20 ;  /* 0x0000001400157202 */ /* 0x000ff20000000f00 */
[----:B------:R-:W-:Y:S10]  /*7d00*/  MUFU.EX2 R13, R5 ;  /* 0x00000005000d7308 */ /* 0x000ff40000000800 */
[----:B------:R1:W2:Y:S10]  /*7d10*/  MUFU.EX2 R12, R4 ;  /* 0x00000004000c7308 */ /* 0x0002b40000000800 */
[----:B------:R-:W-:Y:S01]  /*7d20*/  MUFU.EX2 R132, R132 ;  /* 0x0000008400847308 */ /* 0x000fe20000000800 */
[----:B-1----:R-:W-:Y:S04]  /*7d30*/  FMUL.FTZ R4, R3, c[0x0][0x2d0] ;  /* 0x0000b40003047a20 */ /* 0x002fe80000410000 */
[--C-:B------:R-:W-:Y:S02]  /*7d40*/  FFMA.FTZ R6, R6, c[0x0][0x2d0], -R4.reuse ;  /* 0x0000b40006067a23 */ /* 0x100fe40000010804 */
[--C-:B------:R-:W-:Y:S03]  /*7d50*/  FFMA.FTZ R20, R23, c[0x0][0x2d0], -R4.reuse ;  /* 0x0000b40017147a23 */ /* 0x100fe60000010804 */
[----:B------:R-:W-:Y:S01]  /*7d60*/  MUFU.EX2 R169, R6 ;  /* 0x0000000600a97308 */ /* 0x000fe20000000800 */
[--C-:B------:R-:W-:Y:S02]  /*7d70*/  FFMA.FTZ R25, R26, c[0x0][0x2d0], -R4.reuse ;  /* 0x0000b4001a197a23 */ /* 0x100fe40000010804 */
[--C-:B------:R-:W-:Y:S02]  /*7d80*/  FFMA.FTZ R27, R27, c[0x0][0x2d0], -R4.reuse ;  /* 0x0000b4001b1b7a23 */ /* 0x100fe40000010804 */
[--C-:B------:R-:W-:Y:S02]  /*7d90*/  FFMA.FTZ R16, R22, c[0x0][0x2d0], -R4.reuse ;  /* 0x0000b40016107a23 */ /* 0x100fe40000010804 */
[--C-:B------:R-:W-:Y:S02]  /*7da0*/  FFMA.FTZ R7, R7, c[0x0][0x2d0], -R4.reuse ;  /* 0x0000b40007077a23 */ /* 0x100fe40000010804 */
[--C-:B------:R-:W-:Y:S02]  /*7db0*/  FFMA.FTZ R135, R11, c[0x0][0x2d0], -R4.reuse ;  /* 0x0000b4000b877a23 */ /* 0x100fe40000010804 */
[--C-:B------:R-:W-:Y:S02]  /*7dc0*/  FFMA.FTZ R172, R15, c[0x0][0x2d0], -R4.reuse ;  /* 0x0000b4000fac7a23 */ /* 0x100fe40000010804 */
[--C-:B------:R-:W-:Y:S02]  /*7dd0*/  FFMA.FTZ R174, R18, c[0x0][0x2d0], -R4.reuse ;  /* 0x0000b40012ae7a23 */ /* 0x100fe40000010804 */
[--C-:B------:R-:W-:Y:S02]  /*7de0*/  FFMA.FTZ R175, R19, c[0x0][0x2d0], -R4.reuse ;  /* 0x0000b40013af7a23 */ /* 0x100fe40000010804 */
[----:B------:R-:W-:Y:S02]  /*7df0*/  FFMA.FTZ R173, R14, c[0x0][0x2d0], -R4 ;  /* 0x0000b4000ead7a23 */ /* 0x000fe40000010804 */
[----:B---3--:R-:W-:Y:S01]  /*7e00*/  FFMA.FTZ R0, R2, R170, R9 ;  /* 0x000000aa02007223 */ /* 0x008fe20000010009 */
[----:B--2---:R-:W-:Y:S01]  /*7e10*/  F2FP.PACK_AB R170, R12, R13 ;  /* 0x0000000d0caa723e */ /* 0x004fe200000000ff */
[----:B------:R-:W-:Y:S01]  /*7e20*/  FMUL.FTZ R28, R2, R28 ;  /* 0x0000001c021c7220 */ /* 0x000fe20000410000 */
[C---:B------:R-:W-:Y:S01]  /*7e30*/  F2FP.PACK_AB R168, R8.reuse, R9 ;  /* 0x0000000908a8723e */ /* 0x040fe200000000ff */
[----:B------:R-:W-:Y:S02]  /*7e40*/  FADD.FTZ R5, R8, R0 ;  /* 0x0000000008057221 */ /* 0x000fe40000010000 */
[----:B------:R-:W-:Y:S02]  /*7e50*/  FADD.FTZ R0, -R3, R133 ;  /* 0x0000008503007221 */ /* 0x000fe40000010100 */
[----:B------:R-:W-:Y:S02]  /*7e60*/  FADD.FTZ R5, R13, R5 ;  /* 0x000000050d057221 */ /* 0x000fe40000010000 */
[----:B------:R-:W-:Y:S02]  /*7e70*/  FMUL.FTZ R0, R0, c[0x0][0x2d0] ;  /* 0x0000b40000007a20 */ /* 0x000fe40000410000 */
[----:B------:R-:W-:Y:S02]  /*7e80*/  FADD.FTZ R171, R12, R5 ;  /* 0x000000050cab7221 */ /* 0x000fe40000010000 */
[C---:B------:R-:W-:Y:S02]  /*7e90*/  FMUL.FTZ R12, R2.reuse, R148 ;  /* 0x00000094020c7220 */ /* 0x040fe40000410000 */
[----:B------:R-:W2:Y:S01]  /*7ea0*/  LDL.LU R148, [R1+0x8] ;  /* 0x0000080001947983 */ /* 0x000ea20000300800 */
[----:B------:R-:W1:Y:S01]  /*7eb0*/  MUFU.EX2 R0, R0 ;  /* 0x0000000000007308 */ /* 0x000e620000000800 */
[C---:B------:R-:W-:Y:S01]  /*7ec0*/  FMUL.FTZ R5, R2.reuse, R157 ;  /* 0x0000009d02057220 */ /* 0x040fe20000410000 */
[----:B------:R-:W-:Y:S01]  /*7ed0*/  MOV R157, R27 ;  /* 0x0000001b009d7202 */ /* 0x000fe20000000f00 */
[C---:B------:R-:W-:Y:S01]  /*7ee0*/  FMUL.FTZ R8, R2.reuse, R152 ;  /* 0x0000009802087220 */ /* 0x040fe20000410000 */
[----:B------:R-:W-:Y:S01]  /*7ef0*/  MOV R152, R25 ;  /* 0x0000001900987202 */ /* 0x000fe20000000f00 */
[C---:B------:R-:W-:Y:S02]  /*7f00*/  FMUL.FTZ R25, R2.reuse, R137 ;  /* 0x0000008902197220 */ /* 0x040fe40000410000 */
[C---:B------:R-:W-:Y:S01]  /*7f10*/  FMUL.FTZ R9, R2.reuse, R153 ;  /* 0x0000009902097220 */ /* 0x040fe20000410000 */
[----:B------:R-:W-:Y:S01]  /*7f20*/  MOV R153, R20 ;  /* 0x0000001400997202 */ /* 0x000fe20000000f00 */
[C---:B------:R-:W-:Y:S01]  /*7f30*/  FMUL.FTZ R20, R2.reuse, R140 ;  /* 0x0000008c02147220 */ /* 0x040fe20000410000 */
[----:B------:R-:W-:Y:S01]  /*7f40*/  MOV R140, R24 ;  /* 0x00000018008c7202 */ /* 0x000fe20000000f00 */
[C---:B------:R-:W-:Y:S02]  /*7f50*/  FMUL.FTZ R24, R2.reuse, R136 ;  /* 0x0000008802187220 */ /* 0x040fe40000410000 */
[----:B------:R-:W-:Y:S01]  /*7f60*/  FMUL.FTZ R13, R2, R149 ;  /* 0x00000095020d7220 */ /* 0x000fe20000410000 */
[----:B------:R-:W-:Y:S01]  /*7f70*/  MOV R149, R16 ;  /* 0x0000001000957202 */ /* 0x000fe20000000f00 */
[----:B------:R-:W-:Y:S02]  /*7f80*/  FFMA.FTZ R133, R10, c[0x0][0x2d0], -R4 ;  /* 0x0000b4000a857a23 */ /* 0x000fe40000010804 */
[C---:B------:R-:W-:Y:S02]  /*7f90*/  FMUL.FTZ R4, R2.reuse, R156 ;  /* 0x0000009c02047220 */ /* 0x040fe40000410000 */
[----:B------:R3:W-:Y:S01]  /*7fa0*/  MUFU.EX2 R156, R7 ;  /* 0x00000007009c7308 */ /* 0x0007e20000000800 */
[C---:B------:R-:W-:Y:S01]  /*7fb0*/  FMUL.FTZ R16, R2.reuse, R144 ;  /* 0x0000009002107220 */ /* 0x040fe20000410000 */
[----:B------:R-:W-:Y:S01]  /*7fc0*/  MOV R144, R17 ;  /* 0x0000001100907202 */ /* 0x000fe20000000f00 */
[----:B------:R-:W-:Y:S01]  /*7fd0*/  FMUL.FTZ R17, R2, R145 ;  /* 0x0000009102117220 */ /* 0x000fe20000410000 */
[----:B------:R-:W-:Y:S01]  /*7fe0*/  MOV R145, R21 ;  /* 0x0000001500917202 */ /* 0x000fe20000000f00 */
[C---:B-1----:R-:W-:Y:S02]  /*7ff0*/  FMUL.FTZ R26, R0.reuse, R138 ;  /* 0x0000008a001a7220 */ /* 0x042fe40000410000 */
[C---:B------:R-:W-:Y:S02]  /*8000*/  FMUL.FTZ R27, R0.reuse, R139 ;  /* 0x0000008b001b7220 */ /* 0x040fe40000410000 */
[----:B------:R-:W1:Y:S01]  /*8010*/  LDSM.16.MT88.4 R136, [R238] ;  /* 0x00000000ee88783b */ /* 0x000e620000004200 */
[C---:B------:R-:W-:Y:S01]  /*8020*/  FMUL.FTZ R6, R0.reuse, R158 ;  /* 0x0000009e00067220 */ /* 0x040fe20000410000 */
[----:B------:R-:W-:Y:S01]  /*8030*/  MOV R158, R149 ;  /* 0x00000095009e7202 */ /* 0x000fe20000000f00 */
[C---:B------:R-:W-:Y:S01]  /*8040*/  FMUL.FTZ R14, R0.reuse, R150 ;  /* 0x00000096000e7220 */ /* 0x040fe20000410000 */
[----:B------:R-:W-:Y:S01]  /*8050*/  MUFU.EX2 R149, R133 ;  /* 0x0000008500957308 */ /* 0x000fe20000000800 */
[C---:B------:R-:W-:Y:S01]  /*8060*/  FMUL.FTZ R11, R0.reuse, R155 ;  /* 0x0000009b000b7220 */ /* 0x040fe20000410000 */
[----:B------:R-:W-:Y:S01]  /*8070*/  MOV R155, R171 ;  /* 0x000000ab009b7202 */ /* 0x000fe20000000f00 */
[C---:B------:R-:W-:Y:S01]  /*8080*/  FMUL.FTZ R10, R0.reuse, R154 ;  /* 0x0000009a000a7220 */ /* 0x040fe20000410000 */
[----:B------:R-:W-:Y:S01]  /*8090*/  MOV R154, R140 ;  /* 0x0000008c009a7202 */ /* 0x000fe20000000f00 */
[C---:B------:R-:W-:Y:S02]  /*80a0*/  FMUL.FTZ R15, R0.reuse, R151 ;  /* 0x00000097000f7220 */ /* 0x040fe40000410000 */
[C---:B------:R-:W-:Y:S02]  /*80b0*/  FMUL.FTZ R18, R0.reuse, R146 ;  /* 0x0000009200127220 */ /* 0x040fe40000410000 */
[C---:B------:R-:W-:Y:S01]  /*80c0*/  FMUL.FTZ R19, R0.reuse, R147 ;  /* 0x0000009300137220 */ /* 0x040fe20000410000 */
[----:B------:R-:W4:Y:S01]  /*80d0*/  MUFU.EX2 R150, R135 ;  /* 0x0000008700967308 */ /* 0x000f220000000800 */
[----:B---3--:R-:W-:Y:S01]  /*80e0*/  FMUL.FTZ R7, R0, R159 ;  /* 0x0000009f00077220 */ /* 0x008fe20000410000 */
[----:B------:R-:W-:Y:S01]  /*80f0*/  MOV R159, R144 ;  /* 0x00000090009f7202 */ /* 0x000fe20000000f00 */
[----:B------:R-:W-:Y:S02]  /*8100*/  FMUL.FTZ R21, R2, R141 ;  /* 0x0000008d02157220 */ /* 0x000fe40000410000 */
[C---:B------:R-:W-:Y:S02]  /*8110*/  FMUL.FTZ R22, R0.reuse, R142 ;  /* 0x0000008e00167220 */ /* 0x040fe40000410000 */
[----:B------:R-:W-:Y:S02]  /*8120*/  FMUL.FTZ R23, R0, R143 ;  /* 0x0000008f00177220 */ /* 0x000fe40000410000 */
[----:B------:R-:W-:Y:S01]  /*8130*/  FMUL.FTZ R29, R2, R29 ;  /* 0x0000001d021d7220 */ /* 0x000fe20000410000 */
[----:B------:R-:W-:Y:S01]  /*8140*/  LDSM.16.MT88.4 R140, [R238+0x800] ;  /* 0x00080000ee8c783b */ /* 0x000fe20000004200 */
[C---:B------:R-:W-:Y:S01]  /*8150*/  FMUL.FTZ R30, R0.reuse, R30 ;  /* 0x0000001e001e7220 */ /* 0x040fe20000410000 */
[----:B------:R-:W-:Y:S01]  /*8160*/  MUFU.EX2 R144, R177 ;  /* 0x000000b100907308 */ /* 0x000fe20000000800 */
[----:B------:R-:W-:Y:S02]  /*8170*/  FMUL.FTZ R31, R0, R31 ;  /* 0x0000001f001f7220 */ /* 0x000fe40000410000 */
[C---:B------:R-:W-:Y:S02]  /*8180*/  FMUL.FTZ R32, R2.reuse, R32 ;  /* 0x0000002002207220 */ /* 0x040fe40000410000 */
[----:B------:R-:W-:Y:S02]  /*8190*/  FMUL.FTZ R33, R2, R33 ;  /* 0x0000002102217220 */ /* 0x000fe40000410000 */
[C---:B------:R-:W-:Y:S02]  /*81a0*/  FMUL.FTZ R34, R0.reuse, R34 ;  /* 0x0000002200227220 */ /* 0x040fe40000410000 */
[----:B------:R-:W-:Y:S01]  /*81b0*/  FMUL.FTZ R35, R0, R35 ;  /* 0x0000002300237220 */ /* 0x000fe20000410000 */
[----:B------:R-:W3:Y:S01]  /*81c0*/  MUFU.EX2 R133, R179 ;  /* 0x000000b300857308 */ /* 0x000ee20000000800 */
[----:B------:R-:W-:Y:S01]  /*81d0*/  FMUL.FTZ R36, R2, R36 ;  /* 0x0000002402247220 */ /* 0x000fe20000410000 */
[----:B----4-:R-:W-:Y:S01]  /*81e0*/  F2FP.PACK_AB R171, R150, R149 ;  /* 0x0000009596ab723e */ /* 0x010fe200000000ff */
[----:B------:R-:W-:Y:S02]  /*81f0*/  FMUL.FTZ R37, R2, R37 ;  /* 0x0000002502257220 */ /* 0x000fe40000410000 */
[C---:B------:R-:W-:Y:S02]  /*8200*/  FMUL.FTZ R38, R0.reuse, R38 ;  /* 0x0000002600267220 */ /* 0x040fe40000410000 */
[----:B------:R-:W-:Y:S02]  /*8210*/  FMUL.FTZ R39, R0, R39 ;  /* 0x0000002700277220 */ /* 0x000fe40000410000 */
[C---:B------:R-:W-:Y:S01]  /*8220*/  FMUL.FTZ R40, R2.reuse, R40 ;  /* 0x0000002802287220 */ /* 0x040fe20000410000 */
[----:B------:R-:W-:Y:S01]  /*8230*/  MUFU.EX2 R135, R176 ;  /* 0x000000b000877308 */ /* 0x000fe20000000800 */
[----:B------:R-:W-:Y:S02]  /*8240*/  FMUL.FTZ R41, R2, R41 ;  /* 0x0000002902297220 */ /* 0x000fe40000410000 */
[C---:B------:R-:W-:Y:S02]  /*8250*/  FMUL.FTZ R42, R0.reuse, R42 ;  /* 0x0000002a002a7220 */ /* 0x040fe40000410000 */
[----:B------:R-:W-:Y:S02]  /*8260*/  FMUL.FTZ R43, R0, R43 ;  /* 0x0000002b002b7220 */ /* 0x000fe40000410000 */
[C---:B------:R-:W-:Y:S02]  /*8270*/  FMUL.FTZ R44, R2.reuse, R44 ;  /* 0x0000002c022c7220 */ /* 0x040fe40000410000 */
[----:B------:R-:W-:Y:S01]  /*8280*/  FMUL.FTZ R45, R2, R45 ;  /* 0x0000002d022d7220 */ /* 0x000fe20000410000 */
[----:B------:R-:W-:Y:S01]  /*8290*/  MUFU.EX2 R179, R173 ;  /* 0x000000ad00b37308 */ /* 0x000fe20000000800 */
[C---:B------:R-:W-:Y:S02]  /*82a0*/  FMUL.FTZ R46, R0.reuse, R46 ;  /* 0x0000002e002e7220 */ /* 0x040fe40000410000 */
        /* <DEDUP_REMOVED lines=83> */
[C---:B------:R-:W-:Y:S02]  /*87e0*/  FMUL.FTZ R125, R2.reuse, R125 ;  /* 0x0000007d027d7220 */ /* 0x040fe40000410000 */
[C---:B------:R-:W-:Y:S02]  /*87f0*/  FMUL.FTZ R128, R2.reuse, R128 ;  /* 0x0000008002807220 */ /* 0x040fe40000410000 */
[----:B------:R-:W-:Y:S02]  /*8800*/  FMUL.FTZ R129, R2, R129 ;  /* 0x0000008102817220 */ /* 0x000fe40000410000 */
[----:B------:R-:W4:Y:S01]  /*8810*/  MUFU.EX2 R2, R178 ;  /* 0x000000b200027308 */ /* 0x000f220000000800 */
[C---:B------:R-:W-:Y:S02]  /*8820*/  FMUL.FTZ R126, R0.reuse, R126 ;  /* 0x0000007e007e7220 */ /* 0x040fe40000410000 */
[C---:B------:R-:W-:Y:S02]  /*8830*/  FMUL.FTZ R127, R0.reuse, R127 ;  /* 0x0000007f007f7220 */ /* 0x040fe40000410000 */
[C---:B------:R-:W-:Y:S02]  /*8840*/  FMUL.FTZ R130, R0.reuse, R130 ;  /* 0x0000008200827220 */ /* 0x040fe40000410000 */
[C---:B------:R-:W-:Y:S03]  /*8850*/  FMUL.FTZ R131, R0.reuse, R131 ;  /* 0x0000008300837220 */ /* 0x040fe60000410000 */
[----:B------:R-:W5:Y:S10]  /*8860*/  MUFU.EX2 R178, R172 ;  /* 0x000000ac00b27308 */ /* 0x000f740000000800 */
[----:B------:R-:W1:Y:S01]  /*8870*/  MUFU.EX2 R172, R152 ;  /* 0x0000009800ac7308 */ /* 0x000e620000000800 */
[----:B--2---:R-:W-:Y:S01]  /*8880*/  FFMA.FTZ R148, R0, R148, R169 ;  /* 0x0000009400947223 */ /* 0x004fe200000100a9 */
[----:B------:R-:W-:Y:S01]  /*8890*/  F2FP.PACK_AB R169, R156, R169 ;  /* 0x000000a99ca9723e */ /* 0x000fe200000000ff */
[----:B---3--:R-:W-:Y:S01]  /*88a0*/  FADD.FTZ R0, R133, R155 ;  /* 0x0000009b85007221 */ /* 0x008fe20000010000 */
[----:B------:R-:W-:Y:S03]  /*88b0*/  MOV R155, R145 ;  /* 0x00000091009b7202 */ /* 0x000fe60000000f00 */
[----:B----4-:R-:W-:Y:S02]  /*88c0*/  FADD.FTZ R0, R2, R0 ;  /* 0x0000000002007221 */ /* 0x010fe40000010000 */
[C---:B-1----:R-:W-:Y:S05]  /*88d0*/  HMMA.16816.F32 R4, R168.reuse, R136, R4 ;  /* 0x00000088a804723c */ /* 0x042fea0000001804 */
[----:B------:R-:W-:Y:S03]  /*88e0*/  FADD.FTZ R0, R144, R0 ;  /* 0x0000000090007221 */ /* 0x000fe60000010000 */
[C---:B------:R-:W-:Y:S01]  /*88f0*/  HMMA.16816.F32 R8, R168.reuse, R138, R8 ;  /* 0x0000008aa808723c */ /* 0x040fe20000001808 */
[----:B------:R-:W1:Y:S03]  /*8900*/  LDSM.16.MT88.4 R136, [R240] ;  /* 0x00000000f088783b */ /* 0x000e660000004200 */
[C---:B------:R-:W-:Y:S04]  /*8910*/  FADD.FTZ R0, R135.reuse, R0 ;  /* 0x0000000087007221 */ /* 0x040fe80000010000 */
[C---:B-1----:R-:W-:Y:S08]  /*8920*/  HMMA.16816.F32 R12, R168.reuse, R136, R12 ;  /* 0x00000088a80c723c */ /* 0x042ff0000000180c */
[C---:B------:R-:W-:Y:S01]  /*8930*/  HMMA.16816.F32 R16, R168.reuse, R138, R16 ;  /* 0x0000008aa810723c */ /* 0x040fe20000001810 */
[----:B------:R-:W1:Y:S07]  /*8940*/  LDSM.16.MT88.4 R136, [R239] ;  /* 0x00000000ef88783b */ /* 0x000e6e0000004200 */
[C---:B-1----:R-:W-:Y:S08]  /*8950*/  HMMA.16816.F32 R20, R168.reuse, R136, R20 ;  /* 0x00000088a814723c */ /* 0x042ff00000001814 */
[C---:B------:R-:W-:Y:S01]  /*8960*/  HMMA.16816.F32 R24, R168.reuse, R138, R24 ;  /* 0x0000008aa818723c */ /* 0x040fe20000001818 */
[----:B------:R-:W1:Y:S07]  /*8970*/  LDSM.16.MT88.4 R136, [R243] ;  /* 0x00000000f388783b */ /* 0x000e6e0000004200 */
        /* <DEDUP_REMOVED lines=39> */
[----:B------:R-:W1:Y:S03]  /*8bf0*/  MUFU.EX2 R133, R155 ;  /* 0x0000009b00857308 */ /* 0x000e660000000800 */
[----:B-----5:R-:W-:Y:S03]  /*8c00*/  F2FP.PACK_AB R137, R178, R179 ;  /* 0x000000b3b289723e */ /* 0x020fe600000000ff */
[----:B------:R-:W-:Y:S02]  /*8c10*/  F2FP.PACK_AB R138, R135, R144 ;  /* 0x00000090878a723e */ /* 0x000fe400000000ff */
[----:B------:R-:W2:Y:S02]  /*8c20*/  LDSM.16.MT88.4 R144, [R240+0x800] ;  /* 0x00080000f090783b */ /* 0x000ea40000004200 */
[----:B------:R-:W3:Y:S01]  /*8c30*/  MUFU.EX2 R2, R154 ;  /* 0x0000009a00027308 */ /* 0x000ee20000000800 */
[----:B------:R-:W-:Y:S02]  /*8c40*/  F2FP.PACK_AB R139, R176, R177 ;  /* 0x000000b1b08b723e */ /* 0x000fe400000000ff */
[----:B------:R-:W-:Y:S02]  /*8c50*/  F2FP.PACK_AB R169, R175, R174 ;  /* 0x000000aeafa9723e */ /* 0x000fe400000000ff */
[----:B------:R-:W-:Y:S03]  /*8c60*/  F2FP.PACK_AB R171, R173, R172 ;  /* 0x000000acadab723e */ /* 0x000fe600000000ff */
[C---:B------:R-:W-:Y:S02]  /*8c70*/  HMMA.16816.F32 R4, R136.reuse, R140, R4 ;  /* 0x0000008c8804723c */ /* 0x040fe40000001804 */
[----:B------:R-:W4:Y:S03]  /*8c80*/  MUFU.EX2 R135, R159 ;  /* 0x0000009f00877308 */ /* 0x000f260000000800 */
[----:B-1----:R-:W-:Y:S03]  /*8c90*/  FADD.FTZ R0, R133, R0 ;  /* 0x0000000085007221 */ /* 0x002fe60000010000 */
[C---:B------:R-:W-:Y:S01]  /*8ca0*/  HMMA.16816.F32 R8, R136.reuse, R142, R8 ;  /* 0x0000008e8808723c */ /* 0x040fe20000001808 */
[----:B------:R-:W1:Y:S03]  /*8cb0*/  LDSM.16.MT88.4 R140, [R239+0x800] ;  /* 0x00080000ef8c783b */ /* 0x000e660000004200 */
[C---:B---3--:R-:W-:Y:S05]  /*8cc0*/  F2FP.PACK_AB R168, R2.reuse, R133 ;  /* 0x0000008502a8723e */ /* 0x048fea00000000ff */
[----:B------:R-:W-:Y:S03]  /*8cd0*/  LDSM.16.MT88.4 R152, [R238+0x1000] ;  /* 0x00100000ee98783b */ /* 0x000fe60000004200 */
[----:B------:R-:W-:Y:S02]  /*8ce0*/  FADD.FTZ R0, R2, R0 ;  /* 0x0000000002007221 */ /* 0x000fe40000010000 */
[----:B------:R-:W-:Y:S03]  /*8cf0*/  FADD.FTZ R2, R156, R148 ;  /* 0x000000949c027221 */ /* 0x000fe60000010000 */
[----:B------:R-:W3:Y:S01]  /*8d00*/  LDL R133, [R1+0xc] ;  /* 0x00000c0001857983 */ /* 0x000ee20000100800 */
[----:B----4-:R-:W-:Y:S01]  /*8d10*/  FADD.FTZ R0, R135, R0 ;  /* 0x0000000087007221 */ /* 0x010fe20000010000 */
[C---:B------:R-:W-:Y:S01]  /*8d20*/  F2FP.PACK_AB R170, R132.reuse, R135 ;  /* 0x0000008784aa723e */ /* 0x040fe200000000ff */
[C---:B--2---:R-:W-:Y:S03]  /*8d30*/  HMMA.16816.F32 R12, R136.reuse, R144, R12 ;  /* 0x00000090880c723c */ /* 0x044fe6000000180c */
[----:B------:R-:W-:Y:S01]  /*8d40*/  FADD.FTZ R0, R132, R0 ;  /* 0x0000000084007221 */ /* 0x000fe20000010000 */
[----:B------:R-:W-:Y:S04]  /*8d50*/  MOV R132, R150 ;  /* 0x0000009600847202 */ /* 0x000fe80000000f00 */
[C---:B------:R-:W-:Y:S01]  /*8d60*/  HMMA.16816.F32 R16, R136.reuse, R146, R16 ;  /* 0x000000928810723c */ /* 0x040fe20000001810 */
[----:B------:R-:W2:Y:S08]  /*8d70*/  LDSM.16.MT88.4 R144, [R241+0x800] ;  /* 0x00080000f190783b */ /* 0x000eb00000004200 */
[----:B------:R4:W-:Y:S01]  /*8d80*/  STL [R1+0x4], R0 ;  /* 0x0000040001007387 */ /* 0x0009e20000100800 */
[C---:B-1----:R-:W-:Y:S08]  /*8d90*/  HMMA.16816.F32 R20, R136.reuse, R140, R20 ;  /* 0x0000008c8814723c */ /* 0x042ff00000001814 */
[C---:B------:R-:W-:Y:S01]  /*8da0*/  HMMA.16816.F32 R24, R136.reuse, R142, R24 ;  /* 0x0000008e8818723c */ /* 0x040fe20000001818 */
[----:B------:R-:W1:Y:S03]  /*8db0*/  LDSM.16.MT88.4 R140, [R238+0x2000] ;  /* 0x00200000ee8c783b */ /* 0x000e660000004200 */
[----:B----4-:R-:W-:Y:S04]  /*8dc0*/  FADD.FTZ R0, R149, R2 ;  /* 0x0000000295007221 */ /* 0x010fe80000010000 */
[----:B------:R-:W-:Y:S01]  /*8dd0*/  FADD.FTZ R0, R132, R0 ;  /* 0x0000000084007221 */ /* 0x000fe20000010000 */
[C---:B--2---:R-:W-:Y:S03]  /*8de0*/  HMMA.16816.F32 R28, R136.reuse, R144, R28 ;  /* 0x00000090881c723c */ /* 0x044fe6000000181c */
[----:B------:R-:W-:Y:S04]  /*8df0*/  FADD.FTZ R0, R179, R0 ;  /* 0x00000000b3007221 */ /* 0x000fe80000010000 */
[----:B------:R-:W-:Y:S01]  /*8e00*/  FADD.FTZ R0, R178, R0 ;  /* 0x00000000b2007221 */ /* 0x000fe20000010000 */
[C---:B------:R-:W-:Y:S01]  /*8e10*/  HMMA.16816.F32 R32, R136.reuse, R146, R32 ;  /* 0x000000928820723c */ /* 0x040fe20000001820 */
[----:B------:R-:W2:Y:S03]  /*8e20*/  LDSM.16.MT88.4 R144, [R240+0x2000] ;  /* 0x00200000f090783b */ /* 0x000ea60000004200 */
[----:B------:R-:W-:Y:S04]  /*8e30*/  FADD.FTZ R0, R177, R0 ;  /* 0x00000000b1007221 */ /* 0x000fe80000010000 */
[----:B------:R-:W-:Y:S01]  /*8e40*/  FADD.FTZ R0, R176, R0 ;  /* 0x00000000b0007221 */ /* 0x000fe20000010000 */
[C---:B-1----:R-:W-:Y:S03]  /*8e50*/  HMMA.16816.F32 R36, R136.reuse, R140, R36 ;  /* 0x0000008c8824723c */ /* 0x042fe60000001824 */
[----:B------:R-:W-:Y:S04]  /*8e60*/  FADD.FTZ R0, R174, R0 ;  /* 0x00000000ae007221 */ /* 0x000fe80000010000 */
[----:B------:R-:W-:Y:S01]  /*8e70*/  FADD.FTZ R0, R175, R0 ;  /* 0x00000000af007221 */ /* 0x000fe20000010000 */
[C---:B------:R-:W-:Y:S01]  /*8e80*/  HMMA.16816.F32 R40, R136.reuse, R142, R40 ;  /* 0x0000008e8828723c */ /* 0x040fe20000001828 */
[----:B------:R-:W1:Y:S03]  /*8e90*/  LDSM.16.MT88.4 R140, [R239+0x2000] ;  /* 0x00200000ef8c783b */ /* 0x000e660000004200 */
[----:B------:R-:W-:Y:S01]  /*8ea0*/  FADD.FTZ R2, R172, R0 ;  /* 0x00000000ac027221 */ /* 0x000fe20000010000 */
[C---:B------:R-:W-:Y:S03]  /*8eb0*/  IADD3 R0, R252.reuse, -0x1, RZ ;  /* 0xfffffffffc007810 */ /* 0x040fe60007ffe0ff */
[----:B------:R-:W-:Y:S05]  /*8ec0*/  FADD.FTZ R2, R173, R2 ;  /* 0x00000002ad027221 */ /* 0x000fea0000010000 */
[----:B------:R-:W-:Y:S01]  /*8ed0*/  STL [R1+0x8], R2 ;  /* 0x0000080201007387 */ /* 0x000fe20000100800 */
        /* <DEDUP_REMOVED lines=24> */
[C---:B--2---:R-:W-:Y:S03]  /*9060*/  HMMA.16816.F32 R108, R136.reuse, R144, R108 ;  /* 0x00000090886c723c */ /* 0x044fe6000000186c */
[----:B---3--:R-:W-:Y:S02]  /*9070*/  ISETP.GT.AND P1, PT, R252, R133, PT ;  /* 0x00000085fc00720c */ /* 0x008fe40003f24270 */
[----:B------:R-:W-:Y:S02]  /*9080*/  MOV R252, R0 ;  /* 0x0000000000fc7202 */ /* 0x000fe40000000f00 */
[----:B------:R-:W-:Y:S01]  /*9090*/  MOV R133, R3 ;  /* 0x0000000300857202 */ /* 0x000fe20000000f00 */
[C---:B------:R-:W-:Y:S01]  /*90a0*/  HMMA.16816.F32 R112, R136.reuse, R146, R112 ;  /* 0x000000928870723c */ /* 0x040fe20000001870 */
[----:B------:R-:W2:Y:S07]  /*90b0*/  LDSM.16.MT88.4 R144, [R241+0x5000] ;  /* 0x00500000f190783b */ /* 0x000eae0000004200 */
[C---:B-1----:R-:W-:Y:S08]  /*90c0*/  HMMA.16816.F32 R116, R136.reuse, R140, R116 ;  /* 0x0000008c8874723c */ /* 0x042ff00000001874 */
[C---:B------:R-:W-:Y:S08]  /*90d0*/  HMMA.16816.F32 R120, R136.reuse, R142, R120 ;  /* 0x0000008e8878723c */ /* 0x040ff00000001878 */
[C---:B--2---:R-:W-:Y:S08]  /*90e0*/  HMMA.16816.F32 R124, R136.reuse, R144, R124 ;  /* 0x00000090887c723c */ /* 0x044ff0000000187c */
[----:B------:R-:W-:Y:S01]  /*90f0*/  HMMA.16816.F32 R128, R136, R146, R128 ;  /* 0x000000928880723c */ /* 0x000fe20000001880 */
[----:B------:R-:W1:Y:S07]  /*9100*/  LDSM.16.MT88.4 R144, [R240+0x1000] ;  /* 0x00100000f090783b */ /* 0x000e6e0000004200 */
[C---:B------:R-:W-:Y:S01]  /*9110*/  HMMA.16816.F32 R156, R168.reuse, R152, R4 ;  /* 0x00000098a89c723c */ /* 0x040fe20000001804 */
[----:B------:R-:W2:Y:S07]  /*9120*/  LDSM.16.MT88.4 R136, [R239+0x1000] ;  /* 0x00100000ef88783b */ /* 0x000eae0000004200 */
[C---:B------:R-:W-:Y:S01]  /*9130*/  HMMA.16816.F32 R152, R168.reuse, R154, R8 ;  /* 0x0000009aa898723c */ /* 0x040fe20000001808 */
[----:B------:R-:W3:Y:S08]  /*9140*/  LDSM.16.MT88.4 R4, [R241+0x1000] ;  /* 0x00100000f104783b */ /* 0x000ef00000004200 */
[----:B------:R-:W4:Y:S01]  /*9150*/  LDSM.16.MT88.4 R8, [R238+0x2800] ;  /* 0x00280000ee08783b */ /* 0x000f220000004200 */
[C---:B-1----:R-:W-:Y:S07]  /*9160*/  HMMA.16816.F32 R148, R168.reuse, R144, R12 ;  /* 0x00000090a894723c */ /* 0x042fee000000180c */
[----:B------:R-:W1:Y:S01]  /*9170*/  LDSM.16.MT88.4 R12, [R240+0x2800] ;  /* 0x00280000f00c783b */ /* 0x000e620000004200 */
[C---:B------:R-:W-:Y:S08]  /*9180*/  HMMA.16816.F32 R144, R168.reuse, R146, R16 ;  /* 0x00000092a890723c */ /* 0x040ff00000001810 */
[C---:B--2---:R-:W-:Y:S08]  /*9190*/  HMMA.16816.F32 R140, R168.reuse, R136, R20 ;  /* 0x00000088a88c723c */ /* 0x044ff00000001814 */
[C---:B------:R-:W-:Y:S08]  /*91a0*/  HMMA.16816.F32 R136, R168.reuse, R138, R24 ;  /* 0x0000008aa888723c */ /* 0x040ff00000001818 */
[C---:B---3--:R-:W-:Y:S08]  /*91b0*/  HMMA.16816.F32 R28, R168.reuse, R4, R28 ;  /* 0x00000004a81c723c */ /* 0x048ff0000000181c */
        /* <DEDUP_REMOVED lines=30> */
[C---:B------:R-:W-:Y:S08]  /*93a0*/  HMMA.16816.F32 R112, R168.reuse, R10, R112 ;  /* 0x0000000aa870723c */ /* 0x040ff00000001870 */
[C---:B-1----:R-:W-:Y:S08]  /*93b0*/  HMMA.16816.F32 R116, R168.reuse, R12, R116 ;  /* 0x0000000ca874723c */ /* 0x042ff00000001874 */
[C---:B------:R-:W-:Y:S08]  /*93c0*/  HMMA.16816.F32 R120, R168.reuse, R14, R120 ;  /* 0x0000000ea878723c */ /* 0x040ff00000001878 */
[C---:B--2---:R-:W-:Y:S08]  /*93d0*/  HMMA.16816.F32 R124, R168.reuse, R4, R124 ;  /* 0x00000004a87c723c */ /* 0x044ff0000000187c */
[----:B------:R-:W-:Y:S01]  /*93e0*/  HMMA.16816.F32 R128, R168, R6, R128 ;  /* 0x00000006a880723c */ /* 0x000fe20000001880 */
[----:B------:R-:W-:Y:S07]  /*93f0*/  @!UPT UIADD3 URZ, URZ, URZ, URZ ;  /* 0x0000003f3f3ff290 */ /* 0x000fee000fffe03f */
[----:B------:R-:W-:-:S11]  /*9400*/  @P1 BRA `(.L_x_55) ;  /* 0xffffcf8000001947 */ /* 0x000fd6000383ffff */
.L_x_43:
[----:B------:R-:W-:Y:S05]  /*9410*/  BRA.DIV ~URZ, `(.L_x_56) ;  /* 0x000069727f007947 */ /* 0x000fea000b800000 */
[----:B------:R-:W2:Y:S04]  /*9420*/  LDL.LU R7, [R1+0x4] ;  /* 0x0000040001077983 */ /* 0x000ea80000300800 */
[----:B------:R-:W3:Y:S04]  /*9430*/  LDL.LU R6, [R1+0x8] ;  /* 0x0000080001067983 */ /* 0x000ee80000300800 */
[----:B--2---:R-:W1:Y:S04]  /*9440*/  SHFL.BFLY PT, R0, R7, 0x2, 0x1f ;  /* 0x0c401f0007007f89 */ /* 0x004e6800000e0000 */
[----:B---3--:R-:W2:Y:S01]  /*9450*/  SHFL.BFLY PT, R2, R6, 0x2, 0x1f ;  /* 0x0c401f0006027f89 */ /* 0x008ea200000e0000 */
[----:B-1----:R-:W-:-:S02]  /*9460*/  FADD.FTZ R0, R0, R7 ;  /* 0x0000000700007221 */ /* 0x002fc40000010000 */
[----:B--2---:R-:W-:-:S03]  /*9470*/  FADD.FTZ R5, R2, R6 ;  /* 0x0000000602057221 */ /* 0x004fc60000010000 */
[----:B------:R-:W1:Y:S04]  /*9480*/  SHFL.BFLY PT, R2, R0, 0x1, 0x1f ;  /* 0x0c201f0000027f89 */ /* 0x000e6800000e0000 */
[----:B------:R2:W3:Y:S01]  /*9490*/  SHFL.BFLY PT, R3, R5, 0x1, 0x1f ;  /* 0x0c201f0005037f89 */ /* 0x0004e200000e0000 */
[----:B-1----:R-:W-:-:S05]  /*94a0*/  FADD.FTZ R4, R0, R2 ;  /* 0x0000000200047221 */ /* 0x002fca0000010000 */
.L_x_132:
[----:B------:R-:W-:Y:S01]  /*94b0*/  FSETP.NE.FTZ.AND P1, PT, R4, RZ, PT ;  /* 0x000000ff0400720b */ /* 0x000fe20003f35000 */
[----:B---3--:R-:W-:Y:S01]  /*94c0*/  FADD.FTZ R3, R3, R5 ;  /* 0x0000000503037221 */ /* 0x008fe20000010000 */
[----:B------:R-:W-:Y:S02]  /*94d0*/  MOV R18, 0xff800000 ;  /* 0xff80000000127802 */ /* 0x000fe40000000f00 */
[----:B------:R-:W-:Y:S02]  /*94e0*/  MOV R19, 0xff800000 ;  /* 0xff80000000137802 */ /* 0x000fe40000000f00 */
[----:B------:R-:W-:-:S07]  /*94f0*/  FSETP.NE.FTZ.AND P0, PT, R3, RZ, PT ;  /* 0x000000ff0300720b */ /* 0x000fce0003f15000 */
[----:B------:R-:W1:Y:S01]  /*9500*/  @P1 MUFU.LG2 R0, R4 ;  /* 0x0000000400001308 */ /* 0x000e620000000c00 */
[----:B------:R-:W-:-:S05]  /*9510*/  @P1 MOV R2, 0x3f317218 ;  /* 0x3f31721800021802 */ /* 0x000fca0000000f00 */
[----:B------:R-:W-:Y:S02]  /*9520*/  @P1 FMUL.FTZ R2, R2, c[0x0][0x2d0] ;  /* 0x0000b40002021a20 */ /* 0x000fe40000410000 */
[----:B-1----:R-:W-:-:S04]  /*9530*/  @P1 FMUL.FTZ R0, R0, 0.69314718246459960938 ;  /* 0x3f31721800001820 */ /* 0x002fc80000410000 */
[----:B------:R-:W-:Y:S01]  /*9540*/  @P1 FFMA.FTZ R18, R2, R134, R0 ;  /* 0x0000008602121223 */ /* 0x000fe20000010000 */
[----:B------:R-:W-:Y:S01]  /*9550*/  MOV R2, RZ ;  /* 0x000000ff00027202 */ /* 0x000fe20000000f00 */
[----:B------:R-:W1:Y:S08]  /*9560*/  @P0 MUFU.LG2 R0, R3 ;  /* 0x0000000300000308 */ /* 0x000e700000000c00 */
[----:B------:R3:W4:Y:S01]  /*9570*/  @P1 MUFU.RCP R2, R4 ;  /* 0x0000000400021308 */ /* 0x0007220000001000 */
[----:B-1----:R-:W-:Y:S01]  /*9580*/  @P0 FMUL.FTZ R0, R0, 0.69314718246459960938 ;  /* 0x3f31721800000820 */ /* 0x002fe20000410000 */
[----:B---3--:R-:W-:Y:S01]  /*9590*/  @P0 MOV R4, 0x3f317218 ;  /* 0x3f31721800040802 */ /* 0x008fe20000000f00 */
[----:B----4-:R-:W-:-:S02]  /*95a0*/  FMUL.FTZ R134, R2, R144 ;  /* 0x0000009002867220 */ /* 0x010fc40000410000 */
[----:B------:R-:W-:Y:S02]  /*95b0*/  FMUL.FTZ R135, R2, R145 ;  /* 0x0000009102877220 */ /* 0x000fe40000410000 */
[----:B------:R-:W-:Y:S02]  /*95c0*/  @P0 FMUL.FTZ R4, R4, c[0x0][0x2d0] ;  /* 0x0000b40004040a20 */ /* 0x000fe40000410000 */
[----:B------:R-:W-:Y:S02]  /*95d0*/  FMUL.FTZ R24, R2, R156 ;  /* 0x0000009c02187220 */ /* 0x000fe40000410000 */
[----:B------:R-:W-:Y:S01]  /*95e0*/  @P0 FFMA.FTZ R19, R4, R133, R0 ;  /* 0x0000008504130223 */ /* 0x000fe20000010000 */
[----:B------:R-:W-:Y:S01]  /*95f0*/  MOV R0, RZ ;  /* 0x000000ff00007202 */ /* 0x000fe20000000f00 */
[C---:B------:R-:W-:Y:S02]  /*9600*/  FMUL.FTZ R25, R2.reuse, R157 ;  /* 0x0000009d02197220 */ /* 0x040fe40000410000 */
[----:B------:R-:W-:-:S02]  /*9610*/  FMUL.FTZ R132, R2, R148 ;  /* 0x0000009402847220 */ /* 0x000fc40000410000 */
[C---:B------:R-:W-:Y:S01]  /*9620*/  FMUL.FTZ R133, R2.reuse, R149 ;  /* 0x0000009502857220 */ /* 0x040fe20000410000 */
[----:B------:R-:W1:Y:S01]  /*9630*/  @P0 MUFU.RCP R0, R3 ;  /* 0x0000000300000308 */ /* 0x000e620000001000 */
        /* <DEDUP_REMOVED lines=9> */
[----:B------:R-:W-:Y:S02]  /*96d0*/  FMUL.FTZ R21, R2, R129 ;  /* 0x0000008102157220 */ /* 0x000fe40000410000 */
[----:B-1----:R-:W-:-:S02]  /*96e0*/  FMUL.FTZ R156, R0, R34 ;  /* 0x00000022009c7220 */ /* 0x002fc40000410000 */
[----:B------:R-:W-:Y:S02]  /*96f0*/  FMUL.FTZ R157, R0, R35 ;  /* 0x00000023009d7220 */ /* 0x000fe40000410000 */
[C---:B------:R-:W-:Y:S02]  /*9700*/  FMUL.FTZ R104, R2.reuse, R108 ;  /* 0x0000006c02687220 */ /* 0x040fe40000410000 */
[C---:B------:R-:W-:Y:S02]  /*9710*/  FMUL.FTZ R105, R2.reuse, R109 ;  /* 0x0000006d02697220 */ /* 0x040fe40000410000 */
[C---:B------:R-:W-:Y:S02]  /*9720*/  FMUL.FTZ R152, R2.reuse, R116 ;  /* 0x0000007402987220 */ /* 0x040fe40000410000 */
[----:B------:R-:W-:Y:S02]  /*9730*/  FMUL.FTZ R153, R2, R117 ;  /* 0x0000007502997220 */ /* 0x000fe40000410000 */
[----:B------:R-:W-:-:S02]  /*9740*/  FMUL.FTZ R128, R0, R150 ;  /* 0x0000009600807220 */ /* 0x000fc40000410000 */
[C---:B------:R-:W-:Y:S02]  /*9750*/  FMUL.FTZ R129, R0.reuse, R151 ;  /* 0x0000009700817220 */ /* 0x040fe40000410000 */
[C---:B------:R-:W-:Y:S02]  /*9760*/  FMUL.FTZ R120, R0.reuse, R146 ;  /* 0x0000009200787220 */ /* 0x040fe40000410000 */
[C---:B------:R-:W-:Y:S02]  /*9770*/  FMUL.FTZ R121, R0.reuse, R147 ;  /* 0x0000009300797220 */ /* 0x040fe40000410000 */
[C---:B------:R-:W-:Y:S02]  /*9780*/  FMUL.FTZ R34, R0.reuse, R42 ;  /* 0x0000002a00227220 */ /* 0x040fe40000410000 */
[----:B------:R-:W-:Y:S02]  /*9790*/  FMUL.FTZ R35, R0, R43 ;  /* 0x0000002b00237220 */ /* 0x000fe40000410000 */
[----:B------:R-:W-:-:S02]  /*97a0*/  FMUL.FTZ R108, R2, R112 ;  /* 0x00000070026c7220 */ /* 0x000fc40000410000 */
[----:B------:R-:W-:Y:S02]  /*97b0*/  FMUL.FTZ R109, R2, R113 ;  /* 0x00000071026d7220 */ /* 0x000fe40000410000 */
[C---:B------:R-:W-:Y:S02]  /*97c0*/  FMUL.FTZ R116, R0.reuse, R158 ;  /* 0x0000009e00747220 */ /* 0x040fe40000410000 */
[C---:B------:R-:W-:Y:S02]  /*97d0*/  FMUL.FTZ R117, R0.reuse, R159 ;  /* 0x0000009f00757220 */ /* 0x040fe40000410000 */
[C---:B------:R-:W-:Y:S02]  /*97e0*/  FMUL.FTZ R150, R0.reuse, R142 ;  /* 0x0000008e00967220 */ /* 0x040fe40000410000 */
[C---:B------:R-:W-:Y:S02]  /*97f0*/  FMUL.FTZ R151, R0.reuse, R143 ;  /* 0x0000008f00977220 */ /* 0x040fe40000410000 */
[----:B------:R-:W-:-:S02]  /*9800*/  FMUL.FTZ R146, R0, R50 ;  /* 0x0000003200927220 */ /* 0x000fc40000410000 */
[C---:B------:R-:W-:Y:S02]  /*9810*/  FMUL.FTZ R147, R0.reuse, R51 ;  /* 0x0000003300937220 */ /* 0x040fe40000410000 */
[C---:B------:R-:W-:Y:S02]  /*9820*/  FMUL.FTZ R42, R0.reuse, R66 ;  /* 0x00000042002a7220 */ /* 0x040fe40000410000 */
[----:B------:R-:W-:Y:S02]  /*9830*/  FMUL.FTZ R43, R0, R67 ;  /* 0x00000043002b7220 */ /* 0x000fe40000410000 */
[C---:B------:R-:W-:Y:S02]  /*9840*/  FMUL.FTZ R112, R2.reuse, R124 ;  /* 0x0000007c02707220 */ /* 0x040fe40000410000 */
[----:B------:R-:W-:Y:S02]  /*9850*/  FMUL.FTZ R113, R2, R125 ;  /* 0x0000007d02717220 */ /* 0x000fe40000410000 */
        /* <DEDUP_REMOVED lines=47> */
[----:B------:R-:W-:Y:S01]  /*9b50*/  FMUL.FTZ R31, R0, R131 ;  /* 0x00000083001f7220 */ /* 0x000fe20000410000 */
[----:B------:R-:W-:Y:S01]  /*9b60*/  MOV R0, 0x1 ;  /* 0x0000000100007802 */ /* 0x000fe20000000f00 */
        /* <DEDUP_REMOVED lines=40> */
.L_x_30:
[----:B-1----:R1:W5:Y:S04]  /*9df0*/  LDL R6, [R1+0x48] ;  /* 0x0000480001067983 */ /* 0x0023680000100800 */
[----:B------:R-:W3:Y:S01]  /*9e00*/  S2R R2, SR_TID.X ;  /* 0x0000000000027919 */ /* 0x000ee20000002100 */
[----:B------:R-:W-:Y:S01]  /*9e10*/  BSSY B0, `(.L_x_57) ;  /* 0x0000011000007945 */ /* 0x000fe20003800000 */
[----:B---3--:R-:W-:-:S13]  /*9e20*/  LOP3.LUT P0, RZ, R2, 0xff, RZ, 0xc0, !PT ;  /* 0x000000ff02ff7812 */ /* 0x008fda000780c0ff */
[----:B------:R-:W-:Y:S05]  /*9e30*/  @P0 BRA `(.L_x_58) ;  /* 0x000000e000000947 */ /* 0x000fea0003800000 */
[----:B-1----:R-:W1:Y:S01]  /*9e40*/  S2R R2, SR_LANEID ;  /* 0x0000000000027919 */ /* 0x002e620000000000 */
[----:B------:R-:W-:Y:S01]  /*9e50*/  VOTEU.ANY UR4, UPT, PT ;  /* 0x0000000000047886 */ /* 0x000fe200038e0100 */
[----:B------:R-:W-:Y:S01]  /*9e60*/  IMAD.MOV.U32 R4, RZ, RZ, c[0x0][0x560] ;  /* 0x00015800ff047624 */ /* 0x000fe200078e00ff */
[----:B------:R-:W1:Y:S01]  /*9e70*/  FLO.U32 R3, UR4 ;  /* 0x0000000400037d00 */ /* 0x000e6200080e0000 */
[----:B--2---:R-:W-:Y:S01]  /*9e80*/  IMAD.MOV.U32 R5, RZ, RZ, c[0x0][0x564] ;  /* 0x00015900ff057624 */ /* 0x004fe200078e00ff */
[----:B-1----:R-:W-:-:S06]  /*9e90*/  ISETP.EQ.U32.AND P0, PT, R3, R2, PT ;  /* 0x000000020300720c */ /* 0x002fcc0003f02070 */
[----:B------:R-:W1:Y:S07]  /*9ea0*/  POPC R2, UR4 ;  /* 0x0000000400027d09 */ /* 0x000e6e0008000000 */
[----:B-1----:R1:W2:Y:S04]  /*9eb0*/  @P0 ATOMG.E.ADD.STRONG.GPU PT, R2, [R4.64], R2 ;  /* 0x00000002040209a8 */ /* 0x0022a800081ee1c6 */
[----:B-1----:R-:W1:Y:S04]  /*9ec0*/  S2R R4, SR_LTMASK ;  /* 0x0000000000047919 */ /* 0x002e680000003900 */
[----:B--2---:R1:W2:Y:S02]  /*9ed0*/  SHFL.IDX PT, R3, R2, R3, 0x1f ;  /* 0x00001f0302037589 */ /* 0x0042a400000e0000 */
[----:B-1----:R-:W-:-:S06]  /*9ee0*/  LOP3.LUT R2, R4, UR4, RZ, 0xc0, !PT ;  /* 0x0000000404027c12 */ /* 0x002fcc000f8ec0ff */
[----:B------:R-:W2:Y:S02]  /*9ef0*/  POPC R2, R2 ;  /* 0x0000000200027309 */ /* 0x000ea40000000000 */
[----:B--2--5:R-:W-:-:S05]  /*9f00*/  IADD3 R6, R3, c[0x0][0xc], R2 ;  /* 0x0000030003067a10 */ /* 0x024fca0007ffe002 */
[----:B------:R1:W-:Y:S02]  /*9f10*/  STL [R1+0x48], R6 ;  /* 0x0000480601007387 */ /* 0x0003e40000100800 */
.L_x_58:
[----:B-1----:R-:W-:Y:S05]  /*9f20*/  BSYNC B0 ;  /* 0x0000000000007941 */ /* 0x002fea0003800000 */
.L_x_57:
[----:B------:R-:W-:Y:S01]  /*9f30*/  PRMT R0, R0, 0x9910, RZ ;  /* 0x0000991000007816 */ /* 0x000fe200000000ff */
[----:B------:R-:W-:Y:S01]  /*9f40*/  BSSY B1, `(.L_x_59) ;  /* 0x000046d000017945 */ /* 0x000fe20003800000 */
[----:B-----5:R-:W-:Y:S02]  /*9f50*/  IMAD.MOV.U32 R102, RZ, RZ, R6 ;  /* 0x000000ffff667224 */ /* 0x020fe400078e0006 */
[----:B------:R-:W-:-:S13]  /*9f60*/  ISETP.NE.AND P0, PT, R0, RZ, PT ;  /* 0x000000ff0000720c */ /* 0x000fda0003f05270 */
[----:B------:R-:W-:Y:S05]  /*9f70*/  @!P0 BRA `(.L_x_60) ;  /* 0x000035d000008947 */ /* 0x000fea0003800000 */
[----:B--2---:R-:W2:Y:S04]  /*9f80*/  LDL R5, [R1+0x5c] ;  /* 0x00005c0001057983 */ /* 0x004ea80000100800 */
[----:B------:R-:W3:Y:S04]  /*9f90*/  LDL R11, [R1+0x60] ;  /* 0x00006000010b7983 */ /* 0x000ee80000100800 */
[----:B------:R-:W4:Y:S04]  /*9fa0*/  LDL R10, [R1+0x68] ;  /* 0x00006800010a7983 */ /* 0x000f280000100800 */
[----:B------:R-:W3:Y:S04]  /*9fb0*/  LDL R4, [R1+0x64] ;  /* 0x0000640001047983 */ /* 0x000ee80000100800 */
[----:B------:R-:W3:Y:S04]  /*9fc0*/  LDL R9, [R1+0x78] ;  /* 0x0000780001097983 */ /* 0x000ee80000100800 */
[----:B------:R-:W3:Y:S04]  /*9fd0*/  LDL R8, [R1+0x70] ;  /* 0x0000700001087983 */ /* 0x000ee80000100800 */
[----:B------:R-:W3:Y:S04]  /*9fe0*/  LDL R7, [R1+0x74] ;  /* 0x0000740001077983 */ /* 0x000ee80000100800 */
[----:B------:R-:W3:Y:S01]  /*9ff0*/  LDL R3, [R1+0x6c] ;  /* 0x00006c0001037983 */ /* 0x000ee20000100800 */
[----:B------:R-:W-:Y:S01]  /*a000*/  WARPSYNC 0xffffffff ;  /* 0xffffffff00007948 */ /* 0x000fe20003800000 */
[----:B------:R-:W-:-:S02]  /*a010*/  F2FP.PACK_AB R2, R25, R24 ;  /* 0x000000181902723e */ /* 0x000fc400000000ff */
[----:B------:R-:W-:Y:S01]  /*a020*/  BAR.SYNC.DEFER_BLOCKING 0x1, 0x100 ;  /* 0x0044000000007b1d */ /* 0x000fe20000010000 */
[----:B------:R-:W-:-:S05]  /*a030*/  F2FP.PACK_AB R0, R117, R116 ;  /* 0x000000747500723e */ /* 0x000fca00000000ff */
[----:B------:R-:W4:Y:S04]  /*a040*/  LDL.LU R6, [R1+0x40] ;  /* 0x0000400001067983 */ /* 0x000f280000300800 */
[----:B--2---:R1:W-:Y:S04]  /*a050*/  STS [R5], R2 ;  /* 0x0000000205007388 */ /* 0x0043e80000000800 */
[----:B------:R2:W-:Y:S01]  /*a060*/  STS [R5+0x400], R0 ;  /* 0x0004000005007388 */ /* 0x0005e20000000800 */
[----:B-1----:R-:W-:Y:S02]  /*a070*/  F2FP.PACK_AB R2, R27, R26 ;  /* 0x0000001a1b02723e */ /* 0x002fe400000000ff */
[----:B--2---:R-:W-:-:S03]  /*a080*/  F2FP.PACK_AB R0, R155, R154 ;  /* 0x0000009a9b00723e */ /* 0x004fc600000000ff */
[----:B---3--:R1:W-:Y:S04]  /*a090*/  STS [R11], R2 ;  /* 0x000000020b007388 */ /* 0x0083e80000000800 */
[----:B------:R2:W-:Y:S01]  /*a0a0*/  STS [R11+0x400], R0 ;  /* 0x000400000b007388 */ /* 0x0005e20000000800 */
[----:B-1----:R-:W-:Y:S02]  /*a0b0*/  F2FP.PACK_AB R2, R133, R132 ;  /* 0x000000848502723e */ /* 0x002fe400000000ff */
[----:B--2---:R-:W-:-:S03]  /*a0c0*/  F2FP.PACK_AB R0, R129, R128 ;  /* 0x000000808100723e */ /* 0x004fc600000000ff */
[----:B----4-:R1:W-:Y:S04]  /*a0d0*/  STS [R10], R2 ;  /* 0x000000020a007388 */ /* 0x0103e80000000800 */
[----:B------:R2:W-:Y:S01]  /*a0e0*/  STS [R10+0x400], R0 ;  /* 0x000400000a007388 */ /* 0x0005e20000000800 */
[----:B-1----:R-:W-:Y:S02]  /*a0f0*/  F2FP.PACK_AB R2, R135, R134 ;  /* 0x000000868702723e */ /* 0x002fe400000000ff */
[----:B--2---:R-:W-:-:S03]  /*a100*/  F2FP.PACK_AB R0, R121, R120 ;  /* 0x000000787900723e */ /* 0x004fc600000000ff */
[----:B------:R1:W-:Y:S04]  /*a110*/  STS [R4], R2 ;  /* 0x0000000204007388 */ /* 0x0003e80000000800 */
        /* <DEDUP_REMOVED lines=19> */
[----:B------:R1:W-:Y:S04]  /*a250*/  STS [R5+0x4000], R2 ;  /* 0x0040000205007388 */ /* 0x0003e80000000800 */
        /* <DEDUP_REMOVED lines=63> */
[----:B------:R-:W-:Y:S04]  /*a650*/  STS [R5+0xc000], R2 ;  /* 0x00c0000205007388 */ /* 0x000fe80000000800 */
[----:B------:R1:W-:Y:S04]  /*a660*/  STS [R5+0xc400], R0 ;  /* 0x00c4000005007388 */ /* 0x0003e80000000800 */
[----:B-1----:R-:W2:Y:S01]  /*a670*/  LDL.LU R5, [R1+0x44] ;  /* 0x0000440001057983 */ /* 0x002ea20000300800 */
[----:B------:R-:W-:Y:S02]  /*a680*/  F2FP.PACK_AB R2, R101, R100 ;  /* 0x000000646502723e */ /* 0x000fe400000000ff */
[----:B------:R-:W-:-:S03]  /*a690*/  F2FP.PACK_AB R0, R79, R78 ;  /* 0x0000004e4f00723e */ /* 0x000fc600000000ff */
[----:B------:R1:W-:Y:S04]  /*a6a0*/  STS [R11+0xc000], R2 ;  /* 0x00c000020b007388 */ /* 0x0003e80000000800 */
[----:B------:R3:W-:Y:S01]  /*a6b0*/  STS [R11+0xc400], R0 ;  /* 0x00c400000b007388 */ /* 0x0007e20000000800 */
[----:B-1----:R-:W-:Y:S02]  /*a6c0*/  F2FP.PACK_AB R2, R105, R104 ;  /* 0x000000686902723e */ /* 0x002fe400000000ff */
[----:B---3--:R-:W-:-:S03]  /*a6d0*/  F2FP.PACK_AB R0, R83, R82 ;  /* 0x000000525300723e */ /* 0x008fc600000000ff */
        /* <DEDUP_REMOVED lines=10> */
[----:B------:R-:W-:Y:S01]  /*a780*/  ISETP.NE.U32.AND P2, PT, RZ, c[0x0][0x508], PT ;  /* 0x00014200ff007a0c */ /* 0x000fe20003f45070 */
[----:B------:R-:W-:Y:S01]  /*a790*/  IMAD.MOV.U32 R14, RZ, RZ, c[0x0][0x388] ;  /* 0x0000e200ff0e7624 */ /* 0x000fe200078e00ff */
[----:B------:R-:W-:Y:S01]  /*a7a0*/  ISETP.NE.U32.AND P1, PT, RZ, c[0x0][0x500], PT ;  /* 0x00014000ff007a0c */ /* 0x000fe20003f25070 */
[----:B------:R-:W4:Y:S01]  /*a7b0*/  LDL.LU R4, [R1+0x58] ;  /* 0x0000580001047983 */ /* 0x000f220000300800 */
[----:B-1----:R-:W-:Y:S02]  /*a7c0*/  F2FP.PACK_AB R2, R149, R148 ;  /* 0x000000949502723e */ /* 0x002fe400000000ff */
[----:B---3--:R-:W-:-:S03]  /*a7d0*/  F2FP.PACK_AB R0, R87, R86 ;  /* 0x000000565700723e */ /* 0x008fc600000000ff */
[----:B------:R1:W-:Y:S04]  /*a7e0*/  STS [R8+0xc000], R2 ;  /* 0x00c0000208007388 */ /* 0x0003e80000000800 */
[----:B------:R3:W-:Y:S01]  /*a7f0*/  STS [R8+0xc400], R0 ;  /* 0x00c4000008007388 */ /* 0x0007e20000000800 */
[----:B------:R-:W-:Y:S02]  /*a800*/  ISETP.NE.AND.EX P2, PT, RZ, c[0x0][0x50c], PT, P2 ;  /* 0x00014300ff007a0c */ /* 0x000fe40003f45320 */
[----:B-1----:R-:W-:Y:S02]  /*a810*/  F2FP.PACK_AB R2, R113, R112 ;  /* 0x000000707102723e */ /* 0x002fe400000000ff */
[----:B---3--:R-:W-:-:S03]  /*a820*/  F2FP.PACK_AB R0, R59, R58 ;  /* 0x0000003a3b00723e */ /* 0x008fc600000000ff */
[----:B------:R1:W-:Y:S04]  /*a830*/  STS [R7+0xc000], R2 ;  /* 0x00c0000207007388 */ /* 0x0003e80000000800 */
[----:B------:R3:W-:Y:S01]  /*a840*/  STS [R7+0xc400], R0 ;  /* 0x00c4000007007388 */ /* 0x0007e20000000800 */
[----:B-1----:R-:W-:Y:S02]  /*a850*/  F2FP.PACK_AB R2, R21, R20 ;  /* 0x000000141502723e */ /* 0x002fe400000000ff */
[----:B---3--:R-:W-:-:S03]  /*a860*/  F2FP.PACK_AB R0, R31, R30 ;  /* 0x0000001e1f00723e */ /* 0x008fc600000000ff */
[----:B------:R1:W-:Y:S04]  /*a870*/  STS [R3+0xc000], R2 ;  /* 0x00c0000203007388 */ /* 0x0003e80000000800 */
[----:B------:R3:W-:Y:S04]  /*a880*/  STS [R3+0xc400], R0 ;  /* 0x00c4000003007388 */ /* 0x0007e80000000800 */
[----:B------:R-:W-:Y:S01]  /*a890*/  BAR.SYNC.DEFER_BLOCKING 0x1, 0x100 ;  /* 0x0044000000007b1d */ /* 0x000fe20000010000 */
[----:B------:R-:W-:Y:S02]  /*a8a0*/  ISETP.NE.AND.EX P1, PT, RZ, c[0x0][0x504], PT, P1 ;  /* 0x00014100ff007a0c */ /* 0x000fe40003f25310 */
[----:B-1----:R-:W-:Y:S01]  /*a8b0*/  @P2 IADD3 R2, P0, R6, c[0x0][0x508], RZ ;  /* 0x0001420006022a10 */ /* 0x002fe20007f1e0ff */
[----:B---3--:R-:W-:-:S03]  /*a8c0*/  IMAD.MOV.U32 R0, RZ, RZ, RZ ;  /* 0x000000ffff007224 */ /* 0x008fc600078e00ff */
[----:B--2---:R-:W-:-:S05]  /*a8d0*/  @P2 IADD3.X R3, R5, c[0x0][0x50c], RZ, P0, !PT ;  /* 0x0001430005032a10 */ /* 0x004fca00007fe4ff */
[----:B------:R1:W5:Y:S02]  /*a8e0*/  @P2 LDG.E R14, [R2.64] ;  /* 0x00000006020e2981 */ /* 0x000364000c1e1900 */
[----:B-1----:R-:W-:-:S04]  /*a8f0*/  IADD3 R2, P0, R6, c[0x0][0x500], RZ ;  /* 0x0001400006027a10 */ /* 0x002fc80007f1e0ff */
[----:B------:R-:W-:-:S05]  /*a900*/  IADD3.X R3, R5, c[0x0][0x504], RZ, P0, !PT ;  /* 0x0001410005037a10 */ /* 0x000fca00007fe4ff */
[----:B------:R1:W5:Y:S01]  /*a910*/  @P1 LDG.E R0, [R2.64] ;  /* 0x0000000602001981 */ /* 0x000362000c1e1900 */
[----:B----4-:R-:W-:-:S04]  /*a920*/  ISETP.NE.AND P0, PT, R4, RZ, PT ;  /* 0x000000ff0400720c */ /* 0x010fc80003f05270 */
[----:B------:R-:W-:Y:S01]  /*a930*/  SEL R5, R4, c[0x0][0x3d4], P0 ;  /* 0x0000f50004057a07 */ /* 0x000fe20000000000 */
[----:B------:R-:W-:Y:S05]  /*a940*/  @P2 BRA `(.L_x_61) ;  /* 0x0000004000002947 */ /* 0x000fea0003800000 */
[----:B-1----:R-:W-:Y:S05]  /*a950*/  @!P1 BRA `(.L_x_61) ;  /* 0x0000003000009947 */ /* 0x002fea0003800000 */
[----:B------:R1:W2:Y:S04]  /*a960*/  LDG.E R4, [R2.64] ;  /* 0x0000000602047981 */ /* 0x0002a8000c1e1900 */
[----:B-1----:R-:W2:Y:S02]  /*a970*/  LDG.E R2, [R2.64+0x4] ;  /* 0x0000040602027981 */ /* 0x002ea4000c1e1900 */
[----:B--2--5:R-:W-:Y:S02]  /*a980*/  IADD3 R14, -R4, R2, RZ ;  /* 0x00000002040e7210 */ /* 0x024fe40007ffe1ff */
.L_x_61:
[----:B-1----:R-:W2:Y:S04]  /*a990*/  LDL.LU R6, [R1+0x3c] ;  /* 0x00003c0001067983 */ /* 0x002ea80000300800 */
[----:B------:R-:W3:Y:S04]  /*a9a0*/  LDL.LU R3, [R1+0x50] ;  /* 0x0000500001037983 */ /* 0x000ee80000300800 */
[----:B------:R-:W4:Y:S04]  /*a9b0*/  LDL.LU R2, [R1+0x7c] ;  /* 0x00007c0001027983 */ /* 0x000f280000300800 */
[----:B------:R-:W4:Y:S04]  /*a9c0*/  LDL R11, [R1+0x80] ;  /* 0x00008000010b7983 */ /* 0x000f280000100800 */
[----:B------:R-:W4:Y:S04]  /*a9d0*/  LDL R9, [R1+0x188] ;  /* 0x0001880001097983 */ /* 0x000f280000100800 */
[----:B------:R-:W4:Y:S01]  /*a9e0*/  LDL R22, [R1+0x4c] ;  /* 0x00004c0001167983 */ /* 0x000f220000100800 */
[----:B------:R-:W-:Y:S01]  /*a9f0*/  IMAD.MOV.U32 R15, RZ, RZ, 0x368 ;  /* 0x00000368ff0f7424 */ /* 0x000fe200078e00ff */
[----:B------:R-:W-:-:S02]  /*aa00*/  ISETP.GT.AND P3, PT, R5, 0x1, PT ;  /* 0x000000010500780c */ /* 0x000fc40003f64270 */
[----:B------:R-:W4:Y:S01]  /*aa10*/  LDL R103, [R1+0x184] ;  /* 0x0001840001677983 */ /* 0x000f220000100800 */
[----:B------:R-:W-:Y:S02]  /*aa20*/  ISETP.NE.U32.AND P0, PT, RZ, c[0x0][0x500], PT ;  /* 0x00014000ff007a0c */ /* 0x000fe40003f05070 */
[----:B------:R-:W-:Y:S02]  /*aa30*/  SEL R15, R15, 0x328, P3 ;  /* 0x000003280f0f7807 */ /* 0x000fe40001800000 */
[----:B------:R-:W-:Y:S02]  /*aa40*/  ISETP.NE.AND.EX P0, PT, RZ, c[0x0][0x504], PT, P0 ;  /* 0x00014100ff007a0c */ /* 0x000fe40003f05300 */
[----:B------:R-:W1:Y:S08]  /*aa50*/  LDC.64 R4, c[0x0][R15+0x170] ;  /* 0x00005c000f047b82 */ /* 0x000e700000000a00 */
[----:B------:R-:W1:Y:S08]  /*aa60*/  LDC.64 R12, c[0x0][R15+0x168] ;  /* 0x00005a000f0c7b82 */ /* 0x000e700000000a00 */
[----:B------:R-:W1:Y:S01]  /*aa70*/  LDC.64 R16, c[0x0][R15+0x178] ;  /* 0x00005e000f107b82 */ /* 0x000e620000000a00 */
[----:B--2---:R-:W-:-:S02]  /*aa80*/  SEL R8, R6, RZ, !P0 ;  /* 0x000000ff06087207 */ /* 0x004fc40004000000 */
[----:B---3--:R-:W-:Y:S02]  /*aa90*/  LOP3.LUT R10, R3, 0xffff, RZ, 0xc0, !PT ;  /* 0x0000ffff030a7812 */ /* 0x008fe400078ec0ff */
[----:B----4-:R-:W-:Y:S01]  /*aaa0*/  SEL R3, R2, RZ, !P0 ;  /* 0x000000ff02037207 */ /* 0x010fe20004000000 */
[----:B-1----:R-:W-:Y:S02]  /*aab0*/  IMAD R2, R5, R8, RZ ;  /* 0x0000000805027224 */ /* 0x002fe400078e02ff */
[----:B------:R-:W-:Y:S02]  /*aac0*/  IMAD R6, R13, R10, RZ ;  /* 0x0000000a0d067224 */ /* 0x000fe400078e02ff */
[C---:B------:R-:W-:Y:S02]  /*aad0*/  IMAD R7, R4.reuse, R3, R2 ;  /* 0x0000000304077224 */ /* 0x040fe400078e0202 */
[----:B------:R-:W-:-:S04]  /*aae0*/  IMAD.WIDE.U32 R2, R4, R8, RZ ;  /* 0x0000000804027225 */ /* 0x000fc800078e00ff */
[----:B------:R-:W-:-:S04]  /*aaf0*/  IMAD.WIDE.U32 R4, R12, R10, RZ ;  /* 0x0000000a0c047225 */ /* 0x000fc800078e00ff */
[----:B------:R-:W-:Y:S01]  /*ab00*/  IMAD.IADD R3, R3, 0x1, R7 ;  /* 0x0000000103037824 */ /* 0x000fe200078e0207 */
[----:B-----5:R-:W-:Y:S01]  /*ab10*/  IADD3 R12, P1, P0, R2, R4, R0 ;  /* 0x00000004020c7210 */ /* 0x020fe2000783e000 */
[----:B------:R-:W-:Y:S02]  /*ab20*/  IMAD.MOV.U32 R2, RZ, RZ, c[0x0][0x4e8] ;  /* 0x00013a00ff027624 */ /* 0x000fe400078e00ff */
[----:B------:R-:W-:Y:S02]  /*ab30*/  IMAD.IADD R6, R5, 0x1, R6 ;  /* 0x0000000105067824 */ /* 0x000fe400078e0206 */
[----:B------:R-:W-:Y:S01]  /*ab40*/  IMAD R9, R22, 0x80, R9 ;  /* 0x0000008016097824 */ /* 0x000fe200078e0209 */
[----:B------:R-:W-:Y:S02]  /*ab50*/  ISETP.NE.AND P2, PT, R2, 0x1, PT ;  /* 0x000000010200780c */ /* 0x000fe40003f45270 */
[----:B------:R-:W-:Y:S02]  /*ab60*/  SEL R2, R11, RZ, P3 ;  /* 0x000000ff0b027207 */ /* 0x000fe40001800000 */
[----:B------:R-:W-:-:S03]  /*ab70*/  SHF.R.S32.HI R11, RZ, 0x1f, R0 ;  /* 0x0000001fff0b7819 */ /* 0x000fc60000011400 */
[-C--:B------:R-:W-:Y:S02]  /*ab80*/  IMAD R7, R17, R2.reuse, RZ ;  /* 0x0000000211077224 */ /* 0x080fe400078e02ff */
[----:B------:R-:W-:Y:S02]  /*ab90*/  IMAD.WIDE.U32 R4, R16, R2, RZ ;  /* 0x0000000210047225 */ /* 0x000fe400078e00ff */
[----:B------:R-:W1:Y:S01]  /*aba0*/  LDC.64 R16, c[0x0][R15+0x160] ;  /* 0x000058000f107b82 */ /* 0x000e620000000a00 */
[----:B------:R-:W-:Y:S01]  /*abb0*/  IADD3.X R6, R3, R6, R11, P1, P0 ;  /* 0x0000000603067210 */ /* 0x000fe20000fe040b */
[----:B------:R-:W-:-:S04]  /*abc0*/  @P2 IMAD.HI.U32 R3, R9, c[0x0][0x4ec], RZ ;  /* 0x00013b0009032a27 */ /* 0x000fc800078e00ff */
[----:B------:R-:W-:Y:S01]  /*abd0*/  IMAD.MOV.U32 R2, RZ, RZ, R9 ;  /* 0x000000ffff027224 */ /* 0x000fe200078e0009 */
[----:B------:R-:W-:Y:S01]  /*abe0*/  @P2 SHF.R.U32.HI R2, RZ, c[0x0][0x4f0], R3 ;  /* 0x00013c00ff022a19 */ /* 0x000fe20000011603 */
[----:B------:R-:W2:Y:S03]  /*abf0*/  S2R R13, SR_TID.X ;  /* 0x00000000000d7919 */ /* 0x000ea60000002100 */
[----:B------:R-:W-:Y:S02]  /*ac00*/  IADD3 R4, P1, P0, R2, R12, R4 ;  /* 0x0000000c02047210 */ /* 0x000fe4000783e004 */
[--C-:B------:R-:W-:Y:S01]  /*ac10*/  SHF.R.S32.HI R3, RZ, 0x1f, R2.reuse ;  /* 0x0000001fff037819 */ /* 0x100fe20000011402 */
[----:B------:R-:W-:Y:S02]  /*ac20*/  IMAD.MOV R2, RZ, RZ, -R2 ;  /* 0x000000ffff027224 */ /* 0x000fe400078e0a02 */
[----:B------:R-:W-:-:S02]  /*ac30*/  IMAD.IADD R5, R5, 0x1, R7 ;  /* 0x0000000105057824 */ /* 0x000fc400078e0207 */
[----:B------:R-:W-:-:S03]  /*ac40*/  IMAD R2, R2, c[0x0][0x4e8], R9 ;  /* 0x00013a0002027a24 */ /* 0x000fc600078e0209 */
[----:B------:R-:W-:Y:S02]  /*ac50*/  IADD3.X R5, R3, R6, R5, P1, P0 ;  /* 0x0000000603057210 */ /* 0x000fe40000fe0405 */
[----:B------:R-:W-:Y:S02]  /*ac60*/  SHF.R.S32.HI R6, RZ, 0x1f, R2 ;  /* 0x0000001fff067819 */ /* 0x000fe40000011402 */
[----:B--2---:R-:W-:Y:S01]  /*ac70*/  SHF.R.S32.HI R23, RZ, 0x1f, R13 ;  /* 0x0000001fff177819 */ /* 0x004fe2000001140d */
[----:B-1----:R-:W-:-:S04]  /*ac80*/  IMAD R3, R17, R2, RZ ;  /* 0x0000000211037224 */ /* 0x002fc800078e02ff */
[C---:B------:R-:W-:Y:S02]  /*ac90*/  IMAD R6, R16.reuse, R6, R3 ;  /* 0x0000000610067224 */ /* 0x040fe400078e0203 */
[----:B------:R-:W-:-:S04]  /*aca0*/  IMAD.WIDE.U32 R2, R16, R2, R4 ;  /* 0x0000000210027225 */ /* 0x000fc800078e0004 */
[----:B------:R-:W-:Y:S02]  /*acb0*/  IMAD.MOV.U32 R4, RZ, RZ, c[0x0][0x4a8] ;  /* 0x00012a00ff047624 */ /* 0x000fe400078e00ff */
[----:B------:R-:W-:-:S03]  /*acc0*/  IMAD.MOV.U32 R5, RZ, RZ, c[0x0][0x4ac] ;  /* 0x00012b00ff057624 */ /* 0x000fc600078e00ff */
[----:B------:R-:W-:Y:S01]  /*acd0*/  SEL R4, R4, c[0x0][0x450], P3 ;  /* 0x0001140004047a07 */ /* 0x000fe20001800000 */
[----:B------:R-:W-:Y:S01]  /*ace0*/  IMAD.IADD R3, R3, 0x1, R6 ;  /* 0x0000000103037824 */ /* 0x000fe200078e0206 */
[----:B------:R-:W-:Y:S02]  /*acf0*/  SEL R5, R5, c[0x0][0x454], P3 ;  /* 0x0001150005057a07 */ /* 0x000fe40001800000 */
[C---:B------:R-:W-:Y:S02]  /*ad00*/  LEA R4, P0, R2.reuse, R4, 0x2 ;  /* 0x0000000402047211 */ /* 0x040fe400078010ff */
[----:B------:R-:W-:Y:S02]  /*ad10*/  LEA.HI R23, R23, R13, RZ, 0x5 ;  /* 0x0000000d17177211 */ /* 0x000fe400078f28ff */
[----:B------:R-:W-:Y:S02]  /*ad20*/  LEA.HI.X R2, R2, R5, R3, 0x2, P0 ;  /* 0x0000000502027211 */ /* 0x000fe400000f1403 */
[----:B------:R-:W-:Y:S01]  /*ad30*/  LOP3.LUT R23, R23, 0xffffffe0, RZ, 0xc0, !PT ;  /* 0xffffffe017177812 */ /* 0x000fe200078ec0ff */
[----:B------:R-:W-:Y:S04]  /*ad40*/  SHFL.IDX PT, R6, R4, RZ, 0x1c1f ;  /* 0x001c1fff04067589 */ /* 0x000fe800000e0000 */
[----:B------:R-:W1:Y:S01]  /*ad50*/  SHFL.IDX PT, R7, R2, RZ, 0x1c1f ;  /* 0x001c1fff02077589 */ /* 0x000e6200000e0000 */
[----:B------:R-:W-:-:S03]  /*ad60*/  IMAD.IADD R23, R13, 0x1, -R23 ;  /* 0x000000010d177824 */ /* 0x000fc600078e0a17 */
[----:B------:R-:W-:Y:S04]  /*ad70*/  SHFL.IDX PT, R4, R4, 0x1, 0x1c1f ;  /* 0x003c1f0004047f89 */ /* 0x000fe800000e0000 */
[----:B------:R2:W3:Y:S01]  /*ad80*/  SHFL.IDX PT, R5, R2, 0x1, 0x1c1f ;  /* 0x003c1f0002057f89 */ /* 0x0004e200000e0000 */
[----:B------:R-:W-:Y:S01]  /*ad90*/  IMAD R13, R14, c[0x0][0x4e8], RZ ;  /* 0x00013a000e0d7a24 */ /* 0x000fe200078e02ff */
[----:B------:R-:W-:Y:S01]  /*ada0*/  LOP3.LUT P0, RZ, R23, 0x3, RZ, 0xc0, !PT ;  /* 0x0000000317ff7812 */ /* 0x000fe2000780c0ff */
[----:B--2---:R-:W-:-:S05]  /*adb0*/  IMAD R2, R22, 0x80, R103 ;  /* 0x0000008016027824 */ /* 0x004fca00078e0267 */
[C---:B------:R-:W-:Y:S02]  /*adc0*/  IADD3 R3, R2.reuse, 0x8, RZ ;  /* 0x0000000802037810 */ /* 0x040fe40007ffe0ff */
[-C--:B------:R-:W-:Y:S02]  /*add0*/  ISETP.GE.OR P1, PT, R2, R13.reuse, P0 ;  /* 0x0000000d0200720c */ /* 0x080fe40000726670 */
[----:B------:R-:W-:-:S11]  /*ade0*/  ISETP.GE.OR P0, PT, R3, R13, P0 ;  /* 0x0000000d0300720c */ /* 0x000fd60000706670 */
[----:B-1----:R1:W-:Y:S01]  /*adf0*/  @!P1 ST.E [R6.64], R18 ;  /* 0x0000001206009985 */ /* 0x0023e2000c101906 */
[----:B------:R-:W-:-:S03]  /*ae00*/  ISETP.GE.AND P1, PT, R2, R13, PT ;  /* 0x0000000d0200720c */ /* 0x000fc60003f26270 */
[----:B---3--:R1:W-:Y:S01]  /*ae10*/  @!P0 ST.E [R4.64], R19 ;  /* 0x0000001304008985 */ /* 0x0083e2000c101906 */
[----:B------:R-:W-:Y:S01]  /*ae20*/  ISETP.GE.AND P0, PT, R3, R13, PT ;  /* 0x0000000d0300720c */ /* 0x000fe20003f06270 */
[----:B------:R-:W-:Y:S05]  /*ae30*/  @P3 BRA `(.L_x_62) ;  /* 0x00000c5000003947 */ /* 0x000fea0003800000 */
[----:B------:R-:W2:Y:S01]  /*ae40*/  S2R R106, SR_TID.X ;  /* 0x00000000006a7919 */ /* 0x000ea20000002100 */
[----:B------:R-:W-:Y:S01]  /*ae50*/  IMAD R11, R11, c[0x0][0x3a0], RZ ;  /* 0x0000e8000b0b7a24 */ /* 0x000fe200078e02ff */
[----:B-1----:R-:W-:Y:S01]  /*ae60*/  SHF.R.S32.HI R5, RZ, 0x1f, R8 ;  /* 0x0000001fff057819 */ /* 0x002fe20000011408 */
[C---:B------:R-:W-:Y:S01]  /*ae70*/  IMAD.WIDE.U32 R2, R0.reuse, c[0x0][0x3a0], RZ ;  /* 0x0000e80000027a25 */ /* 0x040fe200078e00ff */
[----:B------:R1:W3:Y:S03]  /*ae80*/  LDS.128 R28, [R248+0x80] ;  /* 0x00008000f81c7984 */ /* 0x0002e60000000c00 */
[----:B------:R-:W-:Y:S01]  /*ae90*/  IMAD R0, R0, c[0x0][0x3a4], R11 ;  /* 0x0000e90000007a24 */ /* 0x000fe200078e020b */
[----:B------:R1:W4:Y:S01]  /*aea0*/  LDS.128 R44, [R248+0x1080] ;  /* 0x00108000f82c7984 */ /* 0x0003220000000c00 */
[----:B------:R-:W-:-:S03]  /*aeb0*/  IMAD R5, R5, c[0x0][0x3f0], RZ ;  /* 0x0000fc0005057a24 */ /* 0x000fc600078e02ff */
[----:B------:R-:W-:Y:S01]  /*aec0*/  IADD3 R3, R3, R0, RZ ;  /* 0x0000000003037210 */ /* 0x000fe20007ffe0ff */
[----:B------:R1:W1:Y:S01]  /*aed0*/  LDS.128 R60, [R248+0x2080] ;  /* 0x00208000f83c7984 */ /* 0x0002620000000c00 */
[----:B------:R-:W-:-:S03]  /*aee0*/  IMAD R7, R8, c[0x0][0x3f4], R5 ;  /* 0x0000fd0008077a24 */ /* 0x000fc600078e0205 */
[----:B------:R1:W1:Y:S01]  /*aef0*/  LDS.128 R72, [R248+0x3080] ;  /* 0x00308000f8487984 */ /* 0x0002620000000c00 */
[----:B------:R-:W-:-:S03]  /*af00*/  IMAD.WIDE.U32 R2, R10, c[0x0][0x3e8], R2 ;  /* 0x0000fa000a027a25 */ /* 0x000fc600078e0002 */
[----:B------:R1:W1:Y:S01]  /*af10*/  LDS.128 R24, [R248+0x4080] ;  /* 0x00408000f8187984 */ /* 0x0002620000000c00 */
[----:B------:R-:W-:Y:S01]  /*af20*/  IMAD R3, R10, c[0x0][0x3ec], R3 ;  /* 0x0000fb000a037a24 */ /* 0x000fe200078e0203 */
[--C-:B--2---:R-:W-:Y:S02]  /*af30*/  SHF.R.S32.HI R23, RZ, 0x1f, R106.reuse ;  /* 0x0000001fff177819 */ /* 0x104fe4000001146a */
[----:B------:R2:W1:Y:S01]  /*af40*/  LDS.128 R40, [R248+0x5080] ;  /* 0x00508000f8287984 */ /* 0x0004620000000c00 */
[----:B------:R-:W-:Y:S01]  /*af50*/  SHF.R.S32.HI R103, RZ, 0x1f, R106 ;  /* 0x0000001fff677819 */ /* 0x000fe2000001146a */
[----:B------:R-:W-:Y:S01]  /*af60*/  IMAD.WIDE.U32 R2, R8, c[0x0][0x3f0], R2 ;  /* 0x0000fc0008027a25 */ /* 0x000fe200078e0002 */
[-C--:B------:R-:W-:Y:S01]  /*af70*/  LEA.HI R23, R23, R106.reuse, RZ, 0x3 ;  /* 0x0000006a17177211 */ /* 0x080fe200078f18ff */
[----:B------:R2:W1:Y:S01]  /*af80*/  LDS.128 R56, [R248+0x6080] ;  /* 0x00608000f8387984 */ /* 0x0004620000000c00 */
[----:B------:R-:W-:Y:S01]  /*af90*/  LEA.HI R103, R103, R106, RZ, 0x3 ;  /* 0x0000006a67677211 */ /* 0x000fe200078f18ff */
[----:B------:R-:W-:Y:S01]  /*afa0*/  IMAD.IADD R3, R3, 0x1, R7 ;  /* 0x0000000103037824 */ /* 0x000fe200078e0207 */
[----:B------:R-:W-:Y:S01]  /*afb0*/  LOP3.LUT R23, R23, 0xfffffff8, RZ, 0xc0, !PT ;  /* 0xfffffff817177812 */ /* 0x000fe200078ec0ff */
[----:B------:R2:W1:Y:S01]  /*afc0*/  LDS.128 R68, [R248+0x7080] ;  /* 0x00708000f8447984 */ /* 0x0004620000000c00 */
[----:B------:R-:W-:-:S02]  /*afd0*/  SHF.R.S32.HI R103, RZ, 0x3, R103 ;  /* 0x00000003ff677819 */ /* 0x000fc40000011467 */
[----:B------:R-:W-:Y:S01]  /*afe0*/  IADD3 R23, -R23, R106, RZ ;  /* 0x0000006a17177210 */ /* 0x000fe20007ffe1ff */
[----:B------:R2:W1:Y:S03]  /*aff0*/  LDS.128 R36, [R248+0x9080] ;  /* 0x00908000f8247984 */ /* 0x0004660000000c00 */
[----:B------:R-:W-:Y:S01]  /*b000*/  LEA R4, R23, R103, 0x5 ;  /* 0x0000006717047211 */ /* 0x000fe200078e28ff */
[----:B------:R2:W1:Y:S04]  /*b010*/  LDS.128 R52, [R248+0xa080] ;  /* 0x00a08000f8347984 */ /* 0x0004680000000c00 */
[----:B------:R-:W-:Y:S01]  /*b020*/  IMAD R4, R22, 0x80, R4 ;  /* 0x0000008016047824 */ /* 0x000fe200078e0204 */
[----:B------:R2:W1:Y:S03]  /*b030*/  LDS.128 R64, [R248+0xb080] ;  /* 0x00b08000f8407984 */ /* 0x0004660000000c00 */
[----:B------:R-:W-:Y:S01]  /*b040*/  @P2 IMAD.HI.U32 R6, R4, c[0x0][0x4ec], RZ ;  /* 0x00013b0004062a27 */ /* 0x000fe200078e00ff */
[----:B------:R2:W1:Y:S01]  /*b050*/  LDS.128 R20, [R248+0x8080] ;  /* 0x00808000f8147984 */ /* 0x0004620000000c00 */
[----:B------:R-:W-:-:S03]  /*b060*/  MOV R0, R4 ;  /* 0x0000000400007202 */ /* 0x000fc60000000f00 */
[----:B------:R2:W1:Y:S01]  /*b070*/  LDS.128 R16, [R248+0xc080] ;  /* 0x00c08000f8107984 */ /* 0x0004620000000c00 */
[----:B------:R-:W-:-:S03]  /*b080*/  @P2 SHF.R.U32.HI R0, RZ, c[0x0][0x4f0], R6 ;  /* 0x00013c00ff002a19 */ /* 0x000fc60000011606 */
[----:B------:R2:W1:Y:S01]  /*b090*/  LDS.128 R32, [R248+0xd080] ;  /* 0x00d08000f8207984 */ /* 0x0004620000000c00 */
[----:B------:R-:W-:Y:S01]  /*b0a0*/  SHF.R.S32.HI R6, RZ, 0x1f, R0 ;  /* 0x0000001fff067819 */ /* 0x000fe20000011400 */
[C---:B------:R-:W-:Y:S01]  /*b0b0*/  IMAD.WIDE.U32 R2, R0.reuse, c[0x0][0x3e0], R2 ;  /* 0x0000f80000027a25 */ /* 0x040fe200078e0002 */
[----:B------:R-:W-:Y:S01]  /*b0c0*/  IADD3 R5, -R0, RZ, RZ ;  /* 0x000000ff00057210 */ /* 0x000fe20007ffe1ff */
[----:B------:R2:W1:Y:S02]  /*b0d0*/  LDS.128 R48, [R248+0xe080] ;  /* 0x00e08000f8307984 */ /* 0x0004640000000c00 */
[----:B------:R-:W-:Y:S02]  /*b0e0*/  IMAD R6, R6, c[0x0][0x3e0], RZ ;  /* 0x0000f80006067a24 */ /* 0x000fe400078e02ff */
[----:B------:R2:W1:Y:S01]  /*b0f0*/  LDS.128 R76, [R248+0xf080] ;  /* 0x00f08000f84c7984 */ /* 0x0004620000000c00 */
[----:B------:R-:W-:Y:S02]  /*b100*/  IMAD R4, R5, c[0x0][0x4e8], R4 ;  /* 0x00013a0005047a24 */ /* 0x000fe400078e0204 */
[----:B------:R-:W-:-:S03]  /*b110*/  IMAD R5, R0, c[0x0][0x3e4], R6 ;  /* 0x0000f90000057a24 */ /* 0x000fc600078e0206 */
[----:B------:R-:W-:Y:S02]  /*b120*/  SHF.R.S32.HI R0, RZ, 0x1f, R4 ;  /* 0x0000001fff007819 */ /* 0x000fe40000011404 */
[----:B------:R-:W-:-:S03]  /*b130*/  IADD3 R3, R3, R5, RZ ;  /* 0x0000000503037210 */ /* 0x000fc60007ffe0ff */
[----:B------:R-:W-:Y:S02]  /*b140*/  IMAD R0, R0, c[0x0][0x3d8], RZ ;  /* 0x0000f60000007a24 */ /* 0x000fe400078e02ff */
[----:B------:R-:W-:-:S04]  /*b150*/  IMAD.WIDE.U32 R2, R4, c[0x0][0x3d8], R2 ;  /* 0x0000f60004027a25 */ /* 0x000fc800078e0002 */
[----:B------:R-:W-:Y:S01]  /*b160*/  IMAD R0, R4, c[0x0][0x3dc], R0 ;  /* 0x0000f70004007a24 */ /* 0x000fe200078e0200 */
[----:B------:R-:W-:-:S04]  /*b170*/  LEA R14, P0, R2, c[0x0][0x380], 0x1 ;  /* 0x0000e000020e7a11 */ /* 0x000fc800078008ff */
[----:B------:R-:W-:-:S04]  /*b180*/  IADD3 R0, R3, R0, RZ ;  /* 0x0000000003007210 */ /* 0x000fc80007ffe0ff */
[----:B------:R-:W-:Y:S01]  /*b190*/  LEA.HI.X R5, R2, c[0x0][0x384], R0, 0x1, P0 ;  /* 0x0000e10002057a11 */ /* 0x000fe200000f0c00 */
[----:B------:R-:W-:Y:S05]  /*b1a0*/  BRA.DIV ~URZ, `(.L_x_63) ;  /* 0x00004d427f007947 */ /* 0x000fea000b800000 */
[----:B--234-:R2:W3:Y:S02]  /*b1b0*/  SHFL.IDX PT, R4, R5, RZ, 0x181f ;  /* 0x00181fff05047589 */ /* 0x01c4e400000e0000 */
.L_x_133:
[----:B------:R-:W-:Y:S05]  /*b1c0*/  BRA.DIV ~URZ, `(.L_x_64) ;  /* 0x00004d927f007947 */ /* 0x000fea000b800000 */
[----:B------:R4:W2:Y:S02]  /*b1d0*/  SHFL.IDX PT, R0, R14, RZ, 0x181f ;  /* 0x00181fff0e007589 */ /* 0x0008a400000e0000 */
.L_x_134:
[----:B------:R-:W5:Y:S02]  /*b1e0*/  S2R R2, SR_TID.X ;  /* 0x0000000000027919 */ /* 0x000f640000002100 */
[----:B-----5:R-:W-:-:S04]  /*b1f0*/  SHF.R.S32.HI R3, RZ, 0x1f, R2 ;  /* 0x0000001fff037819 */ /* 0x020fc80000011402 */
[----:B------:R-:W-:Y:S02]  /*b200*/  LEA.HI R3, R3, R2, RZ, 0x3 ;  /* 0x0000000203037211 */ /* 0x000fe400078f18ff */
[----:B------:R-:W5:Y:S02]  /*b210*/  LDL.LU R2, [R1+0x4c] ;  /* 0x00004c0001027983 */ /* 0x000f640000300800 */
[----:B------:R-:W-:Y:S01]  /*b220*/  SHF.R.S32.HI R3, RZ, 0x3, R3 ;  /* 0x00000003ff037819 */ /* 0x000fe20000011403 */
[----:B------:R-:W-:Y:S04]  /*b230*/  BSSY B0, `(.L_x_65) ;  /* 0x000001e000007945 */ /* 0x000fe80003800000 */
[----:B-----5:R-:W-:-:S05]  /*b240*/  IMAD R12, R2, 0x80, R3 ;  /* 0x00000080020c7824 */ /* 0x020fca00078e0203 */
[----:B------:R-:W-:-:S13]  /*b250*/  ISETP.GE.AND P0, PT, R12, R13, PT ;  /* 0x0000000d0c00720c */ /* 0x000fda0003f06270 */
[----:B------:R-:W-:Y:S05]  /*b260*/  @P0 BRA `(.L_x_66) ;  /* 0x000001a000000947 */ /* 0x000fea0003800000 */
[C---:B------:R-:W-:Y:S02]  /*b270*/  IADD3 R83, R249.reuse, 0x40, RZ ;  /* 0x00000040f9537810 */ /* 0x040fe40007ffe0ff */
[C---:B------:R-:W-:Y:S02]  /*b280*/  IADD3 R81, R249.reuse, 0x80, RZ ;  /* 0x00000080f9517810 */ /* 0x040fe40007ffe0ff */
[C---:B------:R-:W-:Y:S02]  /*b290*/  ISETP.GE.AND P6, PT, R249.reuse, c[0x0][0x3c8], PT ;  /* 0x0000f200f9007a0c */ /* 0x040fe40003fc6270 */
[----:B------:R-:W-:Y:S02]  /*b2a0*/  IADD3 R15, R249, 0xc0, RZ ;  /* 0x000000c0f90f7810 */ /* 0x000fe40007ffe0ff */
[----:B------:R-:W-:Y:S02]  /*b2b0*/  ISETP.GE.AND P5, PT, R83, c[0x0][0x3c8], PT ;  /* 0x0000f20053007a0c */ /* 0x000fe40003fa6270 */
[----:B------:R-:W-:-:S02]  /*b2c0*/  ISETP.GE.AND P4, PT, R81, c[0x0][0x3c8], PT ;  /* 0x0000f20051007a0c */ /* 0x000fc40003f86270 */
[----:B------:R-:W-:Y:S02]  /*b2d0*/  ISETP.GE.AND P3, PT, R15, c[0x0][0x3c8], PT ;  /* 0x0000f2000f007a0c */ /* 0x000fe40003f66270 */
[C---:B------:R-:W-:Y:S02]  /*b2e0*/  IADD3 R84, R249.reuse, 0x40, RZ ;  /* 0x00000040f9547810 */ /* 0x040fe40007ffe0ff */
[----:B------:R-:W-:Y:S02]  /*b2f0*/  SHF.R.S32.HI R2, RZ, 0x1f, R249 ;  /* 0x0000001fff027819 */ /* 0x000fe400000114f9 */
[C---:B--2---:R-:W-:Y:S02]  /*b300*/  @!P6 LEA R10, P0, R249.reuse, R0, 0x1 ;  /* 0x00000000f90ae211 */ /* 0x044fe400078008ff */
[C---:B------:R-:W-:Y:S02]  /*b310*/  IADD3 R82, R249.reuse, 0x80, RZ ;  /* 0x00000080f9527810 */ /* 0x040fe40007ffe0ff */
[----:B------:R-:W-:-:S02]  /*b320*/  IADD3 R80, R249, 0xc0, RZ ;  /* 0x000000c0f9507810 */ /* 0x000fc40007ffe0ff */
[-C--:B------:R-:W-:Y:S02]  /*b330*/  @!P5 LEA R8, P2, R83, R0.reuse, 0x1 ;  /* 0x000000005308d211 */ /* 0x080fe400078408ff */
[----:B------:R-:W-:Y:S02]  /*b340*/  SHF.R.S32.HI R84, RZ, 0x1f, R84 ;  /* 0x0000001fff547819 */ /* 0x000fe40000011454 */
[----:B------:R-:W-:Y:S02]  /*b350*/  @!P4 LEA R6, P1, R81, R0, 0x1 ;  /* 0x000000005106c211 */ /* 0x000fe400078208ff */
[----:B---3--:R-:W-:Y:S02]  /*b360*/  @!P6 LEA.HI.X R11, R249, R4, R2, 0x1, P0 ;  /* 0x00000004f90be211 */ /* 0x008fe400000f0c02 */
[----:B------:R-:W-:Y:S02]  /*b370*/  SHF.R.S32.HI R82, RZ, 0x1f, R82 ;  /* 0x0000001fff527819 */ /* 0x000fe40000011452 */
[----:B------:R-:W-:Y:S01]  /*b380*/  SHF.R.S32.HI R80, RZ, 0x1f, R80 ;  /* 0x0000001fff507819 */ /* 0x000fe20000011450 */
[----:B------:R2:W-:Y:S01]  /*b390*/  @!P6 ST.E.128 [R10.64], R28 ;  /* 0x0000001c0a00e985 */ /* 0x0005e2000c101d06 */
[----:B------:R-:W-:-:S02]  /*b3a0*/  @!P3 LEA R2, P0, R15, R0, 0x1 ;  /* 0x000000000f02b211 */ /* 0x000fc400078008ff */
[-C--:B------:R-:W-:Y:S02]  /*b3b0*/  @!P5 LEA.HI.X R9, R83, R4.reuse, R84, 0x1, P2 ;  /* 0x000000045309d211 */ /* 0x080fe400010f0c54 */
[-C--:B------:R-:W-:Y:S02]  /*b3c0*/  @!P4 LEA.HI.X R7, R81, R4.reuse, R82, 0x1, P1 ;  /* 0x000000045107c211 */ /* 0x080fe400008f0c52 */
[----:B------:R-:W-:Y:S01]  /*b3d0*/  @!P3 LEA.HI.X R3, R15, R4, R80, 0x1, P0 ;  /* 0x000000040f03b211 */ /* 0x000fe200000f0c50 */
[----:B-1----:R2:W-:Y:S04]  /*b3e0*/  @!P5 ST.E.128 [R8.64], R24 ;  /* 0x000000180800d985 */ /* 0x0025e8000c101d06 */
[----:B------:R2:W-:Y:S04]  /*b3f0*/  @!P4 ST.E.128 [R6.64], R20 ;  /* 0x000000140600c985 */ /* 0x0005e8000c101d06 */
[----:B------:R2:W-:Y:S02]  /*b400*/  @!P3 ST.E.128 [R2.64], R16 ;  /* 0x000000100200b985 */ /* 0x0005e4000c101d06 */
.L_x_66:
[----:B------:R-:W-:Y:S05]  /*b410*/  BSYNC B0 ;  /* 0x0000000000007941 */ /* 0x000fea0003800000 */
.L_x_65:
[----:B------:R-:W-:Y:S05]  /*b420*/  BRA.DIV ~URZ, `(.L_x_67) ;  /* 0x00004b927f007947 */ /* 0x000fea000b800000 */
[----:B---3--:R3:W4:Y:S04]  /*b430*/  SHFL.IDX PT, R4, R5, 0x1, 0x181f ;  /* 0x00381f0005047f89 */ /* 0x00872800000e0000 */
[----:B--2---:R3:W2:Y:S02]  /*b440*/  SHFL.IDX PT, R0, R14, 0x1, 0x181f ;  /* 0x00381f000e007f89 */ /* 0x0046a400000e0000 */
.L_x_135:
[----:B------:R-:W-:Y:S01]  /*b450*/  IADD3 R2, R12, 0x20, RZ ;  /* 0x000000200c027810 */ /* 0x000fe20007ffe0ff */
[----:B------:R-:W-:Y:S03]  /*b460*/  BSSY B0, `(.L_x_68) ;  /* 0x000001d000007945 */ /* 0x000fe60003800000 */
[----:B------:R-:W-:-:S13]  /*b470*/  ISETP.GE.AND P0, PT, R2, R13, PT ;  /* 0x0000000d0200720c */ /* 0x000fda0003f06270 */
[----:B------:R-:W-:Y:S05]  /*b480*/  @P0 BRA `(.L_x_69) ;  /* 0x000001a000000947 */ /* 0x000fea0003800000 */
[C---:B-1----:R-:W-:Y:S02]  /*b490*/  IADD3 R19, R249.reuse, 0x40, RZ ;  /* 0x00000040f9137810 */ /* 0x042fe40007ffe0ff */
        /* <DEDUP_REMOVED lines=14> */
[----:B----4-:R-:W-:Y:S02]  /*b580*/  @!P3 LEA.HI.X R11, R249, R4, R3, 0x1, P4 ;  /* 0x00000004f90bb211 */ /* 0x010fe400020f0c03 */
[----:B------:R-:W-:Y:S02]  /*b590*/  SHF.R.S32.HI R18, RZ, 0x1f, R18 ;  /* 0x0000001fff127819 */ /* 0x000fe40000011412 */
[----:B------:R-:W-:Y:S01]  /*b5a0*/  SHF.R.S32.HI R16, RZ, 0x1f, R16 ;  /* 0x0000001fff107819 */ /* 0x000fe20000011410 */
[----:B------:R1:W-:Y:S01]  /*b5b0*/  @!P3 ST.E.128 [R10.64], R44 ;  /* 0x0000002c0a00b985 */ /* 0x0003e2000c101d06 */
[----:B------:R-:W-:-:S02]  /*b5c0*/  @!P0 LEA R2, P4, R15, R0, 0x1 ;  /* 0x000000000f028211 */ /* 0x000fc400078808ff */
[-C--:B------:R-:W-:Y:S02]  /*b5d0*/  @!P2 LEA.HI.X R9, R19, R4.reuse, R20, 0x1, P6 ;  /* 0x000000041309a211 */ /* 0x080fe400030f0c14 */
[-C--:B------:R-:W-:Y:S02]  /*b5e0*/  @!P1 LEA.HI.X R7, R17, R4.reuse, R18, 0x1, P5 ;  /* 0x0000000411079211 */ /* 0x080fe400028f0c12 */
[----:B------:R-:W-:Y:S01]  /*b5f0*/  @!P0 LEA.HI.X R3, R15, R4, R16, 0x1, P4 ;  /* 0x000000040f038211 */ /* 0x000fe200020f0c10 */
[----:B------:R1:W-:Y:S04]  /*b600*/  @!P2 ST.E.128 [R8.64], R40 ;  /* 0x000000280800a985 */ /* 0x0003e8000c101d06 */
[----:B------:R1:W-:Y:S04]  /*b610*/  @!P1 ST.E.128 [R6.64], R36 ;  /* 0x0000002406009985 */ /* 0x0003e8000c101d06 */
[----:B------:R1:W-:Y:S02]  /*b620*/  @!P0 ST.E.128 [R2.64], R32 ;  /* 0x0000002002008985 */ /* 0x0003e4000c101d06 */
.L_x_69:
[----:B------:R-:W-:Y:S05]  /*b630*/  BSYNC B0 ;  /* 0x0000000000007941 */ /* 0x000fea0003800000 */
.L_x_68:
[----:B------:R-:W-:Y:S05]  /*b640*/  BRA.DIV ~URZ, `(.L_x_70) ;  /* 0x00004a327f007947 */ /* 0x000fea000b800000 */
[----:B----4-:R4:W3:Y:S02]  /*b650*/  SHFL.IDX PT, R4, R5, 0x2, 0x181f ;  /* 0x00581f0005047f89 */ /* 0x0108e400000e0000 */
.L_x_136:
[----:B------:R-:W-:Y:S05]  /*b660*/  BRA.DIV ~URZ, `(.L_x_71) ;  /* 0x00004a827f007947 */ /* 0x000fea000b800000 */
[----:B--2---:R2:W4:Y:S02]  /*b670*/  SHFL.IDX PT, R0, R14, 0x2, 0x181f ;  /* 0x00581f000e007f89 */ /* 0x00452400000e0000 */
.L_x_137:
[----:B-1----:R-:W-:Y:S01]  /*b680*/  IADD3 R2, R12, 0x40, RZ ;  /* 0x000000400c027810 */ /* 0x002fe20007ffe0ff */
[----:B------:R-:W-:Y:S03]  /*b690*/  BSSY B0, `(.L_x_72) ;  /* 0x000001d000007945 */ /* 0x000fe60003800000 */
        /* <DEDUP_REMOVED lines=11> */
[C---:B----4-:R-:W-:Y:S02]  /*b750*/  @!P3 LEA R10, P4, R249.reuse, R0, 0x1 ;  /* 0x00000000f90ab211 */ /* 0x050fe400078808ff */
        /* <DEDUP_REMOVED lines=16> */
.L_x_73:
[----:B------:R-:W-:Y:S05]  /*b860*/  BSYNC B0 ;  /* 0x0000000000007941 */ /* 0x000fea0003800000 */
.L_x_72:
[----:B------:R-:W-:Y:S05]  /*b870*/  BRA.DIV ~URZ, `(.L_x_74) ;  /* 0x000048d27f007947 */ /* 0x000fea000b800000 */
[----:B---3--:R3:W1:Y:S04]  /*b880*/  SHFL.IDX PT, R4, R5, 0x3, 0x181f ;  /* 0x00781f0005047f89 */ /* 0x00866800000e0000 */
[----:B----4-:R3:W4:Y:S02]  /*b890*/  SHFL.IDX PT, R0, R14, 0x3, 0x181f ;  /* 0x00781f000e007f89 */ /* 0x01072400000e0000 */
.L_x_138:
[----:B-1----:R-:W-:-:S04]  /*b8a0*/  IADD3 R2, R12, 0x60, RZ ;  /* 0x000000600c027810 */ /* 0x002fc80007ffe0ff */
[----:B------:R-:W-:-:S13]  /*b8b0*/  ISETP.GE.AND P0, PT, R2, R13, PT ;  /* 0x0000000d0200720c */ /* 0x000fda0003f06270 */
[----:B------:R-:W-:Y:S05]  /*b8c0*/  @P0 BRA `(.L_x_75) ;  /* 0x00002d4000000947 */ /* 0x000fea0003800000 */
[C---:B------:R-:W-:Y:S02]  /*b8d0*/  IADD3 R11, R249.reuse, 0x40, RZ ;  /* 0x00000040f90b7810 */ /* 0x040fe40007ffe0ff */
[C---:B---3--:R-:W-:Y:S02]  /*b8e0*/  IADD3 R5, R249.reuse, 0x80, RZ ;  /* 0x00000080f9057810 */ /* 0x048fe40007ffe0ff */
[----:B------:R-:W-:Y:S02]  /*b8f0*/  ISETP.GE.AND P2, PT, R249, c[0x0][0x3c8], PT ;  /* 0x0000f200f9007a0c */ /* 0x000fe40003f46270 */
[----:B------:R-:W-:Y:S02]  /*b900*/  ISETP.GE.AND P1, PT, R11, c[0x0][0x3c8], PT ;  /* 0x0000f2000b007a0c */ /* 0x000fe40003f26270 */
[----:B------:R-:W-:Y:S02]  /*b910*/  ISETP.GE.AND P0, PT, R5, c[0x0][0x3c8], PT ;  /* 0x0000f20005007a0c */ /* 0x000fe40003f06270 */
[----:B--2---:R-:W-:-:S02]  /*b920*/  IADD3 R14, R249, 0x40, RZ ;  /* 0x00000040f90e7810 */ /* 0x004fc40007ffe0ff */
[C---:B------:R-:W-:Y:S02]  /*b930*/  IADD3 R10, R249.reuse, 0x80, RZ ;  /* 0x00000080f90a7810 */ /* 0x040fe40007ffe0ff */
[----:B------:R-:W-:Y:S02]  /*b940*/  SHF.R.S32.HI R15, RZ, 0x1f, R249 ;  /* 0x0000001fff0f7819 */ /* 0x000fe400000114f9 */
[----:B------:R-:W-:Y:S02]  /*b950*/  SHF.R.S32.HI R14, RZ, 0x1f, R14 ;  /* 0x0000001fff0e7819 */ /* 0x000fe4000001140e */
[-C--:B----4-:R-:W-:Y:S02]  /*b960*/  @!P2 LEA R8, P5, R249, R0.reuse, 0x1 ;  /* 0x00000000f908a211 */ /* 0x090fe400078a08ff */
[----:B------:R-:W-:Y:S02]  /*b970*/  @!P1 LEA R6, P4, R11, R0, 0x1 ;  /* 0x000000000b069211 */ /* 0x000fe400078808ff */
[----:B------:R-:W-:-:S02]  /*b980*/  SHF.R.S32.HI R10, RZ, 0x1f, R10 ;  /* 0x0000001fff0a7819 */ /* 0x000fc4000001140a */
[----:B------:R-:W-:Y:S02]  /*b990*/  @!P0 LEA R2, P3, R5, R0, 0x1 ;  /* 0x0000000005028211 */ /* 0x000fe400078608ff */
[-C--:B------:R-:W-:Y:S02]  /*b9a0*/  @!P2 LEA.HI.X R9, R249, R4.reuse, R15, 0x1, P5 ;  /* 0x00000004f909a211 */ /* 0x080fe400028f0c0f */
[-C--:B------:R-:W-:Y:S02]  /*b9b0*/  @!P1 LEA.HI.X R7, R11, R4.reuse, R14, 0x1, P4 ;  /* 0x000000040b079211 */ /* 0x080fe400020f0c0e */
[----:B------:R-:W-:Y:S01]  /*b9c0*/  @!P0 LEA.HI.X R3, R5, R4, R10, 0x1, P3 ;  /* 0x0000000405038211 */ /* 0x000fe200018f0c0a */
[----:B------:R1:W-:Y:S01]  /*b9d0*/  @!P2 ST.E.128 [R8.64], R72 ;  /* 0x000000480800a985 */ /* 0x0003e2000c101d06 */
[----:B------:R-:W-:-:S03]  /*b9e0*/  IADD3 R5, R249, 0xc0, RZ ;  /* 0x000000c0f9057810 */ /* 0x000fc60007ffe0ff */
[----:B------:R1:W-:Y:S04]  /*b9f0*/  @!P1 ST.E.128 [R6.64], R68 ;  /* 0x0000004406009985 */ /* 0x0003e8000c101d06 */
[----:B------:R1:W-:Y:S01]  /*ba00*/  @!P0 ST.E.128 [R2.64], R64 ;  /* 0x0000004002008985 */ /* 0x0003e2000c101d06 */
[----:B------:R-:W-:-:S13]  /*ba10*/  ISETP.GE.AND P0, PT, R5, c[0x0][0x3c8], PT ;  /* 0x0000f20005007a0c */ /* 0x000fda0003f06270 */
[----:B------:R-:W-:Y:S05]  /*ba20*/  @P0 BRA `(.L_x_75) ;  /* 0x00002be000000947 */ /* 0x000fea0003800000 */
[----:B------:R-:W-:Y:S02]  /*ba30*/  IADD3 R10, R249, 0xc0, RZ ;  /* 0x000000c0f90a7810 */ /* 0x000fe40007ffe0ff */
[----:B-1----:R-:W-:Y:S02]  /*ba40*/  LEA R2, P0, R5, R0, 0x1 ;  /* 0x0000000005027211 */ /* 0x002fe400078008ff */
[----:B------:R-:W-:-:S04]  /*ba50*/  SHF.R.S32.HI R10, RZ, 0x1f, R10 ;  /* 0x0000001fff0a7819 */ /* 0x000fc8000001140a */
[----:B------:R-:W-:-:S05]  /*ba60*/  LEA.HI.X R3, R5, R4, R10, 0x1, P0 ;  /* 0x0000000405037211 */ /* 0x000fca00000f0c0a */
[----:B------:R1:W-:Y:S01]  /*ba70*/  ST.E.128 [R2.64], R76 ;  /* 0x0000004c02007985 */ /* 0x0003e2000c101d06 */
[----:B------:R-:W-:Y:S05]  /*ba80*/  BRA `(.L_x_75) ;  /* 0x00002b8000007947 */ /* 0x000fea0003800000 */
.L_x_62:
[----:B-1----:R-:W2:Y:S01]  /*ba90*/  LDL.LU R5, [R1+0x80] ;  /* 0x0000800001057983 */ /* 0x002ea20000300800 */
[----:B------:R-:W-:Y:S02]  /*baa0*/  IMAD R11, R11, c[0x0][0x408], RZ ;  /* 0x000102000b0b7a24 */ /* 0x000fe400078e02ff */
[----:B------:R-:W-:-:S04]  /*bab0*/  IMAD.WIDE.U32 R2, R0, c[0x0][0x408], RZ ;  /* 0x0001020000027a25 */ /* 0x000fc800078e00ff */
[----:B------:R-:W-:Y:S01]  /*bac0*/  IMAD R11, R0, c[0x0][0x40c], R11 ;  /* 0x00010300000b7a24 */ /* 0x000fe200078e020b */
[----:B------:R-:W-:Y:S01]  /*bad0*/  SHF.R.S32.HI R0, RZ, 0x1f, R8 ;  /* 0x0000001fff007819 */ /* 0x000fe20000011408 */
[----:B------:R-:W-:-:S03]  /*bae0*/  @P2 IMAD.HI.U32 R4, R9, c[0x0][0x4ec], RZ ;  /* 0x00013b0009042a27 */ /* 0x000fc600078e00ff */
[----:B------:R-:W-:Y:S01]  /*baf0*/  IADD3 R3, R3, R11, RZ ;  /* 0x0000000b03037210 */ /* 0x000fe20007ffe0ff */
[----:B------:R-:W-:-:S04]  /*bb00*/  IMAD R0, R0, c[0x0][0x440], RZ ;  /* 0x0001100000007a24 */ /* 0x000fc800078e02ff */
[----:B------:R-:W-:-:S04]  /*bb10*/  IMAD.WIDE.U32 R2, R10, c[0x0][0x438], R2 ;  /* 0x00010e000a027a25 */ /* 0x000fc800078e0002 */
[----:B------:R-:W-:Y:S02]  /*bb20*/  IMAD R3, R10, c[0x0][0x43c], R3 ;  /* 0x00010f000a037a24 */ /* 0x000fe400078e0203 */
[C---:B------:R-:W-:Y:S02]  /*bb30*/  IMAD R0, R8.reuse, c[0x0][0x444], R0 ;  /* 0x0001110008007a24 */ /* 0x040fe400078e0200 */
[----:B------:R-:W-:-:S05]  /*bb40*/  IMAD.WIDE.U32 R2, R8, c[0x0][0x440], R2 ;  /* 0x0001100008027a25 */ /* 0x000fca00078e0002 */
[----:B------:R-:W-:Y:S02]  /*bb50*/  IADD3 R3, R3, R0, RZ ;  /* 0x0000000003037210 */ /* 0x000fe40007ffe0ff */
[----:B------:R-:W-:Y:S02]  /*bb60*/  MOV R0, R9 ;  /* 0x0000000900007202 */ /* 0x000fe40000000f00 */
[----:B------:R-:W-:-:S04]  /*bb70*/  @P2 SHF.R.U32.HI R0, RZ, c[0x0][0x4f0], R4 ;  /* 0x00013c00ff002a19 */ /* 0x000fc80000011604 */
[----:B------:R-:W-:-:S05]  /*bb80*/  SHF.R.S32.HI R4, RZ, 0x1f, R0 ;  /* 0x0000001fff047819 */ /* 0x000fca0000011400 */
[----:B------:R-:W-:-:S04]  /*bb90*/  IMAD R4, R4, c[0x0][0x430], RZ ;  /* 0x00010c0004047a24 */ /* 0x000fc800078e02ff */
[----:B------:R-:W-:Y:S02]  /*bba0*/  IMAD R4, R0, c[0x0][0x434], R4 ;  /* 0x00010d0000047a24 */ /* 0x000fe400078e0204 */
[----:B--2---:R-:W-:-:S04]  /*bbb0*/  IMAD.WIDE.U32 R2, R5, c[0x0][0x448], R2 ;  /* 0x0001120005027a25 */ /* 0x004fc800078e0002 */
[----:B------:R-:W-:-:S04]  /*bbc0*/  IMAD R3, R5, c[0x0][0x44c], R3 ;  /* 0x0001130005037a24 */ /* 0x000fc800078e0203 */
[C---:B------:R-:W-:Y:S01]  /*bbd0*/  IMAD.WIDE.U32 R2, R0.reuse, c[0x0][0x430], R2 ;  /* 0x00010c0000027a25 */ /* 0x040fe200078e0002 */
[----:B------:R-:W-:-:S04]  /*bbe0*/  IADD3 R0, -R0, RZ, RZ ;  /* 0x000000ff00007210 */ /* 0x000fc80007ffe1ff */
[----:B------:R-:W-:Y:S01]  /*bbf0*/  IADD3 R3, R3, R4, RZ ;  /* 0x0000000403037210 */ /* 0x000fe20007ffe0ff */
[----:B------:R-:W-:-:S04]  /*bc00*/  IMAD R0, R0, c[0x0][0x4e8], R9 ;  /* 0x00013a0000007a24 */ /* 0x000fc800078e0209 */
[----:B------:R-:W-:Y:S01]  /*bc10*/  IMAD.WIDE.U32 R2, R0, c[0x0][0x428], R2 ;  /* 0x00010a0000027a25 */ /* 0x000fe200078e0002 */
[----:B------:R-:W-:-:S04]  /*bc20*/  SHF.R.S32.HI R4, RZ, 0x1f, R0 ;  /* 0x0000001fff047819 */ /* 0x000fc80000011400 */
[----:B------:R-:W-:Y:S01]  /*bc30*/  LEA R12, P2, R2, c[0x0][0x400], 0x2 ;  /* 0x00010000020c7a11 */ /* 0x000fe200078410ff */
[----:B------:R-:W-:-:S04]  /*bc40*/  IMAD R4, R4, c[0x0][0x428], RZ ;  /* 0x00010a0004047a24 */ /* 0x000fc800078e02ff */
[----:B------:R-:W-:-:S05]  /*bc50*/  IMAD R0, R0, c[0x0][0x42c], R4 ;  /* 0x00010b0000007a24 */ /* 0x000fca00078e0204 */
[----:B------:R-:W-:-:S04]  /*bc60*/  IADD3 R0, R3, R0, RZ ;  /* 0x0000000003007210 */ /* 0x000fc80007ffe0ff */
[----:B------:R-:W-:Y:S01]  /*bc70*/  LEA.HI.X R5, R2, c[0x0][0x404], R0, 0x2, P2 ;  /* 0x0001010002057a11 */ /* 0x000fe200010f1400 */
[----:B------:R-:W-:Y:S05]  /*bc80*/  BRA.DIV ~URZ, `(.L_x_76) ;  /* 0x000045827f007947 */ /* 0x000fea000b800000 */
[----:B------:R1:W2:Y:S02]  /*bc90*/  SHFL.IDX PT, R4, R5, RZ, 0x1c1f ;  /* 0x001c1fff05047589 */ /* 0x0002a400000e0000 */
.L_x_139:
[----:B------:R-:W-:Y:S05]  /*bca0*/  BRA.DIV ~URZ, `(.L_x_77) ;  /* 0x000045d27f007947 */ /* 0x000fea000b800000 */
[----:B------:R3:W4:Y:S02]  /*bcb0*/  SHFL.IDX PT, R0, R12, RZ, 0x1c1f ;  /* 0x001c1fff0c007589 */ /* 0x00072400000e0000 */
.L_x_140:
[----:B------:R-:W-:Y:S01]  /*bcc0*/  BSSY B0, `(.L_x_78) ;  /* 0x00000c2000007945 */ /* 0x000fe20003800000 */
[----:B------:R-:W-:Y:S05]  /*bcd0*/  @P1 BRA `(.L_x_79) ;  /* 0x00000c0000001947 */ /* 0x000fea0003800000 */
[----:B------:R-:W5:Y:S04]  /*bce0*/  LDL R8, [R1+0x84] ;  /* 0x0000840001087983 */ /* 0x000f680000100800 */
[----:B---3--:R-:W3:Y:S04]  /*bcf0*/  LDL R11, [R1+0x100] ;  /* 0x00010000010b7983 */ /* 0x008ee80000100800 */
[----:B----4-:R-:W4:Y:S04]  /*bd00*/  LDL R15, [R1+0x17c] ;  /* 0x00017c00010f7983 */ /* 0x010f280000100800 */
[----:B--2---:R-:W2:Y:S04]  /*bd10*/  LDL R6, [R1+0xfc] ;  /* 0x0000fc0001067983 */ /* 0x004ea80000100800 */
[----:B------:R-:W2:Y:S04]  /*bd20*/  LDL R10, [R1+0xf8] ;  /* 0x0000f800010a7983 */ /* 0x000ea80000100800 */
[----:B------:R-:W2:Y:S04]  /*bd30*/  LDL R9, [R1+0xf4] ;  /* 0x0000f40001097983 */ /* 0x000ea80000100800 */
[----:B------:R-:W4:Y:S04]  /*bd40*/  LDL R7, [R1+0x178] ;  /* 0x0001780001077983 */ /* 0x000f280000100800 */
        /* <DEDUP_REMOVED lines=8> */
[----:B------:R-:W4:Y:S01]  /*bdd0*/  LDL R17, [R1+0xdc] ;  /* 0x0000dc0001117983 */ /* 0x000f220000100800 */
[----:B-----5:R-:W-:-:S02]  /*bde0*/  ISETP.GE.AND P1, PT, R8, c[0x0][0x3c8], PT ;  /* 0x0000f20008007a0c */ /* 0x020fc40003f26270 */
[----:B---3--:R-:W-:-:S11]  /*bdf0*/  ISETP.GE.AND P3, PT, R11, c[0x0][0x3c8], PT ;  /* 0x0000f2000b007a0c */ /* 0x008fd60003f66270 */
[----:B------:R-:W-:Y:S02]  /*be00*/  @!P1 IMAD.MOV.U32 R2, RZ, RZ, R0 ;  /* 0x000000ffff029224 */ /* 0x000fe400078e0000 */
[----:B------:R-:W-:-:S04]  /*be10*/  @!P1 IMAD.MOV.U32 R3, RZ, RZ, R4 ;  /* 0x000000ffff039224 */ /* 0x000fc800078e0004 */
[----:B------:R-:W-:Y:S01]  /*be20*/  @!P1 IMAD.WIDE R2, R8, 0x4, R2 ;  /* 0x0000000408029825 */ /* 0x000fe200078e0202 */
[----:B--2---:R-:W-:Y:S01]  /*be30*/  ISETP.GE.AND P4, PT, R6, c[0x0][0x3c8], PT ;  /* 0x0000f20006007a0c */ /* 0x004fe20003f86270 */
[----:B------:R-:W2:Y:S04]  /*be40*/  LDL R8, [R1+0xe0] ;  /* 0x0000e00001087983 */ /* 0x000ea80000100800 */
[----:B------:R3:W-:Y:S02]  /*be50*/  @!P1 ST.E.64 [R2.64], R24 ;  /* 0x0000001802009985 */ /* 0x0007e4000c101b06 */
[C---:B---3--:R-:W-:Y:S02]  /*be60*/  @!P3 LEA R2, P2, R11.reuse, R0, 0x2 ;  /* 0x000000000b02b211 */ /* 0x048fe400078410ff */
[----:B------:R-:W3:Y:S02]  /*be70*/  LDL R24, [R1+0x160] ;  /* 0x0001600001187983 */ /* 0x000ee40000100800 */
[----:B----4-:R-:W-:-:S02]  /*be80*/  @!P3 LEA.HI.X R3, R11, R4, R15, 0x2, P2 ;  /* 0x000000040b03b211 */ /* 0x010fc400010f140f */
[----:B------:R-:W4:Y:S04]  /*be90*/  LDL R25, [R1+0xd4] ;  /* 0x0000d40001197983 */ /* 0x000f280000100800 */
[----:B------:R-:W5:Y:S01]  /*bea0*/  LDL R15, [R1+0x164] ;  /* 0x00016400010f7983 */ /* 0x000f620000100800 */
[----:B------:R-:W-:Y:S02]  /*beb0*/  ISETP.GE.AND P1, PT, R10, c[0x0][0x3c8], PT ;  /* 0x0000f2000a007a0c */ /* 0x000fe40003f26270 */
[----:B------:R-:W-:Y:S01]  /*bec0*/  ISETP.GE.AND P6, PT, R9, c[0x0][0x3c8], PT ;  /* 0x0000f20009007a0c */ /* 0x000fe20003fc6270 */
[----:B------:R1:W-:Y:S04]  /*bed0*/  @!P3 ST.E.64 [R2.64], R26 ;  /* 0x0000001a0200b985 */ /* 0x0003e8000c101b06 */
[----:B------:R-:W4:Y:S01]  /*bee0*/  LDL R11, [R1+0xd8] ;  /* 0x0000d800010b7983 */ /* 0x000f220000100800 */
[----:B------:R-:W-:-:S02]  /*bef0*/  ISETP.GE.AND P5, PT, R14, c[0x0][0x3c8], PT ;  /* 0x0000f2000e007a0c */ /* 0x000fc40003fa6270 */
[C---:B-1----:R-:W-:Y:S01]  /*bf00*/  @!P4 LEA R2, P2, R6.reuse, R0, 0x2 ;  /* 0x000000000602c211 */ /* 0x042fe200078410ff */
[----:B------:R-:W4:Y:S03]  /*bf10*/  LDL R26, [R1+0x150] ;  /* 0x00015000011a7983 */ /* 0x000f260000100800 */
[----:B------:R-:W-:Y:S01]  /*bf20*/  @!P4 LEA.HI.X R3, R6, R4, R7, 0x2, P2 ;  /* 0x000000040603c211 */ /* 0x000fe200010f1407 */
[----:B------:R-:W4:Y:S01]  /*bf30*/  LDL R27, [R1+0xa4] ;  /* 0x0000a400011b7983 */ /* 0x000f220000100800 */
[----:B------:R-:W-:Y:S02]  /*bf40*/  ISETP.GE.AND P2, PT, R16, c[0x0][0x3c8], PT ;  /* 0x0000f20010007a0c */ /* 0x000fe40003f46270 */
[C---:B------:R-:W-:Y:S01]  /*bf50*/  @!P1 LEA R6, P3, R10.reuse, R0, 0x2 ;  /* 0x000000000a069211 */ /* 0x040fe200078610ff */
[----:B------:R1:W-:Y:S03]  /*bf60*/  @!P4 ST.E.64 [R2.64], R132 ;  /* 0x000000840200c985 */ /* 0x0003e6000c101b06 */
[----:B------:R-:W-:-:S02]  /*bf70*/  @!P1 LEA.HI.X R7, R10, R4, R103, 0x2, P3 ;  /* 0x000000040a079211 */ /* 0x000fc400018f1467 */
[----:B------:R-:W4:Y:S04]  /*bf80*/  LDL R10, [R1+0x15c] ;  /* 0x00015c00010a7983 */ /* 0x000f280000100800 */
[----:B------:R1:W-:Y:S01]  /*bf90*/  @!P1 ST.E.64 [R6.64], R134 ;  /* 0x0000008606009985 */ /* 0x0003e2000c101b06 */
[----:B------:R-:W-:Y:S02]  /*bfa0*/  ISETP.GE.AND P1, PT, R13, c[0x0][0x3c8], PT ;  /* 0x0000f2000d007a0c */ /* 0x000fe40003f26270 */
[----:B-1----:R-:W-:-:S04]  /*bfb0*/  @!P6 LEA R2, P4, R9, R0, 0x2 ;  /* 0x000000000902e211 */ /* 0x002fc800078810ff */
[----:B------:R-:W-:Y:S02]  /*bfc0*/  @!P6 LEA.HI.X R3, R9, R4, R23, 0x2, P4 ;  /* 0x000000040903e211 */ /* 0x000fe400020f1417 */
[----:B------:R-:W4:Y:S01]  /*bfd0*/  LDL R9, [R1+0xd0] ;  /* 0x0000d00001097983 */ /* 0x000f220000100800 */
[----:B------:R-:W-:-:S03]  /*bfe0*/  @!P2 LEA R6, P3, R16, R0, 0x2 ;  /* 0x000000001006a211 */ /* 0x000fc600078610ff */
[----:B------:R-:W4:Y:S01]  /*bff0*/  LDL R23, [R1+0xcc] ;  /* 0x0000cc0001177983 */ /* 0x000f220000100800 */
[----:B------:R-:W-:-:S03]  /*c000*/  @!P2 LEA.HI.X R7, R16, R4, R22, 0x2, P3 ;  /* 0x000000041007a211 */ /* 0x000fc600018f1416 */
[----:B------:R-:W4:Y:S04]  /*c010*/  LDL R22, [R1+0x158] ;  /* 0x0001580001167983 */ /* 0x000f280000100800 */
[----:B------:R-:W4:Y:S04]  /*c020*/  LDL R16, [R1+0x154] ;  /* 0x0001540001107983 */ /* 0x000f280000100800 */
[----:B------:R1:W-:Y:S04]  /*c030*/  @!P6 ST.E.64 [R2.64], R140 ;  /* 0x0000008c0200e985 */ /* 0x0003e8000c101b06 */
[----:B------:R1:W-:Y:S01]  /*c040*/  @!P2 ST.E.64 [R6.64], R136 ;  /* 0x000000880600a985 */ /* 0x0003e2000c101b06 */
[----:B------:R-:W-:-:S02]  /*c050*/  ISETP.GE.AND P6, PT, R18, c[0x0][0x3c8], PT ;  /* 0x0000f20012007a0c */ /* 0x000fc40003fc6270 */
[CC--:B-1----:R-:W-:Y:S02]  /*c060*/  @!P5 LEA R2, P4, R14.reuse, R0.reuse, 0x2 ;  /* 0x000000000e02d211 */ /* 0x0c2fe400078810ff */
[----:B------:R-:W-:Y:S02]  /*c070*/  @!P1 LEA R6, P3, R13, R0, 0x2 ;  /* 0x000000000d069211 */ /* 0x000fe400078610ff */
[----:B------:R-:W-:Y:S02]  /*c080*/  @!P5 LEA.HI.X R3, R14, R4, R19, 0x2, P4 ;  /* 0x000000040e03d211 */ /* 0x000fe400020f1413 */
[----:B------:R-:W4:Y:S04]  /*c090*/  LDL R14, [R1+0xc8] ;  /* 0x0000c800010e7983 */ /* 0x000f280000100800 */
[----:B------:R1:W-:Y:S04]  /*c0a0*/  @!P5 ST.E.64 [R2.64], R28 ;  /* 0x0000001c0200d985 */ /* 0x0003e8000c101b06 */
[----:B------:R-:W4:Y:S01]  /*c0b0*/  LDL R19, [R1+0xc4] ;  /* 0x0000c40001137983 */ /* 0x000f220000100800 */
[----:B-1----:R-:W-:-:S03]  /*c0c0*/  @!P6 LEA R2, P4, R18, R0, 0x2 ;  /* 0x000000001202e211 */ /* 0x002fc600078810ff */
[----:B------:R-:W4:Y:S04]  /*c0d0*/  LDL R29, [R1+0xa8] ;  /* 0x0000a800011d7983 */ /* 0x000f280000100800 */
[----:B------:R-:W4:Y:S01]  /*c0e0*/  LDL R28, [R1+0x120] ;  /* 0x00012000011c7983 */ /* 0x000f220000100800 */
[----:B-----5:R-:W-:-:S03]  /*c0f0*/  @!P1 LEA.HI.X R7, R13, R4, R15, 0x2, P3 ;  /* 0x000000040d079211 */ /* 0x020fc600018f140f */
[----:B------:R-:W5:Y:S01]  /*c100*/  LDL R13, [R1+0x14c] ;  /* 0x00014c00010d7983 */ /* 0x000f620000100800 */
[----:B---3--:R-:W-:-:S03]  /*c110*/  @!P6 LEA.HI.X R3, R18, R4, R24, 0x2, P4 ;  /* 0x000000041203e211 */ /* 0x008fc600020f1418 */
[----:B------:R-:W3:Y:S01]  /*c120*/  LDL R18, [R1+0x144] ;  /* 0x0001440001127983 */ /* 0x000ee20000100800 */
[----:B--2---:R-:W-:Y:S02]  /*c130*/  ISETP.GE.AND P2, PT, R8, c[0x0][0x3c8], PT ;  /* 0x0000f20008007a0c */ /* 0x004fe40003f46270 */
[----:B------:R-:W-:Y:S01]  /*c140*/  ISETP.GE.AND P5, PT, R17, c[0x0][0x3c8], PT ;  /* 0x0000f20011007a0c */ /* 0x000fe20003fa6270 */
[----:B------:R1:W-:Y:S01]  /*c150*/  @!P1 ST.E.64 [R6.64], R32 ;  /* 0x0000002006009985 */ /* 0x0003e2000c101b06 */
[----:B----4-:R-:W-:-:S03]  /*c160*/  ISETP.GE.AND P1, PT, R11, c[0x0][0x3c8], PT ;  /* 0x0000f2000b007a0c */ /* 0x010fc60003f26270 */
[----:B------:R-:W2:Y:S04]  /*c170*/  LDL R15, [R1+0xc0] ;  /* 0x0000c000010f7983 */ /* 0x000ea80000100800 */
[----:B------:R-:W4:Y:S04]  /*c180*/  LDL R24, [R1+0x148] ;  /* 0x0001480001187983 */ /* 0x000f280000100800 */
[----:B------:R1:W-:Y:S01]  /*c190*/  @!P6 ST.E.64 [R2.64], R36 ;  /* 0x000000240200e985 */ /* 0x0003e2000c101b06 */
[----:B------:R-:W-:Y:S02]  /*c1a0*/  ISETP.GE.AND P6, PT, R25, c[0x0][0x3c8], PT ;  /* 0x0000f20019007a0c */ /* 0x000fe40003fc6270 */
[C---:B-1----:R-:W-:Y:S01]  /*c1b0*/  @!P2 LEA R6, P3, R8.reuse, R0, 0x2 ;  /* 0x000000000806a211 */ /* 0x042fe200078610ff */
[----:B------:R-:W2:Y:S04]  /*c1c0*/  LDL R33, [R1+0xac] ;  /* 0x0000ac0001217983 */ /* 0x000ea80000100800 */
[----:B------:R-:W2:Y:S01]  /*c1d0*/  LDL R32, [R1+0x124] ;  /* 0x0001240001207983 */ /* 0x000ea20000100800 */
[----:B------:R-:W-:-:S03]  /*c1e0*/  @!P2 LEA.HI.X R7, R8, R4, R10, 0x2, P3 ;  /* 0x000000040807a211 */ /* 0x000fc600018f140a */
[----:B------:R-:W2:Y:S04]  /*c1f0*/  LDL R10, [R1+0xbc] ;  /* 0x0000bc00010a7983 */ /* 0x000ea80000100800 */
[----:B------:R1:W-:Y:S01]  /*c200*/  @!P2 ST.E.64 [R6.64], R40 ;  /* 0x000000280600a985 */ /* 0x0003e2000c101b06 */
[----:B------:R-:W-:-:S03]  /*c210*/  @!P5 LEA R2, P4, R17, R0, 0x2 ;  /* 0x000000001102d211 */ /* 0x000fc600078810ff */
[----:B------:R-:W4:Y:S04]  /*c220*/  LDL R8, [R1+0xb8] ;  /* 0x0000b80001087983 */ /* 0x000f280000100800 */
[----:B------:R-:W4:Y:S01]  /*c230*/  LDL R36, [R1+0x128] ;  /* 0x0001280001247983 */ /* 0x000f220000100800 */
[----:B------:R-:W-:Y:S02]  /*c240*/  ISETP.GE.AND P2, PT, R9, c[0x0][0x3c8], PT ;  /* 0x0000f20009007a0c */ /* 0x000fe40003f46270 */
[----:B-1----:R-:W-:Y:S02]  /*c250*/  @!P1 LEA R6, P3, R11, R0, 0x2 ;  /* 0x000000000b069211 */ /* 0x002fe400078610ff */
[-C--:B------:R-:W-:Y:S02]  /*c260*/  @!P5 LEA.HI.X R3, R17, R4.reuse, R22, 0x2, P4 ;  /* 0x000000041103d211 */ /* 0x080fe400020f1416 */
[----:B------:R-:W4:Y:S01]  /*c270*/  LDL R22, [R1+0x140] ;  /* 0x0001400001167983 */ /* 0x000f220000100800 */
[----:B------:R-:W-:-:S03]  /*c280*/  @!P1 LEA.HI.X R7, R11, R4, R16, 0x2, P3 ;  /* 0x000000040b079211 */ /* 0x000fc600018f1410 */
[----:B------:R1:W-:Y:S04]  /*c290*/  @!P5 ST.E.64 [R2.64], R44 ;  /* 0x0000002c0200d985 */ /* 0x0003e8000c101b06 */
[----:B------:R-:W4:Y:S04]  /*c2a0*/  LDL R17, [R1+0x13c] ;  /* 0x00013c0001117983 */ /* 0x000f280000100800 */
[----:B------:R1:W-:Y:S04]  /*c2b0*/  @!P1 ST.E.64 [R6.64], R48 ;  /* 0x0000003006009985 */ /* 0x0003e8000c101b06 */
[----:B------:R-:W4:Y:S04]  /*c2c0*/  LDL R11, [R1+0xb0] ;  /* 0x0000b000010b7983 */ /* 0x000f280000100800 */
[----:B------:R-:W4:Y:S01]  /*c2d0*/  LDL R16, [R1+0xb4] ;  /* 0x0000b40001107983 */ /* 0x000f220000100800 */
[----:B-1----:R-:W-:-:S02]  /*c2e0*/  @!P6 LEA R2, P4, R25, R0, 0x2 ;  /* 0x000000001902e211 */ /* 0x002fc400078810ff */
[----:B------:R-:W-:Y:S02]  /*c2f0*/  @!P2 LEA R6, P3, R9, R0, 0x2 ;  /* 0x000000000906a211 */ /* 0x000fe400078610ff */
[----:B------:R-:W-:Y:S02]  /*c300*/  ISETP.GE.AND P1, PT, R14, c[0x0][0x3c8], PT ;  /* 0x0000f2000e007a0c */ /* 0x000fe40003f26270 */
[-C--:B------:R-:W-:Y:S02]  /*c310*/  @!P6 LEA.HI.X R3, R25, R4.reuse, R26, 0x2, P4 ;  /* 0x000000041903e211 */ /* 0x080fe400020f141a */
[----:B------:R-:W-:Y:S01]  /*c320*/  ISETP.GE.AND P5, PT, R23, c[0x0][0x3c8], PT ;  /* 0x0000f20017007a0c */ /* 0x000fe20003fa6270 */
[----:B------:R-:W4:Y:S04]  /*c330*/  LDL R25, [R1+0xa0] ;  /* 0x0000a00001197983 */ /* 0x000f280000100800 */
[----:B------:R-:W-:Y:S01]  /*c340*/  @!P6 ST.E.64 [R2.64], R52 ;  /* 0x000000340200e985 */ /* 0x000fe2000c101b06 */
[----:B-----5:R-:W-:-:S03]  /*c350*/  @!P2 LEA.HI.X R7, R9, R4, R13, 0x2, P3 ;  /* 0x000000040907a211 */ /* 0x020fc600018f140d */
[----:B------:R-:W5:Y:S04]  /*c360*/  LDL R26, [R1+0x11c] ;  /* 0x00011c00011a7983 */ /* 0x000f680000100800 */
[----:B------:R-:W5:Y:S04]  /*c370*/  LDL R13, [R1+0x138] ;  /* 0x00013800010d7983 */ /* 0x000f680000100800 */
[----:B------:R1:W-:Y:S04]  /*c380*/  @!P2 ST.E.64 [R6.64], R56 ;  /* 0x000000380600a985 */ /* 0x0003e8000c101b06 */
[----:B------:R-:W5:Y:S01]  /*c390*/  LDL R9, [R1+0x134] ;  /* 0x0001340001097983 */ /* 0x000f620000100800 */
[----:B-1----:R-:W-:-:S04]  /*c3a0*/  @!P1 LEA R6, P3, R14, R0, 0x2 ;  /* 0x000000000e069211 */ /* 0x002fc800078610ff */
[----:B---3--:R-:W-:Y:S02]  /*c3b0*/  @!P1 LEA.HI.X R7, R14, R4, R18, 0x2, P3 ;  /* 0x000000040e079211 */ /* 0x008fe400018f1412 */
[----:B------:R-:W3:Y:S04]  /*c3c0*/  LDL R14, [R1+0x12c] ;  /* 0x00012c00010e7983 */ /* 0x000ee80000100800 */
[----:B------:R-:W3:Y:S01]  /*c3d0*/  LDL R18, [R1+0x130] ;  /* 0x0001300001127983 */ /* 0x000ee20000100800 */
[----:B------:R-:W-:Y:S02]  /*c3e0*/  ISETP.GE.AND P6, PT, R19, c[0x0][0x3c8], PT ;  /* 0x0000f20013007a0c */ /* 0x000fe40003fc6270 */
[----:B------:R-:W-:Y:S02]  /*c3f0*/  @!P5 LEA R2, P4, R23, R0, 0x2 ;  /* 0x000000001702d211 */ /* 0x000fe400078810ff */
[----:B--2---:R-:W-:-:S02]  /*c400*/  ISETP.GE.AND P2, PT, R15, c[0x0][0x3c8], PT ;  /* 0x0000f2000f007a0c */ /* 0x004fc40003f46270 */
[----:B----4-:R-:W-:Y:S02]  /*c410*/  @!P5 LEA.HI.X R3, R23, R4, R24, 0x2, P4 ;  /* 0x000000041703d211 */ /* 0x010fe400020f1418 */
[----:B------:R-:W2:Y:S04]  /*c420*/  LDL R23, [R1+0x9c] ;  /* 0x00009c0001177983 */ /* 0x000ea80000100800 */
[----:B------:R1:W-:Y:S01]  /*c430*/  @!P5 ST.E.64 [R2.64], R60 ;  /* 0x0000003c0200d985 */ /* 0x0003e2000c101b06 */
[----:B------:R-:W-:-:S03]  /*c440*/  ISETP.GE.AND P5, PT, R10, c[0x0][0x3c8], PT ;  /* 0x0000f2000a007a0c */ /* 0x000fc60003fa6270 */
[----:B------:R4:W-:Y:S01]  /*c450*/  @!P1 ST.E.64 [R6.64], R64 ;  /* 0x0000004006009985 */ /* 0x0009e2000c101b06 */
[----:B------:R-:W-:-:S03]  /*c460*/  ISETP.GE.AND P1, PT, R8, c[0x0][0x3c8], PT ;  /* 0x0000f20008007a0c */ /* 0x000fc60003f26270 */
[----:B------:R-:W2:Y:S01]  /*c470*/  LDL R24, [R1+0x118] ;  /* 0x0001180001187983 */ /* 0x000ea20000100800 */
[-C--:B-1----:R-:W-:Y:S02]  /*c480*/  @!P6 LEA R2, P4, R19, R0.reuse, 0x2 ;  /* 0x000000001302e211 */ /* 0x082fe400078810ff */
[----:B----4-:R-:W-:Y:S02]  /*c490*/  @!P2 LEA R6, P3, R15, R0, 0x2 ;  /* 0x000000000f06a211 */ /* 0x010fe400078610ff */
[-C--:B------:R-:W-:Y:S02]  /*c4a0*/  @!P6 LEA.HI.X R3, R19, R4.reuse, R22, 0x2, P4 ;  /* 0x000000041303e211 */ /* 0x080fe400020f1416 */
[----:B------:R-:W-:Y:S01]  /*c4b0*/  @!P2 LEA.HI.X R7, R15, R4, R17, 0x2, P3 ;  /* 0x000000040f07a211 */ /* 0x000fe200018f1411 */
[----:B------:R-:W4:Y:S04]  /*c4c0*/  LDL R19, [R1+0x94] ;  /* 0x0000940001137983 */ /* 0x000f280000100800 */
[----:B------:R1:W-:Y:S04]  /*c4d0*/  @!P6 ST.E.64 [R2.64], R68 ;  /* 0x000000440200e985 */ /* 0x0003e8000c101b06 */
[----:B------:R1:W-:Y:S01]  /*c4e0*/  @!P2 ST.E.64 [R6.64], R72 ;  /* 0x000000480600a985 */ /* 0x0003e2000c101b06 */
[----:B------:R-:W-:-:S02]  /*c4f0*/  ISETP.GE.AND P2, PT, R11, c[0x0][0x3c8], PT ;  /* 0x0000f2000b007a0c */ /* 0x000fc40003f46270 */
[----:B------:R-:W-:Y:S01]  /*c500*/  ISETP.GE.AND P6, PT, R16, c[0x0][0x3c8], PT ;  /* 0x0000f20010007a0c */ /* 0x000fe20003fc6270 */
[----:B------:R-:W4:Y:S04]  /*c510*/  LDL R17, [R1+0x90] ;  /* 0x0000900001117983 */ /* 0x000f280000100800 */
[----:B------:R-:W4:Y:S04]  /*c520*/  LDL R15, [R1+0x8c] ;  /* 0x00008c00010f7983 */ /* 0x000f280000100800 */
[----:B------:R-:W4:Y:S01]  /*c530*/  LDL R22, [R1+0x110] ;  /* 0x0001100001167983 */ /* 0x000f220000100800 */
[----:B-1----:R-:W-:-:S02]  /*c540*/  @!P5 LEA R2, P4, R10, R0, 0x2 ;  /* 0x000000000a02d211 */ /* 0x002fc400078810ff */
[----:B------:R-:W-:Y:S02]  /*c550*/  @!P1 LEA R6, P3, R8, R0, 0x2 ;  /* 0x0000000008069211 */ /* 0x000fe400078610ff */
[-C--:B-----5:R-:W-:Y:S02]  /*c560*/  @!P5 LEA.HI.X R3, R10, R4.reuse, R13, 0x2, P4 ;  /* 0x000000040a03d211 */ /* 0x0a0fe400020f140d */
[----:B------:R-:W5:Y:S04]  /*c570*/  LDL R10, [R1+0x98] ;  /* 0x00009800010a7983 */ /* 0x000f680000100800 */
[----:B------:R-:W5:Y:S01]  /*c580*/  LDL R13, [R1+0x88] ;  /* 0x00008800010d7983 */ /* 0x000f620000100800 */
[----:B------:R-:W-:Y:S02]  /*c590*/  @!P1 LEA.HI.X R7, R8, R4, R9, 0x2, P3 ;  /* 0x0000000408079211 */ /* 0x000fe400018f1409 */
[C---:B------:R-:W-:Y:S01]  /*c5a0*/  @!P2 LEA R8, P3, R11.reuse, R0, 0x2 ;  /* 0x000000000b08a211 */ /* 0x040fe200078610ff */
[----:B------:R1:W-:Y:S03]  /*c5b0*/  @!P5 ST.E.64 [R2.64], R76 ;  /* 0x0000004c0200d985 */ /* 0x0003e6000c101b06 */
[----:B---3--:R-:W-:-:S02]  /*c5c0*/  @!P2 LEA.HI.X R9, R11, R4, R14, 0x2, P3 ;  /* 0x000000040b09a211 */ /* 0x008fc400018f140e */
[----:B------:R-:W3:Y:S01]  /*c5d0*/  LDL R11, [R1+0x114] ;  /* 0x00011400010b7983 */ /* 0x000ee20000100800 */
[----:B-1----:R-:W-:-:S03]  /*c5e0*/  @!P6 LEA R2, P4, R16, R0, 0x2 ;  /* 0x000000001002e211 */ /* 0x002fc600078810ff */
[----:B------:R-:W3:Y:S01]  /*c5f0*/  LDL R14, [R1+0x104] ;  /* 0x00010400010e7983 */ /* 0x000ee20000100800 */
[----:B------:R-:W-:-:S03]  /*c600*/  @!P6 LEA.HI.X R3, R16, R4, R18, 0x2, P4 ;  /* 0x000000041003e211 */ /* 0x000fc600020f1412 */
[----:B------:R-:W3:Y:S04]  /*c610*/  LDL R18, [R1+0x10c] ;  /* 0x00010c0001127983 */ /* 0x000ee80000100800 */
[----:B------:R-:W3:Y:S01]  /*c620*/  LDL R16, [R1+0x108] ;  /* 0x0001080001107983 */ /* 0x000ee20000100800 */
[----:B------:R-:W-:-:S03]  /*c630*/  ISETP.GE.AND P5, PT, R33, c[0x0][0x3c8], PT ;  /* 0x0000f20021007a0c */ /* 0x000fc60003fa6270 */
[----:B------:R1:W-:Y:S01]  /*c640*/  @!P1 ST.E.64 [R6.64], R80 ;  /* 0x0000005006009985 */ /* 0x0003e2000c101b06 */
[----:B------:R-:W-:-:S03]  /*c650*/  ISETP.GE.AND P1, PT, R29, c[0x0][0x3c8], PT ;  /* 0x0000f2001d007a0c */ /* 0x000fc60003f26270 */
[----:B------:R2:W-:Y:S01]  /*c660*/  @!P6 ST.E.64 [R2.64], R84 ;  /* 0x000000540200e985 */ /* 0x0005e2000c101b06 */
[----:B------:R-:W-:Y:S02]  /*c670*/  ISETP.GE.AND P6, PT, R27, c[0x0][0x3c8], PT ;  /* 0x0000f2001b007a0c */ /* 0x000fe40003fc6270 */
[----:B------:R-:W-:Y:S01]  /*c680*/  ISETP.GE.AND P4, PT, R25, c[0x0][0x3c8], PT ;  /* 0x0000f20019007a0c */ /* 0x000fe20003f86270 */
[----:B------:R2:W-:Y:S02]  /*c690*/  @!P2 ST.E.64 [R8.64], R88 ;  /* 0x000000580800a985 */ /* 0x0005e4000c101b06 */
[----:B-1----:R-:W-:-:S04]  /*c6a0*/  @!P5 LEA R6, P3, R33, R0, 0x2 ;  /* 0x000000002106d211 */ /* 0x002fc800078610ff */
[----:B--2---:R-:W-:Y:S02]  /*c6b0*/  @!P1 LEA R2, P2, R29, R0, 0x2 ;  /* 0x000000001d029211 */ /* 0x004fe400078410ff */
[-C--:B------:R-:W-:Y:S02]  /*c6c0*/  @!P5 LEA.HI.X R7, R33, R4.reuse, R36, 0x2, P3 ;  /* 0x000000042107d211 */ /* 0x080fe400018f1424 */
[----:B------:R-:W-:Y:S02]  /*c6d0*/  ISETP.GE.AND P3, PT, R23, c[0x0][0x3c8], PT ;  /* 0x0000f20017007a0c */ /* 0x000fe40003f66270 */
[----:B------:R-:W-:Y:S01]  /*c6e0*/  @!P1 LEA.HI.X R3, R29, R4, R32, 0x2, P2 ;  /* 0x000000041d039211 */ /* 0x000fe200010f1420 */
[----:B------:R1:W-:Y:S01]  /*c6f0*/  @!P5 ST.E.64 [R6.64], R92 ;  /* 0x0000005c0600d985 */ /* 0x0003e2000c101b06 */
[----:B------:R-:W-:-:S03]  /*c700*/  @!P6 LEA R8, P2, R27, R0, 0x2 ;  /* 0x000000001b08e211 */ /* 0x000fc600078410ff */
[----:B------:R2:W-:Y:S01]  /*c710*/  @!P1 ST.E.64 [R2.64], R96 ;  /* 0x0000006002009985 */ /* 0x0005e2000c101b06 */
[----:B------:R-:W-:-:S05]  /*c720*/  @!P6 LEA.HI.X R9, R27, R4, R28, 0x2, P2 ;  /* 0x000000041b09e211 */ /* 0x000fca00010f141c */
[----:B------:R-:W-:Y:S01]  /*c730*/  @!P6 ST.E.64 [R8.64], R144 ;  /* 0x000000900800e985 */ /* 0x000fe2000c101b06 */
[----:B----4-:R-:W-:Y:S02]  /*c740*/  ISETP.GE.AND P6, PT, R19, c[0x0][0x3c8], PT ;  /* 0x0000f20013007a0c */ /* 0x010fe40003fc6270 */
[-C--:B-1----:R-:W-:Y:S02]  /*c750*/  @!P3 LEA R6, P2, R23, R0.reuse, 0x2 ;  /* 0x000000001706b211 */ /* 0x082fe400078410ff */
[----:B--2---:R-:W-:Y:S02]  /*c760*/  @!P4 LEA R2, P5, R25, R0, 0x2 ;  /* 0x000000001902c211 */ /* 0x004fe400078a10ff */
[-C--:B------:R-:W-:Y:S02]  /*c770*/  @!P3 LEA.HI.X R7, R23, R4.reuse, R24, 0x2, P2 ;  /* 0x000000041707b211 */ /* 0x080fe400010f1418 */
[----:B------:R-:W-:Y:S02]  /*c780*/  @!P4 LEA.HI.X R3, R25, R4, R26, 0x2, P5 ;  /* 0x000000041903c211 */ /* 0x000fe400028f141a */
[----:B------:R-:W-:-:S03]  /*c790*/  ISETP.GE.AND P5, PT, R17, c[0x0][0x3c8], PT ;  /* 0x0000f20011007a0c */ /* 0x000fc60003fa6270 */
[----:B------:R1:W-:Y:S01]  /*c7a0*/  @!P4 ST.E.64 [R2.64], R100 ;  /* 0x000000640200c985 */ /* 0x0003e2000c101b06 */
[----:B------:R-:W-:-:S03]  /*c7b0*/  ISETP.GE.AND P4, PT, R15, c[0x0][0x3c8], PT ;  /* 0x0000f2000f007a0c */ /* 0x000fc60003f86270 */
[----:B------:R2:W-:Y:S01]  /*c7c0*/  @!P3 ST.E.64 [R6.64], R104 ;  /* 0x000000680600b985 */ /* 0x0005e2000c101b06 */
[----:B-----5:R-:W-:Y:S02]  /*c7d0*/  ISETP.GE.AND P1, PT, R10, c[0x0][0x3c8], PT ;  /* 0x0000f2000a007a0c */ /* 0x020fe40003f26270 */
[----:B------:R-:W-:-:S11]  /*c7e0*/  ISETP.GE.AND P3, PT, R13, c[0x0][0x3c8], PT ;  /* 0x0000f2000d007a0c */ /* 0x000fd60003f66270 */
[----:B-1----:R-:W-:-:S04]  /*c7f0*/  @!P1 LEA R2, P2, R10, R0, 0x2 ;  /* 0x000000000a029211 */ /* 0x002fc800078410ff */
[----:B---3--:R-:W-:Y:S02]  /*c800*/  @!P1 LEA.HI.X R3, R10, R4, R11, 0x2, P2 ;  /* 0x000000040a039211 */ /* 0x008fe400010f140b */
[----:B------:R-:W-:-:S03]  /*c810*/  @!P6 LEA R10, P2, R19, R0, 0x2 ;  /* 0x00000000130ae211 */ /* 0x000fc600078410ff */
[----:B------:R1:W-:Y:S01]  /*c820*/  @!P1 ST.E.64 [R2.64], R108 ;  /* 0x0000006c02009985 */ /* 0x0003e2000c101b06 */
[----:B------:R-:W-:Y:S02]  /*c830*/  @!P5 LEA R8, P1, R17, R0, 0x2 ;  /* 0x000000001108d211 */ /* 0x000fe400078210ff */
[----:B------:R-:W-:Y:S02]  /*c840*/  @!P6 LEA.HI.X R11, R19, R4, R22, 0x2, P2 ;  /* 0x00000004130be211 */ /* 0x000fe400010f1416 */
[----:B--2---:R-:W-:Y:S02]  /*c850*/  @!P4 LEA R6, P2, R15, R0, 0x2 ;  /* 0x000000000f06c211 */ /* 0x004fe400078410ff */
[-C--:B------:R-:W-:Y:S02]  /*c860*/  @!P5 LEA.HI.X R9, R17, R4.reuse, R18, 0x2, P1 ;  /* 0x000000041109d211 */ /* 0x080fe400008f1412 */
[----:B------:R-:W-:Y:S01]  /*c870*/  @!P4 LEA.HI.X R7, R15, R4, R16, 0x2, P2 ;  /* 0x000000040f07c211 */ /* 0x000fe200010f1410 */
[----:B------:R2:W-:Y:S04]  /*c880*/  @!P6 ST.E.64 [R10.64], R152 ;  /* 0x000000980a00e985 */ /* 0x0005e8000c101b06 */
[----:B------:R2:W-:Y:S04]  /*c890*/  @!P5 ST.E.64 [R8.64], R148 ;  /* 0x000000940800d985 */ /* 0x0005e8000c101b06 */
[----:B------:R2:W-:Y:S01]  /*c8a0*/  @!P4 ST.E.64 [R6.64], R112 ;  /* 0x000000700600c985 */ /* 0x0005e2000c101b06 */
[----:B-1----:R-:W-:-:S04]  /*c8b0*/  @!P3 LEA R2, P1, R13, R0, 0x2 ;  /* 0x000000000d02b211 */ /* 0x002fc800078210ff */
[----:B------:R-:W-:-:S05]  /*c8c0*/  @!P3 LEA.HI.X R3, R13, R4, R14, 0x2, P1 ;  /* 0x000000040d03b211 */ /* 0x000fca00008f140e */
[----:B------:R2:W-:Y:S04]  /*c8d0*/  @!P3 ST.E.64 [R2.64], R20 ;  /* 0x000000140200b985 */ /* 0x0005e8000c101b06 */
.L_x_79:
[----:B------:R-:W-:Y:S05]  /*c8e0*/  BSYNC B0 ;  /* 0x0000000000007941 */ /* 0x000fea0003800000 */
.L_x_78:
[----:B------:R-:W-:Y:S05]  /*c8f0*/  BRA.DIV ~URZ, `(.L_x_80) ;  /* 0x000039e27f007947 */ /* 0x000fea000b800000 */
[----:B--2---:R2:W1:Y:S04]  /*c900*/  SHFL.IDX PT, R4, R5, 0x1, 0x1c1f ;  /* 0x003c1f0005047f89 */ /* 0x00446800000e0000 */
[----:B----4-:R2:W4:Y:S02]  /*c910*/  SHFL.IDX PT, R0, R12, 0x1, 0x1c1f ;  /* 0x003c1f000c007f89 */ /* 0x01052400000e0000 */
.L_x_141:
[----:B------:R-:W-:Y:S05]  /*c920*/  @P0 BRA `(.L_x_75) ;  /* 0x00001ce000000947 */ /* 0x000fea0003800000 */
[----:B-12---:R-:W2:Y:S04]  /*c930*/  LDL R5, [R1+0x84] ;  /* 0x0000840001057983 */ /* 0x006ea80000100800 */
[----:B------:R-:W5:Y:S04]  /*c940*/  LDL R17, [R1+0xfc] ;  /* 0x0000fc0001117983 */ /* 0x000f680000100800 */
[----:B---3--:R-:W3:Y:S04]  /*c950*/  LDL R21, [R1+0x178] ;  /* 0x0001780001157983 */ /* 0x008ee80000100800 */
[----:B----4-:R-:W4:Y:S04]  /*c960*/  LDL R24, [R1+0x100] ;  /* 0x0001000001187983 */ /* 0x010f280000100800 */
[----:B------:R-:W3:Y:S04]  /*c970*/  LDL R12, [R1+0xf8] ;  /* 0x0000f800010c7983 */ /* 0x000ee80000100800 */
        /* <DEDUP_REMOVED lines=13> */
[----:B------:R-:W3:Y:S01]  /*ca50*/  LDL R27, [R1+0x128] ;  /* 0x00012800011b7983 */ /* 0x000ee20000100800 */
[----:B--2---:R-:W-:-:S02]  /*ca60*/  ISETP.GE.AND P0, PT, R5, c[0x0][0x3c8], PT ;  /* 0x0000f20005007a0c */ /* 0x004fc40003f06270 */
[----:B-----5:R-:W-:-:S11]  /*ca70*/  ISETP.GE.AND P4, PT, R17, c[0x0][0x3c8], PT ;  /* 0x0000f20011007a0c */ /* 0x020fd60003f86270 */
[----:B------:R-:W-:Y:S02]  /*ca80*/  @!P0 IMAD.MOV.U32 R2, RZ, RZ, R0 ;  /* 0x000000ffff028224 */ /* 0x000fe400078e0000 */
[----:B------:R-:W-:-:S04]  /*ca90*/  @!P0 IMAD.MOV.U32 R3, RZ, RZ, R4 ;  /* 0x000000ffff038224 */ /* 0x000fc800078e0004 */
[----:B------:R-:W-:Y:S01]  /*caa0*/  @!P0 IMAD.WIDE R2, R5, 0x4, R2 ;  /* 0x0000000405028825 */ /* 0x000fe200078e0202 */
[----:B----4-:R-:W-:Y:S01]  /*cab0*/  ISETP.GE.AND P5, PT, R24, c[0x0][0x3c8], PT ;  /* 0x0000f20018007a0c */ /* 0x010fe20003fa6270 */
[----:B------:R-:W2:Y:S04]  /*cac0*/  LDL R5, [R1+0xdc] ;  /* 0x0000dc0001057983 */ /* 0x000ea80000100800 */
[----:B------:R1:W-:Y:S01]  /*cad0*/  @!P0 ST.E.64 [R2.64], R116 ;  /* 0x0000007402008985 */ /* 0x0003e2000c101b06 */
[----:B------:R-:W-:-:S04]  /*cae0*/  @!P4 LEA R6, P0, R17, R0, 0x2 ;  /* 0x000000001106c211 */ /* 0x000fc800078010ff */
[----:B---3--:R-:W-:Y:S02]  /*caf0*/  @!P4 LEA.HI.X R7, R17, R4, R21, 0x2, P0 ;  /* 0x000000041107c211 */ /* 0x008fe400000f1415 */
[----:B------:R-:W3:Y:S04]  /*cb00*/  LDL R21, [R1+0x164] ;  /* 0x0001640001157983 */ /* 0x000ee80000100800 */
[----:B------:R-:W4:Y:S01]  /*cb10*/  LDL R17, [R1+0x160] ;  /* 0x0001600001117983 */ /* 0x000f220000100800 */
[----:B------:R-:W-:Y:S02]  /*cb20*/  ISETP.GE.AND P3, PT, R12, c[0x0][0x3c8], PT ;  /* 0x0000f2000c007a0c */ /* 0x000fe40003f66270 */
[----:B------:R-:W-:Y:S02]  /*cb30*/  @!P5 LEA R8, P6, R24, R0, 0x2 ;  /* 0x000000001808d211 */ /* 0x000fe400078c10ff */
[----:B------:R-:W-:-:S02]  /*cb40*/  ISETP.GE.AND P1, PT, R20, c[0x0][0x3c8], PT ;  /* 0x0000f20014007a0c */ /* 0x000fc40003f26270 */
[----:B------:R-:W-:Y:S02]  /*cb50*/  @!P5 LEA.HI.X R9, R24, R4, R25, 0x2, P6 ;  /* 0x000000041809d211 */ /* 0x000fe400030f1419 */
[----:B------:R-:W-:Y:S01]  /*cb60*/  ISETP.GE.AND P2, PT, R19, c[0x0][0x3c8], PT ;  /* 0x0000f20013007a0c */ /* 0x000fe20003f46270 */
[----:B------:R-:W5:Y:S01]  /*cb70*/  LDL R24, [R1+0x150] ;  /* 0x0001500001187983 */ /* 0x000f620000100800 */
[----:B------:R-:W-:-:S03]  /*cb80*/  ISETP.GE.AND P0, PT, R13, c[0x0][0x3c8], PT ;  /* 0x0000f2000d007a0c */ /* 0x000fc60003f06270 */
[----:B------:R-:W5:Y:S01]  /*cb90*/  LDL R25, [R1+0x154] ;  /* 0x0001540001197983 */ /* 0x000f620000100800 */
[----:B-1----:R-:W-:-:S03]  /*cba0*/  @!P3 LEA R2, P6, R12, R0, 0x2 ;  /* 0x000000000c02b211 */ /* 0x002fc600078c10ff */
[----:B------:R1:W-:Y:S01]  /*cbb0*/  @!P5 ST.E.64 [R8.64], R154 ;  /* 0x0000009a0800d985 */ /* 0x0003e2000c101b06 */
[----:B------:R-:W-:-:S03]  /*cbc0*/  @!P3 LEA.HI.X R3, R12, R4, R15, 0x2, P6 ;  /* 0x000000040c03b211 */ /* 0x000fc600030f140f */
[----:B------:R-:W5:Y:S04]  /*cbd0*/  LDL R12, [R1+0xd4] ;  /* 0x0000d400010c7983 */ /* 0x000f680000100800 */
[----:B------:R1:W-:Y:S04]  /*cbe0*/  @!P4 ST.E.64 [R6.64], R128 ;  /* 0x000000800600c985 */ /* 0x0003e8000c101b06 */
[----:B------:R1:W-:Y:S04]  /*cbf0*/  @!P3 ST.E.64 [R2.64], R120 ;  /* 0x000000780200b985 */ /* 0x0003e8000c101b06 */
[----:B------:R-:W5:Y:S01]  /*cc00*/  LDL R15, [R1+0x15c] ;  /* 0x00015c00010f7983 */ /* 0x000f620000100800 */
[----:B------:R-:W-:-:S02]  /*cc10*/  ISETP.GE.AND P5, PT, R14, c[0x0][0x3c8], PT ;  /* 0x0000f2000e007a0c */ /* 0x000fc40003fa6270 */
[-C--:B-1----:R-:W-:Y:S02]  /*cc20*/  @!P2 LEA R8, P4, R19, R0.reuse, 0x2 ;  /* 0x000000001308a211 */ /* 0x082fe400078810ff */
[----:B------:R-:W-:-:S04]  /*cc30*/  @!P1 LEA R6, P3, R20, R0, 0x2 ;  /* 0x0000000014069211 */ /* 0x000fc800078610ff */
[-C--:B------:R-:W-:Y:S02]  /*cc40*/  @!P1 LEA.HI.X R7, R20, R4.reuse, R23, 0x2, P3 ;  /* 0x0000000414079211 */ /* 0x080fe400018f1417 */
[----:B------:R-:W5:Y:S01]  /*cc50*/  LDL R20, [R1+0x158] ;  /* 0x0001580001147983 */ /* 0x000f620000100800 */
[----:B------:R-:W-:-:S03]  /*cc60*/  @!P2 LEA.HI.X R9, R19, R4, R22, 0x2, P4 ;  /* 0x000000041309a211 */ /* 0x000fc600020f1416 */
[----:B------:R-:W5:Y:S01]  /*cc70*/  LDL R19, [R1+0xcc] ;  /* 0x0000cc0001137983 */ /* 0x000f620000100800 */
[C---:B------:R-:W-:Y:S02]  /*cc80*/  @!P0 LEA R2, P6, R13.reuse, R0, 0x2 ;  /* 0x000000000d028211 */ /* 0x040fe400078c10ff */
[----:B------:R-:W-:Y:S01]  /*cc90*/  ISETP.GE.AND P4, PT, R10, c[0x0][0x3c8], PT ;  /* 0x0000f2000a007a0c */ /* 0x000fe20003f86270 */
[----:B------:R-:W5:Y:S01]  /*cca0*/  LDL R22, [R1+0xd0] ;  /* 0x0000d00001167983 */ /* 0x000f620000100800 */
[----:B------:R-:W-:-:S03]  /*ccb0*/  @!P0 LEA.HI.X R3, R13, R4, R18, 0x2, P6 ;  /* 0x000000040d038211 */ /* 0x000fc600030f1412 */
[----:B------:R-:W5:Y:S04]  /*ccc0*/  LDL R13, [R1+0xc8] ;  /* 0x0000c800010d7983 */ /* 0x000f680000100800 */
[----:B------:R1:W-:Y:S04]  /*ccd0*/  @!P2 ST.E.64 [R8.64], R150 ;  /* 0x000000960800a985 */ /* 0x0003e8000c101b06 */
[----:B------:R1:W-:Y:S04]  /*cce0*/  @!P1 ST.E.64 [R6.64], R138 ;  /* 0x0000008a06009985 */ /* 0x0003e8000c101b06 */
[----:B------:R2:W-:Y:S01]  /*ccf0*/  @!P0 ST.E.64 [R2.64], R124 ;  /* 0x0000007c02008985 */ /* 0x0005e2000c101b06 */
[----:B------:R-:W-:-:S03]  /*cd00*/  ISETP.GE.AND P3, PT, R11, c[0x0][0x3c8], PT ;  /* 0x0000f2000b007a0c */ /* 0x000fc60003f66270 */
[----:B------:R-:W5:Y:S04]  /*cd10*/  LDL R18, [R1+0xc4] ;  /* 0x0000c40001127983 */ /* 0x000f680000100800 */
[----:B------:R-:W5:Y:S01]  /*cd20*/  LDL R23, [R1+0x14c] ;  /* 0x00014c0001177983 */ /* 0x000f620000100800 */
[-C--:B-1----:R-:W-:Y:S02]  /*cd30*/  @!P5 LEA R8, P6, R14, R0.reuse, 0x2 ;  /* 0x000000000e08d211 */ /* 0x082fe400078c10ff */
[----:B------:R-:W-:Y:S02]  /*cd40*/  @!P4 LEA R6, P0, R10, R0, 0x2 ;  /* 0x000000000a06c211 */ /* 0x000fe400078010ff */
[-C--:B---3--:R-:W-:Y:S02]  /*cd50*/  @!P5 LEA.HI.X R9, R14, R4.reuse, R21, 0x2, P6 ;  /* 0x000000040e09d211 */ /* 0x088fe400030f1415 */
[----:B------:R-:W3:Y:S01]  /*cd60*/  LDL R21, [R1+0x148] ;  /* 0x0001480001157983 */ /* 0x000ee20000100800 */
[----:B----4-:R-:W-:-:S03]  /*cd70*/  @!P4 LEA.HI.X R7, R10, R4, R17, 0x2, P0 ;  /* 0x000000040a07c211 */ /* 0x010fc600000f1411 */
[----:B------:R-:W4:Y:S01]  /*cd80*/  LDL R17, [R1+0x144] ;  /* 0x0001440001117983 */ /* 0x000f220000100800 */
[----:B--2---:R-:W-:Y:S02]  /*cd90*/  ISETP.GE.AND P2, PT, R5, c[0x0][0x3c8], PT ;  /* 0x0000f20005007a0c */ /* 0x004fe40003f46270 */
[----:B------:R-:W-:Y:S01]  /*cda0*/  @!P3 LEA R2, P6, R11, R0, 0x2 ;  /* 0x000000000b02b211 */ /* 0x000fe200078c10ff */
[----:B------:R-:W2:Y:S01]  /*cdb0*/  LDL R10, [R1+0xbc] ;  /* 0x0000bc00010a7983 */ /* 0x000ea20000100800 */
[----:B------:R-:W-:-:S03]  /*cdc0*/  ISETP.GE.AND P1, PT, R16, c[0x0][0x3c8], PT ;  /* 0x0000f20010007a0c */ /* 0x000fc60003f26270 */
[----:B------:R1:W-:Y:S04]  /*cdd0*/  @!P5 ST.E.64 [R8.64], R156 ;  /* 0x0000009c0800d985 */ /* 0x0003e8000c101b06 */
[----:B------:R-:W2:Y:S01]  /*cde0*/  LDL R14, [R1+0xc0] ;  /* 0x0000c000010e7983 */ /* 0x000ea20000100800 */
[----:B-----5:R-:W-:-:S03]  /*cdf0*/  ISETP.GE.AND P0, PT, R12, c[0x0][0x3c8], PT ;  /* 0x0000f2000c007a0c */ /* 0x020fc60003f06270 */
[----:B------:R5:W-:Y:S01]  /*ce00*/  @!P4 ST.E.64 [R6.64], R142 ;  /* 0x0000008e0600c985 */ /* 0x000be2000c101b06 */
[----:B------:R-:W-:-:S03]  /*ce10*/  @!P3 LEA.HI.X R3, R11, R4, R15, 0x2, P6 ;  /* 0x000000040b03b211 */ /* 0x000fc600030f140f */
[----:B------:R-:W2:Y:S01]  /*ce20*/  LDL R11, [R1+0xb8] ;  /* 0x0000b800010b7983 */ /* 0x000ea20000100800 */
[----:B-1----:R-:W-:-:S03]  /*ce30*/  @!P2 LEA R8, P6, R5, R0, 0x2 ;  /* 0x000000000508a211 */ /* 0x002fc600078c10ff */
[----:B------:R1:W-:Y:S04]  /*ce40*/  @!P3 ST.E.64 [R2.64], R34 ;  /* 0x000000220200b985 */ /* 0x0003e8000c101b06 */
[----:B------:R-:W2:Y:S01]  /*ce50*/  LDL R15, [R1+0xb4] ;  /* 0x0000b400010f7983 */ /* 0x000ea20000100800 */
[----:B-----5:R-:W-:Y:S02]  /*ce60*/  @!P1 LEA R6, P3, R16, R0, 0x2 ;  /* 0x0000000010069211 */ /* 0x020fe400078610ff */
[----:B------:R-:W-:Y:S02]  /*ce70*/  @!P2 LEA.HI.X R9, R5, R4, R20, 0x2, P6 ;  /* 0x000000040509a211 */ /* 0x000fe400030f1414 */
[----:B------:R-:W5:Y:S01]  /*ce80*/  LDL R20, [R1+0x140] ;  /* 0x0001400001147983 */ /* 0x000f620000100800 */
[----:B------:R-:W-:-:S02]  /*ce90*/  ISETP.GE.AND P4, PT, R19, c[0x0][0x3c8], PT ;  /* 0x0000f20013007a0c */ /* 0x000fc40003f86270 */
[----:B------:R-:W-:Y:S01]  /*cea0*/  @!P1 LEA.HI.X R7, R16, R4, R25, 0x2, P3 ;  /* 0x0000000410079211 */ /* 0x000fe200018f1419 */
[----:B------:R-:W5:Y:S01]  /*ceb0*/  LDL R5, [R1+0xb0] ;  /* 0x0000b00001057983 */ /* 0x000f620000100800 */
[----:B-1----:R-:W-:-:S03]  /*cec0*/  @!P0 LEA R2, P6, R12, R0, 0x2 ;  /* 0x000000000c028211 */ /* 0x002fc600078c10ff */
[----:B------:R-:W5:Y:S01]  /*ced0*/  LDL R16, [R1+0x13c] ;  /* 0x00013c0001107983 */ /* 0x000f620000100800 */
[----:B------:R-:W-:-:S03]  /*cee0*/  @!P0 LEA.HI.X R3, R12, R4, R24, 0x2, P6 ;  /* 0x000000040c038211 */ /* 0x000fc600030f1418 */
[----:B------:R-:W5:Y:S01]  /*cef0*/  LDL R12, [R1+0x138] ;  /* 0x00013800010c7983 */ /* 0x000f620000100800 */
[----:B------:R-:W-:-:S03]  /*cf00*/  ISETP.GE.AND P3, PT, R13, c[0x0][0x3c8], PT ;  /* 0x0000f2000d007a0c */ /* 0x000fc60003f66270 */
[----:B------:R-:W-:Y:S04]  /*cf10*/  @!P2 ST.E.64 [R8.64], R158 ;  /* 0x0000009e0800a985 */ /* 0x000fe8000c101b06 */
        /* <DEDUP_REMOVED lines=10> */
[----:B------:R-:W4:Y:S04]  /*cfc0*/  LDL R17, [R1+0x130] ;  /* 0x0001300001117983 */ /* 0x000f280000100800 */
[----:B------:R-:W4:Y:S01]  /*cfd0*/  LDL R13, [R1+0x12c] ;  /* 0x00012c00010d7983 */ /* 0x000f220000100800 */
[----:B------:R-:W-:Y:S02]  /*cfe0*/  ISETP.GE.AND P2, PT, R18, c[0x0][0x3c8], PT ;  /* 0x0000f20012007a0c */ /* 0x000fe40003f46270 */
[----:B------:R-:W-:Y:S01]  /*cff0*/  @!P5 LEA R8, P1, R22, R0, 0x2 ;  /* 0x000000001608d211 */ /* 0x000fe200078210ff */
[----:B------:R-:W4:Y:S01]  /*d000*/  LDL R21, [R1+0x11c] ;  /* 0x00011c0001157983 */ /* 0x000f220000100800 */
[----:B--2---:R-:W-:Y:S02]  /*d010*/  ISETP.GE.AND P0, PT, R10, c[0x0][0x3c8], PT ;  /* 0x0000f2000a007a0c */ /* 0x004fe40003f06270 */
[----:B------:R-:W-:-:S02]  /*d020*/  @!P5 LEA.HI.X R9, R22, R4, R23, 0x2, P1 ;  /* 0x000000041609d211 */ /* 0x000fc400008f1417 */
[----:B------:R-:W2:Y:S04]  /*d030*/  LDL R22, [R1+0xa4] ;  /* 0x0000a40001167983 */ /* 0x000ea80000100800 */
[----:B------:R1:W-:Y:S01]  /*d040*/  @!P5 ST.E.64 [R8.64], R160 ;  /* 0x000000a00800d985 */ /* 0x0003e2000c101b06 */
[----:B------:R-:W-:-:S03]  /*d050*/  ISETP.GE.AND P1, PT, R14, c[0x0][0x3c8], PT ;  /* 0x0000f2000e007a0c */ /* 0x000fc60003f26270 */
[----:B------:R-:W-:Y:S04]  /*d060*/  @!P4 ST.E.64 [R6.64], R62 ;  /* 0x0000003e0600c985 */ /* 0x000fe8000c101b06 */
[----:B------:R5:W-:Y:S04]  /*d070*/  @!P3 ST.E.64 [R2.64], R42 ;  /* 0x0000002a0200b985 */ /* 0x000be8000c101b06 */
[----:B------:R-:W2:Y:S01]  /*d080*/  LDL R23, [R1+0x120] ;  /* 0x0001200001177983 */ /* 0x000ea20000100800 */
[----:B------:R-:W-:Y:S02]  /*d090*/  ISETP.GE.AND P5, PT, R11, c[0x0][0x3c8], PT ;  /* 0x0000f2000b007a0c */ /* 0x000fe40003fa6270 */
[----:B-1----:R-:W-:-:S04]  /*d0a0*/  @!P2 LEA R8, P6, R18, R0, 0x2 ;  /* 0x000000001208a211 */ /* 0x002fc800078c10ff */
[----:B-----5:R-:W-:Y:S02]  /*d0b0*/  @!P2 LEA.HI.X R9, R18, R4, R20, 0x2, P6 ;  /* 0x000000041209a211 */ /* 0x020fe400030f1414 */
[----:B------:R-:W5:Y:S01]  /*d0c0*/  LDL R20, [R1+0xa0] ;  /* 0x0000a00001147983 */ /* 0x000f620000100800 */
[-C--:B------:R-:W-:Y:S02]  /*d0d0*/  @!P0 LEA R2, P6, R10, R0.reuse, 0x2 ;  /* 0x000000000a028211 */ /* 0x080fe400078c10ff */
[----:B------:R-:W-:Y:S01]  /*d0e0*/  @!P1 LEA R6, P3, R14, R0, 0x2 ;  /* 0x000000000e069211 */ /* 0x000fe200078610ff */
[----:B------:R-:W5:Y:S01]  /*d0f0*/  LDL R18, [R1+0x98] ;  /* 0x0000980001127983 */ /* 0x000f620000100800 */
[----:B------:R-:W-:-:S03]  /*d100*/  @!P0 LEA.HI.X R3, R10, R4, R12, 0x2, P6 ;  /* 0x000000040a038211 */ /* 0x000fc600030f140c */
[----:B------:R-:W5:Y:S01]  /*d110*/  LDL R10, [R1+0x9c] ;  /* 0x00009c00010a7983 */ /* 0x000f620000100800 */
[----:B------:R-:W-:Y:S02]  /*d120*/  ISETP.GE.AND P4, PT, R15, c[0x0][0x3c8], PT ;  /* 0x0000f2000f007a0c */ /* 0x000fe40003f86270 */
[----:B------:R-:W-:Y:S01]  /*d130*/  @!P1 LEA.HI.X R7, R14, R4, R16, 0x2, P3 ;  /* 0x000000040e079211 */ /* 0x000fe200018f1410 */
[----:B------:R-:W5:Y:S01]  /*d140*/  LDL R12, [R1+0x8c] ;  /* 0x00008c00010c7983 */ /* 0x000f620000100800 */
[----:B------:R-:W-:-:S03]  /*d150*/  ISETP.GE.AND P3, PT, R5, c[0x0][0x3c8], PT ;  /* 0x0000f20005007a0c */ /* 0x000fc60003f66270 */
[----:B------:R-:W5:Y:S04]  /*d160*/  LDL R16, [R1+0x94] ;  /* 0x0000940001107983 */ /* 0x000f680000100800 */
[----:B------:R-:W5:Y:S04]  /*d170*/  LDL R14, [R1+0x90] ;  /* 0x00009000010e7983 */ /* 0x000f680000100800 */
[----:B------:R1:W-:Y:S04]  /*d180*/  @!P2 ST.E.64 [R8.64], R162 ;  /* 0x000000a20800a985 */ /* 0x0003e8000c101b06 */
[----:B------:R1:W-:Y:S04]  /*d190*/  @!P1 ST.E.64 [R6.64], R66 ;  /* 0x0000004206009985 */ /* 0x0003e8000c101b06 */
[----:B------:R3:W-:Y:S01]  /*d1a0*/  @!P0 ST.E.64 [R2.64], R46 ;  /* 0x0000002e02008985 */ /* 0x0007e2000c101b06 */
[----:B-1----:R-:W-:-:S02]  /*d1b0*/  @!P5 LEA R8, P6, R11, R0, 0x2 ;  /* 0x000000000b08d211 */ /* 0x002fc400078c10ff */
[----:B------:R-:W-:Y:S02]  /*d1c0*/  @!P4 LEA R6, P0, R15, R0, 0x2 ;  /* 0x000000000f06c211 */ /* 0x000fe400078010ff */
[----:B---3--:R-:W-:Y:S02]  /*d1d0*/  @!P5 LEA.HI.X R9, R11, R4, R19, 0x2, P6 ;  /* 0x000000040b09d211 */ /* 0x008fe400030f1413 */
[----:B------:R-:W3:Y:S01]  /*d1e0*/  LDL R11, [R1+0x118] ;  /* 0x00011800010b7983 */ /* 0x000ee20000100800 */
[----:B------:R-:W-:-:S03]  /*d1f0*/  @!P3 LEA R2, P6, R5, R0, 0x2 ;  /* 0x000000000502b211 */ /* 0x000fc600078c10ff */
[----:B------:R-:W3:Y:S01]  /*d200*/  LDL R19, [R1+0x114] ;  /* 0x0001140001137983 */ /* 0x000ee20000100800 */
[-C--:B----4-:R-:W-:Y:S02]  /*d210*/  @!P4 LEA.HI.X R7, R15, R4.reuse, R17, 0x2, P0 ;  /* 0x000000040f07c211 */ /* 0x090fe400000f1411 */
[----:B------:R-:W-:Y:S01]  /*d220*/  @!P3 LEA.HI.X R3, R5, R4, R13, 0x2, P6 ;  /* 0x000000040503b211 */ /* 0x000fe200030f140d */
[----:B------:R-:W4:Y:S04]  /*d230*/  LDL R17, [R1+0x110] ;  /* 0x0001100001117983 */ /* 0x000f280000100800 */
[----:B------:R-:W4:Y:S04]  /*d240*/  LDL R15, [R1+0x10c] ;  /* 0x00010c00010f7983 */ /* 0x000f280000100800 */
[----:B------:R-:W4:Y:S04]  /*d250*/  LDL R13, [R1+0x108] ;  /* 0x00010800010d7983 */ /* 0x000f280000100800 */
[----:B------:R-:W4:Y:S01]  /*d260*/  LDL R5, [R1+0x88] ;  /* 0x0000880001057983 */ /* 0x000f220000100800 */
[----:B------:R-:W-:-:S02]  /*d270*/  ISETP.GE.AND P2, PT, R26, c[0x0][0x3c8], PT ;  /* 0x0000f2001a007a0c */ /* 0x000fc40003f46270 */
[----:B------:R-:W-:Y:S02]  /*d280*/  ISETP.GE.AND P1, PT, R24, c[0x0][0x3c8], PT ;  /* 0x0000f20018007a0c */ /* 0x000fe40003f26270 */
[----:B--2---:R-:W-:Y:S01]  /*d290*/  ISETP.GE.AND P0, PT, R22, c[0x0][0x3c8], PT ;  /* 0x0000f20016007a0c */ /* 0x004fe20003f06270 */
[----:B------:R1:W-:Y:S04]  /*d2a0*/  @!P5 ST.E.64 [R8.64], R164 ;  /* 0x000000a40800d985 */ /* 0x0003e8000c101b06 */
[----:B------:R2:W-:Y:S04]  /*d2b0*/  @!P4 ST.E.64 [R6.64], R70 ;  /* 0x000000460600c985 */ /* 0x0005e8000c101b06 */
[----:B------:R5:W-:Y:S01]  /*d2c0*/  @!P3 ST.E.64 [R2.64], R50 ;  /* 0x000000320200b985 */ /* 0x000be2000c101b06 */
[----:B-1----:R-:W-:-:S02]  /*d2d0*/  @!P2 LEA R8, P5, R26, R0, 0x2 ;  /* 0x000000001a08a211 */ /* 0x002fc400078a10ff */
[-C--:B--2---:R-:W-:Y:S02]  /*d2e0*/  @!P1 LEA R6, P6, R24, R0.reuse, 0x2 ;  /* 0x0000000018069211 */ /* 0x084fe400078c10ff */
[----:B-----5:R-:W-:Y:S02]  /*d2f0*/  ISETP.GE.AND P4, PT, R20, c[0x0][0x3c8], PT ;  /* 0x0000f20014007a0c */ /* 0x020fe40003f86270 */
[----:B------:R-:W-:Y:S02]  /*d300*/  @!P0 LEA R2, P3, R22, R0, 0x2 ;  /* 0x0000000016028211 */ /* 0x000fe400078610ff */
[-C--:B------:R-:W-:Y:S02]  /*d310*/  @!P2 LEA.HI.X R9, R26, R4.reuse, R27, 0x2, P5 ;  /* 0x000000041a09a211 */ /* 0x080fe400028f141b */
[-C--:B------:R-:W-:Y:S02]  /*d320*/  @!P1 LEA.HI.X R7, R24, R4.reuse, R25, 0x2, P6 ;  /* 0x0000000418079211 */ /* 0x080fe400030f1419 */
[----:B------:R-:W-:Y:S01]  /*d330*/  @!P0 LEA.HI.X R3, R22, R4, R23, 0x2, P3 ;  /* 0x0000000416038211 */ /* 0x000fe200018f1417 */
[----:B------:R-:W-:Y:S01]  /*d340*/  @!P2 ST.E.64 [R8.64], R90 ;  /* 0x0000005a0800a985 */ /* 0x000fe2000c101b06 */
[----:B------:R-:W-:-:S03]  /*d350*/  ISETP.GE.AND P5, PT, R10, c[0x0][0x3c8], PT ;  /* 0x0000f2000a007a0c */ /* 0x000fc60003fa6270 */
[----:B------:R1:W-:Y:S01]  /*d360*/  @!P1 ST.E.64 [R6.64], R74 ;  /* 0x0000004a06009985 */ /* 0x0003e2000c101b06 */
[----:B------:R-:W-:-:S03]  /*d370*/  ISETP.GE.AND P3, PT, R18, c[0x0][0x3c8], PT ;  /* 0x0000f20012007a0c */ /* 0x000fc60003f66270 */
[----:B------:R2:W-:Y:S01]  /*d380*/  @!P0 ST.E.64 [R2.64], R54 ;  /* 0x0000003602008985 */ /* 0x0005e2000c101b06 */
[----:B------:R-:W-:Y:S02]  /*d390*/  ISETP.GE.AND P2, PT, R16, c[0x0][0x3c8], PT ;  /* 0x0000f20010007a0c */ /* 0x000fe40003f46270 */
[----:B------:R-:W-:Y:S02]  /*d3a0*/  ISETP.GE.AND P1, PT, R14, c[0x0][0x3c8], PT ;  /* 0x0000f2000e007a0c */ /* 0x000fe40003f26270 */
[----:B-1----:R-:W-:-:S04]  /*d3b0*/  @!P4 LEA R6, P0, R20, R0, 0x2 ;  /* 0x000000001406c211 */ /* 0x002fc800078010ff */
[----:B------:R-:W-:Y:S02]  /*d3c0*/  @!P4 LEA.HI.X R7, R20, R4, R21, 0x2, P0 ;  /* 0x000000041407c211 */ /* 0x000fe400000f1415 */
[----:B------:R-:W-:Y:S02]  /*d3d0*/  ISETP.GE.AND P0, PT, R12, c[0x0][0x3c8], PT ;  /* 0x0000f2000c007a0c */ /* 0x000fe40003f06270 */
[C---:B--2---:R-:W-:Y:S01]  /*d3e0*/  @!P5 LEA R2, P6, R10.reuse, R0, 0x2 ;  /* 0x000000000a02d211 */ /* 0x044fe200078c10ff */
[----:B------:R1:W-:Y:S03]  /*d3f0*/  @!P4 ST.E.64 [R6.64], R78 ;  /* 0x0000004e0600c985 */ /* 0x0003e6000c101b06 */
[----:B---3--:R-:W-:Y:S02]  /*d400*/  @!P5 LEA.HI.X R3, R10, R4, R11, 0x2, P6 ;  /* 0x000000040a03d211 */ /* 0x008fe400030f140b */
[----:B------:R-:W-:-:S02]  /*d410*/  @!P3 LEA R10, P4, R18, R0, 0x2 ;  /* 0x00000000120ab211 */ /* 0x000fc400078810ff */
[-C--:B------:R-:W-:Y:S01]  /*d420*/  @!P2 LEA R8, P6, R16, R0.reuse, 0x2 ;  /* 0x000000001008a211 */ /* 0x080fe200078c10ff */
[----:B------:R2:W-:Y:S01]  /*d430*/  @!P5 ST.E.64 [R2.64], R82 ;  /* 0x000000520200d985 */ /* 0x0005e2000c101b06 */
[----:B-1----:R-:W-:Y:S02]  /*d440*/  @!P1 LEA R6, P5, R14, R0, 0x2 ;  /* 0x000000000e069211 */ /* 0x002fe400078a10ff */
[-C--:B------:R-:W-:Y:S02]  /*d450*/  @!P3 LEA.HI.X R11, R18, R4.reuse, R19, 0x2, P4 ;  /* 0x00000004120bb211 */ /* 0x080fe400020f1413 */
[-C--:B----4-:R-:W-:Y:S02]  /*d460*/  @!P2 LEA.HI.X R9, R16, R4.reuse, R17, 0x2, P6 ;  /* 0x000000041009a211 */ /* 0x090fe400030f1411 */
[----:B------:R-:W-:Y:S01]  /*d470*/  @!P1 LEA.HI.X R7, R14, R4, R15, 0x2, P5 ;  /* 0x000000040e079211 */ /* 0x000fe200028f140f */
[----:B------:R1:W-:Y:S04]  /*d480*/  @!P3 ST.E.64 [R10.64], R98 ;  /* 0x000000620a00b985 */ /* 0x0003e8000c101b06 */
[----:B------:R1:W-:Y:S04]  /*d490*/  @!P2 ST.E.64 [R8.64], R94 ;  /* 0x0000005e0800a985 */ /* 0x0003e8000c101b06 */
[----:B------:R1:W-:Y:S01]  /*d4a0*/  @!P1 ST.E.64 [R6.64], R86 ;  /* 0x0000005606009985 */ /* 0x0003e2000c101b06 */
[----:B--2---:R-:W-:-:S04]  /*d4b0*/  @!P0 LEA R2, P4, R12, R0, 0x2 ;  /* 0x000000000c028211 */ /* 0x004fc800078810ff */
[----:B------:R-:W-:-:S05]  /*d4c0*/  @!P0 LEA.HI.X R3, R12, R4, R13, 0x2, P4 ;  /* 0x000000040c038211 */ /* 0x000fca00020f140d */
[----:B------:R1:W-:Y:S01]  /*d4d0*/  @!P0 ST.E.64 [R2.64], R58 ;  /* 0x0000003a02008985 */ /* 0x0003e2000c101b06 */
[----:B------:R-:W-:-:S13]  /*d4e0*/  ISETP.GE.AND P0, PT, R5, c[0x0][0x3c8], PT ;  /* 0x0000f20005007a0c */ /* 0x000fda0003f06270 */
[----:B------:R-:W-:Y:S05]  /*d4f0*/  @P0 BRA `(.L_x_75) ;  /* 0x0000111000000947 */ /* 0x000fea0003800000 */
[----:B------:R-:W2:Y:S01]  /*d500*/  LDL R12, [R1+0x104] ;  /* 0x00010400010c7983 */ /* 0x000ea20000100800 */
[----:B-1----:R-:W-:-:S04]  /*d510*/  LEA R2, P0, R5, R0, 0x2 ;  /* 0x0000000005027211 */ /* 0x002fc800078010ff */
[----:B--2---:R-:W-:-:S05]  /*d520*/  LEA.HI.X R3, R5, R4, R12, 0x2, P0 ;  /* 0x0000000405037211 */ /* 0x004fca00000f140c */
[----:B------:R1:W-:Y:S01]  /*d530*/  ST.E.64 [R2.64], R30 ;  /* 0x0000001e02007985 */ /* 0x0003e2000c101b06 */
[----:B------:R-:W-:Y:S05]  /*d540*/  BRA `(.L_x_75) ;  /* 0x000010c000007947 */ /* 0x000fea0003800000 */
.L_x_60:
[----:B------:R-:W3:Y:S04]  /*d550*/  LDL.LU R4, [R1+0x40] ;  /* 0x0000400001047983 */ /* 0x000ee80000300800 */
[----:B------:R-:W4:Y:S01]  /*d560*/  LDL.LU R6, [R1+0x44] ;  /* 0x0000440001067983 */ /* 0x000f220000300800 */
[----:B------:R-:W-:Y:S02]  /*d570*/  ISETP.NE.U32.AND P1, PT, RZ, c[0x0][0x508], PT ;  /* 0x00014200ff007a0c */ /* 0x000fe40003f25070 */
[----:B------:R-:W-:Y:S01]  /*d580*/  ISETP.NE.U32.AND P3, PT, RZ, c[0x0][0x500], PT ;  /* 0x00014000ff007a0c */ /* 0x000fe20003f65070 */
[----:B--2---:R-:W2:Y:S01]  /*d590*/  LDL.LU R0, [R1+0x58] ;  /* 0x0000580001007983 */ /* 0x004ea20000300800 */
[----:B------:R-:W-:Y:S01]  /*d5a0*/  ISETP.NE.AND.EX P1, PT, RZ, c[0x0][0x50c], PT, P1 ;  /* 0x00014300ff007a0c */ /* 0x000fe20003f25310 */
[----:B------:R-:W-:Y:S01]  /*d5b0*/  IMAD.MOV.U32 R8, RZ, RZ, RZ ;  /* 0x000000ffff087224 */ /* 0x000fe200078e00ff */
[----:B------:R-:W-:Y:S01]  /*d5c0*/  ISETP.NE.AND.EX P3, PT, RZ, c[0x0][0x504], PT, P3 ;  /* 0x00014100ff007a0c */ /* 0x000fe20003f65330 */
[----:B------:R-:W-:Y:S01]  /*d5d0*/  IMAD.MOV.U32 R20, RZ, RZ, c[0x0][0x388] ;  /* 0x0000e200ff147624 */ /* 0x000fe200078e00ff */
[----:B---3--:R-:W-:-:S09]  /*d5e0*/  IADD3 R2, P2, R4, c[0x0][0x500], RZ ;  /* 0x0001400004027a10 */ /* 0x008fd20007f5e0ff */
[----:B------:R-:W-:Y:S02]  /*d5f0*/  @P1 IADD3 R4, P0, R4, c[0x0][0x508], RZ ;  /* 0x0001420004041a10 */ /* 0x000fe40007f1e0ff */
[C---:B----4-:R-:W-:Y:S02]  /*d600*/  IADD3.X R3, R6.reuse, c[0x0][0x504], RZ, P2, !PT ;  /* 0x0001410006037a10 */ /* 0x050fe400017fe4ff */
[----:B------:R-:W-:-:S03]  /*d610*/  @P1 IADD3.X R5, R6, c[0x0][0x50c], RZ, P0, !PT ;  /* 0x0001430006051a10 */ /* 0x000fc600007fe4ff */
[----:B------:R1:W5:Y:S04]  /*d620*/  @P3 LDG.E R8, [R2.64] ;  /* 0x0000000602083981 */ /* 0x000368000c1e1900 */
[----:B------:R1:W5:Y:S01]  /*d630*/  @P1 LDG.E R20, [R4.64] ;  /* 0x0000000604141981 */ /* 0x000362000c1e1900 */
[----:B--2---:R-:W-:-:S04]  /*d640*/  ISETP.NE.AND P0, PT, R0, RZ, PT ;  /* 0x000000ff0000720c */ /* 0x004fc80003f05270 */
[----:B------:R-:W-:Y:S01]  /*d650*/  SEL R19, R0, c[0x0][0x3d4], P0 ;  /* 0x0000f50000137a07 */ /* 0x000fe20000000000 */
[----:B------:R-:W-:Y:S05]  /*d660*/  @P1 BRA `(.L_x_81) ;  /* 0x0000004000001947 */ /* 0x000fea0003800000 */
[----:B------:R-:W-:Y:S05]  /*d670*/  @!P3 BRA `(.L_x_81) ;  /* 0x000000300000b947 */ /* 0x000fea0003800000 */
[----:B------:R2:W3:Y:S04]  /*d680*/  LDG.E R0, [R2.64] ;  /* 0x0000000602007981 */ /* 0x0004e8000c1e1900 */
[----:B-12---:R-:W3:Y:S02]  /*d690*/  LDG.E R2, [R2.64+0x4] ;  /* 0x0000040602027981 */ /* 0x006ee4000c1e1900 */
[----:B---3-5:R-:W-:Y:S02]  /*d6a0*/  IADD3 R20, -R0, R2, RZ ;  /* 0x0000000200147210 */ /* 0x028fe40007ffe1ff */
.L_x_81:
[----:B-1----:R-:W2:Y:S04]  /*d6b0*/  LDL.LU R4, [R1+0x50] ;  /* 0x0000500001047983 */ /* 0x002ea80000300800 */
[----:B------:R-:W3:Y:S04]  /*d6c0*/  LDL.LU R2, [R1+0x3c] ;  /* 0x00003c0001027983 */ /* 0x000ee80000300800 */
[----:B------:R-:W4:Y:S01]  /*d6d0*/  LDL.LU R0, [R1+0x7c] ;  /* 0x00007c0001007983 */ /* 0x000f220000300800 */
[----:B------:R-:W-:Y:S01]  /*d6e0*/  BSSY B0, `(.L_x_82) ;  /* 0x0000039000007945 */ /* 0x000fe20003800000 */
[----:B-----5:R-:W-:-:S02]  /*d6f0*/  SHF.R.S32.HI R18, RZ, 0x1f, R8 ;  /* 0x0000001fff127819 */ /* 0x020fc40000011408 */
[----:B------:R-:W1:Y:S02]  /*d700*/  S2R R3, SR_TID.X ;  /* 0x0000000000037919 */ /* 0x000e640000002100 */
[----:B-1----:R-:W-:Y:S02]  /*d710*/  ISETP.GT.AND P0, PT, R3, 0x7f, PT ;  /* 0x0000007f0300780c */ /* 0x002fe40003f04270 */
[----:B--2---:R-:W-:Y:S02]  /*d720*/  LOP3.LUT R9, R4, 0xffff, RZ, 0xc0, !PT ;  /* 0x0000ffff04097812 */ /* 0x004fe400078ec0ff */
[----:B---3--:R-:W-:Y:S02]  /*d730*/  SEL R15, R2, RZ, !P3 ;  /* 0x000000ff020f7207 */ /* 0x008fe40005800000 */
[----:B----4-:R-:W-:-:S07]  /*d740*/  SEL R21, R0, RZ, !P3 ;  /* 0x000000ff00157207 */ /* 0x010fce0005800000 */
[----:B------:R-:W-:Y:S05]  /*d750*/  @P0 BRA `(.L_x_83) ;  /* 0x0000031000000947 */ /* 0x000fea0003800000 */
[----:B------:R-:W2:Y:S01]  /*d760*/  LDL R2, [R1+0x4c] ;  /* 0x00004c0001027983 */ /* 0x000ea20000100800 */
[----:B------:R-:W-:Y:S01]  /*d770*/  IMAD R0, R20, c[0x0][0x4e8], RZ ;  /* 0x00013a0014007a24 */ /* 0x000fe200078e02ff */
[----:B--2---:R-:W-:-:S04]  /*d780*/  LEA R14, R2, R3, 0x7 ;  /* 0x00000003020e7211 */ /* 0x004fc800078e38ff */
[----:B------:R-:W-:-:S13]  /*d790*/  ISETP.GE.AND P0, PT, R14, R0, PT ;  /* 0x000000000e00720c */ /* 0x000fda0003f06270 */
[----:B------:R-:W-:Y:S05]  /*d7a0*/  @P0 BRA `(.L_x_83) ;  /* 0x000002c000000947 */ /* 0x000fea0003800000 */
[----:B------:R-:W2:Y:S01]  /*d7b0*/  LDL.LU R22, [R1+0x80] ;  /* 0x0000800001167983 */ /* 0x000ea20000300800 */
[----:B------:R-:W-:Y:S01]  /*d7c0*/  IMAD.MOV.U32 R0, RZ, RZ, 0x368 ;  /* 0x00000368ff007424 */ /* 0x000fe200078e00ff */
[----:B------:R-:W-:-:S04]  /*d7d0*/  ISETP.GT.AND P2, PT, R19, 0x1, PT ;  /* 0x000000011300780c */ /* 0x000fc80003f44270 */
[----:B------:R-:W-:-:S04]  /*d7e0*/  SEL R0, R0, 0x328, P2 ;  /* 0x0000032800007807 */ /* 0x000fc80001000000 */
[----:B------:R1:W3:Y:S08]  /*d7f0*/  LDC.64 R6, c[0x0][R0+0x170] ;  /* 0x00005c0000067b82 */ /* 0x0002f00000000a00 */
[----:B------:R1:W4:Y:S08]  /*d800*/  LDC.64 R4, c[0x0][R0+0x168] ;  /* 0x00005a0000047b82 */ /* 0x0003300000000a00 */
[----:B------:R1:W5:Y:S08]  /*d810*/  LDC.64 R12, c[0x0][R0+0x178] ;  /* 0x00005e00000c7b82 */ /* 0x0003700000000a00 */
[----:B------:R1:W2:Y:S02]  /*d820*/  LDC.64 R10, c[0x0][R0+0x160] ;  /* 0x00005800000a7b82 */ /* 0x0002a40000000a00 */
[----:B-1----:R-:W-:-:S02]  /*d830*/  IMAD.MOV.U32 R0, RZ, RZ, c[0x0][0x4e8] ;  /* 0x00013a00ff007624 */ /* 0x002fc400078e00ff */
[-C--:B---3--:R-:W-:Y:S02]  /*d840*/  IMAD R7, R7, R15.reuse, RZ ;  /* 0x0000000f07077224 */ /* 0x088fe400078e02ff */
[----:B------:R-:W-:Y:S01]  /*d850*/  IMAD.WIDE.U32 R2, R6, R15, RZ ;  /* 0x0000000f06027225 */ /* 0x000fe200078e00ff */
[----:B------:R-:W-:Y:S02]  /*d860*/  ISETP.NE.AND P0, PT, R0, 0x1, PT ;  /* 0x000000010000780c */ /* 0x000fe40003f05270 */
[----:B------:R-:W-:Y:S01]  /*d870*/  MOV R0, R14 ;  /* 0x0000000e00007202 */ /* 0x000fe20000000f00 */
[----:B------:R-:W-:Y:S02]  /*d880*/  IMAD R7, R6, R21, R7 ;  /* 0x0000001506077224 */ /* 0x000fe400078e0207 */
[-C--:B----4-:R-:W-:Y:S02]  /*d890*/  IMAD R16, R5, R9.reuse, RZ ;  /* 0x0000000905107224 */ /* 0x090fe400078e02ff */
[----:B------:R-:W-:Y:S01]  /*d8a0*/  IMAD.WIDE.U32 R4, R4, R9, RZ ;  /* 0x0000000904047225 */ /* 0x000fe200078e00ff */
[----:B------:R-:W-:-:S03]  /*d8b0*/  IADD3 R3, R3, R7, RZ ;  /* 0x0000000703037210 */ /* 0x000fc60007ffe0ff */
[----:B------:R-:W-:Y:S02]  /*d8c0*/  IMAD.IADD R16, R5, 0x1, R16 ;  /* 0x0000000105107824 */ /* 0x000fe400078e0210 */
[----:B------:R-:W-:-:S05]  /*d8d0*/  @P0 IMAD.HI.U32 R17, R14, c[0x0][0x4ec], RZ ;  /* 0x00013b000e110a27 */ /* 0x000fca00078e00ff */
[----:B------:R-:W-:Y:S02]  /*d8e0*/  @P0 SHF.R.U32.HI R0, RZ, c[0x0][0x4f0], R17 ;  /* 0x00013c00ff000a19 */ /* 0x000fe40000011611 */
[----:B------:R-:W-:-:S03]  /*d8f0*/  IADD3 R17, P1, P0, R2, R4, R8 ;  /* 0x0000000402117210 */ /* 0x000fc6000783e008 */
[----:B------:R-:W-:-:S04]  /*d900*/  IMAD.MOV R2, RZ, RZ, -R0 ;  /* 0x000000ffff027224 */ /* 0x000fc800078e0a00 */
[----:B------:R-:W-:Y:S01]  /*d910*/  IMAD R2, R2, c[0x0][0x4e8], R14 ;  /* 0x00013a0002027a24 */ /* 0x000fe200078e020e */
[----:B--2---:R-:W-:-:S05]  /*d920*/  SEL R6, R22, RZ, P2 ;  /* 0x000000ff16067207 */ /* 0x004fca0001000000 */
[-C--:B-----5:R-:W-:Y:S02]  /*d930*/  IMAD R7, R13, R6.reuse, RZ ;  /* 0x000000060d077224 */ /* 0x0a0fe400078e02ff */
[----:B------:R-:W-:Y:S01]  /*d940*/  IMAD.WIDE.U32 R4, R12, R6, RZ ;  /* 0x000000060c047225 */ /* 0x000fe200078e00ff */
[----:B------:R-:W-:Y:S02]  /*d950*/  IADD3.X R12, R3, R16, R18, P1, P0 ;  /* 0x00000010030c7210 */ /* 0x000fe40000fe0412 */
[----:B------:R-:W-:Y:S02]  /*d960*/  SHF.R.S32.HI R3, RZ, 0x1f, R0 ;  /* 0x0000001fff037819 */ /* 0x000fe40000011400 */
[----:B------:R-:W-:Y:S01]  /*d970*/  IADD3 R5, R5, R7, RZ ;  /* 0x0000000705057210 */ /* 0x000fe20007ffe0ff */
[----:B------:R-:W-:Y:S01]  /*d980*/  IMAD.MOV.U32 R7, RZ, RZ, c[0x0][0x4a8] ;  /* 0x00012a00ff077624 */ /* 0x000fe200078e00ff */
[----:B------:R-:W-:Y:S01]  /*d990*/  IADD3 R4, P1, P0, R0, R17, R4 ;  /* 0x0000001100047210 */ /* 0x000fe2000783e004 */
[----:B------:R-:W-:Y:S01]  /*d9a0*/  IMAD R0, R11, R2, RZ ;  /* 0x000000020b007224 */ /* 0x000fe200078e02ff */
[----:B------:R-:W-:-:S02]  /*d9b0*/  SHF.R.S32.HI R6, RZ, 0x1f, R2 ;  /* 0x0000001fff067819 */ /* 0x000fc40000011402 */
[----:B------:R-:W-:-:S03]  /*d9c0*/  IADD3.X R5, R3, R12, R5, P1, P0 ;  /* 0x0000000c03057210 */ /* 0x000fc60000fe0405 */
[C---:B------:R-:W-:Y:S02]  /*d9d0*/  IMAD R0, R10.reuse, R6, R0 ;  /* 0x000000060a007224 */ /* 0x040fe400078e0200 */
[----:B------:R-:W-:Y:S01]  /*d9e0*/  IMAD.WIDE.U32 R2, R10, R2, R4 ;  /* 0x000000020a027225 */ /* 0x000fe200078e0004 */
[----:B------:R-:W-:Y:S02]  /*d9f0*/  MOV R5, c[0x0][0x4ac] ;  /* 0x00012b0000057a02 */ /* 0x000fe40000000f00 */
[----:B------:R-:W-:Y:S01]  /*da00*/  SEL R4, R7, c[0x0][0x450], P2 ;  /* 0x0001140007047a07 */ /* 0x000fe20001000000 */
[----:B------:R-:W-:Y:S01]  /*da10*/  IMAD.IADD R0, R3, 0x1, R0 ;  /* 0x0000000103007824 */ /* 0x000fe200078e0200 */
[----:B------:R-:W-:Y:S02]  /*da20*/  SEL R5, R5, c[0x0][0x454], P2 ;  /* 0x0001150005057a07 */ /* 0x000fe40001000000 */
[----:B------:R-:W-:-:S04]  /*da30*/  LEA R4, P0, R2, R4, 0x2 ;  /* 0x0000000402047211 */ /* 0x000fc800078010ff */
[----:B------:R-:W-:Y:S02]  /*da40*/  LEA.HI.X R5, R2, R5, R0, 0x2, P0 ;  /* 0x0000000502057211 */ /* 0x000fe400000f1400 */
[----:B------:R-:W-:-:S05]  /*da50*/  MOV R0, 0xff800000 ;  /* 0xff80000000007802 */ /* 0x000fca0000000f00 */
[----:B------:R1:W-:Y:S02]  /*da60*/  STG.E [R4.64], R0 ;  /* 0x0000000004007986 */ /* 0x0003e4000c101906 */
.L_x_83:
[----:B------:R-:W-:Y:S05]  /*da70*/  BSYNC B0 ;  /* 0x0000000000007941 */ /* 0x000fea0003800000 */
.L_x_82:
[----:B------:R-:W-:-:S13]  /*da80*/  ISETP.GT.AND P0, PT, R19, 0x1, PT ;  /* 0x000000011300780c */ /* 0x000fda0003f04270 */
[----:B------:R-:W-:Y:S05]  /*da90*/  @P0 BRA `(.L_x_75) ;  /* 0x00000b7000000947 */ /* 0x000fea0003800000 */
[----:B-1----:R-:W2:Y:S01]  /*daa0*/  LDL R0, [R1+0x4c] ;  /* 0x00004c0001007983 */ /* 0x002ea20000100800 */
[----:B------:R-:W-:-:S03]  /*dab0*/  MOV R2, c[0x0][0x4e8] ;  /* 0x00013a0000027a02 */ /* 0x000fc60000000f00 */
[----:B------:R-:W1:Y:S01]  /*dac0*/  S2R R3, SR_TID.X ;  /* 0x0000000000037919 */ /* 0x000e620000002100 */
[----:B------:R-:W-:Y:S02]  /*dad0*/  ISETP.NE.AND P0, PT, R2, 0x1, PT ;  /* 0x000000010200780c */ /* 0x000fe40003f05270 */
[--C-:B-1----:R-:W-:Y:S02]  /*dae0*/  SHF.R.S32.HI R4, RZ, 0x1f, R3.reuse ;  /* 0x0000001fff047819 */ /* 0x102fe40000011403 */
[----:B------:R-:W-:Y:S02]  /*daf0*/  SHF.R.S32.HI R6, RZ, 0x1f, R3 ;  /* 0x0000001fff067819 */ /* 0x000fe40000011403 */
[-C--:B------:R-:W-:Y:S02]  /*db00*/  LEA.HI R4, R4, R3.reuse, RZ, 0x3 ;  /* 0x0000000304047211 */ /* 0x080fe400078f18ff */
[----:B------:R-:W-:Y:S02]  /*db10*/  LEA.HI R6, R6, R3, RZ, 0x3 ;  /* 0x0000000306067211 */ /* 0x000fe400078f18ff */
[----:B------:R-:W-:-:S02]  /*db20*/  LOP3.LUT R4, R4, 0xfffffff8, RZ, 0xc0, !PT ;  /* 0xfffffff804047812 */ /* 0x000fc400078ec0ff */
[----:B------:R-:W-:-:S03]  /*db30*/  SHF.R.S32.HI R6, RZ, 0x3, R6 ;  /* 0x00000003ff067819 */ /* 0x000fc60000011406 */
[----:B------:R-:W-:Y:S02]  /*db40*/  IMAD.IADD R4, R3, 0x1, -R4 ;  /* 0x0000000103047824 */ /* 0x000fe400078e0a04 */
[----:B------:R-:W-:-:S03]  /*db50*/  IMAD.WIDE.U32 R2, R8, c[0x0][0x3a0], RZ ;  /* 0x0000e80008027a25 */ /* 0x000fc600078e00ff */
[----:B------:R-:W-:Y:S02]  /*db60*/  LEA R4, R4, R6, 0x5 ;  /* 0x0000000604047211 */ /* 0x000fe400078e28ff */
[----:B--2---:R-:W-:Y:S01]  /*db70*/  MOV R5, R0 ;  /* 0x0000000000057202 */ /* 0x004fe20000000f00 */
[----:B------:R-:W-:-:S03]  /*db80*/  IMAD R0, R18, c[0x0][0x3a0], RZ ;  /* 0x0000e80012007a24 */ /* 0x000fc600078e02ff */
[----:B------:R-:W-:Y:S01]  /*db90*/  LEA R4, R5, R4, 0x7 ;  /* 0x0000000405047211 */ /* 0x000fe200078e38ff */
[----:B------:R-:W-:Y:S02]  /*dba0*/  IMAD R8, R8, c[0x0][0x3a4], R0 ;  /* 0x0000e90008087a24 */ /* 0x000fe400078e0200 */
[----:B------:R-:W-:Y:S01]  /*dbb0*/  IMAD R5, R21, c[0x0][0x3f0], RZ ;  /* 0x0000fc0015057a24 */ /* 0x000fe200078e02ff */
[----:B------:R-:W-:Y:S01]  /*dbc0*/  MOV R0, R4 ;  /* 0x0000000400007202 */ /* 0x000fe20000000f00 */
[----:B------:R-:W-:Y:S02]  /*dbd0*/  IMAD.IADD R3, R3, 0x1, R8 ;  /* 0x0000000103037824 */ /* 0x000fe400078e0208 */
[----:B------:R-:W-:-:S04]  /*dbe0*/  @P0 IMAD.HI.U32 R6, R4, c[0x0][0x4ec], RZ ;  /* 0x00013b0004060a27 */ /* 0x000fc800078e00ff */
[----:B------:R-:W-:Y:S01]  /*dbf0*/  IMAD.WIDE.U32 R2, R9, c[0x0][0x3e8], R2 ;  /* 0x0000fa0009027a25 */ /* 0x000fe200078e0002 */
[----:B------:R-:W-:-:S03]  /*dc00*/  @P0 SHF.R.U32.HI R0, RZ, c[0x0][0x4f0], R6 ;  /* 0x00013c00ff000a19 */ /* 0x000fc60000011606 */
[----:B------:R-:W-:Y:S01]  /*dc10*/  IMAD R3, R9, c[0x0][0x3ec], R3 ;  /* 0x0000fb0009037a24 */ /* 0x000fe200078e0203 */
[----:B------:R-:W-:Y:S01]  /*dc20*/  SHF.R.S32.HI R6, RZ, 0x1f, R0 ;  /* 0x0000001fff067819 */ /* 0x000fe20000011400 */
[C---:B------:R-:W-:Y:S01]  /*dc30*/  IMAD R7, R15.reuse, c[0x0][0x3f4], R5 ;  /* 0x0000fd000f077a24 */ /* 0x040fe200078e0205 */
[----:B------:R-:W-:Y:S01]  /*dc40*/  IADD3 R5, -R0, RZ, RZ ;  /* 0x000000ff00057210 */ /* 0x000fe20007ffe1ff */
[----:B------:R-:W-:-:S04]  /*dc50*/  IMAD.WIDE.U32 R2, R15, c[0x0][0x3f0], R2 ;  /* 0x0000fc000f027a25 */ /* 0x000fc800078e0002 */
[----:B------:R-:W-:Y:S02]  /*dc60*/  IMAD R6, R6, c[0x0][0x3e0], RZ ;  /* 0x0000f80006067a24 */ /* 0x000fe400078e02ff */
[----:B------:R-:W-:Y:S02]  /*dc70*/  IMAD.IADD R3, R3, 0x1, R7 ;  /* 0x0000000103037824 */ /* 0x000fe400078e0207 */
[----:B------:R-:W-:Y:S02]  /*dc80*/  IMAD R4, R5, c[0x0][0x4e8], R4 ;  /* 0x00013a0005047a24 */ /* 0x000fe400078e0204 */
[C---:B------:R-:W-:Y:S02]  /*dc90*/  IMAD R6, R0.reuse, c[0x0][0x3e4], R6 ;  /* 0x0000f90000067a24 */ /* 0x040fe400078e0206 */
[----:B------:R-:W-:Y:S01]  /*dca0*/  IMAD.WIDE.U32 R2, R0, c[0x0][0x3e0], R2 ;  /* 0x0000f80000027a25 */ /* 0x000fe200078e0002 */
[----:B------:R-:W-:-:S04]  /*dcb0*/  SHF.R.S32.HI R0, RZ, 0x1f, R4 ;  /* 0x0000001fff007819 */ /* 0x000fc80000011404 */
[----:B------:R-:W-:Y:S01]  /*dcc0*/  IADD3 R3, R3, R6, RZ ;  /* 0x0000000603037210 */ /* 0x000fe20007ffe0ff */
[----:B------:R-:W-:-:S04]  /*dcd0*/  IMAD R0, R0, c[0x0][0x3d8], RZ ;  /* 0x0000f60000007a24 */ /* 0x000fc800078e02ff */
[----:B------:R-:W-:-:S04]  /*dce0*/  IMAD.WIDE.U32 R2, R4, c[0x0][0x3d8], R2 ;  /* 0x0000f60004027a25 */ /* 0x000fc800078e0002 */
[----:B------:R-:W-:Y:S01]  /*dcf0*/  IMAD R4, R4, c[0x0][0x3dc], R0 ;  /* 0x0000f70004047a24 */ /* 0x000fe200078e0200 */
[----:B------:R-:W-:-:S04]  /*dd00*/  LEA R14, P0, R2, c[0x0][0x380], 0x1 ;  /* 0x0000e000020e7a11 */ /* 0x000fc800078008ff */
[----:B------:R-:W-:-:S04]  /*dd10*/  IADD3 R4, R3, R4, RZ ;  /* 0x0000000403047210 */ /* 0x000fc80007ffe0ff */
[----:B------:R-:W-:Y:S01]  /*dd20*/  LEA.HI.X R5, R2, c[0x0][0x384], R4, 0x1, P0 ;  /* 0x0000e10002057a11 */ /* 0x000fe200000f0c04 */
[----:B------:R-:W-:Y:S05]  /*dd30*/  BRA.DIV ~URZ, `(.L_x_84) ;  /* 0x000026627f007947 */ /* 0x000fea000b800000 */
[----:B------:R1:W2:Y:S02]  /*dd40*/  SHFL.IDX PT, R4, R5, RZ, 0x181f ;  /* 0x00181fff05047589 */ /* 0x0002a400000e0000 */
.L_x_142:
[----:B------:R-:W-:Y:S05]  /*dd50*/  BRA.DIV ~URZ, `(.L_x_85) ;  /* 0x000026b27f007947 */ /* 0x000fea000b800000 */
[----:B------:R3:W4:Y:S02]  /*dd60*/  SHFL.IDX PT, R0, R14, RZ, 0x181f ;  /* 0x00181fff0e007589 */ /* 0x00072400000e0000 */
.L_x_143:
[----:B------:R-:W5:Y:S02]  /*dd70*/  S2R R2, SR_TID.X ;  /* 0x0000000000027919 */ /* 0x000f640000002100 */
[----:B-----5:R-:W-:-:S04]  /*dd80*/  SHF.R.S32.HI R3, RZ, 0x1f, R2 ;  /* 0x0000001fff037819 */ /* 0x020fc80000011402 */
[----:B------:R-:W-:Y:S02]  /*dd90*/  LEA.HI R3, R3, R2, RZ, 0x3 ;  /* 0x0000000203037211 */ /* 0x000fe400078f18ff */
[----:B------:R-:W5:Y:S02]  /*dda0*/  LDL.LU R2, [R1+0x4c] ;  /* 0x00004c0001027983 */ /* 0x000f640000300800 */
[----:B------:R-:W-:Y:S01]  /*ddb0*/  SHF.R.S32.HI R3, RZ, 0x3, R3 ;  /* 0x00000003ff037819 */ /* 0x000fe20000011403 */
[----:B------:R-:W-:Y:S01]  /*ddc0*/  IMAD R13, R20, c[0x0][0x4e8], RZ ;  /* 0x00013a00140d7a24 */ /* 0x000fe200078e02ff */
[----:B------:R-:W-:Y:S03]  /*ddd0*/  BSSY B0, `(.L_x_86) ;  /* 0x000001e000007945 */ /* 0x000fe60003800000 */
        /* <DEDUP_REMOVED lines=18> */
[----:B--2---:R-:W-:Y:S02]  /*df00*/  @!P3 LEA.HI.X R11, R249, R4, R2, 0x1, P4 ;  /* 0x00000004f90bb211 */ /* 0x004fe400020f0c02 */
[----:B------:R-:W-:Y:S02]  /*df10*/  SHF.R.S32.HI R18, RZ, 0x1f, R18 ;  /* 0x0000001fff127819 */ /* 0x000fe40000011412 */
[----:B------:R-:W-:Y:S01]  /*df20*/  SHF.R.S32.HI R16, RZ, 0x1f, R16 ;  /* 0x0000001fff107819 */ /* 0x000fe20000011410 */
[----:B------:R2:W-:Y:S01]  /*df30*/  @!P3 ST.E.128 [R10.64], RZ ;  /* 0x000000ff0a00b985 */ /* 0x0005e2000c101d06 */
[----:B------:R-:W-:-:S02]  /*df40*/  @!P0 LEA R2, P4, R15, R0, 0x1 ;  /* 0x000000000f028211 */ /* 0x000fc400078808ff */
[-C--:B------:R-:W-:Y:S02]  /*df50*/  @!P2 LEA.HI.X R9, R19, R4.reuse, R21, 0x1, P6 ;  /* 0x000000041309a211 */ /* 0x080fe400030f0c15 */
[-C--:B------:R-:W-:Y:S02]  /*df60*/  @!P1 LEA.HI.X R7, R17, R4.reuse, R18, 0x1, P5 ;  /* 0x0000000411079211 */ /* 0x080fe400028f0c12 */
[----:B------:R-:W-:Y:S01]  /*df70*/  @!P0 LEA.HI.X R3, R15, R4, R16, 0x1, P4 ;  /* 0x000000040f038211 */ /* 0x000fe200020f0c10 */
[----:B------:R2:W-:Y:S04]  /*df80*/  @!P2 ST.E.128 [R8.64], RZ ;  /* 0x000000ff0800a985 */ /* 0x0005e8000c101d06 */
[----:B------:R2:W-:Y:S04]  /*df90*/  @!P1 ST.E.128 [R6.64], RZ ;  /* 0x000000ff06009985 */ /* 0x0005e8000c101d06 */
[----:B------:R2:W-:Y:S02]  /*dfa0*/  @!P0 ST.E.128 [R2.64], RZ ;  /* 0x000000ff02008985 */ /* 0x0005e4000c101d06 */
.L_x_87:
[----:B------:R-:W-:Y:S05]  /*dfb0*/  BSYNC B0 ;  /* 0x0000000000007941 */ /* 0x000fea0003800000 */
.L_x_86:
[----:B------:R-:W-:Y:S05]  /*dfc0*/  BRA.DIV ~URZ, `(.L_x_88) ;  /* 0x000024a27f007947 */ /* 0x000fea000b800000 */
[----:B--2---:R2:W1:Y:S04]  /*dfd0*/  SHFL.IDX PT, R4, R5, 0x1, 0x181f ;  /* 0x00381f0005047f89 */ /* 0x00446800000e0000 */
[----:B----4-:R2:W4:Y:S02]  /*dfe0*/  SHFL.IDX PT, R0, R14, 0x1, 0x181f ;  /* 0x00381f000e007f89 */ /* 0x01052400000e0000 */
.L_x_144:
[----:B------:R-:W-:Y:S01]  /*dff0*/  IADD3 R2, R12, 0x20, RZ ;  /* 0x000000200c027810 */ /* 0x000fe20007ffe0ff */
        /* <DEDUP_REMOVED lines=18> */
[----:B-1----:R-:W-:Y:S02]  /*e120*/  @!P3 LEA.HI.X R11, R249, R4, R3, 0x1, P4 ;  /* 0x00000004f90bb211 */ /* 0x002fe400020f0c03 */
        /* <DEDUP_REMOVED lines=10> */
.L_x_90:
[----:B------:R-:W-:Y:S05]  /*e1d0*/  BSYNC B0 ;  /* 0x0000000000007941 */ /* 0x000fea0003800000 */
.L_x_89:
[----:B------:R-:W-:Y:S05]  /*e1e0*/  BRA.DIV ~URZ, `(.L_x_91) ;  /* 0x000023427f007947 */ /* 0x000fea000b800000 */
[----:B-1----:R1:W2:Y:S02]  /*e1f0*/  SHFL.IDX PT, R4, R5, 0x2, 0x181f ;  /* 0x00581f0005047f89 */ /* 0x0022a400000e0000 */
.L_x_145:
[----:B------:R-:W-:Y:S05]  /*e200*/  BRA.DIV ~URZ, `(.L_x_92) ;  /* 0x000023927f007947 */ /* 0x000fea000b800000 */
[----:B----4-:R4:W1:Y:S02]  /*e210*/  SHFL.IDX PT, R0, R14, 0x2, 0x181f ;  /* 0x00581f000e007f89 */ /* 0x01086400000e0000 */
.L_x_146:
        /* <DEDUP_REMOVED lines=13> */
[C---:B-1----:R-:W-:Y:S02]  /*e2f0*/  @!P3 LEA R10, P4, R249.reuse, R0, 0x1 ;  /* 0x00000000f90ab211 */ /* 0x042fe400078808ff */
        /* <DEDUP_REMOVED lines=16> */
.L_x_94:
[----:B------:R-:W-:Y:S05]  /*e400*/  BSYNC B0 ;  /* 0x0000000000007941 */ /* 0x000fea0003800000 */
.L_x_93:
[----:B------:R-:W-:Y:S05]  /*e410*/  BRA.DIV ~URZ, `(.L_x_95) ;  /* 0x000021e27f007947 */ /* 0x000fea000b800000 */
[----:B--2---:R2:W3:Y:S04]  /*e420*/  SHFL.IDX PT, R4, R5, 0x3, 0x181f ;  /* 0x00781f0005047f89 */ /* 0x0044e800000e0000 */
[----:B-1----:R2:W1:Y:S02]  /*e430*/  SHFL.IDX PT, R0, R14, 0x3, 0x181f ;  /* 0x00781f000e007f89 */ /* 0x00246400000e0000 */
.L_x_147:
[----:B------:R-:W-:-:S04]  /*e440*/  IADD3 R2, R12, 0x60, RZ ;  /* 0x000000600c027810 */ /* 0x000fc80007ffe0ff */
[----:B------:R-:W-:-:S13]  /*e450*/  ISETP.GE.AND P0, PT, R2, R13, PT ;  /* 0x0000000d0200720c */ /* 0x000fda0003f06270 */
[----:B------:R-:W-:Y:S05]  /*e460*/  @P0 BRA `(.L_x_75) ;  /* 0x000001a000000947 */ /* 0x000fea0003800000 */
[C---:B------:R-:W-:Y:S02]  /*e470*/  IADD3 R17, R249.reuse, 0x40, RZ ;  /* 0x00000040f9117810 */ /* 0x040fe40007ffe0ff */
[C---:B------:R-:W-:Y:S02]  /*e480*/  IADD3 R15, R249.reuse, 0x80, RZ ;  /* 0x00000080f90f7810 */ /* 0x040fe40007ffe0ff */
[C---:B------:R-:W-:Y:S02]  /*e490*/  ISETP.GE.AND P3, PT, R249.reuse, c[0x0][0x3c8], PT ;  /* 0x0000f200f9007a0c */ /* 0x040fe40003f66270 */
[----:B--2---:R-:W-:Y:S02]  /*e4a0*/  IADD3 R5, R249, 0xc0, RZ ;  /* 0x000000c0f9057810 */ /* 0x004fe40007ffe0ff */
[----:B------:R-:W-:Y:S02]  /*e4b0*/  ISETP.GE.AND P2, PT, R17, c[0x0][0x3c8], PT ;  /* 0x0000f20011007a0c */ /* 0x000fe40003f46270 */
[----:B------:R-:W-:-:S02]  /*e4c0*/  ISETP.GE.AND P1, PT, R15, c[0x0][0x3c8], PT ;  /* 0x0000f2000f007a0c */ /* 0x000fc40003f26270 */
[----:B------:R-:W-:Y:S02]  /*e4d0*/  ISETP.GE.AND P0, PT, R5, c[0x0][0x3c8], PT ;  /* 0x0000f20005007a0c */ /* 0x000fe40003f06270 */
[C---:B------:R-:W-:Y:S02]  /*e4e0*/  IADD3 R18, R249.reuse, 0x40, RZ ;  /* 0x00000040f9127810 */ /* 0x040fe40007ffe0ff */
[----:B------:R-:W-:Y:S02]  /*e4f0*/  SHF.R.S32.HI R3, RZ, 0x1f, R249 ;  /* 0x0000001fff037819 */ /* 0x000fe400000114f9 */
[C---:B-1----:R-:W-:Y:S02]  /*e500*/  @!P3 LEA R10, P4, R249.reuse, R0, 0x1 ;  /* 0x00000000f90ab211 */ /* 0x042fe400078808ff */
[C---:B------:R-:W-:Y:S02]  /*e510*/  IADD3 R16, R249.reuse, 0x80, RZ ;  /* 0x00000080f9107810 */ /* 0x040fe40007ffe0ff */
[----:B---34-:R-:W-:-:S02]  /*e520*/  IADD3 R14, R249, 0xc0, RZ ;  /* 0x000000c0f90e7810 */ /* 0x018fc40007ffe0ff */
[-C--:B------:R-:W-:Y:S02]  /*e530*/  @!P2 LEA R8, P6, R17, R0.reuse, 0x1 ;  /* 0x000000001108a211 */ /* 0x080fe400078c08ff */
[----:B------:R-:W-:Y:S02]  /*e540*/  SHF.R.S32.HI R18, RZ, 0x1f, R18 ;  /* 0x0000001fff127819 */ /* 0x000fe40000011412 */
[----:B------:R-:W-:Y:S02]  /*e550*/  @!P1 LEA R6, P5, R15, R0, 0x1 ;  /* 0x000000000f069211 */ /* 0x000fe400078a08ff */
[----:B------:R-:W-:Y:S02]  /*e560*/  @!P3 LEA.HI.X R11, R249, R4, R3, 0x1, P4 ;  /* 0x00000004f90bb211 */ /* 0x000fe400020f0c03 */
        /* <DEDUP_REMOVED lines=10> */
.L_x_75:
[----:B------:R-:W-:Y:S05]  /*e610*/  BSYNC B1 ;  /* 0x0000000000017941 */ /* 0x000fea0003800000 */
.L_x_59:
[----:B-1--4-:R-:W4:Y:S02]  /*e620*/  LDL R0, [R1+0x180] ;  /* 0x0001800001007983 */ /* 0x012f240000100800 */
[----:B----4-:R-:W-:-:S13]  /*e630*/  ISETP.NE.AND P0, PT, R0, RZ, PT ;  /* 0x000000ff0000720c */ /* 0x010fda0003f05270 */
[----:B------:R-:W-:Y:S01]  /*e640*/  @P0 WARPSYNC 0xffffffff ;  /* 0xffffffff00000948 */ /* 0x000fe20003800000 */
[----:B------:R-:W-:Y:S06]  /*e650*/  @P0 BAR.SYNC.DEFER_BLOCKING 0x5, 0x100 ;  /* 0x0144000000000b1d */ /* 0x000fec0000010000 */
[----:B--23--:R-:W1:Y:S04]  /*e660*/  @P0 LDS.128 R4, [0x1a080] ;  /* 0x01a08000ff040984 */ /* 0x00ce680000000c00 */
[----:B-1----:R1:W-:Y:S04]  /*e670*/  @P0 STL.64 [R1+0x48], R4 ;  /* 0x0000480401000387 */ /* 0x0023e80000100a00 */
[----:B------:R1:W-:Y:S04]  /*e680*/  @P0 STL.64 [R1+0x50], R6 ;  /* 0x0000500601000387 */ /* 0x0003e80000100a00 */
[----:B------:R-:W-:Y:S06]  /*e690*/  @P0 BAR.ARV 0x4, 0x100 ;  /* 0x0104000000000b1d */ /* 0x000fec0000002000 */
[----:B------:R-:W-:Y:S05]  /*e6a0*/  @P0 BRA `(.L_x_96) ;  /* 0x00000b9000000947 */ /* 0x000fea0003800000 */
[----:B------:R-:W2:Y:S01]  /*e6b0*/  S2R R0, SR_TID.X ;  /* 0x0000000000007919 */ /* 0x000ea20000002100 */
[----:B-1----:R-:W-:Y:S01]  /*e6c0*/  IMAD.MOV.U32 R7, RZ, RZ, RZ ;  /* 0x000000ffff077224 */ /* 0x002fe200078e00ff */
[----:B--2---:R-:W-:-:S04]  /*e6d0*/  LOP3.LUT R13, R0, 0x1f, RZ, 0xc0, !PT ;  /* 0x0000001f000d7812 */ /* 0x004fc800078ec0ff */
[----:B------:R-:W-:Y:S01]  /*e6e0*/  ISETP.NE.AND P5, PT, R13, 0x1f, PT ;  /* 0x0000001f0d00780c */ /* 0x000fe20003fa5270 */
[----:B------:R-:W-:Y:S10]  /*e6f0*/  BRA.DIV ~URZ, `(.L_x_97) ;  /* 0x00001fc27f007947 */ /* 0x000ff4000b800000 */
[----:B------:R1:W2:Y:S02]  /*e700*/  SHFL.IDX PT, R9, R102, RZ, 0x1f ;  /* 0x00001fff66097589 */ /* 0x0002a400000e0000 */
.L_x_148:
[----:B------:R-:W-:Y:S05]  /*e710*/  BRA.DIV ~URZ, `(.L_x_98) ;  /* 0x000020127f007947 */ /* 0x000fea000b800000 */
[----:B------:R3:W4:Y:S02]  /*e720*/  SHFL.IDX PT, R8, R102, 0x1, 0x1f ;  /* 0x00201f0066087f89 */ /* 0x00072400000e0000 */
.L_x_149:
[----:B------:R-:W5:Y:S01]  /*e730*/  LDL R0, [R1+0x54] ;  /* 0x0000540001007983 */ /* 0x000f620000100800 */
[----:B------:R-:W-:Y:S02]  /*e740*/  IMAD.MOV.U32 R6, RZ, RZ, RZ ;  /* 0x000000ffff067224 */ /* 0x000fe400078e00ff */
[----:B-----5:R-:W-:-:S05]  /*e750*/  IMAD.IADD R0, R0, 0x1, R13 ;  /* 0x0000000100007824 */ /* 0x020fca00078e020d */
[----:B------:R-:W-:-:S13]  /*e760*/  ISETP.GE.OR P0, PT, R0, c[0x0][0x53c], !P5 ;  /* 0x00014f0000007a0c */ /* 0x000fda0006f06670 */
[----:B------:R-:W-:Y:S01]  /*e770*/  @!P0 IMAD.MOV.U32 R2, RZ, RZ, 0x4 ;  /* 0x00000004ff028424 */ /* 0x000fe200078e00ff */
[----:B------:R-:W-:-:S03]  /*e780*/  @!P0 MOV R3, 0x4 ;  /* 0x0000000400038802 */ /* 0x000fc60000000f00 */
[----:B------:R-:W-:-:S04]  /*e790*/  @!P0 IMAD.WIDE R4, R0, R2, c[0x0][0x580] ;  /* 0x0001600000048625 */ /* 0x000fc800078e0202 */
[----:B------:R-:W-:Y:S01]  /*e7a0*/  @!P0 IMAD.WIDE R2, R0, R3, c[0x0][0x578] ;  /* 0x00015e0000028625 */ /* 0x000fe200078e0203 */
[----:B------:R-:W5:Y:S04]  /*e7b0*/  @!P0 LDG.E R6, [R4.64] ;  /* 0x0000000604068981 */ /* 0x000f68000c1e1900 */
[----:B------:R-:W5:Y:S01]  /*e7c0*/  @!P0 LDG.E R7, [R2.64] ;  /* 0x0000000602078981 */ /* 0x000f62000c1e1900 */
[C---:B------:R-:W-:Y:S02]  /*e7d0*/  ISETP.GE.U32.AND P4, PT, R13.reuse, 0x10, PT ;  /* 0x000000100d00780c */ /* 0x040fe40003f86070 */
[C---:B------:R-:W-:Y:S02]  /*e7e0*/  ISETP.GE.U32.AND P3, PT, R13.reuse, 0x8, PT ;  /* 0x000000080d00780c */ /* 0x040fe40003f66070 */
[----:B------:R-:W-:-:S02]  /*e7f0*/  ISETP.GE.U32.AND P2, PT, R13, 0x4, PT ;  /* 0x000000040d00780c */ /* 0x000fc40003f46070 */
[C---:B------:R-:W-:Y:S02]  /*e800*/  ISETP.GE.U32.AND P1, PT, R13.reuse, 0x2, PT ;  /* 0x000000020d00780c */ /* 0x040fe40003f26070 */
[----:B------:R-:W-:Y:S02]  /*e810*/  ISETP.NE.AND P0, PT, R13, RZ, PT ;  /* 0x000000ff0d00720c */ /* 0x000fe40003f05270 */
[----:B------:R-:W-:Y:S01]  /*e820*/  MOV R10, RZ ;  /* 0x000000ff000a7202 */ /* 0x000fe20000000f00 */
[----:B-----5:R-:W-:Y:S01]  /*e830*/  IMAD R0, R7, R6, RZ ;  /* 0x0000000607007224 */ /* 0x020fe200078e02ff */
[----:B------:R-:W-:Y:S07]  /*e840*/  BRA.DIV ~URZ, `(.L_x_99) ;  /* 0x00001f527f007947 */ /* 0x000fee000b800000 */
[----:B------:R1:W3:Y:S02]  /*e850*/  SHFL.UP PT, R4, R0, 0x1, RZ ;  /* 0x0420000000047989 */ /* 0x0002e400000e00ff */
.L_x_150:
[----:B---3--:R-:W-:-:S04]  /*e860*/  SEL R4, R4, RZ, P0 ;  /* 0x000000ff04047207 */ /* 0x008fc80000000000 */
        /* <DEDUP_REMOVED lines=14> */
[----:B------:R1:W3:Y:S02]  /*e950*/  SHFL.IDX PT, R0, R4, 0x1f, 0x1f ;  /* 0x03e01f0004007f89 */ /* 0x0002e400000e0000 */
.L_x_151:
[----:B---3--:R-:W-:Y:S01]  /*e960*/  IMAD R0, R0, c[0x0][0x538], RZ ;  /* 0x00014e0000007a24 */ /* 0x008fe200078e02ff */
[----:B------:R-:W-:Y:S04]  /*e970*/  BSSY B1, `(.L_x_101) ;  /* 0x0000083000017945 */ /* 0x000fe80003800000 */
[----:B----4-:R-:W-:-:S04]  /*e980*/  IADD3 R8, R0, R8, RZ ;  /* 0x0000000800087210 */ /* 0x010fc80007ffe0ff */
[----:B--2---:R-:W-:-:S13]  /*e990*/  ISETP.GT.AND P6, PT, R8, R9, PT ;  /* 0x000000090800720c */ /* 0x004fda0003fc4270 */
[----:B------:R-:W-:Y:S05]  /*e9a0*/  @P6 BRA `(.L_x_102) ;  /* 0x0000025000006947 */ /* 0x000fea0003800000 */
.L_x_106:
[----:B------:R-:W2:Y:S02]  /*e9b0*/  LDL.LU R0, [R1+0x54] ;  /* 0x0000540001007983 */ /* 0x000ea40000300800 */
[----:B--2---:R-:W-:-:S04]  /*e9c0*/  IADD3 R0, R0, 0x1f, RZ ;  /* 0x0000001f00007810 */ /* 0x004fc80007ffe0ff */
[----:B------:R-:W-:-:S13]  /*e9d0*/  ISETP.GE.AND P6, PT, R0, c[0x0][0x53c], PT ;  /* 0x00014f0000007a0c */ /* 0x000fda0003fc6270 */
[----:B------:R-:W-:Y:S05]  /*e9e0*/  @P6 BRA `(.L_x_103) ;  /* 0x0000076000006947 */ /* 0x000fea0003800000 */
[----:B------:R2:W-:Y:S01]  /*e9f0*/  STL [R1+0x54], R0 ;  /* 0x0000540001007387 */ /* 0x0005e20000100800 */
[----:B------:R-:W-:Y:S01]  /*ea00*/  CS2R R6, SRZ ;  /* 0x0000000000067805 */ /* 0x000fe2000001ff00 */
[----:B--2---:R-:W-:-:S04]  /*ea10*/  IADD3 R0, R0, R13, RZ ;  /* 0x0000000d00007210 */ /* 0x004fc80007ffe0ff */
[----:B------:R-:W-:-:S13]  /*ea20*/  ISETP.GE.OR P6, PT, R0, c[0x0][0x53c], !P5 ;  /* 0x00014f0000007a0c */ /* 0x000fda0006fc6670 */
[----:B------:R-:W-:Y:S02]  /*ea30*/  @!P6 MOV R2, 0x4 ;  /* 0x000000040002e802 */ /* 0x000fe40000000f00 */
[----:B------:R-:W-:-:S03]  /*ea40*/  @!P6 MOV R3, 0x4 ;  /* 0x000000040003e802 */ /* 0x000fc60000000f00 */
[----:B-1----:R-:W-:-:S04]  /*ea50*/  @!P6 IMAD.WIDE R4, R0, R2, c[0x0][0x580] ;  /* 0x000160000004e625 */ /* 0x002fc800078e0202 */
[----:B------:R-:W-:Y:S01]  /*ea60*/  @!P6 IMAD.WIDE R2, R0, R3, c[0x0][0x578] ;  /* 0x00015e000002e625 */ /* 0x000fe200078e0203 */
[----:B------:R-:W2:Y:S04]  /*ea70*/  @!P6 LDG.E R6, [R4.64] ;  /* 0x000000060406e981 */ /* 0x000ea8000c1e1900 */
[----:B------:R-:W2:Y:S02]  /*ea80*/  @!P6 LDG.E R7, [R2.64] ;  /* 0x000000060207e981 */ /* 0x000ea4000c1e1900 */
[----:B--2---:R-:W-:Y:S01]  /*ea90*/  IMAD R0, R7, R6, RZ ;  /* 0x0000000607007224 */ /* 0x004fe200078e02ff */
[----:B------:R-:W-:Y:S05]  /*eaa0*/  BRA.DIV ~URZ, `(.L_x_104) ;  /* 0x00001ed27f007947 */ /* 0x000fea000b800000 */
[----:B------:R1:W2:Y:S02]  /*eab0*/  SHFL.UP PT, R2, R0, 0x1, RZ ;  /* 0x0420000000027989 */ /* 0x0002a400000e00ff */
.L_x_152:
        /* <DEDUP_REMOVED lines=16> */
.L_x_153:
[----:B--2---:R-:W-:-:S05]  /*ebc0*/  IMAD R0, R0, c[0x0][0x538], RZ ;  /* 0x00014e0000007a24 */ /* 0x004fca00078e02ff */
[----:B------:R-:W-:-:S04]  /*ebd0*/  IADD3 R8, R0, R8, RZ ;  /* 0x0000000800087210 */ /* 0x000fc80007ffe0ff */
[----:B------:R-:W-:-:S13]  /*ebe0*/  ISETP.GT.AND P6, PT, R8, R9, PT ;  /* 0x000000090800720c */ /* 0x000fda0003fc4270 */
[----:B-1----:R-:W-:Y:S05]  /*ebf0*/  @!P6 BRA `(.L_x_106) ;  /* 0xfffffdb00000e947 */ /* 0x002fea000383ffff */
.L_x_102:
[----:B------:R-:W-:-:S05]  /*ec00*/  IADD3 R8, -R0, R8, RZ ;  /* 0x0000000800087210 */ /* 0x000fca0007ffe1ff */
[----:B------:R-:W-:-:S05]  /*ec10*/  IMAD R0, R4, c[0x0][0x538], R8 ;  /* 0x00014e0004007a24 */ /* 0x000fca00078e0208 */
[----:B------:R-:W-:Y:S01]  /*ec20*/  ISETP.GT.AND P0, PT, R0, R9, PT ;  /* 0x000000090000720c */ /* 0x000fe20003f04270 */
[----:B------:R-:W-:-:S12]  /*ec30*/  BRA.DIV ~URZ, `(.L_x_107) ;  /* 0x00001f327f007947 */ /* 0x000fd8000b800000 */
[----:B------:R-:W-:-:S04]  /*ec40*/  VOTE.ANY R5, PT, !P0 ;  /* 0x0000000000057806 */ /* 0x000fc800040e0100 */
.L_x_154:
[----:B------:R2:W3:Y:S01]  /*ec50*/  POPC R11, R5 ;  /* 0x00000005000b7309 */ /* 0x0004e20000000000 */
[----:B------:R-:W-:Y:S05]  /*ec60*/  BRA.DIV ~URZ, `(.L_x_108) ;  /* 0x00001f527f007947 */ /* 0x000fea000b800000 */
[----:B---3--:R3:W4:Y:S04]  /*ec70*/  SHFL.IDX PT, R6, R6, R11, 0x1f ;  /* 0x00001f0b06067589 */ /* 0x00872800000e0000 */
[----:B------:R3:W1:Y:S02]  /*ec80*/  SHFL.IDX PT, R7, R7, R11, 0x1f ;  /* 0x00001f0b07077589 */ /* 0x00066400000e0000 */
.L_x_155:
[----:B------:R-:W-:Y:S01]  /*ec90*/  ISETP.NE.AND P0, PT, R5, RZ, PT ;  /* 0x000000ff0500720c */ /* 0x000fe20003f05270 */
[----:B------:R-:W-:-:S12]  /*eca0*/  BSSY B0, `(.L_x_109) ;  /* 0x0000005000007945 */ /* 0x000fd80003800000 */
[----:B------:R-:W-:Y:S05]  /*ecb0*/  @!P0 BRA `(.L_x_110) ;  /* 0x0000003000008947 */ /* 0x000fea0003800000 */
[----:B------:R-:W-:Y:S01]  /*ecc0*/  IADD3 R0, R11, -0x1, RZ ;  /* 0xffffffff0b007810 */ /* 0x000fe20007ffe0ff */
[----:B------:R-:W-:Y:S05]  /*ecd0*/  BRA.DIV ~URZ, `(.L_x_111) ;  /* 0x00001fb27f007947 */ /* 0x000fea000b800000 */
[----:B------:R2:W3:Y:S02]  /*ece0*/  SHFL.IDX PT, R10, R4, R0, 0x1f ;  /* 0x00001f00040a7589 */ /* 0x0004e400000e0000 */
.L_x_110:
[----:B------:R-:W-:Y:S05]  /*ecf0*/  BSYNC B0 ;  /* 0x0000000000007941 */ /* 0x000fea0003800000 */
.L_x_109:
[----:B--23--:R-:W-:Y:S01]  /*ed00*/  IMAD R5, R10, c[0x0][0x538], R8 ;  /* 0x00014e000a057a24 */ /* 0x00cfe200078e0208 */
[----:B-1--4-:R-:W-:Y:S02]  /*ed10*/  IABS R4, R6 ;  /* 0x0000000600047213 */ /* 0x012fe40000000000 */
[----:B------:R-:W-:Y:S01]  /*ed20*/  IABS R0, R7 ;  /* 0x0000000700007213 */ /* 0x000fe20000000000 */
[----:B------:R-:W-:Y:S01]  /*ed30*/  IMAD.IADD R10, R9, 0x1, -R5 ;  /* 0x00000001090a7824 */ /* 0x000fe200078e0a05 */
[----:B------:R1:W-:Y:S01]  /*ed40*/  STL [R1+0x48], R5 ;  /* 0x0000480501007387 */ /* 0x0003e20000100800 */
[----:B------:R-:W2:Y:S03]  /*ed50*/  I2F.RP R2, R4 ;  /* 0x0000000400027306 */ /* 0x000ea60000209400 */
[----:B------:R-:W3:Y:S05]  /*ed60*/  LDL.LU R14, [R1+0x54] ;  /* 0x00005400010e7983 */ /* 0x000eea0000300800 */
[----:B--2---:R-:W2:Y:S02]  /*ed70*/  MUFU.RCP R2, R2 ;  /* 0x0000000200027308 */ /* 0x004ea40000001000 */
[----:B--2---:R-:W-:-:S06]  /*ed80*/  IADD3 R2, R2, 0xffffffe, RZ ;  /* 0x0ffffffe02027810 */ /* 0x004fcc0007ffe0ff */
[----:B------:R-:W2:Y:S01]  /*ed90*/  F2I.FTZ.U32.TRUNC.NTZ R3, R2 ;  /* 0x0000000200037305 */ /* 0x000ea2000021f000 */
[----:B-1----:R-:W-:Y:S01]  /*eda0*/  IMAD.MOV.U32 R5, RZ, RZ, R0 ;  /* 0x000000ffff057224 */ /* 0x002fe200078e0000 */
[----:B------:R-:W-:Y:S02]  /*edb0*/  IABS R0, R6 ;  /* 0x0000000600007213 */ /* 0x000fe40000000000 */
[----:B------:R-:W-:-:S04]  /*edc0*/  IABS R9, R10 ;  /* 0x0000000a00097213 */ /* 0x000fc80000000000 */
[----:B------:R-:W1:Y:S01]  /*edd0*/  I2F.RP R12, R5 ;  /* 0x00000005000c7306 */ /* 0x000e620000209400 */
[----:B--2---:R-:W-:-:S04]  /*ede0*/  IMAD.MOV R2, RZ, RZ, -R3 ;  /* 0x000000ffff027224 */ /* 0x004fc800078e0a03 */
[----:B------:R-:W-:Y:S01]  /*edf0*/  IMAD R8, R2, R4, RZ ;  /* 0x0000000402087224 */ /* 0x000fe200078e02ff */
[----:B------:R-:W-:Y:S01]  /*ee00*/  MOV R2, RZ ;  /* 0x000000ff00027202 */ /* 0x000fe20000000f00 */
[----:B------:R-:W-:-:S04]  /*ee10*/  IMAD.MOV R0, RZ, RZ, -R0 ;  /* 0x000000ffff007224 */ /* 0x000fc800078e0a00 */
[----:B------:R-:W-:-:S04]  /*ee20*/  IMAD.HI.U32 R8, R3, R8, R2 ;  /* 0x0000000803087227 */ /* 0x000fc800078e0002 */
[----:B------:R-:W-:Y:S02]  /*ee30*/  IMAD.MOV.U32 R2, RZ, RZ, R9 ;  /* 0x000000ffff027224 */ /* 0x000fe400078e0009 */
[----:B------:R-:W-:Y:S02]  /*ee40*/  IMAD.MOV.U32 R3, RZ, RZ, R0 ;  /* 0x000000ffff037224 */ /* 0x000fe400078e0000 */
[----:B------:R-:W-:-:S04]  /*ee50*/  IMAD.HI.U32 R0, R8, R2, RZ ;  /* 0x0000000208007227 */ /* 0x000fc800078e00ff */
[----:B------:R-:W-:Y:S02]  /*ee60*/  IMAD R2, R0, R3, R2 ;  /* 0x0000000300027224 */ /* 0x000fe400078e0202 */
[----:B-1----:R-:W1:Y:S03]  /*ee70*/  MUFU.RCP R3, R12 ;  /* 0x0000000c00037308 */ /* 0x002e660000001000 */
[----:B------:R-:W-:Y:S02]  /*ee80*/  ISETP.GT.U32.AND P1, PT, R4, R2, PT ;  /* 0x000000020400720c */ /* 0x000fe40003f24070 */
[----:B-1----:R-:W-:-:S11]  /*ee90*/  IADD3 R3, R3, 0xffffffe, RZ ;  /* 0x0ffffffe03037810 */ /* 0x002fd60007ffe0ff */
[-C--:B------:R-:W-:Y:S01]  /*eea0*/  @!P1 IADD3 R2, R2, -R4.reuse, RZ ;  /* 0x8000000402029210 */ /* 0x080fe20007ffe0ff */
[----:B------:R-:W1:Y:S03]  /*eeb0*/  F2I.FTZ.U32.TRUNC.NTZ R3, R3 ;  /* 0x0000000300037305 */ /* 0x000e66000021f000 */
[----:B------:R-:W-:Y:S02]  /*eec0*/  ISETP.GE.U32.AND P2, PT, R2, R4, PT ;  /* 0x000000040200720c */ /* 0x000fe40003f46070 */
[----:B------:R-:W-:Y:S02]  /*eed0*/  LOP3.LUT R2, R10, R6, RZ, 0x3c, !PT ;  /* 0x000000060a027212 */ /* 0x000fe400078e3cff */
[----:B------:R-:W-:Y:S02]  /*eee0*/  @!P1 IADD3 R0, R0, 0x1, RZ ;  /* 0x0000000100009810 */ /* 0x000fe40007ffe0ff */
[----:B------:R-:W-:-:S02]  /*eef0*/  ISETP.GE.AND P0, PT, R2, RZ, PT ;  /* 0x000000ff0200720c */ /* 0x000fc40003f06270 */
[----:B------:R-:W-:-:S05]  /*ef00*/  ISETP.NE.AND P1, PT, R6, RZ, PT ;  /* 0x000000ff0600720c */ /* 0x000fca0003f25270 */
[----:B------:R-:W-:Y:S01]  /*ef10*/  @P2 IADD3 R0, R0, 0x1, RZ ;  /* 0x0000000100002810 */ /* 0x000fe20007ffe0ff */
[----:B-1----:R-:W-:-:S04]  /*ef20*/  IMAD.MOV R2, RZ, RZ, -R3 ;  /* 0x000000ffff027224 */ /* 0x002fc800078e0a03 */
[----:B------:R-:W-:Y:S01]  /*ef30*/  IMAD.MOV.U32 R4, RZ, RZ, R2 ;  /* 0x000000ffff047224 */ /* 0x000fe200078e0002 */
[----:B------:R-:W-:Y:S01]  /*ef40*/  IABS R2, R7 ;  /* 0x0000000700027213 */ /* 0x000fe20000000000 */
[----:B------:R-:W-:Y:S01]  /*ef50*/  @!P0 IMAD.MOV R0, RZ, RZ, -R0 ;  /* 0x000000ffff008224 */ /* 0x000fe200078e0a00 */
[----:B------:R-:W-:Y:S01]  /*ef60*/  @!P1 LOP3.LUT R0, RZ, R6, RZ, 0x33, !PT ;  /* 0x00000006ff009212 */ /* 0x000fe200078e33ff */
[----:B------:R-:W-:Y:S01]  /*ef70*/  IMAD R4, R4, R5, RZ ;  /* 0x0000000504047224 */ /* 0x000fe200078e02ff */
[----:B------:R-:W-:Y:S01]  /*ef80*/  IADD3 R8, RZ, -R2, RZ ;  /* 0x80000002ff087210 */ /* 0x000fe20007ffe0ff */
[----:B------:R-:W-:Y:S01]  /*ef90*/  IMAD.MOV.U32 R2, RZ, RZ, RZ ;  /* 0x000000ffff027224 */ /* 0x000fe200078e00ff */
[----:B------:R-:W-:-:S03]  /*efa0*/  IABS R9, R0 ;  /* 0x0000000000097213 */ /* 0x000fc60000000000 */
[----:B------:R-:W-:Y:S01]  /*efb0*/  IMAD.HI.U32 R2, R3, R4, R2 ;  /* 0x0000000403027227 */ /* 0x000fe200078e0002 */
[----:B------:R-:W-:-:S03]  /*efc0*/  MOV R4, R8 ;  /* 0x0000000800047202 */ /* 0x000fc60000000f00 */
[----:B------:R-:W-:-:S04]  /*efd0*/  IMAD.MOV.U32 R3, RZ, RZ, R9 ;  /* 0x000000ffff037224 */ /* 0x000fc800078e0009 */
[----:B------:R-:W-:-:S04]  /*efe0*/  IMAD.HI.U32 R2, R2, R3, RZ ;  /* 0x0000000302027227 */ /* 0x000fc800078e00ff */
[----:B------:R-:W-:-:S05]  /*eff0*/  IMAD R3, R2, R4, R3 ;  /* 0x0000000402037224 */ /* 0x000fca00078e0203 */
[----:B------:R-:W-:-:S13]  /*f000*/  ISETP.GT.U32.AND P1, PT, R5, R3, PT ;  /* 0x000000030500720c */ /* 0x000fda0003f24070 */
[----:B------:R-:W-:-:S05]  /*f010*/  @!P1 IMAD.IADD R3, R3, 0x1, -R5 ;  /* 0x0000000103039824 */ /* 0x000fca00078e0a05 */
[----:B------:R-:W-:Y:S02]  /*f020*/  ISETP.GE.U32.AND P2, PT, R3, R5, PT ;  /* 0x000000050300720c */ /* 0x000fe40003f46070 */
[----:B------:R-:W-:Y:S02]  /*f030*/  LOP3.LUT R3, R0, R7, RZ, 0x3c, !PT ;  /* 0x0000000700037212 */ /* 0x000fe400078e3cff */
[----:B------:R-:W-:Y:S02]  /*f040*/  @!P1 IADD3 R2, R2, 0x1, RZ ;  /* 0x0000000102029810 */ /* 0x000fe40007ffe0ff */
[----:B------:R-:W-:Y:S02]  /*f050*/  ISETP.GE.AND P0, PT, R3, RZ, PT ;  /* 0x000000ff0300720c */ /* 0x000fe40003f06270 */
[----:B------:R-:W-:-:S05]  /*f060*/  ISETP.NE.AND P1, PT, R7, RZ, PT ;  /* 0x000000ff0700720c */ /* 0x000fca0003f25270 */
[----:B------:R-:W-:-:S06]  /*f070*/  @P2 IADD3 R2, R2, 0x1, RZ ;  /* 0x0000000102022810 */ /* 0x000fcc0007ffe0ff */
[----:B------:R-:W-:Y:S02]  /*f080*/  @!P0 IMAD.MOV R2, RZ, RZ, -R2 ;  /* 0x000000ffff028224 */ /* 0x000fe400078e0a02 */
[----:B------:R-:W-:-:S04]  /*f090*/  @!P1 LOP3.LUT R2, RZ, R7, RZ, 0x33, !PT ;  /* 0x00000007ff029212 */ /* 0x000fc800078e33ff */
[----:B------:R-:W-:Y:S01]  /*f0a0*/  IADD3 R3, -R2, RZ, RZ ;  /* 0x000000ff02037210 */ /* 0x000fe20007ffe1ff */
[----:B------:R-:W-:Y:S02]  /*f0b0*/  IMAD R6, R0, R6, RZ ;  /* 0x0000000600067224 */ /* 0x000fe400078e02ff */
[C---:B------:R-:W-:Y:S02]  /*f0c0*/  IMAD R2, R7.reuse, 0x1000000, R2 ;  /* 0x0100000007027824 */ /* 0x040fe400078e0202 */
[----:B------:R-:W-:Y:S01]  /*f0d0*/  IMAD R0, R7, R3, R0 ;  /* 0x0000000307007224 */ /* 0x000fe200078e0200 */
[----:B------:R-:W-:-:S03]  /*f0e0*/  IADD3 R3, R10, -R6, RZ ;  /* 0x800000060a037210 */ /* 0x000fc60007ffe0ff */
[----:B------:R-:W-:-:S05]  /*f0f0*/  IMAD R0, R0, 0x10000, R2 ;  /* 0x0001000000007824 */ /* 0x000fca00078e0202 */
[----:B------:R1:W-:Y:S01]  /*f100*/  STL [R1+0x50], R0 ;  /* 0x0000500001007387 */ /* 0x0003e20000100800 */
[----:B---3--:R-:W-:-:S05]  /*f110*/  IMAD.IADD R14, R11, 0x1, R14 ;  /* 0x000000010b0e7824 */ /* 0x008fca00078e020e */
[----:B------:R1:W-:Y:S04]  /*f120*/  STL [R1+0x54], R14 ;  /* 0x0000540e01007387 */ /* 0x0003e80000100800 */
[----:B------:R1:W-:Y:S01]  /*f130*/  STL [R1+0x4c], R3 ;  /* 0x00004c0301007387 */ /* 0x0003e20000100800 */
[----:B------:R-:W-:Y:S05]  /*f140*/  BRA `(.L_x_112) ;  /* 0x0000005000007947 */ /* 0x000fea0003800000 */
.L_x_103:
[----:B------:R-:W-:Y:S01]  /*f150*/  MOV R0, c[0x0][0x53c] ;  /* 0x00014f0000007a02 */ /* 0x000fe20000000f00 */
[----:B------:R2:W-:Y:S04]  /*f160*/  STL [R1+0x48], R9 ;  /* 0x0000480901007387 */ /* 0x0005e80000100800 */
[----:B------:R2:W-:Y:S04]  /*f170*/  STL [R1+0x4c], RZ ;  /* 0x00004cff01007387 */ /* 0x0005e80000100800 */
[----:B------:R2:W-:Y:S04]  /*f180*/  STL [R1+0x50], RZ ;  /* 0x000050ff01007387 */ /* 0x0005e80000100800 */
[----:B------:R2:W-:Y:S02]  /*f190*/  STL [R1+0x54], R0 ;  /* 0x0000540001007387 */ /* 0x0005e40000100800 */
.L_x_112:
[----:B------:R-:W-:Y:S05]  /*f1a0*/  BSYNC B1 ;  /* 0x0000000000017941 */ /* 0x000fea0003800000 */
.L_x_101:
[----:B-1----:R-:W3:Y:S04]  /*f1b0*/  LDL R4, [R1+0x48] ;  /* 0x0000480001047983 */ /* 0x002ee80000100800 */
[----:B------:R-:W3:Y:S04]  /*f1c0*/  LDL R5, [R1+0x4c] ;  /* 0x00004c0001057983 */ /* 0x000ee80000100800 */
[----:B------:R-:W3:Y:S04]  /*f1d0*/  LDL R6, [R1+0x50] ;  /* 0x0000500001067983 */ /* 0x000ee80000100800 */
[----:B------:R-:W3:Y:S01]  /*f1e0*/  LDL R7, [R1+0x54] ;  /* 0x0000540001077983 */ /* 0x000ee20000100800 */
[----:B------:R-:W-:Y:S03]  /*f1f0*/  WARPSYNC 0xffffffff ;  /* 0xffffffff00007948 */ /* 0x000fe60003800000 */
[----:B------:R-:W-:Y:S01]  /*f200*/  BAR.SYNC.DEFER_BLOCKING 0x4, 0x100 ;  /* 0x0104000000007b1d */ /* 0x000fe20000010000 */
[----:B------:R-:W-:-:S13]  /*f210*/  ISETP.NE.AND P0, PT, R13, RZ, PT ;  /* 0x000000ff0d00720c */ /* 0x000fda0003f05270 */
[----:B---3--:R1:W-:Y:S04]  /*f220*/  @!P0 STS.128 [0x1a080], R4 ;  /* 0x01a08004ff008388 */ /* 0x0083e80000000c00 */
[----:B------:R-:W-:Y:S06]  /*f230*/  BAR.ARV 0x5, 0x100 ;  /* 0x0144000000007b1d */ /* 0x000fec0000002000 */
.L_x_96:
[----:B--2---:R-:W2:Y:S02]  /*f240*/  LDL R0, [R1+0x54] ;  /* 0x0000540001007983 */ /* 0x004ea40000100800 */
[----:B--2---:R-:W-:-:S13]  /*f250*/  ISETP.GE.AND P0, PT, R0, c[0x0][0x53c], PT ;  /* 0x00014f0000007a0c */ /* 0x004fda0003f06270 */
[----:B-1----:R-:W-:Y:S01]  /*f260*/  @P0 CALL.REL.NOINC `(.L_x_113) ;  /* 0x0000001000000944 */ /* 0x002fe20003c00000 */
[----:B------:R-:W-:Y:S05]  /*f270*/  BRA `(.L_x_114) ;  /* 0xffff296000007947 */ /* 0x000fea000383ffff */
.L_x_113:
[----:B------:R-:W-:Y:S05]  /*f280*/  EXIT ;  /* 0x000000000000794d */ /* 0x000fea0003800000 */
.L_x_16:
[----:B------:R-:W-:Y:S01]  /*f290*/  IMAD.MOV.U32 R0, RZ, RZ, R5 ;  /* 0x000000ffff007224 */ /* 0x000fe200078e0005 */
[----:B------:R-:W-:Y:S02]  /*f2a0*/  MOV R3, 0x1 ;  /* 0x0000000100037802 */ /* 0x000fe40000000f00 */
[----:B------:R-:W-:Y:S02]  /*f2b0*/  MOV R2, 0xf2d0 ;  /* 0x0000f2d000027802 */ /* 0x000fe40000000f00 */
[----:B------:R-:W-:Y:S05]  /*f2c0*/  CALL.REL.NOINC `($__internal_2_$__cuda_sm70_shflsync_up_p) ;  /* 0x00001b3000007944 */ /* 0x000fea0003c00000 */
[----:B------:R-:W-:Y:S01]  /*f2d0*/  MOV R0, R4 ;  /* 0x0000000400007202 */ /* 0x000fe20000000f00 */
[----:B------:R-:W-:Y:S05]  /*f2e0*/  BRA `(.L_x_115) ;  /* 0xffff118000007947 */ /* 0x000fea000383ffff */
.L_x_17:
[----:B------:R-:W-:Y:S01]  /*f2f0*/  IMAD.MOV.U32 R0, RZ, RZ, R5 ;  /* 0x000000ffff007224 */ /* 0x000fe200078e0005 */
[----:B------:R-:W-:Y:S02]  /*f300*/  MOV R3, 0x2 ;  /* 0x0000000200037802 */ /* 0x000fe40000000f00 */
[----:B------:R-:W-:Y:S02]  /*f310*/  MOV R2, 0xf330 ;  /* 0x0000f33000027802 */ /* 0x000fe40000000f00 */
[----:B------:R-:W-:Y:S05]  /*f320*/  CALL.REL.NOINC `($__internal_2_$__cuda_sm70_shflsync_up_p) ;  /* 0x00001ad000007944 */ /* 0x000fea0003c00000 */
[----:B------:R-:W-:Y:S01]  /*f330*/  SEL R4, R4, RZ, P4 ;  /* 0x000000ff04047207 */ /* 0x000fe20002000000 */
[----:B------:R-:W-:Y:S01]  /*f340*/  IMAD.MOV.U32 R3, RZ, RZ, 0x4 ;  /* 0x00000004ff037424 */ /* 0x000fe200078e00ff */
[----:B------:R-:W-:-:S03]  /*f350*/  MOV R2, 0xf380 ;  /* 0x0000f38000027802 */ /* 0x000fc60000000f00 */
[----:B------:R-:W-:Y:S02]  /*f360*/  IMAD.IADD R0, R5, 0x1, R4 ;  /* 0x0000000105007824 */ /* 0x000fe400078e0204 */
        /* <DEDUP_REMOVED lines=11> */
[----:B------:R-:W-:Y:S02]  /*f420*/  SEL R4, R4, RZ, P1 ;  /* 0x000000ff04047207 */ /* 0x000fe40000800000 */
[----:B------:R-:W-:Y:S02]  /*f430*/  MOV R3, 0x1f ;  /* 0x0000001f00037802 */ /* 0x000fe40000000f00 */
[----:B------:R-:W-:Y:S01]  /*f440*/  MOV R2, 0xf490 ;  /* 0x0000f49000027802 */ /* 0x000fe20000000f00 */
[----:B------:R-:W-:Y:S02]  /*f450*/  IMAD.IADD R4, R0, 0x1, R4 ;  /* 0x0000000100047824 */ /* 0x000fe400078e0204 */
[----:B------:R-:W-:-:S03]  /*f460*/  IMAD.MOV.U32 R0, RZ, RZ, 0x1f ;  /* 0x0000001fff007424 */ /* 0x000fc600078e00ff */
[----:B------:R1:W-:Y:S04]  /*f470*/  STL [R1], R4 ;  /* 0x0000000401007387 */ /* 0x0003e80000100800 */
[----:B-1----:R-:W-:Y:S05]  /*f480*/  CALL.REL.NOINC `($__internal_1_$__cuda_sm70_shflsync_idx_p) ;  /* 0x000018d000007944 */ /* 0x002fea0003c00000 */
[----:B-1---5:R-:W-:Y:S05]  /*f490*/  BRA `(.L_x_116) ;  /* 0xffff10d000007947 */ /* 0x022fea000383ffff */
.L_x_19:
[----:B------:R-:W-:Y:S02]  /*f4a0*/  SEL R0, RZ, 0x1, P0 ;  /* 0x00000001ff007807 */ /* 0x000fe40000000000 */
[----:B------:R-:W-:Y:S02]  /*f4b0*/  MOV R2, 0xf4d0 ;  /* 0x0000f4d000027802 */ /* 0x000fe40000000f00 */
[----:B------:R-:W-:Y:S05]  /*f4c0*/  CALL.REL.NOINC `($__internal_3_$__cuda_sm70_votesync_ballot) ;  /* 0x0000199000007944 */ /* 0x000fea0003c00000 */
[----:B------:R-:W-:Y:S01]  /*f4d0*/  MOV R5, R0 ;  /* 0x0000000000057202 */ /* 0x000fe20000000f00 */
[----:B------:R-:W-:Y:S05]  /*f4e0*/  BRA `(.L_x_117) ;  /* 0xffff111000007947 */ /* 0x000fea000383ffff */
.L_x_20:
[----:B------:R3:W-:Y:S01]  /*f4f0*/  STL [R1], R8 ;  /* 0x0000000801007387 */ /* 0x0007e20000100800 */
[----:B--2---:R-:W-:Y:S01]  /*f500*/  IMAD.MOV.U32 R3, RZ, RZ, R13 ;  /* 0x000000ffff037224 */ /* 0x004fe200078e000d */
[----:B------:R-:W-:Y:S02]  /*f510*/  MOV R0, 0x1f ;  /* 0x0000001f00007802 */ /* 0x000fe40000000f00 */
[----:B------:R-:W-:Y:S02]  /*f520*/  MOV R2, 0xf540 ;  /* 0x0000f54000027802 */ /* 0x000fe40000000f00 */
[----:B-1-3--:R-:W-:Y:S05]  /*f530*/  CALL.REL.NOINC `($__internal_1_$__cuda_sm70_shflsync_idx_p) ;  /* 0x0000182000007944 */ /* 0x00afea0003c00000 */
[----:B------:R2:W-:Y:S01]  /*f540*/  STL [R1], R7 ;  /* 0x0000000701007387 */ /* 0x0005e20000100800 */
[----:B------:R-:W-:Y:S01]  /*f550*/  IMAD.MOV.U32 R11, RZ, RZ, R0 ;  /* 0x000000ffff0b7224 */ /* 0x000fe200078e0000 */
[----:B------:R-:W-:Y:S01]  /*f560*/  MOV R3, R13 ;  /* 0x0000000d00037202 */ /* 0x000fe20000000f00 */
[----:B------:R-:W-:Y:S01]  /*f570*/  IMAD.MOV.U32 R6, RZ, RZ, RZ ;  /* 0x000000ffff067224 */ /* 0x000fe200078e00ff */
[----:B------:R-:W-:-:S02]  /*f580*/  MOV R0, 0x1f ;  /* 0x0000001f00007802 */ /* 0x000fc40000000f00 */
[----:B------:R-:W-:Y:S02]  /*f590*/  MOV R2, 0xf5b0 ;  /* 0x0000f5b000027802 */ /* 0x000fe40000000f00 */
[----:B-12--5:R-:W-:Y:S05]  /*f5a0*/  CALL.REL.NOINC `($__internal_1_$__cuda_sm70_shflsync_idx_p) ;  /* 0x000017b000007944 */ /* 0x026fea0003c00000 */
[----:B------:R-:W-:Y:S01]  /*f5b0*/  MOV R10, R0 ;  /* 0x00000000000a7202 */ /* 0x000fe20000000f00 */
[----:B-1---5:R-:W-:Y:S05]  /*f5c0*/  BRA `(.L_x_118) ;  /* 0xffff108000007947 */ /* 0x022fea000383ffff */
.L_x_23:
[----:B------:R1:W-:Y:S01]  /*f5d0*/  STL [R1], R4 ;  /* 0x0000000401007387 */ /* 0x0003e20000100800 */
[----:B------:R-:W-:Y:S02]  /*f5e0*/  MOV R0, 0x1f ;  /* 0x0000001f00007802 */ /* 0x000fe40000000f00 */
[----:B------:R-:W-:Y:S02]  /*f5f0*/  MOV R2, 0xf610 ;  /* 0x0000f61000027802 */ /* 0x000fe40000000f00 */
[----:B-1234-:R-:W-:Y:S05]  /*f600*/  CALL.REL.NOINC `($__internal_1_$__cuda_sm70_shflsync_idx_p) ;  /* 0x0000175000007944 */ /* 0x01efea0003c00000 */
[----:B------:R-:W-:Y:S01]  /*f610*/  MOV R6, R0 ;  /* 0x0000000000067202 */ /* 0x000fe20000000f00 */
[----:B-1---5:R-:W-:Y:S05]  /*f620*/  BRA `(.L_x_22) ;  /* 0xffff108000007947 */ /* 0x022fea000383ffff */
.L_x_33:
[----:B------:R1:W-:Y:S01]  /*f630*/  STL [R1], R10 ;  /* 0x0000000a01007387 */ /* 0x0003e20000100800 */
[----:B--2---:R-:W-:Y:S01]  /*f640*/  IMAD.MOV.U32 R3, RZ, RZ, 0x1 ;  /* 0x00000001ff037424 */ /* 0x004fe200078e00ff */
[----:B------:R-:W-:Y:S02]  /*f650*/  MOV R0, 0x181f ;  /* 0x0000181f00007802 */ /* 0x000fe40000000f00 */
[----:B------:R-:W-:Y:S02]  /*f660*/  MOV R2, 0xf680 ;  /* 0x0000f68000027802 */ /* 0x000fe40000000f00 */
[----:B-1----:R-:W-:Y:S05]  /*f670*/  CALL.REL.NOINC `($__internal_1_$__cuda_sm70_shflsync_idx_p) ;  /* 0x000016e000007944 */ /* 0x002fea0003c00000 */
[----:B------:R2:W-:Y:S01]  /*f680*/  STL [R1], R11 ;  /* 0x0000000b01007387 */ /* 0x0005e20000100800 */
[----:B-----5:R-:W-:Y:S01]  /*f690*/  IMAD.MOV.U32 R5, RZ, RZ, R0 ;  /* 0x000000ffff057224 */ /* 0x020fe200078e0000 */
[----:B------:R-:W-:Y:S01]  /*f6a0*/  MOV R3, 0x1 ;  /* 0x0000000100037802 */ /* 0x000fe20000000f00 */
[----:B------:R-:W-:Y:S01]  /*f6b0*/  IMAD.MOV.U32 R0, RZ, RZ, 0x181f ;  /* 0x0000181fff007424 */ /* 0x000fe200078e00ff */
[----:B------:R-:W-:-:S02]  /*f6c0*/  MOV R2, 0xf6e0 ;  /* 0x0000f6e000027802 */ /* 0x000fc40000000f00 */
[----:B-12---:R-:W-:Y:S05]  /*f6d0*/  CALL.REL.NOINC `($__internal_1_$__cuda_sm70_shflsync_idx_p) ;  /* 0x0000168000007944 */ /* 0x006fea0003c00000 */
[----:B-1---5:R-:W-:Y:S05]  /*f6e0*/  BRA `(.L_x_119) ;  /* 0xffff420000007947 */ /* 0x022fea000383ffff */
.L_x_36:
[----:B------:R1:W-:Y:S01]  /*f6f0*/  STL [R1], R5 ;  /* 0x0000000501007387 */ /* 0x0003e20000100800 */
[----:B------:R-:W-:Y:S01]  /*f700*/  IMAD.MOV.U32 R3, RZ, RZ, RZ ;  /* 0x000000ffff037224 */ /* 0x000fe200078e00ff */
[----:B------:R-:W-:-:S02]  /*f710*/  MOV R0, 0x181f ;  /* 0x0000181f00007802 */ /* 0x000fc40000000f00 */
[----:B------:R-:W-:Y:S02]  /*f720*/  MOV R2, 0xf740 ;  /* 0x0000f74000027802 */ /* 0x000fe40000000f00 */
[----:B-1----:R-:W-:Y:S05]  /*f730*/  CALL.REL.NOINC `($__internal_1_$__cuda_sm70_shflsync_idx_p) ;  /* 0x0000162000007944 */ /* 0x002fea0003c00000 */
[----:B-----5:R-:W-:Y:S01]  /*f740*/  MOV R4, R0 ;  /* 0x0000000000047202 */ /* 0x020fe20000000f00 */
[----:B-1----:R-:W-:Y:S05]  /*f750*/  BRA `(.L_x_120) ;  /* 0xffff501000007947 */ /* 0x002fea000383ffff */
.L_x_37:
[----:B------:R3:W-:Y:S01]  /*f760*/  STL [R1], R12 ;  /* 0x0000000c01007387 */ /* 0x0007e20000100800 */
[----:B------:R-:W-:Y:S01]  /*f770*/  IMAD.MOV.U32 R3, RZ, RZ, RZ ;  /* 0x000000ffff037224 */ /* 0x000fe200078e00ff */
[----:B------:R-:W-:Y:S02]  /*f780*/  MOV R0, 0x181f ;  /* 0x0000181f00007802 */ /* 0x000fe40000000f00 */
[----:B------:R-:W-:Y:S02]  /*f790*/  MOV R2, 0xf7b0 ;  /* 0x0000f7b000027802 */ /* 0x000fe40000000f00 */
[----:B-123--:R-:W-:Y:S05]  /*f7a0*/  CALL.REL.NOINC `($__internal_1_$__cuda_sm70_shflsync_idx_p) ;  /* 0x000015b000007944 */ /* 0x00efea0003c00000 */
[----:B-1---5:R-:W-:Y:S05]  /*f7b0*/  BRA `(.L_x_121) ;  /* 0xffff4fd000007947 */ /* 0x022fea000383ffff */
.L_x_40:
[----:B------:R1:W-:Y:S01]  /*f7c0*/  STL [R1], R5 ;  /* 0x0000000501007387 */ /* 0x0003e20000100800 */
[----:B--2---:R-:W-:Y:S01]  /*f7d0*/  IMAD.MOV.U32 R3, RZ, RZ, 0x1 ;  /* 0x00000001ff037424 */ /* 0x004fe200078e00ff */
[----:B----4-:R-:W-:Y:S02]  /*f7e0*/  MOV R0, 0x181f ;  /* 0x0000181f00007802 */ /* 0x010fe40000000f00 */
[----:B------:R-:W-:Y:S02]  /*f7f0*/  MOV R2, 0xf810 ;  /* 0x0000f81000027802 */ /* 0x000fe40000000f00 */
[----:B-1-3--:R-:W-:Y:S05]  /*f800*/  CALL.REL.NOINC `($__internal_1_$__cuda_sm70_shflsync_idx_p) ;  /* 0x0000155000007944 */ /* 0x00afea0003c00000 */
[----:B------:R2:W-:Y:S01]  /*f810*/  STL [R1], R12 ;  /* 0x0000000c01007387 */ /* 0x0005e20000100800 */
[----:B-----5:R-:W-:Y:S01]  /*f820*/  IMAD.MOV.U32 R4, RZ, RZ, R0 ;  /* 0x000000ffff047224 */ /* 0x020fe200078e0000 */
[----:B------:R-:W-:Y:S01]  /*f830*/  MOV R3, 0x1 ;  /* 0x0000000100037802 */ /* 0x000fe20000000f00 */
[----:B------:R-:W-:Y:S01]  /*f840*/  IMAD.MOV.U32 R0, RZ, RZ, 0x181f ;  /* 0x0000181fff007424 */ /* 0x000fe200078e00ff */
[----:B------:R-:W-:-:S02]  /*f850*/  MOV R2, 0xf870 ;  /* 0x0000f87000027802 */ /* 0x000fc40000000f00 */
[----:B-12---:R-:W-:Y:S05]  /*f860*/  CALL.REL.NOINC `($__internal_1_$__cuda_sm70_shflsync_idx_p) ;  /* 0x000014f000007944 */ /* 0x006fea0003c00000 */
[----:B-1---5:R-:W-:Y:S05]  /*f870*/  BRA `(.L_x_122) ;  /* 0xffff511000007947 */ /* 0x022fea000383ffff */
.L_x_41:
[----:B------:R-:W-:Y:S01]  /*f880*/  IMAD.MOV.U32 R132, RZ, RZ, R4 ;  /* 0x000000ffff847224 */ /* 0x000fe200078e0004 */
[----:B------:R-:W-:-:S02]  /*f890*/  MOV R0, 0x2 ;  /* 0x0000000200007802 */ /* 0x000fc40000000f00 */
[----:B------:R-:W-:Y:S02]  /*f8a0*/  MOV R2, 0xf8c0 ;  /* 0x0000f8c000027802 */ /* 0x000fe40000000f00 */
[----:B------:R-:W-:Y:S05]  /*f8b0*/  CALL.REL.NOINC `($__internal_0_$__cuda_sm70_shflsync_bfly_p) ;  /* 0x0000144000007944 */ /* 0x000fea0003c00000 */
[----:B------:R-:W-:Y:S05]  /*f8c0*/  BRA `(.L_x_123) ;  /* 0xffff566000007947 */ /* 0x000fea000383ffff */
.L_x_42:
[----:B------:R-:W-:Y:S01]  /*f8d0*/  IMAD.MOV.U32 R132, RZ, RZ, R4 ;  /* 0x000000ffff847224 */ /* 0x000fe200078e0004 */
[----:B------:R-:W-:Y:S02]  /*f8e0*/  MOV R0, 0x1 ;  /* 0x0000000100007802 */ /* 0x000fe40000000f00 */
[----:B------:R-:W-:Y:S02]  /*f8f0*/  MOV R2, 0xf910 ;  /* 0x0000f91000027802 */ /* 0x000fe40000000f00 */
[----:B------:R-:W-:Y:S05]  /*f900*/  CALL.REL.NOINC `($__internal_0_$__cuda_sm70_shflsync_bfly_p) ;  /* 0x000013f000007944 */ /* 0x000fea0003c00000 */
[----:B------:R-:W-:Y:S01]  /*f910*/  FMNMX.FTZ R134, R4, R0, !PT ;  /* 0x0000000004867209 */ /* 0x000fe20007810000 */
[----:B------:R-:W-:Y:S01]  /*f920*/  IMAD.MOV.U32 R132, RZ, RZ, R5 ;  /* 0x000000ffff847224 */ /* 0x000fe200078e0005 */
[----:B------:R-:W-:Y:S01]  /*f930*/  MOV R2, 0xf960 ;  /* 0x0000f96000027802 */ /* 0x000fe20000000f00 */
[----:B------:R-:W-:Y:S02]  /*f940*/  IMAD.MOV.U32 R0, RZ, RZ, 0x2 ;  /* 0x00000002ff007424 */ /* 0x000fe400078e00ff */
[----:B------:R-:W-:Y:S05]  /*f950*/  CALL.REL.NOINC `($__internal_0_$__cuda_sm70_shflsync_bfly_p) ;  /* 0x000013a000007944 */ /* 0x000fea0003c00000 */
[----:B------:R-:W-:Y:S01]  /*f960*/  FMNMX.FTZ R5, R5, R0, !PT ;  /* 0x0000000005057209 */ /* 0x000fe20007810000 */
[----:B------:R-:W-:Y:S01]  /*f970*/  IMAD.MOV.U32 R0, RZ, RZ, 0x1 ;  /* 0x00000001ff007424 */ /* 0x000fe200078e00ff */
[----:B------:R-:W-:-:S03]  /*f980*/  MOV R2, 0xf9b0 ;  /* 0x0000f9b000027802 */ /* 0x000fc60000000f00 */
[----:B------:R-:W-:Y:S02]  /*f990*/  IMAD.MOV.U32 R132, RZ, RZ, R5 ;  /* 0x000000ffff847224 */ /* 0x000fe400078e0005 */
[----:B------:R-:W-:Y:S05]  /*f9a0*/  CALL.REL.NOINC `($__internal_0_$__cuda_sm70_shflsync_bfly_p) ;  /* 0x0000135000007944 */ /* 0x000fea0003c00000 */
[----:B------:R-:W-:Y:S01]  /*f9b0*/  MOV R3, R0 ;  /* 0x0000000000037202 */ /* 0x000fe20000000f00 */
[----:B------:R-:W-:Y:S05]  /*f9c0*/  BRA `(.L_x_124) ;  /* 0xffff55d000007947 */ /* 0x000fea000383ffff */
.L_x_44:
[----:B-1--4-:R-:W-:Y:S01]  /*f9d0*/  MOV R0, 0x181f ;  /* 0x0000181f00007802 */ /* 0x012fe20000000f00 */
[----:B------:R1:W-:Y:S01]  /*f9e0*/  STL [R1], R6 ;  /* 0x0000000601007387 */ /* 0x0003e20000100800 */
[----:B------:R-:W-:Y:S01]  /*f9f0*/  MOV R2, 0xfa20 ;  /* 0x0000fa2000027802 */ /* 0x000fe20000000f00 */
[----:B------:R-:W-:Y:S02]  /*fa00*/  IMAD.MOV.U32 R3, RZ, RZ, RZ ;  /* 0x000000ffff037224 */ /* 0x000fe400078e00ff */
[----:B-1----:R-:W-:Y:S05]  /*fa10*/  CALL.REL.NOINC `($__internal_1_$__cuda_sm70_shflsync_idx_p) ;  /* 0x0000134000007944 */ /* 0x002fea0003c00000 */
[----:B-1---5:R-:W-:-:S05]  /*fa20*/  BRA `(.L_x_125) ;  /* 0xffff6bb000007947 */ /* 0x022fca000383ffff */
.L_x_47:
[----:B------:R-:W-:Y:S01]  /*fa30*/  MOV R0, 0x181f ;  /* 0x0000181f00007802 */ /* 0x000fe20000000f00 */
[----:B------:R2:W-:Y:S01]  /*fa40*/  STL [R1], R6 ;  /* 0x0000000601007387 */ /* 0x0005e20000100800 */
[----:B------:R-:W-:Y:S01]  /*fa50*/  MOV R2, 0xfa80 ;  /* 0x0000fa8000027802 */ /* 0x000fe20000000f00 */
[----:B------:R-:W-:Y:S02]  /*fa60*/  IMAD.MOV.U32 R3, RZ, RZ, 0x1 ;  /* 0x00000001ff037424 */ /* 0x000fe400078e00ff */
[----:B-12---:R-:W-:Y:S05]  /*fa70*/  CALL.REL.NOINC `($__internal_1_$__cuda_sm70_shflsync_idx_p) ;  /* 0x000012e000007944 */ /* 0x006fea0003c00000 */
[----:B------:R-:W-:Y:S01]  /*fa80*/  MOV R3, 0x1 ;  /* 0x0000000100037802 */ /* 0x000fe20000000f00 */
[----:B------:R2:W-:Y:S01]  /*fa90*/  STL [R1], R7 ;  /* 0x0000000701007387 */ /* 0x0005e20000100800 */
[----:B-----5:R-:W-:Y:S01]  /*faa0*/  IMAD.MOV.U32 R4, RZ, RZ, R0 ;  /* 0x000000ffff047224 */ /* 0x020fe200078e0000 */
[----:B------:R-:W-:Y:S01]  /*fab0*/  MOV R2, 0xfae0 ;  /* 0x0000fae000027802 */ /* 0x000fe20000000f00 */
[----:B------:R-:W-:Y:S02]  /*fac0*/  IMAD.MOV.U32 R0, RZ, RZ, 0x181f ;  /* 0x0000181fff007424 */ /* 0x000fe400078e00ff */
[----:B-12---:R-:W-:Y:S05]  /*fad0*/  CALL.REL.NOINC `($__internal_1_$__cuda_sm70_shflsync_idx_p) ;  /* 0x0000128000007944 */ /* 0x006fea0003c00000 */
[----:B-1---5:R-:W-:-:S05]  /*fae0*/  BRA `(.L_x_126) ;  /* 0xffff6d0000007947 */ /* 0x022fca000383ffff */
.L_x_50:
[----:B------:R-:W-:Y:S01]  /*faf0*/  MOV R0, 0x181f ;  /* 0x0000181f00007802 */ /* 0x000fe20000000f00 */
[----:B------:R1:W-:Y:S01]  /*fb00*/  STL [R1], R169 ;  /* 0x000000a901007387 */ /* 0x0003e20000100800 */
[----:B------:R-:W-:Y:S01]  /*fb10*/  MOV R2, 0xfb40 ;  /* 0x0000fb4000027802 */ /* 0x000fe20000000f00 */
[----:B------:R-:W-:Y:S02]  /*fb20*/  IMAD.MOV.U32 R3, RZ, RZ, RZ ;  /* 0x000000ffff037224 */ /* 0x000fe400078e00ff */
[----:B-1----:R-:W-:Y:S05]  /*fb30*/  CALL.REL.NOINC `($__internal_1_$__cuda_sm70_shflsync_idx_p) ;  /* 0x0000122000007944 */ /* 0x002fea0003c00000 */
[----:B------:R-:W-:Y:S01]  /*fb40*/  MOV R132, R0 ;  /* 0x0000000000847202 */ /* 0x000fe20000000f00 */
[----:B-1---5:R-:W-:-:S05]  /*fb50*/  BRA `(.L_x_127) ;  /* 0xffff7a8000007947 */ /* 0x022fca000383ffff */
.L_x_51:
[----:B------:R-:W-:Y:S01]  /*fb60*/  MOV R0, 0x181f ;  /* 0x0000181f00007802 */ /* 0x000fe20000000f00 */
[----:B------:R3:W-:Y:S01]  /*fb70*/  STL [R1], R172 ;  /* 0x000000ac01007387 */ /* 0x0007e20000100800 */
[----:B------:R-:W-:Y:S01]  /*fb80*/  MOV R2, 0xfbb0 ;  /* 0x0000fbb000027802 */ /* 0x000fe20000000f00 */
[----:B------:R-:W-:Y:S02]  /*fb90*/  IMAD.MOV.U32 R3, RZ, RZ, RZ ;  /* 0x000000ffff037224 */ /* 0x000fe400078e00ff */
[----:B-123--:R-:W-:Y:S05]  /*fba0*/  CALL.REL.NOINC `($__internal_1_$__cuda_sm70_shflsync_idx_p) ;  /* 0x000011b000007944 */ /* 0x00efea0003c00000 */
[----:B-1---5:R-:W-:-:S05]  /*fbb0*/  BRA `(.L_x_128) ;  /* 0xffff7a4000007947 */ /* 0x022fca000383ffff */
.L_x_52:
[----:B------:R-:W-:Y:S01]  /*fbc0*/  MOV R0, 0x181f ;  /* 0x0000181f00007802 */ /* 0x000fe20000000f00 */
[----:B------:R2:W-:Y:S01]  /*fbd0*/  STL [R1], R169 ;  /* 0x000000a901007387 */ /* 0x0005e20000100800 */
[----:B----4-:R-:W-:Y:S01]  /*fbe0*/  MOV R2, 0xfc10 ;  /* 0x0000fc1000027802 */ /* 0x010fe20000000f00 */
[----:B------:R-:W-:Y:S03]  /*fbf0*/  IMAD.MOV.U32 R3, RZ, RZ, 0x1 ;  /* 0x00000001ff037424 */ /* 0x000fe600078e00ff */
[----:B-123--:R-:W-:Y:S05]  /*fc00*/  CALL.REL.NOINC `($__internal_1_$__cuda_sm70_shflsync_idx_p) ;  /* 0x0000115000007944 */ /* 0x00efea0003c00000 */
[----:B------:R-:W-:Y:S01]  /*fc10*/  MOV R3, 0x1 ;  /* 0x0000000100037802 */ /* 0x000fe20000000f00 */
[----:B------:R2:W-:Y:S01]  /*fc20*/  STL [R1], R172 ;  /* 0x000000ac01007387 */ /* 0x0005e20000100800 */
[----:B------:R-:W-:Y:S01]  /*fc30*/  IMAD.MOV.U32 R132, RZ, RZ, R0 ;  /* 0x000000ffff847224 */ /* 0x000fe200078e0000 */
[----:B------:R-:W-:Y:S01]  /*fc40*/  MOV R2, 0xfc70 ;  /* 0x0000fc7000027802 */ /* 0x000fe20000000f00 */
[----:B------:R-:W-:Y:S02]  /*fc50*/  IMAD.MOV.U32 R0, RZ, RZ, 0x181f ;  /* 0x0000181fff007424 */ /* 0x000fe400078e00ff */
[----:B-12--5:R-:W-:Y:S05]  /*fc60*/  CALL.REL.NOINC `($__internal_1_$__cuda_sm70_shflsync_idx_p) ;  /* 0x000010f000007944 */ /* 0x026fea0003c00000 */
[----:B-1---5:R-:W-:-:S05]  /*fc70*/  BRA `(.L_x_129) ;  /* 0xffff7b5000007947 */ /* 0x022fca000383ffff */
.L_x_53:
[----:B------:R-:W-:Y:S02]  /*fc80*/  MOV R0, 0x2 ;  /* 0x0000000200007802 */ /* 0x000fe40000000f00 */
[----:B------:R-:W-:Y:S02]  /*fc90*/  MOV R2, 0xfcb0 ;  /* 0x0000fcb000027802 */ /* 0x000fe40000000f00 */
[----:B------:R-:W-:Y:S05]  /*fca0*/  CALL.REL.NOINC `($__internal_0_$__cuda_sm70_shflsync_bfly_p) ;  /* 0x0000105000007944 */ /* 0x000fea0003c00000 */
[----:B------:R-:W-:-:S05]  /*fcb0*/  BRA `(.L_x_130) ;  /* 0xffff7e6000007947 */ /* 0x000fca000383ffff */
.L_x_54:
        /* <DEDUP_REMOVED lines=10> */
[----:B------:R-:W-:Y:S02]  /*fd60*/  MOV R2, 0xfd80 ;  /* 0x0000fd8000027802 */ /* 0x000fe40000000f00 */
[----:B------:R-:W-:Y:S05]  /*fd70*/  CALL.REL.NOINC `($__internal_0_$__cuda_sm70_shflsync_bfly_p) ;  /* 0x00000f8000007944 */ /* 0x000fea0003c00000 */
[----:B------:R-:W-:-:S05]  /*fd80*/  BRA `(.L_x_131) ;  /* 0xffff7e0000007947 */ /* 0x000fca000383ffff */
.L_x_56:
[----:B------:R1:W5:Y:S01]  /*fd90*/  LDL R132, [R1+0x4] ;  /* 0x0000040001847983 */ /* 0x0003620000100800 */
[----:B------:R-:W-:-:S02]  /*fda0*/  MOV R0, 0x2 ;  /* 0x0000000200007802 */ /* 0x000fc40000000f00 */
[----:B------:R-:W-:Y:S02]  /*fdb0*/  MOV R2, 0xfdd0 ;  /* 0x0000fdd000027802 */ /* 0x000fe40000000f00 */
[----:B-1---5:R-:W-:Y:S05]  /*fdc0*/  CALL.REL.NOINC `($__internal_0_$__cuda_sm70_shflsync_bfly_p) ;  /* 0x00000f3000007944 */ /* 0x022fea0003c00000 */
[----:B------:R-:W2:Y:S02]  /*fdd0*/  LDL.LU R2, [R1+0x4] ;  /* 0x0000040001027983 */ /* 0x000ea40000300800 */
[----:B--2---:R-:W-:Y:S01]  /*fde0*/  FADD.FTZ R132, R2, R0 ;  /* 0x0000000002847221 */ /* 0x004fe20000010000 */
[----:B------:R-:W-:Y:S02]  /*fdf0*/  MOV R0, 0x1 ;  /* 0x0000000100007802 */ /* 0x000fe40000000f00 */
[----:B------:R-:W-:Y:S02]  /*fe00*/  MOV R2, 0xfe20 ;  /* 0x0000fe2000027802 */ /* 0x000fe40000000f00 */
[----:B------:R-:W-:Y:S05]  /*fe10*/  CALL.REL.NOINC `($__internal_0_$__cuda_sm70_shflsync_bfly_p) ;  /* 0x00000ee000007944 */ /* 0x000fea0003c00000 */
[----:B------:R-:W-:Y:S02]  /*fe20*/  FADD.FTZ R4, R132, R0 ;  /* 0x0000000084047221 */ /* 0x000fe40000010000 */
[----:B------:R1:W5:Y:S01]  /*fe30*/  LDL R132, [R1+0x8] ;  /* 0x0000080001847983 */ /* 0x0003620000100800 */
[----:B------:R-:W-:Y:S02]  /*fe40*/  MOV R0, 0x2 ;  /* 0x0000000200007802 */ /* 0x000fe40000000f00 */
[----:B------:R-:W-:-:S02]  /*fe50*/  MOV R2, 0xfe70 ;  /* 0x0000fe7000027802 */ /* 0x000fc40000000f00 */
[----:B-1---5:R-:W-:Y:S05]  /*fe60*/  CALL.REL.NOINC `($__internal_0_$__cuda_sm70_shflsync_bfly_p) ;  /* 0x00000e9000007944 */ /* 0x022fea0003c00000 */
[----:B------:R-:W2:Y:S02]  /*fe70*/  LDL.LU R2, [R1+0x8] ;  /* 0x0000080001027983 */ /* 0x000ea40000300800 */
[----:B--2---:R-:W-:Y:S01]  /*fe80*/  FADD.FTZ R5, R2, R0 ;  /* 0x0000000002057221 */ /* 0x004fe20000010000 */
[----:B------:R-:W-:-:S02]  /*fe90*/  MOV R0, 0x1 ;  /* 0x0000000100007802 */ /* 0x000fc40000000f00 */
[----:B------:R-:W-:Y:S02]  /*fea0*/  MOV R2, 0xfed0 ;  /* 0x0000fed000027802 */ /* 0x000fe40000000f00 */
[----:B------:R-:W-:Y:S02]  /*feb0*/  MOV R132, R5 ;  /* 0x0000000500847202 */ /* 0x000fe40000000f00 */
[----:B------:R-:W-:Y:S05]  /*fec0*/  CALL.REL.NOINC `($__internal_0_$__cuda_sm70_shflsync_bfly_p) ;  /* 0x00000e3000007944 */ /* 0x000fea0003c00000 */
[----:B------:R-:W-:Y:S01]  /*fed0*/  MOV R3, R0 ;  /* 0x0000000000037202 */ /* 0x000fe20000000f00 */
[----:B------:R-:W-:Y:S05]  /*fee0*/  BRA `(.L_x_132) ;  /* 0xffff95c000007947 */ /* 0x000fea000383ffff */
.L_x_63:
[----:B--234-:R2:W-:Y:S01]  /*fef0*/  STL [R1], R5 ;  /* 0x0000000501007387 */ /* 0x01c5e20000100800 */
[----:B------:R-:W-:Y:S01]  /*ff00*/  IMAD.MOV.U32 R3, RZ, RZ, RZ ;  /* 0x000000ffff037224 */ /* 0x000fe200078e00ff */
[----:B------:R-:W-:Y:S02]  /*ff10*/  MOV R0, 0x181f ;  /* 0x0000181f00007802 */ /* 0x000fe40000000f00 */
[----:B------:R-:W-:Y:S02]  /*ff20*/  MOV R2, 0xff40 ;  /* 0x0000ff4000027802 */ /* 0x000fe40000000f00 */
[----:B-12---:R-:W-:Y:S05]  /*ff30*/  CALL.REL.NOINC `($__internal_1_$__cuda_sm70_shflsync_idx_p) ;  /* 0x00000e2000007944 */ /* 0x006fea0003c00000 */
[----:B-----5:R-:W-:Y:S01]  /*ff40*/  MOV R4, R0 ;  /* 0x0000000000047202 */ /* 0x020fe20000000f00 */
[----:B-1----:R-:W-:Y:S05]  /*ff50*/  BRA `(.L_x_133) ;  /* 0xffffb26000007947 */ /* 0x002fea000383ffff */
.L_x_64:
[----:B------:R4:W-:Y:S01]  /*ff60*/  STL [R1], R14 ;  /* 0x0000000e01007387 */ /* 0x0009e20000100800 */
[----:B------:R-:W-:Y:S01]  /*ff70*/  IMAD.MOV.U32 R3, RZ, RZ, RZ ;  /* 0x000000ffff037224 */ /* 0x000fe200078e00ff */
[----:B------:R-:W-:-:S02]  /*ff80*/  MOV R0, 0x181f ;  /* 0x0000181f00007802 */ /* 0x000fc40000000f00 */
[----:B------:R-:W-:Y:S02]  /*ff90*/  MOV R2, 0xffb0 ;  /* 0x0000ffb000027802 */ /* 0x000fe40000000f00 */
[----:B-1234-:R-:W-:Y:S05]  /*ffa0*/  CALL.REL.NOINC `($__internal_1_$__cuda_sm70_shflsync_idx_p) ;  /* 0x00000db000007944 */ /* 0x01efea0003c00000 */
[----:B-1---5:R-:W-:Y:S05]  /*ffb0*/  BRA `(.L_x_134) ;  /* 0xffffb22000007947 */ /* 0x022fea000383ffff */
.L_x_67:
[----:B------:R4:W-:Y:S01]  /*ffc0*/  STL [R1], R5 ;  /* 0x0000000501007387 */ /* 0x0009e20000100800 */
[----:B--2---:R-:W-:Y:S01]  /*ffd0*/  IMAD.MOV.U32 R3, RZ, RZ, 0x1 ;  /* 0x00000001ff037424 */ /* 0x004fe200078e00ff */
[----:B------:R-:W-:Y:S02]  /*ffe0*/  MOV R0, 0x181f ;  /* 0x0000181f00007802 */ /* 0x000fe40000000f00 */
[----:B------:R-:W-:Y:S02]  /*fff0*/  MOV R2, 0x10010 ;  /* 0x0001001000027802 */ /* 0x000fe40000000f00 */
[----:B-1-34-:R-:W-:Y:S05]  /*10000*/  CALL.REL.NOINC `($__internal_1_$__cuda_sm70_shflsync_idx_p) ;  /* 0x00000d5000007944 */ /* 0x01afea0003c00000 */
[----:B------:R2:W-:Y:S01]  /*10010*/  STL [R1], R14 ;  /* 0x0000000e01007387 */ /* 0x0005e20000100800 */
[----:B-----5:R-:W-:Y:S01]  /*10020*/  IMAD.MOV.U32 R4, RZ, RZ, R0 ;  /* 0x000000ffff047224 */ /* 0x020fe200078e0000 */
[----:B------:R-:W-:Y:S01]  /*10030*/  MOV R3, 0x1 ;  /* 0x0000000100037802 */ /* 0x000fe20000000f00 */
[----:B------:R-:W-:Y:S01]  /*10040*/  IMAD.MOV.U32 R0, RZ, RZ, 0x181f ;  /* 0x0000181fff007424 */ /* 0x000fe200078e00ff */
[----:B------:R-:W-:Y:S02]  /*10050*/  MOV R2, 0x10070 ;  /* 0x0001007000027802 */ /* 0x000fe40000000f00 */
[----:B-12---:R-:W-:Y:S05]  /*10060*/  CALL.REL.NOINC `($__internal_1_$__cuda_sm70_shflsync_idx_p) ;  /* 0x00000cf000007944 */ /* 0x006fea0003c00000 */
[----:B-1---5:R-:W-:Y:S05]  /*10070*/  BRA `(.L_x_135) ;  /* 0xffffb3d000007947 */ /* 0x022fea000383ffff */
.L_x_70:
[----:B------:R3:W-:Y:S01]  /*10080*/  STL [R1], R5 ;  /* 0x0000000501007387 */ /* 0x0007e20000100800 */
[----:B-1----:R-:W-:Y:S01]  /*10090*/  IMAD.MOV.U32 R3, RZ, RZ, 0x2 ;  /* 0x00000002ff037424 */ /* 0x002fe200078e00ff */
[----:B--2---:R-:W-:-:S02]  /*100a0*/  MOV R0, 0x181f ;  /* 0x0000181f00007802 */ /* 0x004fc40000000f00 */
[----:B------:R-:W-:Y:S02]  /*100b0*/  MOV R2, 0x100d0 ;  /* 0x000100d000027802 */ /* 0x000fe40000000f00 */
[----:B---34-:R-:W-:Y:S05]  /*100c0*/  CALL.REL.NOINC `($__internal_1_$__cuda_sm70_shflsync_idx_p) ;  /* 0x00000c9000007944 */ /* 0x018fea0003c00000 */
[----:B-----5:R-:W-:Y:S01]  /*100d0*/  MOV R4, R0 ;  /* 0x0000000000047202 */ /* 0x020fe20000000f00 */
[----:B-1----:R-:W-:Y:S05]  /*100e0*/  BRA `(.L_x_136) ;  /* 0xffffb57000007947 */ /* 0x002fea000383ffff */
.L_x_71:
[----:B------:R4:W-:Y:S01]  /*100f0*/  STL [R1], R14 ;  /* 0x0000000e01007387 */ /* 0x0009e20000100800 */
[----:B-1----:R-:W-:Y:S01]  /*10100*/  IMAD.MOV.U32 R3, RZ, RZ, 0x2 ;  /* 0x00000002ff037424 */ /* 0x002fe200078e00ff */
[----:B--2---:R-:W-:Y:S02]  /*10110*/  MOV R0, 0x181f ;  /* 0x0000181f00007802 */ /* 0x004fe40000000f00 */
[----:B------:R-:W-:Y:S02]  /*10120*/  MOV R2, 0x10140 ;  /* 0x0001014000027802 */ /* 0x000fe40000000f00 */
[----:B---34-:R-:W-:Y:S05]  /*10130*/  CALL.REL.NOINC `($__internal_1_$__cuda_sm70_shflsync_idx_p) ;  /* 0x00000c2000007944 */ /* 0x018fea0003c00000 */
[----:B-1---5:R-:W-:Y:S05]  /*10140*/  BRA `(.L_x_137) ;  /* 0xffffb53000007947 */ /* 0x022fea000383ffff */
.L_x_74:
[----:B------:R1:W-:Y:S02]  /*10150*/  STL [R1], R5 ;  /* 0x0000000501007387 */ /* 0x0003e40000100800 */
[----:B-1----:R-:W-:Y:S01]  /*10160*/  IMAD.MOV.U32 R3, RZ, RZ, 0x3 ;  /* 0x00000003ff037424 */ /* 0x002fe200078e00ff */
[----:B----4-:R-:W-:Y:S02]  /*10170*/  MOV R0, 0x181f ;  /* 0x0000181f00007802 */ /* 0x010fe40000000f00 */
[----:B------:R-:W-:-:S02]  /*10180*/  MOV R2, 0x101a0 ;  /* 0x000101a000027802 */ /* 0x000fc40000000f00 */
[----:B--23--:R-:W-:Y:S05]  /*10190*/  CALL.REL.NOINC `($__internal_1_$__cuda_sm70_shflsync_idx_p) ;  /* 0x00000bc000007944 */ /* 0x00cfea0003c00000 */
[----:B------:R2:W-:Y:S01]  /*101a0*/  STL [R1], R14 ;  /* 0x0000000e01007387 */ /* 0x0005e20000100800 */
[----:B-----5:R-:W-:Y:S01]  /*101b0*/  IMAD.MOV.U32 R4, RZ, RZ, R0 ;  /* 0x000000ffff047224 */ /* 0x020fe200078e0000 */
[----:B------:R-:W-:Y:S01]  /*101c0*/  MOV R3, 0x3 ;  /* 0x0000000300037802 */ /* 0x000fe20000000f00 */
[----:B------:R-:W-:Y:S01]  /*101d0*/  IMAD.MOV.U32 R0, RZ, RZ, 0x181f ;  /* 0x0000181fff007424 */ /* 0x000fe200078e00ff */
[----:B------:R-:W-:-:S02]  /*101e0*/  MOV R2, 0x10200 ;  /* 0x0001020000027802 */ /* 0x000fc40000000f00 */
[----:B-12---:R-:W-:Y:S05]  /*101f0*/  CALL.REL.NOINC `($__internal_1_$__cuda_sm70_shflsync_idx_p) ;  /* 0x00000b6000007944 */ /* 0x006fea0003c00000 */
[----:B-1---5:R-:W-:Y:S05]  /*10200*/  BRA `(.L_x_138) ;  /* 0xffffb69000007947 */ /* 0x022fea000383ffff */
.L_x_76:
[----:B------:R1:W-:Y:S01]  /*10210*/  STL [R1], R5 ;  /* 0x0000000501007387 */ /* 0x0003e20000100800 */
[----:B------:R-:W-:Y:S01]  /*10220*/  IMAD.MOV.U32 R3, RZ, RZ, RZ ;  /* 0x000000ffff037224 */ /* 0x000fe200078e00ff */
[----:B------:R-:W-:-:S02]  /*10230*/  MOV R0, 0x1c1f ;  /* 0x00001c1f00007802 */ /* 0x000fc40000000f00 */
[----:B------:R-:W-:Y:S02]  /*10240*/  MOV R2, 0x10260 ;  /* 0x0001026000027802 */ /* 0x000fe40000000f00 */
[----:B-1----:R-:W-:Y:S05]  /*10250*/  CALL.REL.NOINC `($__internal_1_$__cuda_sm70_shflsync_idx_p) ;  /* 0x00000b0000007944 */ /* 0x002fea0003c00000 */
[----:B-----5:R-:W-:Y:S01]  /*10260*/  MOV R4, R0 ;  /* 0x0000000000047202 */ /* 0x020fe20000000f00 */
[----:B-1----:R-:W-:Y:S05]  /*10270*/  BRA `(.L_x_139) ;  /* 0xffffba2000007947 */ /* 0x002fea000383ffff */
.L_x_77:
[----:B------:R3:W-:Y:S01]  /*10280*/  STL [R1], R12 ;  /* 0x0000000c01007387 */ /* 0x0007e20000100800 */
[----:B------:R-:W-:Y:S01]  /*10290*/  IMAD.MOV.U32 R3, RZ, RZ, RZ ;  /* 0x000000ffff037224 */ /* 0x000fe200078e00ff */
[----:B------:R-:W-:Y:S02]  /*102a0*/  MOV R0, 0x1c1f ;  /* 0x00001c1f00007802 */ /* 0x000fe40000000f00 */
[----:B------:R-:W-:Y:S02]  /*102b0*/  MOV R2, 0x102d0 ;  /* 0x000102d000027802 */ /* 0x000fe40000000f00 */
[----:B-123--:R-:W-:Y:S05]  /*102c0*/  CALL.REL.NOINC `($__internal_1_$__cuda_sm70_shflsync_idx_p) ;  /* 0x00000a9000007944 */ /* 0x00efea0003c00000 */
[----:B-1---5:R-:W-:Y:S05]  /*102d0*/  BRA `(.L_x_140) ;  /* 0xffffb9e000007947 */ /* 0x022fea000383ffff */
.L_x_80:
        /* <DEDUP_REMOVED lines=12> */
.L_x_84:
[----:B------:R1:W-:Y:S01]  /*103a0*/  STL [R1], R5 ;  /* 0x0000000501007387 */ /* 0x0003e20000100800 */
[----:B------:R-:W-:Y:S01]  /*103b0*/  IMAD.MOV.U32 R3, RZ, RZ, RZ ;  /* 0x000000ffff037224 */ /* 0x000fe200078e00ff */
[----:B------:R-:W-:-:S02]  /*103c0*/  MOV R0, 0x181f ;  /* 0x0000181f00007802 */ /* 0x000fc40000000f00 */
[----:B------:R-:W-:Y:S02]  /*103d0*/  MOV R2, 0x103f0 ;  /* 0x000103f000027802 */ /* 0x000fe40000000f00 */
[----:B-1----:R-:W-:Y:S05]  /*103e0*/  CALL.REL.NOINC `($__internal_1_$__cuda_sm70_shflsync_idx_p) ;  /* 0x0000097000007944 */ /* 0x002fea0003c00000 */
[----:B-----5:R-:W-:Y:S01]  /*103f0*/  MOV R4, R0 ;  /* 0x0000000000047202 */ /* 0x020fe20000000f00 */
[----:B-1----:R-:W-:Y:S05]  /*10400*/  BRA `(.L_x_142) ;  /* 0xffffd94000007947 */ /* 0x002fea000383ffff */
.L_x_85:
[----:B------:R3:W-:Y:S01]  /*10410*/  STL [R1], R14 ;  /* 0x0000000e01007387 */ /* 0x0007e20000100800 */
[----:B------:R-:W-:Y:S01]  /*10420*/  IMAD.MOV.U32 R3, RZ, RZ, RZ ;  /* 0x000000ffff037224 */ /* 0x000fe200078e00ff */
[----:B------:R-:W-:Y:S02]  /*10430*/  MOV R0, 0x181f ;  /* 0x0000181f00007802 */ /* 0x000fe40000000f00 */
[----:B------:R-:W-:Y:S02]  /*10440*/  MOV R2, 0x10460 ;  /* 0x0001046000027802 */ /* 0x000fe40000000f00 */
[----:B-123--:R-:W-:Y:S05]  /*10450*/  CALL.REL.NOINC `($__internal_1_$__cuda_sm70_shflsync_idx_p) ;  /* 0x0000090000007944 */ /* 0x00efea0003c00000 */
[----:B-1---5:R-:W-:Y:S05]  /*10460*/  BRA `(.L_x_143) ;  /* 0xffffd90000007947 */ /* 0x022fea000383ffff */
.L_x_88:
        /* <DEDUP_REMOVED lines=12> */
.L_x_91:
[----:B------:R2:W-:Y:S01]  /*10530*/  STL [R1], R5 ;  /* 0x0000000501007387 */ /* 0x0005e20000100800 */
[----:B-1----:R-:W-:Y:S01]  /*10540*/  IMAD.MOV.U32 R3, RZ, RZ, 0x2 ;  /* 0x00000002ff037424 */ /* 0x002fe200078e00ff */
[----:B----4-:R-:W-:-:S02]  /*10550*/  MOV R0, 0x181f ;  /* 0x0000181f00007802 */ /* 0x010fc40000000f00 */
[----:B------:R-:W-:Y:S02]  /*10560*/  MOV R2, 0x10580 ;  /* 0x0001058000027802 */ /* 0x000fe40000000f00 */
[----:B--23--:R-:W-:Y:S05]  /*10570*/  CALL.REL.NOINC `($__internal_1_$__cuda_sm70_shflsync_idx_p) ;  /* 0x000007e000007944 */ /* 0x00cfea0003c00000 */
[----:B-----5:R-:W-:Y:S01]  /*10580*/  MOV R4, R0 ;  /* 0x0000000000047202 */ /* 0x020fe20000000f00 */
[----:B-1----:R-:W-:Y:S05]  /*10590*/  BRA `(.L_x_145) ;  /* 0xffffdc6000007947 */ /* 0x002fea000383ffff */
.L_x_92:
[----:B------:R1:W-:Y:S01]  /*105a0*/  STL [R1], R14 ;  /* 0x0000000e01007387 */ /* 0x0003e20000100800 */
[----:B------:R-:W-:Y:S01]  /*105b0*/  IMAD.MOV.U32 R3, RZ, RZ, 0x2 ;  /* 0x00000002ff037424 */ /* 0x000fe200078e00ff */
[----:B----4-:R-:W-:Y:S02]  /*105c0*/  MOV R0, 0x181f ;  /* 0x0000181f00007802 */ /* 0x010fe40000000f00 */
[----:B------:R-:W-:Y:S02]  /*105d0*/  MOV R2, 0x105f0 ;  /* 0x000105f000027802 */ /* 0x000fe40000000f00 */
[----:B-123--:R-:W-:Y:S05]  /*105e0*/  CALL.REL.NOINC `($__internal_1_$__cuda_sm70_shflsync_idx_p) ;  /* 0x0000077000007944 */ /* 0x00efea0003c00000 */
[----:B-1---5:R-:W-:Y:S05]  /*105f0*/  BRA `(.L_x_146) ;  /* 0xffffdc2000007947 */ /* 0x022fea000383ffff */
.L_x_95:
[----:B------:R3:W-:Y:S01]  /*10600*/  STL [R1], R5 ;  /* 0x0000000501007387 */ /* 0x0007e20000100800 */
[----:B-1----:R-:W-:Y:S01]  /*10610*/  IMAD.MOV.U32 R3, RZ, RZ, 0x3 ;  /* 0x00000003ff037424 */ /* 0x002fe200078e00ff */
[----:B------:R-:W-:Y:S02]  /*10620*/  MOV R0, 0x181f ;  /* 0x0000181f00007802 */ /* 0x000fe40000000f00 */
[----:B------:R-:W-:Y:S02]  /*10630*/  MOV R2, 0x10650 ;  /* 0x0001065000027802 */ /* 0x000fe40000000f00 */
[----:B--234-:R-:W-:Y:S05]  /*10640*/  CALL.REL.NOINC `($__internal_1_$__cuda_sm70_shflsync_idx_p) ;  /* 0x0000071000007944 */ /* 0x01cfea0003c00000 */
[----:B------:R2:W-:Y:S01]  /*10650*/  STL [R1], R14 ;  /* 0x0000000e01007387 */ /* 0x0005e20000100800 */
[----:B-----5:R-:W-:Y:S01]  /*10660*/  IMAD.MOV.U32 R4, RZ, RZ, R0 ;  /* 0x000000ffff047224 */ /* 0x020fe200078e0000 */
[----:B------:R-:W-:Y:S01]  /*10670*/  MOV R3, 0x3 ;  /* 0x0000000300037802 */ /* 0x000fe20000000f00 */
[----:B------:R-:W-:Y:S01]  /*10680*/  IMAD.MOV.U32 R0, RZ, RZ, 0x181f ;  /* 0x0000181fff007424 */ /* 0x000fe200078e00ff */
[----:B------:R-:W-:-:S02]  /*10690*/  MOV R2, 0x106b0 ;  /* 0x000106b000027802 */ /* 0x000fc40000000f00 */
[----:B-12---:R-:W-:Y:S05]  /*106a0*/  CALL.REL.NOINC `($__internal_1_$__cuda_sm70_shflsync_idx_p) ;  /* 0x000006b000007944 */ /* 0x006fea0003c00000 */
[----:B-1---5:R-:W-:Y:S05]  /*106b0*/  BRA `(.L_x_147) ;  /* 0xffffdd8000007947 */ /* 0x022fea000383ffff */
.L_x_97:
[----:B------:R1:W-:Y:S01]  /*106c0*/  STL [R1], R102 ;  /* 0x0000006601007387 */ /* 0x0003e20000100800 */
[----:B------:R-:W-:Y:S01]  /*106d0*/  IMAD.MOV.U32 R3, RZ, RZ, RZ ;  /* 0x000000ffff037224 */ /* 0x000fe200078e00ff */
[----:B------:R-:W-:-:S02]  /*106e0*/  MOV R0, 0x1f ;  /* 0x0000001f00007802 */ /* 0x000fc40000000f00 */
[----:B------:R-:W-:Y:S02]  /*106f0*/  MOV R2, 0x10710 ;  /* 0x0001071000027802 */ /* 0x000fe40000000f00 */
[----:B-1----:R-:W-:Y:S05]  /*10700*/  CALL.REL.NOINC `($__internal_1_$__cuda_sm70_shflsync_idx_p) ;  /* 0x0000065000007944 */ /* 0x002fea0003c00000 */
[----:B------:R-:W-:Y:S01]  /*10710*/  MOV R9, R0 ;  /* 0x0000000000097202 */ /* 0x000fe20000000f00 */
[----:B-1---5:R-:W-:Y:S05]  /*10720*/  BRA `(.L_x_148) ;  /* 0xffffdfe000007947 */ /* 0x022fea000383ffff */
.L_x_98:
[----:B------:R3:W-:Y:S01]  /*10730*/  STL [R1], R102 ;  /* 0x0000006601007387 */ /* 0x0007e20000100800 */
[----:B------:R-:W-:Y:S01]  /*10740*/  IMAD.MOV.U32 R3, RZ, RZ, 0x1 ;  /* 0x00000001ff037424 */ /* 0x000fe200078e00ff */
[----:B------:R-:W-:Y:S02]  /*10750*/  MOV R0, 0x1f ;  /* 0x0000001f00007802 */ /* 0x000fe40000000f00 */
[----:B------:R-:W-:Y:S02]  /*10760*/  MOV R2, 0x10780 ;  /* 0x0001078000027802 */ /* 0x000fe40000000f00 */
[----:B-123--:R-:W-:Y:S05]  /*10770*/  CALL.REL.NOINC `($__internal_1_$__cuda_sm70_shflsync_idx_p) ;  /* 0x000005e000007944 */ /* 0x00efea0003c00000 */
[----:B------:R-:W-:Y:S01]  /*10780*/  MOV R8, R0 ;  /* 0x0000000000087202 */ /* 0x000fe20000000f00 */
[----:B-1---5:R-:W-:Y:S05]  /*10790*/  BRA `(.L_x_149) ;  /* 0xffffdf9000007947 */ /* 0x022fea000383ffff */
.L_x_99:
[----:B------:R-:W-:Y:S02]  /*107a0*/  MOV R3, 0x1 ;  /* 0x0000000100037802 */ /* 0x000fe40000000f00 */
[----:B------:R-:W-:Y:S02]  /*107b0*/  MOV R2, 0x107d0 ;  /* 0x000107d000027802 */ /* 0x000fe40000000f00 */
[----:B-1234-:R-:W-:Y:S05]  /*107c0*/  CALL.REL.NOINC `($__internal_2_$__cuda_sm70_shflsync_up_p) ;  /* 0x0000063000007944 */ /* 0x01efea0003c00000 */
[----:B------:R-:W-:Y:S05]  /*107d0*/  BRA `(.L_x_150) ;  /* 0xffffe08000007947 */ /* 0x000fea000383ffff */
.L_x_100:
[----:B------:R-:W-:Y:S02]  /*107e0*/  MOV R3, 0x2 ;  /* 0x0000000200037802 */ /* 0x000fe40000000f00 */
[----:B------:R-:W-:-:S02]  /*107f0*/  MOV R2, 0x10810 ;  /* 0x0001081000027802 */ /* 0x000fc40000000f00 */
[----:B--2-4-:R-:W-:Y:S05]  /*10800*/  CALL.REL.NOINC `($__internal_2_$__cuda_sm70_shflsync_up_p) ;  /* 0x000005f000007944 */ /* 0x014fea0003c00000 */
        /* <DEDUP_REMOVED lines=23> */
.L_x_104:
[----:B------:R-:W-:Y:S02]  /*10980*/  MOV R3, 0x1 ;  /* 0x0000000100037802 */ /* 0x000fe40000000f00 */
[----:B------:R-:W-:Y:S02]  /*10990*/  MOV R2, 0x109b0 ;  /* 0x000109b000027802 */ /* 0x000fe40000000f00 */
[----:B------:R-:W-:Y:S05]  /*109a0*/  CALL.REL.NOINC `($__internal_2_$__cuda_sm70_shflsync_up_p) ;  /* 0x0000045000007944 */ /* 0x000fea0003c00000 */
[----:B------:R-:W-:Y:S01]  /*109b0*/  MOV R2, R4 ;  /* 0x0000000400027202 */ /* 0x000fe20000000f00 */
[----:B------:R-:W-:Y:S05]  /*109c0*/  BRA `(.L_x_152) ;  /* 0xffffe0f000007947 */ /* 0x000fea000383ffff */
.L_x_105:
        /* <DEDUP_REMOVED lines=26> */
.L_x_107:
[----:B------:R-:W-:Y:S02]  /*10b70*/  SEL R0, RZ, 0x1, P0 ;  /* 0x00000001ff007807 */ /* 0x000fe40000000000 */
[----:B------:R-:W-:Y:S02]  /*10b80*/  MOV R2, 0x10ba0 ;  /* 0x00010ba000027802 */ /* 0x000fe40000000f00 */
[----:B-1----:R-:W-:Y:S05]  /*10b90*/  CALL.REL.NOINC `($__internal_3_$__cuda_sm70_votesync_ballot) ;  /* 0x000002c000007944 */ /* 0x002fea0003c00000 */
[----:B------:R-:W-:Y:S01]  /*10ba0*/  MOV R5, R0 ;  /* 0x0000000000057202 */ /* 0x000fe20000000f00 */
[----:B------:R-:W-:Y:S05]  /*10bb0*/  BRA `(.L_x_154) ;  /* 0xffffe09000007947 */ /* 0x000fea000383ffff */
.L_x_108:
[----:B------:R4:W-:Y:S01]  /*10bc0*/  STL [R1], R6 ;  /* 0x0000000601007387 */ /* 0x0009e20000100800 */
[----:B---3--:R-:W-:Y:S01]  /*10bd0*/  IMAD.MOV.U32 R3, RZ, RZ, R11 ;  /* 0x000000ffff037224 */ /* 0x008fe200078e000b */
[----:B------:R-:W-:Y:S02]  /*10be0*/  MOV R0, 0x1f ;  /* 0x0000001f00007802 */ /* 0x000fe40000000f00 */
[----:B------:R-:W-:Y:S02]  /*10bf0*/  MOV R2, 0x10c10 ;  /* 0x00010c1000027802 */ /* 0x000fe40000000f00 */
[----:B-12-4-:R-:W-:Y:S05]  /*10c00*/  CALL.REL.NOINC `($__internal_1_$__cuda_sm70_shflsync_idx_p) ;  /* 0x0000015000007944 */ /* 0x016fea0003c00000 */
[----:B------:R2:W-:Y:S01]  /*10c10*/  STL [R1], R7 ;  /* 0x0000000701007387 */ /* 0x0005e20000100800 */
[----:B------:R-:W-:Y:S01]  /*10c20*/  IMAD.MOV.U32 R6, RZ, RZ, R0 ;  /* 0x000000ffff067224 */ /* 0x000fe200078e0000 */
[----:B------:R-:W-:Y:S01]  /*10c30*/  MOV R3, R11 ;  /* 0x0000000b00037202 */ /* 0x000fe20000000f00 */
[----:B------:R-:W-:Y:S01]  /*10c40*/  IMAD.MOV.U32 R0, RZ, RZ, 0x1f ;  /* 0x0000001fff007424 */ /* 0x000fe200078e00ff */
[----:B------:R-:W-:-:S02]  /*10c50*/  MOV R2, 0x10c70 ;  /* 0x00010c7000027802 */ /* 0x000fc40000000f00 */
[----:B-12--5:R-:W-:Y:S05]  /*10c60*/  CALL.REL.NOINC `($__internal_1_$__cuda_sm70_shflsync_idx_p) ;  /* 0x000000f000007944 */ /* 0x026fea0003c00000 */
[----:B------:R-:W-:Y:S01]  /*10c70*/  MOV R7, R0 ;  /* 0x0000000000077202 */ /* 0x000fe20000000f00 */
[----:B-1---5:R-:W-:Y:S05]  /*10c80*/  BRA `(.L_x_155) ;  /* 0xffffe00000007947 */ /* 0x022fea000383ffff */
.L_x_111:
[----:B------:R2:W-:Y:S01]  /*10c90*/  STL [R1], R4 ;  /* 0x0000000401007387 */ /* 0x0005e20000100800 */
[----:B------:R-:W-:Y:S01]  /*10ca0*/  IMAD.MOV.U32 R3, RZ, RZ, R0 ;  /* 0x000000ffff037224 */ /* 0x000fe200078e0000 */
[----:B------:R-:W-:-:S02]  /*10cb0*/  MOV R0, 0x1f ;  /* 0x0000001f00007802 */ /* 0x000fc40000000f00 */
[----:B------:R-:W-:Y:S02]  /*10cc0*/  MOV R2, 0x10ce0 ;  /* 0x00010ce000027802 */ /* 0x000fe40000000f00 */
[----:B-1234-:R-:W-:Y:S05]  /*10cd0*/  CALL.REL.NOINC `($__internal_1_$__cuda_sm70_shflsync_idx_p) ;  /* 0x0000008000007944 */ /* 0x01efea0003c00000 */
[----:B------:R-:W-:Y:S01]  /*10ce0*/  MOV R10, R0 ;  /* 0x00000000000a7202 */ /* 0x000fe20000000f00 */
[----:B-1---5:R-:W-:Y:S05]  /*10cf0*/  BRA `(.L_x_110) ;  /* 0xffffdff000007947 */ /* 0x022fea000383ffff */
        .weak           $__internal_0_$__cuda_sm70_shflsync_bfly_p
        .type           $__internal_0_$__cuda_sm70_shflsync_bfly_p,@function
        .size           $__internal_0_$__cuda_sm70_shflsync_bfly_p,($__internal_1_$__cuda_sm70_shflsync_idx_p - $__internal_0_$__cuda_sm70_shflsync_bfly_p)
$__internal_0_$__cuda_sm70_shflsync_bfly_p:
[----:B------:R-:W-:Y:S02]  /*10d00*/  MOV R169, 0xffffffff ;  /* 0xffffffff00a97802 */ /* 0x000fe40000000f00 */
[----:B------:R-:W-:Y:S02]  /*10d10*/  MOV R3, 0x1f ;  /* 0x0000001f00037802 */ /* 0x000fe40000000f00 */
[----:B------:R-:W-:Y:S04]  /*10d20*/  WARPSYNC R169 ;  /* 0x000000a900007348 */ /* 0x000fe80003800000 */
[----:B------:R1:W2:Y:S02]  /*10d30*/  SHFL.BFLY PT, R0, R132, R0, R3 ;  /* 0x0c00000084007389 */ /* 0x0002a400000e0003 */
[----:B-1----:R-:W-:-:S04]  /*10d40*/  MOV R3, 0x0 ;  /* 0x0000000000037802 */ /* 0x002fc80000000f00 */
[----:B--2---:R-:W-:Y:S05]  /*10d50*/  RET.REL.NODEC R2 `(_ZN7cutlass13device_kernelIN5flash19enable_sm80_to_sm89INS1_16FlashAttnFwdSm80INS1_25CollectiveMainloopFwdSm80ILi8ELi1ELb1EN4cute5tupleIJNS5_1CILi128EEENS7_ILi48EEENS7_ILi256EEEEEELi256ENS_6half_tEfNS_4arch4Sm80ELb0ELb0ELb0ELb1ELb1ELb0ELb1ELb1EEENS1_21CollectiveEpilogueFwdINS6_IJS8_SA_S9_EEENS6_IJNS7_ILi1EEESI_SI_EEESC_SE_Li256ELb1ELb1ELb1ELb0EEENS1_36VarlenDynamicPersistentTileSchedulerILi128ELi48ELi256ELi256ELb1ELb1ELb0ELb0ELb1ELb1EEEEEEEEEvNT_6ParamsE) ;  /* 0xfffef2a002007950 */ /* 0x004fea0003c3ffff */
        .weak           $__internal_1_$__cuda_sm70_shflsync_idx_p
        .type           $__internal_1_$__cuda_sm70_shflsync_idx_p,@function
        .size           $__internal_1_$__cuda_sm70_shflsync_idx_p,($__internal_2_$__cuda_sm70_shflsync_up_p - $__internal_1_$__cuda_sm70_shflsync_idx_p)
$__internal_1_$__cuda_sm70_shflsync_idx_p:
[----:B------:R1:W-:Y:S04]  /*10d60*/  STL [R1+0x190], R5 ;  /* 0x0001900501007387 */ /* 0x0003e80000100800 */
[----:B------:R2:W-:Y:S01]  /*10d70*/  STL [R1+0x18c], R4 ;  /* 0x00018c0401007387 */ /* 0x0005e20000100800 */
[----:B-1----:R-:W-:-:S03]  /*10d80*/  MOV R5, 0xffffffff ;  /* 0xffffffff00057802 */ /* 0x002fc60000000f00 */
[----:B--2---:R-:W2:Y:S01]  /*10d90*/  LDL.LU R4, [R1] ;  /* 0x0000000001047983 */ /* 0x004ea20000300800 */
[----:B------:R-:W-:Y:S04]  /*10da0*/  WARPSYNC R5 ;  /* 0x0000000500007348 */ /* 0x000fe80003800000 */
[----:B--2---:R1:W2:Y:S04]  /*10db0*/  SHFL.IDX PT, R0, R4, R3, R0 ;  /* 0x0000000304007389 */ /* 0x0042a800000e0000 */
[----:B-1----:R1:W5:Y:S04]  /*10dc0*/  LDL.LU R5, [R1+0x190] ;  /* 0x0001900001057983 */ /* 0x0023680000300800 */
[----:B------:R1:W5:Y:S01]  /*10dd0*/  LDL.LU R4, [R1+0x18c] ;  /* 0x00018c0001047983 */ /* 0x0003620000300800 */
[----:B------:R-:W-:-:S04]  /*10de0*/  MOV R3, 0x0 ;  /* 0x0000000000037802 */ /* 0x000fc80000000f00 */
[----:B--2---:R-:W-:Y:S05]  /*10df0*/  RET.REL.NODEC R2 `(_ZN7cutlass13device_kernelIN5flash19enable_sm80_to_sm89INS1_16FlashAttnFwdSm80INS1_25CollectiveMainloopFwdSm80ILi8ELi1ELb1EN4cute5tupleIJNS5_1CILi128EEENS7_ILi48EEENS7_ILi256EEEEEELi256ENS_6half_tEfNS_4arch4Sm80ELb0ELb0ELb0ELb1ELb1ELb0ELb1ELb1EEENS1_21CollectiveEpilogueFwdINS6_IJS8_SA_S9_EEENS6_IJNS7_ILi1EEESI_SI_EEESC_SE_Li256ELb1ELb1ELb1ELb0EEENS1_36VarlenDynamicPersistentTileSchedulerILi128ELi48ELi256ELi256ELb1ELb1ELb0ELb0ELb1ELb1EEEEEEEEEvNT_6ParamsE) ;  /* 0xfffef20002007950 */ /* 0x004fea0003c3ffff */
        .weak           $__internal_2_$__cuda_sm70_shflsync_up_p
        .type           $__internal_2_$__cuda_sm70_shflsync_up_p,@function
        .size           $__internal_2_$__cuda_sm70_shflsync_up_p,($__internal_3_$__cuda_sm70_votesync_ballot - $__internal_2_$__cuda_sm70_shflsync_up_p)
$__internal_2_$__cuda_sm70_shflsync_up_p:
[----:B------:R-:W-:Y:S02]  /*10e00*/  MOV R4, RZ ;  /* 0x000000ff00047202 */ /* 0x000fe40000000f00 */
[----:B------:R-:W-:-:S04]  /*10e10*/  MOV R11, 0xffffffff ;  /* 0xffffffff000b7802 */ /* 0x000fc80000000f00 */
[----:B------:R-:W-:Y:S04]  /*10e20*/  WARPSYNC R11 ;  /* 0x0000000b00007348 */ /* 0x000fe80003800000 */
[----:B------:R1:W2:Y:S02]  /*10e30*/  SHFL.UP PT, R4, R0, R3, R4 ;  /* 0x0400000300047389 */ /* 0x0002a400000e0004 */
[----:B-1----:R-:W-:-:S04]  /*10e40*/  MOV R3, 0x0 ;  /* 0x0000000000037802 */ /* 0x002fc80000000f00 */
[----:B--2---:R-:W-:Y:S05]  /*10e50*/  RET.REL.NODEC R2 `(_ZN7cutlass13device_kernelIN5flash19enable_sm80_to_sm89INS1_16FlashAttnFwdSm80INS1_25CollectiveMainloopFwdSm80ILi8ELi1ELb1EN4cute5tupleIJNS5_1CILi128EEENS7_ILi48EEENS7_ILi256EEEEEELi256ENS_6half_tEfNS_4arch4Sm80ELb0ELb0ELb0ELb1ELb1ELb0ELb1ELb1EEENS1_21CollectiveEpilogueFwdINS6_IJS8_SA_S9_EEENS6_IJNS7_ILi1EEESI_SI_EEESC_SE_Li256ELb1ELb1ELb1ELb0EEENS1_36VarlenDynamicPersistentTileSchedulerILi128ELi48ELi256ELi256ELb1ELb1ELb0ELb0ELb1ELb1EEEEEEEEEvNT_6ParamsE) ;  /* 0xfffef1a002007950 */ /* 0x004fea0003c3ffff */
        .weak           $__internal_3_$__cuda_sm70_votesync_ballot
        .type           $__internal_3_$__cuda_sm70_votesync_ballot,@function
        .size           $__internal_3_$__cuda_sm70_votesync_ballot,(.L_x_3229 - $__internal_3_$__cuda_sm70_votesync_ballot)
$__internal_3_$__cuda_sm70_votesync_ballot:
[----:B------:R-:W-:Y:S01]  /*10e60*/  ISETP.NE.U32.AND P0, PT, R0, 0x1, PT ;  /* 0x000000010000780c */ /* 0x000fe20003f05070 */
[----:B------:R-:W-:-:S04]  /*10e70*/  IMAD.MOV.U32 R3, RZ, RZ, -0x1 ;  /* 0xffffffffff037424 */ /* 0x000fc800078e00ff */
[----:B------:R-:W-:Y:S08]  /*10e80*/  WARPSYNC R3 ;  /* 0x0000000300007348 */ /* 0x000ff00003800000 */
[----:B------:R-:W-:-:S04]  /*10e90*/  VOTE.ANY R0, PT, !P0 ;  /* 0x0000000000007806 */ /* 0x000fc800040e0100 */
[----:B------:R-:W-:Y:S01]  /*10ea0*/  LOP3.LUT R0, R0, R3, RZ, 0xc0, !PT ;  /* 0x0000000300007212 */ /* 0x000fe200078ec0ff */
[----:B------:R-:W-:-:S04]  /*10eb0*/  IMAD.MOV.U32 R3, RZ, RZ, 0x0 ;  /* 0x00000000ff037424 */ /* 0x000fc800078e00ff */
[----:B------:R-:W-:Y:S05]  /*10ec0*/  RET.REL.NODEC R2 `(_ZN7cutlass13device_kernelIN5flash19enable_sm80_to_sm89INS1_16FlashAttnFwdSm80INS1_25CollectiveMainloopFwdSm80ILi8ELi1ELb1EN4cute5tupleIJNS5_1CILi128EEENS7_ILi48EEENS7_ILi256EEEEEELi256ENS_6half_tEfNS_4arch4Sm80ELb0ELb0ELb0ELb1ELb1ELb0ELb1ELb1EEENS1_21CollectiveEpilogueFwdINS6_IJS8_SA_S9_EEENS6_IJNS7_ILi1EEESI_SI_EEESC_SE_Li256ELb1ELb1ELb1ELb0EEENS1_36VarlenDynamicPersistentTileSchedulerILi128ELi48ELi256ELi256ELb1ELb1ELb0ELb0ELb1ELb1EEEEEEEEEvNT_6ParamsE) ;  /* 0xfffef13002007950 */ /* 0x000fea0003c3ffff */
.L_x_156:
        /* <DEDUP_REMOVED lines=11> */
.L_x_3229:


//--------------------- .text._ZN7cutlass13device_kernelIN5flash19enable_sm80_to_sm89INS1_16FlashAttnFwdSm80INS1_25CollectiveMainloopFwdSm80ILi8ELi1ELb0EN4cute5tupleIJNS5_1CILi128EEENS7_ILi32EEENS7_ILi256EEEEEELi256ENS_6half_tEfNS_4arch4Sm80ELb0ELb0ELb0ELb1ELb1ELb1ELb1ELb1EEENS1_21CollectiveEpilogueFwdINS6_IJS8_SA_S9_EEENS6_IJNS7_ILi1EEESI_SI_EEESC_SE_Li256ELb1ELb1ELb1ELb0EEENS1_36VarlenDynamicPersistentTileSchedulerILi128ELi32ELi256ELi256ELb1ELb1ELb0ELb0ELb1ELb1EEEEEEEEEvNT_6ParamsE --------------------------
	.section	.text._ZN7cutlass13device_kernelIN5flash19enable_sm80_to_sm89INS1_16FlashAttnFwdSm80INS1_25CollectiveMainloopFwdSm80ILi8ELi1ELb0EN4cute5tupleIJNS5_1CILi128EEENS7_ILi32EEENS7_ILi256EEEEEELi256ENS_6half_tEfNS_4arch4Sm80ELb0ELb0ELb0ELb1ELb1ELb1ELb1ELb1EEENS1_21CollectiveEpilogueFwdINS6_IJS8_SA_S9_EEENS6_IJNS7_ILi1EEESI_SI_EEESC_SE_Li256ELb1ELb1ELb1ELb0EEENS1_36VarlenDynamicPersistentTileSchedulerILi128ELi32ELi256ELi256ELb1ELb1ELb0ELb0ELb1ELb1EEEEEEEEEvNT_6ParamsE,"ax",@progbits
	.sectioninfo	@"SHI_REGISTERS=255"
	.align	128
.text._ZN7cutlass13device_kernelIN5flash19enable_sm80_to_sm89INS1_16FlashAttnFwdSm80INS1_25CollectiveMainloopFwdSm80ILi8ELi1ELb0EN4cute5tupleIJNS5_1CILi128EEENS7_ILi32EEENS7_ILi256EEEEEELi256ENS_6half_tEfNS_4arch4Sm80ELb0ELb0ELb0ELb1ELb1ELb1ELb1ELb1EEENS1_21CollectiveEpilogueFwdINS6_IJS8_SA_S9_EEENS6_IJNS7_ILi1EEESI_SI_EEESC_SE_Li256ELb1ELb1ELb1ELb0EEENS1_36VarlenDynamicPersistentTileSchedulerILi128ELi32ELi256ELi256ELb1ELb1ELb0ELb0ELb1ELb1EEEEEEEEEvNT_6ParamsE:
        .type           _ZN7cutlass13device_kernelIN5flash19enable_sm80_to_sm89INS1_16FlashAttnFwdSm80INS1_25CollectiveMainloopFwdSm80ILi8ELi1ELb0EN4cute5tupleIJNS5_1CILi128EEENS7_ILi32EEENS7_ILi256EEEEEELi256ENS_6half_tEfNS_4arch4Sm80ELb0ELb0ELb0ELb1ELb1ELb1ELb1ELb1EEENS1_21CollectiveEpilogueFwdINS6_IJS8_SA_S9_EEENS6_IJNS7_ILi1EEESI_SI_EEESC_SE_Li256ELb1ELb1ELb1ELb0EEENS1_36VarlenDynamicPersistentTileSchedulerILi128ELi32ELi256ELi256ELb1ELb1ELb0ELb0ELb1ELb1EEEEEEEEEvNT_6ParamsE,@function
        .size           _ZN7cutlass13device_kernelIN5flash19enable_sm80_to_sm89INS1_16FlashAttnFwdSm80INS1_25CollectiveMainloopFwdSm80ILi8ELi1ELb0EN4cute5tupleIJNS5_1CILi128EEENS7_ILi32EEENS7_ILi256EEEEEELi256ENS_6half_tEfNS_4arch4Sm80ELb0ELb0ELb0ELb1ELb1ELb1ELb1ELb1EEENS1_21CollectiveEpilogueFwdINS6_IJS8_SA_S9_EEENS6_IJNS7_ILi1EEESI_SI_EEESC_SE_Li256ELb1ELb1ELb1ELb0EEENS1_36VarlenDynamicPersistentTileSchedulerILi128ELi32ELi256ELi256ELb1ELb1ELb0ELb0ELb1ELb1EEEEEEEEEvNT_6ParamsE,(.L_x_3234 - _ZN7cutlass13device_kernelIN5flash19enable_sm80_to_sm89INS1_16FlashAttnFwdSm80INS1_25CollectiveMainloopFwdSm80ILi8ELi1ELb0EN4cute5tupleIJNS5_1CILi128EEENS7_ILi32EEENS7_ILi256EEEEEELi256ENS_6half_tEfNS_4arch4Sm80ELb0ELb0ELb0ELb1ELb1ELb1ELb1ELb1EEENS1_21CollectiveEpilogueFwdINS6_IJS8_SA_S9_EEENS6_IJNS7_ILi1EEESI_SI_EEESC_SE_Li256ELb1ELb1ELb1ELb0EEENS1_36VarlenDynamicPersistentTileSchedulerILi128ELi32ELi256ELi256ELb1ELb1ELb0ELb0ELb1ELb1EEEEEEEEEvNT_6ParamsE)
        .other          _ZN7cutlass13device_kernelIN5flash19enable_sm80_to_sm89INS1_16FlashAttnFwdSm80INS1_25CollectiveMainloopFwdSm80ILi8ELi1ELb0EN4cute5tupleIJNS5_1CILi128EEENS7_ILi32EEENS7_ILi256EEEEEELi256ENS_6half_tEfNS_4arch4Sm80ELb0ELb0ELb0ELb1ELb1ELb1ELb1ELb1EEENS1_21CollectiveEpilogueFwdINS6_IJS8_SA_S9_EEENS6_IJNS7_ILi1EEESI_SI_EEESC_SE_Li256ELb1ELb1ELb1ELb0EEENS1_36VarlenDynamicPersistentTileSchedulerILi128ELi32ELi256ELi256ELb1ELb1ELb0ELb0ELb1ELb1EEEEEEEEEvNT_6ParamsE,@"STO_CUDA_ENTRY STV_DEFAULT"
_ZN7cutlass13device_kernelIN5flash19enable_sm80_to_sm89INS1_16FlashAttnFwdSm80INS1_25CollectiveMainloopFwdSm80ILi8ELi1ELb0EN4cute5tupleIJNS5_1CILi128EEENS7_ILi32EEENS7_ILi256EEEEEELi256ENS_6half_tEfNS_4arch4Sm80ELb0ELb0ELb0ELb1ELb1ELb1ELb1ELb1EEENS1_21CollectiveEpilogueFwdINS6_IJS8_SA_S9_EEENS6_IJNS7_ILi1EEESI_SI_EEESC_SE_Li256ELb1ELb1ELb1ELb0EEENS1_36VarlenDynamicPersistentTileSchedulerILi128ELi32ELi256ELi256ELb1ELb1ELb0ELb0ELb1ELb1EEEEEEEEEvNT_6ParamsE:
[----:B------:R-:W-:-:S03]  /*0000*/  MOV R1, c[0x0][0x28] ;  /* 0x00000a0000017a02 */ /* 0x000fc60000000f00 */
[----:B------:R-:W1:Y:S01]  /*0010*/  S2R R2, SR_TID.X ;  /* 0x0000000000027919 */ /* 0x000e620000002100 */
[----:B------:R-:W-:Y:S01]  /*0020*/  IADD3 R1, R1, -0x58, RZ ;  /* 0xffffffa801017810 */ /* 0x000fe20007ffe0ff */
[----:B------:R-:W-:Y:S01]  /*0030*/  ULDC.64 UR8, c[0x0][0x118] ;  /* 0x0000460000087ab9 */ /* 0x000fe20000000a00 */
[----:B-1----:R-:W-:-:S05]  /*0040*/  SHF.R.U32.HI R0, RZ, 0x5, R2 ;  /* 0x00000005ff007819 */ /* 0x002fca0000011602 */
[----:B------:R-:W1:Y:S02]  /*0050*/  SHFL.IDX PT, R3, R0, RZ, 0x1f ;  /* 0x00001fff00037589 */ /* 0x000e6400000e0000 */
[----:B-1----:R-:W-:Y:S02]  /*0060*/  ISETP.NE.AND P0, PT, R3, RZ, PT ;  /* 0x000000ff0300720c */ /* 0x002fe40003f05270 */
[----:B------:R1:W-:Y:S11]  /*0070*/  STL [R1+0x44], R3 ;  /* 0x0000440301007387 */ /* 0x0003f60000100800 */
[----:B------:R-:W-:Y:S06]  /*0080*/  @P0 BAR.SYNC.DEFER_BLOCKING 0x5, 0x100 ;  /* 0x0144000000000b1d */ /* 0x000fec0000010000 */
[----:B------:R-:W2:Y:S04]  /*0090*/  @P0 LDS.128 R228, [0x20080] ;  /* 0x02008000ffe40984 */ /* 0x000ea80000000c00 */
[----:B------:R-:W-:Y:S06]  /*00a0*/  @P0 BAR.ARV 0x4, 0x100 ;  /* 0x0104000000000b1d */ /* 0x000fec0000002000 */
[----:B------:R-:W-:Y:S05]  /*00b0*/  @P0 BRA `(.L_x_157) ;  /* 0x00000a7000000947 */ /* 0x000fea0003800000 */
[----:B-1----:R-:W-:Y:S01]  /*00c0*/  LOP3.LUT R14, R2, 0x1f, RZ, 0xc0, !PT ;  /* 0x0000001f020e7812 */ /* 0x002fe200078ec0ff */
[----:B------:R-:W-:Y:S01]  /*00d0*/  CS2R R8, SRZ ;  /* 0x0000000000087805 */ /* 0x000fe2000001ff00 */
[----:B------:R-:W-:-:S02]  /*00e0*/  IMAD.MOV.U32 R7, RZ, RZ, RZ ;  /* 0x000000ffff077224 */ /* 0x000fc400078e00ff */
[----:B------:R-:W-:-:S04]  /*00f0*/  ISETP.NE.AND P6, PT, R14, 0x1f, PT ;  /* 0x0000001f0e00780c */ /* 0x000fc80003fc5270 */
[----:B------:R-:W-:-:S13]  /*0100*/  ISETP.GE.OR P0, PT, R14, c[0x0][0x53c], !P6 ;  /* 0x00014f000e007a0c */ /* 0x000fda0007706670 */
[----:B------:R-:W-:Y:S02]  /*0110*/  @!P0 IMAD.MOV.U32 R4, RZ, RZ, 0x4 ;  /* 0x00000004ff048424 */ /* 0x000fe400078e00ff */
[----:B------:R-:W-:Y:S02]  /*0120*/  @!P0 IMAD.MOV.U32 R2, RZ, RZ, 0x4 ;  /* 0x00000004ff028424 */ /* 0x000fe400078e00ff */
[----:B------:R-:W-:-:S04]  /*0130*/  @!P0 IMAD.WIDE.U32 R4, R14, R4, c[0x0][0x580] ;  /* 0x000160000e048625 */ /* 0x000fc800078e0004 */
[C---:B------:R-:W-:Y:S01]  /*0140*/  @!P0 IMAD.WIDE.U32 R2, R14.reuse, R2, c[0x0][0x578] ;  /* 0x00015e000e028625 */ /* 0x040fe200078e0002 */
[----:B------:R-:W3:Y:S04]  /*0150*/  @!P0 LDG.E R8, [R4.64] ;  /* 0x0000000804088981 */ /* 0x000ee8000c1e1900 */
[----:B------:R-:W3:Y:S01]  /*0160*/  @!P0 LDG.E R7, [R2.64] ;  /* 0x0000000802078981 */ /* 0x000ee2000c1e1900 */
[C---:B------:R-:W-:Y:S01]  /*0170*/  ISETP.NE.AND P5, PT, R14.reuse, RZ, PT ;  /* 0x000000ff0e00720c */ /* 0x040fe20003fa5270 */
[----:B------:R-:W1:Y:S01]  /*0180*/  S2UR UR4, SR_CTAID.X ;  /* 0x00000000000479c3 */ /* 0x000e620000002500 */
[C---:B------:R-:W-:Y:S02]  /*0190*/  ISETP.GE.U32.AND P4, PT, R14.reuse, 0x2, PT ;  /* 0x000000020e00780c */ /* 0x040fe40003f86070 */
[----:B------:R-:W-:-:S02]  /*01a0*/  ISETP.GE.U32.AND P3, PT, R14, 0x4, PT ;  /* 0x000000040e00780c */ /* 0x000fc40003f66070 */
[C---:B------:R-:W-:Y:S02]  /*01b0*/  ISETP.GE.U32.AND P2, PT, R14.reuse, 0x8, PT ;  /* 0x000000080e00780c */ /* 0x040fe40003f46070 */
[----:B------:R-:W-:Y:S01]  /*01c0*/  ISETP.GE.U32.AND P1, PT, R14, 0x10, PT ;  /* 0x000000100e00780c */ /* 0x000fe20003f26070 */
[----:B---3--:R-:W-:-:S05]  /*01d0*/  IMAD R4, R8, R7, RZ ;  /* 0x0000000708047224 */ /* 0x008fca00078e02ff */
[----:B------:R-:W3:Y:S02]  /*01e0*/  SHFL.UP PT, R0, R4, 0x1, RZ ;  /* 0x0420000004007989 */ /* 0x000ee400000e00ff */
[----:B---3--:R-:W-:-:S05]  /*01f0*/  SEL R0, R0, RZ, P5 ;  /* 0x000000ff00007207 */ /* 0x008fca0002800000 */
[----:B------:R-:W-:-:S05]  /*0200*/  IMAD.IADD R4, R4, 0x1, R0 ;  /* 0x0000000104047824 */ /* 0x000fca00078e0200 */
        /* <DEDUP_REMOVED lines=12> */
[----:B------:R-:W3:Y:S02]  /*02d0*/  SHFL.IDX PT, R6, R4, 0x1f, 0x1f ;  /* 0x03e01f0004067f89 */ /* 0x000ee400000e0000 */
[----:B---3--:R-:W-:-:S04]  /*02e0*/  IMAD R6, R6, c[0x0][0x538], RZ ;  /* 0x00014e0006067a24 */ /* 0x008fc800078e02ff */
[----:B------:R-:W-:Y:S01]  /*02f0*/  IMAD.MOV.U32 R0, RZ, RZ, R6 ;  /* 0x000000ffff007224 */ /* 0x000fe200078e0006 */
[----:B-1----:R-:W-:-:S13]  /*0300*/  ISETP.GT.AND P0, PT, R6, UR4, PT ;  /* 0x0000000406007c0c */ /* 0x002fda000bf04270 */
[----:B------:R-:W-:Y:S05]  /*0310*/  @P0 BRA `(.L_x_158) ;  /* 0x0000027000000947 */ /* 0x000fea0003800000 */
[----:B------:R-:W-:Y:S02]  /*0320*/  MOV R6, R0 ;  /* 0x0000000000067202 */ /* 0x000fe40000000f00 */
[----:B------:R-:W-:-:S04]  /*0330*/  MOV R9, RZ ;  /* 0x000000ff00097202 */ /* 0x000fc80000000f00 */
.L_x_162:
        /* <DEDUP_REMOVED lines=12> */
[----:B------:R-:W3:Y:S04]  /*0400*/  @!P0 LDG.E R8, [R4.64] ;  /* 0x0000000804088981 */ /* 0x000ee8000c1e1900 */
[----:B------:R-:W3:Y:S02]  /*0410*/  @!P0 LDG.E R7, [R2.64] ;  /* 0x0000000802078981 */ /* 0x000ee4000c1e1900 */
[----:B---3--:R-:W-:Y:S01]  /*0420*/  IMAD R5, R8, R7, RZ ;  /* 0x0000000708057224 */ /* 0x008fe200078e02ff */
[----:B------:R-:W-:Y:S05]  /*0430*/  BRA.DIV ~URZ, `(.L_x_160) ;  /* 0x00016bb27f007947 */ /* 0x000fea000b800000 */
[----:B------:R1:W3:Y:S02]  /*0440*/  SHFL.UP PT, R0, R5, 0x1, RZ ;  /* 0x0420000005007989 */ /* 0x0002e400000e00ff */
.L_x_334:
        /* <DEDUP_REMOVED lines=16> */
.L_x_335:
[----:B---3--:R-:W-:-:S05]  /*0550*/  IMAD R0, R0, c[0x0][0x538], RZ ;  /* 0x00014e0000007a24 */ /* 0x008fca00078e02ff */
[----:B------:R-:W-:-:S04]  /*0560*/  IADD3 R6, R0, R6, RZ ;  /* 0x0000000600067210 */ /* 0x000fc80007ffe0ff */
[----:B------:R-:W-:-:S13]  /*0570*/  ISETP.GT.AND P0, PT, R6, UR4, PT ;  /* 0x0000000406007c0c */ /* 0x000fda000bf04270 */
[----:B-12---:R-:W-:Y:S05]  /*0580*/  @!P0 BRA `(.L_x_162) ;  /* 0xfffffdb000008947 */ /* 0x006fea000383ffff */
.L_x_158:
[----:B------:R-:W-:-:S05]  /*0590*/  IADD3 R12, -R0, R6, RZ ;  /* 0x00000006000c7210 */ /* 0x000fca0007ffe1ff */
[----:B------:R-:W-:-:S05]  /*05a0*/  IMAD R0, R4, c[0x0][0x538], R12 ;  /* 0x00014e0004007a24 */ /* 0x000fca00078e020c */
[----:B------:R-:W-:Y:S01]  /*05b0*/  ISETP.GT.AND P0, PT, R0, UR4, PT ;  /* 0x0000000400007c0c */ /* 0x000fe2000bf04270 */
[----:B------:R-:W-:-:S12]  /*05c0*/  BRA.DIV ~URZ, `(.L_x_163) ;  /* 0x00016c427f007947 */ /* 0x000fd8000b800000 */
[----:B------:R-:W-:-:S04]  /*05d0*/  VOTE.ANY R0, PT, !P0 ;  /* 0x0000000000007806 */ /* 0x000fc800040e0100 */
.L_x_336:
[----:B------:R1:W3:Y:S01]  /*05e0*/  POPC R13, R0 ;  /* 0x00000000000d7309 */ /* 0x0002e20000000000 */
[----:B------:R-:W-:Y:S05]  /*05f0*/  BRA.DIV ~URZ, `(.L_x_164) ;  /* 0x00016c527f007947 */ /* 0x000fea000b800000 */
[----:B---3--:R3:W4:Y:S01]  /*0600*/  SHFL.IDX PT, R11, R8, R13, 0x1f ;  /* 0x00001f0d080b7589 */ /* 0x00872200000e0000 */
[----:B------:R-:W-:-:S03]  /*0610*/  MOV R6, RZ ;  /* 0x000000ff00067202 */ /* 0x000fc60000000f00 */
[----:B------:R3:W1:Y:S04]  /*0620*/  SHFL.IDX PT, R10, R7, R13, 0x1f ;  /* 0x00001f0d070a7589 */ /* 0x00066800000e0000 */
.L_x_337:
[----:B------:R-:W-:Y:S01]  /*0630*/  ISETP.NE.AND P0, PT, R0, RZ, PT ;  /* 0x000000ff0000720c */ /* 0x000fe20003f05270 */
[----:B------:R-:W-:-:S12]  /*0640*/  BSSY B0, `(.L_x_165) ;  /* 0x0000005000007945 */ /* 0x000fd80003800000 */
[----:B------:R-:W-:Y:S05]  /*0650*/  @!P0 BRA `(.L_x_166) ;  /* 0x0000003000008947 */ /* 0x000fea0003800000 */
[----:B------:R-:W-:Y:S01]  /*0660*/  IADD3 R202, R13, -0x1, RZ ;  /* 0xffffffff0dca7810 */ /* 0x000fe20007ffe0ff */
[----:B------:R-:W-:Y:S05]  /*0670*/  BRA.DIV ~URZ, `(.L_x_167) ;  /* 0x00016cb27f007947 */ /* 0x000fea000b800000 */
[----:B------:R3:W4:Y:S02]  /*0680*/  SHFL.IDX PT, R6, R4, R202, 0x1f ;  /* 0x00001fca04067589 */ /* 0x00072400000e0000 */
.L_x_166:
[----:B------:R-:W-:Y:S05]  /*0690*/  BSYNC B0 ;  /* 0x0000000000007941 */ /* 0x000fea0003800000 */
.L_x_165:
[----:B-1--4-:R-:W-:Y:S01]  /*06a0*/  IABS R0, R11 ;  /* 0x0000000b00007213 */ /* 0x012fe20000000000 */
[----:B--2---:R-:W-:Y:S02]  /*06b0*/  IMAD R228, R6, c[0x0][0x538], R12 ;  /* 0x00014e0006e47a24 */ /* 0x004fe400078e020c */
[----:B------:R-:W-:Y:S02]  /*06c0*/  IMAD.IADD R231, R13, 0x1, R9 ;  /* 0x000000010de77824 */ /* 0x000fe400078e0209 */
[----:B------:R-:W-:Y:S01]  /*06d0*/  IMAD.MOV.U32 R5, RZ, RZ, R0 ;  /* 0x000000ffff057224 */ /* 0x000fe200078e0000 */
[----:B------:R-:W-:Y:S02]  /*06e0*/  IABS R0, R10 ;  /* 0x0000000a00007213 */ /* 0x000fe40000000000 */
[----:B------:R-:W-:Y:S01]  /*06f0*/  IADD3 R229, -R228, UR4, RZ ;  /* 0x00000004e4e57c10 */ /* 0x000fe2000fffe1ff */
[----:B------:R-:W1:Y:S02]  /*0700*/  I2F.RP R2, R5 ;  /* 0x0000000500027306 */ /* 0x000e640000209400 */
[----:B---3--:R-:W-:Y:S01]  /*0710*/  IMAD.MOV.U32 R7, RZ, RZ, R0 ;  /* 0x000000ffff077224 */ /* 0x008fe200078e0000 */
[----:B------:R-:W-:-:S02]  /*0720*/  IABS R6, R229 ;  /* 0x000000e500067213 */ /* 0x000fc40000000000 */
[----:B------:R-:W-:-:S03]  /*0730*/  IABS R0, R11 ;  /* 0x0000000b00007213 */ /* 0x000fc60000000000 */
[----:B------:R-:W-:Y:S01]  /*0740*/  I2F.RP R8, R7 ;  /* 0x0000000700087306 */ /* 0x000fe20000209400 */
[----:B------:R-:W-:-:S07]  /*0750*/  IADD3 R0, RZ, -R0, RZ ;  /* 0x80000000ff007210 */ /* 0x000fce0007ffe0ff */
[----:B-1----:R-:W1:Y:S02]  /*0760*/  MUFU.RCP R2, R2 ;  /* 0x0000000200027308 */ /* 0x002e640000001000 */
[----:B-1----:R-:W-:-:S06]  /*0770*/  IADD3 R2, R2, 0xffffffe, RZ ;  /* 0x0ffffffe02027810 */ /* 0x002fcc0007ffe0ff */
[----:B------:R-:W1:Y:S02]  /*0780*/  F2I.FTZ.U32.TRUNC.NTZ R3, R2 ;  /* 0x0000000200037305 */ /* 0x000e64000021f000 */
[----:B-1----:R-:W-:-:S04]  /*0790*/  IMAD.MOV R2, RZ, RZ, -R3 ;  /* 0x000000ffff027224 */ /* 0x002fc800078e0a03 */
[----:B------:R-:W-:Y:S02]  /*07a0*/  IMAD R4, R2, R5, RZ ;  /* 0x0000000502047224 */ /* 0x000fe400078e02ff */
        /* <DEDUP_REMOVED lines=45> */
[----:B------:R-:W-:-:S04]  /*0a80*/  IMAD R2, R10, R2, R4 ;  /* 0x000000020a027224 */ /* 0x000fc800078e0204 */
[----:B------:R-:W-:Y:S01]  /*0a90*/  IMAD R230, R2, 0x10000, R0 ;  /* 0x0001000002e67824 */ /* 0x000fe200078e0200 */
[----:B------:R-:W-:Y:S05]  /*0aa0*/  BRA `(.L_x_168) ;  /* 0x0000004000007947 */ /* 0x000fea0003800000 */
.L_x_159:
[----:B--2---:R-:W-:Y:S01]  /*0ab0*/  IMAD.MOV.U32 R229, RZ, RZ, RZ ;  /* 0x000000ffffe57224 */ /* 0x004fe200078e00ff */
[----:B------:R-:W-:Y:S01]  /*0ac0*/  MOV R230, RZ ;  /* 0x000000ff00e67202 */ /* 0x000fe20000000f00 */
[----:B------:R-:W-:Y:S01]  /*0ad0*/  IMAD.U32 R228, RZ, RZ, UR4 ;  /* 0x00000004ffe47e24 */ /* 0x000fe2000f8e00ff */
[----:B------:R-:W-:Y:S02]  /*0ae0*/  MOV R231, c[0x0][0x53c] ;  /* 0x00014f0000e77a02 */ /* 0x000fe40000000f00 */
.L_x_168:
[----:B------:R-:W-:Y:S01]  /*0af0*/  ISETP.NE.AND P0, PT, R14, RZ, PT ;  /* 0x000000ff0e00720c */ /* 0x000fe20003f05270 */
[----:B------:R-:W-:-:S12]  /*0b00*/  WARPSYNC 0xffffffff ;  /* 0xffffffff00007948 */ /* 0x000fd80003800000 */
[----:B------:R1:W-:Y:S04]  /*0b10*/  @!P0 STS.128 [0x20080], R228 ;  /* 0x020080e4ff008388 */ /* 0x0003e80000000c00 */
[----:B------:R-:W-:Y:S06]  /*0b20*/  BAR.ARV 0x5, 0x100 ;  /* 0x0144000000007b1d */ /* 0x000fec0000002000 */
.L_x_157:
[----:B-12---:R-:W-:-:S13]  /*0b30*/  ISETP.GE.AND P0, PT, R231, c[0x0][0x53c], PT ;  /* 0x00014f00e7007a0c */ /* 0x006fda0003f06270 */
[----:B------:R-:W-:Y:S05]  /*0b40*/  @P0 EXIT ;  /* 0x000000000000094d */ /* 0x000fea0003800000 */
[----:B------:R-:W1:Y:S01]  /*0b50*/  S2R R14, SR_TID.X ;  /* 0x00000000000e7919 */ /* 0x000e620000002100 */
[----:B------:R-:W-:Y:S01]  /*0b60*/  IMAD.MOV.U32 R19, RZ, RZ, 0x40 ;  /* 0x00000040ff137424 */ /* 0x000fe200078e00ff */
[----:B------:R-:W-:Y:S02]  /*0b70*/  ULDC UR4, c[0x0][0x2ac] ;  /* 0x0000ab0000047ab9 */ /* 0x000fe40000000800 */
[----:B------:R-:W-:Y:S02]  /*0b80*/  ULDC UR6, c[0x0][0x1d0] ;  /* 0x0000740000067ab9 */ /* 0x000fe40000000800 */
[----:B------:R-:W-:Y:S01]  /*0b90*/  UIMAD UR6, UR4, UR6, URZ ;  /* 0x00000006040672a4 */ /* 0x000fe2000f8e023f */
[----:B-1----:R-:W-:-:S04]  /*0ba0*/  SHF.R.S32.HI R12, RZ, 0x1f, R14 ;  /* 0x0000001fff0c7819 */ /* 0x002fc8000001140e */
[CC--:B------:R-:W-:Y:S02]  /*0bb0*/  LEA.HI R3, R12.reuse, R14.reuse, RZ, 0x4 ;  /* 0x0000000e0c037211 */ /* 0x0c0fe400078f20ff */
[----:B------:R-:W-:Y:S02]  /*0bc0*/  LEA.HI R8, R12, R14, RZ, 0x2 ;  /* 0x0000000e0c087211 */ /* 0x000fe400078f10ff */
[C---:B------:R-:W-:Y:S02]  /*0bd0*/  LOP3.LUT R0, R3.reuse, 0xfffffff0, RZ, 0xc0, !PT ;  /* 0xfffffff003007812 */ /* 0x040fe400078ec0ff */
[----:B------:R-:W-:Y:S02]  /*0be0*/  SHF.R.S32.HI R4, RZ, 0x4, R3 ;  /* 0x00000004ff047819 */ /* 0x000fe40000011403 */
[----:B------:R-:W-:Y:S01]  /*0bf0*/  SHF.R.S32.HI R7, RZ, 0x2, R8 ;  /* 0x00000002ff077819 */ /* 0x000fe20000011408 */
[----:B------:R-:W-:Y:S01]  /*0c00*/  IMAD.IADD R0, R14, 0x1, -R0 ;  /* 0x000000010e007824 */ /* 0x000fe200078e0a00 */
[----:B------:R-:W-:-:S02]  /*0c10*/  LEA.HI R3, R3, R4, RZ, 0x1 ;  /* 0x0000000403037211 */ /* 0x000fc400078f08ff */
[----:B------:R-:W-:Y:S02]  /*0c20*/  SHF.R.S32.HI R2, RZ, 0x1f, R8 ;  /* 0x0000001fff027819 */ /* 0x000fe40000011408 */
[----:B------:R-:W-:Y:S02]  /*0c30*/  SHF.R.S32.HI R5, RZ, 0x1f, R0 ;  /* 0x0000001fff057819 */ /* 0x000fe40000011400 */
[----:B------:R-:W-:Y:S02]  /*0c40*/  LOP3.LUT R3, R3, 0xfffffffe, RZ, 0xc0, !PT ;  /* 0xfffffffe03037812 */ /* 0x000fe400078ec0ff */
[----:B------:R-:W-:Y:S02]  /*0c50*/  LEA.HI R2, R2, R7, RZ, 0x3 ;  /* 0x0000000702027211 */ /* 0x000fe400078f18ff */
[----:B------:R-:W-:Y:S01]  /*0c60*/  LEA.HI R13, R5, R0, RZ, 0x3 ;  /* 0x00000000050d7211 */ /* 0x000fe200078f18ff */
[----:B------:R-:W-:Y:S01]  /*0c70*/  IMAD.IADD R11, R4, 0x1, -R3 ;  /* 0x00000001040b7824 */ /* 0x000fe200078e0a03 */
[----:B------:R-:W-:-:S02]  /*0c80*/  LOP3.LUT R2, R2, 0xfffffff8, RZ, 0xc0, !PT ;  /* 0xfffffff802027812 */ /* 0x000fc400078ec0ff */
[----:B------:R-:W-:Y:S02]  /*0c90*/  LOP3.LUT R3, R13, 0xfffffff8, RZ, 0xc0, !PT ;  /* 0xfffffff80d037812 */ /* 0x000fe400078ec0ff */
[CC--:B------:R-:W-:Y:S01]  /*0ca0*/  LEA.HI R208, R12.reuse, R14.reuse, RZ, 0x3 ;  /* 0x0000000e0cd07211 */ /* 0x0c0fe200078f18ff */
[----:B------:R-:W-:Y:S01]  /*0cb0*/  IMAD.IADD R7, R7, 0x1, -R2 ;  /* 0x0000000107077824 */ /* 0x000fe200078e0a02 */
[----:B------:R-:W-:Y:S01]  /*0cc0*/  LEA.HI R6, R12, R14, RZ, 0x5 ;  /* 0x0000000e0c067211 */ /* 0x000fe200078f28ff */
[----:B------:R-:W-:Y:S01]  /*0cd0*/  IMAD.IADD R5, R0, 0x1, -R3 ;  /* 0x0000000100057824 */ /* 0x000fe200078e0a03 */
[----:B------:R-:W-:Y:S02]  /*0ce0*/  LOP3.LUT R2, R208, 0xfffffff8, RZ, 0xc0, !PT ;  /* 0xfffffff8d0027812 */ /* 0x000fe400078ec0ff */
[----:B------:R-:W-:Y:S02]  /*0cf0*/  LOP3.LUT R0, R6, 0xffffffe0, RZ, 0xc0, !PT ;  /* 0xffffffe006007812 */ /* 0x000fe400078ec0ff */
[----:B------:R-:W-:Y:S01]  /*0d00*/  SHF.R.S32.HI R4, RZ, 0x5, R6 ;  /* 0x00000005ff047819 */ /* 0x000fe20000011406 */
[C---:B------:R-:W-:Y:S01]  /*0d10*/  IMAD.IADD R213, R14.reuse, 0x1, -R2 ;  /* 0x000000010ed57824 */ /* 0x040fe200078e0a02 */
[----:B------:R-:W-:Y:S01]  /*0d20*/  SHF.R.S32.HI R2, RZ, 0x1f, R6 ;  /* 0x0000001fff027819 */ /* 0x000fe20000011406 */
[----:B------:R-:W-:Y:S01]  /*0d30*/  IMAD.IADD R28, R14, 0x1, -R0 ;  /* 0x000000010e1c7824 */ /* 0x000fe200078e0a00 */
[----:B------:R-:W-:Y:S01]  /*0d40*/  LOP3.LUT R3, R8, 0xfffffffc, RZ, 0xc0, !PT ;  /* 0xfffffffc08037812 */ /* 0x000fe200078ec0ff */
[C---:B------:R-:W-:Y:S01]  /*0d50*/  IMAD.SHL.U32 R8, R213.reuse, 0x40, RZ ;  /* 0x00000040d5087824 */ /* 0x040fe200078e00ff */
[----:B------:R-:W-:Y:S01]  /*0d60*/  LEA.HI R0, R2, R4, RZ, 0x3 ;  /* 0x0000000402007211 */ /* 0x000fe200078f18ff */
[C---:B------:R-:W-:Y:S01]  /*0d70*/  IMAD.SHL.U32 R140, R213.reuse, 0x4, RZ ;  /* 0x00000004d58c7824 */ /* 0x040fe200078e00ff */
[----:B------:R-:W-:Y:S01]  /*0d80*/  SHF.R.S32.HI R9, RZ, 0x1f, R28 ;  /* 0x0000001fff097819 */ /* 0x000fe2000001141c */
[----:B------:R-:W-:Y:S01]  /*0d90*/  IMAD.IADD R6, R14, 0x1, -R3 ;  /* 0x000000010e067824 */ /* 0x000fe200078e0a03 */
[----:B------:R-:W-:Y:S01]  /*0da0*/  LOP3.LUT R2, R8, 0x1c0, RZ, 0xc0, !PT ;  /* 0x000001c008027812 */ /* 0x000fe200078ec0ff */
[----:B------:R-:W-:Y:S01]  /*0db0*/  IMAD.SHL.U32 R134, R213, 0x8, RZ ;  /* 0x00000008d5867824 */ /* 0x000fe200078e00ff */
[----:B------:R-:W-:-:S02]  /*0dc0*/  LOP3.LUT R0, R0, 0xffffff8, RZ, 0xc0, !PT ;  /* 0x0ffffff800007812 */ /* 0x000fc400078ec0ff */
[----:B------:R-:W-:Y:S02]  /*0dd0*/  LEA.HI R16, R9, R28, RZ, 0x2 ;  /* 0x0000001c09107211 */ /* 0x000fe400078f10ff */
[----:B------:R-:W-:Y:S01]  /*0de0*/  LOP3.LUT R9, R7, 0x1, RZ, 0xc0, !PT ;  /* 0x0000000107097812 */ /* 0x000fe200078ec0ff */
[----:B------:R-:W-:Y:S01]  /*0df0*/  IMAD.IADD R3, R4, 0x1, -R0 ;  /* 0x0000000104037824 */ /* 0x000fe200078e0a00 */
[----:B------:R-:W-:Y:S02]  /*0e00*/  LOP3.LUT R10, R2, 0x8, R208, 0xf8, !PT ;  /* 0x00000008020a7812 */ /* 0x000fe400078ef8d0 */
[----:B------:R-:W-:Y:S02]  /*0e10*/  SHF.R.U32.HI R8, RZ, 0x3, R2 ;  /* 0x00000003ff087819 */ /* 0x000fe40000011602 */
[----:B------:R-:W-:Y:S02]  /*0e20*/  SHF.R.S32.HI R2, RZ, 0x2, R16 ;  /* 0x00000002ff027819 */ /* 0x000fe40000011410 */
[----:B------:R-:W-:-:S02]  /*0e30*/  ISETP.NE.U32.AND P0, PT, R9, 0x1, PT ;  /* 0x000000010900780c */ /* 0x000fc40003f05070 */
[----:B------:R-:W-:Y:S01]  /*0e40*/  LOP3.LUT R9, R10, R8, RZ, 0x3c, !PT ;  /* 0x000000080a097212 */ /* 0x000fe200078e3cff */
[----:B------:R-:W-:Y:S01]  /*0e50*/  IMAD R26, R3, 0x10, R2 ;  /* 0x00000010031a7824 */ /* 0x000fe200078e0202 */
[----:B------:R-:W-:Y:S01]  /*0e60*/  LEA.HI R10, R12, R14, RZ, 0x6 ;  /* 0x0000000e0c0a7211 */ /* 0x000fe200078f30ff */
[----:B------:R-:W-:Y:S01]  /*0e70*/  IMAD.SHL.U32 R12, R4, 0x400, RZ ;  /* 0x00000400040c7824 */ /* 0x000fe200078e00ff */
[C---:B------:R-:W-:Y:S01]  /*0e80*/  R2P PR, R7.reuse, 0x6 ;  /* 0x0000000607007804 */ /* 0x040fe20000000000 */
[----:B------:R-:W-:Y:S01]  /*0e90*/  IMAD.SHL.U32 R2, R7, 0x40, RZ ;  /* 0x0000004007027824 */ /* 0x000fe200078e00ff */
[C---:B------:R-:W-:Y:S01]  /*0ea0*/  LOP3.LUT P4, RZ, R5.reuse, 0x2, RZ, 0xc0, !PT ;  /* 0x0000000205ff7812 */ /* 0x040fe2000788c0ff */
[C---:B------:R-:W-:Y:S01]  /*0eb0*/  IMAD.SHL.U32 R4, R5.reuse, 0x40, RZ ;  /* 0x0000004005047824 */ /* 0x040fe200078e00ff */
[----:B------:R-:W-:Y:S01]  /*0ec0*/  LOP3.LUT P3, RZ, R5, 0x4, RZ, 0xc0, !PT ;  /* 0x0000000405ff7812 */ /* 0x000fe2000786c0ff */
[----:B------:R-:W-:Y:S01]  /*0ed0*/  IMAD.SHL.U32 R5, R11, 0x8, RZ ;  /* 0x000000080b057824 */ /* 0x000fe200078e00ff */
[----:B------:R-:W-:Y:S01]  /*0ee0*/  LOP3.LUT R3, R2, 0x1c0, RZ, 0xc0, !PT ;  /* 0x000001c002037812 */ /* 0x000fe200078ec0ff */
[----:B------:R-:W-:Y:S01]  /*0ef0*/  STL [R1+0x4c], R26 ;  /* 0x00004c1a01007387 */ /* 0x000fe20000100800 */
[----:B------:R-:W-:-:S02]  /*0f00*/  LOP3.LUT R2, R4, 0x1c0, RZ, 0xc0, !PT ;  /* 0x000001c004027812 */ /* 0x000fc400078ec0ff */
[----:B------:R-:W-:Y:S02]  /*0f10*/  LEA.HI R0, R6, R6, RZ, 0x1 ;  /* 0x0000000606007211 */ /* 0x000fe400078f08ff */
[----:B------:R-:W-:Y:S02]  /*0f20*/  LEA.HI R4, R3, R3, RZ, 0x1d ;  /* 0x0000000303047211 */ /* 0x000fe400078fe8ff */
[----:B------:R-:W-:Y:S02]  /*0f30*/  LOP3.LUT R5, R2, 0x8, R5, 0xf8, !PT ;  /* 0x0000000802057812 */ /* 0x000fe400078ef805 */
[----:B------:R-:W-:Y:S01]  /*0f40*/  SHF.R.U32.HI R3, RZ, 0x3, R2 ;  /* 0x00000003ff037819 */ /* 0x000fe20000011602 */
[----:B------:R-:W-:Y:S01]  /*0f50*/  IMAD.SHL.U32 R2, R10, 0x8, RZ ;  /* 0x000000080a027824 */ /* 0x000fe200078e00ff */
[----:B------:R-:W-:Y:S02]  /*0f60*/  SHF.R.S32.HI R208, RZ, 0x3, R208 ;  /* 0x00000003ffd07819 */ /* 0x000fe400000114d0 */
[----:B------:R-:W-:Y:S01]  /*0f70*/  LOP3.LUT R8, R0, 0x1ffffffe, RZ, 0xc0, !PT ;  /* 0x1ffffffe00087812 */ /* 0x000fe200078ec0ff */
[----:B------:R-:W-:Y:S01]  /*0f80*/  IMAD R0, R11, 0x200, R9 ;  /* 0x000002000b007824 */ /* 0x000fe200078e0209 */
[----:B------:R-:W-:Y:S01]  /*0f90*/  IADD3 R17, R208, 0x20, RZ ;  /* 0x00000020d0117810 */ /* 0x000fe20007ffe0ff */
[----:B------:R-:W-:Y:S01]  /*0fa0*/  IMAD R219, R213, 0x20, R208 ;  /* 0x00000020d5db7824 */ /* 0x000fe200078e02d0 */
[----:B------:R-:W-:Y:S01]  /*0fb0*/  LOP3.LUT R220, R2, 0xfffffe00, RZ, 0xc0, !PT ;  /* 0xfffffe0002dc7812 */ /* 0x000fe200078ec0ff */
[----:B------:R-:W-:Y:S01]  /*0fc0*/  IMAD.IADD R18, R6, 0x1, -R8 ;  /* 0x0000000106127824 */ /* 0x000fe200078e0a08 */
[----:B------:R-:W-:Y:S01]  /*0fd0*/  IADD3 R15, R208, 0x40, RZ ;  /* 0x00000040d00f7810 */ /* 0x000fe20007ffe0ff */
[----:B------:R-:W-:Y:S01]  /*0fe0*/  IMAD R6, R6, 0x2, R12 ;  /* 0x0000000206067824 */ /* 0x000fe200078e020c */
[----:B------:R-:W-:Y:S01]  /*0ff0*/  LOP3.LUT R11, R5, R3, RZ, 0x3c, !PT ;  /* 0x00000003050b7212 */ /* 0x000fe200078e3cff */
[C---:B------:R-:W-:Y:S01]  /*1000*/  IMAD.SHL.U32 R2, R208.reuse, 0x40, RZ ;  /* 0x00000040d0027824 */ /* 0x040fe200078e00ff */
[----:B------:R-:W-:Y:S01]  /*1010*/  IADD3 R14, R208, 0x60, RZ ;  /* 0x00000060d00e7810 */ /* 0x000fe20007ffe0ff */
[----:B------:R-:W-:Y:S01]  /*1020*/  IMAD.IADD R8, R6, 0x1, R4 ;  /* 0x0000000106087824 */ /* 0x000fe200078e0204 */
[----:B------:R-:W-:Y:S01]  /*1030*/  SHF.R.S32.HI R5, RZ, 0x1f, R17 ;  /* 0x0000001fff057819 */ /* 0x000fe20000011411 */
[----:B------:R-:W-:Y:S01]  /*1040*/  IMAD.SHL.U32 R3, R15, 0x40, RZ ;  /* 0x000000400f037824 */ /* 0x000fe200078e00ff */
[----:B------:R-:W-:Y:S01]  /*1050*/  IADD3 R139, R140, 0x40, RZ ;  /* 0x000000408c8b7810 */ /* 0x000fe20007ffe0ff */
[----:B------:R-:W-:Y:S01]  /*1060*/  IMAD.SHL.U32 R4, R17, 0x40, RZ ;  /* 0x0000004011047824 */ /* 0x000fe200078e00ff */
[----:B------:R-:W-:Y:S01]  /*1070*/  LOP3.LUT R218, R2, 0x1c0, RZ, 0xc0, !PT ;  /* 0x000001c002da7812 */ /* 0x000fe200078ec0ff */
[----:B------:R-:W-:Y:S01]  /*1080*/  IMAD.SHL.U32 R2, R14, 0x40, RZ ;  /* 0x000000400e027824 */ /* 0x000fe200078e00ff */
[----:B------:R-:W-:Y:S01]  /*1090*/  LEA.HI R5, R5, R17, RZ, 0x3 ;  /* 0x0000001105057211 */ /* 0x000fe200078f18ff */
[----:B------:R-:W-:Y:S01]  /*10a0*/  IMAD.IADD R136, R140, 0x1, R139 ;  /* 0x000000018c887824 */ /* 0x000fe200078e028b */
[----:B------:R-:W-:Y:S01]  /*10b0*/  SHF.R.S32.HI R7, RZ, 0x1f, R14 ;  /* 0x0000001fff077819 */ /* 0x000fe2000001140e */
[----:B------:R-:W-:Y:S01]  /*10c0*/  IMAD.SHL.U32 R237, R8, 0x2, RZ ;  /* 0x0000000208ed7824 */ /* 0x000fe200078e00ff */
[----:B------:R-:W-:Y:S01]  /*10d0*/  LOP3.LUT R30, R3, 0x1c0, RZ, 0xc0, !PT ;  /* 0x000001c0031e7812 */ /* 0x000fe200078ec0ff */
[----:B------:R-:W-:Y:S01]  /*10e0*/  IMAD.SHL.U32 R3, R5, 0x40, RZ ;  /* 0x0000004005037824 */ /* 0x000fe200078e00ff */
[----:B------:R-:W-:-:S02]  /*10f0*/  LOP3.LUT R31, R4, 0x1c0, RZ, 0xc0, !PT ;  /* 0x000001c0041f7812 */ /* 0x000fc400078ec0ff */
[----:B------:R-:W-:Y:S02]  /*1100*/  SHF.R.S32.HI R6, RZ, 0x1f, R15 ;  /* 0x0000001fff067819 */ /* 0x000fe4000001140f */
[----:B------:R-:W-:Y:S01]  /*1110*/  LEA.HI R4, R7, R14, RZ, 0x3 ;  /* 0x0000000e07047211 */ /* 0x000fe200078f18ff */
[----:B------:R-:W-:Y:S01]  /*1120*/  IMAD.SHL.U32 R7, R13, 0x40, RZ ;  /* 0x000000400d077824 */ /* 0x000fe200078e00ff */
[----:B------:R-:W-:Y:S02]  /*1130*/  LOP3.LUT R29, R2, 0x1c0, RZ, 0xc0, !PT ;  /* 0x000001c0021d7812 */ /* 0x000fe400078ec0ff */
[----:B------:R-:W-:Y:S01]  /*1140*/  SHF.R.S32.HI R2, RZ, 0x1f, R136 ;  /* 0x0000001fff027819 */ /* 0x000fe20000011488 */
[----:B------:R-:W-:Y:S01]  /*1150*/  IMAD.SHL.U32 R4, R4, 0x40, RZ ;  /* 0x0000004004047824 */ /* 0x000fe200078e00ff */
[----:B------:R-:W-:Y:S02]  /*1160*/  LEA.HI R6, R6, R15, RZ, 0x3 ;  /* 0x0000000f06067211 */ /* 0x000fe400078f18ff */
[----:B------:R-:W-:-:S02]  /*1170*/  LOP3.LUT R24, R3, 0xfffffe00, RZ, 0xc0, !PT ;  /* 0xfffffe0003187812 */ /* 0x000fc400078ec0ff */
[-C--:B------:R-:W-:Y:S01]  /*1180*/  LEA.HI R3, R2, R136.reuse, RZ, 0x6 ;  /* 0x0000008802037211 */ /* 0x080fe200078f30ff */
[----:B------:R-:W-:Y:S01]  /*1190*/  IMAD.SHL.U32 R6, R6, 0x40, RZ ;  /* 0x0000004006067824 */ /* 0x000fe200078e00ff */
[----:B------:R-:W-:Y:S01]  /*11a0*/  LEA.HI R5, R2, R136, RZ, 0x3 ;  /* 0x0000008802057211 */ /* 0x000fe200078f18ff */
[----:B------:R-:W-:Y:S01]  /*11b0*/  STL [R1+0xc], R24 ;  /* 0x00000c1801007387 */ /* 0x000fe20000100800 */
[----:B------:R-:W-:Y:S01]  /*11c0*/  LOP3.LUT R20, R4, 0xfffffe00, RZ, 0xc0, !PT ;  /* 0xfffffe0004147812 */ /* 0x000fe200078ec0ff */
[----:B------:R-:W-:Y:S01]  /*11d0*/  IMAD.SHL.U32 R2, R3, 0x80, RZ ;  /* 0x0000008003027824 */ /* 0x000fe200078e00ff */
[----:B------:R-:W-:Y:S02]  /*11e0*/  SHF.R.U32.HI R27, RZ, 0x3, R218 ;  /* 0x00000003ff1b7819 */ /* 0x000fe400000116da */
[----:B------:R-:W-:Y:S02]  /*11f0*/  SHF.R.U32.HI R25, RZ, 0x3, R31 ;  /* 0x00000003ff197819 */ /* 0x000fe4000001161f */
[----:B------:R-:W-:-:S02]  /*1200*/  LOP3.LUT R9, R7, 0xfffffe00, RZ, 0xc0, !PT ;  /* 0xfffffe0007097812 */ /* 0x000fc400078ec0ff */
[--C-:B------:R-:W-:Y:S02]  /*1210*/  LOP3.LUT R4, R218, 0x38, R5.reuse, 0xf8, !PT ;  /* 0x00000038da047812 */ /* 0x100fe400078ef805 */
[----:B------:R-:W-:Y:S02]  /*1220*/  LOP3.LUT R3, R31, 0x38, R5, 0xf8, !PT ;  /* 0x000000381f037812 */ /* 0x000fe400078ef805 */
[----:B------:R-:W-:Y:S02]  /*1230*/  SHF.R.U32.HI R23, RZ, 0x3, R30 ;  /* 0x00000003ff177819 */ /* 0x000fe4000001161e */
[----:B------:R-:W-:Y:S02]  /*1240*/  SHF.R.U32.HI R21, RZ, 0x3, R29 ;  /* 0x00000003ff157819 */ /* 0x000fe4000001161d */
[--C-:B------:R-:W-:Y:S02]  /*1250*/  LOP3.LUT R7, R30, 0x38, R5.reuse, 0xf8, !PT ;  /* 0x000000381e077812 */ /* 0x100fe400078ef805 */
[----:B------:R-:W-:-:S02]  /*1260*/  LOP3.LUT R10, R29, 0x38, R5, 0xf8, !PT ;  /* 0x000000381d0a7812 */ /* 0x000fc400078ef805 */
[----:B------:R-:W-:Y:S02]  /*1270*/  LOP3.LUT R22, R6, 0xfffffe00, RZ, 0xc0, !PT ;  /* 0xfffffe0006167812 */ /* 0x000fe400078ec0ff */
[----:B------:R-:W-:Y:S02]  /*1280*/  LOP3.LUT R8, R4, R27, RZ, 0x3c, !PT ;  /* 0x0000001b04087212 */ /* 0x000fe400078e3cff */
[----:B------:R-:W-:Y:S01]  /*1290*/  LOP3.LUT R6, R3, R25, RZ, 0x3c, !PT ;  /* 0x0000001903067212 */ /* 0x000fe200078e3cff */
[----:B------:R-:W-:Y:S01]  /*12a0*/  STL [R1+0x8], R22 ;  /* 0x0000081601007387 */ /* 0x000fe20000100800 */
[----:B------:R-:W-:Y:S02]  /*12b0*/  LOP3.LUT R2, R2, 0xffffe000, RZ, 0xc0, !PT ;  /* 0xffffe00002027812 */ /* 0x000fe400078ec0ff */
[----:B------:R-:W-:Y:S01]  /*12c0*/  LOP3.LUT R4, R7, R23, RZ, 0x3c, !PT ;  /* 0x0000001707047212 */ /* 0x000fe200078e3cff */
[----:B------:R-:W-:Y:S01]  /*12d0*/  STL [R1+0x4], R20 ;  /* 0x0000041401007387 */ /* 0x000fe20000100800 */
[----:B------:R-:W-:-:S02]  /*12e0*/  LOP3.LUT R3, R10, R21, RZ, 0x3c, !PT ;  /* 0x000000150a037212 */ /* 0x000fc400078e3cff */
[-C--:B------:R-:W-:Y:S02]  /*12f0*/  IADD3 R17, R8, R2.reuse, R220 ;  /* 0x0000000208117210 */ /* 0x080fe40007ffe0dc */
[-C--:B------:R-:W-:Y:S02]  /*1300*/  IADD3 R15, R6, R2.reuse, R24 ;  /* 0x00000002060f7210 */ /* 0x080fe40007ffe018 */
[-C--:B------:R-:W-:Y:S02]  /*1310*/  IADD3 R14, R4, R2.reuse, R22 ;  /* 0x00000002040e7210 */ /* 0x080fe40007ffe016 */
[----:B------:R-:W-:Y:S02]  /*1320*/  IADD3 R13, R3, R2, R20 ;  /* 0x00000002030d7210 */ /* 0x000fe40007ffe014 */
[C---:B------:R-:W-:Y:S02]  /*1330*/  IADD3 R2, R237.reuse, 0x80, RZ ;  /* 0x00000080ed027810 */ /* 0x040fe40007ffe0ff */
[----:B------:R-:W-:-:S02]  /*1340*/  IADD3 R238, R237, 0x70, RZ ;  /* 0x00000070edee7810 */ /* 0x000fc40007ffe0ff */
[----:B------:R-:W-:Y:S02]  /*1350*/  @P0 IADD3 R238, R2, 0x10, RZ ;  /* 0x0000001002ee0810 */ /* 0x000fe40007ffe0ff */
[----:B------:R-:W-:Y:S02]  /*1360*/  LOP3.LUT R2, R218, 0x38, R134, 0xf8, !PT ;  /* 0x00000038da027812 */ /* 0x000fe400078ef886 */
[----:B------:R-:W-:Y:S02]  /*1370*/  IADD3 R143, R140, 0x20, RZ ;  /* 0x000000208c8f7810 */ /* 0x000fe40007ffe0ff */
[CC--:B------:R-:W-:Y:S01]  /*1380*/  IADD3 R3, R11.reuse, R9.reuse, R12 ;  /* 0x000000090b037210 */ /* 0x0c0fe20007ffe00c */
[----:B------:R-:W-:Y:S01]  /*1390*/  IMAD.MOV.U32 R12, RZ, RZ, 0x20 ;  /* 0x00000020ff0c7424 */ /* 0x000fe200078e00ff */
[----:B------:R-:W-:Y:S02]  /*13a0*/  LOP3.LUT R4, R11, R9, RZ, 0xfc, !PT ;  /* 0x000000090b047212 */ /* 0x000fe400078efcff */
[----:B------:R-:W-:-:S02]  /*13b0*/  LOP3.LUT R27, R2, R27, RZ, 0x3c, !PT ;  /* 0x0000001b021b7212 */ /* 0x000fc400078e3cff */
[----:B------:R-:W-:Y:S01]  /*13c0*/  LOP3.LUT R9, R30, 0x38, R134, 0xf8, !PT ;  /* 0x000000381e097812 */ /* 0x000fe200078ef886 */
[----:B------:R-:W-:Y:S01]  /*13d0*/  IMAD.SHL.U32 R30, R143, 0x2, RZ ;  /* 0x000000028f1e7824 */ /* 0x000fe200078e00ff */
[----:B------:R-:W-:Y:S01]  /*13e0*/  LOP3.LUT R8, R16, 0x7ffffffc, RZ, 0xc0, !PT ;  /* 0x7ffffffc10087812 */ /* 0x000fe200078ec0ff */
[----:B------:R-:W-:Y:S01]  /*13f0*/  IMAD.SHL.U32 R16, R139, 0x2, RZ ;  /* 0x000000028b107824 */ /* 0x000fe200078e00ff */
[----:B------:R-:W-:Y:S01]  /*1400*/  IADD3 R142, R140, 0x60, RZ ;  /* 0x000000608c8e7810 */ /* 0x000fe20007ffe0ff */
[----:B------:R-:W-:Y:S01]  /*1410*/  STL [R1+0x48], R27 ;  /* 0x0000481b01007387 */ /* 0x000fe20000100800 */
[----:B------:R-:W-:Y:S01]  /*1420*/  SHF.R.S32.HI R6, RZ, 0x1f, R208 ;  /* 0x0000001fff067819 */ /* 0x000fe200000114d0 */
[----:B------:R-:W-:Y:S01]  /*1430*/  IMAD.IADD R8, R28, 0x1, -R8 ;  /* 0x000000011c087824 */ /* 0x000fe200078e0a08 */
[----:B------:R-:W-:Y:S01]  /*1440*/  SHF.R.S32.HI R7, RZ, 0x1f, R143 ;  /* 0x0000001fff077819 */ /* 0x000fe2000001148f */
[----:B------:R-:W-:Y:S01]  /*1450*/  STL [R1+0x38], R30 ;  /* 0x0000381e01007387 */ /* 0x000fe20000100800 */
[----:B------:R-:W-:Y:S01]  /*1460*/  SHF.R.S32.HI R6, RZ, 0x1f, R139 ;  /* 0x0000001fff067819 */ /* 0x000fe2000001148b */
[----:B------:R-:W-:Y:S01]  /*1470*/  IMAD.SHL.U32 R249, R8, 0x2, RZ ;  /* 0x0000000208f97824 */ /* 0x000fe200078e00ff */
[----:B------:R-:W-:Y:S01]  /*1480*/  LOP3.LUT R11, R29, 0x38, R134, 0xf8, !PT ;  /* 0x000000381d0b7812 */ /* 0x000fe200078ef886 */
[----:B------:R-:W-:Y:S01]  /*1490*/  IMAD.SHL.U32 R29, R142, 0x2, RZ ;  /* 0x000000028e1d7824 */ /* 0x000fe200078e00ff */
[----:B------:R-:W-:Y:S01]  /*14a0*/  SHF.R.S32.HI R2, RZ, 0x1f, R142 ;  /* 0x0000001fff027819 */ /* 0x000fe2000001148e */
[----:B------:R1:W-:Y:S01]  /*14b0*/  STL [R1+0x3c], R16 ;  /* 0x00003c1001007387 */ /* 0x0003e20000100800 */
[----:B------:R-:W-:Y:S01]  /*14c0*/  LOP3.LUT R10, R31, 0x38, R134, 0xf8, !PT ;  /* 0x000000381f0a7812 */ /* 0x000fe200078ef886 */
[----:B------:R-:W-:Y:S01]  /*14d0*/  IMAD R8, R18, 0x8, R26 ;  /* 0x0000000812087824 */ /* 0x000fe200078e021a */
[----:B------:R-:W-:Y:S01]  /*14e0*/  SHF.L.U64.HI R2, R142, 0x1, R2 ;  /* 0x000000018e027819 */ /* 0x000fe20000010202 */
[----:B------:R-:W-:Y:S01]  /*14f0*/  STL [R1+0x40], R29 ;  /* 0x0000401d01007387 */ /* 0x000fe20000100800 */
[----:B------:R-:W-:-:S02]  /*1500*/  LOP3.LUT R10, R24, R10, R25, 0xf6, !PT ;  /* 0x0000000a180a7212 */ /* 0x000fc400078ef619 */
[----:B------:R-:W-:Y:S02]  /*1510*/  LOP3.LUT R9, R22, R9, R23, 0xf6, !PT ;  /* 0x0000000916097212 */ /* 0x000fe400078ef617 */
[----:B------:R-:W-:Y:S02]  /*1520*/  LEA R184, R0, 0xc080, 0x1 ;  /* 0x0000c08000b87811 */ /* 0x000fe400078e08ff */
[----:B------:R-:W-:Y:S02]  /*1530*/  SHF.R.S32.HI R0, RZ, 0x3, R5 ;  /* 0x00000003ff007819 */ /* 0x000fe40000011405 */
[----:B------:R-:W-:Y:S02]  /*1540*/  LEA R10, R10, 0x10080, 0x1 ;  /* 0x000100800a0a7811 */ /* 0x000fe400078e08ff */
[----:B------:R-:W-:Y:S02]  /*1550*/  LOP3.LUT R205, R5, 0xfffffff8, RZ, 0xc0, !PT ;  /* 0xfffffff805cd7812 */ /* 0x000fe400078ec0ff */
[----:B------:R-:W-:-:S02]  /*1560*/  LEA R9, R9, 0x10080, 0x1 ;  /* 0x0001008009097811 */ /* 0x000fc400078e08ff */
[C---:B------:R-:W-:Y:S02]  /*1570*/  IADD3 R35, R249.reuse, 0x18, RZ ;  /* 0x00000018f9237810 */ /* 0x040fe40007ffe0ff */
[C---:B------:R-:W-:Y:S02]  /*1580*/  IADD3 R34, R249.reuse, 0x30, RZ ;  /* 0x00000030f9227810 */ /* 0x040fe40007ffe0ff */
[----:B------:R-:W-:Y:S02]  /*1590*/  IADD3 R31, R249, 0x48, RZ ;  /* 0x00000048f91f7810 */ /* 0x000fe40007ffe0ff */
[----:B-1----:R-:W-:Y:S02]  /*15a0*/  SHF.L.U64.HI R16, R143, 0x1, R7 ;  /* 0x000000018f107819 */ /* 0x002fe40000010207 */
[----:B------:R-:W-:Y:S02]  /*15b0*/  SHF.L.U64.HI R7, R139, 0x1, R6 ;  /* 0x000000018b077819 */ /* 0x000fe40000010206 */
[C---:B------:R-:W-:Y:S01]  /*15c0*/  IADD3 R28, R249.reuse, 0x60, RZ ;  /* 0x00000060f91c7810 */ /* 0x040fe20007ffe0ff */
[----:B------:R-:W-:Y:S01]  /*15d0*/  STL [R1+0x34], R16 ;  /* 0x0000341001007387 */ /* 0x000fe20000100800 */
[----:B------:R-:W-:-:S02]  /*15e0*/  IADD3 R25, R249, 0x78, RZ ;  /* 0x00000078f9197810 */ /* 0x000fc40007ffe0ff */
[C---:B------:R-:W-:Y:S01]  /*15f0*/  IADD3 R22, R249.reuse, 0x90, RZ ;  /* 0x00000090f9167810 */ /* 0x040fe20007ffe0ff */
[----:B------:R1:W-:Y:S01]  /*1600*/  STL [R1+0x30], R7 ;  /* 0x0000300701007387 */ /* 0x0003e20000100800 */
[C---:B------:R-:W-:Y:S02]  /*1610*/  IADD3 R250, R249.reuse, 0xf8, RZ ;  /* 0x000000f8f9fa7810 */ /* 0x040fe40007ffe0ff */
[----:B------:R-:W-:Y:S01]  /*1620*/  SEL R6, R12, 0xffffffe0, !P1 ;  /* 0xffffffe00c067807 */ /* 0x000fe20004800000 */
[----:B------:R2:W-:Y:S01]  /*1630*/  STL [R1+0x2c], R2 ;  /* 0x00002c0201007387 */ /* 0x0005e20000100800 */
[C---:B------:R-:W-:Y:S02]  /*1640*/  IADD3 R252, R249.reuse, 0xe8, RZ ;  /* 0x000000e8f9fc7810 */ /* 0x040fe40007ffe0ff */
[----:B------:R-:W-:Y:S01]  /*1650*/  IADD3 R251, R249, 0xf0, RZ ;  /* 0x000000f0f9fb7810 */ /* 0x000fe20007ffe0ff */
[----:B------:R3:W-:Y:S01]  /*1660*/  STL [R1+0x50], R8 ;  /* 0x0000500801007387 */ /* 0x0007e20000100800 */
[----:B------:R-:W-:Y:S01]  /*1670*/  LEA R194, R3, 0x10080, 0x1 ;  /* 0x0001008003c27811 */ /* 0x000fe200078e08ff */
[----:B------:R-:W-:Y:S01]  /*1680*/  IMAD.IADD R241, R237, 0x1, R6 ;  /* 0x00000001edf17824 */ /* 0x000fe200078e0206 */
[----:B------:R-:W-:Y:S01]  /*1690*/  LEA R186, R4, 0x8080, 0x1 ;  /* 0x0000808004ba7811 */ /* 0x000fe200078e08ff */
[----:B------:R4:W-:Y:S01]  /*16a0*/  STL [R1], R0 ;  /* 0x0000000001007387 */ /* 0x0009e20000100800 */
[C---:B------:R-:W-:Y:S01]  /*16b0*/  IADD3 R37, R249.reuse, 0x8, RZ ;  /* 0x00000008f9257810 */ /* 0x040fe20007ffe0ff */
[----:B------:R-:W-:Y:S01]  /*16c0*/  IMAD.IADD R240, R6, 0x1, R238 ;  /* 0x0000000106f07824 */ /* 0x000fe200078e02ee */
[----:B------:R-:W-:Y:S01]  /*16d0*/  IADD3 R36, R249, 0x10, RZ ;  /* 0x00000010f9247810 */ /* 0x000fe20007ffe0ff */
[----:B------:R-:W-:Y:S01]  /*16e0*/  STL [R1+0x28], R10 ;  /* 0x0000280a01007387 */ /* 0x000fe20000100800 */
[----:B------:R-:W-:-:S02]  /*16f0*/  IADD3 R199, R134, 0x80, RZ ;  /* 0x0000008086c77810 */ /* 0x000fc40007ffe0ff */
[----:B------:R-:W-:Y:S01]  /*1700*/  IADD3 R200, R134, 0xc0, RZ ;  /* 0x000000c086c87810 */ /* 0x000fe20007ffe0ff */
[----:B------:R5:W-:Y:S01]  /*1710*/  STL [R1+0x24], R9 ;  /* 0x0000240901007387 */ /* 0x000be20000100800 */
[C---:B------:R-:W-:Y:S02]  /*1720*/  IADD3 R248, R249.reuse, 0x20, RZ ;  /* 0x00000020f9f87810 */ /* 0x040fe40007ffe0ff */
[----:B------:R-:W-:Y:S02]  /*1730*/  IADD3 R247, R249, 0x28, RZ ;  /* 0x00000028f9f77810 */ /* 0x000fe40007ffe0ff */
[----:B-1----:R-:W-:Y:S02]  /*1740*/  SEL R7, R19, 0xffffffc0, !P2 ;  /* 0xffffffc013077807 */ /* 0x002fe40005000000 */
[----:B------:R-:W-:Y:S02]  /*1750*/  IADD3 R33, R249, 0x38, RZ ;  /* 0x00000038f9217810 */ /* 0x000fe40007ffe0ff */
[----:B--2---:R-:W-:Y:S01]  /*1760*/  LOP3.LUT R2, R27, R220, RZ, 0xfc, !PT ;  /* 0x000000dc1b027212 */ /* 0x004fe200078efcff */
[----:B------:R-:W-:Y:S01]  /*1770*/  IMAD.IADD R245, R237, 0x1, R7 ;  /* 0x00000001edf57824 */ /* 0x000fe200078e0207 */
[----:B------:R-:W-:Y:S01]  /*1780*/  IADD3 R32, R249, 0x40, RZ ;  /* 0x00000040f9207810 */ /* 0x000fe20007ffe0ff */
[C---:B------:R-:W-:Y:S01]  /*1790*/  IMAD.IADD R244, R7.reuse, 0x1, R241 ;  /* 0x0000000107f47824 */ /* 0x040fe200078e02f1 */
[----:B---3--:R-:W-:Y:S01]  /*17a0*/  LOP3.LUT R8, R20, R11, R21, 0xf6, !PT ;  /* 0x0000000b14087212 */ /* 0x008fe200078ef615 */
[----:B------:R-:W-:Y:S01]  /*17b0*/  IMAD.IADD R243, R7, 0x1, R238 ;  /* 0x0000000107f37824 */ /* 0x000fe200078e02ee */
[----:B------:R-:W-:Y:S01]  /*17c0*/  LEA R235, R2, 0x10080, 0x1 ;  /* 0x0001008002eb7811 */ /* 0x000fe200078e08ff */
[----:B------:R-:W-:Y:S01]  /*17d0*/  IMAD.IADD R242, R240, 0x1, R7 ;  /* 0x00000001f0f27824 */ /* 0x000fe200078e0207 */
[----:B------:R-:W-:-:S02]  /*17e0*/  LEA R5, R8, 0x10080, 0x1 ;  /* 0x0001008008057811 */ /* 0x000fc400078e08ff */
[----:B------:R-:W-:Y:S02]  /*17f0*/  SHF.R.S32.HI R8, RZ, 0x1f, R35 ;  /* 0x0000001fff087819 */ /* 0x000fe40000011423 */
[----:B----4-:R-:W-:Y:S01]  /*1800*/  SEL R0, R19, 0xffffffc0, !P3 ;  /* 0xffffffc013007807 */ /* 0x010fe20005800000 */
[----:B------:R1:W-:Y:S01]  /*1810*/  STL [R1+0x20], R5 ;  /* 0x0000200501007387 */ /* 0x0003e20000100800 */
[----:B------:R-:W-:Y:S02]  /*1820*/  SHF.R.S32.HI R8, RZ, 0x1f, R34 ;  /* 0x0000001fff087819 */ /* 0x000fe40000011422 */
[----:B------:R-:W-:Y:S01]  /*1830*/  SEL R2, R12, 0xffffffe0, !P4 ;  /* 0xffffffe00c027807 */ /* 0x000fe20006000000 */
[----:B------:R-:W-:Y:S01]  /*1840*/  IMAD.IADD R197, R194, 0x1, R0 ;  /* 0x00000001c2c57824 */ /* 0x000fe200078e0200 */
[C---:B------:R-:W-:Y:S01]  /*1850*/  IADD3 R19, R249.reuse, 0xa8, RZ ;  /* 0x000000a8f9137810 */ /* 0x040fe20007ffe0ff */
[----:B------:R-:W-:Y:S01]  /*1860*/  IMAD.IADD R189, R0, 0x1, R186 ;  /* 0x0000000100bd7824 */ /* 0x000fe200078e02ba */
[----:B------:R-:W-:Y:S01]  /*1870*/  SHF.R.S32.HI R8, RZ, 0x1f, R31 ;  /* 0x0000001fff087819 */ /* 0x000fe2000001141f */
[----:B------:R-:W-:Y:S01]  /*1880*/  IMAD.IADD R195, R194, 0x1, R2 ;  /* 0x00000001c2c37824 */ /* 0x000fe200078e0202 */
[----:B------:R-:W-:Y:S01]  /*1890*/  IADD3 R12, R249, 0xc0, RZ ;  /* 0x000000c0f90c7810 */ /* 0x000fe20007ffe0ff */
[----:B------:R-:W-:Y:S01]  /*18a0*/  IMAD.IADD R187, R2, 0x1, R186 ;  /* 0x0000000102bb7824 */ /* 0x000fe200078e02ba */
[----:B------:R-:W-:Y:S01]  /*18b0*/  SHF.R.S32.HI R8, RZ, 0x1f, R28 ;  /* 0x0000001fff087819 */ /* 0x000fe2000001141c */
[----:B------:R-:W-:Y:S01]  /*18c0*/  IMAD.IADD R196, R195, 0x1, R0 ;  /* 0x00000001c3c47824 */ /* 0x000fe200078e0200 */
[----:B-----5:R-:W-:Y:S01]  /*18d0*/  IADD3 R9, R249, 0xd8, RZ ;  /* 0x000000d8f9097810 */ /* 0x020fe20007ffe0ff */
[----:B------:R-:W-:Y:S01]  /*18e0*/  IMAD.IADD R188, R0, 0x1, R187 ;  /* 0x0000000100bc7824 */ /* 0x000fe200078e02bb */
[----:B------:R-:W-:-:S02]  /*18f0*/  SHF.R.S32.HI R8, RZ, 0x1f, R25 ;  /* 0x0000001fff087819 */ /* 0x000fc40000011419 */
[----:B------:R-:W-:Y:S02]  /*1900*/  SHF.R.S32.HI R8, RZ, 0x1f, R22 ;  /* 0x0000001fff087819 */ /* 0x000fe40000011416 */
[----:B------:R-:W-:Y:S02]  /*1910*/  SHF.R.S32.HI R8, RZ, 0x1f, R19 ;  /* 0x0000001fff087819 */ /* 0x000fe40000011413 */
[----:B------:R-:W-:Y:S02]  /*1920*/  SHF.R.S32.HI R8, RZ, 0x1f, R12 ;  /* 0x0000001fff087819 */ /* 0x000fe4000001140c */
[----:B------:R-:W-:Y:S02]  /*1930*/  SHF.R.S32.HI R8, RZ, 0x1f, R9 ;  /* 0x0000001fff087819 */ /* 0x000fe40000011409 */
[----:B-1----:R-:W-:Y:S02]  /*1940*/  IADD3 R5, R249, 0xe0, RZ ;  /* 0x000000e0f9057810 */ /* 0x002fe40007ffe0ff */
[----:B------:R-:W-:-:S02]  /*1950*/  SHF.R.S32.HI R9, RZ, 0x1f, R252 ;  /* 0x0000001fff097819 */ /* 0x000fc400000114fc */
[----:B------:R-:W-:Y:S02]  /*1960*/  SHF.R.S32.HI R5, RZ, 0x1f, R5 ;  /* 0x0000001fff057819 */ /* 0x000fe40000011405 */
[----:B------:R-:W-:Y:S02]  /*1970*/  SHF.R.S32.HI R5, RZ, 0x1f, R250 ;  /* 0x0000001fff057819 */ /* 0x000fe400000114fa */
[----:B------:R-:W-:Y:S02]  /*1980*/  LEA R5, R17, 0x10080, 0x1 ;  /* 0x0001008011057811 */ /* 0x000fe400078e08ff */
[----:B------:R-:W-:Y:S02]  /*1990*/  SHF.R.S32.HI R8, RZ, 0x1f, R251 ;  /* 0x0000001fff087819 */ /* 0x000fe400000114fb */
[----:B------:R-:W-:Y:S01]  /*19a0*/  LEA R9, R15, 0x10080, 0x1 ;  /* 0x000100800f097811 */ /* 0x000fe200078e08ff */
[----:B------:R1:W-:Y:S01]  /*19b0*/  STL [R1+0x1c], R5 ;  /* 0x00001c0501007387 */ /* 0x0003e20000100800 */
[----:B------:R-:W-:-:S02]  /*19c0*/  LEA R8, R14, 0x10080, 0x1 ;  /* 0x000100800e087811 */ /* 0x000fc400078e08ff */
[C---:B------:R-:W-:Y:S01]  /*19d0*/  IADD3 R30, R249.reuse, 0x50, RZ ;  /* 0x00000050f91e7810 */ /* 0x040fe20007ffe0ff */
[----:B------:R2:W-:Y:S01]  /*19e0*/  STL [R1+0x18], R9 ;  /* 0x0000180901007387 */ /* 0x0005e20000100800 */
[C---:B------:R-:W-:Y:S02]  /*19f0*/  IADD3 R29, R249.reuse, 0x58, RZ ;  /* 0x00000058f91d7810 */ /* 0x040fe40007ffe0ff */
[C---:B------:R-:W-:Y:S01]  /*1a00*/  IADD3 R27, R249.reuse, 0x68, RZ ;  /* 0x00000068f91b7810 */ /* 0x040fe20007ffe0ff */
[----:B------:R2:W-:Y:S01]  /*1a10*/  STL [R1+0x14], R8 ;  /* 0x0000140801007387 */ /* 0x0005e20000100800 */
[C---:B------:R-:W-:Y:S02]  /*1a20*/  IADD3 R26, R249.reuse, 0x70, RZ ;  /* 0x00000070f91a7810 */ /* 0x040fe40007ffe0ff */
[C---:B------:R-:W-:Y:S02]  /*1a30*/  IADD3 R24, R249.reuse, 0x80, RZ ;  /* 0x00000080f9187810 */ /* 0x040fe40007ffe0ff */
[----:B------:R-:W-:-:S02]  /*1a40*/  IADD3 R23, R249, 0x88, RZ ;  /* 0x00000088f9177810 */ /* 0x000fc40007ffe0ff */
[C---:B------:R-:W-:Y:S02]  /*1a50*/  IADD3 R21, R249.reuse, 0x98, RZ ;  /* 0x00000098f9157810 */ /* 0x040fe40007ffe0ff */
[C---:B------:R-:W-:Y:S02]  /*1a60*/  IADD3 R20, R249.reuse, 0xa0, RZ ;  /* 0x000000a0f9147810 */ /* 0x040fe40007ffe0ff */
[C---:B------:R-:W-:Y:S02]  /*1a70*/  IADD3 R18, R249.reuse, 0xb0, RZ ;  /* 0x000000b0f9127810 */ /* 0x040fe40007ffe0ff */
[C---:B------:R-:W-:Y:S02]  /*1a80*/  IADD3 R16, R249.reuse, 0xb8, RZ ;  /* 0x000000b8f9107810 */ /* 0x040fe40007ffe0ff */
[----:B------:R-:W-:Y:S02]  /*1a90*/  IADD3 R11, R249, 0xc8, RZ ;  /* 0x000000c8f90b7810 */ /* 0x000fe40007ffe0ff */
[----:B-1----:R-:W-:-:S02]  /*1aa0*/  LEA R5, R13, 0x10080, 0x1 ;  /* 0x000100800d057811 */ /* 0x002fc400078e08ff */
[----:B------:R-:W-:Y:S02]  /*1ab0*/  IADD3 R10, R249, 0xd0, RZ ;  /* 0x000000d0f90a7810 */ /* 0x000fe40007ffe0ff */
[----:B------:R-:W-:Y:S01]  /*1ac0*/  SHF.R.S32.HI R38, RZ, 0x1f, R37 ;  /* 0x0000001fff267819 */ /* 0x000fe20000011425 */
[----:B------:R2:W-:Y:S01]  /*1ad0*/  STL [R1+0x10], R5 ;  /* 0x0000100501007387 */ /* 0x0005e20000100800 */
[----:B------:R-:W-:Y:S02]  /*1ae0*/  SHF.R.S32.HI R37, RZ, 0x1f, R36 ;  /* 0x0000001fff257819 */ /* 0x000fe40000011424 */
[----:B------:R-:W-:Y:S02]  /*1af0*/  SHF.R.S32.HI R135, RZ, 0x1f, R134 ;  /* 0x0000001fff877819 */ /* 0x000fe40000011486 */
[----:B------:R-:W-:Y:S02]  /*1b00*/  SHF.R.S32.HI R211, RZ, 0x1f, R199 ;  /* 0x0000001fffd37819 */ /* 0x000fe400000114c7 */
[----:B------:R-:W-:-:S02]  /*1b10*/  SHF.R.S32.HI R210, RZ, 0x1f, R200 ;  /* 0x0000001fffd27819 */ /* 0x000fc400000114c8 */
[----:B------:R-:W-:Y:S02]  /*1b20*/  SHF.R.S32.HI R209, RZ, 0x1f, R205 ;  /* 0x0000001fffd17819 */ /* 0x000fe400000114cd */
[----:B------:R-:W-:Y:S02]  /*1b30*/  SHF.R.S32.HI R36, RZ, 0x1f, R248 ;  /* 0x0000001fff247819 */ /* 0x000fe400000114f8 */
        /* <DEDUP_REMOVED lines=14> */
[----:B--2---:R-:W-:Y:S02]  /*1c20*/  SHF.R.S32.HI R10, RZ, 0x1f, R10 ;  /* 0x0000001fff0a7819 */ /* 0x004fe4000001140a */
.L_x_333:
[----:B------:R-:W-:-:S04]  /*1c30*/  IMAD.MOV.U32 R2, RZ, RZ, 0x4 ;  /* 0x00000004ff027424 */ /* 0x000fc800078e00ff */
[----:B------:R-:W-:-:S05]  /*1c40*/  IMAD.WIDE R2, R231, R2, c[0x0][0x588] ;  /* 0x00016200e7027625 */ /* 0x000fca00078e0202 */
[----:B------:R-:W2:Y:S01]  /*1c50*/  LDG.E R234, [R2.64] ;  /* 0x0000000802ea7981 */ /* 0x000ea2000c1e1900 */
[----:B------:R-:W-:Y:S01]  /*1c60*/  ISETP.NE.U32.AND P0, PT, RZ, c[0x0][0x370], PT ;  /* 0x0000dc00ff007a0c */ /* 0x000fe20003f05070 */
[----:B------:R-:W-:Y:S01]  /*1c70*/  IMAD.MOV.U32 R227, RZ, RZ, RZ ;  /* 0x000000ffffe37224 */ /* 0x000fe200078e00ff */
[----:B------:R-:W-:Y:S02]  /*1c80*/  ISETP.NE.U32.AND P4, PT, RZ, c[0x0][0x360], PT ;  /* 0x0000d800ff007a0c */ /* 0x000fe40003f85070 */
[----:B------:R-:W-:Y:S02]  /*1c90*/  ISETP.NE.AND.EX P1, PT, RZ, c[0x0][0x374], PT, P0 ;  /* 0x0000dd00ff007a0c */ /* 0x000fe40003f25300 */
[----:B------:R-:W-:Y:S02]  /*1ca0*/  ISETP.NE.AND.EX P4, PT, RZ, c[0x0][0x364], PT, P4 ;  /* 0x0000d900ff007a0c */ /* 0x000fe40003f85340 */
[----:B------:R-:W-:Y:S02]  /*1cb0*/  ISETP.NE.U32.AND P3, PT, RZ, c[0x0][0x348], PT ;  /* 0x0000d200ff007a0c */ /* 0x000fe40003f65070 */
[----:B------:R-:W-:-:S02]  /*1cc0*/  ISETP.NE.U32.AND P5, PT, RZ, c[0x0][0x350], PT ;  /* 0x0000d400ff007a0c */ /* 0x000fc40003fa5070 */
[----:B------:R-:W-:Y:S02]  /*1cd0*/  ISETP.NE.U32.AND P6, PT, RZ, c[0x0][0x358], PT ;  /* 0x0000d600ff007a0c */ /* 0x000fe40003fc5070 */
[----:B------:R-:W-:Y:S02]  /*1ce0*/  ISETP.NE.AND.EX P3, PT, RZ, c[0x0][0x34c], PT, P3 ;  /* 0x0000d300ff007a0c */ /* 0x000fe40003f65330 */
[----:B------:R-:W-:Y:S02]  /*1cf0*/  ISETP.NE.AND.EX P5, PT, RZ, c[0x0][0x354], PT, P5 ;  /* 0x0000d500ff007a0c */ /* 0x000fe40003fa5350 */
[----:B------:R-:W-:Y:S01]  /*1d00*/  ISETP.NE.AND.EX P6, PT, RZ, c[0x0][0x35c], PT, P6 ;  /* 0x0000d700ff007a0c */ /* 0x000fe20003fc5360 */
[----:B------:R-:W-:Y:S02]  /*1d10*/  IMAD.MOV.U32 R111, RZ, RZ, RZ ;  /* 0x000000ffff6f7224 */ /* 0x000fe400078e00ff */
[----:B------:R-:W-:Y:S02]  /*1d20*/  IMAD.MOV.U32 R12, RZ, RZ, RZ ;  /* 0x000000ffff0c7224 */ /* 0x000fe400078e00ff */
[----:B------:R-:W-:Y:S01]  /*1d30*/  IMAD.MOV.U32 R11, RZ, RZ, RZ ;  /* 0x000000ffff0b7224 */ /* 0x000fe200078e00ff */
[----:B--2---:R-:W-:Y:S01]  /*1d40*/  SHF.R.S32.HI R236, RZ, 0x1f, R234 ;  /* 0x0000001fffec7819 */ /* 0x004fe200000114ea */
[C---:B------:R-:W-:Y:S01]  /*1d50*/  IMAD.SHL.U32 R232, R234.reuse, 0x4, RZ ;  /* 0x00000004eae87824 */ /* 0x040fe200078e00ff */
[----:B------:R-:W-:-:S02]  /*1d60*/  @P1 LEA R4, P0, R234, c[0x0][0x370], 0x2 ;  /* 0x0000dc00ea041a11 */ /* 0x000fc400078010ff */
[C-C-:B------:R-:W-:Y:S02]  /*1d70*/  SHF.L.U64.HI R233, R234.reuse, 0x2, R236.reuse ;  /* 0x00000002eae97819 */ /* 0x140fe400000102ec */
[----:B------:R-:W-:Y:S02]  /*1d80*/  @P1 LEA.HI.X R5, R234, c[0x0][0x374], R236, 0x2, P0 ;  /* 0x0000dd00ea051a11 */ /* 0x000fe400000f14ec */
[C---:B------:R-:W-:Y:S02]  /*1d90*/  @P4 IADD3 R2, P0, R232.reuse, c[0x0][0x360], RZ ;  /* 0x0000d800e8024a10 */ /* 0x040fe40007f1e0ff */
[----:B------:R-:W-:Y:S01]  /*1da0*/  IADD3 R6, P2, R232, c[0x0][0x348], RZ ;  /* 0x0000d200e8067a10 */ /* 0x000fe20007f5e0ff */
[----:B------:R1:W5:Y:S01]  /*1db0*/  @P1 LDG.E R227, [R4.64] ;  /* 0x0000000804e31981 */ /* 0x000362000c1e1900 */
[----:B------:R-:W-:-:S05]  /*1dc0*/  @P4 IADD3.X R3, R233, c[0x0][0x364], RZ, P0, !PT ;  /* 0x0000d900e9034a10 */ /* 0x000fca00007fe4ff */
[----:B------:R2:W5:Y:S01]  /*1dd0*/  @P4 LDG.E R114, [R2.64] ;  /* 0x0000000802724981 */ /* 0x000562000c1e1900 */
[----:B------:R-:W-:-:S05]  /*1de0*/  IADD3.X R7, R233, c[0x0][0x34c], RZ, P2, !PT ;  /* 0x0000d300e9077a10 */ /* 0x000fca00017fe4ff */
[----:B------:R3:W5:Y:S01]  /*1df0*/  @P3 LDG.E R111, [R6.64] ;  /* 0x00000008066f3981 */ /* 0x000762000c1e1900 */
[C---:B-1----:R-:W-:Y:S02]  /*1e00*/  IADD3 R4, P1, R232.reuse, c[0x0][0x350], RZ ;  /* 0x0000d400e8047a10 */ /* 0x042fe40007f3e0ff */
[----:B--2---:R-:W-:Y:S02]  /*1e10*/  IADD3 R2, P0, R232, c[0x0][0x358], RZ ;  /* 0x0000d600e8027a10 */ /* 0x004fe40007f1e0ff */
[C---:B------:R-:W-:Y:S02]  /*1e20*/  IADD3.X R5, R233.reuse, c[0x0][0x354], RZ, P1, !PT ;  /* 0x0000d500e9057a10 */ /* 0x040fe40000ffe4ff */
[----:B------:R-:W-:-:S03]  /*1e30*/  IADD3.X R3, R233, c[0x0][0x35c], RZ, P0, !PT ;  /* 0x0000d700e9037a10 */ /* 0x000fc600007fe4ff */
[----:B------:R3:W5:Y:S04]  /*1e40*/  @P5 LDG.E R12, [R4.64] ;  /* 0x00000008040c5981 */ /* 0x000768000c1e1900 */
[----:B------:R3:W5:Y:S01]  /*1e50*/  @P6 LDG.E R11, [R2.64] ;  /* 0x00000008020b6981 */ /* 0x000762000c1e1900 */
[----:B------:R-:W-:Y:S01]  /*1e60*/  YIELD ;  /* 0x0000000000007946 */ /* 0x000fe20003800000 */
[----:B------:R-:W-:Y:S05]  /*1e70*/  @P4 BRA `(.L_x_169) ;  /* 0x0000005000004947 */ /* 0x000fea0003800000 */
[----:B-----5:R-:W-:Y:S01]  /*1e80*/  MOV R114, c[0x0][0x168] ;  /* 0x00005a0000727a02 */ /* 0x020fe20000000f00 */
[----:B------:R-:W-:Y:S05]  /*1e90*/  @!P3 BRA `(.L_x_169) ;  /* 0x000000300000b947 */ /* 0x000fea0003800000 */
[----:B------:R-:W2:Y:S04]  /*1ea0*/  LDG.E R8, [R6.64] ;  /* 0x0000000806087981 */ /* 0x000ea8000c1e1900 */
[----:B------:R-:W2:Y:S02]  /*1eb0*/  LDG.E R0, [R6.64+0x4] ;  /* 0x0000040806007981 */ /* 0x000ea4000c1e1900 */
[----:B--2---:R-:W-:-:S02]  /*1ec0*/  IADD3 R114, -R8, R0, RZ ;  /* 0x0000000008727210 */ /* 0x004fc40007ffe1ff */
.L_x_169:
[----:B------:R-:W-:-:S04]  /*1ed0*/  ISETP.NE.U32.AND P0, PT, RZ, c[0x0][0x368], PT ;  /* 0x0000da00ff007a0c */ /* 0x000fc80003f05070 */
[----:B------:R-:W-:-:S13]  /*1ee0*/  ISETP.NE.AND.EX P0, PT, RZ, c[0x0][0x36c], PT, P0 ;  /* 0x0000db00ff007a0c */ /* 0x000fda0003f05300 */
[----:B------:R-:W-:Y:S05]  /*1ef0*/  @!P0 BRA `(.L_x_170) ;  /* 0x0000004000008947 */ /* 0x000fea0003800000 */
[----:B---3--:R-:W-:-:S04]  /*1f00*/  IADD3 R4, P0, R232, c[0x0][0x368], RZ ;  /* 0x0000da00e8047a10 */ /* 0x008fc80007f1e0ff */
[----:B------:R-:W-:-:S05]  /*1f10*/  IADD3.X R5, R233, c[0x0][0x36c], RZ, P0, !PT ;  /* 0x0000db00e9057a10 */ /* 0x000fca00007fe4ff */
[----:B------:R1:W5:Y:S01]  /*1f20*/  LDG.E R10, [R4.64] ;  /* 0x00000008040a7981 */ /* 0x000362000c1e1900 */
[----:B------:R-:W-:Y:S05]  /*1f30*/  BRA `(.L_x_171) ;  /* 0x0000005000007947 */ /* 0x000fea0003800000 */
.L_x_170:
[----:B------:R-:W-:Y:S01]  /*1f40*/  MOV R10, UR6 ;  /* 0x00000006000a7c02 */ /* 0x000fe20008000f00 */
[----:B------:R-:W-:Y:S05]  /*1f50*/  @!P5 BRA `(.L_x_171) ;  /* 0x000000300000d947 */ /* 0x000fea0003800000 */
[----:B---3--:R-:W2:Y:S04]  /*1f60*/  LDG.E R6, [R4.64] ;  /* 0x0000000804067981 */ /* 0x008ea8000c1e1900 */
[----:B------:R-:W2:Y:S02]  /*1f70*/  LDG.E R0, [R4.64+0x4] ;  /* 0x0000040804007981 */ /* 0x000ea4000c1e1900 */
[----:B--2---:R-:W-:Y:S02]  /*1f80*/  IADD3 R10, -R6, R0, RZ ;  /* 0x00000000060a7210 */ /* 0x004fe40007ffe1ff */
.L_x_171:
[----:B-1-3--:R1:W2:Y:S04]  /*1f90*/  @P6 LDG.E R4, [R2.64] ;  /* 0x0000000802046981 */ /* 0x00a2a8000c1e1900 */
[----:B------:R1:W2:Y:S01]  /*1fa0*/  @P6 LDG.E R0, [R2.64+0x4] ;  /* 0x0000040802006981 */ /* 0x0002a2000c1e1900 */
[----:B------:R-:W-:Y:S01]  /*1fb0*/  ISETP.NE.U32.AND P0, PT, RZ, c[0x0][0x378], PT ;  /* 0x0000de00ff007a0c */ /* 0x000fe20003f05070 */
[----:B-----5:R-:W-:-:S03]  /*1fc0*/  IMAD.MOV.U32 R99, RZ, RZ, R10 ;  /* 0x000000ffff637224 */ /* 0x020fc600078e000a */
[----:B------:R-:W-:Y:S01]  /*1fd0*/  ISETP.NE.AND.EX P1, PT, RZ, c[0x0][0x37c], PT, P0 ;  /* 0x0000df00ff007a0c */ /* 0x000fe20003f25300 */
[----:B------:R-:W-:Y:S02]  /*1fe0*/  IMAD.MOV.U32 R55, RZ, RZ, c[0x0][0x228] ;  /* 0x00008a00ff377624 */ /* 0x000fe400078e00ff */
[----:B------:R-:W-:-:S10]  /*1ff0*/  IMAD.IADD R6, R10, 0x1, -R227 ;  /* 0x000000010a067824 */ /* 0x000fd400078e0ae3 */
[----:B-1----:R-:W-:-:S04]  /*2000*/  @P1 IADD3 R2, P0, R232, c[0x0][0x378], RZ ;  /* 0x0000de00e8021a10 */ /* 0x002fc80007f1e0ff */
[----:B------:R-:W-:-:S05]  /*2010*/  @P1 IADD3.X R3, R233, c[0x0][0x37c], RZ, P0, !PT ;  /* 0x0000df00e9031a10 */ /* 0x000fca00007fe4ff */
[----:B------:R1:W5:Y:S01]  /*2020*/  @P1 LDG.E R99, [R2.64] ;  /* 0x0000000802631981 */ /* 0x000362000c1e1900 */
[----:B------:R-:W-:Y:S01]  /*2030*/  BSSY B0, `(.L_x_172) ;  /* 0x000002f000007945 */ /* 0x000fe20003800000 */
[----:B-1----:R-:W-:-:S04]  /*2040*/  LOP3.LUT R2, R230, 0xff000000, RZ, 0xc0, !PT ;  /* 0xff000000e6027812 */ /* 0x002fc800078ec0ff */
[----:B------:R-:W-:Y:S01]  /*2050*/  SHF.R.U32.HI R2, RZ, 0x8, R2 ;  /* 0x00000008ff027819 */ /* 0x000fe20000011602 */
[----:B--2---:R-:W-:Y:S01]  /*2060*/  @P6 IMAD.IADD R55, R0, 0x1, -R4 ;  /* 0x0000000100376824 */ /* 0x004fe200078e0a04 */
[----:B------:R-:W-:-:S03]  /*2070*/  LOP3.LUT R0, R230, 0xff0000, RZ, 0xc0, !PT ;  /* 0x00ff0000e6007812 */ /* 0x000fc600078ec0ff */
[----:B------:R-:W-:Y:S01]  /*2080*/  IMAD.IADD R110, R6, 0x1, R55 ;  /* 0x00000001066e7824 */ /* 0x000fe200078e0237 */
[----:B------:R-:W-:-:S04]  /*2090*/  LEA.HI R2, R0, R2, RZ, 0x10 ;  /* 0x0000000200027211 */ /* 0x000fc800078f80ff */
[C---:B------:R-:W-:Y:S02]  /*20a0*/  ISETP.GE.AND P0, PT, R110.reuse, 0x1, PT ;  /* 0x000000016e00780c */ /* 0x040fe40003f06270 */
[----:B------:R-:W-:Y:S02]  /*20b0*/  IADD3 R0, R110, 0x1f, RZ ;  /* 0x0000001f6e007810 */ /* 0x000fe40007ffe0ff */
[----:B------:R-:W-:Y:S02]  /*20c0*/  SHF.R.U32.HI R239, RZ, 0x10, R2 ;  /* 0x00000010ffef7819 */ /* 0x000fe40000011602 */
[----:B------:R-:W-:Y:S02]  /*20d0*/  SHF.R.S32.HI R3, RZ, 0x1f, R0 ;  /* 0x0000001fff037819 */ /* 0x000fe40000011400 */
[----:B------:R-:W-:Y:S02]  /*20e0*/  ISETP.NE.AND P1, PT, R239, RZ, PT ;  /* 0x000000ffef00720c */ /* 0x000fe40003f25270 */
[----:B------:R-:W-:Y:S01]  /*20f0*/  LEA.HI R3, R3, R0, RZ, 0x5 ;  /* 0x0000000003037211 */ /* 0x000fe200078f28ff */
[----:B------:R-:W-:Y:S01]  /*2100*/  IMAD.MOV.U32 R0, RZ, RZ, RZ ;  /* 0x000000ffff007224 */ /* 0x000fe200078e00ff */
[----:B------:R-:W-:-:S02]  /*2110*/  LOP3.LUT R246, R2, 0xff, RZ, 0xc0, !PT ;  /* 0x000000ff02f67812 */ /* 0x000fc400078ec0ff */
[----:B------:R-:W-:Y:S02]  /*2120*/  SEL R97, R239, c[0x0][0x338], P1 ;  /* 0x0000ce00ef617a07 */ /* 0x000fe40000800000 */
[----:B------:R-:W-:Y:S01]  /*2130*/  SHF.R.S32.HI R100, RZ, 0x5, R3 ;  /* 0x00000005ff647819 */ /* 0x000fe20000011403 */
[----:B------:R-:W-:Y:S05]  /*2140*/  @!P0 BRA `(.L_x_173) ;  /* 0x000001d000008947 */ /* 0x000fea0003800000 */
[----:B------:R-:W-:Y:S02]  /*2150*/  IABS R0, R97 ;  /* 0x0000006100007213 */ /* 0x000fe40000000000 */
[----:B------:R-:W-:-:S03]  /*2160*/  IADD3 R5, R100, -0x1, R97 ;  /* 0xffffffff64057810 */ /* 0x000fc60007ffe061 */
[----:B------:R-:W-:Y:S01]  /*2170*/  IMAD.MOV.U32 R4, RZ, RZ, R0 ;  /* 0x000000ffff047224 */ /* 0x000fe200078e0000 */
[----:B------:R-:W-:-:S03]  /*2180*/  IABS R9, R5 ;  /* 0x0000000500097213 */ /* 0x000fc60000000000 */
[----:B------:R-:W1:Y:S08]  /*2190*/  I2F.RP R2, R4 ;  /* 0x0000000400027306 */ /* 0x000e700000209400 */
[----:B-1----:R-:W1:Y:S02]  /*21a0*/  MUFU.RCP R2, R2 ;  /* 0x0000000200027308 */ /* 0x002e640000001000 */
[----:B-1----:R-:W-:-:S06]  /*21b0*/  IADD3 R2, R2, 0xffffffe, RZ ;  /* 0x0ffffffe02027810 */ /* 0x002fcc0007ffe0ff */
[----:B------:R-:W1:Y:S02]  /*21c0*/  F2I.FTZ.U32.TRUNC.NTZ R3, R2 ;  /* 0x0000000200037305 */ /* 0x000e64000021f000 */
[----:B-1----:R-:W-:-:S04]  /*21d0*/  IMAD.MOV R0, RZ, RZ, -R3 ;  /* 0x000000ffff007224 */ /* 0x002fc800078e0a03 */
[----:B------:R-:W-:Y:S01]  /*21e0*/  IMAD.MOV.U32 R2, RZ, RZ, R0 ;  /* 0x000000ffff027224 */ /* 0x000fe200078e0000 */
[----:B------:R-:W-:-:S03]  /*21f0*/  IABS R0, R97 ;  /* 0x0000006100007213 */ /* 0x000fc60000000000 */
[----:B------:R-:W-:Y:S02]  /*2200*/  IMAD R7, R2, R4, RZ ;  /* 0x0000000402077224 */ /* 0x000fe400078e02ff */
[----:B------:R-:W-:Y:S02]  /*2210*/  IMAD.MOV.U32 R2, RZ, RZ, RZ ;  /* 0x000000ffff027224 */ /* 0x000fe400078e00ff */
        /* <DEDUP_REMOVED lines=16> */
.L_x_173:
[----:B------:R-:W-:Y:S05]  /*2320*/  BSYNC B0 ;  /* 0x0000000000007941 */ /* 0x000fea0003800000 */
.L_x_172:
[----:B------:R-:W2:Y:S01]  /*2330*/  LDL R4, [R1+0x48] ;  /* 0x0000480001047983 */ /* 0x000ea20000100800 */
[----:B------:R-:W-:-:S04]  /*2340*/  IMAD R2, R246, R0, RZ ;  /* 0x00000000f6027224 */ /* 0x000fc800078e02ff */
[C---:B------:R-:W-:Y:S02]  /*2350*/  IMAD.IADD R0, R2.reuse, 0x1, R0 ;  /* 0x0000000102007824 */ /* 0x040fe400078e0200 */
[----:B------:R-:W-:-:S03]  /*2360*/  IMAD R3, R2, 0x20, -R6 ;  /* 0x0000002002037824 */ /* 0x000fc600078e0a06 */
[----:B------:R-:W-:Y:S02]  /*2370*/  IMNMX R0, R100, R0, PT ;  /* 0x0000000064007217 */ /* 0x000fe40003800200 */
[----:B------:R-:W-:-:S03]  /*2380*/  IMNMX R3, RZ, R3, !PT ;  /* 0x00000003ff037217 */ /* 0x000fc60007800200 */
[----:B------:R-:W-:Y:S01]  /*2390*/  IMAD R0, R0, 0x20, -R6 ;  /* 0x0000002000007824 */ /* 0x000fe200078e0a06 */
[----:B------:R-:W-:-:S04]  /*23a0*/  SHF.R.U32.HI R80, RZ, 0x5, R3 ;  /* 0x00000005ff507819 */ /* 0x000fc80000011603 */
[----:B------:R-:W-:-:S04]  /*23b0*/  IMNMX R0, R0, R55, PT ;  /* 0x0000003700007217 */ /* 0x000fc80003800200 */
[----:B------:R-:W-:-:S13]  /*23c0*/  ISETP.GT.AND P0, PT, R0, R3, PT ;  /* 0x000000030000720c */ /* 0x000fda0003f04270 */
[----:B------:R-:W-:Y:S01]  /*23d0*/  @P0 IADD3 R2, R0, 0x1f, RZ ;  /* 0x0000001f00020810 */ /* 0x000fe20007ffe0ff */
[----:B------:R-:W-:-:S03]  /*23e0*/  IMAD.MOV.U32 R0, RZ, RZ, R80 ;  /* 0x000000ffff007224 */ /* 0x000fc600078e0050 */
[----:B------:R-:W-:-:S04]  /*23f0*/  @P0 SHF.R.S32.HI R3, RZ, 0x1f, R2 ;  /* 0x0000001fff030819 */ /* 0x000fc80000011402 */
[----:B------:R-:W-:-:S04]  /*2400*/  @P0 LEA.HI R2, R3, R2, RZ, 0x5 ;  /* 0x0000000203020211 */ /* 0x000fc800078f28ff */
[----:B------:R-:W-:-:S04]  /*2410*/  @P0 SHF.R.S32.HI R0, RZ, 0x5, R2 ;  /* 0x00000005ff000819 */ /* 0x000fc80000011402 */
[----:B------:R-:W-:Y:S01]  /*2420*/  ISETP.GT.AND P0, PT, R0, R80, PT ;  /* 0x000000500000720c */ /* 0x000fe20003f04270 */
[----:B--2---:R-:W-:-:S04]  /*2430*/  IMAD.IADD R2, R220, 0x1, R4 ;  /* 0x00000001dc027824 */ /* 0x004fc800078e0204 */
[----:B------:R-:W-:-:S08]  /*2440*/  IMAD.SHL.U32 R198, R2, 0x2, RZ ;  /* 0x0000000202c67824 */ /* 0x000fd000078e00ff */
[----:B------:R-:W-:Y:S05]  /*2450*/  @!P0 BRA `(.L_x_174) ;  /* 0x0000398000008947 */ /* 0x000fea0003800000 */
[--C-:B------:R-:W-:Y:S01]  /*2460*/  SHF.R.S32.HI R9, RZ, 0x1f, R208.reuse ;  /* 0x0000001fff097819 */ /* 0x100fe200000114d0 */
[----:B------:R-:W-:Y:S01]  /*2470*/  IMAD.IADD R95, R55, 0x1, -R208 ;  /* 0x00000001375f7824 */ /* 0x000fe200078e0ad0 */
[----:B------:R-:W-:Y:S01]  /*2480*/  IADD3 R58, P0, R208, R11, RZ ;  /* 0x0000000bd03a7210 */ /* 0x000fe20007f1e0ff */
[----:B------:R-:W-:Y:S01]  /*2490*/  IMAD.MOV.U32 R107, RZ, RZ, c[0x0][0x238] ;  /* 0x00008e00ff6b7624 */ /* 0x000fe200078e00ff */
[----:B------:R-:W-:Y:S01]  /*24a0*/  IADD3 R45, R0, -0x1, RZ ;  /* 0xffffffff002d7810 */ /* 0x000fe20007ffe0ff */
[----:B------:R-:W-:Y:S01]  /*24b0*/  IMAD.MOV.U32 R103, RZ, RZ, 0x5 ;  /* 0x00000005ff677424 */ /* 0x000fe200078e00ff */
[----:B------:R-:W-:Y:S01]  /*24c0*/  LEA.HI.X.SX32 R59, R11, R9, 0x1, P0 ;  /* 0x000000090b3b7211 */ /* 0x000fe200000f0eff */
[----:B------:R-:W-:Y:S01]  /*24d0*/  IMAD.WIDE.U32 R2, R58, c[0x0][0x238], R134 ;  /* 0x00008e003a027a25 */ /* 0x000fe200078e0086 */
[----:B------:R-:W-:Y:S02]  /*24e0*/  LOP3.LUT R20, R230, 0xffff, RZ, 0xc0, !PT ;  /* 0x0000ffffe6147812 */ /* 0x000fe400078ec0ff */
[----:B------:R-:W-:Y:S01]  /*24f0*/  SEL R6, R236, RZ, !P6 ;  /* 0x000000ffec067207 */ /* 0x000fe20007000000 */
[----:B------:R-:W-:Y:S01]  /*2500*/  IMAD R4, R59, c[0x0][0x238], RZ ;  /* 0x00008e003b047a24 */ /* 0x000fe200078e02ff */
[----:B------:R-:W-:Y:S01]  /*2510*/  SEL R11, R234, RZ, !P6 ;  /* 0x000000ffea0b7207 */ /* 0x000fe20007000000 */
[----:B------:R-:W-:Y:S01]  /*2520*/  IMAD R0, R45, -0x20, R95 ;  /* 0xffffffe02d007824 */ /* 0x000fe200078e025f */
[C---:B------:R-:W-:Y:S01]  /*2530*/  SHF.L.U64.HI R104, R107.reuse, R103, c[0x0][0x23c] ;  /* 0x00008f006b687619 */ /* 0x040fe20000010267 */
[----:B------:R-:W-:Y:S01]  /*2540*/  IMAD R4, R58, c[0x0][0x23c], R4 ;  /* 0x00008f003a047a24 */ /* 0x000fe200078e0204 */
[----:B------:R-:W-:Y:S01]  /*2550*/  ISETP.NE.U32.AND P1, PT, RZ, c[0x0][0x340], PT ;  /* 0x0000d000ff007a0c */ /* 0x000fe20003f25070 */
[----:B------:R-:W-:Y:S01]  /*2560*/  IMAD.SHL.U32 R107, R107, 0x20, RZ ;  /* 0x000000206b6b7824 */ /* 0x000fe200078e00ff */
[----:B------:R-:W-:Y:S01]  /*2570*/  ISETP.GT.AND P0, PT, R0, RZ, PT ;  /* 0x000000ff0000720c */ /* 0x000fe20003f04270 */
[----:B------:R-:W-:Y:S01]  /*2580*/  IMAD.IADD R3, R3, 0x1, R4 ;  /* 0x0000000103037824 */ /* 0x000fe200078e0204 */
[----:B------:R-:W-:Y:S01]  /*2590*/  ISETP.NE.AND.EX P1, PT, RZ, c[0x0][0x344], PT, P1 ;  /* 0x0000d100ff007a0c */ /* 0x000fe20003f25310 */
[----:B------:R-:W-:Y:S01]  /*25a0*/  IMAD R0, R6, c[0x0][0x248], RZ ;  /* 0x0000920006007a24 */ /* 0x000fe200078e02ff */
[----:B------:R-:W-:Y:S01]  /*25b0*/  ISETP.GE.AND P3, PT, R134, c[0x0][0x1d4], PT ;  /* 0x0000750086007a0c */ /* 0x000fe20003f66270 */
[----:B------:R-:W-:Y:S01]  /*25c0*/  IMAD.WIDE.U32 R2, R20, c[0x0][0x240], R2 ;  /* 0x0000900014027a25 */ /* 0x000fe200078e0002 */
[----:B------:R-:W-:-:S02]  /*25d0*/  ISETP.GE.AND P6, PT, R136, c[0x0][0x1d4], PT ;  /* 0x0000750088007a0c */ /* 0x000fc40003fc6270 */
[----:B------:R-:W-:Y:S01]  /*25e0*/  ISETP.GE.AND P5, PT, R199, c[0x0][0x1d4], PT ;  /* 0x00007500c7007a0c */ /* 0x000fe20003fa6270 */
[----:B------:R-:W-:Y:S01]  /*25f0*/  IMAD R3, R20, c[0x0][0x244], R3 ;  /* 0x0000910014037a24 */ /* 0x000fe200078e0203 */
[----:B------:R-:W-:Y:S01]  /*2600*/  ISETP.GE.AND P4, PT, R200, c[0x0][0x1d4], PT ;  /* 0x00007500c8007a0c */ /* 0x000fe20003f86270 */
[C---:B------:R-:W-:Y:S01]  /*2610*/  IMAD R4, R11.reuse, c[0x0][0x24c], R0 ;  /* 0x000093000b047a24 */ /* 0x040fe200078e0200 */
[----:B------:R-:W-:Y:S01]  /*2620*/  LOP3.LUT R212, R212, 0xfffffffe, RZ, 0xc0, !PT ;  /* 0xfffffffed4d47812 */ /* 0x000fe200078ec0ff */
[----:B------:R-:W-:Y:S01]  /*2630*/  IMAD.WIDE.U32 R62, R11, c[0x0][0x248], R2 ;  /* 0x000092000b3e7a25 */ /* 0x000fe200078e0002 */
[----:B------:R-:W-:-:S03]  /*2640*/  @P0 SHF.R.S32.HI R2, RZ, 0x1f, R45 ;  /* 0x0000001fff020819 */ /* 0x000fc6000001142d */
[----:B------:R-:W-:Y:S01]  /*2650*/  @P0 IMAD R0, R104, R45, RZ ;  /* 0x0000002d68000224 */ /* 0x000fe200078e02ff */
[----:B------:R-:W-:Y:S01]  /*2660*/  @P3 LOP3.LUT R212, R212, 0x1, RZ, 0xfc, !PT ;  /* 0x00000001d4d43812 */ /* 0x000fe200078efcff */
[----:B------:R-:W-:Y:S02]  /*2670*/  IMAD.IADD R61, R63, 0x1, R4 ;  /* 0x000000013f3d7824 */ /* 0x000fe400078e0204 */
[----:B------:R-:W-:Y:S02]  /*2680*/  @P0 IMAD.MOV.U32 R60, RZ, RZ, R62 ;  /* 0x000000ffff3c0224 */ /* 0x000fe400078e003e */
[-C--:B------:R-:W-:Y:S02]  /*2690*/  @P0 IMAD R0, R2, R107.reuse, R0 ;  /* 0x0000006b02000224 */ /* 0x080fe400078e0200 */
[----:B------:R-:W-:-:S04]  /*26a0*/  @P0 IMAD.WIDE.U32 R4, R45, R107, R60 ;  /* 0x0000006b2d040225 */ /* 0x000fc800078e003c */
[----:B------:R-:W-:Y:S01]  /*26b0*/  @P0 IMAD.IADD R0, R5, 0x1, R0 ;  /* 0x0000000105000824 */ /* 0x000fe200078e0200 */
[----:B------:R-:W-:-:S04]  /*26c0*/  @P0 LEA R2, P2, R4, c[0x0][0x220], 0x1 ;  /* 0x0000880004020a11 */ /* 0x000fc800078408ff */
[----:B------:R-:W-:Y:S02]  /*26d0*/  @P0 LEA.HI.X R3, R4, c[0x0][0x224], R0, 0x1, P2 ;  /* 0x0000890004030a11 */ /* 0x000fe400010f0c00 */
[----:B------:R-:W-:-:S03]  /*26e0*/  @P1 IADD3 R4, P2, R232, c[0x0][0x340], RZ ;  /* 0x0000d000e8041a10 */ /* 0x000fc60007f5e0ff */
[----:B------:R-:W-:Y:S01]  /*26f0*/  @!PT LDS RZ, [RZ] ;  /* 0x00000000fffff984 */ /* 0x000fe20000000800 */
[----:B------:R-:W-:Y:S01]  /*2700*/  @!PT LDS RZ, [RZ] ;  /* 0x00000000fffff984 */ /* 0x000fe20000000800 */
[----:B------:R-:W-:Y:S01]  /*2710*/  @!PT LDS RZ, [RZ] ;  /* 0x00000000fffff984 */ /* 0x000fe20000000800 */
[----:B------:R1:W-:Y:S01]  /*2720*/  @P0 LDGSTS.E.BYPASS.LTC128B.128 [R198+0xc080], [R2.64], !P3 ;  /* 0x0c08000002c60fae */ /* 0x0003e2000d901d48 */
[----:B------:R-:W-:Y:S01]  /*2730*/  @P1 IADD3.X R5, R233, c[0x0][0x344], RZ, P2, !PT ;  /* 0x0000d100e9051a10 */ /* 0x000fe200017fe4ff */
[----:B------:R-:W-:Y:S02]  /*2740*/  IMAD.MOV.U32 R101, RZ, RZ, c[0x0][0x27c] ;  /* 0x00009f00ff657624 */ /* 0x000fe400078e00ff */
[----:B------:R1:W-:Y:S04]  /*2750*/  @P0 LDGSTS.E.BYPASS.LTC128B.128 [R198+0xd080], [R2.64+0x80], !P6 ;  /* 0x0d08008002c60fae */ /* 0x0003e8000f101d48 */
[----:B------:R1:W-:Y:S04]  /*2760*/  @P0 LDGSTS.E.BYPASS.LTC128B.128 [R198+0xe080], [R2.64+0x100], !P5 ;  /* 0x0e08010002c60fae */ /* 0x0003e8000e901d48 */
[----:B------:R1:W-:Y:S01]  /*2770*/  @P0 LDGSTS.E.BYPASS.LTC128B.128 [R198+0xf080], [R2.64+0x180], !P4 ;  /* 0x0f08018002c60fae */ /* 0x0003e2000e101d48 */
[----:B------:R-:W-:-:S03]  /*2780*/  IMAD.SHL.U32 R101, R101, 0x2, RZ ;  /* 0x0000000265657824 */ /* 0x000fc600078e00ff */
[----:B------:R-:W0:Y:S04]  /*2790*/  LDGDEPBAR ;  /* 0x00000000000079af */ /* 0x000e280000000000 */
[----:B------:R-:W2:Y:S01]  /*27a0*/  @P1 LDG.E R0, [R4.64] ;  /* 0x0000000804001981 */ /* 0x000ea2000c1e1900 */
[----:B------:R-:W-:Y:S01]  /*27b0*/  ISETP.GE.AND P2, PT, R134, c[0x0][0x27c], PT ;  /* 0x00009f0086007a0c */ /* 0x000fe20003f46270 */
[----:B------:R-:W-:Y:S01]  /*27c0*/  WARPSYNC 0xffffffff ;  /* 0xffffffff00007948 */ /* 0x000fe20003800000 */
[----:B------:R-:W-:Y:S02]  /*27d0*/  LOP3.LUT R212, R212, 0xfffffffd, RZ, 0xc0, !PT ;  /* 0xfffffffdd4d47812 */ /* 0x000fe400078ec0ff */
[----:B------:R-:W-:Y:S02]  /*27e0*/  SHF.R.S32.HI R141, RZ, 0x1f, R140 ;  /* 0x0000001fff8d7819 */ /* 0x000fe4000001148c */
[----:B-----5:R-:W-:-:S07]  /*27f0*/  SHF.R.S32.HI R19, RZ, 0x1f, R99 ;  /* 0x0000001fff137819 */ /* 0x020fce0000011463 */
[----:B------:R-:W-:Y:S02]  /*2800*/  @P2 LOP3.LUT R212, R212, 0x2, RZ, 0xfc, !PT ;  /* 0x00000002d4d42812 */ /* 0x000fe400078efcff */
[----:B--2---:R-:W-:Y:S01]  /*2810*/  @P1 SHF.R.S32.HI R18, RZ, 0x1f, R0 ;  /* 0x0000001fff121819 */ /* 0x004fe20000011400 */
[----:B------:R-:W-:Y:S02]  /*2820*/  @!P1 IMAD.MOV.U32 R0, RZ, RZ, R234 ;  /* 0x000000ffff009224 */ /* 0x000fe400078e00ea */
[----:B------:R-:W-:Y:S02]  /*2830*/  @!P1 IMAD.MOV.U32 R18, RZ, RZ, R236 ;  /* 0x000000ffff129224 */ /* 0x000fe400078e00ec */
[----:B-1----:R-:W-:Y:S01]  /*2840*/  IMAD.WIDE.U32 R2, R20, c[0x0][0x260], R134 ;  /* 0x0000980014027a25 */ /* 0x002fe200078e0086 */
[----:B------:R-:W-:Y:S01]  /*2850*/  ISETP.GE.AND P0, PT, R136, c[0x0][0x27c], PT ;  /* 0x00009f0088007a0c */ /* 0x000fe20003f06270 */
[----:B------:R-:W-:Y:S01]  /*2860*/  BAR.SYNC.DEFER_BLOCKING 0x0 ;  /* 0x0000000000007b1d */ /* 0x000fe20000010000 */
[----:B------:R-:W-:Y:S01]  /*2870*/  LOP3.LUT R212, R212, 0xfffffffb, RZ, 0xc0, !PT ;  /* 0xfffffffbd4d47812 */ /* 0x000fe200078ec0ff */
[C---:B------:R-:W-:Y:S01]  /*2880*/  IMAD R7, R9.reuse, c[0x0][0x290], RZ ;  /* 0x0000a40009077a24 */ /* 0x040fe200078e02ff */
[----:B------:R-:W-:Y:S01]  /*2890*/  SHF.R.U32.HI R22, RZ, 0x3, R218 ;  /* 0x00000003ff167819 */ /* 0x000fe200000116da */
[----:B------:R-:W-:Y:S01]  /*28a0*/  IMAD R3, R20, c[0x0][0x264], R3 ;  /* 0x0000990014037a24 */ /* 0x000fe200078e0203 */
[----:B------:R-:W-:Y:S01]  /*28b0*/  MOV R108, c[0x0][0x27c] ;  /* 0x00009f00006c7a02 */ /* 0x000fe20000000f00 */
[----:B------:R-:W-:Y:S01]  /*28c0*/  IMAD.IADD R96, R10, 0x1, R12 ;  /* 0x000000010a607824 */ /* 0x000fe200078e020c */
[----:B------:R-:W-:Y:S01]  /*28d0*/  SEL R10, RZ, c[0x0][0x27c], !P2 ;  /* 0x00009f00ff0a7a07 */ /* 0x000fe20005000000 */
[----:B------:R-:W-:Y:S01]  /*28e0*/  IMAD R9, R9, c[0x0][0x280], RZ ;  /* 0x0000a00009097a24 */ /* 0x000fe200078e02ff */
[----:B------:R-:W-:Y:S01]  /*28f0*/  MOV R106, c[0x0][0x280] ;  /* 0x0000a000006a7a02 */ /* 0x000fe20000000f00 */
[----:B------:R-:W-:Y:S01]  /*2900*/  IMAD.WIDE.U32 R4, R208, c[0x0][0x290], R134 ;  /* 0x0000a400d0047a25 */ /* 0x000fe200078e0086 */
[----:B------:R-:W-:Y:S01]  /*2910*/  ULDC.U8 UR5, c[0x0][0x298] ;  /* 0x0000a60000057ab9 */ /* 0x000fe20000000000 */
[----:B------:R-:W-:-:S02]  /*2920*/  @P0 LOP3.LUT R212, R212, 0x4, RZ, 0xfc, !PT ;  /* 0x00000004d4d40812 */ /* 0x000fc400078efcff */
[----:B------:R-:W-:Y:S02]  /*2930*/  IMAD R14, R208, c[0x0][0x294], R7 ;  /* 0x0000a500d00e7a24 */ /* 0x000fe400078e0207 */
[----:B------:R-:W-:Y:S01]  /*2940*/  IMAD R8, R6, c[0x0][0x268], RZ ;  /* 0x00009a0006087a24 */ /* 0x000fe200078e02ff */
[----:B------:R-:W-:Y:S01]  /*2950*/  LOP3.LUT R212, R212, 0xffffffef, RZ, 0xc0, !PT ;  /* 0xffffffefd4d47812 */ /* 0x000fe200078ec0ff */
[----:B------:R-:W-:Y:S01]  /*2960*/  IMAD.WIDE.U32 R78, R11, c[0x0][0x268], R2 ;  /* 0x00009a000b4e7a25 */ /* 0x000fe200078e0002 */
[----:B------:R-:W-:Y:S02]  /*2970*/  SEL R2, RZ, c[0x0][0x27c], !P0 ;  /* 0x00009f00ff027a07 */ /* 0x000fe40004000000 */
[----:B------:R-:W-:Y:S01]  /*2980*/  ISETP.GE.AND P0, PT, R108, 0x1, PT ;  /* 0x000000016c00780c */ /* 0x000fe20003f06270 */
[----:B------:R-:W-:Y:S01]  /*2990*/  IMAD R15, R208, c[0x0][0x284], R9 ;  /* 0x0000a100d00f7a24 */ /* 0x000fe200078e0209 */
[----:B------:R-:W-:Y:S01]  /*29a0*/  LOP3.LUT R212, R212, 0xfffffff7, RZ, 0xc0, !PT ;  /* 0xfffffff7d4d47812 */ /* 0x000fe200078ec0ff */
[----:B------:R-:W-:-:S02]  /*29b0*/  IMAD.IADD R9, R5, 0x1, R14 ;  /* 0x0000000105097824 */ /* 0x000fc400078e020e */
[----:B------:R-:W-:Y:S02]  /*29c0*/  IMAD R21, R11, c[0x0][0x26c], R8 ;  /* 0x00009b000b157a24 */ /* 0x000fe400078e0208 */
[----:B------:R-:W-:Y:S02]  /*29d0*/  IMAD.IADD R5, R134, 0x1, R10 ;  /* 0x0000000186057824 */ /* 0x000fe400078e020a */
[----:B------:R-:W-:Y:S01]  /*29e0*/  IMAD.MOV.U32 R8, RZ, RZ, R4 ;  /* 0x000000ffff087224 */ /* 0x000fe200078e0004 */
[----:B------:R-:W-:Y:S01]  /*29f0*/  IADD3 R4, R136, R2, RZ ;  /* 0x0000000288047210 */ /* 0x000fe20007ffe0ff */
[C---:B------:R-:W-:Y:S01]  /*2a00*/  IMAD.WIDE.U32 R2, R208.reuse, c[0x0][0x290], R140 ;  /* 0x0000a400d0027a25 */ /* 0x040fe200078e008c */
[----:B------:R-:W-:Y:S02]  /*2a10*/  SHF.R.S32.HI R12, RZ, 0x1f, R5 ;  /* 0x0000001fff0c7819 */ /* 0x000fe40000011405 */
[----:B------:R-:W-:Y:S01]  /*2a20*/  SHF.R.S32.HI R16, RZ, 0x1f, R4 ;  /* 0x0000001fff107819 */ /* 0x000fe20000011404 */
[----:B------:R-:W-:Y:S01]  /*2a30*/  IMAD.WIDE.U32 R10, R208, c[0x0][0x280], R140 ;  /* 0x0000a000d00a7a25 */ /* 0x000fe200078e008c */
[----:B------:R-:W-:-:S02]  /*2a40*/  LEA.HI R13, R12, R5, RZ, 0x3 ;  /* 0x000000050c0d7211 */ /* 0x000fc400078f18ff */
[----:B------:R-:W-:Y:S01]  /*2a50*/  LEA.HI R17, R12, R5, RZ, 0x6 ;  /* 0x000000050c117211 */ /* 0x000fe200078f30ff */
[----:B------:R-:W-:Y:S01]  /*2a60*/  IMAD.WIDE.U32 R6, R208, c[0x0][0x280], R134 ;  /* 0x0000a000d0067a25 */ /* 0x000fe200078e0086 */
[CC--:B------:R-:W-:Y:S02]  /*2a70*/  LEA.HI R12, R16.reuse, R4.reuse, RZ, 0x3 ;  /* 0x00000004100c7211 */ /* 0x0c0fe400078f18ff */
[----:B------:R-:W-:Y:S01]  /*2a80*/  LEA.HI R4, R16, R4, RZ, 0x6 ;  /* 0x0000000410047211 */ /* 0x000fe200078f30ff */
[----:B------:R-:W-:Y:S01]  /*2a90*/  IMAD.IADD R5, R14, 0x1, R3 ;  /* 0x000000010e057824 */ /* 0x000fe200078e0203 */
[C---:B------:R-:W-:Y:S01]  /*2aa0*/  LOP3.LUT R14, R218.reuse, 0x38, R13, 0xf8, !PT ;  /* 0x00000038da0e7812 */ /* 0x040fe200078ef80d */
[----:B------:R-:W-:Y:S01]  /*2ab0*/  IMAD.MOV.U32 R109, RZ, RZ, c[0x0][0x2b8] ;  /* 0x0000ae00ff6d7624 */ /* 0x000fe200078e00ff */
[----:B------:R-:W-:Y:S01]  /*2ac0*/  LOP3.LUT R16, R218, 0x38, R12, 0xf8, !PT ;  /* 0x00000038da107812 */ /* 0x000fe200078ef80c */
[----:B------:R-:W-:Y:S01]  /*2ad0*/  IMAD.IADD R3, R15, 0x1, R11 ;  /* 0x000000010f037824 */ /* 0x000fe200078e020b */
[----:B------:R-:W-:Y:S01]  /*2ae0*/  SHF.L.U32 R11, R17, 0x5, RZ ;  /* 0x00000005110b7819 */ /* 0x000fe200000006ff */
[----:B------:R-:W-:Y:S01]  /*2af0*/  IMAD.SHL.U32 R4, R4, 0x20, RZ ;  /* 0x0000002004047824 */ /* 0x000fe200078e00ff */
[----:B------:R-:W-:Y:S01]  /*2b00*/  IADD3 R7, R7, R15, RZ ;  /* 0x0000000f07077210 */ /* 0x000fe20007ffe0ff */
[----:B------:R-:W-:Y:S01]  /*2b10*/  IMAD.MOV.U32 R105, RZ, RZ, c[0x0][0x290] ;  /* 0x0000a400ff697624 */ /* 0x000fe200078e00ff */
[----:B------:R-:W-:Y:S01]  /*2b20*/  ISETP.NE.AND P1, PT, R109, 0x1, PT ;  /* 0x000000016d00780c */ /* 0x000fe20003f25270 */
[----:B------:R-:W-:Y:S01]  /*2b30*/  IMAD.WIDE.U32 R72, R0, c[0x0][0x2b0], RZ ;  /* 0x0000ac0000487a25 */ /* 0x000fe200078e00ff */
[----:B------:R-:W-:-:S02]  /*2b40*/  LOP3.LUT R17, R11, 0x7ffff800, RZ, 0xc0, !PT ;  /* 0x7ffff8000b117812 */ /* 0x000fc400078ec0ff */
[-C--:B------:R-:W-:Y:S01]  /*2b50*/  LOP3.LUT R15, R14, R22.reuse, RZ, 0x3c, !PT ;  /* 0x000000160e0f7212 */ /* 0x080fe200078e3cff */
[----:B------:R-:W-:Y:S01]  /*2b60*/  IMAD.WIDE.U32 R76, R20, c[0x0][0x210], RZ ;  /* 0x00008400144c7a25 */ /* 0x000fe200078e00ff */
[----:B------:R-:W-:Y:S02]  /*2b70*/  LOP3.LUT R14, R4, 0x7ffff800, RZ, 0xc0, !PT ;  /* 0x7ffff800040e7812 */ /* 0x000fe400078ec0ff */
[----:B------:R-:W-:Y:S01]  /*2b80*/  LOP3.LUT R11, R16, R22, RZ, 0x3c, !PT ;  /* 0x00000016100b7212 */ /* 0x000fe200078e3cff */
[----:B------:R-:W-:Y:S01]  /*2b90*/  IMAD.MOV.U32 R4, RZ, RZ, R2 ;  /* 0x000000ffff047224 */ /* 0x000fe200078e0002 */
[--C-:B------:R-:W-:Y:S01]  /*2ba0*/  IADD3 R17, R15, R17, R220.reuse ;  /* 0x000000110f117210 */ /* 0x100fe20007ffe0dc */
[----:B------:R-:W-:Y:S01]  /*2bb0*/  IMAD.WIDE.U32 R74, R20, c[0x0][0x1e8], RZ ;  /* 0x00007a00144a7a25 */ /* 0x000fe200078e00ff */
[----:B------:R-:W-:Y:S02]  /*2bc0*/  IADD3 R15, R11, R14, R220 ;  /* 0x0000000e0b0f7210 */ /* 0x000fe40007ffe0dc */
[----:B------:R-:W-:Y:S01]  /*2bd0*/  MOV R2, R10 ;  /* 0x0000000a00027202 */ /* 0x000fe20000000f00 */
[----:B------:R-:W-:Y:S01]  /*2be0*/  IMAD R11, R18, c[0x0][0x2b0], RZ ;  /* 0x0000ac00120b7a24 */ /* 0x000fe200078e02ff */
[----:B------:R-:W-:Y:S01]  /*2bf0*/  LOP3.LUT R57, R13, 0xfffffff8, RZ, 0xc0, !PT ;  /* 0xfffffff80d397812 */ /* 0x000fe200078ec0ff */
[C---:B------:R-:W-:Y:S01]  /*2c00*/  IMAD R10, R19.reuse, c[0x0][0x290], RZ ;  /* 0x0000a400130a7a24 */ /* 0x040fe200078e02ff */
[----:B------:R-:W-:Y:S01]  /*2c10*/  LOP3.LUT R56, R12, 0xfffffff8, RZ, 0xc0, !PT ;  /* 0xfffffff80c387812 */ /* 0x000fe200078ec0ff */
[----:B------:R-:W-:Y:S01]  /*2c20*/  IMAD R14, R19, c[0x0][0x280], RZ ;  /* 0x0000a000130e7a24 */ /* 0x000fe200078e02ff */
[----:B------:R-:W-:Y:S01]  /*2c30*/  @P1 LOP3.LUT R212, R212, 0x8, RZ, 0xfc, !PT ;  /* 0x00000008d4d41812 */ /* 0x000fe200078efcff */
[----:B------:R-:W-:Y:S01]  /*2c40*/  IMAD R11, R0, c[0x0][0x2b4], R11 ;  /* 0x0000ad00000b7a24 */ /* 0x000fe200078e020b */
[-C--:B------:R-:W-:Y:S01]  /*2c50*/  SHF.L.U64.HI R102, R105, R103.reuse, c[0x0][0x294] ;  /* 0x0000a50069667619 */ /* 0x080fe20000010267 */
[C---:B------:R-:W-:Y:S01]  /*2c60*/  IMAD R10, R99.reuse, c[0x0][0x294], R10 ;  /* 0x0000a500630a7a24 */ /* 0x040fe200078e020a */
[C---:B------:R-:W-:Y:S01]  /*2c70*/  SHF.L.U64.HI R103, R106.reuse, R103, c[0x0][0x284] ;  /* 0x0000a1006a677619 */ /* 0x040fe20000010267 */
[C---:B------:R-:W-:Y:S01]  /*2c80*/  IMAD R0, R99.reuse, c[0x0][0x284], R14 ;  /* 0x0000a10063007a24 */ /* 0x040fe200078e020e */
[----:B------:R-:W-:Y:S01]  /*2c90*/  SHF.L.U32 R106, R106, 0x5, RZ ;  /* 0x000000056a6a7819 */ /* 0x000fe200000006ff */
[----:B------:R-:W-:Y:S01]  /*2ca0*/  IMAD.WIDE.U32 R66, R99, c[0x0][0x290], R4 ;  /* 0x0000a40063427a25 */ /* 0x000fe200078e0004 */
[----:B------:R-:W-:-:S02]  /*2cb0*/  IADD3 R92, R79, R21, RZ ;  /* 0x000000154f5c7210 */ /* 0x000fc40007ffe0ff */
[----:B------:R-:W-:Y:S01]  /*2cc0*/  SHF.R.S32.HI R90, RZ, 0x3, R13 ;  /* 0x00000003ff5a7819 */ /* 0x000fe2000001140d */
[C---:B------:R-:W-:Y:S01]  /*2cd0*/  IMAD.WIDE.U32 R64, R99.reuse, c[0x0][0x280], R2 ;  /* 0x0000a00063407a25 */ /* 0x040fe200078e0002 */
[----:B------:R-:W-:Y:S02]  /*2ce0*/  SHF.R.S32.HI R89, RZ, 0x3, R12 ;  /* 0x00000003ff597819 */ /* 0x000fe4000001140c */
[----:B------:R-:W-:Y:S01]  /*2cf0*/  IADD3 R86, R10, R67, RZ ;  /* 0x000000430a567210 */ /* 0x000fe20007ffe0ff */
[C---:B------:R-:W-:Y:S01]  /*2d00*/  IMAD.WIDE.U32 R70, R99.reuse, c[0x0][0x290], R8 ;  /* 0x0000a40063467a25 */ /* 0x040fe200078e0008 */
[----:B------:R-:W-:Y:S02]  /*2d10*/  IADD3 R83, R0, R65, RZ ;  /* 0x0000004100537210 */ /* 0x000fe40007ffe0ff */
[----:B------:R-:W-:Y:S01]  /*2d20*/  SHF.R.S32.HI R85, RZ, 0x1f, R57 ;  /* 0x0000001fff557819 */ /* 0x000fe20000011439 */
[----:B------:R-:W-:Y:S01]  /*2d30*/  IMAD.WIDE.U32 R68, R99, c[0x0][0x280], R6 ;  /* 0x0000a00063447a25 */ /* 0x000fe200078e0006 */
[----:B------:R-:W-:-:S02]  /*2d40*/  SHF.R.S32.HI R84, RZ, 0x1f, R56 ;  /* 0x0000001fff547819 */ /* 0x000fc40000011438 */
[----:B------:R-:W-:Y:S01]  /*2d50*/  SHF.L.U32 R81, R15, 0x1, RZ ;  /* 0x000000010f517819 */ /* 0x000fe200000006ff */
[----:B------:R-:W-:Y:S01]  /*2d60*/  IMAD.SHL.U32 R105, R105, 0x20, RZ ;  /* 0x0000002069697824 */ /* 0x000fe200078e00ff */
[----:B------:R-:W-:Y:S01]  /*2d70*/  @P0 LOP3.LUT R212, R212, 0x10, RZ, 0xfc, !PT ;  /* 0x00000010d4d40812 */ /* 0x000fe200078efcff */
[C---:B------:R-:W-:Y:S02]  /*2d80*/  IMAD R94, R20.reuse, c[0x0][0x214], R77 ;  /* 0x00008500145e7a24 */ /* 0x040fe400078e024d */
[----:B------:R-:W-:Y:S02]  /*2d90*/  IMAD R93, R20, c[0x0][0x1ec], R75 ;  /* 0x00007b00145d7a24 */ /* 0x000fe400078e024b */
[----:B------:R-:W-:Y:S02]  /*2da0*/  IMAD.IADD R91, R73, 0x1, R11 ;  /* 0x00000001495b7824 */ /* 0x000fe400078e020b */
[----:B------:R-:W-:Y:S02]  /*2db0*/  IMAD.IADD R88, R71, 0x1, R10 ;  /* 0x0000000147587824 */ /* 0x000fe400078e020a */
[----:B------:R-:W-:-:S02]  /*2dc0*/  IMAD.IADD R87, R69, 0x1, R0 ;  /* 0x0000000145577824 */ /* 0x000fc400078e0200 */
[----:B------:R-:W-:Y:S02]  /*2dd0*/  IMAD.SHL.U32 R82, R17, 0x2, RZ ;  /* 0x0000000211527824 */ /* 0x000fe400078e00ff */
.L_x_193:
[----:B------:R-:W-:Y:S01]  /*2de0*/  IMAD.SHL.U32 R52, R45, 0x20, RZ ;  /* 0x000000202d347824 */ /* 0x000fe200078e00ff */
[----:B------:R-:W-:Y:S04]  /*2df0*/  DEPBAR.LE SB0, 0x0 ;  /* 0x000080000000791a */ /* 0x000fe80000000000 */
[----:B------:R-:W-:Y:S01]  /*2e00*/  IMAD.IADD R2, R219, 0x1, R52 ;  /* 0x00000001db027824 */ /* 0x000fe200078e0234 */
[----:B------:R-:W-:Y:S01]  /*2e10*/  ISETP.NE.AND P1, PT, R109, 0x1, PT ;  /* 0x000000016d00780c */ /* 0x000fe20003f25270 */
[----:B------:R-:W-:Y:S01]  /*2e20*/  IMAD.MOV.U32 R49, RZ, RZ, RZ ;  /* 0x000000ffff317224 */ /* 0x000fe200078e00ff */
[----:B------:R-:W-:Y:S01]  /*2e30*/  WARPSYNC 0xffffffff ;  /* 0xffffffff00007948 */ /* 0x000fe20003800000 */
[----:B------:R-:W-:Y:S01]  /*2e40*/  IMAD.IADD R0, R96, 0x1, R2 ;  /* 0x0000000160007824 */ /* 0x000fe200078e0202 */
[----:B------:R-:W-:Y:S01]  /*2e50*/  ISETP.GE.AND P0, PT, R2, R55, PT ;  /* 0x000000370200720c */ /* 0x000fe20003f06270 */
[----:B------:R-:W-:Y:S01]  /*2e60*/  BSSY B1, `(.L_x_175) ;  /* 0x00002a4000017945 */ /* 0x000fe20003800000 */
[----:B------:R-:W-:Y:S01]  /*2e70*/  ISETP.GE.AND P2, PT, R108, 0x1, PT ;  /* 0x000000016c00780c */ /* 0x000fe20003f46270 */
[----:B-1----:R-:W-:Y:S01]  /*2e80*/  IMAD.MOV.U32 R4, RZ, RZ, R0 ;  /* 0x000000ffff047224 */ /* 0x002fe200078e0000 */
[----:B------:R-:W-:Y:S05]  /*2e90*/  ISETP.GT.OR P0, PT, R219, 0x1f, P0 ;  /* 0x0000001fdb00780c */ /* 0x000fea0000704670 */
[----:B------:R-:W-:Y:S05]  /*2ea0*/  @P1 IMAD.HI.U32 R2, R0, c[0x0][0x2bc], RZ ;  /* 0x0000af0000021a27 */ /* 0x000fea00078e00ff */
[----:B------:R-:W-:Y:S04]  /*2eb0*/  @P1 SHF.R.U32.HI R4, RZ, c[0x0][0x2c0], R2 ;  /* 0x0000b000ff041a19 */ /* 0x000fe80000011602 */
[C---:B------:R-:W-:Y:S04]  /*2ec0*/  @!P0 IADD3 R3, P1, R4.reuse, R72, RZ ;  /* 0x0000004804038210 */ /* 0x040fe80007f3e0ff */
[----:B------:R-:W-:Y:S02]  /*2ed0*/  @!P0 LEA.HI.X.SX32 R5, R4, R91, 0x1, P1 ;  /* 0x0000005b04058211 */ /* 0x000fe400008f0eff */
[C---:B------:R-:W-:Y:S04]  /*2ee0*/  @!P0 LEA R2, P1, R3.reuse, c[0x0][0x2a0], 0x2 ;  /* 0x0000a80003028a11 */ /* 0x040fe800078210ff */
[----:B------:R-:W-:Y:S05]  /*2ef0*/  @!P0 LEA.HI.X R3, R3, c[0x0][0x2a4], R5, 0x2, P1 ;  /* 0x0000a90003038a11 */ /* 0x000fea00008f1405 */
[----:B------:R1:W2:Y:S04]  /*2f00*/  @!P0 LDG.E R49, [R2.64] ;  /* 0x0000000802318981 */ /* 0x0002a8000c1e1900 */
[----:B------:R-:W-:Y:S01]  /*2f10*/  BAR.SYNC.DEFER_BLOCKING 0x0 ;  /* 0x0000000000007b1d */ /* 0x000fe20000010000 */
[----:B-1----:R-:W-:Y:S04]  /*2f20*/  IMAD.MOV R2, RZ, RZ, -R4 ;  /* 0x000000ffff027224 */ /* 0x002fe800078e0a04 */
[----:B------:R-:W-:Y:S04]  /*2f30*/  IMAD R50, R2, c[0x0][0x2b8], R0 ;  /* 0x0000ae0002327a24 */ /* 0x000fe800078e0200 */
[C---:B------:R-:W-:Y:S01]  /*2f40*/  IMAD.WIDE.U32 R2, R50.reuse, c[0x0][0x1e0], RZ ;  /* 0x0000780032027a25 */ /* 0x040fe200078e00ff */
[----:B------:R-:W-:Y:S05]  /*2f50*/  SHF.R.S32.HI R53, RZ, 0x1f, R50 ;  /* 0x0000001fff357819 */ /* 0x000fea0000011432 */
[----:B------:R-:W-:Y:S04]  /*2f60*/  IMAD R0, R53, c[0x0][0x1e0], RZ ;  /* 0x0000780035007a24 */ /* 0x000fe800078e02ff */
[----:B------:R-:W-:Y:S04]  /*2f70*/  IMAD R0, R50, c[0x0][0x1e4], R0 ;  /* 0x0000790032007a24 */ /* 0x000fe800078e0200 */
[----:B------:R-:W-:Y:S01]  /*2f80*/  IMAD.IADD R3, R3, 0x1, R0 ;  /* 0x0000000103037824 */ /* 0x000fe200078e0200 */
[----:B--2---:R-:W-:Y:S03]  /*2f90*/  SHF.R.S32.HI R54, RZ, 0x1f, R49 ;  /* 0x0000001fff367819 */ /* 0x004fe60000011431 */
[C---:B------:R-:W-:Y:S04]  /*2fa0*/  IMAD.WIDE.U32 R2, R49.reuse, c[0x0][0x1f0], R2 ;  /* 0x00007c0031027a25 */ /* 0x040fe800078e0002 */
[----:B------:R-:W-:Y:S01]  /*2fb0*/  IMAD R4, R54, c[0x0][0x1f0], RZ ;  /* 0x00007c0036047a24 */ /* 0x000fe200078e02ff */
[----:B------:R-:W-:Y:S03]  /*2fc0*/  IADD3 R0, P0, R74, R2, RZ ;  /* 0x000000024a007210 */ /* 0x000fe60007f1e0ff */
[----:B------:R-:W-:Y:S05]  /*2fd0*/  IMAD R4, R49, c[0x0][0x1f4], R4 ;  /* 0x00007d0031047a24 */ /* 0x000fea00078e0204 */
[----:B------:R-:W-:Y:S02]  /*2fe0*/  IADD3.X R2, R93, R3, R4, P0, !PT ;  /* 0x000000035d027210 */ /* 0x000fe400007fe404 */
[C---:B------:R-:W-:Y:S04]  /*2ff0*/  LEA R20, P0, R0.reuse, c[0x0][0x1c8], 0x1 ;  /* 0x0000720000147a11 */ /* 0x040fe800078008ff */
[----:B------:R-:W-:Y:S01]  /*3000*/  LEA.HI.X R18, R0, c[0x0][0x1cc], R2, 0x1, P0 ;  /* 0x0000730000127a11 */ /* 0x000fe200000f0c02 */
[----:B----4-:R-:W-:-:S05]  /*3010*/  @!P2 BRA `(.L_x_176) ;  /* 0x000026d00000a947 */ /* 0x010fca0003800000 */
[-C--:B------:R-:W-:Y:S01]  /*3020*/  IMAD R3, R103, R45.reuse, RZ ;  /* 0x0000002d67037224 */ /* 0x080fe200078e02ff */
[----:B------:R-:W-:Y:S01]  /*3030*/  ISETP.NE.AND P0, PT, RZ, UR5, PT ;  /* 0x00000005ff007c0c */ /* 0x000fe2000bf05270 */
[-C--:B------:R-:W-:Y:S01]  /*3040*/  IMAD R2, R102, R45.reuse, RZ ;  /* 0x0000002d66027224 */ /* 0x080fe200078e02ff */
[----:B------:R-:W-:Y:S01]  /*3050*/  SHF.R.S32.HI R0, RZ, 0x1f, R45 ;  /* 0x0000001fff007819 */ /* 0x000fe2000001142d */
[----:B------:R-:W-:Y:S01]  /*3060*/  IMAD.WIDE.U32 R8, R106, R45, RZ ;  /* 0x0000002d6a087225 */ /* 0x000fe200078e00ff */
[----:B------:R-:W-:Y:S03]  /*3070*/  IADD3 R4, -R52, R55, RZ ;  /* 0x0000003734047210 */ /* 0x000fe60007ffe1ff */
[----:B------:R-:W-:Y:S01]  /*3080*/  IMAD R3, R0, R106, R3 ;  /* 0x0000006a00037224 */ /* 0x000fe200078e0203 */
[----:B------:R-:W-:Y:S01]  /*3090*/  IMNMX R51, R4, 0x20, PT ;  /* 0x0000002004337817 */ /* 0x000fe20003800200 */
[----:B------:R-:W-:Y:S02]  /*30a0*/  IMAD R2, R0, R105, R2 ;  /* 0x0000006900027224 */ /* 0x000fe400078e0202 */
[----:B------:R-:W-:Y:S01]  /*30b0*/  IMAD.WIDE.U32 R10, R105, R45, RZ ;  /* 0x0000002d690a7225 */ /* 0x000fe200078e00ff */
[----:B------:R-:W-:Y:S04]  /*30c0*/  IADD3 R19, R9, R3, RZ ;  /* 0x0000000309137210 */ /* 0x000fe80007ffe0ff */
[----:B------:R-:W-:Y:S01]  /*30d0*/  IADD3 R21, R11, R2, RZ ;  /* 0x000000020b157210 */ /* 0x000fe20007ffe0ff */
[----:B------:R-:W-:-:S05]  /*30e0*/  @!P0 BRA `(.L_x_177) ;  /* 0x000012e000008947 */ /* 0x000fca0003800000 */
[----:B------:R-:W-:Y:S01]  /*30f0*/  ISETP.GE.AND P1, PT, R208, R51, PT ;  /* 0x00000033d000720c */ /* 0x000fe20003f26270 */
[----:B------:R-:W-:Y:S01]  /*3100*/  BSSY B0, `(.L_x_178) ;  /* 0x000002a000007945 */ /* 0x000fe20003800000 */
[----:B------:R-:W-:Y:S01]  /*3110*/  CS2R R30, SRZ ;  /* 0x00000000001e7805 */ /* 0x000fe2000001ff00 */
[----:B------:R-:W-:Y:S01]  /*3120*/  CS2R R28, SRZ ;  /* 0x00000000001c7805 */ /* 0x000fe2000001ff00 */
[----:B------:R-:W-:Y:S01]  /*3130*/  CS2R R26, SRZ ;  /* 0x00000000001a7805 */ /* 0x000fe2000001ff00 */
[----:B------:R-:W-:Y:S01]  /*3140*/  CS2R R24, SRZ ;  /* 0x0000000000187805 */ /* 0x000fe2000001ff00 */
[----:B------:R-:W-:Y:S01]  /*3150*/  CS2R R16, SRZ ;  /* 0x0000000000107805 */ /* 0x000fe2000001ff00 */
[----:B------:R-:W-:Y:S01]  /*3160*/  CS2R R12, SRZ ;  /* 0x00000000000c7805 */ /* 0x000fe2000001ff00 */
[----:B------:R-:W-:Y:S01]  /*3170*/  CS2R R6, SRZ ;  /* 0x0000000000067805 */ /* 0x000fe2000001ff00 */
[----:B------:R-:W-:Y:S04]  /*3180*/  CS2R R2, SRZ ;  /* 0x0000000000027805 */ /* 0x000fe8000001ff00 */
[----:B------:R-:W-:-:S05]  /*3190*/  @P1 BRA `(.L_x_179) ;  /* 0x0000020000001947 */ /* 0x000fca0003800000 */
[----:B------:R-:W-:Y:S01]  /*31a0*/  IADD3 R0, P0, R64, R8, RZ ;  /* 0x0000000840007210 */ /* 0x000fe20007f1e0ff */
[----:B------:R-:W-:Y:S01]  /*31b0*/  CS2R R24, SRZ ;  /* 0x0000000000187805 */ /* 0x000fe2000001ff00 */
[----:B------:R-:W-:Y:S01]  /*31c0*/  CS2R R26, SRZ ;  /* 0x00000000001a7805 */ /* 0x000fe2000001ff00 */
[----:B------:R-:W-:Y:S01]  /*31d0*/  CS2R R6, SRZ ;  /* 0x0000000000067805 */ /* 0x000fe2000001ff00 */
[----:B------:R-:W-:Y:S01]  /*31e0*/  CS2R R28, SRZ ;  /* 0x00000000001c7805 */ /* 0x000fe2000001ff00 */
[----:B------:R-:W-:Y:S01]  /*31f0*/  IMAD.X R3, R19, 0x1, R83, P0 ;  /* 0x0000000113037824 */ /* 0x000fe200000e0653 */
[----:B------:R-:W-:Y:S01]  /*3200*/  IADD3 R2, P0, R66, R10, RZ ;  /* 0x0000000a42027210 */ /* 0x000fe20007f1e0ff */
[----:B------:R-:W-:Y:S01]  /*3210*/  CS2R R12, SRZ ;  /* 0x00000000000c7805 */ /* 0x000fe2000001ff00 */
[----:B------:R-:W-:Y:S01]  /*3220*/  CS2R R30, SRZ ;  /* 0x00000000001e7805 */ /* 0x000fe2000001ff00 */
[----:B------:R-:W-:Y:S02]  /*3230*/  CS2R R16, SRZ ;  /* 0x0000000000107805 */ /* 0x000fe4000001ff00 */
[----:B------:R-:W-:Y:S01]  /*3240*/  IMAD.X R5, R21, 0x1, R86, P0 ;  /* 0x0000000115057824 */ /* 0x000fe200000e0656 */
[C---:B------:R-:W-:Y:S04]  /*3250*/  LEA R8, P0, R0.reuse, c[0x0][0x270], 0x1 ;  /* 0x00009c0000087a11 */ /* 0x040fe800078008ff */
[----:B------:R-:W-:Y:S02]  /*3260*/  LEA.HI.X R9, R0, c[0x0][0x274], R3, 0x1, P0 ;  /* 0x00009d0000097a11 */ /* 0x000fe400000f0c03 */
[C---:B------:R-:W-:Y:S04]  /*3270*/  LEA R4, P0, R2.reuse, c[0x0][0x288], 0x1 ;  /* 0x0000a20002047a11 */ /* 0x040fe800078008ff */
[----:B------:R-:W-:Y:S02]  /*3280*/  LEA.HI.X R5, R2, c[0x0][0x28c], R5, 0x1, P0 ;  /* 0x0000a30002057a11 */ /* 0x000fe400000f0c05 */
[----:B------:R-:W-:Y:S01]  /*3290*/  ISETP.GE.AND P0, PT, R140, c[0x0][0x27c], PT ;  /* 0x00009f008c007a0c */ /* 0x000fe20003f06270 */
[----:B------:R-:W-:Y:S11]  /*32a0*/  CS2R R2, SRZ ;  /* 0x0000000000027805 */ /* 0x000ff6000001ff00 */
[----:B------:R-:W-:Y:S01]  /*32b0*/  @!UPT UIADD3 URZ, URZ, URZ, URZ ;  /* 0x0000003f3f3ff290 */ /* 0x000fe2000fffe03f */
[----:B------:R1:W5:Y:S04]  /*32c0*/  @!P0 LDG.E.64 R24, [R8.64] ;  /* 0x0000000808188981 */ /* 0x000368000c1e1b00 */
[----:B------:R1:W5:Y:S01]  /*32d0*/  @!P0 LDG.E.64 R2, [R4.64] ;  /* 0x0000000804028981 */ /* 0x000362000c1e1b00 */
[----:B------:R-:W-:Y:S11]  /*32e0*/  ISETP.GE.AND P0, PT, R143, c[0x0][0x27c], PT ;  /* 0x00009f008f007a0c */ /* 0x000ff60003f06270 */
[----:B------:R-:W-:Y:S02]  /*32f0*/  @!UPT UIADD3 URZ, URZ, URZ, URZ ;  /* 0x0000003f3f3ff290 */ /* 0x000fe4000fffe03f */
[----:B------:R1:W5:Y:S04]  /*3300*/  @!P0 LDG.E.64 R26, [R8.64+0x40] ;  /* 0x00004008081a8981 */ /* 0x000368000c1e1b00 */
[----:B------:R1:W5:Y:S01]  /*3310*/  @!P0 LDG.E.64 R6, [R4.64+0x40] ;  /* 0x0000400804068981 */ /* 0x000362000c1e1b00 */
[----:B------:R-:W-:Y:S11]  /*3320*/  ISETP.GE.AND P0, PT, R139, c[0x0][0x27c], PT ;  /* 0x00009f008b007a0c */ /* 0x000ff60003f06270 */
[----:B------:R-:W-:Y:S02]  /*3330*/  @!UPT UIADD3 URZ, URZ, URZ, URZ ;  /* 0x0000003f3f3ff290 */ /* 0x000fe4000fffe03f */
[----:B------:R1:W5:Y:S04]  /*3340*/  @!P0 LDG.E.64 R28, [R8.64+0x80] ;  /* 0x00008008081c8981 */ /* 0x000368000c1e1b00 */
[----:B------:R1:W5:Y:S01]  /*3350*/  @!P0 LDG.E.64 R12, [R4.64+0x80] ;  /* 0x00008008040c8981 */ /* 0x000362000c1e1b00 */
[----:B------:R-:W-:Y:S11]  /*3360*/  ISETP.GE.AND P0, PT, R142, c[0x0][0x27c], PT ;  /* 0x00009f008e007a0c */ /* 0x000ff60003f06270 */
[----:B------:R-:W-:Y:S02]  /*3370*/  @!UPT UIADD3 URZ, URZ, URZ, URZ ;  /* 0x0000003f3f3ff290 */ /* 0x000fe4000fffe03f */
[----:B------:R1:W5:Y:S04]  /*3380*/  @!P0 LDG.E.64 R30, [R8.64+0xc0] ;  /* 0x0000c008081e8981 */ /* 0x000368000c1e1b00 */
[----:B------:R1:W5:Y:S02]  /*3390*/  @!P0 LDG.E.64 R16, [R4.64+0xc0] ;  /* 0x0000c00804108981 */ /* 0x000364000c1e1b00 */
.L_x_179:
[----:B------:R-:W-:Y:S05]  /*33a0*/  BSYNC B0 ;  /* 0x0000000000007941 */ /* 0x000fea0003800000 */
.L_x_178:
[----:B------:R2:W3:Y:S04]  /*33b0*/  SHFL.IDX PT, R40, R18, RZ, 0x181f ;  /* 0x00181fff12287589 */ /* 0x0004e800000e0000 */
[----:B------:R2:W4:Y:S01]  /*33c0*/  SHFL.IDX PT, R39, R20, RZ, 0x181f ;  /* 0x00181fff14277589 */ /* 0x00052200000e0000 */
[----:B------:R-:W-:-:S05]  /*33d0*/  @P1 BRA `(.L_x_180) ;  /* 0x000024c000001947 */ /* 0x000fca0003800000 */
[----:B------:R-:W-:Y:S01]  /*33e0*/  ISETP.GE.AND P0, PT, R134, c[0x0][0x1d4], PT ;  /* 0x0000750086007a0c */ /* 0x000fe20003f06270 */
[----:B-1---5:R-:W-:Y:S01]  /*33f0*/  IMAD.MOV.U32 R8, RZ, RZ, R30 ;  /* 0x000000ffff087224 */ /* 0x022fe200078e001e */
[----:B------:R-:W-:Y:S01]  /*3400*/  MOV R0, R29 ;  /* 0x0000001d00007202 */ /* 0x000fe20000000f00 */
[----:B------:R-:W-:Y:S01]  /*3410*/  IMAD.MOV.U32 R5, RZ, RZ, R31 ;  /* 0x000000ffff057224 */ /* 0x000fe200078e001f */
[----:B------:R-:W-:Y:S01]  /*3420*/  BSSY B0, `(.L_x_181) ;  /* 0x000004a000007945 */ /* 0x000fe20003800000 */
[----:B------:R-:W-:Y:S03]  /*3430*/  IMAD.MOV.U32 R4, RZ, RZ, R28 ;  /* 0x000000ffff047224 */ /* 0x000fe600078e001c */
[----:B------:R-:W-:Y:S01]  /*3440*/  PRMT R34, R8, 0x5410, R5 ;  /* 0x0000541008227816 */ /* 0x000fe20000000005 */
[----:B------:R-:W-:Y:S01]  /*3450*/  IMAD.MOV.U32 R8, RZ, RZ, R26 ;  /* 0x000000ffff087224 */ /* 0x000fe200078e001a */
[----:B------:R-:W-:Y:S01]  /*3460*/  PRMT R33, R4, 0x5410, R0 ;  /* 0x0000541004217816 */ /* 0x000fe20000000000 */
[----:B------:R-:W-:Y:S01]  /*3470*/  IMAD.MOV.U32 R5, RZ, RZ, R27 ;  /* 0x000000ffff057224 */ /* 0x000fe200078e001b */
[----:B------:R-:W-:Y:S01]  /*3480*/  MOV R4, R16 ;  /* 0x0000001000047202 */ /* 0x000fe20000000f00 */
[----:B------:R-:W-:Y:S03]  /*3490*/  IMAD.MOV.U32 R0, RZ, RZ, R17 ;  /* 0x000000ffff007224 */ /* 0x000fe600078e0011 */
[----:B------:R-:W-:Y:S01]  /*34a0*/  PRMT R32, R8, 0x5410, R5 ;  /* 0x0000541008207816 */ /* 0x000fe20000000005 */
[----:B------:R-:W-:Y:S01]  /*34b0*/  IMAD.MOV.U32 R8, RZ, RZ, R12 ;  /* 0x000000ffff087224 */ /* 0x000fe200078e000c */
[----:B------:R-:W-:Y:S01]  /*34c0*/  PRMT R21, R4, 0x5410, R0 ;  /* 0x0000541004157816 */ /* 0x000fe20000000000 */
[----:B------:R-:W-:Y:S01]  /*34d0*/  IMAD.MOV.U32 R4, RZ, RZ, R6 ;  /* 0x000000ffff047224 */ /* 0x000fe200078e0006 */
[----:B------:R-:W-:Y:S02]  /*34e0*/  MOV R5, R13 ;  /* 0x0000000d00057202 */ /* 0x000fe40000000f00 */
[----:B------:R-:W-:Y:S02]  /*34f0*/  MOV R0, R7 ;  /* 0x0000000700007202 */ /* 0x000fe40000000f00 */
[----:B--2---:R-:W-:Y:S02]  /*3500*/  PRMT R20, R8, 0x5410, R5 ;  /* 0x0000541008147816 */ /* 0x004fe40000000005 */
[----:B------:R-:W-:Y:S01]  /*3510*/  PRMT R19, R4, 0x5410, R0 ;  /* 0x0000541004137816 */ /* 0x000fe20000000000 */
[----:B------:R-:W-:-:S05]  /*3520*/  @P0 BRA `(.L_x_182) ;  /* 0x0000039000000947 */ /* 0x000fca0003800000 */
[C---:B----4-:R-:W-:Y:S01]  /*3530*/  LEA R36, P0, R134.reuse, R39, 0x1 ;  /* 0x0000002786247211 */ /* 0x050fe200078008ff */
[----:B------:R-:W1:Y:S01]  /*3540*/  LDS.128 R8, [R198+0xc080] ;  /* 0x00c08000c6087984 */ /* 0x000e620000000c00 */
[----:B------:R-:W-:Y:S01]  /*3550*/  MOV R4, R2 ;  /* 0x0000000200047202 */ /* 0x000fe20000000f00 */
[----:B------:R-:W-:Y:S01]  /*3560*/  IMAD.MOV.U32 R15, RZ, RZ, R3 ;  /* 0x000000ffff0f7224 */ /* 0x000fe200078e0003 */
[----:B---3--:R-:W-:Y:S02]  /*3570*/  LEA.HI.X R37, R134, R40, R135, 0x1, P0 ;  /* 0x0000002886257211 */ /* 0x008fe400000f0c87 */
[----:B------:R-:W-:Y:S02]  /*3580*/  ISETP.GE.AND P0, PT, R140, c[0x0][0x27c], PT ;  /* 0x00009f008c007a0c */ /* 0x000fe40003f06270 */
[----:B------:R-:W-:Y:S11]  /*3590*/  MOV R5, R24 ;  /* 0x0000001800057202 */ /* 0x000ff60000000f00 */
[----:B------:R-:W-:Y:S01]  /*35a0*/  @!P0 HADD2.F32 R4, -RZ, R4.H0_H0 ;  /* 0x20000004ff048230 */ /* 0x000fe20000004100 */
[----:B------:R-:W-:Y:S01]  /*35b0*/  @!P0 SHF.R.U64 R14, R2, 0x10, R3 ;  /* 0x00000010020e8819 */ /* 0x000fe20000001203 */
[----:B------:R-:W-:Y:S01]  /*35c0*/  @!P0 HADD2.F32 R23, -RZ, R5.H0_H0 ;  /* 0x20000005ff178230 */ /* 0x000fe20000004100 */
[----:B------:R-:W-:Y:S01]  /*35d0*/  @!P0 SHF.R.U64 R24, R24, 0x10, R25 ;  /* 0x0000001018188819 */ /* 0x000fe20000001219 */
[----:B------:R-:W-:Y:S01]  /*35e0*/  @!P0 HADD2.F32 R15, -RZ, R15.H0_H0 ;  /* 0x2000000fff0f8230 */ /* 0x000fe20000004100 */
[----:B------:R-:W-:Y:S02]  /*35f0*/  @!P0 SHF.R.U32.HI R18, RZ, 0x10, R3 ;  /* 0x00000010ff128819 */ /* 0x000fe40000011603 */
[----:B-1----:R-:W-:Y:S02]  /*3600*/  @!P0 MOV R0, R8 ;  /* 0x0000000800008202 */ /* 0x002fe40000000f00 */
[----:B------:R-:W-:Y:S03]  /*3610*/  @!P0 MOV R2, R9 ;  /* 0x0000000900028202 */ /* 0x000fe60000000f00 */
[--C-:B------:R-:W-:Y:S02]  /*3620*/  @!P0 HADD2.F32 R22, -RZ, R0.reuse.H1_H1 ;  /* 0x30000000ff168230 */ /* 0x100fe40000004100 */
[----:B------:R-:W-:Y:S02]  /*3630*/  @!P0 HADD2.F32 R5, -RZ, R0.H0_H0 ;  /* 0x20000000ff058230 */ /* 0x000fe40000004100 */
[----:B------:R-:W-:Y:S01]  /*3640*/  @!P0 HADD2.F32 R3, -RZ, R2.H0_H0 ;  /* 0x20000002ff038230 */ /* 0x000fe20000004100 */
[CC--:B------:R-:W-:Y:S02]  /*3650*/  @!P0 FMUL.FTZ R35, R22.reuse, R4.reuse ;  /* 0x0000000416238220 */ /* 0x0c0fe40000410000 */
[C---:B------:R-:W-:Y:S01]  /*3660*/  @!P0 FMUL.FTZ R0, R5.reuse, R4 ;  /* 0x0000000405008220 */ /* 0x040fe20000410000 */
[----:B------:R-:W-:Y:S01]  /*3670*/  @!P0 HADD2.F32 R4, -RZ, R14.H0_H0 ;  /* 0x2000000eff048230 */ /* 0x000fe20000004100 */
[-C--:B------:R-:W-:Y:S01]  /*3680*/  @!P0 FFMA.FTZ R35, R5, R23.reuse, -R35 ;  /* 0x0000001705238223 */ /* 0x080fe20000010823 */
[----:B------:R-:W-:Y:S01]  /*3690*/  @!P0 HADD2.F32 R5, -RZ, R2.H1_H1 ;  /* 0x30000002ff058230 */ /* 0x000fe20000004100 */
[----:B------:R-:W-:Y:S01]  /*36a0*/  @!P0 FFMA.FTZ R0, R22, R23, R0 ;  /* 0x0000001716008223 */ /* 0x000fe20000010000 */
[----:B------:R-:W-:Y:S01]  /*36b0*/  @!P0 HADD2.F32 R14, -RZ, R24.H0_H0 ;  /* 0x20000018ff0e8230 */ /* 0x000fe20000004100 */
[-C--:B------:R-:W-:Y:S01]  /*36c0*/  @!P0 FMUL.FTZ R2, R3, R4.reuse ;  /* 0x0000000403028220 */ /* 0x080fe20000410000 */
[----:B------:R-:W-:Y:S01]  /*36d0*/  MOV R23, R25 ;  /* 0x0000001900177202 */ /* 0x000fe20000000f00 */
[----:B------:R-:W-:Y:S01]  /*36e0*/  @!P0 FMUL.FTZ R22, R5, R4 ;  /* 0x0000000405168220 */ /* 0x000fe20000410000 */
[----:B------:R-:W-:Y:S01]  /*36f0*/  @!P0 SHF.R.U32.HI R24, RZ, 0x10, R25 ;  /* 0x00000010ff188819 */ /* 0x000fe20000011619 */
[----:B------:R-:W-:Y:S02]  /*3700*/  @!P0 IMAD.MOV.U32 R4, RZ, RZ, R10 ;  /* 0x000000ffff048224 */ /* 0x000fe400078e000a */
[-C--:B------:R-:W-:Y:S01]  /*3710*/  @!P0 FFMA.FTZ R38, R3, R14.reuse, -R22 ;  /* 0x0000000e03268223 */ /* 0x080fe20000010816 */
[----:B------:R-:W-:Y:S01]  /*3720*/  @!P0 MOV R3, R11 ;  /* 0x0000000b00038202 */ /* 0x000fe20000000f00 */
[----:B------:R-:W-:Y:S01]  /*3730*/  @!P0 FFMA.FTZ R2, R5, R14, R2 ;  /* 0x0000000e05028223 */ /* 0x000fe20000010002 */
[--C-:B------:R-:W-:Y:S02]  /*3740*/  @!P0 HADD2.F32 R22, -RZ, R4.reuse.H1_H1 ;  /* 0x30000004ff168230 */ /* 0x100fe40000004100 */
[----:B------:R-:W-:Y:S02]  /*3750*/  @!P0 HADD2.F32 R4, -RZ, R4.H0_H0 ;  /* 0x20000004ff048230 */ /* 0x000fe40000004100 */
[----:B------:R-:W-:Y:S01]  /*3760*/  @!P0 HADD2.F32 R5, -RZ, R3.H0_H0 ;  /* 0x20000003ff058230 */ /* 0x000fe20000004100 */
[-C--:B------:R-:W-:Y:S01]  /*3770*/  @!P0 FMUL.FTZ R25, R22, R15.reuse ;  /* 0x0000000f16198220 */ /* 0x080fe20000410000 */
[----:B------:R-:W-:Y:S01]  /*3780*/  @!P0 HADD2.F32 R23, -RZ, R23.H0_H0 ;  /* 0x20000017ff178230 */ /* 0x000fe20000004100 */
[----:B------:R-:W-:Y:S01]  /*3790*/  @!P0 F2FP.PACK_AB R2, R2, R38 ;  /* 0x000000260202823e */ /* 0x000fe200000000ff */
[----:B------:R-:W-:Y:S02]  /*37a0*/  @!P0 HADD2.F32 R14, -RZ, R18.H0_H0 ;  /* 0x20000012ff0e8230 */ /* 0x000fe40000004100 */
[----:B------:R-:W-:Y:S01]  /*37b0*/  @!P0 HADD2.F32 R18, -RZ, R3.H1_H1 ;  /* 0x30000003ff128230 */ /* 0x000fe20000004100 */
[C---:B------:R-:W-:Y:S01]  /*37c0*/  @!P0 FMUL.FTZ R3, R4.reuse, R15 ;  /* 0x0000000f04038220 */ /* 0x040fe20000410000 */
[----:B------:R-:W-:Y:S01]  /*37d0*/  @!P0 HADD2.F32 R15, -RZ, R24.H0_H0 ;  /* 0x20000018ff0f8230 */ /* 0x000fe20000004100 */
[-C--:B------:R-:W-:Y:S02]  /*37e0*/  @!P0 FFMA.FTZ R25, R4, R23.reuse, -R25 ;  /* 0x0000001704198223 */ /* 0x080fe40000010819 */
[CC--:B------:R-:W-:Y:S02]  /*37f0*/  @!P0 FMUL.FTZ R4, R5.reuse, R14.reuse ;  /* 0x0000000e05048220 */ /* 0x0c0fe40000410000 */
[----:B------:R-:W-:Y:S02]  /*3800*/  @!P0 FMUL.FTZ R24, R18, R14 ;  /* 0x0000000e12188220 */ /* 0x000fe40000410000 */
[----:B------:R-:W-:Y:S02]  /*3810*/  @!P0 FFMA.FTZ R3, R22, R23, R3 ;  /* 0x0000001716038223 */ /* 0x000fe40000010003 */
[----:B------:R-:W-:Y:S01]  /*3820*/  @!P0 FFMA.FTZ R24, R5, R15, -R24 ;  /* 0x0000000f05188223 */ /* 0x000fe20000010818 */
[----:B------:R-:W-:Y:S01]  /*3830*/  @!P0 F2FP.PACK_AB R5, R0, R35 ;  /* 0x000000230005823e */ /* 0x000fe200000000ff */
[----:B------:R-:W-:Y:S01]  /*3840*/  @!P0 FFMA.FTZ R4, R18, R15, R4 ;  /* 0x0000000f12048223 */ /* 0x000fe20000010004 */
[----:B------:R-:W-:Y:S01]  /*3850*/  @!P0 F2FP.PACK_AB R3, R3, R25 ;  /* 0x000000190303823e */ /* 0x000fe200000000ff */
[----:B------:R-:W-:Y:S01]  /*3860*/  @!P0 IMAD.MOV.U32 R9, RZ, RZ, R2 ;  /* 0x000000ffff098224 */ /* 0x000fe200078e0002 */
[----:B------:R-:W-:Y:S02]  /*3870*/  @!P0 MOV R8, R5 ;  /* 0x0000000500088202 */ /* 0x000fe40000000f00 */
[----:B------:R-:W-:Y:S02]  /*3880*/  @!P0 F2FP.PACK_AB R0, R4, R24 ;  /* 0x000000180400823e */ /* 0x000fe400000000ff */
[----:B------:R-:W-:Y:S02]  /*3890*/  @!P0 MOV R10, R3 ;  /* 0x00000003000a8202 */ /* 0x000fe40000000f00 */
[----:B------:R-:W-:Y:S05]  /*38a0*/  @!P0 MOV R11, R0 ;  /* 0x00000000000b8202 */ /* 0x000fea0000000f00 */
[----:B------:R1:W-:Y:S02]  /*38b0*/  ST.E.128 [R36.64], R8 ;  /* 0x0000000824007985 */ /* 0x0003e4000c101d08 */
.L_x_182:
[----:B------:R-:W-:Y:S05]  /*38c0*/  BSYNC B0 ;  /* 0x0000000000007941 */ /* 0x000fea0003800000 */
.L_x_181:
[----:B------:R-:W-:Y:S01]  /*38d0*/  ISETP.GE.AND P0, PT, R136, c[0x0][0x1d4], PT ;  /* 0x0000750088007a0c */ /* 0x000fe20003f06270 */
[----:B------:R-:W-:Y:S01]  /*38e0*/  @!UPT UIADD3 URZ, URZ, URZ, URZ ;  /* 0x0000003f3f3ff290 */ /* 0x000fe2000fffe03f */
[----:B------:R-:W-:Y:S11]  /*38f0*/  BSSY B0, `(.L_x_183) ;  /* 0x0000038000007945 */ /* 0x000ff60003800000 */
[----:B------:R-:W-:-:S05]  /*3900*/  @P0 BRA `(.L_x_184) ;  /* 0x0000036000000947 */ /* 0x000fca0003800000 */
[C---:B----4-:R-:W-:Y:S01]  /*3910*/  LEA R24, P0, R205.reuse, R39, 0x1 ;  /* 0x00000027cd187211 */ /* 0x050fe200078008ff */
[----:B-1----:R-:W1:Y:S03]  /*3920*/  LDS.128 R8, [R198+0xd080] ;  /* 0x00d08000c6087984 */ /* 0x002e660000000c00 */
[----:B---3--:R-:W-:Y:S02]  /*3930*/  LEA.HI.X R25, R205, R40, R209, 0x1, P0 ;  /* 0x00000028cd197211 */ /* 0x008fe400000f0cd1 */
[----:B------:R-:W-:Y:S11]  /*3940*/  ISETP.GE.AND P0, PT, R143, c[0x0][0x27c], PT ;  /* 0x00009f008f007a0c */ /* 0x000ff60003f06270 */
[----:B------:R-:W-:Y:S02]  /*3950*/  @!UPT UIADD3 URZ, URZ, URZ, URZ ;  /* 0x0000003f3f3ff290 */ /* 0x000fe4000fffe03f */
[----:B------:R-:W-:Y:S01]  /*3960*/  @!P0 HADD2.F32 R0, -RZ, R19.H0_H0 ;  /* 0x20000013ff008230 */ /* 0x000fe20000004100 */
[----:B------:R-:W-:Y:S01]  /*3970*/  @!P0 SHF.R.U64 R4, R6, 0x10, R7 ;  /* 0x0000001006048819 */ /* 0x000fe20000001207 */
[----:B------:R-:W-:Y:S01]  /*3980*/  @!P0 HADD2.F32 R6, -RZ, R32.H0_H0 ;  /* 0x20000020ff068230 */ /* 0x000fe20000004100 */
[----:B------:R-:W-:Y:S02]  /*3990*/  @!P0 SHF.R.U64 R15, R26, 0x10, R27 ;  /* 0x000000101a0f8819 */ /* 0x000fe4000000121b */
[----:B------:R-:W-:Y:S01]  /*39a0*/  @!P0 SHF.R.U32.HI R7, RZ, 0x10, R7 ;  /* 0x00000010ff078819 */ /* 0x000fe20000011607 */
[----:B------:R-:W-:Y:S01]  /*39b0*/  @!P0 HADD2.F32 R4, -RZ, R4.H0_H0 ;  /* 0x20000004ff048230 */ /* 0x000fe20000004100 */
[----:B------:R-:W-:Y:S01]  /*39c0*/  @!P0 SHF.R.U32.HI R23, RZ, 0x10, R27 ;  /* 0x00000010ff178819 */ /* 0x000fe2000001161b */
[----:B------:R-:W-:Y:S02]  /*39d0*/  @!P0 HADD2.F32 R15, -RZ, R15.H0_H0 ;  /* 0x2000000fff0f8230 */ /* 0x000fe40000004100 */
[----:B------:R-:W-:Y:S02]  /*39e0*/  @!P0 HADD2.F32 R7, -RZ, R7.H0_H0 ;  /* 0x20000007ff078230 */ /* 0x000fe40000004100 */
[----:B------:R-:W-:Y:S01]  /*39f0*/  @!P0 HADD2.F32 R23, -RZ, R23.H0_H0 ;  /* 0x20000017ff178230 */ /* 0x000fe20000004100 */
[----:B-1----:R-:W-:Y:S02]  /*3a00*/  @!P0 MOV R2, R8 ;  /* 0x0000000800028202 */ /* 0x002fe40000000f00 */
[----:B------:R-:W-:Y:S03]  /*3a10*/  @!P0 MOV R3, R9 ;  /* 0x0000000900038202 */ /* 0x000fe60000000f00 */
[--C-:B------:R-:W-:Y:S02]  /*3a20*/  @!P0 HADD2.F32 R5, -RZ, R2.reuse.H1_H1 ;  /* 0x30000002ff058230 */ /* 0x100fe40000004100 */
[----:B------:R-:W-:Y:S02]  /*3a30*/  @!P0 HADD2.F32 R2, -RZ, R2.H0_H0 ;  /* 0x20000002ff028230 */ /* 0x000fe40000004100 */
[--C-:B------:R-:W-:Y:S01]  /*3a40*/  @!P0 HADD2.F32 R14, -RZ, R3.reuse.H1_H1 ;  /* 0x30000003ff0e8230 */ /* 0x100fe20000004100 */
[CC--:B------:R-:W-:Y:S01]  /*3a50*/  @!P0 FMUL.FTZ R18, R5.reuse, R0.reuse ;  /* 0x0000000005128220 */ /* 0x0c0fe20000410000 */
[----:B------:R-:W-:Y:S01]  /*3a60*/  @!P0 HADD2.F32 R3, -RZ, R3.H0_H0 ;  /* 0x20000003ff038230 */ /* 0x000fe20000004100 */
[C---:B------:R-:W-:Y:S02]  /*3a70*/  @!P0 FMUL.FTZ R0, R2.reuse, R0 ;  /* 0x0000000002008220 */ /* 0x040fe40000410000 */
[-C--:B------:R-:W-:Y:S02]  /*3a80*/  @!P0 FFMA.FTZ R35, R2, R6.reuse, -R18 ;  /* 0x0000000602238223 */ /* 0x080fe40000010812 */
[----:B------:R-:W-:Y:S01]  /*3a90*/  @!P0 FFMA.FTZ R0, R5, R6, R0 ;  /* 0x0000000605008223 */ /* 0x000fe20000010000 */
[----:B------:R-:W-:Y:S01]  /*3aa0*/  @!P0 MOV R5, R10 ;  /* 0x0000000a00058202 */ /* 0x000fe20000000f00 */
[CC--:B------:R-:W-:Y:S02]  /*3ab0*/  @!P0 FMUL.FTZ R18, R14.reuse, R4.reuse ;  /* 0x000000040e128220 */ /* 0x0c0fe40000410000 */
[C---:B------:R-:W-:Y:S01]  /*3ac0*/  @!P0 FMUL.FTZ R2, R3.reuse, R4 ;  /* 0x0000000403028220 */ /* 0x040fe20000410000 */
[----:B------:R-:W-:Y:S01]  /*3ad0*/  @!P0 MOV R4, R11 ;  /* 0x0000000b00048202 */ /* 0x000fe20000000f00 */
[-C--:B------:R-:W-:Y:S01]  /*3ae0*/  @!P0 FFMA.FTZ R27, R3, R15.reuse, -R18 ;  /* 0x0000000f031b8223 */ /* 0x080fe20000010812 */
[----:B------:R-:W-:Y:S01]  /*3af0*/  @!P0 HADD2.F32 R18, -RZ, R5.H1_H1 ;  /* 0x30000005ff128230 */ /* 0x000fe20000004100 */
[----:B------:R-:W-:Y:S01]  /*3b00*/  @!P0 FFMA.FTZ R2, R14, R15, R2 ;  /* 0x0000000f0e028223 */ /* 0x000fe20000010002 */
[----:B------:R-:W-:Y:S02]  /*3b10*/  @!P0 HADD2.F32 R3, -RZ, R19.H1_H1 ;  /* 0x30000013ff038230 */ /* 0x000fe40000004100 */
[----:B------:R-:W-:Y:S02]  /*3b20*/  @!P0 HADD2.F32 R6, -RZ, R5.H0_H0 ;  /* 0x20000005ff068230 */ /* 0x000fe40000004100 */
[----:B------:R-:W-:Y:S01]  /*3b30*/  @!P0 F2FP.PACK_AB R2, R2, R27 ;  /* 0x0000001b0202823e */ /* 0x000fe200000000ff */
[----:B------:R-:W-:Y:S02]  /*3b40*/  @!P0 HADD2.F32 R5, -RZ, R4.H0_H0 ;  /* 0x20000004ff058230 */ /* 0x000fe40000004100 */
[----:B------:R-:W-:Y:S01]  /*3b50*/  @!P0 HADD2.F32 R19, -RZ, R32.H1_H1 ;  /* 0x30000020ff138230 */ /* 0x000fe20000004100 */
[----:B------:R-:W-:Y:S01]  /*3b60*/  @!P0 MOV R9, R2 ;  /* 0x0000000200098202 */ /* 0x000fe20000000f00 */
[----:B------:R-:W-:Y:S01]  /*3b70*/  @!P0 HADD2.F32 R22, -RZ, R4.H1_H1 ;  /* 0x30000004ff168230 */ /* 0x000fe20000004100 */
[-C--:B------:R-:W-:Y:S02]  /*3b80*/  @!P0 FMUL.FTZ R4, R18, R3.reuse ;  /* 0x0000000312048220 */ /* 0x080fe40000410000 */
[C---:B------:R-:W-:Y:S02]  /*3b90*/  @!P0 FMUL.FTZ R3, R6.reuse, R3 ;  /* 0x0000000306038220 */ /* 0x040fe40000410000 */
[----:B------:R-:W-:Y:S02]  /*3ba0*/  @!P0 FFMA.FTZ R6, R6, R19, -R4 ;  /* 0x0000001306068223 */ /* 0x000fe40000010804 */
[CC--:B------:R-:W-:Y:S02]  /*3bb0*/  @!P0 FMUL.FTZ R4, R5.reuse, R7.reuse ;  /* 0x0000000705048220 */ /* 0x0c0fe40000410000 */
[----:B------:R-:W-:Y:S02]  /*3bc0*/  @!P0 FMUL.FTZ R26, R22, R7 ;  /* 0x00000007161a8220 */ /* 0x000fe40000410000 */
[----:B------:R-:W-:Y:S02]  /*3bd0*/  @!P0 FFMA.FTZ R3, R18, R19, R3 ;  /* 0x0000001312038223 */ /* 0x000fe40000010003 */
[----:B------:R-:W-:Y:S01]  /*3be0*/  @!P0 FFMA.FTZ R26, R5, R23, -R26 ;  /* 0x00000017051a8223 */ /* 0x000fe2000001081a */
[----:B------:R-:W-:Y:S01]  /*3bf0*/  @!P0 F2FP.PACK_AB R5, R0, R35 ;  /* 0x000000230005823e */ /* 0x000fe200000000ff */
[----:B------:R-:W-:Y:S01]  /*3c00*/  @!P0 FFMA.FTZ R4, R22, R23, R4 ;  /* 0x0000001716048223 */ /* 0x000fe20000010004 */
[----:B------:R-:W-:Y:S02]  /*3c10*/  @!P0 F2FP.PACK_AB R3, R3, R6 ;  /* 0x000000060303823e */ /* 0x000fe400000000ff */
[----:B------:R-:W-:Y:S02]  /*3c20*/  @!P0 MOV R8, R5 ;  /* 0x0000000500088202 */ /* 0x000fe40000000f00 */
[----:B------:R-:W-:Y:S02]  /*3c30*/  @!P0 F2FP.PACK_AB R0, R4, R26 ;  /* 0x0000001a0400823e */ /* 0x000fe400000000ff */
[----:B------:R-:W-:Y:S02]  /*3c40*/  @!P0 MOV R10, R3 ;  /* 0x00000003000a8202 */ /* 0x000fe40000000f00 */
[----:B------:R-:W-:Y:S05]  /*3c50*/  @!P0 MOV R11, R0 ;  /* 0x00000000000b8202 */ /* 0x000fea0000000f00 */
[----:B------:R1:W-:Y:S02]  /*3c60*/  ST.E.128 [R24.64], R8 ;  /* 0x0000000818007985 */ /* 0x0003e4000c101d08 */
.L_x_184:
[----:B------:R-:W-:Y:S05]  /*3c70*/  BSYNC B0 ;  /* 0x0000000000007941 */ /* 0x000fea0003800000 */
.L_x_183:
        /* <DEDUP_REMOVED lines=10> */
[--C-:B------:R-:W-:Y:S01]  /*3d20*/  @!P0 SHF.R.U64 R4, R12, 0x10, R13.reuse ;  /* 0x000000100c048819 */ /* 0x100fe2000000120d */
[--C-:B------:R-:W-:Y:S01]  /*3d30*/  @!P0 HADD2.F32 R6, -RZ, R33.reuse.H0_H0 ;  /* 0x20000021ff068230 */ /* 0x100fe20000004100 */
[----:B------:R-:W-:Y:S01]  /*3d40*/  @!P0 SHF.R.U32.HI R7, RZ, 0x10, R13 ;  /* 0x00000010ff078819 */ /* 0x000fe2000001160d */
[----:B------:R-:W-:Y:S01]  /*3d50*/  @!P0 HADD2.F32 R15, -RZ, R33.H1_H1 ;  /* 0x30000021ff0f8230 */ /* 0x000fe20000004100 */
[--C-:B------:R-:W-:Y:S01]  /*3d60*/  @!P0 SHF.R.U64 R13, R28, 0x10, R29.reuse ;  /* 0x000000101c0d8819 */ /* 0x100fe2000000121d */
        /* <DEDUP_REMOVED lines=20> */
[--C-:B------:R-:W-:Y:S01]  /*3eb0*/  @!P0 HADD2.F32 R14, -RZ, R5.reuse.H1_H1 ;  /* 0x30000005ff0e8230 */ /* 0x100fe20000004100 */
[----:B------:R-:W-:Y:S01]  /*3ec0*/  @!P0 FFMA.FTZ R2, R12, R13, R2 ;  /* 0x0000000d0c028223 */ /* 0x000fe20000010002 */
[----:B------:R-:W-:Y:S02]  /*3ed0*/  @!P0 HADD2.F32 R3, -RZ, R20.H1_H1 ;  /* 0x30000014ff038230 */ /* 0x000fe40000004100 */
[----:B------:R-:W-:Y:S02]  /*3ee0*/  @!P0 HADD2.F32 R6, -RZ, R5.H0_H0 ;  /* 0x20000005ff068230 */ /* 0x000fe40000004100 */
[----:B------:R-:W-:Y:S01]  /*3ef0*/  @!P0 F2FP.PACK_AB R2, R2, R24 ;  /* 0x000000180202823e */ /* 0x000fe200000000ff */
[--C-:B------:R-:W-:Y:S02]  /*3f00*/  @!P0 HADD2.F32 R5, -RZ, R4.reuse.H0_H0 ;  /* 0x20000004ff058230 */ /* 0x100fe40000004100 */
[----:B------:R-:W-:Y:S01]  /*3f10*/  @!P0 HADD2.F32 R18, -RZ, R4.H1_H1 ;  /* 0x30000004ff128230 */ /* 0x000fe20000004100 */
[-C--:B------:R-:W-:Y:S01]  /*3f20*/  @!P0 FMUL.FTZ R4, R14, R3.reuse ;  /* 0x000000030e048220 */ /* 0x080fe20000410000 */
[----:B------:R-:W-:Y:S01]  /*3f30*/  @!P0 MOV R9, R2 ;  /* 0x0000000200098202 */ /* 0x000fe20000000f00 */
        /* <DEDUP_REMOVED lines=14> */
.L_x_186:
[----:B------:R-:W-:Y:S05]  /*4020*/  BSYNC B0 ;  /* 0x0000000000007941 */ /* 0x000fea0003800000 */
.L_x_185:
[----:B------:R-:W-:Y:S11]  /*4030*/  ISETP.GE.AND P0, PT, R200, c[0x0][0x1d4], PT ;  /* 0x00007500c8007a0c */ /* 0x000ff60003f06270 */
[----:B------:R-:W-:Y:S02]  /*4040*/  @!UPT UIADD3 URZ, URZ, URZ, URZ ;  /* 0x0000003f3f3ff290 */ /* 0x000fe4000fffe03f */
[----:B------:R-:W-:-:S05]  /*4050*/  @P0 BRA `(.L_x_180) ;  /* 0x0000184000000947 */ /* 0x000fca0003800000 */
[C---:B-1--4-:R-:W-:Y:S01]  /*4060*/  LEA R22, P0, R200.reuse, R39, 0x1 ;  /* 0x00000027c8167211 */ /* 0x052fe200078008ff */
[----:B------:R-:W1:Y:S03]  /*4070*/  LDS.128 R8, [R198+0xf080] ;  /* 0x00f08000c6087984 */ /* 0x000e660000000c00 */
[----:B---3--:R-:W-:Y:S02]  /*4080*/  LEA.HI.X R23, R200, R40, R210, 0x1, P0 ;  /* 0x00000028c8177211 */ /* 0x008fe400000f0cd2 */
[----:B------:R-:W-:Y:S11]  /*4090*/  ISETP.GE.AND P0, PT, R142, c[0x0][0x27c], PT ;  /* 0x00009f008e007a0c */ /* 0x000ff60003f06270 */
[----:B------:R-:W-:Y:S02]  /*40a0*/  @!UPT UIADD3 URZ, URZ, URZ, URZ ;  /* 0x0000003f3f3ff290 */ /* 0x000fe4000fffe03f */
[----:B------:R-:W-:Y:S01]  /*40b0*/  @!P0 HADD2.F32 R0, -RZ, R21.H0_H0 ;  /* 0x20000015ff008230 */ /* 0x000fe20000004100 */
[----:B------:R-:W-:Y:S01]  /*40c0*/  @!P0 SHF.R.U64 R4, R16, 0x10, R17 ;  /* 0x0000001010048819 */ /* 0x000fe20000001211 */
[--C-:B------:R-:W-:Y:S01]  /*40d0*/  @!P0 HADD2.F32 R6, -RZ, R34.reuse.H0_H0 ;  /* 0x20000022ff068230 */ /* 0x100fe20000004100 */
[----:B------:R-:W-:Y:S01]  /*40e0*/  @!P0 SHF.R.U64 R13, R30, 0x10, R31 ;  /* 0x000000101e0d8819 */ /* 0x000fe2000000121f */
[----:B------:R-:W-:Y:S01]  /*40f0*/  @!P0 HADD2.F32 R15, -RZ, R34.H1_H1 ;  /* 0x30000022ff0f8230 */ /* 0x000fe20000004100 */
        /* <DEDUP_REMOVED lines=35> */
[-C--:B------:R-:W-:Y:S01]  /*4330*/  @!P0 FFMA.FTZ R18, R5, R17.reuse, -R18 ;  /* 0x0000001105128223 */ /* 0x080fe20000010812 */
[----:B------:R-:W-:Y:S01]  /*4340*/  @!P0 F2FP.PACK_AB R5, R0, R20 ;  /* 0x000000140005823e */ /* 0x000fe200000000ff */
[----:B------:R-:W-:Y:S01]  /*4350*/  @!P0 FFMA.FTZ R4, R16, R17, R4 ;  /* 0x0000001110048223 */ /* 0x000fe20000010004 */
[----:B------:R-:W-:Y:S02]  /*4360*/  @!P0 F2FP.PACK_AB R3, R3, R6 ;  /* 0x000000060303823e */ /* 0x000fe400000000ff */
[----:B------:R-:W-:Y:S02]  /*4370*/  @!P0 MOV R8, R5 ;  /* 0x0000000500088202 */ /* 0x000fe40000000f00 */
[----:B------:R-:W-:Y:S02]  /*4380*/  @!P0 F2FP.PACK_AB R0, R4, R18 ;  /* 0x000000120400823e */ /* 0x000fe400000000ff */
[----:B------:R-:W-:Y:S02]  /*4390*/  @!P0 MOV R10, R3 ;  /* 0x00000003000a8202 */ /* 0x000fe40000000f00 */
[----:B------:R-:W-:Y:S05]  /*43a0*/  @!P0 MOV R11, R0 ;  /* 0x00000000000b8202 */ /* 0x000fea0000000f00 */
[----:B------:R1:W-:Y:S01]  /*43b0*/  ST.E.128 [R22.64], R8 ;  /* 0x0000000816007985 */ /* 0x0003e2000c101d08 */
[----:B------:R-:W-:-:S05]  /*43c0*/  BRA `(.L_x_180) ;  /* 0x000014d000007947 */ /* 0x000fca0003800000 */
.L_x_177:
        /* <DEDUP_REMOVED lines=17> */
[----:B------:R-:W-:Y:S05]  /*44e0*/  IADD3 R3, P0, R70, R10, RZ ;  /* 0x0000000a46037210 */ /* 0x000fea0007f1e0ff */
[----:B------:R-:W-:Y:S01]  /*44f0*/  IMAD.X R10, R21, 0x1, R88, P0 ;  /* 0x00000001150a7824 */ /* 0x000fe200000e0658 */
[C---:B------:R-:W-:Y:S04]  /*4500*/  LEA R8, P0, R0.reuse, c[0x0][0x270], 0x1 ;  /* 0x00009c0000087a11 */ /* 0x040fe800078008ff */
[----:B------:R-:W-:Y:S02]  /*4510*/  LEA.HI.X R9, R0, c[0x0][0x274], R2, 0x1, P0 ;  /* 0x00009d0000097a11 */ /* 0x000fe400000f0c02 */
[C---:B------:R-:W-:Y:S04]  /*4520*/  LEA R2, P0, R3.reuse, c[0x0][0x288], 0x1 ;  /* 0x0000a20003027a11 */ /* 0x040fe800078008ff */
[----:B------:R-:W-:Y:S02]  /*4530*/  LEA.HI.X R3, R3, c[0x0][0x28c], R10, 0x1, P0 ;  /* 0x0000a30003037a11 */ /* 0x000fe400000f0c0a */
[----:B------:R-:W-:Y:S11]  /*4540*/  ISETP.GE.AND P0, PT, R134, c[0x0][0x27c], PT ;  /* 0x00009f0086007a0c */ /* 0x000ff60003f06270 */
[----:B------:R-:W-:Y:S02]  /*4550*/  @!UPT UIADD3 URZ, URZ, URZ, URZ ;  /* 0x0000003f3f3ff290 */ /* 0x000fe4000fffe03f */
[----:B------:R1:W5:Y:S04]  /*4560*/  @!P0 LDG.E.128 R24, [R8.64] ;  /* 0x0000000808188981 */ /* 0x000368000c1e1d00 */
[----:B------:R1:W5:Y:S01]  /*4570*/  @!P0 LDG.E.128 R4, [R2.64] ;  /* 0x0000000802048981 */ /* 0x000362000c1e1d00 */
[----:B------:R-:W-:Y:S11]  /*4580*/  ISETP.GE.AND P0, PT, R136, c[0x0][0x27c], PT ;  /* 0x00009f0088007a0c */ /* 0x000ff60003f06270 */
[----:B------:R-:W-:Y:S02]  /*4590*/  @!UPT UIADD3 URZ, URZ, URZ, URZ ;  /* 0x0000003f3f3ff290 */ /* 0x000fe4000fffe03f */
[----:B------:R1:W5:Y:S04]  /*45a0*/  @!P0 LDG.E.128 R28, [R8.64+0x80] ;  /* 0x00008008081c8981 */ /* 0x000368000c1e1d00 */
[----:B------:R1:W5:Y:S02]  /*45b0*/  @!P0 LDG.E.128 R12, [R2.64+0x80] ;  /* 0x00008008020c8981 */ /* 0x000364000c1e1d00 */
.L_x_188:
[----:B------:R-:W-:Y:S05]  /*45c0*/  BSYNC B0 ;  /* 0x0000000000007941 */ /* 0x000fea0003800000 */
.L_x_187:
[----:B------:R2:W3:Y:S04]  /*45d0*/  SHFL.IDX PT, R41, R18, RZ, 0x181f ;  /* 0x00181fff12297589 */ /* 0x0004e800000e0000 */
[----:B------:R2:W4:Y:S01]  /*45e0*/  SHFL.IDX PT, R40, R20, RZ, 0x181f ;  /* 0x00181fff14287589 */ /* 0x00052200000e0000 */
[----:B------:R-:W-:-:S05]  /*45f0*/  @P1 BRA `(.L_x_180) ;  /* 0x000012a000001947 */ /* 0x000fca0003800000 */
[----:B------:R-:W-:Y:S01]  /*4600*/  ISETP.GE.AND P0, PT, R134, c[0x0][0x1d4], PT ;  /* 0x0000750086007a0c */ /* 0x000fe20003f06270 */
[----:B-1---5:R-:W-:Y:S01]  /*4610*/  IMAD.MOV.U32 R8, RZ, RZ, R30 ;  /* 0x000000ffff087224 */ /* 0x022fe200078e001e */
[----:B------:R-:W-:Y:S01]  /*4620*/  IADD3 R98, -R101, c[0x0][0x1d4], RZ ;  /* 0x0000750065627a10 */ /* 0x000fe20007ffe1ff */
[----:B------:R-:W-:Y:S01]  /*4630*/  IMAD.MOV.U32 R3, RZ, RZ, R31 ;  /* 0x000000ffff037224 */ /* 0x000fe200078e001f */
[----:B------:R-:W-:Y:S01]  /*4640*/  SHF.R.U32.HI R112, RZ, 0x3, R218 ;  /* 0x00000003ff707819 */ /* 0x000fe200000116da */
[----:B------:R-:W-:Y:S01]  /*4650*/  IMAD.MOV.U32 R2, RZ, RZ, R28 ;  /* 0x000000ffff027224 */ /* 0x000fe200078e001c */
[----:B------:R-:W-:Y:S01]  /*4660*/  BSSY B0, `(.L_x_189) ;  /* 0x000008a000007945 */ /* 0x000fe20003800000 */
[----:B------:R-:W-:Y:S01]  /*4670*/  IMAD.MOV.U32 R0, RZ, RZ, R29 ;  /* 0x000000ffff007224 */ /* 0x000fe200078e001d */
[----:B------:R-:W-:Y:S01]  /*4680*/  PRMT R39, R8, 0x5410, R3 ;  /* 0x0000541008277816 */ /* 0x000fe20000000003 */
[----:B------:R-:W-:Y:S01]  /*4690*/  IMAD.MOV.U32 R3, RZ, RZ, R15 ;  /* 0x000000ffff037224 */ /* 0x000fe200078e000f */
[----:B------:R-:W-:Y:S02]  /*46a0*/  MOV R8, R14 ;  /* 0x0000000e00087202 */ /* 0x000fe40000000f00 */
[----:B------:R-:W-:Y:S01]  /*46b0*/  PRMT R38, R2, 0x5410, R0 ;  /* 0x0000541002267816 */ /* 0x000fe20000000000 */
[----:B------:R-:W-:Y:S01]  /*46c0*/  IMAD.MOV.U32 R2, RZ, RZ, R12 ;  /* 0x000000ffff027224 */ /* 0x000fe200078e000c */
[----:B------:R-:W-:Y:S02]  /*46d0*/  MOV R0, R13 ;  /* 0x0000000d00007202 */ /* 0x000fe40000000f00 */
[----:B------:R-:W-:Y:S02]  /*46e0*/  PRMT R21, R8, 0x5410, R3 ;  /* 0x0000541008157816 */ /* 0x000fe40000000003 */
[----:B--2---:R-:W-:Y:S01]  /*46f0*/  PRMT R20, R2, 0x5410, R0 ;  /* 0x0000541002147816 */ /* 0x004fe20000000000 */
[----:B------:R-:W-:-:S05]  /*4700*/  @P0 BRA `(.L_x_190) ;  /* 0x000007f000000947 */ /* 0x000fca0003800000 */
[--C-:B------:R-:W-:Y:S01]  /*4710*/  IMAD.MOV.U32 R9, RZ, RZ, R5.reuse ;  /* 0x000000ffff097224 */ /* 0x100fe200078e0005 */
[----:B------:R-:W-:Y:S01]  /*4720*/  LOP3.LUT P2, RZ, R212, 0x2, RZ, 0xc0, !PT ;  /* 0x00000002d4ff7812 */ /* 0x000fe2000784c0ff */
[----:B------:R-:W1:Y:S01]  /*4730*/  LDS.128 R16, [R82+0xc080] ;  /* 0x00c0800052107984 */ /* 0x000e620000000c00 */
[----:B------:R-:W-:Y:S02]  /*4740*/  ISETP.GE.AND P0, PT, R134, c[0x0][0x27c], PT ;  /* 0x00009f0086007a0c */ /* 0x000fe40003f06270 */
[----:B------:R-:W-:Y:S02]  /*4750*/  SEL R0, R101, R98, !P2 ;  /* 0x0000006265007207 */ /* 0x000fe40005000000 */
[----:B------:R-:W-:Y:S02]  /*4760*/  MOV R10, R24 ;  /* 0x00000018000a7202 */ /* 0x000fe40000000f00 */
[----:B------:R-:W-:Y:S02]  /*4770*/  SHF.R.S32.HI R2, RZ, 0x1f, R0 ;  /* 0x0000001fff027819 */ /* 0x000fe40000011400 */
[----:B------:R-:W-:Y:S02]  /*4780*/  MOV R37, R25 ;  /* 0x0000001900257202 */ /* 0x000fe40000000f00 */
[----:B------:R-:W-:Y:S03]  /*4790*/  LEA.HI R0, R2, R0, RZ, 0x4 ;  /* 0x0000000002007211 */ /* 0x000fe600078f20ff */
[----:B------:R-:W-:Y:S01]  /*47a0*/  @!P0 HADD2.F32 R22, -RZ, R10.H0_H0 ;  /* 0x2000000aff168230 */ /* 0x000fe20000004100 */
[----:B------:R-:W-:Y:S02]  /*47b0*/  LEA.HI.SX32 R0, R0, R90, 0x1c ;  /* 0x0000005a00007211 */ /* 0x000fe400078fe2ff */
[----:B------:R-:W-:Y:S02]  /*47c0*/  @!P0 SHF.R.U32.HI R10, RZ, 0x10, R5 ;  /* 0x00000010ff0a8819 */ /* 0x000fe40000011605 */
[----:B------:R-:W-:Y:S02]  /*47d0*/  SHF.R.S32.HI R2, RZ, 0x1f, R0 ;  /* 0x0000001fff027819 */ /* 0x000fe40000011400 */
[----:B------:R-:W-:Y:S02]  /*47e0*/  SHF.L.U32 R43, R0, 0x3, RZ ;  /* 0x00000003002b7819 */ /* 0x000fe400000006ff */
[----:B------:R-:W-:Y:S02]  /*47f0*/  LEA.HI R0, R2, R0, RZ, 0x3 ;  /* 0x0000000002007211 */ /* 0x000fe400078f18ff */
[----:B------:R-:W-:Y:S03]  /*4800*/  LOP3.LUT R2, R218, 0x38, R43, 0xf8, !PT ;  /* 0x00000038da027812 */ /* 0x000fe600078ef82b */
[----:B------:R-:W-:Y:S01]  /*4810*/  IMAD.SHL.U32 R0, R0, 0x100, RZ ;  /* 0x0000010000007824 */ /* 0x000fe200078e00ff */
[----:B------:R-:W-:Y:S04]  /*4820*/  LOP3.LUT R2, R2, R112, RZ, 0x3c, !PT ;  /* 0x0000007002027212 */ /* 0x000fe800078e3cff */
[----:B------:R-:W-:Y:S04]  /*4830*/  LOP3.LUT R0, R0, 0x7ffff800, RZ, 0xc0, !PT ;  /* 0x7ffff80000007812 */ /* 0x000fe800078ec0ff */
[----:B------:R-:W-:Y:S02]  /*4840*/  IADD3 R0, R2, R0, R220 ;  /* 0x0000000002007210 */ /* 0x000fe40007ffe0dc */
[----:B-1----:R-:W-:Y:S02]  /*4850*/  @!P0 MOV R8, R16 ;  /* 0x0000001000088202 */ /* 0x002fe40000000f00 */
[----:B------:R-:W-:Y:S03]  /*4860*/  SHF.L.U32 R0, R0, 0x1, RZ ;  /* 0x0000000100007819 */ /* 0x000fe600000006ff */
[----:B------:R-:W-:Y:S02]  /*4870*/  @!P0 HADD2.F32 R3, -RZ, R8.H0_H0 ;  /* 0x20000008ff038230 */ /* 0x000fe40000004100 */
[----:B------:R1:W2:Y:S02]  /*4880*/  LDS.128 R32, [R0+0xc080] ;  /* 0x00c0800000207984 */ /* 0x0002a40000000c00 */
[----:B-1----:R-:W-:Y:S05]  /*4890*/  IMAD.MOV.U32 R0, RZ, RZ, R4 ;  /* 0x000000ffff007224 */ /* 0x002fea00078e0004 */
[----:B------:R-:W-:Y:S05]  /*48a0*/  @!P0 HADD2.F32 R2, -RZ, R0.H0_H0 ;  /* 0x20000000ff028230 */ /* 0x000fea0000004100 */
[-C--:B------:R-:W-:Y:S02]  /*48b0*/  @!P0 FMUL.FTZ R0, R3, R2.reuse ;  /* 0x0000000203008220 */ /* 0x080fe40000410000 */
[----:B--2---:R-:W-:Y:S05]  /*48c0*/  @!P0 IMAD.MOV.U32 R23, RZ, RZ, R32 ;  /* 0x000000ffff178224 */ /* 0x004fea00078e0020 */
[----:B------:R-:W-:Y:S05]  /*48d0*/  @!P0 HADD2.F32 R11, -RZ, R23.H0_H0 ;  /* 0x20000017ff0b8230 */ /* 0x000fea0000004100 */
[C---:B------:R-:W-:Y:S01]  /*48e0*/  @!P0 FMUL.FTZ R36, R11.reuse, R2 ;  /* 0x000000020b248220 */ /* 0x040fe20000410000 */
[----:B------:R-:W-:Y:S01]  /*48f0*/  @!P0 SHF.R.U64 R2, R4, 0x10, R5 ;  /* 0x0000001004028819 */ /* 0x000fe20000001205 */
[-C--:B------:R-:W-:Y:S01]  /*4900*/  @!P0 FFMA.FTZ R0, R11, R22.reuse, R0 ;  /* 0x000000160b008223 */ /* 0x080fe20000010000 */
[----:B------:R-:W-:Y:S01]  /*4910*/  @!P0 SHF.R.U64 R4, R24, 0x10, R25 ;  /* 0x0000001018048819 */ /* 0x000fe20000001219 */
[----:B------:R-:W-:Y:S01]  /*4920*/  @!P0 FFMA.FTZ R48, R3, R22, -R36 ;  /* 0x0000001603308223 */ /* 0x000fe20000010824 */
[----:B------:R-:W-:Y:S01]  /*4930*/  @!P0 HADD2.F32 R5, -RZ, R9.H0_H0 ;  /* 0x20000009ff058230 */ /* 0x000fe20000004100 */
[----:B------:R-:W-:Y:S01]  /*4940*/  @!P0 IMAD.MOV.U32 R36, RZ, RZ, R33 ;  /* 0x000000ffff248224 */ /* 0x000fe200078e0021 */
[----:B------:R-:W-:Y:S01]  /*4950*/  @!P0 HADD2.F32 R2, -RZ, R2.H0_H0 ;  /* 0x20000002ff028230 */ /* 0x000fe20000004100 */
[----:B------:R-:W-:Y:S01]  /*4960*/  @!P0 MOV R9, R17 ;  /* 0x0000001100098202 */ /* 0x000fe20000000f00 */
[----:B------:R-:W-:Y:S02]  /*4970*/  @!P0 HADD2.F32 R11, -RZ, R23.H1_H1 ;  /* 0x30000017ff0b8230 */ /* 0x000fe40000004100 */
[----:B------:R-:W-:Y:S02]  /*4980*/  @!P0 HADD2.F32 R3, -RZ, R8.H1_H1 ;  /* 0x30000008ff038230 */ /* 0x000fe40000004100 */
[----:B------:R-:W-:Y:S01]  /*4990*/  @!P0 HADD2.F32 R8, -RZ, R4.H0_H0 ;  /* 0x20000004ff088230 */ /* 0x000fe20000004100 */
[-C--:B------:R-:W-:Y:S01]  /*49a0*/  @!P0 FMUL.FTZ R23, R11, R2.reuse ;  /* 0x000000020b178220 */ /* 0x080fe20000410000 */
[----:B------:R-:W-:Y:S01]  /*49b0*/  @!P0 HADD2.F32 R22, -RZ, R36.H0_H0 ;  /* 0x20000024ff168230 */ /* 0x000fe20000004100 */
[C---:B------:R-:W-:Y:S01]  /*49c0*/  @!P0 FMUL.FTZ R2, R3.reuse, R2 ;  /* 0x0000000203028220 */ /* 0x040fe20000410000 */
[----:B------:R-:W-:Y:S01]  /*49d0*/  @!P0 HADD2.F32 R4, -RZ, R9.H0_H0 ;  /* 0x20000009ff048230 */ /* 0x000fe20000004100 */
[-C--:B------:R-:W-:Y:S01]  /*49e0*/  @!P0 FFMA.FTZ R47, R3, R8.reuse, -R23 ;  /* 0x00000008032f8223 */ /* 0x080fe20000010817 */
[----:B------:R-:W-:Y:S01]  /*49f0*/  @!P0 HADD2.F32 R23, -RZ, R37.H0_H0 ;  /* 0x20000025ff178230 */ /* 0x000fe20000004100 */
[-C--:B------:R-:W-:Y:S01]  /*4a00*/  @!P0 FMUL.FTZ R24, R22, R5.reuse ;  /* 0x0000000516188220 */ /* 0x080fe20000410000 */
[----:B------:R-:W-:Y:S01]  /*4a10*/  @!P0 SHF.R.U32.HI R37, RZ, 0x10, R25 ;  /* 0x00000010ff258819 */ /* 0x000fe20000011619 */
[----:B------:R-:W-:Y:S01]  /*4a20*/  @!P0 FFMA.FTZ R2, R11, R8, R2 ;  /* 0x000000080b028223 */ /* 0x000fe20000010002 */
[----:B------:R-:W-:Y:S01]  /*4a30*/  @!P0 MOV R11, R34 ;  /* 0x00000022000b8202 */ /* 0x000fe20000000f00 */
[----:B------:R-:W-:Y:S01]  /*4a40*/  @!P0 FMUL.FTZ R3, R4, R5 ;  /* 0x0000000504038220 */ /* 0x000fe20000410000 */
[----:B------:R-:W-:Y:S01]  /*4a50*/  @!P0 MOV R8, R18 ;  /* 0x0000001200088202 */ /* 0x000fe20000000f00 */
[----:B------:R-:W-:Y:S01]  /*4a60*/  IMAD.MOV.U32 R5, RZ, RZ, R6 ;  /* 0x000000ffff057224 */ /* 0x000fe200078e0006 */
[----:B------:R-:W-:Y:S01]  /*4a70*/  @!P0 SHF.R.U64 R6, R6, 0x10, R7 ;  /* 0x0000001006068819 */ /* 0x000fe20000001207 */
[-C--:B------:R-:W-:Y:S02]  /*4a80*/  @!P0 FFMA.FTZ R42, R4, R23.reuse, -R24 ;  /* 0x00000017042a8223 */ /* 0x080fe40000010818 */
[----:B------:R-:W-:Y:S01]  /*4a90*/  IMAD.MOV.U32 R4, RZ, RZ, R26 ;  /* 0x000000ffff047224 */ /* 0x000fe200078e001a */
[----:B------:R-:W-:Y:S01]  /*4aa0*/  @!P0 HADD2.F32 R5, -RZ, R5.H0_H0 ;  /* 0x20000005ff058230 */ /* 0x000fe20000004100 */
[----:B------:R-:W-:Y:S01]  /*4ab0*/  @!P0 FFMA.FTZ R3, R22, R23, R3 ;  /* 0x0000001716038223 */ /* 0x000fe20000010003 */
[--C-:B------:R-:W-:Y:S02]  /*4ac0*/  @!P0 HADD2.F32 R22, -RZ, R11.reuse.H0_H0 ;  /* 0x2000000bff168230 */ /* 0x100fe40000004100 */
[----:B------:R-:W-:Y:S02]  /*4ad0*/  @!P0 HADD2.F32 R23, -RZ, R4.H0_H0 ;  /* 0x20000004ff178230 */ /* 0x000fe40000004100 */
[----:B------:R-:W-:Y:S01]  /*4ae0*/  @!P0 HADD2.F32 R4, -RZ, R8.H0_H0 ;  /* 0x20000008ff048230 */ /* 0x000fe20000004100 */
[----:B------:R-:W-:Y:S01]  /*4af0*/  @!P0 FMUL.FTZ R24, R22, R5 ;  /* 0x0000000516188220 */ /* 0x000fe20000410000 */
[----:B------:R-:W-:Y:S03]  /*4b00*/  @!P0 HADD2.F32 R6, -RZ, R6.H0_H0 ;  /* 0x20000006ff068230 */ /* 0x000fe60000004100 */
[C---:B------:R-:W-:Y:S01]  /*4b10*/  @!P0 FFMA.FTZ R46, R4.reuse, R23, -R24 ;  /* 0x00000017042e8223 */ /* 0x040fe20000010818 */
[----:B------:R-:W-:Y:S01]  /*4b20*/  @!P0 HADD2.F32 R24, -RZ, R11.H1_H1 ;  /* 0x3000000bff188230 */ /* 0x000fe20000004100 */
[----:B------:R-:W-:Y:S01]  /*4b30*/  @!P0 FMUL.FTZ R5, R4, R5 ;  /* 0x0000000504058220 */ /* 0x000fe20000410000 */
[----:B------:R-:W-:Y:S03]  /*4b40*/  @!P0 SHF.R.U64 R4, R26, 0x10, R27 ;  /* 0x000000101a048819 */ /* 0x000fe6000000121b */
[-C--:B------:R-:W-:Y:S02]  /*4b50*/  @!P0 FMUL.FTZ R11, R24, R6.reuse ;  /* 0x00000006180b8220 */ /* 0x080fe40000410000 */
[----:B------:R-:W-:Y:S02]  /*4b60*/  @!P0 HADD2.F32 R25, -RZ, R4.H0_H0 ;  /* 0x20000004ff198230 */ /* 0x000fe40000004100 */
[----:B------:R-:W-:Y:S02]  /*4b70*/  @!P0 HADD2.F32 R4, -RZ, R8.H1_H1 ;  /* 0x30000008ff048230 */ /* 0x000fe40000004100 */
[----:B------:R-:W-:Y:S02]  /*4b80*/  @!P0 HADD2.F32 R8, -RZ, R10.H0_H0 ;  /* 0x2000000aff088230 */ /* 0x000fe40000004100 */
[----:B------:R-:W-:Y:S01]  /*4b90*/  @!P0 HADD2.F32 R10, -RZ, R36.H1_H1 ;  /* 0x30000024ff0a8230 */ /* 0x000fe20000004100 */
[C---:B------:R-:W-:Y:S01]  /*4ba0*/  @!P0 FFMA.FTZ R44, R4.reuse, R25, -R11 ;  /* 0x00000019042c8223 */ /* 0x040fe2000001080b */
[----:B------:R-:W-:Y:S01]  /*4bb0*/  @!P0 HADD2.F32 R11, -RZ, R37.H0_H0 ;  /* 0x20000025ff0b8230 */ /* 0x000fe20000004100 */
[----:B------:R-:W-:Y:S01]  /*4bc0*/  @!P0 FMUL.FTZ R6, R4, R6 ;  /* 0x0000000604068220 */ /* 0x000fe20000410000 */
[----:B------:R-:W-:Y:S01]  /*4bd0*/  @!P0 HADD2.F32 R4, -RZ, R9.H1_H1 ;  /* 0x30000009ff048230 */ /* 0x000fe20000004100 */
[----:B------:R-:W-:Y:S01]  /*4be0*/  @!P0 FMUL.FTZ R9, R10, R8 ;  /* 0x000000080a098220 */ /* 0x000fe20000410000 */
[----:B------:R-:W-:Y:S01]  /*4bf0*/  @!P0 F2FP.PACK_AB R37, R47, R48 ;  /* 0x000000302f25823e */ /* 0x000fe200000000ff */
[--C-:B------:R-:W-:Y:S01]  /*4c00*/  IMAD.MOV.U32 R36, RZ, RZ, R27.reuse ;  /* 0x000000ffff247224 */ /* 0x100fe200078e001b */
[----:B------:R-:W-:Y:S01]  /*4c10*/  @!P0 SHF.R.U32.HI R27, RZ, 0x10, R27 ;  /* 0x00000010ff1b8819 */ /* 0x000fe2000001161b */
[C---:B------:R-:W-:Y:S01]  /*4c20*/  @!P0 FFMA.FTZ R26, R4.reuse, R11, -R9 ;  /* 0x0000000b041a8223 */ /* 0x040fe20000010809 */
[----:B------:R-:W-:Y:S01]  /*4c30*/  @!P0 SHF.R.U32.HI R9, RZ, 0x10, R7 ;  /* 0x00000010ff098819 */ /* 0x000fe20000011607 */
[----:B------:R-:W-:Y:S01]  /*4c40*/  @!P0 FMUL.FTZ R4, R4, R8 ;  /* 0x0000000804048220 */ /* 0x000fe20000410000 */
[----:B------:R-:W-:Y:S01]  /*4c50*/  MOV R8, R7 ;  /* 0x0000000700087202 */ /* 0x000fe20000000f00 */
[----:B------:R-:W-:Y:S01]  /*4c60*/  @!P0 IMAD.MOV.U32 R16, RZ, RZ, R37 ;  /* 0x000000ffff108224 */ /* 0x000fe200078e0025 */
[----:B------:R-:W-:Y:S01]  /*4c70*/  @!P0 F2FP.PACK_AB R42, R26, R42 ;  /* 0x0000002a1a2a823e */ /* 0x000fe200000000ff */
[----:B------:R-:W-:Y:S01]  /*4c80*/  @!P0 IMAD.MOV.U32 R26, RZ, RZ, R35 ;  /* 0x000000ffff1a8224 */ /* 0x000fe200078e0023 */
[----:B------:R-:W-:Y:S01]  /*4c90*/  @!P0 HADD2.F32 R9, -RZ, R9.H0_H0 ;  /* 0x20000009ff098230 */ /* 0x000fe20000004100 */
[----:B------:R-:W-:Y:S01]  /*4ca0*/  @!P0 FFMA.FTZ R4, R10, R11, R4 ;  /* 0x0000000b0a048223 */ /* 0x000fe20000010004 */
[----:B------:R-:W-:Y:S01]  /*4cb0*/  @!P0 MOV R17, R42 ;  /* 0x0000002a00118202 */ /* 0x000fe20000000f00 */
[----:B------:R-:W-:Y:S01]  /*4cc0*/  @!P0 HADD2.F32 R10, -RZ, R8.H0_H0 ;  /* 0x20000008ff0a8230 */ /* 0x000fe20000004100 */
[----:B------:R-:W-:Y:S01]  /*4cd0*/  @!P0 MOV R8, R19 ;  /* 0x0000001300088202 */ /* 0x000fe20000000f00 */
[----:B------:R-:W-:Y:S01]  /*4ce0*/  @!P0 FFMA.FTZ R5, R22, R23, R5 ;  /* 0x0000001716058223 */ /* 0x000fe20000010005 */
[----:B------:R-:W-:Y:S01]  /*4cf0*/  @!P0 F2FP.PACK_AB R3, R4, R3 ;  /* 0x000000030403823e */ /* 0x000fe200000000ff */
[----:B------:R-:W-:Y:S01]  /*4d00*/  @!P0 FFMA.FTZ R6, R24, R25, R6 ;  /* 0x0000001918068223 */ /* 0x000fe20000010006 */
[----:B------:R-:W-:Y:S02]  /*4d10*/  @!P0 HADD2.F32 R11, -RZ, R26.H0_H0 ;  /* 0x2000001aff0b8230 */ /* 0x000fe40000004100 */
[----:B------:R-:W-:Y:S01]  /*4d20*/  @!P0 HADD2.F32 R22, -RZ, R36.H0_H0 ;  /* 0x20000024ff168230 */ /* 0x000fe20000004100 */
[----:B------:R-:W-:Y:S01]  /*4d30*/  @!P0 IMAD.MOV.U32 R33, RZ, RZ, R3 ;  /* 0x000000ffff218224 */ /* 0x000fe200078e0003 */
[----:B------:R-:W-:Y:S01]  /*4d40*/  @!P0 HADD2.F32 R7, -RZ, R8.H0_H0 ;  /* 0x20000008ff078230 */ /* 0x000fe20000004100 */
[----:B------:R-:W-:Y:S01]  /*4d50*/  @!P0 FMUL.FTZ R36, R11, R10 ;  /* 0x0000000a0b248220 */ /* 0x000fe20000410000 */
[----:B------:R-:W-:Y:S02]  /*4d60*/  @!P0 HADD2.F32 R23, -RZ, R26.H1_H1 ;  /* 0x3000001aff178230 */ /* 0x000fe40000004100 */
[----:B------:R-:W-:Y:S01]  /*4d70*/  @!P0 HADD2.F32 R8, -RZ, R8.H1_H1 ;  /* 0x30000008ff088230 */ /* 0x000fe20000004100 */
[C---:B------:R-:W-:Y:S02]  /*4d80*/  @!P0 FFMA.FTZ R36, R7.reuse, R22, -R36 ;  /* 0x0000001607248223 */ /* 0x040fe40000010824 */
[----:B------:R-:W-:Y:S01]  /*4d90*/  @!P0 FMUL.FTZ R7, R7, R10 ;  /* 0x0000000a07078220 */ /* 0x000fe20000410000 */
[----:B------:R-:W-:Y:S01]  /*4da0*/  @!P0 HADD2.F32 R10, -RZ, R27.H0_H0 ;  /* 0x2000001bff0a8230 */ /* 0x000fe20000004100 */
[-C--:B------:R-:W-:Y:S02]  /*4db0*/  @!P0 FMUL.FTZ R26, R23, R9.reuse ;  /* 0x00000009171a8220 */ /* 0x080fe40000410000 */
[----:B------:R-:W-:Y:S02]  /*4dc0*/  @!P0 FFMA.FTZ R7, R11, R22, R7 ;  /* 0x000000160b078223 */ /* 0x000fe40000010007 */
[----:B------:R-:W-:Y:S01]  /*4dd0*/  @!P0 FFMA.FTZ R27, R8, R10, -R26 ;  /* 0x0000000a081b8223 */ /* 0x000fe2000001081a */
[----:B------:R-:W-:Y:S01]  /*4de0*/  @!P0 F2FP.PACK_AB R26, R44, R46 ;  /* 0x0000002e2c1a823e */ /* 0x000fe200000000ff */
[----:B------:R-:W-:Y:S01]  /*4df0*/  @!P0 FMUL.FTZ R8, R8, R9 ;  /* 0x0000000908088220 */ /* 0x000fe20000410000 */
[----:B------:R-:W-:Y:S02]  /*4e00*/  @!P0 F2FP.PACK_AB R9, R2, R0 ;  /* 0x000000000209823e */ /* 0x000fe400000000ff */
[----:B------:R-:W-:Y:S01]  /*4e10*/  @!P0 F2FP.PACK_AB R2, R6, R5 ;  /* 0x000000050602823e */ /* 0x000fe200000000ff */
[----:B------:R-:W-:Y:S01]  /*4e20*/  @!P0 FFMA.FTZ R8, R23, R10, R8 ;  /* 0x0000000a17088223 */ /* 0x000fe20000010008 */
[----:B------:R-:W-:Y:S01]  /*4e30*/  @!P0 F2FP.PACK_AB R10, R27, R36 ;  /* 0x000000241b0a823e */ /* 0x000fe200000000ff */
[----:B------:R-:W-:Y:S01]  /*4e40*/  @!P0 IMAD.MOV.U32 R18, RZ, RZ, R26 ;  /* 0x000000ffff128224 */ /* 0x000fe200078e001a */
[----:B------:R-:W-:Y:S02]  /*4e50*/  @!P0 MOV R32, R9 ;  /* 0x0000000900208202 */ /* 0x000fe40000000f00 */
[----:B------:R-:W-:Y:S02]  /*4e60*/  @!P0 F2FP.PACK_AB R0, R8, R7 ;  /* 0x000000070800823e */ /* 0x000fe400000000ff */
[----:B------:R-:W-:Y:S02]  /*4e70*/  @!P0 MOV R19, R10 ;  /* 0x0000000a00138202 */ /* 0x000fe40000000f00 */
[----:B------:R-:W-:Y:S02]  /*4e80*/  @!P0 MOV R34, R2 ;  /* 0x0000000200228202 */ /* 0x000fe40000000f00 */
[----:B------:R-:W-:Y:S02]  /*4e90*/  @!P0 MOV R35, R0 ;  /* 0x0000000000238202 */ /* 0x000fe40000000f00 */
[C---:B----4-:R-:W-:Y:S04]  /*4ea0*/  LEA R2, P0, R57.reuse, R40, 0x1 ;  /* 0x0000002839027211 */ /* 0x050fe800078008ff */
[----:B---3--:R-:W-:Y:S02]  /*4eb0*/  LEA.HI.X R3, R57, R41, R85, 0x1, P0 ;  /* 0x0000002939037211 */ /* 0x008fe400000f0c55 */
[C---:B------:R-:W-:Y:S03]  /*4ec0*/  ISETP.GE.AND P0, PT, R43.reuse, c[0x0][0x1d4], PT ;  /* 0x000075002b007a0c */ /* 0x040fe60003f06270 */
[----:B------:R1:W-:Y:S10]  /*4ed0*/  ST.E.128 [R2.64], R16 ;  /* 0x0000001002007985 */ /* 0x0003f4000c101d08 */
[----:B------:R-:W-:Y:S05]  /*4ee0*/  @!P0 IMAD.WIDE R4, R43, 0x2, R40 ;  /* 0x000000022b048825 */ /* 0x000fea00078e0228 */
[----:B------:R1:W-:Y:S02]  /*4ef0*/  @!P0 ST.E.128 [R4.64], R32 ;  /* 0x0000002004008985 */ /* 0x0003e4000c101d08 */
.L_x_190:
[----:B------:R-:W-:Y:S05]  /*4f00*/  BSYNC B0 ;  /* 0x0000000000007941 */ /* 0x000fea0003800000 */
.L_x_189:
[----:B------:R-:W-:Y:S11]  /*4f10*/  ISETP.GE.AND P0, PT, R136, c[0x0][0x1d4], PT ;  /* 0x0000750088007a0c */ /* 0x000ff60003f06270 */
[----:B------:R-:W-:Y:S02]  /*4f20*/  @!UPT UIADD3 URZ, URZ, URZ, URZ ;  /* 0x0000003f3f3ff290 */ /* 0x000fe4000fffe03f */
[----:B------:R-:W-:-:S05]  /*4f30*/  @P0 BRA `(.L_x_180) ;  /* 0x0000096000000947 */ /* 0x000fca0003800000 */
[----:B------:R-:W-:Y:S01]  /*4f40*/  LOP3.LUT P1, RZ, R212, 0x4, RZ, 0xc0, !PT ;  /* 0x00000004d4ff7812 */ /* 0x000fe2000782c0ff */
[----:B-1----:R-:W-:Y:S01]  /*4f50*/  LDS.128 R16, [R81+0xc080] ;  /* 0x00c0800051107984 */ /* 0x002fe20000000c00 */
[----:B------:R-:W-:Y:S02]  /*4f60*/  ISETP.GE.AND P0, PT, R136, c[0x0][0x27c], PT ;  /* 0x00009f0088007a0c */ /* 0x000fe40003f06270 */
[----:B------:R-:W-:Y:S04]  /*4f70*/  SEL R0, R101, R98, !P1 ;  /* 0x0000006265007207 */ /* 0x000fe80004800000 */
[----:B------:R-:W-:Y:S04]  /*4f80*/  SHF.R.S32.HI R2, RZ, 0x1f, R0 ;  /* 0x0000001fff027819 */ /* 0x000fe80000011400 */
[----:B------:R-:W-:Y:S03]  /*4f90*/  LEA.HI R0, R2, R0, RZ, 0x4 ;  /* 0x0000000002007211 */ /* 0x000fe600078f20ff */
[----:B------:R-:W-:Y:S01]  /*4fa0*/  @!P0 SHF.R.U64 R3, R12, 0x10, R13 ;  /* 0x000000100c038819 */ /* 0x000fe2000000120d */
[----:B------:R-:W-:Y:S01]  /*4fb0*/  @!P0 HADD2.F32 R8, -RZ, R38.H0_H0 ;  /* 0x20000026ff088230 */ /* 0x000fe20000004100 */
[----:B------:R-:W-:Y:S01]  /*4fc0*/  LEA.HI.SX32 R0, R0, R89, 0x1c ;  /* 0x0000005900007211 */ /* 0x000fe200078fe2ff */
[----:B------:R-:W-:Y:S01]  /*4fd0*/  @!P0 HADD2.F32 R22, -RZ, R39.H1_H1 ;  /* 0x30000027ff168230 */ /* 0x000fe20000004100 */
[----:B------:R-:W-:Y:S01]  /*4fe0*/  @!P0 SHF.R.U64 R26, R30, 0x10, R31 ;  /* 0x000000101e1a8819 */ /* 0x000fe2000000121f */
[----:B------:R-:W-:Y:S01]  /*4ff0*/  @!P0 HADD2.F32 R5, -RZ, R3.H0_H0 ;  /* 0x20000003ff058230 */ /* 0x000fe20000004100 */
[----:B------:R-:W-:Y:S02]  /*5000*/  SHF.R.S32.HI R2, RZ, 0x1f, R0 ;  /* 0x0000001fff027819 */ /* 0x000fe40000011400 */
[----:B------:R-:W-:Y:S02]  /*5010*/  SHF.L.U32 R36, R0, 0x3, RZ ;  /* 0x0000000300247819 */ /* 0x000fe400000006ff */
[----:B------:R-:W-:Y:S02]  /*5020*/  LEA.HI R0, R2, R0, RZ, 0x3 ;  /* 0x0000000002007211 */ /* 0x000fe400078f18ff */
[----:B------:R-:W-:Y:S02]  /*5030*/  LOP3.LUT R2, R218, 0x38, R36, 0xf8, !PT ;  /* 0x00000038da027812 */ /* 0x000fe400078ef824 */
[----:B------:R-:W-:Y:S02]  /*5040*/  SHF.L.U32 R0, R0, 0x8, RZ ;  /* 0x0000000800007819 */ /* 0x000fe400000006ff */
[----:B------:R-:W-:Y:S02]  /*5050*/  LOP3.LUT R2, R2, R112, RZ, 0x3c, !PT ;  /* 0x0000007002027212 */ /* 0x000fe400078e3cff */
[----:B------:R-:W-:Y:S02]  /*5060*/  LOP3.LUT R0, R0, 0x7ffff800, RZ, 0xc0, !PT ;  /* 0x7ffff80000007812 */ /* 0x000fe400078ec0ff */
[----:B------:R-:W-:Y:S02]  /*5070*/  @!P0 SHF.R.U64 R10, R28, 0x10, R29 ;  /* 0x000000101c0a8819 */ /* 0x000fe4000000121d */
[----:B------:R-:W-:Y:S01]  /*5080*/  IADD3 R0, R2, R0, R220 ;  /* 0x0000000002007210 */ /* 0x000fe20007ffe0dc */
[----:B------:R-:W-:Y:S01]  /*5090*/  @!P0 HADD2.F32 R2, -RZ, R20.H0_H0 ;  /* 0x20000014ff028230 */ /* 0x000fe20000004100 */
[----:B------:R-:W-:Y:S01]  /*50a0*/  @!P0 SHF.R.U32.HI R11, RZ, 0x10, R15 ;  /* 0x00000010ff0b8819 */ /* 0x000fe2000001160f */
[----:B------:R-:W-:Y:S01]  /*50b0*/  @!P0 HADD2.F32 R10, -RZ, R10.H0_H0 ;  /* 0x2000000aff0a8230 */ /* 0x000fe20000004100 */
[----:B------:R-:W-:Y:S01]  /*50c0*/  @!P0 SHF.R.U32.HI R24, RZ, 0x10, R31 ;  /* 0x00000010ff188819 */ /* 0x000fe2000001161f */
[----:B------:R-:W-:Y:S01]  /*50d0*/  IMAD.SHL.U32 R0, R0, 0x2, RZ ;  /* 0x0000000200007824 */ /* 0x000fe200078e00ff */
[----:B------:R-:W-:Y:S01]  /*50e0*/  @!P0 SHF.R.U32.HI R7, RZ, 0x10, R13 ;  /* 0x00000010ff078819 */ /* 0x000fe2000001160d */
[----:B------:R-:W-:Y:S01]  /*50f0*/  @!P0 HADD2.F32 R11, -RZ, R11.H0_H0 ;  /* 0x2000000bff0b8230 */ /* 0x000fe20000004100 */
[----:B------:R-:W-:Y:S01]  /*5100*/  @!P0 SHF.R.U32.HI R13, RZ, 0x10, R29 ;  /* 0x00000010ff0d8819 */ /* 0x000fe2000001161d */
[----:B------:R-:W-:Y:S01]  /*5110*/  @!P0 HADD2.F32 R24, -RZ, R24.H0_H0 ;  /* 0x20000018ff188230 */ /* 0x000fe20000004100 */
[----:B------:R-:W1:Y:S01]  /*5120*/  LDS.128 R32, [R0+0xc080] ;  /* 0x00c0800000207984 */ /* 0x000e620000000c00 */
[----:B------:R-:W-:Y:S01]  /*5130*/  @!P0 HADD2.F32 R7, -RZ, R7.H0_H0 ;  /* 0x20000007ff078230 */ /* 0x000fe20000004100 */
[----:B------:R-:W-:Y:S01]  /*5140*/  @!P0 SHF.R.U64 R14, R14, 0x10, R15 ;  /* 0x000000100e0e8819 */ /* 0x000fe2000000120f */
[----:B------:R-:W-:Y:S01]  /*5150*/  @!P0 HADD2.F32 R13, -RZ, R13.H0_H0 ;  /* 0x2000000dff0d8230 */ /* 0x000fe20000004100 */
[----:B-1----:R-:W-:Y:S01]  /*5160*/  @!P0 IMAD.MOV.U32 R9, RZ, RZ, R32 ;  /* 0x000000ffff098224 */ /* 0x002fe200078e0020 */
[----:B------:R-:W-:Y:S02]  /*5170*/  @!P0 MOV R0, R16 ;  /* 0x0000001000008202 */ /* 0x000fe40000000f00 */
[----:B------:R-:W-:Y:S02]  /*5180*/  @!P0 MOV R25, R34 ;  /* 0x0000002200198202 */ /* 0x000fe40000000f00 */
[--C-:B------:R-:W-:Y:S01]  /*5190*/  @!P0 HADD2.F32 R6, -RZ, R9.reuse.H0_H0 ;  /* 0x20000009ff068230 */ /* 0x100fe20000004100 */
[----:B------:R-:W-:Y:S01]  /*51a0*/  @!P0 MOV R23, R35 ;  /* 0x0000002300178202 */ /* 0x000fe20000000f00 */
[--C-:B------:R-:W-:Y:S02]  /*51b0*/  @!P0 HADD2.F32 R4, -RZ, R0.reuse.H0_H0 ;  /* 0x20000000ff048230 */ /* 0x100fe40000004100 */
[----:B------:R-:W-:Y:S01]  /*51c0*/  @!P0 HADD2.F32 R9, -RZ, R9.H1_H1 ;  /* 0x30000009ff098230 */ /* 0x000fe20000004100 */
[-C--:B------:R-:W-:Y:S01]  /*51d0*/  @!P0 FMUL.FTZ R15, R6, R2.reuse ;  /* 0x00000002060f8220 */ /* 0x080fe20000410000 */
[----:B------:R-:W-:Y:S01]  /*51e0*/  @!P0 HADD2.F32 R3, -RZ, R0.H1_H1 ;  /* 0x30000000ff038230 */ /* 0x000fe20000004100 */
[C---:B------:R-:W-:Y:S02]  /*51f0*/  @!P0 FMUL.FTZ R0, R4.reuse, R2 ;  /* 0x0000000204008220 */ /* 0x040fe40000410000 */
[-C--:B------:R-:W-:Y:S02]  /*5200*/  @!P0 FMUL.FTZ R12, R9, R5.reuse ;  /* 0x00000005090c8220 */ /* 0x080fe40000410000 */
[C---:B------:R-:W-:Y:S01]  /*5210*/  @!P0 FMUL.FTZ R2, R3.reuse, R5 ;  /* 0x0000000503028220 */ /* 0x040fe20000410000 */
[----:B------:R-:W-:Y:S01]  /*5220*/  @!P0 MOV R5, R33 ;  /* 0x0000002100058202 */ /* 0x000fe20000000f00 */
[----:B------:R-:W-:Y:S01]  /*5230*/  @!P0 FFMA.FTZ R42, R4, R8, -R15 ;  /* 0x00000008042a8223 */ /* 0x000fe2000001080f */
[----:B------:R-:W-:Y:S01]  /*5240*/  @!P0 HADD2.F32 R15, -RZ, R25.H0_H0 ;  /* 0x20000019ff0f8230 */ /* 0x000fe20000004100 */
[----:B------:R-:W-:Y:S02]  /*5250*/  @!P0 IMAD.MOV.U32 R4, RZ, RZ, R17 ;  /* 0x000000ffff048224 */ /* 0x000fe400078e0011 */
[----:B------:R-:W-:Y:S01]  /*5260*/  @!P0 FFMA.FTZ R37, R3, R10, -R12 ;  /* 0x0000000a03258223 */ /* 0x000fe2000001080c */
[--C-:B------:R-:W-:Y:S01]  /*5270*/  @!P0 HADD2.F32 R12, -RZ, R5.reuse.H1_H1 ;  /* 0x30000005ff0c8230 */ /* 0x100fe20000004100 */
[----:B------:R-:W-:Y:S01]  /*5280*/  @!P0 FFMA.FTZ R0, R6, R8, R0 ;  /* 0x0000000806008223 */ /* 0x000fe20000010000 */
[----:B------:R-:W-:Y:S01]  /*5290*/  @!P0 HADD2.F32 R8, -RZ, R5.H0_H0 ;  /* 0x20000005ff088230 */ /* 0x000fe20000004100 */
[----:B------:R-:W-:Y:S01]  /*52a0*/  @!P0 FFMA.FTZ R2, R9, R10, R2 ;  /* 0x0000000a09028223 */ /* 0x000fe20000010002 */
[----:B------:R-:W-:Y:S01]  /*52b0*/  @!P0 HADD2.F32 R3, -RZ, R20.H1_H1 ;  /* 0x30000014ff038230 */ /* 0x000fe20000004100 */
[----:B------:R-:W-:Y:S01]  /*52c0*/  @!P0 FMUL.FTZ R10, R12, R7 ;  /* 0x000000070c0a8220 */ /* 0x000fe20000410000 */
[----:B------:R-:W-:Y:S02]  /*52d0*/  @!P0 HADD2.F32 R5, -RZ, R4.H1_H1 ;  /* 0x30000004ff058230 */ /* 0x000fe40000004100 */
[----:B------:R-:W-:Y:S02]  /*52e0*/  @!P0 HADD2.F32 R9, -RZ, R38.H1_H1 ;  /* 0x30000026ff098230 */ /* 0x000fe40000004100 */
[----:B------:R-:W-:Y:S01]  /*52f0*/  @!P0 HADD2.F32 R6, -RZ, R4.H0_H0 ;  /* 0x20000004ff068230 */ /* 0x000fe20000004100 */
[----:B------:R-:W-:Y:S01]  /*5300*/  @!P0 FMUL.FTZ R4, R8, R3 ;  /* 0x0000000308048220 */ /* 0x000fe20000410000 */
[----:B------:R-:W-:Y:S01]  /*5310*/  @!P0 HADD2.F32 R20, -RZ, R39.H0_H0 ;  /* 0x20000027ff148230 */ /* 0x000fe20000004100 */
[C---:B------:R-:W-:Y:S02]  /*5320*/  @!P0 FFMA.FTZ R29, R5.reuse, R13, -R10 ;  /* 0x0000000d051d8223 */ /* 0x040fe4000001080a */
[----:B------:R-:W-:Y:S02]  /*5330*/  @!P0 IMAD.MOV.U32 R10, RZ, RZ, R18 ;  /* 0x000000ffff0a8224 */ /* 0x000fe400078e0012 */
[C---:B------:R-:W-:Y:S02]  /*5340*/  @!P0 FMUL.FTZ R3, R6.reuse, R3 ;  /* 0x0000000306038220 */ /* 0x040fe40000410000 */
[----:B------:R-:W-:Y:S01]  /*5350*/  @!P0 FFMA.FTZ R28, R6, R9, -R4 ;  /* 0x00000009061c8223 */ /* 0x000fe20000010804 */
[----:B------:R-:W-:Y:S01]  /*5360*/  @!P0 HADD2.F32 R6, -RZ, R10.H0_H0 ;  /* 0x2000000aff068230 */ /* 0x000fe20000004100 */
[----:B------:R-:W-:Y:S01]  /*5370*/  @!P0 FMUL.FTZ R4, R5, R7 ;  /* 0x0000000705048220 */ /* 0x000fe20000410000 */
[--C-:B------:R-:W-:Y:S01]  /*5380*/  @!P0 HADD2.F32 R5, -RZ, R21.reuse.H0_H0 ;  /* 0x20000015ff058230 */ /* 0x100fe20000004100 */
[----:B------:R-:W-:Y:S01]  /*5390*/  @!P0 FFMA.FTZ R3, R8, R9, R3 ;  /* 0x0000000908038223 */ /* 0x000fe20000010003 */
[----:B------:R-:W-:Y:S01]  /*53a0*/  @!P0 F2FP.PACK_AB R29, R29, R28 ;  /* 0x0000001c1d1d823e */ /* 0x000fe200000000ff */
[----:B------:R-:W-:Y:S01]  /*53b0*/  @!P0 IMAD.MOV.U32 R9, RZ, RZ, R19 ;  /* 0x000000ffff098224 */ /* 0x000fe200078e0013 */
[----:B------:R-:W-:Y:S01]  /*53c0*/  @!P0 F2FP.PACK_AB R28, R37, R42 ;  /* 0x0000002a251c823e */ /* 0x000fe200000000ff */
[-C--:B------:R-:W-:Y:S01]  /*53d0*/  @!P0 FMUL.FTZ R7, R15, R5.reuse ;  /* 0x000000050f078220 */ /* 0x080fe20000410000 */
[----:B------:R-:W-:Y:S01]  /*53e0*/  @!P0 HADD2.F32 R8, -RZ, R21.H1_H1 ;  /* 0x30000015ff088230 */ /* 0x000fe20000004100 */
[C---:B------:R-:W-:Y:S01]  /*53f0*/  @!P0 FMUL.FTZ R5, R6.reuse, R5 ;  /* 0x0000000506058220 */ /* 0x040fe20000410000 */
[----:B------:R-:W-:Y:S01]  /*5400*/  @!P0 HADD2.F32 R21, -RZ, R23.H0_H0 ;  /* 0x20000017ff158230 */ /* 0x000fe20000004100 */
[----:B------:R-:W-:Y:S01]  /*5410*/  @!P0 FFMA.FTZ R31, R6, R20, -R7 ;  /* 0x00000014061f8223 */ /* 0x000fe20000010807 */
[----:B------:R-:W-:Y:S01]  /*5420*/  @!P0 HADD2.F32 R7, -RZ, R9.H0_H0 ;  /* 0x20000009ff078230 */ /* 0x000fe20000004100 */
[----:B------:R-:W-:Y:S01]  /*5430*/  @!P0 FFMA.FTZ R4, R12, R13, R4 ;  /* 0x0000000d0c048223 */ /* 0x000fe20000010004 */
[----:B------:R-:W-:Y:S01]  /*5440*/  @!P0 MOV R16, R28 ;  /* 0x0000001c00108202 */ /* 0x000fe20000000f00 */
[----:B------:R-:W-:Y:S01]  /*5450*/  @!P0 FMUL.FTZ R6, R21, R8 ;  /* 0x0000000815068220 */ /* 0x000fe20000410000 */
[----:B------:R-:W-:Y:S01]  /*5460*/  @!P0 HADD2.F32 R23, -RZ, R23.H1_H1 ;  /* 0x30000017ff178230 */ /* 0x000fe20000004100 */
[----:B------:R-:W-:Y:S01]  /*5470*/  @!P0 FFMA.FTZ R5, R15, R20, R5 ;  /* 0x000000140f058223 */ /* 0x000fe20000010005 */
[----:B------:R-:W-:Y:S01]  /*5480*/  @!P0 F2FP.PACK_AB R3, R4, R3 ;  /* 0x000000030403823e */ /* 0x000fe200000000ff */
[C---:B------:R-:W-:Y:S01]  /*5490*/  @!P0 FFMA.FTZ R30, R7.reuse, R22, -R6 ;  /* 0x00000016071e8223 */ /* 0x040fe20000010806 */
[----:B------:R-:W-:Y:S01]  /*54a0*/  @!P0 HADD2.F32 R6, -RZ, R9.H1_H1 ;  /* 0x30000009ff068230 */ /* 0x000fe20000004100 */
[----:B------:R-:W-:Y:S01]  /*54b0*/  @!P0 FMUL.FTZ R7, R7, R8 ;  /* 0x0000000807078220 */ /* 0x000fe20000410000 */
[----:B------:R-:W-:Y:S01]  /*54c0*/  @!P0 HADD2.F32 R9, -RZ, R14.H0_H0 ;  /* 0x2000000eff098230 */ /* 0x000fe20000004100 */
[-C--:B------:R-:W-:Y:S01]  /*54d0*/  @!P0 FMUL.FTZ R8, R23, R11.reuse ;  /* 0x0000000b17088220 */ /* 0x080fe20000410000 */
[----:B------:R-:W-:Y:S01]  /*54e0*/  @!P0 HADD2.F32 R14, -RZ, R25.H1_H1 ;  /* 0x30000019ff0e8230 */ /* 0x000fe20000004100 */
[----:B------:R-:W-:Y:S02]  /*54f0*/  @!P0 IMAD.MOV.U32 R17, RZ, RZ, R29 ;  /* 0x000000ffff118224 */ /* 0x000fe400078e001d */
[C---:B------:R-:W-:Y:S02]  /*5500*/  @!P0 FFMA.FTZ R25, R6.reuse, R24, -R8 ;  /* 0x0000001806198223 */ /* 0x040fe40000010808 */
[----:B------:R-:W-:Y:S01]  /*5510*/  @!P0 FMUL.FTZ R8, R6, R11 ;  /* 0x0000000b06088220 */ /* 0x000fe20000410000 */
[----:B------:R-:W-:Y:S01]  /*5520*/  @!P0 HADD2.F32 R11, -RZ, R26.H0_H0 ;  /* 0x2000001aff0b8230 */ /* 0x000fe20000004100 */
[----:B----4-:R-:W-:Y:S01]  /*5530*/  LEA R26, P1, R56, R40, 0x1 ;  /* 0x00000028381a7211 */ /* 0x010fe200078208ff */
[----:B------:R-:W-:Y:S01]  /*5540*/  @!P0 HADD2.F32 R6, -RZ, R10.H1_H1 ;  /* 0x3000000aff068230 */ /* 0x000fe20000004100 */
[----:B------:R-:W-:Y:S01]  /*5550*/  @!P0 F2FP.PACK_AB R25, R25, R30 ;  /* 0x0000001e1919823e */ /* 0x000fe200000000ff */
[----:B------:R-:W-:Y:S01]  /*5560*/  @!P0 FMUL.FTZ R10, R14, R9 ;  /* 0x000000090e0a8220 */ /* 0x000fe20000410000 */
[----:B---3--:R-:W-:Y:S01]  /*5570*/  LEA.HI.X R27, R56, R41, R84, 0x1, P1 ;  /* 0x00000029381b7211 */ /* 0x008fe200008f0c54 */
[----:B------:R-:W-:Y:S02]  /*5580*/  @!P0 IMAD.MOV.U32 R33, RZ, RZ, R3 ;  /* 0x000000ffff218224 */ /* 0x000fe400078e0003 */
[C---:B------:R-:W-:Y:S02]  /*5590*/  @!P0 FFMA.FTZ R10, R6.reuse, R11, -R10 ;  /* 0x0000000b060a8223 */ /* 0x040fe4000001080a */
[----:B------:R-:W-:Y:S01]  /*55a0*/  @!P0 FMUL.FTZ R6, R6, R9 ;  /* 0x0000000906068220 */ /* 0x000fe20000410000 */
[----:B------:R-:W-:Y:S01]  /*55b0*/  @!P0 F2FP.PACK_AB R9, R2, R0 ;  /* 0x000000000209823e */ /* 0x000fe200000000ff */
[----:B------:R-:W-:Y:S01]  /*55c0*/  @!P0 IMAD.MOV.U32 R19, RZ, RZ, R25 ;  /* 0x000000ffff138224 */ /* 0x000fe200078e0019 */
[----:B------:R-:W-:Y:S01]  /*55d0*/  @!P0 F2FP.PACK_AB R10, R10, R31 ;  /* 0x0000001f0a0a823e */ /* 0x000fe200000000ff */
[----:B------:R-:W-:Y:S01]  /*55e0*/  @!P0 FFMA.FTZ R6, R14, R11, R6 ;  /* 0x0000000b0e068223 */ /* 0x000fe20000010006 */
[----:B------:R-:W-:Y:S01]  /*55f0*/  @!P0 MOV R32, R9 ;  /* 0x0000000900208202 */ /* 0x000fe20000000f00 */
[----:B------:R-:W-:Y:S01]  /*5600*/  @!P0 FFMA.FTZ R7, R21, R22, R7 ;  /* 0x0000001615078223 */ /* 0x000fe20000010007 */
[----:B------:R-:W-:Y:S01]  /*5610*/  @!P0 MOV R18, R10 ;  /* 0x0000000a00128202 */ /* 0x000fe20000000f00 */
[----:B------:R-:W-:Y:S01]  /*5620*/  @!P0 FFMA.FTZ R8, R23, R24, R8 ;  /* 0x0000001817088223 */ /* 0x000fe20000010008 */
[----:B------:R-:W-:Y:S03]  /*5630*/  @!P0 F2FP.PACK_AB R2, R6, R5 ;  /* 0x000000050602823e */ /* 0x000fe600000000ff */
[----:B------:R1:W-:Y:S01]  /*5640*/  ST.E.128 [R26.64], R16 ;  /* 0x000000101a007985 */ /* 0x0003e2000c101d08 */
[----:B------:R-:W-:Y:S02]  /*5650*/  @!P0 F2FP.PACK_AB R0, R8, R7 ;  /* 0x000000070800823e */ /* 0x000fe400000000ff */
[----:B------:R-:W-:Y:S03]  /*5660*/  @!P0 MOV R34, R2 ;  /* 0x0000000200228202 */ /* 0x000fe60000000f00 */
[----:B------:R-:W-:Y:S01]  /*5670*/  @!P0 IMAD.MOV.U32 R35, RZ, RZ, R0 ;  /* 0x000000ffff238224 */ /* 0x000fe200078e0000 */
[----:B------:R-:W-:Y:S11]  /*5680*/  ISETP.GE.AND P0, PT, R36, c[0x0][0x1d4], PT ;  /* 0x0000750024007a0c */ /* 0x000ff60003f06270 */
[----:B------:R-:W-:Y:S02]  /*5690*/  @!UPT UIADD3 URZ, URZ, URZ, URZ ;  /* 0x0000003f3f3ff290 */ /* 0x000fe4000fffe03f */
[----:B------:R-:W-:-:S05]  /*56a0*/  @P0 BRA `(.L_x_180) ;  /* 0x000001f000000947 */ /* 0x000fca0003800000 */
[C---:B------:R-:W-:Y:S04]  /*56b0*/  LEA R2, P0, R36.reuse, R40, 0x1 ;  /* 0x0000002824027211 */ /* 0x040fe800078008ff */
[----:B------:R-:W-:Y:S05]  /*56c0*/  LEA.HI.X.SX32 R3, R36, R41, 0x1, P0 ;  /* 0x0000002924037211 */ /* 0x000fea00000f0eff */
[----:B------:R2:W-:Y:S01]  /*56d0*/  ST.E.128 [R2.64], R32 ;  /* 0x0000002002007985 */ /* 0x0005e2000c101d08 */
[----:B------:R-:W-:-:S05]  /*56e0*/  BRA `(.L_x_180) ;  /* 0x000001b000007947 */ /* 0x000fca0003800000 */
.L_x_176:
[----:B------:R1:W2:Y:S01]  /*56f0*/  SHFL.IDX PT, R2, R18, RZ, 0x181f ;  /* 0x00181fff12027589 */ /* 0x0002a200000e0000 */
[----:B------:R-:W-:Y:S03]  /*5700*/  IMAD.IADD R3, R55, 0x1, -R52 ;  /* 0x0000000137037824 */ /* 0x000fe600078e0a34 */
[----:B------:R1:W3:Y:S02]  /*5710*/  SHFL.IDX PT, R0, R20, RZ, 0x181f ;  /* 0x00181fff14007589 */ /* 0x0002e400000e0000 */
[----:B------:R-:W-:Y:S04]  /*5720*/  IMNMX R51, R3, 0x20, PT ;  /* 0x0000002003337817 */ /* 0x000fe80003800200 */
[----:B------:R-:W-:Y:S11]  /*5730*/  ISETP.GT.AND P0, PT, R51, R208, PT ;  /* 0x000000d03300720c */ /* 0x000ff60003f04270 */
[----:B------:R-:W-:Y:S02]  /*5740*/  @!UPT UIADD3 URZ, URZ, URZ, URZ ;  /* 0x0000003f3f3ff290 */ /* 0x000fe4000fffe03f */
[----:B------:R-:W-:-:S05]  /*5750*/  @!P0 BRA `(.L_x_180) ;  /* 0x0000014000008947 */ /* 0x000fca0003800000 */
[----:B------:R-:W-:Y:S02]  /*5760*/  ISETP.GE.AND P2, PT, R134, c[0x0][0x1d4], PT ;  /* 0x0000750086007a0c */ /* 0x000fe40003f46270 */
[----:B------:R-:W-:Y:S02]  /*5770*/  ISETP.GE.AND P3, PT, R136, c[0x0][0x1d4], PT ;  /* 0x0000750088007a0c */ /* 0x000fe40003f66270 */
[----:B------:R-:W-:Y:S09]  /*5780*/  ISETP.GE.AND P1, PT, R199, c[0x0][0x1d4], PT ;  /* 0x00007500c7007a0c */ /* 0x000ff20003f26270 */
[----:B------:R-:W4:Y:S01]  /*5790*/  @!P2 LDS.128 R12, [R198+0xc080] ;  /* 0x00c08000c60ca984 */ /* 0x000f220000000c00 */
[C---:B---3--:R-:W-:Y:S04]  /*57a0*/  @!P2 LEA R4, P0, R134.reuse, R0, 0x1 ;  /* 0x000000008604a211 */ /* 0x048fe800078008ff */
[----:B--2---:R-:W-:Y:S02]  /*57b0*/  @!P2 LEA.HI.X R5, R134, R2, R135, 0x1, P0 ;  /* 0x000000028605a211 */ /* 0x004fe400000f0c87 */
[C---:B------:R-:W-:Y:S04]  /*57c0*/  @!P3 LEA R8, P0, R205.reuse, R0, 0x1 ;  /* 0x00000000cd08b211 */ /* 0x040fe800078008ff */
[----:B------:R-:W-:Y:S02]  /*57d0*/  @!P3 LEA.HI.X R9, R205, R2, R209, 0x1, P0 ;  /* 0x00000002cd09b211 */ /* 0x000fe400000f0cd1 */
[C---:B------:R-:W-:Y:S04]  /*57e0*/  @!P1 LEA R6, P0, R199.reuse, R0, 0x1 ;  /* 0x00000000c7069211 */ /* 0x040fe800078008ff */
[----:B------:R-:W-:Y:S02]  /*57f0*/  @!P1 LEA.HI.X R7, R199, R2, R211, 0x1, P0 ;  /* 0x00000002c7079211 */ /* 0x000fe400000f0cd3 */
[C---:B------:R-:W-:Y:S01]  /*5800*/  ISETP.GE.AND P0, PT, R200.reuse, c[0x0][0x1d4], PT ;  /* 0x00007500c8007a0c */ /* 0x040fe20003f06270 */
[----:B----4-:R2:W-:Y:S04]  /*5810*/  @!P2 ST.E.128 [R4.64], R12 ;  /* 0x0000000c0400a985 */ /* 0x0105e8000c101d08 */
[----:B------:R-:W3:Y:S08]  /*5820*/  @!P3 LDS.128 R12, [R198+0xd080] ;  /* 0x00d08000c60cb984 */ /* 0x000ef00000000c00 */
[C---:B--2---:R-:W-:Y:S04]  /*5830*/  @!P0 LEA R4, P2, R200.reuse, R0, 0x1 ;  /* 0x00000000c8048211 */ /* 0x044fe800078408ff */
[----:B------:R-:W-:Y:S01]  /*5840*/  @!P0 LEA.HI.X R5, R200, R2, R210, 0x1, P2 ;  /* 0x00000002c8058211 */ /* 0x000fe200010f0cd2 */
[----:B---3--:R-:W-:Y:S04]  /*5850*/  @!P3 ST.E.128 [R8.64], R12 ;  /* 0x0000000c0800b985 */ /* 0x008fe8000c101d08 */
[----:B------:R-:W2:Y:S04]  /*5860*/  @!P1 LDS.128 R8, [R198+0xe080] ;  /* 0x00e08000c6089984 */ /* 0x000ea80000000c00 */
[----:B--2---:R-:W-:Y:S04]  /*5870*/  @!P1 ST.E.128 [R6.64], R8 ;  /* 0x0000000806009985 */ /* 0x004fe8000c101d08 */
[----:B------:R-:W2:Y:S04]  /*5880*/  @!P0 LDS.128 R8, [R198+0xf080] ;  /* 0x00f08000c6088984 */ /* 0x000ea80000000c00 */
[----:B--2---:R2:W-:Y:S02]  /*5890*/  @!P0 ST.E.128 [R4.64], R8 ;  /* 0x0000000804008985 */ /* 0x0045e4000c101d08 */
.L_x_180:
[----:B------:R-:W-:Y:S05]  /*58a0*/  BSYNC B1 ;  /* 0x0000000000017941 */ /* 0x000fea0003800000 */
.L_x_175:
[----:B---3--:R-:W-:Y:S01]  /*58b0*/  IMAD R0, R53, c[0x0][0x208], RZ ;  /* 0x0000820035007a24 */ /* 0x008fe200078e02ff */
[----:B------:R-:W-:Y:S01]  /*58c0*/  LOP3.LUT P2, RZ, R212, 0x1, RZ, 0xc0, !PT ;  /* 0x00000001d4ff7812 */ /* 0x000fe2000784c0ff */
[C---:B-12--5:R-:W-:Y:S01]  /*58d0*/  IMAD.WIDE.U32 R2, R50.reuse, c[0x0][0x208], RZ ;  /* 0x0000820032027a25 */ /* 0x066fe200078e00ff */
[----:B------:R-:W-:Y:S03]  /*58e0*/  BSSY B0, `(.L_x_191) ;  /* 0x0000038000007945 */ /* 0x000fe60003800000 */
[----:B------:R-:W-:Y:S05]  /*58f0*/  IMAD R0, R50, c[0x0][0x20c], R0 ;  /* 0x0000830032007a24 */ /* 0x000fea00078e0200 */
[----:B------:R-:W-:Y:S01]  /*5900*/  IADD3 R3, R3, R0, RZ ;  /* 0x0000000003037210 */ /* 0x000fe20007ffe0ff */
[----:B------:R-:W-:Y:S04]  /*5910*/  IMAD R0, R54, c[0x0][0x218], RZ ;  /* 0x0000860036007a24 */ /* 0x000fe800078e02ff */
[C---:B------:R-:W-:Y:S04]  /*5920*/  IMAD.WIDE.U32 R2, R49.reuse, c[0x0][0x218], R2 ;  /* 0x0000860031027a25 */ /* 0x040fe800078e0002 */
[----:B------:R-:W-:Y:S01]  /*5930*/  IMAD R0, R49, c[0x0][0x21c], R0 ;  /* 0x0000870031007a24 */ /* 0x000fe200078e0200 */
[----:B------:R-:W-:Y:S04]  /*5940*/  IADD3 R6, P0, R76, R2, RZ ;  /* 0x000000024c067210 */ /* 0x000fe80007f1e0ff */
[----:B------:R-:W-:Y:S02]  /*5950*/  IADD3.X R7, R94, R3, R0, P0, !PT ;  /* 0x000000035e077210 */ /* 0x000fe400007fe400 */
[----:B------:R-:W-:Y:S04]  /*5960*/  IADD3 R0, R95, -R52, RZ ;  /* 0x800000345f007210 */ /* 0x000fe80007ffe0ff */
[----:B------:R-:W-:Y:S11]  /*5970*/  ISETP.GE.AND P0, PT, R0, 0x1, PT ;  /* 0x000000010000780c */ /* 0x000ff60003f06270 */
[----:B------:R-:W-:Y:S02]  /*5980*/  @!UPT UIADD3 URZ, URZ, URZ, URZ ;  /* 0x0000003f3f3ff290 */ /* 0x000fe4000fffe03f */
[----:B------:R-:W-:Y:S01]  /*5990*/  @P0 IMAD.WIDE R4, R45, 0x20, R58 ;  /* 0x000000202d040825 */ /* 0x000fe200078e023a */
[----:B------:R-:W-:Y:S03]  /*59a0*/  @P0 MOV R3, R92 ;  /* 0x0000005c00030202 */ /* 0x000fe60000000f00 */
[----:B------:R-:W-:Y:S02]  /*59b0*/  @P0 IMAD R0, R5, c[0x0][0x258], RZ ;  /* 0x0000960005000a24 */ /* 0x000fe400078e02ff */
[----:B------:R-:W-:Y:S02]  /*59c0*/  @P0 IMAD.MOV.U32 R2, RZ, RZ, R78 ;  /* 0x000000ffff020224 */ /* 0x000fe400078e004e */
[C---:B------:R-:W-:Y:S02]  /*59d0*/  @P0 IMAD R0, R4.reuse, c[0x0][0x25c], R0 ;  /* 0x0000970004000a24 */ /* 0x040fe400078e0200 */
[----:B------:R-:W-:Y:S04]  /*59e0*/  @P0 IMAD.WIDE.U32 R2, R4, c[0x0][0x258], R2 ;  /* 0x0000960004020a25 */ /* 0x000fe800078e0002 */
[----:B------:R-:W-:Y:S01]  /*59f0*/  @P0 IMAD.IADD R0, R3, 0x1, R0 ;  /* 0x0000000103000824 */ /* 0x000fe200078e0200 */
[C---:B------:R-:W-:Y:S04]  /*5a00*/  @P0 LEA R4, P1, R2.reuse, c[0x0][0x250], 0x1 ;  /* 0x0000940002040a11 */ /* 0x040fe800078208ff */
[----:B------:R-:W-:Y:S02]  /*5a10*/  @P0 LEA.HI.X R5, R2, c[0x0][0x254], R0, 0x1, P1 ;  /* 0x0000950002050a11 */ /* 0x000fe400008f0c00 */
[C---:B------:R-:W-:Y:S03]  /*5a20*/  LEA R0, P1, R6.reuse, c[0x0][0x1f8], 0x1 ;  /* 0x00007e0006007a11 */ /* 0x040fe600078208ff */
[----:B------:R-:W-:Y:S01]  /*5a30*/  @!PT LDS RZ, [RZ] ;  /* 0x00000000fffff984 */ /* 0x000fe20000000800 */
[----:B------:R-:W-:Y:S01]  /*5a40*/  @!PT LDS RZ, [RZ] ;  /* 0x00000000fffff984 */ /* 0x000fe20000000800 */
[----:B------:R-:W-:Y:S01]  /*5a50*/  @!PT LDS RZ, [RZ] ;  /* 0x00000000fffff984 */ /* 0x000fe20000000800 */
[----:B------:R1:W-:Y:S01]  /*5a60*/  @P0 LDGSTS.E.BYPASS.LTC128B.128 [R198+0x8080], [R4.64], !P2 ;  /* 0x0808000004c60fae */ /* 0x0003e2000d101d48 */
[----:B------:R-:W-:Y:S03]  /*5a70*/  LEA.HI.X R2, R6, c[0x0][0x1fc], R7, 0x1, P1 ;  /* 0x00007f0006027a11 */ /* 0x000fe600008f0c07 */
[----:B------:R1:W-:Y:S04]  /*5a80*/  @P0 LDGSTS.E.BYPASS.LTC128B.128 [R198+0x9080], [R4.64+0x80], !P6 ;  /* 0x0908008004c60fae */ /* 0x0003e8000f101d48 */
[----:B------:R1:W-:Y:S04]  /*5a90*/  @P0 LDGSTS.E.BYPASS.LTC128B.128 [R198+0xa080], [R4.64+0x100], !P5 ;  /* 0x0a08010004c60fae */ /* 0x0003e8000e901d48 */
[----:B------:R1:W-:Y:S01]  /*5aa0*/  @P0 LDGSTS.E.BYPASS.LTC128B.128 [R198+0xb080], [R4.64+0x180], !P4 ;  /* 0x0b08018004c60fae */ /* 0x0003e2000e101d48 */
[----:B------:R-:W-:Y:S03]  /*5ab0*/  ISETP.GT.AND P0, PT, R51, R208, PT ;  /* 0x000000d03300720c */ /* 0x000fe60003f04270 */
[----:B------:R-:W0:Y:S04]  /*5ac0*/  LDGDEPBAR ;  /* 0x00000000000079af */ /* 0x000e280000000000 */
[----:B------:R-:W2:Y:S04]  /*5ad0*/  SHFL.IDX PT, R0, R0, RZ, 0x181f ;  /* 0x00181fff00007589 */ /* 0x000ea800000e0000 */
[----:B------:R-:W3:Y:S01]  /*5ae0*/  SHFL.IDX PT, R2, R2, RZ, 0x181f ;  /* 0x00181fff02027589 */ /* 0x000ee200000e0000 */
[----:B------:R-:W-:Y:S04]  /*5af0*/  DEPBAR.LE SB0, 0x0 ;  /* 0x000080000000791a */ /* 0x000fe80000000000 */
[----:B------:R-:W-:Y:S06]  /*5b00*/  BAR.SYNC.DEFER_BLOCKING 0x0 ;  /* 0x0000000000007b1d */ /* 0x000fec0000010000 */
[----:B------:R-:W-:-:S05]  /*5b10*/  @!P0 BRA `(.L_x_192) ;  /* 0x0000014000008947 */ /* 0x000fca0003800000 */
[----:B-123--:R-:W-:Y:S02]  /*5b20*/  ISETP.GE.AND P2, PT, R134, c[0x0][0x1d4], PT ;  /* 0x0000750086007a0c */ /* 0x00efe40003f46270 */
[----:B------:R-:W-:Y:S02]  /*5b30*/  ISETP.GE.AND P3, PT, R136, c[0x0][0x1d4], PT ;  /* 0x0000750088007a0c */ /* 0x000fe40003f66270 */
[----:B------:R-:W-:Y:S09]  /*5b40*/  ISETP.GE.AND P1, PT, R199, c[0x0][0x1d4], PT ;  /* 0x00007500c7007a0c */ /* 0x000ff20003f26270 */
[----:B------:R-:W1:Y:S01]  /*5b50*/  @!P2 LDS.128 R12, [R198+0x8080] ;  /* 0x00808000c60ca984 */ /* 0x000e620000000c00 */
[C---:B------:R-:W-:Y:S04]  /*5b60*/  @!P2 LEA R4, P0, R134.reuse, R0, 0x1 ;  /* 0x000000008604a211 */ /* 0x040fe800078008ff */
[----:B------:R-:W-:Y:S02]  /*5b70*/  @!P2 LEA.HI.X R5, R134, R2, R135, 0x1, P0 ;  /* 0x000000028605a211 */ /* 0x000fe400000f0c87 */
[C---:B------:R-:W-:Y:S04]  /*5b80*/  @!P3 LEA R8, P0, R205.reuse, R0, 0x1 ;  /* 0x00000000cd08b211 */ /* 0x040fe800078008ff */
[----:B------:R-:W-:Y:S02]  /*5b90*/  @!P3 LEA.HI.X R9, R205, R2, R209, 0x1, P0 ;  /* 0x00000002cd09b211 */ /* 0x000fe400000f0cd1 */
[C---:B------:R-:W-:Y:S04]  /*5ba0*/  @!P1 LEA R6, P0, R199.reuse, R0, 0x1 ;  /* 0x00000000c7069211 */ /* 0x040fe800078008ff */
[----:B------:R-:W-:Y:S02]  /*5bb0*/  @!P1 LEA.HI.X R7, R199, R2, R211, 0x1, P0 ;  /* 0x00000002c7079211 */ /* 0x000fe400000f0cd3 */
[C---:B------:R-:W-:Y:S01]  /*5bc0*/  ISETP.GE.AND P0, PT, R200.reuse, c[0x0][0x1d4], PT ;  /* 0x00007500c8007a0c */ /* 0x040fe20003f06270 */
[----:B-1----:R1:W-:Y:S04]  /*5bd0*/  @!P2 ST.E.128 [R4.64], R12 ;  /* 0x0000000c0400a985 */ /* 0x0023e8000c101d08 */
[----:B------:R-:W2:Y:S08]  /*5be0*/  @!P3 LDS.128 R12, [R198+0x9080] ;  /* 0x00908000c60cb984 */ /* 0x000eb00000000c00 */
[C---:B-1----:R-:W-:Y:S04]  /*5bf0*/  @!P0 LEA R4, P2, R200.reuse, R0, 0x1 ;  /* 0x00000000c8048211 */ /* 0x042fe800078408ff */
[----:B------:R-:W-:Y:S01]  /*5c00*/  @!P0 LEA.HI.X R5, R200, R2, R210, 0x1, P2 ;  /* 0x00000002c8058211 */ /* 0x000fe200010f0cd2 */
[----:B--2---:R-:W-:Y:S04]  /*5c10*/  @!P3 ST.E.128 [R8.64], R12 ;  /* 0x0000000c0800b985 */ /* 0x004fe8000c101d08 */
[----:B------:R-:W1:Y:S04]  /*5c20*/  @!P1 LDS.128 R8, [R198+0xa080] ;  /* 0x00a08000c6089984 */ /* 0x000e680000000c00 */
[----:B-1----:R-:W-:Y:S04]  /*5c30*/  @!P1 ST.E.128 [R6.64], R8 ;  /* 0x0000000806009985 */ /* 0x002fe8000c101d08 */
[----:B------:R-:W1:Y:S04]  /*5c40*/  @!P0 LDS.128 R8, [R198+0xb080] ;  /* 0x00b08000c6088984 */ /* 0x000e680000000c00 */
[----:B-1----:R1:W-:Y:S02]  /*5c50*/  @!P0 ST.E.128 [R4.64], R8 ;  /* 0x0000000804008985 */ /* 0x0023e4000c101d08 */
.L_x_192:
[----:B-123--:R-:W-:Y:S05]  /*5c60*/  BSYNC B0 ;  /* 0x0000000000007941 */ /* 0x00efea0003800000 */
.L_x_191:
[C---:B------:R-:W-:Y:S02]  /*5c70*/  ISETP.GT.AND P0, PT, R45.reuse, R80, PT ;  /* 0x000000502d00720c */ /* 0x040fe40003f04270 */
[----:B------:R-:W-:Y:S02]  /*5c80*/  IADD3 R45, R45, -0x1, RZ ;  /* 0xffffffff2d2d7810 */ /* 0x000fe40007ffe0ff */
[----:B------:R-:W-:Y:S09]  /*5c90*/  LOP3.LUT P2, RZ, R212, 0x1, RZ, 0xc0, !PT ;  /* 0x00000001d4ff7812 */ /* 0x000ff2000784c0ff */
[----:B------:R-:W-:Y:S01]  /*5ca0*/  @P0 SHF.R.S32.HI R4, RZ, 0x1f, R45 ;  /* 0x0000001fff040819 */ /* 0x000fe2000001142d */
[----:B------:R-:W-:Y:S02]  /*5cb0*/  @P0 IMAD R0, R104, R45, RZ ;  /* 0x0000002d68000224 */ /* 0x000fe400078e02ff */
[----:B------:R-:W-:Y:S02]  /*5cc0*/  @P0 IMAD.MOV.U32 R2, RZ, RZ, R62 ;  /* 0x000000ffff020224 */ /* 0x000fe400078e003e */
[----:B------:R-:W-:Y:S02]  /*5cd0*/  @P0 IMAD.MOV.U32 R3, RZ, RZ, R61 ;  /* 0x000000ffff030224 */ /* 0x000fe400078e003d */
[-C--:B------:R-:W-:Y:S02]  /*5ce0*/  @P0 IMAD R0, R4, R107.reuse, R0 ;  /* 0x0000006b04000224 */ /* 0x080fe400078e0200 */
[----:B------:R-:W-:Y:S04]  /*5cf0*/  @P0 IMAD.WIDE.U32 R2, R45, R107, R2 ;  /* 0x0000006b2d020225 */ /* 0x000fe800078e0002 */
[----:B------:R-:W-:Y:S01]  /*5d00*/  @P0 IMAD.IADD R0, R3, 0x1, R0 ;  /* 0x0000000103000824 */ /* 0x000fe200078e0200 */
[C---:B------:R-:W-:Y:S04]  /*5d10*/  @P0 LEA R4, P1, R2.reuse, c[0x0][0x220], 0x1 ;  /* 0x0000880002040a11 */ /* 0x040fe800078208ff */
[----:B------:R-:W-:Y:S05]  /*5d20*/  @P0 LEA.HI.X R5, R2, c[0x0][0x224], R0, 0x1, P1 ;  /* 0x0000890002050a11 */ /* 0x000fea00008f0c00 */
[----:B------:R-:W-:Y:S01]  /*5d30*/  @!PT LDS RZ, [RZ] ;  /* 0x00000000fffff984 */ /* 0x000fe20000000800 */
[----:B------:R-:W-:Y:S01]  /*5d40*/  @!PT LDS RZ, [RZ] ;  /* 0x00000000fffff984 */ /* 0x000fe20000000800 */
[----:B------:R-:W-:Y:S01]  /*5d50*/  @!PT LDS RZ, [RZ] ;  /* 0x00000000fffff984 */ /* 0x000fe20000000800 */
[----:B------:R1:W-:Y:S04]  /*5d60*/  @P0 LDGSTS.E.BYPASS.LTC128B.128 [R198+0xc080], [R4.64], !P2 ;  /* 0x0c08000004c60fae */ /* 0x0003e8000d101d48 */
[----:B------:R1:W-:Y:S04]  /*5d70*/  @P0 LDGSTS.E.BYPASS.LTC128B.128 [R198+0xd080], [R4.64+0x80], !P6 ;  /* 0x0d08008004c60fae */ /* 0x0003e8000f101d48 */
[----:B------:R1:W-:Y:S04]  /*5d80*/  @P0 LDGSTS.E.BYPASS.LTC128B.128 [R198+0xe080], [R4.64+0x100], !P5 ;  /* 0x0e08010004c60fae */ /* 0x0003e8000e901d48 */
[----:B------:R1:W-:Y:S04]  /*5d90*/  @P0 LDGSTS.E.BYPASS.LTC128B.128 [R198+0xf080], [R4.64+0x180], !P4 ;  /* 0x0f08018004c60fae */ /* 0x0003e8000e101d48 */
[----:B------:R-:W0:Y:S01]  /*5da0*/  LDGDEPBAR ;  /* 0x00000000000079af */ /* 0x000e220000000000 */
[----:B------:R-:W-:-:S05]  /*5db0*/  @P0 BRA `(.L_x_193) ;  /* 0xffffd02000000947 */ /* 0x000fca000383ffff */
[----:B------:R-:W-:Y:S01]  /*5dc0*/  WARPSYNC 0xffffffff ;  /* 0xffffffff00007948 */ /* 0x000fe20003800000 */
[----:B------:R-:W-:Y:S06]  /*5dd0*/  BAR.SYNC.DEFER_BLOCKING 0x0 ;  /* 0x0000000000007b1d */ /* 0x000fec0000010000 */
.L_x_174:
[----:B------:R-:W-:Y:S01]  /*5de0*/  ISETP.GE.AND P0, PT, R110, 0x1, PT ;  /* 0x000000016e00780c */ /* 0x000fe20003f06270 */
[----:B------:R-:W-:Y:S01]  /*5df0*/  BSSY B0, `(.L_x_194) ;  /* 0x0000020000007945 */ /* 0x000fe20003800000 */
[----:B------:R-:W-:-:S11]  /*5e00*/  MOV R0, RZ ;  /* 0x000000ff00007202 */ /* 0x000fd60000000f00 */
[----:B------:R-:W-:Y:S05]  /*5e10*/  @!P0 BRA `(.L_x_195) ;  /* 0x000001d000008947 */ /* 0x000fea0003800000 */
[----:B------:R-:W-:Y:S02]  /*5e20*/  IABS R0, R97 ;  /* 0x0000006100007213 */ /* 0x000fe40000000000 */
[----:B-1----:R-:W-:-:S03]  /*5e30*/  IADD3 R5, R100, -0x1, R97 ;  /* 0xffffffff64057810 */ /* 0x002fc60007ffe061 */
        /* <DEDUP_REMOVED lines=27> */
.L_x_195:
[----:B------:R-:W-:Y:S05]  /*5ff0*/  BSYNC B0 ;  /* 0x0000000000007941 */ /* 0x000fea0003800000 */
.L_x_194:
[----:B------:R-:W-:Y:S01]  /*6000*/  IMAD R214, R246, R0, RZ ;  /* 0x00000000f6d67224 */ /* 0x000fe200078e02ff */
[----:B------:R-:W-:Y:S01]  /*6010*/  MOV R17, RZ ;  /* 0x000000ff00117202 */ /* 0x000fe20000000f00 */
[----:B------:R-:W-:Y:S01]  /*6020*/  IMAD.MOV.U32 R18, RZ, RZ, RZ ;  /* 0x000000ffff127224 */ /* 0x000fe200078e00ff */
[----:B------:R-:W-:Y:S01]  /*6030*/  CS2R R66, SRZ ;  /* 0x0000000000427805 */ /* 0x000fe2000001ff00 */
[--C-:B------:R-:W-:Y:S01]  /*6040*/  IMAD.IADD R2, R214, 0x1, R0.reuse ;  /* 0x00000001d6027824 */ /* 0x100fe200078e0200 */
[----:B------:R-:W-:Y:S01]  /*6050*/  PRMT R0, RZ, 0x7610, R0 ;  /* 0x00007610ff007816 */ /* 0x000fe20000000000 */
        /* <DEDUP_REMOVED lines=33> */
[----:B----4-:R-:W-:Y:S01]  /*6270*/  CS2R R38, SRZ ;  /* 0x0000000000267805 */ /* 0x010fe2000001ff00 */
        /* <DEDUP_REMOVED lines=32> */
[----:B------:R-:W-:-:S04]  /*6480*/  ISETP.NE.U32.AND P0, PT, RZ, c[0x0][0x340], PT ;  /* 0x0000d000ff007a0c */ /* 0x000fc80003f05070 */
[----:B------:R-:W-:-:S13]  /*6490*/  ISETP.NE.AND.EX P2, PT, RZ, c[0x0][0x344], PT, P0 ;  /* 0x0000d100ff007a0c */ /* 0x000fda0003f45300 */
[----:B------:R-:W-:-:S04]  /*64a0*/  @P2 IADD3 R2, P0, R232, c[0x0][0x340], RZ ;  /* 0x0000d000e8022a10 */ /* 0x000fc80007f1e0ff */
[----:B------:R-:W-:-:S05]  /*64b0*/  @P2 IADD3.X R3, R233, c[0x0][0x344], RZ, P0, !PT ;  /* 0x0000d100e9032a10 */ /* 0x000fca00007fe4ff */
[----:B------:R2:W5:Y:S01]  /*64c0*/  @P2 LDG.E R14, [R2.64] ;  /* 0x00000008020e2981 */ /* 0x000562000c1e1900 */
[----:B-1----:R-:W-:Y:S01]  /*64d0*/  IMAD.MOV.U32 R4, RZ, RZ, c[0x0][0x2c4] ;  /* 0x0000b100ff047624 */ /* 0x002fe200078e00ff */
[----:B------:R-:W-:Y:S01]  /*64e0*/  SHF.R.S32.HI R0, RZ, 0x1f, R111 ;  /* 0x0000001fff007819 */ /* 0x000fe2000001146f */
[C---:B------:R-:W-:Y:S01]  /*64f0*/  IMAD R12, R229.reuse, 0x80, R208 ;  /* 0x00000080e50c7824 */ /* 0x040fe200078e02d0 */
[----:B------:R-:W-:Y:S02]  /*6500*/  ISETP.NE.U32.AND P0, PT, RZ, c[0x0][0x348], PT ;  /* 0x0000d200ff007a0c */ /* 0x000fe40003f05070 */
[----:B------:R-:W-:Y:S01]  /*6510*/  ISETP.NE.AND P1, PT, R4, 0x1, PT ;  /* 0x000000010400780c */ /* 0x000fe20003f25270 */
[----:B------:R-:W-:Y:S01]  /*6520*/  IMAD R0, R0, c[0x0][0x178], RZ ;  /* 0x00005e0000007a24 */ /* 0x000fe200078e02ff */
[----:B------:R-:W-:Y:S02]  /*6530*/  LEA R4, R229, R219, 0x7 ;  /* 0x000000dbe5047211 */ /* 0x000fe400078e38ff */
[----:B------:R-:W-:Y:S01]  /*6540*/  LOP3.LUT R215, R230, 0xffff, RZ, 0xc0, !PT ;  /* 0x0000ffffe6d77812 */ /* 0x000fe200078ec0ff */
[----:B------:R-:W-:Y:S01]  /*6550*/  IMAD R0, R111, c[0x0][0x17c], R0 ;  /* 0x00005f006f007a24 */ /* 0x000fe200078e0200 */
[----:B------:R-:W-:-:S02]  /*6560*/  ISETP.NE.AND.EX P0, PT, RZ, c[0x0][0x34c], PT, P0 ;  /* 0x0000d300ff007a0c */ /* 0x000fc40003f05300 */
[----:B------:R-:W-:Y:S02]  /*6570*/  ISETP.GE.AND P6, PT, R134, c[0x0][0x198], PT ;  /* 0x0000660086007a0c */ /* 0x000fe40003fc6270 */
[----:B------:R-:W-:Y:S02]  /*6580*/  SEL R6, R236, RZ, !P0 ;  /* 0x000000ffec067207 */ /* 0x000fe40004000000 */
[----:B------:R-:W-:Y:S01]  /*6590*/  SEL R5, R234, RZ, !P0 ;  /* 0x000000ffea057207 */ /* 0x000fe20004000000 */
[----:B------:R-:W-:Y:S01]  /*65a0*/  @P1 IMAD.HI.U32 R7, R4, c[0x0][0x2c8], RZ ;  /* 0x0000b20004071a27 */ /* 0x000fe200078e00ff */
[----:B------:R-:W-:Y:S02]  /*65b0*/  ISETP.GE.AND P5, PT, R136, c[0x0][0x198], PT ;  /* 0x0000660088007a0c */ /* 0x000fe40003fa6270 */
[----:B------:R-:W-:Y:S01]  /*65c0*/  ISETP.GE.AND P4, PT, R199, c[0x0][0x198], PT ;  /* 0x00006600c7007a0c */ /* 0x000fe20003f86270 */
[----:B------:R-:W-:Y:S01]  /*65d0*/  IMAD R6, R6, c[0x0][0x1c0], RZ ;  /* 0x0000700006067a24 */ /* 0x000fe200078e02ff */
[----:B------:R-:W-:Y:S01]  /*65e0*/  ISETP.GE.AND P3, PT, R200, c[0x0][0x198], PT ;  /* 0x00006600c8007a0c */ /* 0x000fe20003f66270 */
[----:B--2---:R-:W-:Y:S01]  /*65f0*/  IMAD.WIDE.U32 R2, R111, c[0x0][0x178], RZ ;  /* 0x00005e006f027a25 */ /* 0x004fe200078e00ff */
[----:B------:R-:W-:-:S03]  /*6600*/  IADD3 R56, R137, -0x1, RZ ;  /* 0xffffffff89387810 */ /* 0x000fc60007ffe0ff */
[----:B------:R-:W-:Y:S02]  /*6610*/  IMAD.IADD R3, R3, 0x1, R0 ;  /* 0x0000000103037824 */ /* 0x000fe400078e0200 */
[----:B------:R-:W-:Y:S01]  /*6620*/  IMAD.MOV.U32 R0, RZ, RZ, R4 ;  /* 0x000000ffff007224 */ /* 0x000fe200078e0004 */
[----:B------:R-:W-:Y:S01]  /*6630*/  @P1 SHF.R.U32.HI R0, RZ, c[0x0][0x2cc], R7 ;  /* 0x0000b300ff001a19 */ /* 0x000fe20000011607 */
[----:B------:R-:W-:-:S03]  /*6640*/  IMAD.WIDE.U32 R2, R215, c[0x0][0x1b8], R2 ;  /* 0x00006e00d7027a25 */ /* 0x000fc600078e0002 */
[----:B------:R-:W-:Y:S01]  /*6650*/  SHF.R.S32.HI R7, RZ, 0x1f, R0 ;  /* 0x0000001fff077819 */ /* 0x000fe20000011400 */
[----:B------:R-:W-:Y:S02]  /*6660*/  IMAD R3, R215, c[0x0][0x1bc], R3 ;  /* 0x00006f00d7037a24 */ /* 0x000fe400078e0203 */
[C---:B------:R-:W-:Y:S02]  /*6670*/  IMAD R6, R5.reuse, c[0x0][0x1c4], R6 ;  /* 0x0000710005067a24 */ /* 0x040fe400078e0206 */
[----:B------:R-:W-:-:S04]  /*6680*/  IMAD.WIDE.U32 R2, R5, c[0x0][0x1c0], R2 ;  /* 0x0000700005027a25 */ /* 0x000fc800078e0002 */
[----:B------:R-:W-:Y:S01]  /*6690*/  IMAD.MOV R5, RZ, RZ, -R0 ;  /* 0x000000ffff057224 */ /* 0x000fe200078e0a00 */
[----:B------:R-:W-:-:S03]  /*66a0*/  IADD3 R3, R3, R6, RZ ;  /* 0x0000000603037210 */ /* 0x000fc60007ffe0ff */
[----:B------:R-:W-:Y:S02]  /*66b0*/  IMAD R4, R5, c[0x0][0x2c4], R4 ;  /* 0x0000b10005047a24 */ /* 0x000fe400078e0204 */
[----:B------:R-:W-:Y:S02]  /*66c0*/  IMAD R5, R7, c[0x0][0x1b0], RZ ;  /* 0x00006c0007057a24 */ /* 0x000fe400078e02ff */
[----:B------:R-:W-:-:S04]  /*66d0*/  IMAD.WIDE.U32 R2, R0, c[0x0][0x1b0], R2 ;  /* 0x00006c0000027a25 */ /* 0x000fc800078e0002 */
[----:B------:R-:W-:Y:S01]  /*66e0*/  IMAD R6, R0, c[0x0][0x1b4], R5 ;  /* 0x00006d0000067a24 */ /* 0x000fe200078e0205 */
[----:B------:R-:W-:-:S03]  /*66f0*/  SHF.R.S32.HI R5, RZ, 0x1f, R4 ;  /* 0x0000001fff057819 */ /* 0x000fc60000011404 */
[----:B------:R-:W-:Y:S02]  /*6700*/  IMAD.IADD R3, R3, 0x1, R6 ;  /* 0x0000000103037824 */ /* 0x000fe400078e0206 */
[----:B------:R-:W-:Y:S02]  /*6710*/  IMAD R0, R5, c[0x0][0x1a8], RZ ;  /* 0x00006a0005007a24 */ /* 0x000fe400078e02ff */
[----:B------:R-:W-:-:S04]  /*6720*/  IMAD.WIDE.U32 R2, R4, c[0x0][0x1a8], R2 ;  /* 0x00006a0004027a25 */ /* 0x000fc800078e0002 */
[----:B------:R-:W-:Y:S01]  /*6730*/  IMAD R0, R4, c[0x0][0x1ac], R0 ;  /* 0x00006b0004007a24 */ /* 0x000fe200078e0200 */
[----:B------:R-:W-:-:S04]  /*6740*/  LEA R13, P0, R2, c[0x0][0x160], 0x1 ;  /* 0x00005800020d7a11 */ /* 0x000fc800078008ff */
[----:B------:R-:W-:-:S04]  /*6750*/  IADD3 R0, R3, R0, RZ ;  /* 0x0000000003007210 */ /* 0x000fc80007ffe0ff */
[----:B------:R-:W-:Y:S02]  /*6760*/  LEA.HI.X R5, R2, c[0x0][0x164], R0, 0x1, P0 ;  /* 0x0000590002057a11 */ /* 0x000fe400000f0c00 */
[----:B------:R-:W-:Y:S01]  /*6770*/  @!P2 MOV R14, R234 ;  /* 0x000000ea000ea202 */ /* 0x000fe20000000f00 */
[----:B------:R-:W-:Y:S05]  /*6780*/  BRA.DIV ~URZ, `(.L_x_197) ;  /* 0x00010c027f007947 */ /* 0x000fea000b800000 */
[----:B------:R1:W2:Y:S02]  /*6790*/  SHFL.IDX PT, R4, R5, RZ, 0x181f ;  /* 0x00181fff05047589 */ /* 0x0002a400000e0000 */
.L_x_338:
[----:B------:R-:W-:Y:S05]  /*67a0*/  BRA.DIV ~URZ, `(.L_x_198) ;  /* 0x00010c527f007947 */ /* 0x000fea000b800000 */
[----:B------:R3:W4:Y:S02]  /*67b0*/  SHFL.IDX PT, R0, R13, RZ, 0x181f ;  /* 0x00181fff0d007589 */ /* 0x00072400000e0000 */
.L_x_339:
[----:B------:R-:W-:Y:S01]  /*67c0*/  IMAD R37, R114, c[0x0][0x2c4], RZ ;  /* 0x0000b10072257a24 */ /* 0x000fe200078e02ff */
[----:B------:R-:W-:Y:S01]  /*67d0*/  LOP3.LUT R212, R212, 0xfffffffe, RZ, 0xc0, !PT ;  /* 0xfffffffed4d47812 */ /* 0x000fe200078ec0ff */
[----:B------:R-:W-:Y:S03]  /*67e0*/  BSSY B0, `(.L_x_199) ;  /* 0x0000013000007945 */ /* 0x000fe60003800000 */
[----:B------:R-:W-:-:S13]  /*67f0*/  ISETP.GE.AND P0, PT, R12, R37, PT ;  /* 0x000000250c00720c */ /* 0x000fda0003f06270 */
[----:B------:R-:W-:Y:S01]  /*6800*/  @P0 LOP3.LUT R212, R212, 0x1, RZ, 0xfc, !PT ;  /* 0x00000001d4d40812 */ /* 0x000fe200078efcff */
[----:B------:R-:W-:Y:S05]  /*6810*/  @P0 BRA `(.L_x_200) ;  /* 0x000000f000000947 */ /* 0x000fea0003800000 */
[CC--:B----4-:R-:W-:Y:S02]  /*6820*/  LEA R10, P0, R134.reuse, R0.reuse, 0x1 ;  /* 0x00000000860a7211 */ /* 0x0d0fe400078008ff */
[----:B------:R-:W-:Y:S02]  /*6830*/  LEA R8, P2, R205, R0, 0x1 ;  /* 0x00000000cd087211 */ /* 0x000fe400078408ff */
[----:B--2---:R-:W-:Y:S02]  /*6840*/  LEA.HI.X R11, R134, R4, R135, 0x1, P0 ;  /* 0x00000004860b7211 */ /* 0x004fe400000f0c87 */
[-C--:B------:R-:W-:Y:S02]  /*6850*/  LEA R6, P1, R199, R0.reuse, 0x1 ;  /* 0x00000000c7067211 */ /* 0x080fe400078208ff */
[----:B------:R-:W-:Y:S01]  /*6860*/  LEA R2, P0, R200, R0, 0x1 ;  /* 0x00000000c8027211 */ /* 0x000fe200078008ff */
[----:B------:R-:W-:Y:S01]  /*6870*/  @!PT LDS RZ, [RZ] ;  /* 0x00000000fffff984 */ /* 0x000fe20000000800 */
[----:B------:R-:W-:Y:S01]  /*6880*/  @!PT LDS RZ, [RZ] ;  /* 0x00000000fffff984 */ /* 0x000fe20000000800 */
[----:B------:R-:W-:Y:S01]  /*6890*/  @!PT LDS RZ, [RZ] ;  /* 0x00000000fffff984 */ /* 0x000fe20000000800 */
[----:B------:R2:W-:Y:S01]  /*68a0*/  LDGSTS.E.BYPASS.LTC128B.128 [R198+0x10080], [R10.64], !P6 ;  /* 0x100800000ac67fae */ /* 0x0005e2000f101d48 */
[----:B------:R-:W-:-:S02]  /*68b0*/  LEA.HI.X R9, R205, R4, R209, 0x1, P2 ;  /* 0x00000004cd097211 */ /* 0x000fc400010f0cd1 */
[-C--:B------:R-:W-:Y:S02]  /*68c0*/  LEA.HI.X R7, R199, R4.reuse, R211, 0x1, P1 ;  /* 0x00000004c7077211 */ /* 0x080fe400008f0cd3 */
[----:B------:R-:W-:Y:S01]  /*68d0*/  LEA.HI.X R3, R200, R4, R210, 0x1, P0 ;  /* 0x00000004c8037211 */ /* 0x000fe200000f0cd2 */
[----:B------:R2:W-:Y:S04]  /*68e0*/  LDGSTS.E.BYPASS.LTC128B.128 [R198+0x14080], [R8.64], !P5 ;  /* 0x1408000008c67fae */ /* 0x0005e8000e901d48 */
[----:B------:R2:W-:Y:S04]  /*68f0*/  LDGSTS.E.BYPASS.LTC128B.128 [R198+0x18080], [R6.64], !P4 ;  /* 0x1808000006c67fae */ /* 0x0005e8000e101d48 */
[----:B------:R2:W-:Y:S02]  /*6900*/  LDGSTS.E.BYPASS.LTC128B.128 [R198+0x1c080], [R2.64], !P3 ;  /* 0x1c08000002c67fae */ /* 0x0005e4000d901d48 */
.L_x_200:
[----:B------:R-:W-:Y:S05]  /*6910*/  BSYNC B0 ;  /* 0x0000000000007941 */ /* 0x000fea0003800000 */
.L_x_199:
[----:B------:R-:W-:Y:S05]  /*6920*/  BRA.DIV ~URZ, `(.L_x_201) ;  /* 0x00010b427f007947 */ /* 0x000fea000b800000 */
[----:B--2---:R2:W1:Y:S04]  /*6930*/  SHFL.IDX PT, R4, R5, 0x1, 0x181f ;  /* 0x00381f0005047f89 */ /* 0x00446800000e0000 */
[----:B----4-:R2:W4:Y:S02]  /*6940*/  SHFL.IDX PT, R0, R13, 0x1, 0x181f ;  /* 0x00381f000d007f89 */ /* 0x01052400000e0000 */
.L_x_340:
[----:B------:R-:W-:Y:S01]  /*6950*/  IADD3 R2, R12, 0x20, RZ ;  /* 0x000000200c027810 */ /* 0x000fe20007ffe0ff */
[----:B------:R-:W-:Y:S03]  /*6960*/  BSSY B0, `(.L_x_202) ;  /* 0x0000012000007945 */ /* 0x000fe60003800000 */
[----:B------:R-:W-:-:S13]  /*6970*/  ISETP.GE.AND P0, PT, R2, R37, PT ;  /* 0x000000250200720c */ /* 0x000fda0003f06270 */
[----:B------:R-:W-:Y:S05]  /*6980*/  @P0 BRA `(.L_x_203) ;  /* 0x000000f000000947 */ /* 0x000fea0003800000 */
[CC--:B----4-:R-:W-:Y:S02]  /*6990*/  LEA R10, P0, R134.reuse, R0.reuse, 0x1 ;  /* 0x00000000860a7211 */ /* 0x0d0fe400078008ff */
[----:B------:R-:W-:Y:S02]  /*69a0*/  LEA R8, P2, R205, R0, 0x1 ;  /* 0x00000000cd087211 */ /* 0x000fe400078408ff */
[----:B-1----:R-:W-:Y:S02]  /*69b0*/  LEA.HI.X R11, R134, R4, R135, 0x1, P0 ;  /* 0x00000004860b7211 */ /* 0x002fe400000f0c87 */
        /* <DEDUP_REMOVED lines=12> */
.L_x_203:
[----:B------:R-:W-:Y:S05]  /*6a80*/  BSYNC B0 ;  /* 0x0000000000007941 */ /* 0x000fea0003800000 */
.L_x_202:
[----:B------:R-:W-:Y:S05]  /*6a90*/  BRA.DIV ~URZ, `(.L_x_204) ;  /* 0x00010aa27f007947 */ /* 0x000fea000b800000 */
[----:B-1----:R1:W2:Y:S02]  /*6aa0*/  SHFL.IDX PT, R4, R5, 0x2, 0x181f ;  /* 0x00581f0005047f89 */ /* 0x0022a400000e0000 */
.L_x_341:
[----:B------:R-:W-:Y:S05]  /*6ab0*/  BRA.DIV ~URZ, `(.L_x_205) ;  /* 0x00010af27f007947 */ /* 0x000fea000b800000 */
[----:B----4-:R4:W1:Y:S02]  /*6ac0*/  SHFL.IDX PT, R0, R13, 0x2, 0x181f ;  /* 0x00581f000d007f89 */ /* 0x01086400000e0000 */
.L_x_342:
[----:B------:R-:W-:Y:S01]  /*6ad0*/  IADD3 R2, R12, 0x40, RZ ;  /* 0x000000400c027810 */ /* 0x000fe20007ffe0ff */
[----:B------:R-:W-:Y:S03]  /*6ae0*/  BSSY B0, `(.L_x_206) ;  /* 0x0000012000007945 */ /* 0x000fe60003800000 */
[----:B------:R-:W-:-:S13]  /*6af0*/  ISETP.GE.AND P0, PT, R2, R37, PT ;  /* 0x000000250200720c */ /* 0x000fda0003f06270 */
[----:B------:R-:W-:Y:S05]  /*6b00*/  @P0 BRA `(.L_x_207) ;  /* 0x000000f000000947 */ /* 0x000fea0003800000 */
[CC--:B-1----:R-:W-:Y:S02]  /*6b10*/  LEA R10, P0, R134.reuse, R0.reuse, 0x1 ;  /* 0x00000000860a7211 */ /* 0x0c2fe400078008ff */
        /* <DEDUP_REMOVED lines=14> */
.L_x_207:
[----:B------:R-:W-:Y:S05]  /*6c00*/  BSYNC B0 ;  /* 0x0000000000007941 */ /* 0x000fea0003800000 */
.L_x_206:
[----:B------:R-:W-:Y:S05]  /*6c10*/  BRA.DIV ~URZ, `(.L_x_208) ;  /* 0x00010a027f007947 */ /* 0x000fea000b800000 */
[----:B--2---:R2:W3:Y:S04]  /*6c20*/  SHFL.IDX PT, R4, R5, 0x3, 0x181f ;  /* 0x00781f0005047f89 */ /* 0x0044e800000e0000 */
[----:B-1----:R2:W1:Y:S02]  /*6c30*/  SHFL.IDX PT, R0, R13, 0x3, 0x181f ;  /* 0x00781f000d007f89 */ /* 0x00246400000e0000 */
.L_x_343:
[----:B------:R-:W-:Y:S01]  /*6c40*/  IADD3 R2, R12, 0x60, RZ ;  /* 0x000000600c027810 */ /* 0x000fe20007ffe0ff */
[----:B-----5:R-:W-:-:S03]  /*6c50*/  IMAD.WIDE.U32 R224, R14, c[0x0][0x2b0], RZ ;  /* 0x0000ac000ee07a25 */ /* 0x020fc600078e00ff */
[----:B------:R-:W-:-:S13]  /*6c60*/  ISETP.GE.AND P0, PT, R2, R37, PT ;  /* 0x000000250200720c */ /* 0x000fda0003f06270 */
[----:B-1----:R-:W-:-:S04]  /*6c70*/  @!P0 LEA R10, P1, R134, R0, 0x1 ;  /* 0x00000000860a8211 */ /* 0x002fc800078208ff */
[----:B---3--:R-:W-:Y:S02]  /*6c80*/  @!P0 LEA.HI.X R11, R134, R4, R135, 0x1, P1 ;  /* 0x00000004860b8211 */ /* 0x008fe400008f0c87 */
[----:B------:R-:W-:-:S03]  /*6c90*/  @!P0 LEA R8, P1, R205, R0, 0x1 ;  /* 0x00000000cd088211 */ /* 0x000fc600078208ff */
[----:B------:R-:W-:Y:S01]  /*6ca0*/  @!PT LDS RZ, [RZ] ;  /* 0x00000000fffff984 */ /* 0x000fe20000000800 */
[----:B------:R-:W-:Y:S01]  /*6cb0*/  @!PT LDS RZ, [RZ] ;  /* 0x00000000fffff984 */ /* 0x000fe20000000800 */
[----:B------:R-:W-:Y:S01]  /*6cc0*/  @!PT LDS RZ, [RZ] ;  /* 0x00000000fffff984 */ /* 0x000fe20000000800 */
[----:B------:R1:W-:Y:S01]  /*6cd0*/  @!P0 LDGSTS.E.BYPASS.LTC128B.128 [R235+0x3000], [R10.64], !P6 ;  /* 0x030000000aeb8fae */ /* 0x0003e2000f101d48 */
[----:B------:R-:W-:Y:S02]  /*6ce0*/  @!P0 LEA.HI.X R9, R205, R4, R209, 0x1, P1 ;  /* 0x00000004cd098211 */ /* 0x000fe400008f0cd1 */
[C---:B------:R-:W-:Y:S02]  /*6cf0*/  @!P0 LEA R6, P1, R199.reuse, R0, 0x1 ;  /* 0x00000000c7068211 */ /* 0x040fe400078208ff */
[----:B------:R-:W-:Y:S01]  /*6d00*/  ISETP.GE.AND P6, PT, R134, c[0x0][0x1d4], PT ;  /* 0x0000750086007a0c */ /* 0x000fe20003fc6270 */
[----:B------:R1:W-:Y:S01]  /*6d10*/  @!P0 LDGSTS.E.BYPASS.LTC128B.128 [R235+0x7000], [R8.64], !P5 ;  /* 0x0700000008eb8fae */ /* 0x0003e2000e901d48 */
[----:B------:R-:W-:Y:S02]  /*6d20*/  @!P0 LEA.HI.X R7, R199, R4, R211, 0x1, P1 ;  /* 0x00000004c7078211 */ /* 0x000fe400008f0cd3 */
[C---:B------:R-:W-:Y:S02]  /*6d30*/  @!P0 LEA R2, P1, R200.reuse, R0, 0x1 ;  /* 0x00000000c8028211 */ /* 0x040fe400078208ff */
[----:B------:R-:W-:Y:S01]  /*6d40*/  SHF.R.S32.HI R0, RZ, 0x1f, R14 ;  /* 0x0000001fff007819 */ /* 0x000fe2000001140e */
[----:B------:R1:W-:Y:S01]  /*6d50*/  @!P0 LDGSTS.E.BYPASS.LTC128B.128 [R235+0xb000], [R6.64], !P4 ;  /* 0x0b00000006eb8fae */ /* 0x0003e2000e101d48 */
[----:B------:R-:W-:-:S02]  /*6d60*/  @!P0 LEA.HI.X R3, R200, R4, R210, 0x1, P1 ;  /* 0x00000004c8038211 */ /* 0x000fc400008f0cd2 */
[----:B------:R-:W-:Y:S01]  /*6d70*/  ISETP.GE.AND P5, PT, R136, c[0x0][0x1d4], PT ;  /* 0x0000750088007a0c */ /* 0x000fe20003fa6270 */
[----:B------:R-:W-:Y:S01]  /*6d80*/  IMAD R0, R0, c[0x0][0x2b0], RZ ;  /* 0x0000ac0000007a24 */ /* 0x000fe200078e02ff */
[----:B------:R-:W-:Y:S01]  /*6d90*/  ISETP.GE.AND P4, PT, R199, c[0x0][0x1d4], PT ;  /* 0x00007500c7007a0c */ /* 0x000fe20003f86270 */
[----:B------:R1:W-:Y:S01]  /*6da0*/  @!P0 LDGSTS.E.BYPASS.LTC128B.128 [R235+0xf000], [R2.64], !P3 ;  /* 0x0f00000002eb8fae */ /* 0x0003e2000d901d48 */
[----:B------:R-:W-:Y:S01]  /*6db0*/  ISETP.GE.AND P3, PT, R200, c[0x0][0x1d4], PT ;  /* 0x00007500c8007a0c */ /* 0x000fe20003f66270 */
[----:B------:R-:W-:Y:S02]  /*6dc0*/  IMAD R0, R14, c[0x0][0x2b4], R0 ;  /* 0x0000ad000e007a24 */ /* 0x000fe400078e0200 */
[----:B------:R-:W0:Y:S01]  /*6dd0*/  LDGDEPBAR ;  /* 0x00000000000079af */ /* 0x000e220000000000 */
[----:B------:R-:W-:Y:S01]  /*6de0*/  WARPSYNC 0xffffffff ;  /* 0xffffffff00007948 */ /* 0x000fe20003800000 */
[----:B------:R-:W-:Y:S02]  /*6df0*/  IMAD.IADD R226, R225, 0x1, R0 ;  /* 0x00000001e1e27824 */ /* 0x000fe400078e0200 */
[----:B------:R-:W-:Y:S01]  /*6e00*/  IMAD.MOV.U32 R58, RZ, RZ, c[0x0][0x2b8] ;  /* 0x0000ae00ff3a7624 */ /* 0x000fe200078e00ff */
[----:B------:R-:W-:Y:S01]  /*6e10*/  BAR.SYNC.DEFER_BLOCKING 0x0 ;  /* 0x0000000000007b1d */ /* 0x000fe20000010000 */
[----:B-1----:R-:W-:-:S02]  /*6e20*/  IMAD R2, R56, 0x20, R219 ;  /* 0x0000002038027824 */ /* 0x002fc400078e02db */
[----:B------:R-:W-:Y:S01]  /*6e30*/  IMAD.MOV.U32 R203, RZ, RZ, RZ ;  /* 0x000000ffffcb7224 */ /* 0x000fe200078e00ff */
[----:B------:R-:W-:Y:S02]  /*6e40*/  ISETP.NE.AND P1, PT, R58, 0x1, PT ;  /* 0x000000013a00780c */ /* 0x000fe40003f25270 */
[C---:B------:R-:W-:Y:S01]  /*6e50*/  ISETP.GE.AND P0, PT, R2.reuse, R110, PT ;  /* 0x0000006e0200720c */ /* 0x040fe20003f06270 */
[----:B------:R-:W-:-:S03]  /*6e60*/  IMAD.IADD R2, R2, 0x1, R227 ;  /* 0x0000000102027824 */ /* 0x000fc600078e02e3 */
[----:B------:R-:W-:Y:S01]  /*6e70*/  ISETP.GT.OR P0, PT, R219, 0x1f, P0 ;  /* 0x0000001fdb00780c */ /* 0x000fe20000704670 */
[----:B------:R-:W-:-:S06]  /*6e80*/  IMAD.MOV.U32 R0, RZ, RZ, R2 ;  /* 0x000000ffff007224 */ /* 0x000fcc00078e0002 */
[----:B------:R-:W-:-:S05]  /*6e90*/  @P1 IMAD.HI.U32 R3, R2, c[0x0][0x2bc], RZ ;  /* 0x0000af0002031a27 */ /* 0x000fca00078e00ff */
[----:B------:R-:W-:-:S04]  /*6ea0*/  @P1 SHF.R.U32.HI R0, RZ, c[0x0][0x2c0], R3 ;  /* 0x0000b000ff001a19 */ /* 0x000fc80000011603 */
[----:B------:R-:W-:-:S04]  /*6eb0*/  @!P0 IADD3 R3, P1, R0, R224, RZ ;  /* 0x000000e000038210 */ /* 0x000fc80007f3e0ff */
[----:B--2---:R-:W-:Y:S02]  /*6ec0*/  @!P0 LEA.HI.X.SX32 R5, R0, R226, 0x1, P1 ;  /* 0x000000e200058211 */ /* 0x004fe400008f0eff */
[----:B------:R-:W-:-:S04]  /*6ed0*/  @!P0 LEA R4, P1, R3, c[0x0][0x2a0], 0x2 ;  /* 0x0000a80003048a11 */ /* 0x000fc800078210ff */
[----:B------:R-:W-:-:S05]  /*6ee0*/  @!P0 LEA.HI.X R5, R3, c[0x0][0x2a4], R5, 0x2, P1 ;  /* 0x0000a90003058a11 */ /* 0x000fca00008f1405 */
[----:B------:R-:W2:Y:S01]  /*6ef0*/  @!P0 LDG.E R203, [R4.64] ;  /* 0x0000000804cb8981 */ /* 0x000ea2000c1e1900 */
[----:B------:R-:W-:Y:S02]  /*6f00*/  IMAD.MOV R0, RZ, RZ, -R0 ;  /* 0x000000ffff007224 */ /* 0x000fe400078e0a00 */
[----:B------:R-:W-:-:S04]  /*6f10*/  IMAD.WIDE.U32 R222, R215, c[0x0][0x1e8], RZ ;  /* 0x00007a00d7de7a25 */ /* 0x000fc800078e00ff */
[----:B------:R-:W-:Y:S02]  /*6f20*/  IMAD R204, R0, c[0x0][0x2b8], R2 ;  /* 0x0000ae0000cc7a24 */ /* 0x000fe400078e0202 */
[----:B------:R-:W-:Y:S02]  /*6f30*/  IMAD R221, R215, c[0x0][0x1ec], R223 ;  /* 0x00007b00d7dd7a24 */ /* 0x000fe400078e02df */
[----:B------:R-:W-:Y:S01]  /*6f40*/  IMAD.WIDE.U32 R2, R204, c[0x0][0x1e0], RZ ;  /* 0x00007800cc027a25 */ /* 0x000fe200078e00ff */
[----:B------:R-:W-:-:S03]  /*6f50*/  SHF.R.S32.HI R55, RZ, 0x1f, R204 ;  /* 0x0000001fff377819 */ /* 0x000fc600000114cc */
[----:B------:R-:W-:Y:S02]  /*6f60*/  IMAD R110, R56, -0x20, R110 ;  /* 0xffffffe0386e7824 */ /* 0x000fe400078e026e */
[----:B------:R-:W-:-:S04]  /*6f70*/  IMAD R0, R55, c[0x0][0x1e0], RZ ;  /* 0x0000780037007a24 */ /* 0x000fc800078e02ff */
[----:B------:R-:W-:-:S04]  /*6f80*/  IMAD R0, R204, c[0x0][0x1e4], R0 ;  /* 0x00007900cc007a24 */ /* 0x000fc800078e0200 */
[----:B------:R-:W-:Y:S01]  /*6f90*/  IMAD.IADD R3, R3, 0x1, R0 ;  /* 0x0000000103037824 */ /* 0x000fe200078e0200 */
[----:B--2---:R-:W-:-:S03]  /*6fa0*/  SHF.R.S32.HI R57, RZ, 0x1f, R203 ;  /* 0x0000001fff397819 */ /* 0x004fc600000114cb */
[----:B------:R-:W-:-:S04]  /*6fb0*/  IMAD.WIDE.U32 R2, R203, c[0x0][0x1f0], R2 ;  /* 0x00007c00cb027a25 */ /* 0x000fc800078e0002 */
[----:B------:R-:W-:-:S04]  /*6fc0*/  IMAD R0, R57, c[0x0][0x1f0], RZ ;  /* 0x00007c0039007a24 */ /* 0x000fc800078e02ff */
[----:B------:R-:W-:Y:S01]  /*6fd0*/  IMAD R4, R203, c[0x0][0x1f4], R0 ;  /* 0x00007d00cb047a24 */ /* 0x000fe200078e0200 */
[----:B------:R-:W-:-:S04]  /*6fe0*/  IADD3 R0, P0, R2, R222, RZ ;  /* 0x000000de02007210 */ /* 0x000fc80007f1e0ff */
[----:B------:R-:W-:Y:S02]  /*6ff0*/  IADD3.X R2, R221, R3, R4, P0, !PT ;  /* 0x00000003dd027210 */ /* 0x000fe400007fe404 */
[----:B------:R-:W-:-:S04]  /*7000*/  LEA R3, P0, R0, c[0x0][0x1c8], 0x1 ;  /* 0x0000720000037a11 */ /* 0x000fc800078008ff */
[----:B------:R-:W-:Y:S02]  /*7010*/  LEA.HI.X R2, R0, c[0x0][0x1cc], R2, 0x1, P0 ;  /* 0x0000730000027a11 */ /* 0x000fe400000f0c02 */
[----:B------:R1:W2:Y:S04]  /*7020*/  SHFL.IDX PT, R0, R3, RZ, 0x181f ;  /* 0x00181fff03007589 */ /* 0x0002a800000e0000 */
[----:B------:R-:W3:Y:S01]  /*7030*/  SHFL.IDX PT, R2, R2, RZ, 0x181f ;  /* 0x00181fff02027589 */ /* 0x000ee200000e0000 */
[----:B-1----:R-:W-:-:S05]  /*7040*/  IMAD.IADD R3, R110, 0x1, -R208 ;  /* 0x000000016e037824 */ /* 0x002fca00078e0ad0 */
[----:B------:R-:W-:-:S13]  /*7050*/  ISETP.GE.AND P0, PT, R3, 0x1, PT ;  /* 0x000000010300780c */ /* 0x000fda0003f06270 */
[----:B--2---:R-:W-:-:S04]  /*7060*/  @P0 LEA R10, P1, R134, R0, 0x1 ;  /* 0x00000000860a0211 */ /* 0x004fc800078208ff */
[----:B---3--:R-:W-:Y:S02]  /*7070*/  @P0 LEA.HI.X R11, R134, R2, R135, 0x1, P1 ;  /* 0x00000002860b0211 */ /* 0x008fe400008f0c87 */
[----:B------:R-:W-:-:S03]  /*7080*/  @P0 LEA R8, P1, R205, R0, 0x1 ;  /* 0x00000000cd080211 */ /* 0x000fc600078208ff */
[----:B------:R-:W-:Y:S01]  /*7090*/  @!PT LDS RZ, [RZ] ;  /* 0x00000000fffff984 */ /* 0x000fe20000000800 */
[----:B------:R1:W-:Y:S01]  /*70a0*/  @P0 LDGSTS.E.BYPASS.LTC128B.128 [R198+0xc080], [R10.64], !P6 ;  /* 0x0c0800000ac60fae */ /* 0x0003e2000f101d48 */
[----:B------:R-:W-:Y:S02]  /*70b0*/  @P0 LEA.HI.X R9, R205, R2, R209, 0x1, P1 ;  /* 0x00000002cd090211 */ /* 0x000fe400008f0cd1 */
[----:B------:R-:W-:-:S03]  /*70c0*/  @P0 LEA R6, P1, R199, R0, 0x1 ;  /* 0x00000000c7060211 */ /* 0x000fc600078208ff */
[----:B------:R1:W-:Y:S01]  /*70d0*/  @P0 LDGSTS.E.BYPASS.LTC128B.128 [R198+0xd080], [R8.64], !P5 ;  /* 0x0d08000008c60fae */ /* 0x0003e2000e901d48 */
[----:B------:R-:W-:Y:S02]  /*70e0*/  @P0 LEA.HI.X R7, R199, R2, R211, 0x1, P1 ;  /* 0x00000002c7070211 */ /* 0x000fe400008f0cd3 */
[----:B------:R-:W-:-:S03]  /*70f0*/  @P0 LEA R4, P1, R200, R0, 0x1 ;  /* 0x00000000c8040211 */ /* 0x000fc600078208ff */
[----:B------:R1:W-:Y:S01]  /*7100*/  @P0 LDGSTS.E.BYPASS.LTC128B.128 [R198+0xe080], [R6.64], !P4 ;  /* 0x0e08000006c60fae */ /* 0x0003e2000e101d48 */
[----:B------:R-:W-:-:S05]  /*7110*/  @P0 LEA.HI.X R5, R200, R2, R210, 0x1, P1 ;  /* 0x00000002c8050211 */ /* 0x000fca00008f0cd2 */
[----:B------:R1:W-:Y:S01]  /*7120*/  @P0 LDGSTS.E.BYPASS.LTC128B.128 [R198+0xf080], [R4.64], !P3 ;  /* 0x0f08000004c60fae */ /* 0x0003e2000d901d48 */
[----:B------:R-:W-:-:S03]  /*7130*/  ISETP.LT.AND P0, PT, RZ, c[0x0][0x27c], PT ;  /* 0x00009f00ff007a0c */ /* 0x000fc60003f01270 */
[----:B------:R-:W0:Y:S10]  /*7140*/  LDGDEPBAR ;  /* 0x00000000000079af */ /* 0x000e340000000000 */
[----:B------:R-:W-:Y:S05]  /*7150*/  @P0 BRA `(.L_x_209) ;  /* 0x0000002000000947 */ /* 0x000fea0003800000 */
[----:B------:R-:W-:-:S04]  /*7160*/  DEPBAR.LE SB0, 0x1 ;  /* 0x000080400000791a */ /* 0x000fc80000000000 */
[----:B------:R-:W-:Y:S05]  /*7170*/  BRA `(.L_x_210) ;  /* 0x000068e000007947 */ /* 0x000fea0003800000 */
.L_x_209:
[----:B------:R-:W-:Y:S01]  /*7180*/  SHF.R.S32.HI R0, RZ, 0x1f, R99 ;  /* 0x0000001fff007819 */ /* 0x000fe20000011463 */
[C---:B-1----:R-:W-:Y:S01]  /*7190*/  IMAD.WIDE.U32 R4, R99.reuse, c[0x0][0x280], RZ ;  /* 0x0000a00063047a25 */ /* 0x042fe200078e00ff */
[----:B------:R-:W-:Y:S01]  /*71a0*/  ULDC.U8 UR4, c[0x0][0x298] ;  /* 0x0000a60000047ab9 */ /* 0x000fe20000000000 */
[----:B------:R-:W-:Y:S02]  /*71b0*/  BSSY B2, `(.L_x_210) ;  /* 0x000068a000027945 */ /* 0x000fe40003800000 */
[----:B------:R-:W-:Y:S01]  /*71c0*/  IMAD R2, R0, c[0x0][0x280], RZ ;  /* 0x0000a00000027a24 */ /* 0x000fe200078e02ff */
[----:B------:R-:W-:Y:S01]  /*71d0*/  LEA R7, P0, R4, c[0x0][0x270], 0x1 ;  /* 0x00009c0004077a11 */ /* 0x000fe200078008ff */
[----:B------:R-:W-:Y:S02]  /*71e0*/  IMAD R0, R0, c[0x0][0x290], RZ ;  /* 0x0000a40000007a24 */ /* 0x000fe400078e02ff */
[C---:B------:R-:W-:Y:S02]  /*71f0*/  IMAD R6, R99.reuse, c[0x0][0x284], R2 ;  /* 0x0000a10063067a24 */ /* 0x040fe400078e0202 */
[----:B------:R-:W-:-:S03]  /*7200*/  IMAD.WIDE.U32 R2, R99, c[0x0][0x290], RZ ;  /* 0x0000a40063027a25 */ /* 0x000fc600078e00ff */
[----:B------:R-:W-:Y:S01]  /*7210*/  IADD3 R6, R6, R5, RZ ;  /* 0x0000000506067210 */ /* 0x000fe20007ffe0ff */
[----:B------:R-:W-:-:S03]  /*7220*/  IMAD R5, R99, c[0x0][0x294], R0 ;  /* 0x0000a50063057a24 */ /* 0x000fc600078e0200 */
[----:B------:R-:W-:Y:S02]  /*7230*/  LEA.HI.X R0, R4, c[0x0][0x274], R6, 0x1, P0 ;  /* 0x00009d0004007a11 */ /* 0x000fe400000f0c06 */
[----:B------:R-:W-:Y:S02]  /*7240*/  LEA R6, P0, R2, c[0x0][0x288], 0x1 ;  /* 0x0000a20002067a11 */ /* 0x000fe400078008ff */
[----:B------:R-:W-:-:S04]  /*7250*/  IADD3 R3, R5, R3, RZ ;  /* 0x0000000305037210 */ /* 0x000fc80007ffe0ff */
[----:B------:R-:W-:Y:S02]  /*7260*/  LEA.HI.X R2, R2, c[0x0][0x28c], R3, 0x1, P0 ;  /* 0x0000a30002027a11 */ /* 0x000fe400000f0c03 */
[----:B------:R-:W-:-:S13]  /*7270*/  ISETP.NE.AND P0, PT, RZ, UR4, PT ;  /* 0x00000004ff007c0c */ /* 0x000fda000bf05270 */
[----:B------:R-:W-:Y:S05]  /*7280*/  @!P0 BRA `(.L_x_211) ;  /* 0x000031d000008947 */ /* 0x000fea0003800000 */
[----:B------:R-:W-:Y:S01]  /*7290*/  LOP3.LUT P1, RZ, R212, 0x1, RZ, 0xc0, !PT ;  /* 0x00000001d4ff7812 */ /* 0x000fe2000782c0ff */
[----:B------:R-:W1:Y:S01]  /*72a0*/  SHFL.IDX PT, R3, R2, RZ, 0x181f ;  /* 0x00181fff02037589 */ /* 0x000e6200000e0000 */
[----:B------:R-:W-:Y:S01]  /*72b0*/  BSSY B0, `(.L_x_212) ;  /* 0x0000035000007945 */ /* 0x000fe20003800000 */
[----:B------:R-:W-:Y:S01]  /*72c0*/  CS2R R20, SRZ ;  /* 0x0000000000147805 */ /* 0x000fe2000001ff00 */
[----:B------:R-:W-:Y:S01]  /*72d0*/  CS2R R18, SRZ ;  /* 0x0000000000127805 */ /* 0x000fe2000001ff00 */
[----:B------:R-:W2:Y:S01]  /*72e0*/  SHFL.IDX PT, R5, R0, RZ, 0x181f ;  /* 0x00181fff00057589 */ /* 0x000ea200000e0000 */
[----:B------:R-:W-:Y:S01]  /*72f0*/  CS2R R16, SRZ ;  /* 0x0000000000107805 */ /* 0x000fe2000001ff00 */
[----:B------:R-:W-:Y:S01]  /*7300*/  CS2R R14, SRZ ;  /* 0x00000000000e7805 */ /* 0x000fe2000001ff00 */
[----:B----4-:R-:W-:Y:S01]  /*7310*/  CS2R R12, SRZ ;  /* 0x00000000000c7805 */ /* 0x010fe2000001ff00 */
[----:B------:R-:W3:Y:S01]  /*7320*/  SHFL.IDX PT, R4, R7, RZ, 0x181f ;  /* 0x00181fff07047589 */ /* 0x000ee200000e0000 */
[----:B------:R-:W-:Y:S01]  /*7330*/  CS2R R10, SRZ ;  /* 0x00000000000a7805 */ /* 0x000fe2000001ff00 */
[----:B------:R-:W-:-:S02]  /*7340*/  CS2R R8, SRZ ;  /* 0x0000000000087805 */ /* 0x000fc4000001ff00 */
[----:B------:R4:W1:Y:S02]  /*7350*/  SHFL.IDX PT, R2, R6, RZ, 0x181f ;  /* 0x00181fff06027589 */ /* 0x00086400000e0000 */
[----:B----4-:R-:W-:Y:S01]  /*7360*/  CS2R R6, SRZ ;  /* 0x0000000000067805 */ /* 0x010fe2000001ff00 */
[----:B------:R-:W-:Y:S05]  /*7370*/  @P1 BRA `(.L_x_213) ;  /* 0x0000028000001947 */ /* 0x000fea0003800000 */
[----:B-123--:R-:W2:Y:S04]  /*7380*/  LDL R27, [R1+0x38] ;  /* 0x00003800011b7983 */ /* 0x00eea80000100800 */
[----:B------:R-:W3:Y:S04]  /*7390*/  LDL R26, [R1+0x34] ;  /* 0x00003400011a7983 */ /* 0x000ee80000100800 */
[----:B------:R-:W4:Y:S04]  /*73a0*/  LDL R25, [R1+0x3c] ;  /* 0x00003c0001197983 */ /* 0x000f280000100800 */
[----:B------:R-:W4:Y:S04]  /*73b0*/  LDL R24, [R1+0x30] ;  /* 0x0000300001187983 */ /* 0x000f280000100800 */
[----:B------:R-:W4:Y:S04]  /*73c0*/  LDL R23, [R1+0x40] ;  /* 0x0000400001177983 */ /* 0x000f280000100800 */
[----:B------:R-:W4:Y:S01]  /*73d0*/  LDL R22, [R1+0x2c] ;  /* 0x00002c0001167983 */ /* 0x000f220000100800 */
[----:B------:R-:W-:Y:S01]  /*73e0*/  ISETP.GE.AND P0, PT, R140, c[0x0][0x27c], PT ;  /* 0x00009f008c007a0c */ /* 0x000fe20003f06270 */
[----:B------:R-:W-:Y:S01]  /*73f0*/  CS2R R14, SRZ ;  /* 0x00000000000e7805 */ /* 0x000fe2000001ff00 */
[----:B------:R-:W-:Y:S01]  /*7400*/  ISETP.GE.AND P2, PT, R143, c[0x0][0x27c], PT ;  /* 0x00009f008f007a0c */ /* 0x000fe20003f46270 */
[----:B------:R-:W-:Y:S01]  /*7410*/  CS2R R6, SRZ ;  /* 0x0000000000067805 */ /* 0x000fe2000001ff00 */
[----:B------:R-:W-:-:S09]  /*7420*/  ISETP.GE.AND P1, PT, R139, c[0x0][0x27c], PT ;  /* 0x00009f008b007a0c */ /* 0x000fd20003f26270 */
[----:B------:R-:W-:-:S04]  /*7430*/  @!P0 IMAD.WIDE R10, R140, 0x2, R4 ;  /* 0x000000028c0a8825 */ /* 0x000fc800078e0204 */
[----:B------:R-:W-:Y:S01]  /*7440*/  @!P0 IMAD.WIDE R8, R140, 0x2, R2 ;  /* 0x000000028c088825 */ /* 0x000fe200078e0202 */
[----:B------:R1:W5:Y:S04]  /*7450*/  @!P0 LD.E.64 R14, [R10.64] ;  /* 0x000000080a0e8980 */ /* 0x000368000c101b00 */
[----:B------:R1:W5:Y:S01]  /*7460*/  @!P0 LD.E.64 R6, [R8.64] ;  /* 0x0000000808068980 */ /* 0x000362000c101b00 */
[----:B------:R-:W-:Y:S01]  /*7470*/  CS2R R16, SRZ ;  /* 0x0000000000107805 */ /* 0x000fe2000001ff00 */
[----:B------:R-:W-:Y:S01]  /*7480*/  CS2R R18, SRZ ;  /* 0x0000000000127805 */ /* 0x000fe2000001ff00 */
[----:B-1----:R-:W-:Y:S01]  /*7490*/  CS2R R8, SRZ ;  /* 0x0000000000087805 */ /* 0x002fe2000001ff00 */
[----:B--2---:R-:W-:-:S05]  /*74a0*/  @!P2 IADD3 R12, P0, R4, R27, RZ ;  /* 0x0000001b040ca210 */ /* 0x004fca0007f1e0ff */
[----:B---3--:R-:W-:Y:S01]  /*74b0*/  @!P2 IMAD.X R13, R5, 0x1, R26, P0 ;  /* 0x00000001050da824 */ /* 0x008fe200000e061a */
[----:B------:R-:W-:-:S04]  /*74c0*/  @!P2 IADD3 R10, P0, R2, R27, RZ ;  /* 0x0000001b020aa210 */ /* 0x000fc80007f1e0ff */
[----:B------:R1:W5:Y:S01]  /*74d0*/  @!P2 LD.E.64 R16, [R12.64] ;  /* 0x000000080c10a980 */ /* 0x000362000c101b00 */
[----:B------:R-:W-:Y:S01]  /*74e0*/  @!P2 IMAD.X R11, R3, 0x1, R26, P0 ;  /* 0x00000001030ba824 */ /* 0x000fe200000e061a */
[----:B----4-:R-:W-:-:S04]  /*74f0*/  @!P1 IADD3 R20, P0, R4, R25, RZ ;  /* 0x0000001904149210 */ /* 0x010fc80007f1e0ff */
[----:B------:R2:W5:Y:S01]  /*7500*/  @!P2 LD.E.64 R8, [R10.64] ;  /* 0x000000080a08a980 */ /* 0x000562000c101b00 */
[----:B------:R-:W-:-:S05]  /*7510*/  @!P1 IMAD.X R21, R5, 0x1, R24, P0 ;  /* 0x0000000105159824 */ /* 0x000fca00000e0618 */
[----:B------:R3:W5:Y:S01]  /*7520*/  @!P1 LD.E.64 R18, [R20.64] ;  /* 0x0000000814129980 */ /* 0x000762000c101b00 */
[----:B-1----:R-:W-:-:S05]  /*7530*/  @!P1 IADD3 R12, P0, R2, R25, RZ ;  /* 0x00000019020c9210 */ /* 0x002fca0007f1e0ff */
[----:B------:R-:W-:Y:S01]  /*7540*/  @!P1 IMAD.X R13, R3, 0x1, R24, P0 ;  /* 0x00000001030d9824 */ /* 0x000fe200000e0618 */
[----:B------:R-:W-:Y:S01]  /*7550*/  ISETP.GE.AND P0, PT, R142, c[0x0][0x27c], PT ;  /* 0x00009f008e007a0c */ /* 0x000fe20003f06270 */
[----:B--2---:R-:W-:-:S06]  /*7560*/  CS2R R10, SRZ ;  /* 0x00000000000a7805 */ /* 0x004fcc000001ff00 */
[----:B------:R1:W5:Y:S06]  /*7570*/  @!P1 LD.E.64 R10, [R12.64] ;  /* 0x000000080c0a9980 */ /* 0x00036c000c101b00 */
[----:B------:R-:W-:-:S05]  /*7580*/  @!P0 IADD3 R4, P1, R4, R23, RZ ;  /* 0x0000001704048210 */ /* 0x000fca0007f3e0ff */
[----:B------:R-:W-:Y:S01]  /*7590*/  @!P0 IMAD.X R5, R5, 0x1, R22, P1 ;  /* 0x0000000105058824 */ /* 0x000fe200008e0616 */
[----:B------:R-:W-:Y:S01]  /*75a0*/  @!P0 IADD3 R2, P1, R2, R23, RZ ;  /* 0x0000001702028210 */ /* 0x000fe20007f3e0ff */
[----:B---3--:R-:W-:-:S04]  /*75b0*/  CS2R R20, SRZ ;  /* 0x0000000000147805 */ /* 0x008fc8000001ff00 */
[----:B------:R-:W-:Y:S02]  /*75c0*/  @!P0 IMAD.X R3, R3, 0x1, R22, P1 ;  /* 0x0000000103038824 */ /* 0x000fe400008e0616 */
[----:B------:R2:W5:Y:S01]  /*75d0*/  @!P0 LD.E.64 R20, [R4.64] ;  /* 0x0000000804148980 */ /* 0x000562000c101b00 */
[----:B-1----:R-:W-:-:S06]  /*75e0*/  CS2R R12, SRZ ;  /* 0x00000000000c7805 */ /* 0x002fcc000001ff00 */
[----:B------:R2:W5:Y:S02]  /*75f0*/  @!P0 LD.E.64 R12, [R2.64] ;  /* 0x00000008020c8980 */ /* 0x000564000c101b00 */
.L_x_213:
[----:B-123--:R-:W-:Y:S05]  /*7600*/  BSYNC B0 ;  /* 0x0000000000007941 */ /* 0x00efea0003800000 */
.L_x_212:
[----:B-----5:R-:W-:Y:S01]  /*7610*/  IMAD.MOV.U32 R29, RZ, RZ, R18 ;  /* 0x000000ffff1d7224 */ /* 0x020fe200078e0012 */
[----:B------:R-:W-:Y:S01]  /*7620*/  SHF.R.U64 R26, R18, 0x10, R19 ;  /* 0x00000010121a7819 */ /* 0x000fe20000001213 */
[----:B------:R-:W-:Y:S01]  /*7630*/  IMAD.MOV.U32 R25, RZ, RZ, R20 ;  /* 0x000000ffff197224 */ /* 0x000fe200078e0014 */
[--C-:B------:R-:W-:Y:S01]  /*7640*/  SHF.R.U64 R22, R20, 0x10, R21.reuse ;  /* 0x0000001014167819 */ /* 0x100fe20000001215 */
[----:B------:R-:W-:Y:S01]  /*7650*/  IMAD.MOV.U32 R24, RZ, RZ, R21 ;  /* 0x000000ffff187224 */ /* 0x000fe200078e0015 */
[----:B------:R-:W-:Y:S01]  /*7660*/  SHF.R.U64 R30, R16, 0x10, R17 ;  /* 0x00000010101e7819 */ /* 0x000fe20000001211 */
[----:B------:R-:W-:Y:S01]  /*7670*/  IMAD.MOV.U32 R18, RZ, RZ, R8 ;  /* 0x000000ffff127224 */ /* 0x000fe200078e0008 */
[--C-:B------:R-:W-:Y:S01]  /*7680*/  SHF.R.U64 R2, R6, 0x10, R7.reuse ;  /* 0x0000001006027819 */ /* 0x100fe20000001207 */
[----:B------:R-:W-:Y:S01]  /*7690*/  IMAD.MOV.U32 R20, RZ, RZ, R7 ;  /* 0x000000ffff147224 */ /* 0x000fe200078e0007 */
[----:B------:R-:W-:Y:S01]  /*76a0*/  SHF.R.U64 R34, R14, 0x10, R15 ;  /* 0x000000100e227819 */ /* 0x000fe2000000120f */
[----:B------:R-:W-:Y:S01]  /*76b0*/  IMAD.MOV.U32 R32, RZ, RZ, R17 ;  /* 0x000000ffff207224 */ /* 0x000fe200078e0011 */
[--C-:B------:R-:W-:Y:S01]  /*76c0*/  SHF.R.U32.HI R23, RZ, 0x10, R19.reuse ;  /* 0x00000010ff177819 */ /* 0x100fe20000011613 */
[----:B------:R-:W-:Y:S01]  /*76d0*/  IMAD.MOV.U32 R28, RZ, RZ, R19 ;  /* 0x000000ffff1c7224 */ /* 0x000fe200078e0013 */
[----:B------:R-:W-:Y:S01]  /*76e0*/  SHF.R.U32.HI R19, RZ, 0x10, R21 ;  /* 0x00000010ff137819 */ /* 0x000fe20000011615 */
[----:B------:R-:W-:Y:S01]  /*76f0*/  IMAD.MOV.U32 R33, RZ, RZ, R16 ;  /* 0x000000ffff217224 */ /* 0x000fe200078e0010 */
[----:B------:R-:W-:Y:S01]  /*7700*/  PRMT R24, R24, 0x5410, R30 ;  /* 0x0000541018187816 */ /* 0x000fe2000000001e */
[----:B------:R-:W-:Y:S01]  /*7710*/  IMAD.MOV.U32 R36, RZ, RZ, R14 ;  /* 0x000000ffff247224 */ /* 0x000fe200078e000e */
[----:B------:R-:W-:Y:S01]  /*7720*/  PRMT R18, R18, 0x5410, R2 ;  /* 0x0000541012127816 */ /* 0x000fe20000000002 */
[----:B------:R-:W-:Y:S01]  /*7730*/  IMAD R2, R229, -0x80, R37 ;  /* 0xffffff80e5027824 */ /* 0x000fe200078e0225 */
[----:B------:R-:W-:Y:S01]  /*7740*/  SHF.R.U32.HI R16, RZ, 0x10, R7 ;  /* 0x00000010ff107819 */ /* 0x000fe20000011607 */
[----:B------:R-:W-:Y:S01]  /*7750*/  IMAD.MOV.U32 R21, RZ, RZ, R6 ;  /* 0x000000ffff157224 */ /* 0x000fe200078e0006 */
[----:B------:R-:W-:Y:S01]  /*7760*/  PRMT R20, R20, 0x5410, R34 ;  /* 0x0000541014147816 */ /* 0x000fe20000000022 */
[----:B------:R-:W-:Y:S01]  /*7770*/  IMAD.MOV.U32 R35, RZ, RZ, R15 ;  /* 0x000000ffff237224 */ /* 0x000fe200078e000f */
[----:B------:R-:W-:Y:S01]  /*7780*/  PRMT R26, R26, 0x5410, R32 ;  /* 0x000054101a1a7816 */ /* 0x000fe20000000020 */
[----:B------:R-:W-:Y:S01]  /*7790*/  IMAD.MOV.U32 R6, RZ, RZ, R12 ;  /* 0x000000ffff067224 */ /* 0x000fe200078e000c */
[----:B------:R-:W-:Y:S01]  /*77a0*/  PRMT R32, R19, 0x5410, R24 ;  /* 0x0000541013207816 */ /* 0x000fe20000000018 */
[----:B------:R-:W-:Y:S01]  /*77b0*/  IMAD.MOV.U32 R14, RZ, RZ, R10 ;  /* 0x000000ffff0e7224 */ /* 0x000fe200078e000a */
[----:B------:R-:W-:Y:S01]  /*77c0*/  PRMT R19, R16, 0x5410, R20 ;  /* 0x0000541010137816 */ /* 0x000fe20000000014 */
[----:B------:R-:W-:Y:S01]  /*77d0*/  IMAD.MOV.U32 R5, RZ, RZ, R13 ;  /* 0x000000ffff057224 */ /* 0x000fe200078e000d */
[----:B------:R-:W-:Y:S01]  /*77e0*/  IMNMX R16, R2, 0x80, PT ;  /* 0x0000008002107817 */ /* 0x000fe20003800200 */
[----:B------:R-:W-:-:S04]  /*77f0*/  DEPBAR.LE SB0, 0x1 ;  /* 0x000080400000791a */ /* 0x000fc80000000000 */
[----:B------:R-:W-:Y:S01]  /*7800*/  ISETP.GE.AND P0, PT, R208, R16, PT ;  /* 0x00000010d000720c */ /* 0x000fe20003f06270 */
[----:B------:R-:W-:Y:S01]  /*7810*/  BSSY B1, `(.L_x_214) ;  /* 0x00000c4000017945 */ /* 0x000fe20003800000 */
[----:B------:R-:W-:Y:S01]  /*7820*/  SHF.R.U32.HI R27, RZ, 0x10, R17 ;  /* 0x00000010ff1b7819 */ /* 0x000fe20000011611 */
[----:B------:R-:W-:Y:S01]  /*7830*/  IMAD.MOV.U32 R17, RZ, RZ, R9 ;  /* 0x000000ffff117224 */ /* 0x000fe200078e0009 */
[----:B------:R-:W-:Y:S02]  /*7840*/  SHF.R.U32.HI R31, RZ, 0x10, R15 ;  /* 0x00000010ff1f7819 */ /* 0x000fe4000001160f */
[----:B------:R-:W-:Y:S02]  /*7850*/  PRMT R21, R21, 0x5410, R36 ;  /* 0x0000541015157816 */ /* 0x000fe40000000024 */
[--C-:B------:R-:W-:Y:S02]  /*7860*/  SHF.R.U64 R15, R8, 0x10, R9.reuse ;  /* 0x00000010080f7819 */ /* 0x100fe40000001209 */
[----:B------:R-:W-:Y:S01]  /*7870*/  SHF.R.U32.HI R8, RZ, 0x10, R9 ;  /* 0x00000010ff087819 */ /* 0x000fe20000011609 */
[----:B------:R-:W-:Y:S01]  /*7880*/  IMAD.MOV.U32 R9, RZ, RZ, R11 ;  /* 0x000000ffff097224 */ /* 0x000fe200078e000b */
[----:B------:R-:W-:-:S02]  /*7890*/  SHF.R.U64 R3, R12, 0x10, R13 ;  /* 0x000000100c037819 */ /* 0x000fc4000000120d */
[----:B------:R-:W-:Y:S02]  /*78a0*/  PRMT R23, R23, 0x5410, R35 ;  /* 0x0000541017177816 */ /* 0x000fe40000000023 */
[----:B------:R-:W-:Y:S02]  /*78b0*/  PRMT R22, R22, 0x5410, R31 ;  /* 0x0000541016167816 */ /* 0x000fe4000000001f */
[----:B------:R-:W-:Y:S02]  /*78c0*/  PRMT R25, R25, 0x5410, R33 ;  /* 0x0000541019197816 */ /* 0x000fe40000000021 */
[----:B------:R-:W-:Y:S02]  /*78d0*/  PRMT R17, R17, 0x5410, R21 ;  /* 0x0000541011117816 */ /* 0x000fe40000000015 */
[--C-:B------:R-:W-:Y:S02]  /*78e0*/  SHF.R.U64 R7, R10, 0x10, R11.reuse ;  /* 0x000000100a077819 */ /* 0x100fe4000000120b */
[----:B------:R-:W-:-:S02]  /*78f0*/  SHF.R.U32.HI R4, RZ, 0x10, R11 ;  /* 0x00000010ff047819 */ /* 0x000fc4000001160b */
[----:B------:R-:W-:Y:S02]  /*7900*/  SHF.R.U32.HI R0, RZ, 0x10, R13 ;  /* 0x00000010ff007819 */ /* 0x000fe4000001160d */
[----:B------:R-:W-:Y:S02]  /*7910*/  PRMT R27, R27, 0x5410, R29 ;  /* 0x000054101b1b7816 */ /* 0x000fe4000000001d */
[----:B------:R-:W-:Y:S02]  /*7920*/  PRMT R29, R28, 0x5410, R3 ;  /* 0x000054101c1d7816 */ /* 0x000fe40000000003 */
[----:B------:R-:W-:Y:S02]  /*7930*/  PRMT R28, R6, 0x5410, R23 ;  /* 0x00005410061c7816 */ /* 0x000fe40000000017 */
[----:B------:R-:W-:Y:S02]  /*7940*/  PRMT R31, R22, 0x5410, R25 ;  /* 0x00005410161f7816 */ /* 0x000fe40000000019 */
[----:B------:R-:W-:-:S02]  /*7950*/  PRMT R21, R17, 0x7610, R21 ;  /* 0x0000761011157816 */ /* 0x000fc40000000015 */
[----:B------:R-:W-:Y:S02]  /*7960*/  PRMT R17, R15, 0x7610, R17 ;  /* 0x000076100f117816 */ /* 0x000fe40000000011 */
[----:B------:R-:W-:Y:S02]  /*7970*/  PRMT R20, R8, 0x7610, R20 ;  /* 0x0000761008147816 */ /* 0x000fe40000000014 */
[----:B------:R-:W-:Y:S02]  /*7980*/  PRMT R22, R14, 0x7610, R22 ;  /* 0x000076100e167816 */ /* 0x000fe40000000016 */
[----:B------:R-:W-:Y:S02]  /*7990*/  PRMT R25, R9, 0x7610, R25 ;  /* 0x0000761009197816 */ /* 0x000fe40000000019 */
[----:B------:R-:W-:Y:S02]  /*79a0*/  PRMT R23, R7, 0x7610, R23 ;  /* 0x0000761007177816 */ /* 0x000fe40000000017 */
[----:B------:R-:W-:-:S02]  /*79b0*/  PRMT R24, R4, 0x7610, R24 ;  /* 0x0000761004187816 */ /* 0x000fc40000000018 */
[----:B------:R-:W-:Y:S01]  /*79c0*/  PRMT R30, R0, 0x5410, R5 ;  /* 0x00005410001e7816 */ /* 0x000fe20000000005 */
[----:B------:R-:W-:Y:S06]  /*79d0*/  BAR.SYNC.DEFER_BLOCKING 0x0 ;  /* 0x0000000000007b1d */ /* 0x000fec0000010000 */
[----:B------:R-:W-:Y:S05]  /*79e0*/  @P0 BRA `(.L_x_215) ;  /* 0x00000a6000000947 */ /* 0x000fea0003800000 */
[----:B------:R-:W-:Y:S01]  /*79f0*/  ISETP.GE.AND P0, PT, R140, c[0x0][0x27c], PT ;  /* 0x00009f008c007a0c */ /* 0x000fe20003f06270 */
[----:B------:R-:W-:-:S12]  /*7a00*/  BSSY B0, `(.L_x_216) ;  /* 0x0000028000007945 */ /* 0x000fd80003800000 */
[----:B------:R-:W-:Y:S05]  /*7a10*/  @P0 BRA `(.L_x_217) ;  /* 0x0000026000000947 */ /* 0x000fea0003800000 */
[----:B------:R-:W1:Y:S01]  /*7a20*/  LDS.128 R4, [R198+0x10080] ;  /* 0x01008000c6047984 */ /* 0x000e620000000c00 */
[----:B------:R-:W-:Y:S02]  /*7a30*/  HADD2.F32 R9, -RZ, R17.H1_H1 ;  /* 0x30000011ff097230 */ /* 0x000fe40000004100 */
[----:B------:R-:W-:Y:S02]  /*7a40*/  HADD2.F32 R0, -RZ, R18.H1_H1 ;  /* 0x30000012ff007230 */ /* 0x000fe40000004100 */
[----:B------:R-:W-:Y:S02]  /*7a50*/  HADD2.F32 R3, -RZ, R21.H1_H1 ;  /* 0x30000015ff037230 */ /* 0x000fe40000004100 */
[----:B------:R-:W-:Y:S02]  /*7a60*/  HADD2.F32 R2, -RZ, R20.H1_H1 ;  /* 0x30000014ff027230 */ /* 0x000fe40000004100 */
[--C-:B-1----:R-:W-:Y:S02]  /*7a70*/  HADD2.F32 R10, -RZ, R4.reuse.H0_H0 ;  /* 0x20000004ff0a7230 */ /* 0x102fe40000004100 */
[----:B------:R-:W-:-:S02]  /*7a80*/  HADD2.F32 R8, -RZ, R4.H1_H1 ;  /* 0x30000004ff087230 */ /* 0x000fc40000004100 */
[--C-:B------:R-:W-:Y:S01]  /*7a90*/  HADD2.F32 R4, -RZ, R5.reuse.H0_H0 ;  /* 0x20000005ff047230 */ /* 0x100fe20000004100 */
[-C--:B------:R-:W-:Y:S01]  /*7aa0*/  FMUL.FTZ R13, R10, R9.reuse ;  /* 0x000000090a0d7220 */ /* 0x080fe20000410000 */
[----:B------:R-:W-:Y:S01]  /*7ab0*/  HADD2.F32 R5, -RZ, R5.H1_H1 ;  /* 0x30000005ff057230 */ /* 0x000fe20000004100 */
[----:B------:R-:W-:Y:S01]  /*7ac0*/  FMUL.FTZ R14, R8, R9 ;  /* 0x00000009080e7220 */ /* 0x000fe20000410000 */
[--C-:B------:R-:W-:Y:S02]  /*7ad0*/  HADD2.F32 R12, -RZ, R6.reuse.H0_H0 ;  /* 0x20000006ff0c7230 */ /* 0x100fe40000004100 */
[----:B------:R-:W-:Y:S01]  /*7ae0*/  HADD2.F32 R11, -RZ, R6.H1_H1 ;  /* 0x30000006ff0b7230 */ /* 0x000fe20000004100 */
[-C--:B------:R-:W-:Y:S01]  /*7af0*/  FMUL.FTZ R9, R5, R0.reuse ;  /* 0x0000000005097220 */ /* 0x080fe20000410000 */
[--C-:B------:R-:W-:Y:S01]  /*7b00*/  HADD2.F32 R6, -RZ, R7.reuse.H0_H0 ;  /* 0x20000007ff067230 */ /* 0x100fe20000004100 */
[----:B------:R-:W-:Y:S01]  /*7b10*/  FMUL.FTZ R0, R4, R0 ;  /* 0x0000000004007220 */ /* 0x000fe20000410000 */
[----:B------:R-:W-:Y:S01]  /*7b20*/  HADD2.F32 R7, -RZ, R7.H1_H1 ;  /* 0x30000007ff077230 */ /* 0x000fe20000004100 */
[----:B------:R-:W-:-:S02]  /*7b30*/  FFMA.FTZ R15, R10, R3, -R14 ;  /* 0x000000030a0f7223 */ /* 0x000fc4000001080e */
[----:B------:R-:W-:Y:S01]  /*7b40*/  FFMA.FTZ R14, R8, R3, R13 ;  /* 0x00000003080e7223 */ /* 0x000fe2000001000d */
[----:B------:R-:W-:Y:S01]  /*7b50*/  HADD2.F32 R3, -RZ, R23.H1_H1 ;  /* 0x30000017ff037230 */ /* 0x000fe20000004100 */
[-C--:B------:R-:W-:Y:S01]  /*7b60*/  FFMA.FTZ R13, R4, R2.reuse, -R9 ;  /* 0x00000002040d7223 */ /* 0x080fe20000010809 */
[--C-:B------:R-:W-:Y:S01]  /*7b70*/  HADD2.F32 R4, -RZ, R19.reuse.H1_H1 ;  /* 0x30000013ff047230 */ /* 0x100fe20000004100 */
[----:B------:R-:W-:Y:S01]  /*7b80*/  FFMA.FTZ R10, R5, R2, R0 ;  /* 0x00000002050a7223 */ /* 0x000fe20000010000 */
[----:B------:R-:W-:Y:S02]  /*7b90*/  HADD2.F32 R0, -RZ, R19.H0_H0 ;  /* 0x20000013ff007230 */ /* 0x000fe40000004100 */
[----:B------:R-:W-:Y:S01]  /*7ba0*/  HADD2.F32 R2, -RZ, R22.H1_H1 ;  /* 0x30000016ff027230 */ /* 0x000fe20000004100 */
[----:B------:R-:W-:Y:S02]  /*7bb0*/  FMUL.FTZ R9, R11, R4 ;  /* 0x000000040b097220 */ /* 0x000fe40000410000 */
[----:B------:R-:W-:-:S02]  /*7bc0*/  FMUL.FTZ R8, R7, R0 ;  /* 0x0000000007087220 */ /* 0x000fc40000410000 */
[----:B------:R-:W-:Y:S02]  /*7bd0*/  FMUL.FTZ R4, R12, R4 ;  /* 0x000000040c047220 */ /* 0x000fe40000410000 */
[----:B------:R-:W-:Y:S02]  /*7be0*/  FMUL.FTZ R5, R6, R0 ;  /* 0x0000000006057220 */ /* 0x000fe40000410000 */
[-C--:B------:R-:W-:Y:S02]  /*7bf0*/  FFMA.FTZ R9, R12, R3.reuse, -R9 ;  /* 0x000000030c097223 */ /* 0x080fe40000010809 */
[-C--:B------:R-:W-:Y:S02]  /*7c00*/  FFMA.FTZ R0, R6, R2.reuse, -R8 ;  /* 0x0000000206007223 */ /* 0x080fe40000010808 */
[----:B------:R-:W-:Y:S01]  /*7c10*/  FFMA.FTZ R3, R11, R3, R4 ;  /* 0x000000030b037223 */ /* 0x000fe20000010004 */
[----:B------:R-:W-:Y:S01]  /*7c20*/  F2FP.PACK_AB R4, R14, R15 ;  /* 0x0000000f0e04723e */ /* 0x000fe200000000ff */
[----:B------:R-:W-:Y:S01]  /*7c30*/  FFMA.FTZ R2, R7, R2, R5 ;  /* 0x0000000207027223 */ /* 0x000fe20000010005 */
[----:B------:R-:W-:-:S02]  /*7c40*/  F2FP.PACK_AB R5, R10, R13 ;  /* 0x0000000d0a05723e */ /* 0x000fc400000000ff */
[----:B------:R-:W-:Y:S02]  /*7c50*/  F2FP.PACK_AB R6, R3, R9 ;  /* 0x000000090306723e */ /* 0x000fe400000000ff */
[----:B------:R-:W-:-:S05]  /*7c60*/  F2FP.PACK_AB R7, R2, R0 ;  /* 0x000000000207723e */ /* 0x000fca00000000ff */
[----:B------:R1:W-:Y:S02]  /*7c70*/  STS.128 [R198+0x10080], R4 ;  /* 0x01008004c6007388 */ /* 0x0003e40000000c00 */
.L_x_217:
[----:B------:R-:W-:Y:S05]  /*7c80*/  BSYNC B0 ;  /* 0x0000000000007941 */ /* 0x000fea0003800000 */
.L_x_216:
[----:B------:R-:W-:Y:S01]  /*7c90*/  ISETP.GE.AND P0, PT, R143, c[0x0][0x27c], PT ;  /* 0x00009f008f007a0c */ /* 0x000fe20003f06270 */
[----:B------:R-:W-:-:S12]  /*7ca0*/  BSSY B0, `(.L_x_218) ;  /* 0x0000028000007945 */ /* 0x000fd80003800000 */
[----:B------:R-:W-:Y:S05]  /*7cb0*/  @P0 BRA `(.L_x_219) ;  /* 0x0000026000000947 */ /* 0x000fea0003800000 */
[----:B-1----:R-:W1:Y:S01]  /*7cc0*/  LDS.128 R4, [R198+0x14080] ;  /* 0x01408000c6047984 */ /* 0x002e620000000c00 */
[----:B------:R-:W-:Y:S02]  /*7cd0*/  HADD2.F32 R9, -RZ, R18.H0_H0 ;  /* 0x20000012ff097230 */ /* 0x000fe40000004100 */
[----:B------:R-:W-:Y:S02]  /*7ce0*/  HADD2.F32 R0, -RZ, R17.H0_H0 ;  /* 0x20000011ff007230 */ /* 0x000fe40000004100 */
        /* <DEDUP_REMOVED lines=18> */
[----:B------:R-:W-:Y:S01]  /*7e10*/  HADD2.F32 R4, -RZ, R21.H0_H0 ;  /* 0x20000015ff047230 */ /* 0x000fe20000004100 */
[----:B------:R-:W-:Y:S01]  /*7e20*/  FFMA.FTZ R10, R5, R2, R0 ;  /* 0x00000002050a7223 */ /* 0x000fe20000010000 */
[----:B------:R-:W-:Y:S02]  /*7e30*/  HADD2.F32 R0, -RZ, R20.H0_H0 ;  /* 0x20000014ff007230 */ /* 0x000fe40000004100 */
[----:B------:R-:W-:Y:S01]  /*7e40*/  HADD2.F32 R2, -RZ, R27.H0_H0 ;  /* 0x2000001bff027230 */ /* 0x000fe20000004100 */
        /* <DEDUP_REMOVED lines=13> */
.L_x_219:
[----:B------:R-:W-:Y:S05]  /*7f20*/  BSYNC B0 ;  /* 0x0000000000007941 */ /* 0x000fea0003800000 */
.L_x_218:
[----:B------:R-:W-:Y:S01]  /*7f30*/  ISETP.GE.AND P0, PT, R139, c[0x0][0x27c], PT ;  /* 0x00009f008b007a0c */ /* 0x000fe20003f06270 */
[----:B------:R-:W-:-:S12]  /*7f40*/  BSSY B0, `(.L_x_220) ;  /* 0x0000028000007945 */ /* 0x000fd80003800000 */
[----:B------:R-:W-:Y:S05]  /*7f50*/  @P0 BRA `(.L_x_221) ;  /* 0x0000026000000947 */ /* 0x000fea0003800000 */
[----:B-1----:R-:W1:Y:S01]  /*7f60*/  LDS.128 R4, [R198+0x18080] ;  /* 0x01808000c6047984 */ /* 0x002e620000000c00 */
[----:B------:R-:W-:Y:S02]  /*7f70*/  HADD2.F32 R9, -RZ, R22.H0_H0 ;  /* 0x20000016ff097230 */ /* 0x000fe40000004100 */
[----:B------:R-:W-:Y:S02]  /*7f80*/  HADD2.F32 R0, -RZ, R23.H0_H0 ;  /* 0x20000017ff007230 */ /* 0x000fe40000004100 */
[----:B------:R-:W-:Y:S02]  /*7f90*/  HADD2.F32 R3, -RZ, R27.H1_H1 ;  /* 0x3000001bff037230 */ /* 0x000fe40000004100 */
[----:B------:R-:W-:Y:S02]  /*7fa0*/  HADD2.F32 R2, -RZ, R26.H0_H0 ;  /* 0x2000001aff027230 */ /* 0x000fe40000004100 */
        /* <DEDUP_REMOVED lines=14> */
[----:B------:R-:W-:Y:S01]  /*8090*/  HADD2.F32 R3, -RZ, R29.H0_H0 ;  /* 0x2000001dff037230 */ /* 0x000fe20000004100 */
[-C--:B------:R-:W-:Y:S01]  /*80a0*/  FFMA.FTZ R13, R4, R2.reuse, -R9 ;  /* 0x00000002040d7223 */ /* 0x080fe20000010809 */
[----:B------:R-:W-:Y:S01]  /*80b0*/  HADD2.F32 R4, -RZ, R25.H0_H0 ;  /* 0x20000019ff047230 */ /* 0x000fe20000004100 */
        /* <DEDUP_REMOVED lines=16> */
.L_x_221:
[----:B------:R-:W-:Y:S05]  /*81c0*/  BSYNC B0 ;  /* 0x0000000000007941 */ /* 0x000fea0003800000 */
.L_x_220:
[----:B------:R-:W-:-:S13]  /*81d0*/  ISETP.GE.AND P0, PT, R142, c[0x0][0x27c], PT ;  /* 0x00009f008e007a0c */ /* 0x000fda0003f06270 */
[----:B------:R-:W-:Y:S05]  /*81e0*/  @P0 BRA `(.L_x_215) ;  /* 0x0000026000000947 */ /* 0x000fea0003800000 */
[----:B-1----:R-:W1:Y:S01]  /*81f0*/  LDS.128 R4, [R198+0x1c080] ;  /* 0x01c08000c6047984 */ /* 0x002e620000000c00 */
[----:B------:R-:W-:Y:S02]  /*8200*/  HADD2.F32 R9, -RZ, R28.H0_H0 ;  /* 0x2000001cff097230 */ /* 0x000fe40000004100 */
[----:B------:R-:W-:Y:S02]  /*8210*/  HADD2.F32 R0, -RZ, R29.H1_H1 ;  /* 0x3000001dff007230 */ /* 0x000fe40000004100 */
[--C-:B------:R-:W-:Y:S02]  /*8220*/  HADD2.F32 R3, -RZ, R31.reuse.H1_H1 ;  /* 0x3000001fff037230 */ /* 0x100fe40000004100 */
        /* <DEDUP_REMOVED lines=34> */
.L_x_215:
[----:B------:R-:W-:Y:S05]  /*8450*/  BSYNC B1 ;  /* 0x0000000000017941 */ /* 0x000fea0003800000 */
.L_x_214:
[----:B------:R-:W-:Y:S01]  /*8460*/  IADD3 R0, R208, 0x20, RZ ;  /* 0x00000020d0007810 */ /* 0x000fe20007ffe0ff */
[----:B------:R-:W-:Y:S03]  /*8470*/  BSSY B1, `(.L_x_222) ;  /* 0x00000a9000017945 */ /* 0x000fe60003800000 */
[----:B------:R-:W-:-:S13]  /*8480*/  ISETP.GE.AND P0, PT, R0, R16, PT ;  /* 0x000000100000720c */ /* 0x000fda0003f06270 */
[----:B------:R-:W-:Y:S05]  /*8490*/  @P0 BRA `(.L_x_223) ;  /* 0x00000a6000000947 */ /* 0x000fea0003800000 */
[----:B------:R-:W-:Y:S01]  /*84a0*/  ISETP.GE.AND P0, PT, R140, c[0x0][0x27c], PT ;  /* 0x00009f008c007a0c */ /* 0x000fe20003f06270 */
[----:B------:R-:W-:-:S12]  /*84b0*/  BSSY B0, `(.L_x_224) ;  /* 0x0000028000007945 */ /* 0x000fd80003800000 */
[----:B------:R-:W-:Y:S05]  /*84c0*/  @P0 BRA `(.L_x_225) ;  /* 0x0000026000000947 */ /* 0x000fea0003800000 */
[----:B-1----:R-:W1:Y:S01]  /*84d0*/  LDS.128 R4, [R198+0x11080] ;  /* 0x01108000c6047984 */ /* 0x002e620000000c00 */
[----:B------:R-:W-:Y:S02]  /*84e0*/  HADD2.F32 R9, -RZ, R17.H1_H1 ;  /* 0x30000011ff097230 */ /* 0x000fe40000004100 */
[----:B------:R-:W-:Y:S02]  /*84f0*/  HADD2.F32 R0, -RZ, R18.H1_H1 ;  /* 0x30000012ff007230 */ /* 0x000fe40000004100 */
[----:B------:R-:W-:Y:S02]  /*8500*/  HADD2.F32 R3, -RZ, R21.H1_H1 ;  /* 0x30000015ff037230 */ /* 0x000fe40000004100 */
[----:B------:R-:W-:Y:S02]  /*8510*/  HADD2.F32 R2, -RZ, R20.H1_H1 ;  /* 0x30000014ff027230 */ /* 0x000fe40000004100 */
[--C-:B-1----:R-:W-:Y:S02]  /*8520*/  HADD2.F32 R10, -RZ, R4.reuse.H0_H0 ;  /* 0x20000004ff0a7230 */ /* 0x102fe40000004100 */
[----:B------:R-:W-:-:S02]  /*8530*/  HADD2.F32 R8, -RZ, R4.H1_H1 ;  /* 0x30000004ff087230 */ /* 0x000fc40000004100 */
[--C-:B------:R-:W-:Y:S01]  /*8540*/  HADD2.F32 R4, -RZ, R5.reuse.H0_H0 ;  /* 0x20000005ff047230 */ /* 0x100fe20000004100 */
[C---:B------:R-:W-:Y:S01]  /*8550*/  FMUL.FTZ R13, R9.reuse, R10 ;  /* 0x0000000a090d7220 */ /* 0x040fe20000410000 */
[----:B------:R-:W-:Y:S01]  /*8560*/  HADD2.F32 R5, -RZ, R5.H1_H1 ;  /* 0x30000005ff057230 */ /* 0x000fe20000004100 */
[----:B------:R-:W-:Y:S01]  /*8570*/  FMUL.FTZ R14, R9, R8 ;  /* 0x00000008090e7220 */ /* 0x000fe20000410000 */
[--C-:B------:R-:W-:Y:S02]  /*8580*/  HADD2.F32 R12, -RZ, R6.reuse.H0_H0 ;  /* 0x20000006ff0c7230 */ /* 0x100fe40000004100 */
[----:B------:R-:W-:Y:S01]  /*8590*/  HADD2.F32 R11, -RZ, R6.H1_H1 ;  /* 0x30000006ff0b7230 */ /* 0x000fe20000004100 */
[C---:B------:R-:W-:Y:S01]  /*85a0*/  FMUL.FTZ R9, R0.reuse, R5 ;  /* 0x0000000500097220 */ /* 0x040fe20000410000 */
[--C-:B------:R-:W-:Y:S01]  /*85b0*/  HADD2.F32 R6, -RZ, R7.reuse.H0_H0 ;  /* 0x20000007ff067230 */ /* 0x100fe20000004100 */
[----:B------:R-:W-:Y:S01]  /*85c0*/  FMUL.FTZ R0, R0, R4 ;  /* 0x0000000400007220 */ /* 0x000fe20000410000 */
[----:B------:R-:W-:Y:S01]  /*85d0*/  HADD2.F32 R7, -RZ, R7.H1_H1 ;  /* 0x30000007ff077230 */ /* 0x000fe20000004100 */
[----:B------:R-:W-:-:S02]  /*85e0*/  FFMA.FTZ R15, R3, R10, -R14 ;  /* 0x0000000a030f7223 */ /* 0x000fc4000001080e */
[----:B------:R-:W-:Y:S01]  /*85f0*/  FFMA.FTZ R14, R3, R8, R13 ;  /* 0x00000008030e7223 */ /* 0x000fe2000001000d */
[----:B------:R-:W-:Y:S01]  /*8600*/  HADD2.F32 R3, -RZ, R23.H1_H1 ;  /* 0x30000017ff037230 */ /* 0x000fe20000004100 */
[C---:B------:R-:W-:Y:S01]  /*8610*/  FFMA.FTZ R13, R2.reuse, R4, -R9 ;  /* 0x00000004020d7223 */ /* 0x040fe20000010809 */
        /* <DEDUP_REMOVED lines=8> */
[C---:B------:R-:W-:Y:S02]  /*86a0*/  FFMA.FTZ R9, R3.reuse, R12, -R9 ;  /* 0x0000000c03097223 */ /* 0x040fe40000010809 */
[----:B------:R-:W-:Y:S02]  /*86b0*/  FFMA.FTZ R0, R2, R6, -R8 ;  /* 0x0000000602007223 */ /* 0x000fe40000010808 */
[----:B------:R-:W-:Y:S01]  /*86c0*/  FFMA.FTZ R3, R3, R11, R4 ;  /* 0x0000000b03037223 */ /* 0x000fe20000010004 */
[----:B------:R-:W-:Y:S01]  /*86d0*/  F2FP.PACK_AB R4, R14, R15 ;  /* 0x0000000f0e04723e */ /* 0x000fe200000000ff */
[----:B------:R-:W-:Y:S01]  /*86e0*/  FFMA.FTZ R2, R2, R7, R5 ;  /* 0x0000000702027223 */ /* 0x000fe20000010005 */
[----:B------:R-:W-:-:S02]  /*86f0*/  F2FP.PACK_AB R5, R10, R13 ;  /* 0x0000000d0a05723e */ /* 0x000fc400000000ff */
[----:B------:R-:W-:Y:S02]  /*8700*/  F2FP.PACK_AB R6, R3, R9 ;  /* 0x000000090306723e */ /* 0x000fe400000000ff */
[----:B------:R-:W-:-:S05]  /*8710*/  F2FP.PACK_AB R7, R2, R0 ;  /* 0x000000000207723e */ /* 0x000fca00000000ff */
[----:B------:R1:W-:Y:S02]  /*8720*/  STS.128 [R198+0x11080], R4 ;  /* 0x01108004c6007388 */ /* 0x0003e40000000c00 */
.L_x_225:
[----:B------:R-:W-:Y:S05]  /*8730*/  BSYNC B0 ;  /* 0x0000000000007941 */ /* 0x000fea0003800000 */
.L_x_224:
        /* <DEDUP_REMOVED lines=41> */
.L_x_227:
[----:B------:R-:W-:Y:S05]  /*89d0*/  BSYNC B0 ;  /* 0x0000000000007941 */ /* 0x000fea0003800000 */
.L_x_226:
        /* <DEDUP_REMOVED lines=22> */
[----:B------:R-:W-:Y:S01]  /*8b40*/  HADD2.F32 R3, -RZ, R29.H0_H0 ;  /* 0x2000001dff037230 */ /* 0x000fe20000004100 */
[C---:B------:R-:W-:Y:S01]  /*8b50*/  FFMA.FTZ R13, R2.reuse, R4, -R9 ;  /* 0x00000004020d7223 */ /* 0x040fe20000010809 */
        /* <DEDUP_REMOVED lines=17> */
.L_x_229:
[----:B------:R-:W-:Y:S05]  /*8c70*/  BSYNC B0 ;  /* 0x0000000000007941 */ /* 0x000fea0003800000 */
.L_x_228:
        /* <DEDUP_REMOVED lines=40> */
.L_x_223:
[----:B------:R-:W-:Y:S05]  /*8f00*/  BSYNC B1 ;  /* 0x0000000000017941 */ /* 0x000fea0003800000 */
.L_x_222:
        /* <DEDUP_REMOVED lines=45> */
.L_x_233:
[----:B------:R-:W-:Y:S05]  /*91e0*/  BSYNC B0 ;  /* 0x0000000000007941 */ /* 0x000fea0003800000 */
.L_x_232:
        /* <DEDUP_REMOVED lines=41> */
.L_x_235:
[----:B------:R-:W-:Y:S05]  /*9480*/  BSYNC B0 ;  /* 0x0000000000007941 */ /* 0x000fea0003800000 */
.L_x_234:
        /* <DEDUP_REMOVED lines=41> */
.L_x_237:
[----:B------:R-:W-:Y:S05]  /*9720*/  BSYNC B0 ;  /* 0x0000000000007941 */ /* 0x000fea0003800000 */
.L_x_236:
        /* <DEDUP_REMOVED lines=40> */
.L_x_231:
[----:B------:R-:W-:Y:S05]  /*99b0*/  BSYNC B1 ;  /* 0x0000000000017941 */ /* 0x000fea0003800000 */
.L_x_230:
[----:B------:R-:W-:-:S04]  /*99c0*/  IADD3 R0, R208, 0x60, RZ ;  /* 0x00000060d0007810 */ /* 0x000fc80007ffe0ff */
        /* <DEDUP_REMOVED lines=43> */
.L_x_240:
[----:B------:R-:W-:Y:S05]  /*9c80*/  BSYNC B0 ;  /* 0x0000000000007941 */ /* 0x000fea0003800000 */
.L_x_239:
        /* <DEDUP_REMOVED lines=41> */
.L_x_242:
[----:B------:R-:W-:Y:S05]  /*9f20*/  BSYNC B0 ;  /* 0x0000000000007941 */ /* 0x000fea0003800000 */
.L_x_241:
        /* <DEDUP_REMOVED lines=41> */
.L_x_244:
[----:B------:R-:W-:Y:S05]  /*a1c0*/  BSYNC B0 ;  /* 0x0000000000007941 */ /* 0x000fea0003800000 */
.L_x_243:
        /* <DEDUP_REMOVED lines=39> */
[----:B------:R1:W-:Y:S01]  /*a440*/  STS.128 [R198+0x1f080], R4 ;  /* 0x01f08004c6007388 */ /* 0x0003e20000000c00 */
[----:B------:R-:W-:Y:S05]  /*a450*/  BRA `(.L_x_238) ;  /* 0x000035f000007947 */ /* 0x000fea0003800000 */
.L_x_211:
        /* <DEDUP_REMOVED lines=8> */
[----:B------:R-:W-:Y:S01]  /*a4e0*/  CS2R R4, SRZ ;  /* 0x0000000000047805 */ /* 0x000fe2000001ff00 */
[----:B------:R-:W3:Y:S01]  /*a4f0*/  SHFL.IDX PT, R23, R2, RZ, 0x181f ;  /* 0x00181fff02177589 */ /* 0x000ee200000e0000 */
[----:B------:R-:W-:Y:S01]  /*a500*/  CS2R R14, SRZ ;  /* 0x00000000000e7805 */ /* 0x000fe2000001ff00 */
[----:B----4-:R-:W-:-:S02]  /*a510*/  CS2R R12, SRZ ;  /* 0x00000000000c7805 */ /* 0x010fc4000001ff00 */
[----:B------:R4:W1:Y:S02]  /*a520*/  SHFL.IDX PT, R22, R6, RZ, 0x181f ;  /* 0x00181fff06167589 */ /* 0x00086400000e0000 */
[----:B----4-:R-:W-:Y:S01]  /*a530*/  CS2R R6, SRZ ;  /* 0x0000000000067805 */ /* 0x010fe2000001ff00 */
[----:B------:R-:W-:Y:S05]  /*a540*/  @P0 BRA `(.L_x_246) ;  /* 0x0000016000000947 */ /* 0x000fea0003800000 */
[----:B-123--:R-:W-:-:S13]  /*a550*/  ISETP.GE.AND P1, PT, R134, c[0x0][0x27c], PT ;  /* 0x00009f0086007a0c */ /* 0x00efda0003f26270 */
[C---:B------:R-:W-:Y:S01]  /*a560*/  @!P1 IMAD.SHL.U32 R2, R134.reuse, 0x2, RZ ;  /* 0x0000000286029824 */ /* 0x040fe200078e00ff */
[----:B------:R-:W-:-:S04]  /*a570*/  @!P1 SHF.L.U64.HI R0, R134, 0x1, R135 ;  /* 0x0000000186009819 */ /* 0x000fc80000010287 */
[----:B------:R-:W-:-:S05]  /*a580*/  @!P1 IADD3 R4, P0, R20, R2, RZ ;  /* 0x0000000214049210 */ /* 0x000fca0007f1e0ff */
[----:B------:R-:W-:Y:S01]  /*a590*/  @!P1 IMAD.X R5, R21, 0x1, R0, P0 ;  /* 0x0000000115059824 */ /* 0x000fe200000e0600 */
[----:B------:R-:W-:-:S04]  /*a5a0*/  @!P1 IADD3 R2, P0, R22, R2, RZ ;  /* 0x0000000216029210 */ /* 0x000fc80007f1e0ff */
[----:B------:R1:W5:Y:S01]  /*a5b0*/  @!P1 LD.E.128 R16, [R4.64] ;  /* 0x0000000804109980 */ /* 0x000362000c101d00 */
[----:B------:R-:W-:Y:S01]  /*a5c0*/  @!P1 IMAD.X R3, R23, 0x1, R0, P0 ;  /* 0x0000000117039824 */ /* 0x000fe200000e0600 */
[----:B------:R-:W-:-:S04]  /*a5d0*/  ISETP.GE.AND P0, PT, R136, c[0x0][0x27c], PT ;  /* 0x00009f0088007a0c */ /* 0x000fc80003f06270 */
[----:B------:R2:W5:Y:S09]  /*a5e0*/  @!P1 LD.E.128 R12, [R2.64] ;  /* 0x00000008020c9980 */ /* 0x000572000c101d00 */
[C---:B------:R-:W-:Y:S01]  /*a5f0*/  @!P0 IMAD.SHL.U32 R6, R205.reuse, 0x2, RZ ;  /* 0x00000002cd068824 */ /* 0x040fe200078e00ff */
[----:B------:R-:W-:-:S04]  /*a600*/  @!P0 SHF.L.U64.HI R0, R205, 0x1, R209 ;  /* 0x00000001cd008819 */ /* 0x000fc800000102d1 */
[----:B------:R-:W-:-:S05]  /*a610*/  @!P0 IADD3 R20, P1, R20, R6, RZ ;  /* 0x0000000614148210 */ /* 0x000fca0007f3e0ff */
[----:B------:R-:W-:Y:S01]  /*a620*/  @!P0 IMAD.X R21, R21, 0x1, R0, P1 ;  /* 0x0000000115158824 */ /* 0x000fe200008e0600 */
[----:B------:R-:W-:Y:S01]  /*a630*/  CS2R R10, SRZ ;  /* 0x00000000000a7805 */ /* 0x000fe2000001ff00 */
[----:B------:R-:W-:Y:S01]  /*a640*/  CS2R R8, SRZ ;  /* 0x0000000000087805 */ /* 0x000fe2000001ff00 */
[----:B--2---:R-:W-:Y:S01]  /*a650*/  @!P0 IADD3 R2, P1, R22, R6, RZ ;  /* 0x0000000616028210 */ /* 0x004fe20007f3e0ff */
[----:B-1----:R-:W-:Y:S01]  /*a660*/  CS2R R4, SRZ ;  /* 0x0000000000047805 */ /* 0x002fe2000001ff00 */
[----:B------:R-:W-:-:S03]  /*a670*/  CS2R R6, SRZ ;  /* 0x0000000000067805 */ /* 0x000fc6000001ff00 */
[----:B------:R1:W5:Y:S01]  /*a680*/  @!P0 LD.E.128 R8, [R20.64] ;  /* 0x0000000814088980 */ /* 0x000362000c101d00 */
[----:B------:R-:W-:-:S05]  /*a690*/  @!P0 IMAD.X R3, R23, 0x1, R0, P1 ;  /* 0x0000000117038824 */ /* 0x000fca00008e0600 */
[----:B------:R1:W5:Y:S02]  /*a6a0*/  @!P0 LD.E.128 R4, [R2.64] ;  /* 0x0000000802048980 */ /* 0x000364000c101d00 */
.L_x_246:
[----:B-123--:R-:W-:Y:S05]  /*a6b0*/  BSYNC B0 ;  /* 0x0000000000007941 */ /* 0x00efea0003800000 */
.L_x_245:
[----:B-----5:R-:W-:Y:S01]  /*a6c0*/  IMAD.MOV.U32 R21, RZ, RZ, R12 ;  /* 0x000000ffff157224 */ /* 0x020fe200078e000c */
[----:B------:R-:W-:Y:S01]  /*a6d0*/  SHF.R.U64 R2, R12, 0x10, R13 ;  /* 0x000000100c027819 */ /* 0x000fe2000000120d */
[--C-:B------:R-:W-:Y:S01]  /*a6e0*/  IMAD.MOV.U32 R32, RZ, RZ, R19.reuse ;  /* 0x000000ffff207224 */ /* 0x100fe200078e0013 */
[----:B------:R-:W-:Y:S01]  /*a6f0*/  SHF.R.U64 R30, R18, 0x10, R19 ;  /* 0x00000010121e7819 */ /* 0x000fe20000001213 */
[----:B------:R-:W-:Y:S01]  /*a700*/  IMAD.MOV.U32 R28, RZ, RZ, R9 ;  /* 0x000000ffff1c7224 */ /* 0x000fe200078e0009 */
[----:B------:R-:W-:Y:S01]  /*a710*/  PRMT R39, R21, 0x5410, R2 ;  /* 0x0000541015277816 */ /* 0x000fe20000000002 */
[----:B------:R-:W-:Y:S01]  /*a720*/  IMAD R2, R229, -0x80, R37 ;  /* 0xffffff80e5027824 */ /* 0x000fe200078e0225 */
[----:B------:R-:W-:Y:S01]  /*a730*/  SHF.R.U32.HI R27, RZ, 0x10, R19 ;  /* 0x00000010ff1b7819 */ /* 0x000fe20000011613 */
[----:B------:R-:W-:Y:S01]  /*a740*/  IMAD.MOV.U32 R24, RZ, RZ, R11 ;  /* 0x000000ffff187224 */ /* 0x000fe200078e000b */
[--C-:B------:R-:W-:Y:S01]  /*a750*/  SHF.R.U64 R26, R8, 0x10, R9.reuse ;  /* 0x00000010081a7819 */ /* 0x100fe20000001209 */
[----:B------:R-:W-:Y:S01]  /*a760*/  IMAD.MOV.U32 R12, RZ, RZ, R4 ;  /* 0x000000ffff0c7224 */ /* 0x000fe200078e0004 */
[----:B------:R-:W-:Y:S01]  /*a770*/  IMNMX R38, R2, 0x80, PT ;  /* 0x0000008002267817 */ /* 0x000fe20003800200 */
[----:B------:R-:W-:Y:S01]  /*a780*/  IMAD.MOV.U32 R36, RZ, RZ, R16 ;  /* 0x000000ffff247224 */ /* 0x000fe200078e0010 */
[----:B------:R-:W-:Y:S01]  /*a790*/  SHF.R.U32.HI R23, RZ, 0x10, R9 ;  /* 0x00000010ff177819 */ /* 0x000fe20000011609 */
[----:B------:R-:W-:Y:S01]  /*a7a0*/  IMAD.MOV.U32 R35, RZ, RZ, R17 ;  /* 0x000000ffff237224 */ /* 0x000fe200078e0011 */
[----:B------:R-:W-:Y:S01]  /*a7b0*/  ISETP.GE.AND P0, PT, R208, R38, PT ;  /* 0x00000026d000720c */ /* 0x000fe20003f06270 */
[----:B------:R-:W-:Y:S01]  /*a7c0*/  IMAD.MOV.U32 R33, RZ, RZ, R18 ;  /* 0x000000ffff217224 */ /* 0x000fe200078e0012 */
[--C-:B------:R-:W-:Y:S01]  /*a7d0*/  SHF.R.U64 R22, R10, 0x10, R11.reuse ;  /* 0x000000100a167819 */ /* 0x100fe2000000120b */
[----:B------:R-:W-:Y:S01]  /*a7e0*/  IMAD.MOV.U32 R29, RZ, RZ, R8 ;  /* 0x000000ffff1d7224 */ /* 0x000fe200078e0008 */
[----:B------:R-:W-:Y:S01]  /*a7f0*/  SHF.R.U32.HI R19, RZ, 0x10, R11 ;  /* 0x00000010ff137819 */ /* 0x000fe2000001160b */
[--C-:B------:R-:W-:Y:S01]  /*a800*/  IMAD.MOV.U32 R11, RZ, RZ, R5.reuse ;  /* 0x000000ffff0b7224 */ /* 0x100fe200078e0005 */
[----:B------:R-:W-:Y:S01]  /*a810*/  SHF.R.U64 R9, R4, 0x10, R5 ;  /* 0x0000001004097819 */ /* 0x000fe20000001205 */
[----:B------:R-:W-:Y:S01]  /*a820*/  IMAD.MOV.U32 R25, RZ, RZ, R10 ;  /* 0x000000ffff197224 */ /* 0x000fe200078e000a */
[----:B------:R-:W-:Y:S01]  /*a830*/  SHF.R.U64 R34, R16, 0x10, R17 ;  /* 0x0000001010227819 */ /* 0x000fe20000001211 */
[----:B------:R-:W-:Y:S01]  /*a840*/  IMAD.MOV.U32 R20, RZ, RZ, R13 ;  /* 0x000000ffff147224 */ /* 0x000fe200078e000d */
[----:B------:R-:W-:Y:S01]  /*a850*/  SHF.R.U32.HI R31, RZ, 0x10, R17 ;  /* 0x00000010ff1f7819 */ /* 0x000fe20000011611 */
[----:B------:R-:W-:Y:S01]  /*a860*/  IMAD.MOV.U32 R18, RZ, RZ, R14 ;  /* 0x000000ffff127224 */ /* 0x000fe200078e000e */
[----:B------:R-:W-:Y:S01]  /*a870*/  SHF.R.U32.HI R4, RZ, 0x10, R5 ;  /* 0x00000010ff047819 */ /* 0x000fe20000011605 */
[----:B------:R-:W-:Y:S01]  /*a880*/  IMAD.MOV.U32 R17, RZ, RZ, R15 ;  /* 0x000000ffff117224 */ /* 0x000fe200078e000f */
[----:B------:R-:W-:Y:S01]  /*a890*/  SHF.R.U32.HI R16, RZ, 0x10, R13 ;  /* 0x00000010ff107819 */ /* 0x000fe2000001160d */
[----:B------:R-:W-:Y:S01]  /*a8a0*/  IMAD.MOV.U32 R8, RZ, RZ, R6 ;  /* 0x000000ffff087224 */ /* 0x000fe200078e0006 */
[----:B------:R-:W-:Y:S01]  /*a8b0*/  SHF.R.U64 R13, R14, 0x10, R15 ;  /* 0x000000100e0d7819 */ /* 0x000fe2000000120f */
[----:B------:R-:W-:Y:S01]  /*a8c0*/  IMAD.MOV.U32 R5, RZ, RZ, R7 ;  /* 0x000000ffff057224 */ /* 0x000fe200078e0007 */
[----:B------:R-:W-:Y:S01]  /*a8d0*/  SHF.R.U32.HI R10, RZ, 0x10, R15 ;  /* 0x00000010ff0a7819 */ /* 0x000fe2000001160f */
[----:B------:R-:W-:-:S04]  /*a8e0*/  DEPBAR.LE SB0, 0x1 ;  /* 0x000080400000791a */ /* 0x000fc80000000000 */
[--C-:B------:R-:W-:Y:S01]  /*a8f0*/  SHF.R.U64 R3, R6, 0x10, R7.reuse ;  /* 0x0000001006037819 */ /* 0x100fe20000001207 */
[----:B------:R-:W-:Y:S01]  /*a900*/  BSSY B1, `(.L_x_247) ;  /* 0x00000ca000017945 */ /* 0x000fe20003800000 */
[----:B------:R-:W-:Y:S02]  /*a910*/  SHF.R.U32.HI R0, RZ, 0x10, R7 ;  /* 0x00000010ff007819 */ /* 0x000fe40000011607 */
        /* <DEDUP_REMOVED lines=14> */
[----:B------:R-:W-:Y:S01]  /*aa00*/  PRMT R49, R8, 0x5410, R3 ;  /* 0x0000541008317816 */ /* 0x000fe20000000003 */
[----:B------:R-:W-:Y:S06]  /*aa10*/  BAR.SYNC.DEFER_BLOCKING 0x0 ;  /* 0x0000000000007b1d */ /* 0x000fec0000010000 */
[----:B------:R-:W-:Y:S05]  /*aa20*/  @P0 BRA `(.L_x_248) ;  /* 0x00000b7000000947 */ /* 0x000fea0003800000 */
[----:B------:R-:W-:Y:S01]  /*aa30*/  ISETP.GE.AND P0, PT, R134, c[0x0][0x27c], PT ;  /* 0x00009f0086007a0c */ /* 0x000fe20003f06270 */
[----:B------:R-:W-:Y:S01]  /*aa40*/  BSSY B0, `(.L_x_249) ;  /* 0x000005a000007945 */ /* 0x000fe20003800000 */
[----:B------:R-:W-:-:S11]  /*aa50*/  SHF.R.U32.HI R60, RZ, 0x3, R218 ;  /* 0x00000003ff3c7819 */ /* 0x000fd600000116da */
[----:B------:R-:W-:Y:S05]  /*aa60*/  @P0 BRA `(.L_x_250) ;  /* 0x0000057000000947 */ /* 0x000fea0003800000 */
[----:B------:R-:W-:Y:S01]  /*aa70*/  MOV R0, c[0x0][0x27c] ;  /* 0x00009f0000007a02 */ /* 0x000fe20000000f00 */
[----:B------:R-:W1:Y:S01]  /*aa80*/  LDS.128 R4, [R198+0x10080] ;  /* 0x01008000c6047984 */ /* 0x000e620000000c00 */
[----:B------:R-:W-:Y:S02]  /*aa90*/  HADD2.F32 R13, -RZ, R42.H0_H0 ;  /* 0x2000002aff0d7230 */ /* 0x000fe40000004100 */
[----:B------:R-:W-:-:S04]  /*aaa0*/  LEA.HI R0, R0, R213, RZ, 0x1d ;  /* 0x000000d500007211 */ /* 0x000fc800078fe8ff */
[----:B------:R-:W-:Y:S02]  /*aab0*/  SHF.R.S32.HI R3, RZ, 0x1f, R0 ;  /* 0x0000001fff037819 */ /* 0x000fe40000011400 */
[----:B------:R-:W-:Y:S02]  /*aac0*/  SHF.L.U32 R2, R0, 0x3, RZ ;  /* 0x0000000300027819 */ /* 0x000fe400000006ff */
[----:B------:R-:W-:Y:S02]  /*aad0*/  LEA.HI R0, R3, R0, RZ, 0x3 ;  /* 0x0000000003007211 */ /* 0x000fe400078f18ff */
[----:B------:R-:W-:Y:S02]  /*aae0*/  LOP3.LUT R2, R218, 0x38, R2, 0xf8, !PT ;  /* 0x00000038da027812 */ /* 0x000fe400078ef802 */
[----:B------:R-:W-:Y:S02]  /*aaf0*/  SHF.L.U32 R0, R0, 0xa, RZ ;  /* 0x0000000a00007819 */ /* 0x000fe400000006ff */
[----:B------:R-:W-:-:S02]  /*ab00*/  LOP3.LUT R2, R2, R60, RZ, 0x3c, !PT ;  /* 0x0000003c02027212 */ /* 0x000fc400078e3cff */
[----:B------:R-:W-:-:S04]  /*ab10*/  LOP3.LUT R0, R0, 0x7fffe000, RZ, 0xc0, !PT ;  /* 0x7fffe00000007812 */ /* 0x000fc800078ec0ff */
[----:B------:R-:W-:Y:S01]  /*ab20*/  IADD3 R0, R2, R0, R220 ;  /* 0x0000000002007210 */ /* 0x000fe20007ffe0dc */
[----:B------:R-:W-:-:S03]  /*ab30*/  HADD2.F32 R2, -RZ, R39.H0_H0 ;  /* 0x20000027ff027230 */ /* 0x000fc60000004100 */
[----:B------:R-:W-:Y:S01]  /*ab40*/  SHF.L.U32 R28, R0, 0x1, RZ ;  /* 0x00000001001c7819 */ /* 0x000fe200000006ff */
[----:B------:R-:W-:-:S04]  /*ab50*/  HADD2.F32 R0, -RZ, R39.H1_H1 ;  /* 0x30000027ff007230 */ /* 0x000fc80000004100 */
[----:B------:R-:W2:Y:S01]  /*ab60*/  LDS.128 R8, [R28+0x10080] ;  /* 0x010080001c087984 */ /* 0x000ea20000000c00 */
[--C-:B-1----:R-:W-:Y:S02]  /*ab70*/  HADD2.F32 R17, -RZ, R4.reuse.H0_H0 ;  /* 0x20000004ff117230 */ /* 0x102fe40000004100 */
[----:B------:R-:W-:Y:S02]  /*ab80*/  HADD2.F32 R16, -RZ, R4.H1_H1 ;  /* 0x30000004ff107230 */ /* 0x000fe40000004100 */
[--C-:B------:R-:W-:Y:S02]  /*ab90*/  HADD2.F32 R23, -RZ, R7.reuse.H0_H0 ;  /* 0x20000007ff177230 */ /* 0x100fe40000004100 */
[----:B------:R-:W-:Y:S01]  /*aba0*/  HADD2.F32 R22, -RZ, R7.H1_H1 ;  /* 0x30000007ff167230 */ /* 0x000fe20000004100 */
[----:B------:R-:W-:Y:S01]  /*abb0*/  FMUL.FTZ R7, R17, R2 ;  /* 0x0000000211077220 */ /* 0x000fe20000410000 */
[--C-:B------:R-:W-:Y:S02]  /*abc0*/  HADD2.F32 R19, -RZ, R5.reuse.H0_H0 ;  /* 0x20000005ff137230 */ /* 0x100fe40000004100 */
[----:B------:R-:W-:-:S02]  /*abd0*/  HADD2.F32 R18, -RZ, R5.H1_H1 ;  /* 0x30000005ff127230 */ /* 0x000fc40000004100 */
[----:B------:R-:W-:Y:S02]  /*abe0*/  HADD2.F32 R5, -RZ, R40.H0_H0 ;  /* 0x20000028ff057230 */ /* 0x000fe40000004100 */
[--C-:B------:R-:W-:Y:S02]  /*abf0*/  HADD2.F32 R21, -RZ, R6.reuse.H0_H0 ;  /* 0x20000006ff157230 */ /* 0x100fe40000004100 */
[----:B------:R-:W-:Y:S02]  /*ac00*/  HADD2.F32 R20, -RZ, R6.H1_H1 ;  /* 0x30000006ff147230 */ /* 0x000fe40000004100 */
[--C-:B--2---:R-:W-:Y:S02]  /*ac10*/  HADD2.F32 R4, -RZ, R8.reuse.H0_H0 ;  /* 0x20000008ff047230 */ /* 0x104fe40000004100 */
[--C-:B------:R-:W-:Y:S02]  /*ac20*/  HADD2.F32 R15, -RZ, R11.reuse.H0_H0 ;  /* 0x2000000bff0f7230 */ /* 0x100fe40000004100 */
[----:B------:R-:W-:Y:S01]  /*ac30*/  HADD2.F32 R14, -RZ, R11.H1_H1 ;  /* 0x3000000bff0e7230 */ /* 0x000fe20000004100 */
[----:B------:R-:W-:Y:S01]  /*ac40*/  FMUL.FTZ R34, R4, R2 ;  /* 0x0000000204227220 */ /* 0x000fe20000410000 */
[----:B------:R-:W-:Y:S01]  /*ac50*/  HADD2.F32 R3, -RZ, R8.H1_H1 ;  /* 0x30000008ff037230 */ /* 0x000fe20000004100 */
[-C--:B------:R-:W-:Y:S01]  /*ac60*/  FMUL.FTZ R2, R16, R0.reuse ;  /* 0x0000000010027220 */ /* 0x080fe20000410000 */
[----:B------:R-:W-:Y:S01]  /*ac70*/  HADD2.F32 R11, -RZ, R43.H0_H0 ;  /* 0x2000002bff0b7230 */ /* 0x000fe20000004100 */
[----:B------:R-:W-:Y:S01]  /*ac80*/  FFMA.FTZ R37, R4, R13, R7 ;  /* 0x0000000d04257223 */ /* 0x000fe20000010007 */
[--C-:B------:R-:W-:Y:S01]  /*ac90*/  HADD2.F32 R8, -RZ, R10.reuse.H0_H0 ;  /* 0x2000000aff087230 */ /* 0x100fe20000004100 */
[----:B------:R-:W-:Y:S01]  /*aca0*/  FMUL.FTZ R4, R19, R5 ;  /* 0x0000000513047220 */ /* 0x000fe20000410000 */
[----:B------:R-:W-:Y:S01]  /*acb0*/  HADD2.F32 R12, -RZ, R10.H1_H1 ;  /* 0x3000000aff0c7230 */ /* 0x000fe20000004100 */
[C---:B------:R-:W-:Y:S01]  /*acc0*/  FFMA.FTZ R36, R3.reuse, R11, R2 ;  /* 0x0000000b03247223 */ /* 0x040fe20000010002 */
[----:B------:R-:W-:Y:S01]  /*acd0*/  HADD2.F32 R6, -RZ, R9.H0_H0 ;  /* 0x20000009ff067230 */ /* 0x000fe20000004100 */
[----:B------:R-:W-:Y:S01]  /*ace0*/  FMUL.FTZ R33, R3, R0 ;  /* 0x0000000003217220 */ /* 0x000fe20000410000 */
[----:B------:R-:W-:Y:S01]  /*acf0*/  HADD2.F32 R10, -RZ, R44.H0_H0 ;  /* 0x2000002cff0a7230 */ /* 0x000fe20000004100 */
[----:B------:R-:W-:Y:S01]  /*ad00*/  FFMA.FTZ R13, R17, R13, -R34 ;  /* 0x0000000d110d7223 */ /* 0x000fe20000010822 */
[----:B------:R-:W-:Y:S01]  /*ad10*/  HADD2.F32 R2, -RZ, R40.H1_H1 ;  /* 0x30000028ff027230 */ /* 0x000fe20000004100 */
[C---:B------:R-:W-:Y:S01]  /*ad20*/  FMUL.FTZ R31, R6.reuse, R5 ;  /* 0x00000005061f7220 */ /* 0x040fe20000410000 */
[----:B------:R-:W-:Y:S01]  /*ad30*/  HADD2.F32 R0, -RZ, R41.H0_H0 ;  /* 0x20000029ff007230 */ /* 0x000fe20000004100 */
[----:B------:R-:W-:Y:S01]  /*ad40*/  FFMA.FTZ R35, R6, R10, R4 ;  /* 0x0000000a06237223 */ /* 0x000fe20000010004 */
[----:B------:R-:W-:Y:S01]  /*ad50*/  HADD2.F32 R9, -RZ, R9.H1_H1 ;  /* 0x30000009ff097230 */ /* 0x000fe20000004100 */
[----:B------:R-:W-:Y:S01]  /*ad60*/  FMUL.FTZ R5, R18, R2 ;  /* 0x0000000212057220 */ /* 0x000fe20000410000 */
[----:B------:R-:W-:Y:S01]  /*ad70*/  HADD2.F32 R7, -RZ, R44.H1_H1 ;  /* 0x3000002cff077230 */ /* 0x000fe20000004100 */
[----:B------:R-:W-:Y:S01]  /*ad80*/  FMUL.FTZ R4, R21, R0 ;  /* 0x0000000015047220 */ /* 0x000fe20000410000 */
[----:B------:R-:W-:Y:S01]  /*ad90*/  HADD2.F32 R6, -RZ, R45.H0_H0 ;  /* 0x2000002dff067230 */ /* 0x000fe20000004100 */
[C---:B------:R-:W-:Y:S01]  /*ada0*/  FMUL.FTZ R29, R9.reuse, R2 ;  /* 0x00000002091d7220 */ /* 0x040fe20000410000 */
[----:B------:R-:W-:Y:S01]  /*adb0*/  HADD2.F32 R3, -RZ, R41.H1_H1 ;  /* 0x30000029ff037230 */ /* 0x000fe20000004100 */
[----:B------:R-:W-:Y:S01]  /*adc0*/  FFMA.FTZ R32, R9, R7, R5 ;  /* 0x0000000709207223 */ /* 0x000fe20000010005 */
[----:B------:R-:W-:Y:S01]  /*add0*/  HADD2.F32 R5, -RZ, R45.H1_H1 ;  /* 0x3000002dff057230 */ /* 0x000fe20000004100 */
[----:B------:R-:W-:Y:S01]  /*ade0*/  FFMA.FTZ R30, R8, R6, R4 ;  /* 0x00000006081e7223 */ /* 0x000fe20000010004 */
[----:B------:R-:W-:Y:S01]  /*adf0*/  HADD2.F32 R2, -RZ, R43.H1_H1 ;  /* 0x3000002bff027230 */ /* 0x000fe20000004100 */
[----:B------:R-:W-:-:S02]  /*ae00*/  FMUL.FTZ R4, R20, R3 ;  /* 0x0000000314047220 */ /* 0x000fc40000410000 */
[----:B------:R-:W-:Y:S01]  /*ae10*/  FMUL.FTZ R26, R8, R0 ;  /* 0x00000000081a7220 */ /* 0x000fe20000410000 */
[----:B------:R-:W-:Y:S01]  /*ae20*/  HADD2.F32 R0, -RZ, R42.H1_H1 ;  /* 0x3000002aff007230 */ /* 0x000fe20000004100 */
[C---:B------:R-:W-:Y:S01]  /*ae30*/  FFMA.FTZ R27, R12.reuse, R5, R4 ;  /* 0x000000050c1b7223 */ /* 0x040fe20000010004 */
[--C-:B------:R-:W-:Y:S01]  /*ae40*/  HADD2.F32 R4, -RZ, R46.reuse.H1_H1 ;  /* 0x3000002eff047230 */ /* 0x100fe20000004100 */
[----:B------:R-:W-:Y:S01]  /*ae50*/  FMUL.FTZ R25, R12, R3 ;  /* 0x000000030c197220 */ /* 0x000fe20000410000 */
[----:B------:R-:W-:Y:S01]  /*ae60*/  HADD2.F32 R3, -RZ, R46.H0_H0 ;  /* 0x2000002eff037230 */ /* 0x000fe20000004100 */
[----:B------:R-:W-:Y:S02]  /*ae70*/  FMUL.FTZ R9, R23, R2 ;  /* 0x0000000217097220 */ /* 0x000fe40000410000 */
[----:B------:R-:W-:Y:S02]  /*ae80*/  FMUL.FTZ R8, R22, R0 ;  /* 0x0000000016087220 */ /* 0x000fe40000410000 */
[----:B------:R-:W-:-:S02]  /*ae90*/  FMUL.FTZ R24, R15, R2 ;  /* 0x000000020f187220 */ /* 0x000fc40000410000 */
[C---:B------:R-:W-:Y:S02]  /*aea0*/  FMUL.FTZ R12, R14.reuse, R0 ;  /* 0x000000000e0c7220 */ /* 0x040fe40000410000 */
[----:B------:R-:W-:Y:S02]  /*aeb0*/  FFMA.FTZ R15, R15, R4, R9 ;  /* 0x000000040f0f7223 */ /* 0x000fe40000010009 */
[----:B------:R-:W-:Y:S02]  /*aec0*/  FFMA.FTZ R14, R14, R3, R8 ;  /* 0x000000030e0e7223 */ /* 0x000fe40000010008 */
[----:B------:R-:W-:Y:S02]  /*aed0*/  FFMA.FTZ R10, R19, R10, -R31 ;  /* 0x0000000a130a7223 */ /* 0x000fe4000001081f */
[----:B------:R-:W-:Y:S02]  /*aee0*/  FFMA.FTZ R9, R18, R7, -R29 ;  /* 0x0000000712097223 */ /* 0x000fe4000001081d */
[----:B------:R-:W-:-:S02]  /*aef0*/  FFMA.FTZ R8, R16, R11, -R33 ;  /* 0x0000000b10087223 */ /* 0x000fc40000010821 */
[----:B------:R-:W-:Y:S01]  /*af00*/  FFMA.FTZ R7, R21, R6, -R26 ;  /* 0x0000000615077223 */ /* 0x000fe2000001081a */
[----:B------:R-:W-:Y:S01]  /*af10*/  F2FP.PACK_AB R9, R9, R10 ;  /* 0x0000000a0909723e */ /* 0x000fe200000000ff */
[----:B------:R-:W-:Y:S01]  /*af20*/  FFMA.FTZ R2, R20, R5, -R25 ;  /* 0x0000000514027223 */ /* 0x000fe20000010819 */
[----:B------:R-:W-:Y:S01]  /*af30*/  F2FP.PACK_AB R8, R8, R13 ;  /* 0x0000000d0808723e */ /* 0x000fe200000000ff */
[----:B------:R-:W-:Y:S01]  /*af40*/  FFMA.FTZ R0, R23, R4, -R24 ;  /* 0x0000000417007223 */ /* 0x000fe20000010818 */
[----:B------:R-:W-:Y:S01]  /*af50*/  F2FP.PACK_AB R4, R36, R37 ;  /* 0x000000252404723e */ /* 0x000fe200000000ff */
[----:B------:R-:W-:Y:S01]  /*af60*/  FFMA.FTZ R3, R22, R3, -R12 ;  /* 0x0000000316037223 */ /* 0x000fe2000001080c */
[----:B------:R-:W-:Y:S02]  /*af70*/  F2FP.PACK_AB R10, R2, R7 ;  /* 0x00000007020a723e */ /* 0x000fe400000000ff */
[----:B------:R-:W-:Y:S02]  /*af80*/  F2FP.PACK_AB R5, R32, R35 ;  /* 0x000000232005723e */ /* 0x000fe400000000ff */
[----:B------:R-:W-:-:S02]  /*af90*/  F2FP.PACK_AB R11, R3, R0 ;  /* 0x00000000030b723e */ /* 0x000fc400000000ff */
[----:B------:R-:W-:Y:S02]  /*afa0*/  F2FP.PACK_AB R6, R27, R30 ;  /* 0x0000001e1b06723e */ /* 0x000fe400000000ff */
[----:B------:R-:W-:Y:S01]  /*afb0*/  F2FP.PACK_AB R7, R14, R15 ;  /* 0x0000000f0e07723e */ /* 0x000fe200000000ff */
[----:B------:R1:W-:Y:S04]  /*afc0*/  STS.128 [R198+0x10080], R8 ;  /* 0x01008008c6007388 */ /* 0x0003e80000000c00 */
[----:B------:R1:W-:Y:S02]  /*afd0*/  STS.128 [R28+0x10080], R4 ;  /* 0x010080041c007388 */ /* 0x0003e40000000c00 */
.L_x_250:
[----:B------:R-:W-:Y:S05]  /*afe0*/  BSYNC B0 ;  /* 0x0000000000007941 */ /* 0x000fea0003800000 */
.L_x_249:
[----:B------:R-:W-:-:S13]  /*aff0*/  ISETP.GE.AND P0, PT, R136, c[0x0][0x27c], PT ;  /* 0x00009f0088007a0c */ /* 0x000fda0003f06270 */
[----:B------:R-:W-:Y:S05]  /*b000*/  @P0 BRA `(.L_x_248) ;  /* 0x0000059000000947 */ /* 0x000fea0003800000 */
[----:B------:R-:W2:Y:S04]  /*b010*/  LDL R2, [R1] ;  /* 0x0000000001027983 */ /* 0x000ea80000100800 */
[----:B------:R-:W3:Y:S01]  /*b020*/  LDL R59, [R1+0x1c] ;  /* 0x00001c00013b7983 */ /* 0x000ee20000100800 */
[----:B------:R-:W-:Y:S01]  /*b030*/  MOV R0, c[0x0][0x27c] ;  /* 0x00009f0000007a02 */ /* 0x000fe20000000f00 */
[----:B------:R-:W-:-:S03]  /*b040*/  HADD2.F32 R13, -RZ, R50.H0_H0 ;  /* 0x20000032ff0d7230 */ /* 0x000fc60000004100 */
[----:B--2---:R-:W-:-:S04]  /*b050*/  LEA.HI R0, R0, R2, RZ, 0x1d ;  /* 0x0000000200007211 */ /* 0x004fc800078fe8ff */
[----:B------:R-:W-:Y:S01]  /*b060*/  SHF.R.S32.HI R2, RZ, 0x1f, R0 ;  /* 0x0000001fff027819 */ /* 0x000fe20000011400 */
[----:B-1-3--:R-:W1:Y:S01]  /*b070*/  LDS.128 R4, [R59] ;  /* 0x000000003b047984 */ /* 0x00ae620000000c00 */
        /* <DEDUP_REMOVED lines=80> */
[----:B------:R1:W-:Y:S04]  /*b580*/  STS.128 [R59], R8 ;  /* 0x000000083b007388 */ /* 0x0003e80000000c00 */
[----:B------:R1:W-:Y:S02]  /*b590*/  STS.128 [R28+0x10080], R4 ;  /* 0x010080041c007388 */ /* 0x0003e40000000c00 */
.L_x_248:
[----:B------:R-:W-:Y:S05]  /*b5a0*/  BSYNC B1 ;  /* 0x0000000000017941 */ /* 0x000fea0003800000 */
.L_x_247:
[----:B------:R-:W-:Y:S01]  /*b5b0*/  IADD3 R0, R208, 0x20, RZ ;  /* 0x00000020d0007810 */ /* 0x000fe20007ffe0ff */
[----:B------:R-:W-:Y:S03]  /*b5c0*/  BSSY B1, `(.L_x_251) ;  /* 0x00000c2000017945 */ /* 0x000fe60003800000 */
[----:B------:R-:W-:-:S13]  /*b5d0*/  ISETP.GE.AND P0, PT, R0, R38, PT ;  /* 0x000000260000720c */ /* 0x000fda0003f06270 */
[----:B------:R-:W-:Y:S05]  /*b5e0*/  @P0 BRA `(.L_x_252) ;  /* 0x00000bf000000947 */ /* 0x000fea0003800000 */
[----:B------:R2:W5:Y:S01]  /*b5f0*/  LDL R60, [R1+0xc] ;  /* 0x00000c00013c7983 */ /* 0x0005620000100800 */
[----:B------:R-:W-:Y:S01]  /*b600*/  ISETP.GE.AND P0, PT, R134, c[0x0][0x27c], PT ;  /* 0x00009f0086007a0c */ /* 0x000fe20003f06270 */
[----:B------:R-:W-:Y:S01]  /*b610*/  BSSY B0, `(.L_x_253) ;  /* 0x0000061000007945 */ /* 0x000fe20003800000 */
[C---:B------:R-:W-:Y:S02]  /*b620*/  IADD3 R61, R208.reuse, 0x20, RZ ;  /* 0x00000020d03d7810 */ /* 0x040fe40007ffe0ff */
[----:B------:R-:W-:-:S03]  /*b630*/  IADD3 R62, R208, 0x20, RZ ;  /* 0x00000020d03e7810 */ /* 0x000fc60007ffe0ff */
[----:B------:R-:W-:Y:S02]  /*b640*/  IMAD.SHL.U32 R61, R61, 0x40, RZ ;  /* 0x000000403d3d7824 */ /* 0x000fe400078e00ff */
[----:B------:R-:W-:-:S03]  /*b650*/  IMAD.SHL.U32 R62, R62, 0x40, RZ ;  /* 0x000000403e3e7824 */ /* 0x000fc600078e00ff */
[----:B------:R-:W-:Y:S02]  /*b660*/  LOP3.LUT R61, R61, 0x1c0, RZ, 0xc0, !PT ;  /* 0x000001c03d3d7812 */ /* 0x000fe400078ec0ff */
[----:B------:R-:W-:Y:S02]  /*b670*/  LOP3.LUT R62, R62, 0x1c0, RZ, 0xc0, !PT ;  /* 0x000001c03e3e7812 */ /* 0x000fe400078ec0ff */
[----:B------:R-:W-:Y:S01]  /*b680*/  SHF.R.U32.HI R61, RZ, 0x3, R61 ;  /* 0x00000003ff3d7819 */ /* 0x000fe2000001163d */
[----:B------:R-:W-:Y:S05]  /*b690*/  @P0 BRA `(.L_x_254) ;  /* 0x0000058000000947 */ /* 0x000fea0003800000 */
[----:B-1----:R-:W3:Y:S01]  /*b6a0*/  LDL R59, [R1+0x28] ;  /* 0x00002800013b7983 */ /* 0x002ee20000100800 */
[----:B------:R-:W-:Y:S01]  /*b6b0*/  MOV R0, c[0x0][0x27c] ;  /* 0x00009f0000007a02 */ /* 0x000fe20000000f00 */
[----:B------:R-:W-:-:S03]  /*b6c0*/  HADD2.F32 R13, -RZ, R42.H0_H0 ;  /* 0x2000002aff0d7230 */ /* 0x000fc60000004100 */
        /* <DEDUP_REMOVED lines=8> */
[----:B-----5:R-:W-:Y:S01]  /*b750*/  IADD3 R0, R2, R0, R60 ;  /* 0x0000000002007210 */ /* 0x020fe20007ffe03c */
[----:B------:R-:W-:-:S03]  /*b760*/  HADD2.F32 R2, -RZ, R39.H0_H0 ;  /* 0x20000027ff027230 */ /* 0x000fc60000004100 */
[----:B------:R-:W-:Y:S01]  /*b770*/  SHF.L.U32 R28, R0, 0x1, RZ ;  /* 0x00000001001c7819 */ /* 0x000fe200000006ff */
[----:B------:R-:W-:-:S04]  /*b780*/  HADD2.F32 R0, -RZ, R39.H1_H1 ;  /* 0x30000027ff007230 */ /* 0x000fc80000004100 */
[----:B------:R-:W1:Y:S02]  /*b790*/  LDS.128 R8, [R28+0x10080] ;  /* 0x010080001c087984 */ /* 0x000e640000000c00 */
[--C-:B-1----:R-:W-:Y:S02]  /*b7a0*/  HADD2.F32 R15, -RZ, R11.reuse.H0_H0 ;  /* 0x2000000bff0f7230 */ /* 0x102fe40000004100 */
[----:B------:R-:W-:Y:S02]  /*b7b0*/  HADD2.F32 R14, -RZ, R11.H1_H1 ;  /* 0x3000000bff0e7230 */ /* 0x000fe40000004100 */
[----:B------:R-:W-:Y:S02]  /*b7c0*/  HADD2.F32 R3, -RZ, R8.H1_H1 ;  /* 0x30000008ff037230 */ /* 0x000fe40000004100 */
[----:B------:R-:W-:Y:S02]  /*b7d0*/  HADD2.F32 R11, -RZ, R43.H0_H0 ;  /* 0x2000002bff0b7230 */ /* 0x000fe40000004100 */
[----:B------:R-:W-:Y:S01]  /*b7e0*/  HADD2.F32 R12, -RZ, R10.H1_H1 ;  /* 0x3000000aff0c7230 */ /* 0x000fe20000004100 */
[----:B------:R-:W-:Y:S01]  /*b7f0*/  FMUL.FTZ R33, R0, R3 ;  /* 0x0000000300217220 */ /* 0x000fe20000410000 */
[----:B---3--:R-:W1:Y:S02]  /*b800*/  LDS.128 R4, [R59] ;  /* 0x000000003b047984 */ /* 0x008e640000000c00 */
[----:B-1----:R-:W-:-:S02]  /*b810*/  HADD2.F32 R17, -RZ, R4.H0_H0 ;  /* 0x20000004ff117230 */ /* 0x002fc40000004100 */
[----:B------:R-:W-:Y:S02]  /*b820*/  HADD2.F32 R16, -RZ, R4.H1_H1 ;  /* 0x30000004ff107230 */ /* 0x000fe40000004100 */
[----:B------:R-:W-:Y:S02]  /*b830*/  HADD2.F32 R4, -RZ, R8.H0_H0 ;  /* 0x20000008ff047230 */ /* 0x000fe40000004100 */
[--C-:B------:R-:W-:Y:S02]  /*b840*/  HADD2.F32 R23, -RZ, R7.reuse.H0_H0 ;  /* 0x20000007ff177230 */ /* 0x100fe40000004100 */
[----:B------:R-:W-:Y:S01]  /*b850*/  HADD2.F32 R22, -RZ, R7.H1_H1 ;  /* 0x30000007ff167230 */ /* 0x000fe20000004100 */
[C---:B------:R-:W-:Y:S01]  /*b860*/  FMUL.FTZ R7, R2.reuse, R17 ;  /* 0x0000001102077220 */ /* 0x040fe20000410000 */
[--C-:B------:R-:W-:Y:S01]  /*b870*/  HADD2.F32 R19, -RZ, R5.reuse.H0_H0 ;  /* 0x20000005ff137230 */ /* 0x100fe20000004100 */
[----:B------:R-:W-:Y:S01]  /*b880*/  FMUL.FTZ R34, R2, R4 ;  /* 0x0000000402227220 */ /* 0x000fe20000410000 */
[----:B------:R-:W-:Y:S01]  /*b890*/  HADD2.F32 R18, -RZ, R5.H1_H1 ;  /* 0x30000005ff127230 */ /* 0x000fe20000004100 */
[----:B------:R-:W-:Y:S01]  /*b8a0*/  FMUL.FTZ R2, R0, R16 ;  /* 0x0000001000027220 */ /* 0x000fe20000410000 */
[----:B------:R-:W-:Y:S01]  /*b8b0*/  HADD2.F32 R5, -RZ, R40.H0_H0 ;  /* 0x20000028ff057230 */ /* 0x000fe20000004100 */
[----:B------:R-:W-:Y:S01]  /*b8c0*/  FFMA.FTZ R37, R13, R4, R7 ;  /* 0x000000040d257223 */ /* 0x000fe20000010007 */
[--C-:B------:R-:W-:Y:S01]  /*b8d0*/  HADD2.F32 R21, -RZ, R6.reuse.H0_H0 ;  /* 0x20000006ff157230 */ /* 0x100fe20000004100 */
[----:B------:R-:W-:Y:S01]  /*b8e0*/  FFMA.FTZ R36, R11, R3, R2 ;  /* 0x000000030b247223 */ /* 0x000fe20000010002 */
[----:B------:R-:W-:Y:S01]  /*b8f0*/  HADD2.F32 R20, -RZ, R6.H1_H1 ;  /* 0x30000006ff147230 */ /* 0x000fe20000004100 */
[----:B------:R-:W-:Y:S01]  /*b900*/  FMUL.FTZ R4, R5, R19 ;  /* 0x0000001305047220 */ /* 0x000fe20000410000 */
[----:B------:R-:W-:Y:S01]  /*b910*/  HADD2.F32 R8, -RZ, R10.H0_H0 ;  /* 0x2000000aff087230 */ /* 0x000fe20000004100 */
[----:B------:R-:W-:Y:S01]  /*b920*/  FFMA.FTZ R13, R13, R17, -R34 ;  /* 0x000000110d0d7223 */ /* 0x000fe20000010822 */
[----:B------:R-:W-:-:S02]  /*b930*/  HADD2.F32 R6, -RZ, R9.H0_H0 ;  /* 0x20000009ff067230 */ /* 0x000fc40000004100 */
[----:B------:R-:W-:Y:S02]  /*b940*/  HADD2.F32 R10, -RZ, R44.H0_H0 ;  /* 0x2000002cff0a7230 */ /* 0x000fe40000004100 */
[----:B------:R-:W-:Y:S01]  /*b950*/  HADD2.F32 R2, -RZ, R40.H1_H1 ;  /* 0x30000028ff027230 */ /* 0x000fe20000004100 */
[-C--:B------:R-:W-:Y:S01]  /*b960*/  FMUL.FTZ R31, R5, R6.reuse ;  /* 0x00000006051f7220 */ /* 0x080fe20000410000 */
[----:B------:R-:W-:Y:S01]  /*b970*/  HADD2.F32 R0, -RZ, R41.H0_H0 ;  /* 0x20000029ff007230 */ /* 0x000fe20000004100 */
[----:B------:R-:W-:Y:S01]  /*b980*/  FFMA.FTZ R35, R10, R6, R4 ;  /* 0x000000060a237223 */ /* 0x000fe20000010004 */
[----:B------:R-:W-:Y:S01]  /*b990*/  HADD2.F32 R9, -RZ, R9.H1_H1 ;  /* 0x30000009ff097230 */ /* 0x000fe20000004100 */
[----:B------:R-:W-:Y:S01]  /*b9a0*/  FMUL.FTZ R5, R2, R18 ;  /* 0x0000001202057220 */ /* 0x000fe20000410000 */
[----:B------:R-:W-:Y:S01]  /*b9b0*/  HADD2.F32 R7, -RZ, R44.H1_H1 ;  /* 0x3000002cff077230 */ /* 0x000fe20000004100 */
[----:B------:R-:W-:Y:S01]  /*b9c0*/  FMUL.FTZ R4, R0, R21 ;  /* 0x0000001500047220 */ /* 0x000fe20000410000 */
[----:B------:R-:W-:Y:S01]  /*b9d0*/  HADD2.F32 R6, -RZ, R45.H0_H0 ;  /* 0x2000002dff067230 */ /* 0x000fe20000004100 */
[-C--:B------:R-:W-:Y:S01]  /*b9e0*/  FMUL.FTZ R29, R2, R9.reuse ;  /* 0x00000009021d7220 */ /* 0x080fe20000410000 */
        /* <DEDUP_REMOVED lines=8> */
[-C--:B------:R-:W-:Y:S01]  /*ba70*/  FFMA.FTZ R27, R5, R12.reuse, R4 ;  /* 0x0000000c051b7223 */ /* 0x080fe20000010004 */
[--C-:B------:R-:W-:Y:S01]  /*ba80*/  HADD2.F32 R4, -RZ, R46.reuse.H1_H1 ;  /* 0x3000002eff047230 */ /* 0x100fe20000004100 */
[----:B------:R-:W-:Y:S01]  /*ba90*/  FMUL.FTZ R25, R3, R12 ;  /* 0x0000000c03197220 */ /* 0x000fe20000410000 */
[----:B------:R-:W-:Y:S01]  /*baa0*/  HADD2.F32 R3, -RZ, R46.H0_H0 ;  /* 0x2000002eff037230 */ /* 0x000fe20000004100 */
[----:B------:R-:W-:Y:S02]  /*bab0*/  FMUL.FTZ R9, R2, R23 ;  /* 0x0000001702097220 */ /* 0x000fe40000410000 */
[----:B------:R-:W-:Y:S02]  /*bac0*/  FMUL.FTZ R8, R0, R22 ;  /* 0x0000001600087220 */ /* 0x000fe40000410000 */
[----:B------:R-:W-:-:S02]  /*bad0*/  FMUL.FTZ R24, R2, R15 ;  /* 0x0000000f02187220 */ /* 0x000fc40000410000 */
[-C--:B------:R-:W-:Y:S02]  /*bae0*/  FMUL.FTZ R12, R0, R14.reuse ;  /* 0x0000000e000c7220 */ /* 0x080fe40000410000 */
        /* <DEDUP_REMOVED lines=19> */
.L_x_254:
[----:B------:R-:W-:Y:S05]  /*bc20*/  BSYNC B0 ;  /* 0x0000000000007941 */ /* 0x000fea0003800000 */
.L_x_253:
[----:B------:R-:W-:-:S13]  /*bc30*/  ISETP.GE.AND P0, PT, R136, c[0x0][0x27c], PT ;  /* 0x00009f0088007a0c */ /* 0x000fda0003f06270 */
[----:B------:R-:W-:Y:S05]  /*bc40*/  @P0 BRA `(.L_x_252) ;  /* 0x0000059000000947 */ /* 0x000fea0003800000 */
[----:B------:R-:W3:Y:S04]  /*bc50*/  LDL R2, [R1] ;  /* 0x0000000001027983 */ /* 0x000ee80000100800 */
[----:B-1----:R-:W4:Y:S01]  /*bc60*/  LDL R59, [R1+0x18] ;  /* 0x00001800013b7983 */ /* 0x002f220000100800 */
[----:B------:R-:W-:Y:S01]  /*bc70*/  MOV R0, c[0x0][0x27c] ;  /* 0x00009f0000007a02 */ /* 0x000fe20000000f00 */
[----:B------:R-:W-:-:S03]  /*bc80*/  HADD2.F32 R13, -RZ, R50.H0_H0 ;  /* 0x20000032ff0d7230 */ /* 0x000fc60000004100 */
[----:B---3--:R-:W-:-:S04]  /*bc90*/  LEA.HI R0, R0, R2, RZ, 0x1d ;  /* 0x0000000200007211 */ /* 0x008fc800078fe8ff */
[----:B------:R-:W-:Y:S01]  /*bca0*/  SHF.R.S32.HI R2, RZ, 0x1f, R0 ;  /* 0x0000001fff027819 */ /* 0x000fe20000011400 */
[----:B----4-:R-:W1:Y:S01]  /*bcb0*/  LDS.128 R4, [R59] ;  /* 0x000000003b047984 */ /* 0x010e620000000c00 */
        /* <DEDUP_REMOVED lines=10> */
[----:B------:R-:W3:Y:S01]  /*bd60*/  LDS.128 R8, [R28+0x10080] ;  /* 0x010080001c087984 */ /* 0x000ee20000000c00 */
        /* <DEDUP_REMOVED lines=10> */
[--C-:B---3--:R-:W-:Y:S02]  /*be10*/  HADD2.F32 R4, -RZ, R8.reuse.H0_H0 ;  /* 0x20000008ff047230 */ /* 0x108fe40000004100 */
[--C-:B------:R-:W-:Y:S02]  /*be20*/  HADD2.F32 R15, -RZ, R11.reuse.H0_H0 ;  /* 0x2000000bff0f7230 */ /* 0x100fe40000004100 */
[----:B------:R-:W-:Y:S01]  /*be30*/  HADD2.F32 R14, -RZ, R11.H1_H1 ;  /* 0x3000000bff0e7230 */ /* 0x000fe20000004100 */
[----:B------:R-:W-:Y:S01]  /*be40*/  FMUL.FTZ R34, R2, R4 ;  /* 0x0000000402227220 */ /* 0x000fe20000410000 */
[----:B------:R-:W-:Y:S01]  /*be50*/  HADD2.F32 R3, -RZ, R8.H1_H1 ;  /* 0x30000008ff037230 */ /* 0x000fe20000004100 */
[C---:B------:R-:W-:Y:S01]  /*be60*/  FMUL.FTZ R2, R0.reuse, R16 ;  /* 0x0000001000027220 */ /* 0x040fe20000410000 */
[----:B------:R-:W-:Y:S01]  /*be70*/  HADD2.F32 R11, -RZ, R51.H0_H0 ;  /* 0x20000033ff0b7230 */ /* 0x000fe20000004100 */
[----:B------:R-:W-:Y:S01]  /*be80*/  FFMA.FTZ R37, R13, R4, R7 ;  /* 0x000000040d257223 */ /* 0x000fe20000010007 */
[--C-:B------:R-:W-:Y:S01]  /*be90*/  HADD2.F32 R8, -RZ, R10.reuse.H0_H0 ;  /* 0x2000000aff087230 */ /* 0x100fe20000004100 */
[----:B------:R-:W-:Y:S01]  /*bea0*/  FMUL.FTZ R4, R5, R19 ;  /* 0x0000001305047220 */ /* 0x000fe20000410000 */
[----:B------:R-:W-:Y:S01]  /*beb0*/  HADD2.F32 R12, -RZ, R10.H1_H1 ;  /* 0x3000000aff0c7230 */ /* 0x000fe20000004100 */
[-C--:B------:R-:W-:Y:S01]  /*bec0*/  FFMA.FTZ R36, R11, R3.reuse, R2 ;  /* 0x000000030b247223 */ /* 0x080fe20000010002 */
[----:B------:R-:W-:Y:S01]  /*bed0*/  HADD2.F32 R6, -RZ, R9.H0_H0 ;  /* 0x20000009ff067230 */ /* 0x000fe20000004100 */
[----:B------:R-:W-:Y:S01]  /*bee0*/  FMUL.FTZ R33, R0, R3 ;  /* 0x0000000300217220 */ /* 0x000fe20000410000 */
[----:B------:R-:W-:Y:S01]  /*bef0*/  HADD2.F32 R10, -RZ, R52.H0_H0 ;  /* 0x20000034ff0a7230 */ /* 0x000fe20000004100 */
[----:B------:R-:W-:Y:S01]  /*bf00*/  FFMA.FTZ R13, R13, R17, -R34 ;  /* 0x000000110d0d7223 */ /* 0x000fe20000010822 */
        /* <DEDUP_REMOVED lines=45> */
.L_x_252:
[----:B------:R-:W-:Y:S05]  /*c1e0*/  BSYNC B1 ;  /* 0x0000000000017941 */ /* 0x000fea0003800000 */
.L_x_251:
[----:B------:R-:W-:Y:S01]  /*c1f0*/  IADD3 R0, R208, 0x40, RZ ;  /* 0x00000040d0007810 */ /* 0x000fe20007ffe0ff */
[----:B------:R-:W-:Y:S03]  /*c200*/  BSSY B1, `(.L_x_255) ;  /* 0x00000c2000017945 */ /* 0x000fe60003800000 */
[----:B------:R-:W-:-:S13]  /*c210*/  ISETP.GE.AND P0, PT, R0, R38, PT ;  /* 0x000000260000720c */ /* 0x000fda0003f06270 */
[----:B------:R-:W-:Y:S05]  /*c220*/  @P0 BRA `(.L_x_256) ;  /* 0x00000bf000000947 */ /* 0x000fea0003800000 */
[----:B-----5:R3:W5:Y:S01]  /*c230*/  LDL R60, [R1+0x8] ;  /* 0x00000800013c7983 */ /* 0x0207620000100800 */
        /* <DEDUP_REMOVED lines=10> */
[----:B-1----:R-:W4:Y:S01]  /*c2e0*/  LDL R59, [R1+0x24] ;  /* 0x00002400013b7983 */ /* 0x002f220000100800 */
        /* <DEDUP_REMOVED lines=21> */
[----:B----4-:R-:W1:Y:S02]  /*c440*/  LDS.128 R4, [R59] ;  /* 0x000000003b047984 */ /* 0x010e640000000c00 */
        /* <DEDUP_REMOVED lines=65> */
.L_x_258:
[----:B------:R-:W-:Y:S05]  /*c860*/  BSYNC B0 ;  /* 0x0000000000007941 */ /* 0x000fea0003800000 */
.L_x_257:
[----:B------:R-:W-:-:S13]  /*c870*/  ISETP.GE.AND P0, PT, R136, c[0x0][0x27c], PT ;  /* 0x00009f0088007a0c */ /* 0x000fda0003f06270 */
[----:B------:R-:W-:Y:S05]  /*c880*/  @P0 BRA `(.L_x_256) ;  /* 0x0000059000000947 */ /* 0x000fea0003800000 */
[----:B------:R-:W4:Y:S04]  /*c890*/  LDL R2, [R1] ;  /* 0x0000000001027983 */ /* 0x000f280000100800 */
[----:B-12---:R-:W2:Y:S01]  /*c8a0*/  LDL R59, [R1+0x14] ;  /* 0x00001400013b7983 */ /* 0x006ea20000100800 */
[----:B------:R-:W-:Y:S01]  /*c8b0*/  MOV R0, c[0x0][0x27c] ;  /* 0x00009f0000007a02 */ /* 0x000fe20000000f00 */
[----:B------:R-:W-:-:S03]  /*c8c0*/  HADD2.F32 R13, -RZ, R50.H0_H0 ;  /* 0x20000032ff0d7230 */ /* 0x000fc60000004100 */
[----:B----4-:R-:W-:-:S04]  /*c8d0*/  LEA.HI R0, R0, R2, RZ, 0x1d ;  /* 0x0000000200007211 */ /* 0x010fc800078fe8ff */
[----:B------:R-:W-:Y:S01]  /*c8e0*/  SHF.R.S32.HI R2, RZ, 0x1f, R0 ;  /* 0x0000001fff027819 */ /* 0x000fe20000011400 */
[----:B--2---:R-:W1:Y:S01]  /*c8f0*/  LDS.128 R4, [R59] ;  /* 0x000000003b047984 */ /* 0x004e620000000c00 */
        /* <DEDUP_REMOVED lines=82> */
.L_x_256:
[----:B------:R-:W-:Y:S05]  /*ce20*/  BSYNC B1 ;  /* 0x0000000000017941 */ /* 0x000fea0003800000 */
.L_x_255:
[----:B------:R-:W-:-:S04]  /*ce30*/  IADD3 R0, R208, 0x60, RZ ;  /* 0x00000060d0007810 */ /* 0x000fc80007ffe0ff */
[----:B------:R-:W-:-:S13]  /*ce40*/  ISETP.GE.AND P0, PT, R0, R38, PT ;  /* 0x000000260000720c */ /* 0x000fda0003f06270 */
[----:B------:R-:W-:Y:S05]  /*ce50*/  @P0 BRA `(.L_x_238) ;  /* 0x00000bf000000947 */ /* 0x000fea0003800000 */
[----:B-1----:R1:W5:Y:S01]  /*ce60*/  LDL R59, [R1+0x4] ;  /* 0x00000400013b7983 */ /* 0x0023620000100800 */
[----:B------:R-:W-:Y:S01]  /*ce70*/  ISETP.GE.AND P0, PT, R134, c[0x0][0x27c], PT ;  /* 0x00009f0086007a0c */ /* 0x000fe20003f06270 */
[----:B------:R-:W-:Y:S01]  /*ce80*/  BSSY B0, `(.L_x_259) ;  /* 0x0000061000007945 */ /* 0x000fe20003800000 */
[C---:B-----5:R-:W-:Y:S02]  /*ce90*/  IADD3 R60, R208.reuse, 0x60, RZ ;  /* 0x00000060d03c7810 */ /* 0x060fe40007ffe0ff */
[----:B------:R-:W-:-:S03]  /*cea0*/  IADD3 R61, R208, 0x60, RZ ;  /* 0x00000060d03d7810 */ /* 0x000fc60007ffe0ff */
[----:B------:R-:W-:Y:S02]  /*ceb0*/  IMAD.SHL.U32 R60, R60, 0x40, RZ ;  /* 0x000000403c3c7824 */ /* 0x000fe400078e00ff */
[----:B------:R-:W-:-:S03]  /*cec0*/  IMAD.SHL.U32 R61, R61, 0x40, RZ ;  /* 0x000000403d3d7824 */ /* 0x000fc600078e00ff */
[----:B------:R-:W-:Y:S02]  /*ced0*/  LOP3.LUT R60, R60, 0x1c0, RZ, 0xc0, !PT ;  /* 0x000001c03c3c7812 */ /* 0x000fe400078ec0ff */
[----:B------:R-:W-:Y:S02]  /*cee0*/  LOP3.LUT R61, R61, 0x1c0, RZ, 0xc0, !PT ;  /* 0x000001c03d3d7812 */ /* 0x000fe400078ec0ff */
[----:B------:R-:W-:Y:S01]  /*cef0*/  SHF.R.U32.HI R60, RZ, 0x3, R60 ;  /* 0x00000003ff3c7819 */ /* 0x000fe2000001163c */
[----:B------:R-:W-:Y:S05]  /*cf00*/  @P0 BRA `(.L_x_260) ;  /* 0x0000058000000947 */ /* 0x000fea0003800000 */
[----:B------:R-:W4:Y:S01]  /*cf10*/  LDL R62, [R1+0x20] ;  /* 0x00002000013e7983 */ /* 0x000f220000100800 */
        /* <DEDUP_REMOVED lines=14> */
[----:B------:R-:W5:Y:S02]  /*d000*/  LDS.128 R8, [R28+0x10080] ;  /* 0x010080001c087984 */ /* 0x000f640000000c00 */
[--C-:B-----5:R-:W-:Y:S02]  /*d010*/  HADD2.F32 R15, -RZ, R11.reuse.H0_H0 ;  /* 0x2000000bff0f7230 */ /* 0x120fe40000004100 */
[----:B------:R-:W-:Y:S02]  /*d020*/  HADD2.F32 R14, -RZ, R11.H1_H1 ;  /* 0x3000000bff0e7230 */ /* 0x000fe40000004100 */
[----:B------:R-:W-:Y:S02]  /*d030*/  HADD2.F32 R3, -RZ, R8.H1_H1 ;  /* 0x30000008ff037230 */ /* 0x000fe40000004100 */
[----:B------:R-:W-:Y:S02]  /*d040*/  HADD2.F32 R11, -RZ, R43.H0_H0 ;  /* 0x2000002bff0b7230 */ /* 0x000fe40000004100 */
[----:B------:R-:W-:Y:S01]  /*d050*/  HADD2.F32 R12, -RZ, R10.H1_H1 ;  /* 0x3000000aff0c7230 */ /* 0x000fe20000004100 */
[----:B------:R-:W-:Y:S01]  /*d060*/  FMUL.FTZ R33, R0, R3 ;  /* 0x0000000300217220 */ /* 0x000fe20000410000 */
[----:B----4-:R-:W4:Y:S02]  /*d070*/  LDS.128 R4, [R62] ;  /* 0x000000003e047984 */ /* 0x010f240000000c00 */
[----:B----4-:R-:W-:-:S02]  /*d080*/  HADD2.F32 R17, -RZ, R4.H0_H0 ;  /* 0x20000004ff117230 */ /* 0x010fc40000004100 */
        /* <DEDUP_REMOVED lines=64> */
.L_x_260:
[----:B------:R-:W-:Y:S05]  /*d490*/  BSYNC B0 ;  /* 0x0000000000007941 */ /* 0x000fea0003800000 */
.L_x_259:
[----:B------:R-:W-:-:S13]  /*d4a0*/  ISETP.GE.AND P0, PT, R136, c[0x0][0x27c], PT ;  /* 0x00009f0088007a0c */ /* 0x000fda0003f06270 */
[----:B------:R-:W-:Y:S05]  /*d4b0*/  @P0 BRA `(.L_x_238) ;  /* 0x0000059000000947 */ /* 0x000fea0003800000 */
[----:B------:R-:W5:Y:S04]  /*d4c0*/  LDL R2, [R1] ;  /* 0x0000000001027983 */ /* 0x000f680000100800 */
[----:B--2---:R-:W2:Y:S01]  /*d4d0*/  LDL R38, [R1+0x10] ;  /* 0x0000100001267983 */ /* 0x004ea20000100800 */
[----:B------:R-:W-:Y:S01]  /*d4e0*/  MOV R0, c[0x0][0x27c] ;  /* 0x00009f0000007a02 */ /* 0x000fe20000000f00 */
[----:B------:R-:W-:-:S03]  /*d4f0*/  HADD2.F32 R13, -RZ, R50.H0_H0 ;  /* 0x20000032ff0d7230 */ /* 0x000fc60000004100 */
[----:B-----5:R-:W-:-:S04]  /*d500*/  LEA.HI R0, R0, R2, RZ, 0x1d ;  /* 0x0000000200007211 */ /* 0x020fc800078fe8ff */
[----:B------:R-:W-:Y:S01]  /*d510*/  SHF.R.S32.HI R2, RZ, 0x1f, R0 ;  /* 0x0000001fff027819 */ /* 0x000fe20000011400 */
[----:B--2-4-:R-:W2:Y:S01]  /*d520*/  LDS.128 R4, [R38] ;  /* 0x0000000026047984 */ /* 0x014ea20000000c00 */
        /* <DEDUP_REMOVED lines=10> */
[----:B------:R-:W4:Y:S01]  /*d5d0*/  LDS.128 R8, [R28+0x10080] ;  /* 0x010080001c087984 */ /* 0x000f220000000c00 */
[--C-:B--2---:R-:W-:Y:S02]  /*d5e0*/  HADD2.F32 R17, -RZ, R4.reuse.H0_H0 ;  /* 0x20000004ff117230 */ /* 0x104fe40000004100 */
        /* <DEDUP_REMOVED lines=9> */
[--C-:B----4-:R-:W-:Y:S02]  /*d680*/  HADD2.F32 R4, -RZ, R8.reuse.H0_H0 ;  /* 0x20000008ff047230 */ /* 0x110fe40000004100 */
        /* <DEDUP_REMOVED lines=60> */
.L_x_238:
[----:B------:R-:W-:Y:S05]  /*da50*/  BSYNC B2 ;  /* 0x0000000000027941 */ /* 0x000fea0003800000 */
.L_x_210:
[----:B------:R-:W-:Y:S01]  /*da60*/  IMAD R0, R55, c[0x0][0x208], RZ ;  /* 0x0000820037007a24 */ /* 0x000fe200078e02ff */
[----:B------:R-:W-:-:S04]  /*da70*/  DEPBAR.LE SB0, 0x0 ;  /* 0x000080000000791a */ /* 0x000fc80000000000 */
[C---:B------:R-:W-:Y:S01]  /*da80*/  IMAD.WIDE.U32 R2, R204.reuse, c[0x0][0x208], RZ ;  /* 0x00008200cc027a25 */ /* 0x040fe200078e00ff */
[----:B------:R-:W-:Y:S03]  /*da90*/  BAR.SYNC.DEFER_BLOCKING 0x0 ;  /* 0x0000000000007b1d */ /* 0x000fe60000010000 */
[----:B------:R-:W-:Y:S02]  /*daa0*/  IMAD R0, R204, c[0x0][0x20c], R0 ;  /* 0x00008300cc007a24 */ /* 0x000fe400078e0200 */
[----:B------:R-:W-:Y:S01]  /*dab0*/  IMAD.WIDE.U32 R216, R215, c[0x0][0x210], RZ ;  /* 0x00008400d7d87a25 */ /* 0x000fe200078e00ff */
[----:B------:R-:W-:Y:S03]  /*dac0*/  BSSY B0, `(.L_x_261) ;  /* 0x00000cd000007945 */ /* 0x000fe60003800000 */
[----:B------:R-:W-:-:S02]  /*dad0*/  IMAD.IADD R3, R3, 0x1, R0 ;  /* 0x0000000103037824 */ /* 0x000fc400078e0200 */
[----:B------:R-:W-:Y:S02]  /*dae0*/  IMAD R0, R57, c[0x0][0x218], RZ ;  /* 0x0000860039007a24 */ /* 0x000fe400078e02ff */
[----:B------:R-:W-:-:S04]  /*daf0*/  IMAD.WIDE.U32 R2, R203, c[0x0][0x218], R2 ;  /* 0x00008600cb027a25 */ /* 0x000fc800078e0002 */
[----:B-12-4-:R-:W-:Y:S01]  /*db00*/  IMAD R4, R203, c[0x0][0x21c], R0 ;  /* 0x00008700cb047a24 */ /* 0x016fe200078e0200 */
[----:B------:R-:W-:Y:S01]  /*db10*/  IADD3 R0, P0, R2, R216, RZ ;  /* 0x000000d802007210 */ /* 0x000fe20007f1e0ff */
[----:B------:R-:W-:-:S05]  /*db20*/  IMAD R215, R215, c[0x0][0x214], R217 ;  /* 0x00008500d7d77a24 */ /* 0x000fca00078e02d9 */
[----:B------:R-:W-:Y:S01]  /*db30*/  IADD3.X R2, R215, R3, R4, P0, !PT ;  /* 0x00000003d7027210 */ /* 0x000fe200007fe404 */
[----:B------:R-:W-:Y:S01]  /*db40*/  LDSM.16.M88.4 R20, [R184] ;  /* 0x00000000b814783b */ /* 0x000fe20000000200 */
[----:B------:R-:W-:-:S03]  /*db50*/  LEA R3, P0, R0, c[0x0][0x1f8], 0x1 ;  /* 0x00007e0000037a11 */ /* 0x000fc600078008ff */
[----:B------:R-:W-:Y:S01]  /*db60*/  LDSM.16.M88.4 R4, [R194] ;  /* 0x00000000c204783b */ /* 0x000fe20000000200 */
[----:B------:R-:W-:Y:S02]  /*db70*/  LEA.HI.X R2, R0, c[0x0][0x1fc], R2, 0x1, P0 ;  /* 0x00007f0000027a11 */ /* 0x000fe400000f0c02 */
[----:B------:R-:W-:Y:S01]  /*db80*/  R2P PR, R213, 0x6 ;  /* 0x00000006d5007804 */ /* 0x000fe20000000000 */
[----:B------:R1:W2:Y:S04]  /*db90*/  SHFL.IDX PT, R0, R3, RZ, 0x181f ;  /* 0x00181fff03007589 */ /* 0x0002a800000e0000 */
[----:B------:R-:W4:Y:S04]  /*dba0*/  SHFL.IDX PT, R2, R2, RZ, 0x181f ;  /* 0x00181fff02027589 */ /* 0x000f2800000e0000 */
[----:B------:R-:W3:Y:S04]  /*dbb0*/  LDSM.16.M88.4 R24, [R184+0x800] ;  /* 0x00080000b818783b */ /* 0x000ee80000000200 */
[----:B------:R-:W-:Y:S01]  /*dbc0*/  LDSM.16.M88.4 R8, [R195] ;  /* 0x00000000c308783b */ /* 0x000fe20000000200 */
[----:B-1----:R-:W-:-:S02]  /*dbd0*/  IADD3 R3, R184, 0x20, RZ ;  /* 0x00000020b8037810 */ /* 0x002fc40007ffe0ff */
[----:B--2---:R-:W-:Y:S02]  /*dbe0*/  LEA R12, P0, R134, R0, 0x1 ;  /* 0x00000000860c7211 */ /* 0x004fe400078008ff */
[----:B------:R-:W-:Y:S02]  /*dbf0*/  @P1 IADD3 R3, R184, -0x20, RZ ;  /* 0xffffffe0b8031810 */ /* 0x000fe40007ffe0ff */
[----:B----4-:R-:W-:Y:S02]  /*dc00*/  LEA.HI.X R13, R134, R2, R135, 0x1, P0 ;  /* 0x00000002860d7211 */ /* 0x010fe400000f0c87 */
[C---:B------:R-:W-:Y:S01]  /*dc10*/  LEA R14, P0, R205.reuse, R0, 0x1 ;  /* 0x00000000cd0e7211 */ /* 0x040fe200078008ff */
[----:B------:R-:W1:Y:S03]  /*dc20*/  LDSM.16.M88.4 R40, [R3] ;  /* 0x000000000328783b */ /* 0x000e660000000200 */
[----:B------:R-:W-:Y:S01]  /*dc30*/  LEA.HI.X R15, R205, R2, R209, 0x1, P0 ;  /* 0x00000002cd0f7211 */ /* 0x000fe200000f0cd1 */
[----:B------:R-:W2:Y:S01]  /*dc40*/  LDSM.16.M88.4 R48, [R3+0x800] ;  /* 0x000800000330783b */ /* 0x000ea20000000200 */
[C---:B------:R-:W-:Y:S01]  /*dc50*/  LEA R18, P0, R199.reuse, R0, 0x1 ;  /* 0x00000000c7127211 */ /* 0x040fe200078008ff */
[----:B------:R-:W-:Y:S03]  /*dc60*/  HMMA.16816.F32 R28, R4, R20, RZ ;  /* 0x00000014041c723c */ /* 0x000fe600000018ff */
[----:B------:R-:W-:-:S02]  /*dc70*/  LEA.HI.X R19, R199, R2, R211, 0x1, P0 ;  /* 0x00000002c7137211 */ /* 0x000fc400000f0cd3 */
[----:B------:R-:W-:-:S03]  /*dc80*/  ISETP.GT.AND P0, PT, R110, R208, PT ;  /* 0x000000d06e00720c */ /* 0x000fc60003f04270 */
[----:B------:R-:W-:Y:S01]  /*dc90*/  HMMA.16816.F32 R32, R4, R22, RZ ;  /* 0x000000160420723c */ /* 0x000fe200000018ff */
[----:B------:R-:W-:-:S07]  /*dca0*/  ISETP.GE.OR P1, PT, R134, c[0x0][0x1d4], !P0 ;  /* 0x0000750086007a0c */ /* 0x000fce0004726670 */
[C---:B---3--:R-:W-:Y:S06]  /*dcb0*/  HMMA.16816.F32 R36, R4.reuse, R24, RZ ;  /* 0x000000180424723c */ /* 0x048fec00000018ff */
[----:B------:R-:W-:Y:S01]  /*dcc0*/  @!PT LDS RZ, [RZ] ;  /* 0x00000000fffff984 */ /* 0x000fe20000000800 */
[----:B------:R-:W-:Y:S01]  /*dcd0*/  @!PT LDS RZ, [RZ] ;  /* 0x00000000fffff984 */ /* 0x000fe20000000800 */
[----:B------:R-:W-:Y:S01]  /*dce0*/  @!PT LDS RZ, [RZ] ;  /* 0x00000000fffff984 */ /* 0x000fe20000000800 */
[----:B------:R3:W-:Y:S02]  /*dcf0*/  LDGSTS.E.BYPASS.LTC128B.128 [R198+0x8080], [R12.64], !P1 ;  /* 0x080800000cc67fae */ /* 0x0007e4000c901d48 */
[----:B------:R-:W-:Y:S08]  /*dd00*/  HMMA.16816.F32 R20, R4, R26, RZ ;  /* 0x0000001a0414723c */ /* 0x000ff000000018ff */
[C---:B-1----:R-:W-:Y:S08]  /*dd10*/  HMMA.16816.F32 R24, R8.reuse, R40, R28 ;  /* 0x000000280818723c */ /* 0x042ff0000000181c */
[----:B------:R-:W-:Y:S01]  /*dd20*/  HMMA.16816.F32 R28, R8, R42, R32 ;  /* 0x0000002a081c723c */ /* 0x000fe20000001820 */
[----:B---3--:R-:W-:Y:S01]  /*dd30*/  LEA R12, P1, R200, R0, 0x1 ;  /* 0x00000000c80c7211 */ /* 0x008fe200078208ff */
[----:B------:R-:W-:-:S06]  /*dd40*/  IMAD.MOV.U32 R0, RZ, RZ, 0x40 ;  /* 0x00000040ff007424 */ /* 0x000fcc00078e00ff */
[----:B--2---:R-:W-:Y:S01]  /*dd50*/  HMMA.16816.F32 R32, R8, R48, R36 ;  /* 0x000000300820723c */ /* 0x004fe20000001824 */
[----:B------:R-:W-:Y:S02]  /*dd60*/  LEA.HI.X R13, R200, R2, R210, 0x1, P1 ;  /* 0x00000002c80d7211 */ /* 0x000fe400008f0cd2 */
[----:B------:R-:W-:Y:S02]  /*dd70*/  ISETP.GE.OR P1, PT, R136, c[0x0][0x1d4], !P0 ;  /* 0x0000750088007a0c */ /* 0x000fe40004726670 */
[----:B------:R-:W-:Y:S02]  /*dd80*/  SEL R0, R0, 0xffffffc0, !P2 ;  /* 0xffffffc000007807 */ /* 0x000fe40005000000 */
[----:B------:R-:W-:-:S03]  /*dd90*/  IADD3 R2, R3, 0x3000, RZ ;  /* 0x0000300003027810 */ /* 0x000fc60007ffe0ff */
[--C-:B------:R-:W-:Y:S02]  /*dda0*/  IMAD.IADD R16, R184, 0x1, R0.reuse ;  /* 0x00000001b8107824 */ /* 0x100fe400078e0200 */
[----:B------:R-:W-:-:S04]  /*ddb0*/  IMAD.IADD R185, R2, 0x1, R0 ;  /* 0x0000000102b97824 */ /* 0x000fc800078e0200 */
[----:B------:R1:W-:Y:S01]  /*ddc0*/  LDGSTS.E.BYPASS.LTC128B.128 [R198+0x9080], [R14.64], !P1 ;  /* 0x090800000ec67fae */ /* 0x0003e2000c901d48 */
[----:B------:R-:W-:Y:S02]  /*ddd0*/  ISETP.GE.OR P1, PT, R199, c[0x0][0x1d4], !P0 ;  /* 0x00007500c7007a0c */ /* 0x000fe40004726670 */
[----:B------:R-:W-:-:S11]  /*dde0*/  ISETP.GE.OR P0, PT, R200, c[0x0][0x1d4], !P0 ;  /* 0x00007500c8007a0c */ /* 0x000fd60004706670 */
[----:B------:R2:W-:Y:S04]  /*ddf0*/  LDGSTS.E.BYPASS.LTC128B.128 [R198+0xa080], [R18.64], !P1 ;  /* 0x0a08000012c67fae */ /* 0x0005e8000c901d48 */
[----:B------:R1:W-:Y:S01]  /*de00*/  LDGSTS.E.BYPASS.LTC128B.128 [R198+0xb080], [R12.64], !P0 ;  /* 0x0b0800000cc67fae */ /* 0x0003e2000c101d48 */
[----:B------:R-:W-:-:S03]  /*de10*/  ISETP.GT.AND P0, PT, R56, R214, PT ;  /* 0x000000d63800720c */ /* 0x000fc60003f04270 */
[----:B------:R-:W-:Y:S04]  /*de20*/  LDSM.16.M88.4 R4, [R197] ;  /* 0x00000000c504783b */ /* 0x000fe80000000200 */
[----:B------:R-:W3:Y:S04]  /*de30*/  LDSM.16.M88.4 R44, [R16] ;  /* 0x00000000102c783b */ /* 0x000ee80000000200 */
[----:B------:R-:W4:Y:S04]  /*de40*/  LDSM.16.M88.4 R52, [R16+0x800] ;  /* 0x000800001034783b */ /* 0x000f280000000200 */
[----:B------:R-:W-:Y:S04]  /*de50*/  LDSM.16.M88.4 R36, [R185+-0x3000] ;  /* 0xffd00000b924783b */ /* 0x000fe80000000200 */
[----:B------:R-:W-:Y:S04]  /*de60*/  LDSM.16.M88.4 R40, [R184+0x1000] ;  /* 0x00100000b828783b */ /* 0x000fe80000000200 */
[----:B------:R-:W0:Y:S01]  /*de70*/  LDGDEPBAR ;  /* 0x00000000000079af */ /* 0x000e220000000000 */
[----:B-1----:R-:W-:Y:S03]  /*de80*/  HMMA.16816.F32 R12, R8, R50, R20 ;  /* 0x00000032080c723c */ /* 0x002fe60000001814 */
[----:B------:R-:W1:Y:S04]  /*de90*/  LDSM.16.M88.4 R8, [R196] ;  /* 0x00000000c408783b */ /* 0x000e680000000200 */
[----:B------:R-:W1:Y:S01]  /*dea0*/  LDSM.16.M88.4 R48, [R185+-0x2800] ;  /* 0xffd80000b930783b */ /* 0x000e620000000200 */
[C---:B---3--:R-:W-:Y:S03]  /*deb0*/  HMMA.16816.F32 R20, R4.reuse, R44, R24 ;  /* 0x0000002c0414723c */ /* 0x048fe60000001818 */
[----:B------:R-:W-:Y:S05]  /*dec0*/  LDSM.16.M88.4 R24, [R3+0x1000] ;  /* 0x001000000318783b */ /* 0x000fea0000000200 */
[C---:B------:R-:W-:Y:S01]  /*ded0*/  HMMA.16816.F32 R28, R4.reuse, R46, R28 ;  /* 0x0000002e041c723c */ /* 0x040fe2000000181c */
[----:B------:R-:W-:Y:S07]  /*dee0*/  LDSM.16.M88.4 R44, [R3+0x1800] ;  /* 0x00180000032c783b */ /* 0x000fee0000000200 */
[C---:B----4-:R-:W-:Y:S08]  /*def0*/  HMMA.16816.F32 R32, R4.reuse, R52, R32 ;  /* 0x000000340420723c */ /* 0x050ff00000001820 */
[----:B------:R-:W-:Y:S01]  /*df00*/  HMMA.16816.F32 R12, R4, R54, R12 ;  /* 0x00000036040c723c */ /* 0x000fe2000000180c */
[----:B------:R-:W3:Y:S04]  /*df10*/  LDSM.16.M88.4 R4, [R194+0x4000] ;  /* 0x00400000c204783b */ /* 0x000ee80000000200 */
[----:B------:R-:W4:Y:S03]  /*df20*/  LDSM.16.M88.4 R52, [R184+0x1800] ;  /* 0x00180000b834783b */ /* 0x000f260000000200 */
[C---:B-1----:R-:W-:Y:S08]  /*df30*/  HMMA.16816.F32 R20, R8.reuse, R36, R20 ;  /* 0x000000240814723c */ /* 0x042ff00000001814 */
[C---:B------:R-:W-:Y:S01]  /*df40*/  HMMA.16816.F32 R28, R8.reuse, R38, R28 ;  /* 0x00000026081c723c */ /* 0x040fe2000000181c */
[----:B------:R-:W-:Y:S07]  /*df50*/  LDSM.16.M88.4 R36, [R16+0x1000] ;  /* 0x001000001024783b */ /* 0x000fee0000000200 */
[C---:B------:R-:W-:Y:S08]  /*df60*/  HMMA.16816.F32 R32, R8.reuse, R48, R32 ;  /* 0x000000300820723c */ /* 0x040ff00000001820 */
[----:B------:R-:W-:Y:S01]  /*df70*/  HMMA.16816.F32 R12, R8, R50, R12 ;  /* 0x00000032080c723c */ /* 0x000fe2000000180c */
[----:B------:R-:W1:Y:S04]  /*df80*/  LDSM.16.M88.4 R8, [R195+0x4000] ;  /* 0x00400000c308783b */ /* 0x000e680000000200 */
[----:B------:R-:W-:Y:S03]  /*df90*/  LDSM.16.M88.4 R48, [R16+0x1800] ;  /* 0x001800001030783b */ /* 0x000fe60000000200 */
[C---:B---3--:R-:W-:Y:S08]  /*dfa0*/  HMMA.16816.F32 R20, R4.reuse, R40, R20 ;  /* 0x000000280414723c */ /* 0x048ff00000001814 */
[C---:B------:R-:W-:Y:S01]  /*dfb0*/  HMMA.16816.F32 R28, R4.reuse, R42, R28 ;  /* 0x0000002a041c723c */ /* 0x040fe2000000181c */
[----:B------:R-:W-:Y:S07]  /*dfc0*/  LDSM.16.M88.4 R40, [R185+-0x1800] ;  /* 0xffe80000b928783b */ /* 0x000fee0000000200 */
[C---:B----4-:R-:W-:Y:S08]  /*dfd0*/  HMMA.16816.F32 R32, R4.reuse, R52, R32 ;  /* 0x000000340420723c */ /* 0x050ff00000001820 */
[----:B------:R-:W-:Y:S01]  /*dfe0*/  HMMA.16816.F32 R12, R4, R54, R12 ;  /* 0x00000036040c723c */ /* 0x000fe2000000180c */
[----:B------:R-:W3:Y:S04]  /*dff0*/  LDSM.16.M88.4 R4, [R197+0x4000] ;  /* 0x00400000c504783b */ /* 0x000ee80000000200 */
[----:B------:R-:W-:Y:S03]  /*e000*/  LDSM.16.M88.4 R52, [R184+0x3800] ;  /* 0x00380000b834783b */ /* 0x000fe60000000200 */
[C---:B-1----:R-:W-:Y:S08]  /*e010*/  HMMA.16816.F32 R20, R8.reuse, R24, R20 ;  /* 0x000000180814723c */ /* 0x042ff00000001814 */
[C---:B------:R-:W-:Y:S01]  /*e020*/  HMMA.16816.F32 R28, R8.reuse, R26, R28 ;  /* 0x0000001a081c723c */ /* 0x040fe2000000181c */
[----:B------:R-:W-:Y:S07]  /*e030*/  LDSM.16.M88.4 R24, [R185+-0x2000] ;  /* 0xffe00000b918783b */ /* 0x000fee0000000200 */
[C---:B------:R-:W-:Y:S08]  /*e040*/  HMMA.16816.F32 R32, R8.reuse, R44, R32 ;  /* 0x0000002c0820723c */ /* 0x040ff00000001820 */
[----:B------:R-:W-:Y:S01]  /*e050*/  HMMA.16816.F32 R12, R8, R46, R12 ;  /* 0x0000002e080c723c */ /* 0x000fe2000000180c */
[----:B------:R-:W1:Y:S04]  /*e060*/  LDSM.16.M88.4 R8, [R196+0x4000] ;  /* 0x00400000c408783b */ /* 0x000e680000000200 */
[----:B------:R-:W-:Y:S03]  /*e070*/  LDSM.16.M88.4 R44, [R3+0x2800] ;  /* 0x00280000032c783b */ /* 0x000fe60000000200 */
[C---:B---3--:R-:W-:Y:S08]  /*e080*/  HMMA.16816.F32 R20, R4.reuse, R36, R20 ;  /* 0x000000240414723c */ /* 0x048ff00000001814 */
[C---:B------:R-:W-:Y:S01]  /*e090*/  HMMA.16816.F32 R28, R4.reuse, R38, R28 ;  /* 0x00000026041c723c */ /* 0x040fe2000000181c */
[----:B------:R-:W-:Y:S07]  /*e0a0*/  LDSM.16.M88.4 R36, [R184+0x2000] ;  /* 0x00200000b824783b */ /* 0x000fee0000000200 */
[C---:B------:R-:W-:Y:S08]  /*e0b0*/  HMMA.16816.F32 R32, R4.reuse, R48, R32 ;  /* 0x000000300420723c */ /* 0x040ff00000001820 */
        /* <DEDUP_REMOVED lines=16> */
[----:B------:R-:W4:Y:S03]  /*e1c0*/  LDSM.16.M88.4 R48, [R16+0x2800] ;  /* 0x002800001030783b */ /* 0x000f260000000200 */
[C---:B-1----:R-:W-:Y:S08]  /*e1d0*/  HMMA.16816.F32 R20, R8.reuse, R24, R20 ;  /* 0x000000180814723c */ /* 0x042ff00000001814 */
[C---:B------:R-:W-:Y:S08]  /*e1e0*/  HMMA.16816.F32 R28, R8.reuse, R26, R28 ;  /* 0x0000001a081c723c */ /* 0x040ff0000000181c */
[C---:B------:R-:W-:Y:S08]  /*e1f0*/  HMMA.16816.F32 R32, R8.reuse, R44, R32 ;  /* 0x0000002c0820723c */ /* 0x040ff00000001820 */
[----:B------:R-:W-:Y:S01]  /*e200*/  HMMA.16816.F32 R12, R8, R46, R12 ;  /* 0x0000002e080c723c */ /* 0x000fe2000000180c */
[----:B------:R-:W1:Y:S04]  /*e210*/  LDSM.16.M88.4 R8, [R196+0x8000] ;  /* 0x00800000c408783b */ /* 0x000e680000000200 */
[----:B------:R-:W2:Y:S03]  /*e220*/  LDSM.16.M88.4 R44, [R185+-0x800] ;  /* 0xfff80000b92c783b */ /* 0x000ea60000000200 */
[C---:B---3--:R-:W-:Y:S08]  /*e230*/  HMMA.16816.F32 R20, R4.reuse, R40, R20 ;  /* 0x000000280414723c */ /* 0x048ff00000001814 */
[C---:B------:R-:W-:Y:S01]  /*e240*/  HMMA.16816.F32 R28, R4.reuse, R42, R28 ;  /* 0x0000002a041c723c */ /* 0x040fe2000000181c */
[----:B------:R-:W-:Y:S07]  /*e250*/  LDSM.16.M88.4 R40, [R184+0x3000] ;  /* 0x00300000b828783b */ /* 0x000fee0000000200 */
[C---:B----4-:R-:W-:Y:S08]  /*e260*/  HMMA.16816.F32 R32, R4.reuse, R48, R32 ;  /* 0x000000300420723c */ /* 0x050ff00000001820 */
[----:B------:R-:W-:Y:S01]  /*e270*/  HMMA.16816.F32 R12, R4, R50, R12 ;  /* 0x00000032040c723c */ /* 0x000fe2000000180c */
[----:B------:R-:W3:Y:S04]  /*e280*/  LDSM.16.M88.4 R4, [R194+0xc000] ;  /* 0x00c00000c204783b */ /* 0x000ee80000000200 */
[----:B------:R-:W-:Y:S03]  /*e290*/  LDSM.16.M88.4 R48, [R3+0x3800] ;  /* 0x003800000330783b */ /* 0x000fe60000000200 */
[C---:B-1----:R-:W-:Y:S08]  /*e2a0*/  HMMA.16816.F32 R24, R8.reuse, R36, R20 ;  /* 0x000000240818723c */ /* 0x042ff00000001814 */
[C---:B------:R-:W-:Y:S01]  /*e2b0*/  HMMA.16816.F32 R20, R8.reuse, R38, R28 ;  /* 0x000000260814723c */ /* 0x040fe2000000181c */
[----:B------:R-:W-:Y:S07]  /*e2c0*/  LDSM.16.M88.4 R36, [R3+0x3000] ;  /* 0x003000000324783b */ /* 0x000fee0000000200 */
[C---:B--2---:R-:W-:Y:S08]  /*e2d0*/  HMMA.16816.F32 R32, R8.reuse, R44, R32 ;  /* 0x0000002c0820723c */ /* 0x044ff00000001820 */
[----:B------:R-:W-:Y:S01]  /*e2e0*/  HMMA.16816.F32 R8, R8, R46, R12 ;  /* 0x0000002e0808723c */ /* 0x000fe2000000180c */
[----:B------:R-:W1:Y:S04]  /*e2f0*/  LDSM.16.M88.4 R12, [R195+0xc000] ;  /* 0x00c00000c30c783b */ /* 0x000e680000000200 */
[----:B------:R-:W-:Y:S03]  /*e300*/  LDSM.16.M88.4 R44, [R16+0x3000] ;  /* 0x00300000102c783b */ /* 0x000fe60000000200 */
[C---:B---3--:R-:W-:Y:S08]  /*e310*/  HMMA.16816.F32 R28, R4.reuse, R40, R24 ;  /* 0x00000028041c723c */ /* 0x048ff00000001818 */
[C---:B------:R-:W-:Y:S08]  /*e320*/  HMMA.16816.F32 R24, R4.reuse, R42, R20 ;  /* 0x0000002a0418723c */ /* 0x040ff00000001814 */
[C---:B------:R-:W-:Y:S01]  /*e330*/  HMMA.16816.F32 R20, R4.reuse, R52, R32 ;  /* 0x000000340414723c */ /* 0x040fe20000001820 */
[----:B------:R-:W-:Y:S07]  /*e340*/  LDSM.16.M88.4 R32, [R185] ;  /* 0x00000000b920783b */ /* 0x000fee0000000200 */
[----:B------:R-:W-:Y:S01]  /*e350*/  HMMA.16816.F32 R4, R4, R54, R8 ;  /* 0x000000360404723c */ /* 0x000fe20000001808 */
[----:B------:R-:W2:Y:S04]  /*e360*/  LDSM.16.M88.4 R8, [R197+0xc000] ;  /* 0x00c00000c508783b */ /* 0x000ea80000000200 */
[----:B------:R3:W4:Y:S03]  /*e370*/  LDSM.16.M88.4 R52, [R16+0x3800] ;  /* 0x003800001034783b */ /* 0x0007260000000200 */
[C---:B-1----:R-:W-:Y:S01]  /*e380*/  HMMA.16816.F32 R40, R12.reuse, R36, R28 ;  /* 0x000000240c28723c */ /* 0x042fe2000000181c */
[----:B------:R-:W-:Y:S07]  /*e390*/  LDSM.16.M88.4 R28, [R185+0x800] ;  /* 0x00080000b91c783b */ /* 0x000fee0000000200 */
[C---:B------:R-:W-:Y:S08]  /*e3a0*/  HMMA.16816.F32 R36, R12.reuse, R38, R24 ;  /* 0x000000260c24723c */ /* 0x040ff00000001818 */
[C---:B---3--:R-:W-:Y:S08]  /*e3b0*/  HMMA.16816.F32 R16, R12.reuse, R48, R20 ;  /* 0x000000300c10723c */ /* 0x048ff00000001814 */
[----:B------:R-:W-:Y:S01]  /*e3c0*/  HMMA.16816.F32 R12, R12, R50, R4 ;  /* 0x000000320c0c723c */ /* 0x000fe20000001804 */
[----:B------:R-:W1:Y:S01]  /*e3d0*/  LDSM.16.M88.4 R4, [R196+0xc000] ;  /* 0x00c00000c404783b */ /* 0x000e620000000200 */
[----:B------:R-:W-:-:S06]  /*e3e0*/  DEPBAR.LE SB0, 0x0 ;  /* 0x000080000000791a */ /* 0x000fcc0000000000 */
[C---:B--2---:R-:W-:Y:S08]  /*e3f0*/  HMMA.16816.F32 R24, R8.reuse, R44, R40 ;  /* 0x0000002c0818723c */ /* 0x044ff00000001828 */
[C---:B------:R-:W-:Y:S08]  /*e400*/  HMMA.16816.F32 R20, R8.reuse, R46, R36 ;  /* 0x0000002e0814723c */ /* 0x040ff00000001824 */
[C---:B----4-:R-:W-:Y:S08]  /*e410*/  HMMA.16816.F32 R16, R8.reuse, R52, R16 ;  /* 0x000000340810723c */ /* 0x050ff00000001810 */
[----:B------:R-:W-:Y:S08]  /*e420*/  HMMA.16816.F32 R8, R8, R54, R12 ;  /* 0x000000360808723c */ /* 0x000ff0000000180c */
[C---:B-1----:R-:W-:Y:S08]  /*e430*/  HMMA.16816.F32 R24, R4.reuse, R32, R24 ;  /* 0x000000200418723c */ /* 0x042ff00000001818 */
[C---:B------:R-:W-:Y:S08]  /*e440*/  HMMA.16816.F32 R32, R4.reuse, R34, R20 ;  /* 0x000000220420723c */ /* 0x040ff00000001814 */
[C---:B------:R-:W-:Y:S08]  /*e450*/  HMMA.16816.F32 R36, R4.reuse, R28, R16 ;  /* 0x0000001c0424723c */ /* 0x040ff00000001810 */
[----:B------:R-:W-:Y:S01]  /*e460*/  HMMA.16816.F32 R12, R4, R30, R8 ;  /* 0x0000001e040c723c */ /* 0x000fe20000001808 */
[----:B------:R-:W-:Y:S06]  /*e470*/  BAR.SYNC.DEFER_BLOCKING 0x0 ;  /* 0x0000000000007b1d */ /* 0x000fec0000010000 */
[----:B------:R-:W-:Y:S01]  /*e480*/  @!UPT UIADD3 URZ, URZ, URZ, URZ ;  /* 0x0000003f3f3ff290 */ /* 0x000fe2000fffe03f */
[----:B------:R-:W-:Y:S11]  /*e490*/  @!P0 BRA `(.L_x_262) ;  /* 0x000002f000008947 */ /* 0x000ff60003800000 */
[----:B------:R-:W-:Y:S01]  /*e4a0*/  ISETP.NE.AND P2, PT, R58, 0x1, PT ;  /* 0x000000013a00780c */ /* 0x000fe20003f45270 */
[----:B------:R-:W-:Y:S01]  /*e4b0*/  IMAD R2, R56, 0x20, R227 ;  /* 0x0000002038027824 */ /* 0x000fe200078e02e3 */
[----:B------:R-:W-:Y:S01]  /*e4c0*/  ISETP.GT.AND P0, PT, R219, 0x1f, PT ;  /* 0x0000001fdb00780c */ /* 0x000fe20003f04270 */
[----:B------:R-:W-:-:S03]  /*e4d0*/  IMAD.MOV.U32 R203, RZ, RZ, RZ ;  /* 0x000000ffffcb7224 */ /* 0x000fc600078e00ff */
[----:B------:R-:W-:-:S05]  /*e4e0*/  IADD3 R2, R2, -0x20, R219 ;  /* 0xffffffe002027810 */ /* 0x000fca0007ffe0db */
[----:B------:R-:W-:Y:S02]  /*e4f0*/  IMAD.MOV.U32 R0, RZ, RZ, R2 ;  /* 0x000000ffff007224 */ /* 0x000fe400078e0002 */
[----:B------:R-:W-:-:S05]  /*e500*/  @P2 IMAD.HI.U32 R3, R2, c[0x0][0x2bc], RZ ;  /* 0x0000af0002032a27 */ /* 0x000fca00078e00ff */
[----:B------:R-:W-:-:S04]  /*e510*/  @P2 SHF.R.U32.HI R0, RZ, c[0x0][0x2c0], R3 ;  /* 0x0000b000ff002a19 */ /* 0x000fc80000011603 */
[----:B------:R-:W-:-:S04]  /*e520*/  @!P0 IADD3 R3, P1, R0, R224, RZ ;  /* 0x000000e000038210 */ /* 0x000fc80007f3e0ff */
[----:B------:R-:W-:Y:S02]  /*e530*/  @!P0 LEA.HI.X.SX32 R5, R0, R226, 0x1, P1 ;  /* 0x000000e200058211 */ /* 0x000fe400008f0eff */
[----:B------:R-:W-:-:S04]  /*e540*/  @!P0 LEA R4, P1, R3, c[0x0][0x2a0], 0x2 ;  /* 0x0000a80003048a11 */ /* 0x000fc800078210ff */
[----:B------:R-:W-:-:S05]  /*e550*/  @!P0 LEA.HI.X R5, R3, c[0x0][0x2a4], R5, 0x2, P1 ;  /* 0x0000a90003058a11 */ /* 0x000fca00008f1405 */
[----:B------:R-:W2:Y:S01]  /*e560*/  @!P0 LDG.E R203, [R4.64] ;  /* 0x0000000804cb8981 */ /* 0x000ea2000c1e1900 */
[----:B------:R-:W-:-:S04]  /*e570*/  IMAD.MOV R0, RZ, RZ, -R0 ;  /* 0x000000ffff007224 */ /* 0x000fc800078e0a00 */
[----:B------:R-:W-:-:S04]  /*e580*/  IMAD R204, R0, c[0x0][0x2b8], R2 ;  /* 0x0000ae0000cc7a24 */ /* 0x000fc800078e0202 */
[----:B------:R-:W-:Y:S01]  /*e590*/  IMAD.WIDE.U32 R2, R204, c[0x0][0x1e0], RZ ;  /* 0x00007800cc027a25 */ /* 0x000fe200078e00ff */
[----:B------:R-:W-:-:S05]  /*e5a0*/  SHF.R.S32.HI R0, RZ, 0x1f, R204 ;  /* 0x0000001fff007819 */ /* 0x000fca00000114cc */
[----:B------:R-:W-:-:S04]  /*e5b0*/  IMAD R0, R0, c[0x0][0x1e0], RZ ;  /* 0x0000780000007a24 */ /* 0x000fc800078e02ff */
[----:B------:R-:W-:-:S04]  /*e5c0*/  IMAD R0, R204, c[0x0][0x1e4], R0 ;  /* 0x00007900cc007a24 */ /* 0x000fc800078e0200 */
[----:B------:R-:W-:Y:S01]  /*e5d0*/  IMAD.IADD R3, R3, 0x1, R0 ;  /* 0x0000000103037824 */ /* 0x000fe200078e0200 */
[----:B--2---:R-:W-:-:S03]  /*e5e0*/  SHF.R.S32.HI R0, RZ, 0x1f, R203 ;  /* 0x0000001fff007819 */ /* 0x004fc600000114cb */
[----:B------:R-:W-:-:S04]  /*e5f0*/  IMAD.WIDE.U32 R2, R203, c[0x0][0x1f0], R2 ;  /* 0x00007c00cb027a25 */ /* 0x000fc800078e0002 */
[----:B------:R-:W-:Y:S01]  /*e600*/  IMAD R4, R0, c[0x0][0x1f0], RZ ;  /* 0x00007c0000047a24 */ /* 0x000fe200078e02ff */
[----:B------:R-:W-:-:S03]  /*e610*/  IADD3 R0, P1, R222, R2, RZ ;  /* 0x00000002de007210 */ /* 0x000fc60007f3e0ff */
[----:B------:R-:W-:Y:S01]  /*e620*/  IMAD R2, R203, c[0x0][0x1f4], R4 ;  /* 0x00007d00cb027a24 */ /* 0x000fe200078e0204 */
[----:B------:R-:W-:-:S04]  /*e630*/  LEA R5, P0, R0, c[0x0][0x1c8], 0x1 ;  /* 0x0000720000057a11 */ /* 0x000fc800078008ff */
[----:B------:R-:W-:-:S04]  /*e640*/  IADD3.X R2, R221, R3, R2, P1, !PT ;  /* 0x00000003dd027210 */ /* 0x000fc80000ffe402 */
[----:B------:R-:W-:Y:S01]  /*e650*/  LEA.HI.X R0, R0, c[0x0][0x1cc], R2, 0x1, P0 ;  /* 0x0000730000007a11 */ /* 0x000fe200000f0c02 */
[----:B------:R-:W-:Y:S05]  /*e660*/  BRA.DIV ~URZ, `(.L_x_263) ;  /* 0x000090827f007947 */ /* 0x000fea000b800000 */
[----:B------:R1:W2:Y:S02]  /*e670*/  SHFL.IDX PT, R4, R0, RZ, 0x181f ;  /* 0x00181fff00047589 */ /* 0x0002a400000e0000 */
.L_x_344:
[----:B------:R-:W-:Y:S05]  /*e680*/  BRA.DIV ~URZ, `(.L_x_264) ;  /* 0x000090d27f007947 */ /* 0x000fea000b800000 */
[----:B-1----:R1:W3:Y:S02]  /*e690*/  SHFL.IDX PT, R0, R5, RZ, 0x181f ;  /* 0x00181fff05007589 */ /* 0x0022e400000e0000 */
.L_x_345:
[CC--:B---3--:R-:W-:Y:S02]  /*e6a0*/  LEA R10, P0, R134.reuse, R0.reuse, 0x1 ;  /* 0x00000000860a7211 */ /* 0x0c8fe400078008ff */
[-C--:B------:R-:W-:Y:S02]  /*e6b0*/  LEA R8, P2, R205, R0.reuse, 0x1 ;  /* 0x00000000cd087211 */ /* 0x080fe400078408ff */
[----:B------:R-:W-:Y:S02]  /*e6c0*/  LEA R6, P1, R199, R0, 0x1 ;  /* 0x00000000c7067211 */ /* 0x000fe400078208ff */
[----:B--2---:R-:W-:Y:S02]  /*e6d0*/  LEA.HI.X R11, R134, R4, R135, 0x1, P0 ;  /* 0x00000004860b7211 */ /* 0x004fe400000f0c87 */
[----:B------:R-:W-:Y:S02]  /*e6e0*/  LEA R2, P0, R200, R0, 0x1 ;  /* 0x00000000c8027211 */ /* 0x000fe400078008ff */
[-C--:B------:R-:W-:Y:S01]  /*e6f0*/  LEA.HI.X R9, R205, R4.reuse, R209, 0x1, P2 ;  /* 0x00000004cd097211 */ /* 0x080fe200010f0cd1 */
[----:B------:R-:W-:Y:S01]  /*e700*/  @!PT LDS RZ, [RZ] ;  /* 0x00000000fffff984 */ /* 0x000fe20000000800 */
[----:B------:R-:W-:Y:S01]  /*e710*/  @!PT LDS RZ, [RZ] ;  /* 0x00000000fffff984 */ /* 0x000fe20000000800 */
[----:B------:R-:W-:Y:S01]  /*e720*/  @!PT LDS RZ, [RZ] ;  /* 0x00000000fffff984 */ /* 0x000fe20000000800 */
[----:B------:R2:W-:Y:S01]  /*e730*/  LDGSTS.E.BYPASS.LTC128B.128 [R198+0xc080], [R10.64], !P6 ;  /* 0x0c0800000ac67fae */ /* 0x0005e2000f101d48 */
[----:B------:R-:W-:-:S02]  /*e740*/  LEA.HI.X R7, R199, R4, R211, 0x1, P1 ;  /* 0x00000004c7077211 */ /* 0x000fc400008f0cd3 */
[----:B------:R-:W-:Y:S01]  /*e750*/  LEA.HI.X R3, R200, R4, R210, 0x1, P0 ;  /* 0x00000004c8037211 */ /* 0x000fe200000f0cd2 */
[----:B------:R2:W-:Y:S04]  /*e760*/  LDGSTS.E.BYPASS.LTC128B.128 [R198+0xd080], [R8.64], !P5 ;  /* 0x0d08000008c67fae */ /* 0x0005e8000e901d48 */
[----:B------:R2:W-:Y:S04]  /*e770*/  LDGSTS.E.BYPASS.LTC128B.128 [R198+0xe080], [R6.64], !P4 ;  /* 0x0e08000006c67fae */ /* 0x0005e8000e101d48 */
[----:B------:R2:W-:Y:S02]  /*e780*/  LDGSTS.E.BYPASS.LTC128B.128 [R198+0xf080], [R2.64], !P3 ;  /* 0x0f08000002c67fae */ /* 0x0005e4000d901d48 */
.L_x_262:
[----:B------:R-:W-:Y:S05]  /*e790*/  BSYNC B0 ;  /* 0x0000000000007941 */ /* 0x000fea0003800000 */
.L_x_261:
[----:B------:R-:W-:Y:S01]  /*e7a0*/  IMAD.IADD R0, R110, 0x1, -R249 ;  /* 0x000000016e007824 */ /* 0x000fe200078e0af9 */
[----:B------:R-:W0:Y:S04]  /*e7b0*/  LDGDEPBAR ;  /* 0x00000000000079af */ /* 0x000e280000000000 */
[----:B------:R-:W-:-:S02]  /*e7c0*/  ISETP.GT.AND P1, PT, R0, RZ, PT ;  /* 0x000000ff0000720c */ /* 0x000fc40003f24270 */
[----:B------:R-:W-:Y:S02]  /*e7d0*/  ISETP.GT.AND P0, PT, R0, 0x1, PT ;  /* 0x000000010000780c */ /* 0x000fe40003f04270 */
[----:B--2---:R-:W-:Y:S02]  /*e7e0*/  FSEL R11, R26, -INF , P1 ;  /* 0xff8000001a0b7808 */ /* 0x004fe40000800000 */
[----:B------:R-:W-:Y:S02]  /*e7f0*/  FSEL R6, R24, -INF , P1 ;  /* 0xff80000018067808 */ /* 0x000fe40000800000 */
[----:B------:R-:W-:Y:S02]  /*e800*/  FSEL R18, R27, -INF , P0 ;  /* 0xff8000001b127808 */ /* 0x000fe40000000000 */
[----:B------:R-:W-:Y:S02]  /*e810*/  FSEL R7, R25, -INF , P0 ;  /* 0xff80000019077808 */ /* 0x000fe40000000000 */
[----:B------:R-:W-:-:S02]  /*e820*/  ISETP.GT.AND P5, PT, R0, 0x8, PT ;  /* 0x000000080000780c */ /* 0x000fc40003fa4270 */
[C---:B------:R-:W-:Y:S02]  /*e830*/  ISETP.GT.AND P4, PT, R0.reuse, 0x9, PT ;  /* 0x000000090000780c */ /* 0x040fe40003f84270 */
[C---:B------:R-:W-:Y:S02]  /*e840*/  ISETP.GT.AND P3, PT, R0.reuse, 0x10, PT ;  /* 0x000000100000780c */ /* 0x040fe40003f64270 */
[C---:B------:R-:W-:Y:S02]  /*e850*/  ISETP.GT.AND P2, PT, R0.reuse, 0x11, PT ;  /* 0x000000110000780c */ /* 0x040fe40003f44270 */
[C---:B------:R-:W-:Y:S02]  /*e860*/  ISETP.GT.AND P1, PT, R0.reuse, 0x18, PT ;  /* 0x000000180000780c */ /* 0x040fe40003f24270 */
[----:B------:R-:W-:Y:S02]  /*e870*/  ISETP.GT.AND P0, PT, R0, 0x19, PT ;  /* 0x000000190000780c */ /* 0x000fe40003f04270 */
[----:B------:R-:W-:-:S02]  /*e880*/  FSEL R20, R34, -INF , P5 ;  /* 0xff80000022147808 */ /* 0x000fc40002800000 */
[----:B------:R-:W-:Y:S02]  /*e890*/  FSEL R8, R32, -INF , P5 ;  /* 0xff80000020087808 */ /* 0x000fe40002800000 */
[----:B------:R-:W-:Y:S02]  /*e8a0*/  FMNMX.FTZ R0, R6, R7, !PT ;  /* 0x0000000706007209 */ /* 0x000fe40007810000 */
[----:B------:R-:W-:Y:S02]  /*e8b0*/  FMNMX.FTZ R2, R11, R18, !PT ;  /* 0x000000120b027209 */ /* 0x000fe40007810000 */
[----:B------:R-:W-:Y:S02]  /*e8c0*/  FSEL R21, R35, -INF , P4 ;  /* 0xff80000023157808 */ /* 0x000fe40002000000 */
[----:B------:R-:W-:Y:S02]  /*e8d0*/  FSEL R10, R33, -INF , P4 ;  /* 0xff800000210a7808 */ /* 0x000fe40002000000 */
[----:B------:R-:W-:-:S02]  /*e8e0*/  FMNMX.FTZ R0, R8, R0, !PT ;  /* 0x0000000008007209 */ /* 0x000fc40007810000 */
[----:B------:R-:W-:Y:S02]  /*e8f0*/  FMNMX.FTZ R2, R20, R2, !PT ;  /* 0x0000000214027209 */ /* 0x000fe40007810000 */
[----:B------:R-:W-:Y:S02]  /*e900*/  FSEL R22, R38, -INF , P3 ;  /* 0xff80000026167808 */ /* 0x000fe40001800000 */
[----:B------:R-:W-:Y:S02]  /*e910*/  FSEL R9, R36, -INF , P3 ;  /* 0xff80000024097808 */ /* 0x000fe40001800000 */
[----:B------:R-:W-:Y:S02]  /*e920*/  FMNMX.FTZ R0, R10, R0, !PT ;  /* 0x000000000a007209 */ /* 0x000fe40007810000 */
[----:B------:R-:W-:Y:S02]  /*e930*/  FMNMX.FTZ R2, R21, R2, !PT ;  /* 0x0000000215027209 */ /* 0x000fe40007810000 */
        /* <DEDUP_REMOVED lines=12> */
[----:B------:R-:W-:-:S02]  /*ea00*/  FMNMX.FTZ R4, R19, R0, !PT ;  /* 0x0000000013047209 */ /* 0x000fc40007810000 */
[----:B-1----:R-:W-:Y:S01]  /*ea10*/  FMNMX.FTZ R5, R29, R2, !PT ;  /* 0x000000021d057209 */ /* 0x002fe20007810000 */
[----:B------:R-:W-:Y:S05]  /*ea20*/  BRA.DIV ~URZ, `(.L_x_265) ;  /* 0x00008da27f007947 */ /* 0x000fea000b800000 */
[----:B------:R-:W1:Y:S04]  /*ea30*/  SHFL.BFLY PT, R0, R4, 0x2, 0x1f ;  /* 0x0c401f0004007f89 */ /* 0x000e6800000e0000 */
[----:B------:R-:W2:Y:S01]  /*ea40*/  SHFL.BFLY PT, R3, R5, 0x2, 0x1f ;  /* 0x0c401f0005037f89 */ /* 0x000ea200000e0000 */
[----:B-1----:R-:W-:Y:S02]  /*ea50*/  FMNMX.FTZ R0, R4, R0, !PT ;  /* 0x0000000004007209 */ /* 0x002fe40007810000 */
[----:B--2---:R-:W-:-:S03]  /*ea60*/  FMNMX.FTZ R5, R5, R3, !PT ;  /* 0x0000000305057209 */ /* 0x004fc60007810000 */
[----:B------:R-:W1:Y:S04]  /*ea70*/  SHFL.BFLY PT, R2, R0, 0x1, 0x1f ;  /* 0x0c201f0000027f89 */ /* 0x000e6800000e0000 */
[----:B------:R2:W3:Y:S01]  /*ea80*/  SHFL.BFLY PT, R3, R5, 0x1, 0x1f ;  /* 0x0c201f0005037f89 */ /* 0x0004e200000e0000 */
[----:B-1----:R-:W-:-:S05]  /*ea90*/  FMNMX.FTZ R133, R0, R2, !PT ;  /* 0x0000000200857209 */ /* 0x002fca0007810000 */
.L_x_346:
[C---:B------:R-:W-:Y:S01]  /*eaa0*/  FMUL.FTZ R2, R133.reuse, c[0x0][0x2d0] ;  /* 0x0000b40085027a20 */ /* 0x040fe20000410000 */
[----:B------:R-:W-:Y:S01]  /*eab0*/  FSETP.NEU.FTZ.AND P0, PT, R133, -INF , PT ;  /* 0xff8000008500780b */ /* 0x000fe20003f1d000 */
[----:B------:R-:W-:Y:S01]  /*eac0*/  WARPSYNC 0xffffffff ;  /* 0xffffffff00007948 */ /* 0x000fe20003800000 */
[----:B------:R-:W1:Y:S02]  /*ead0*/  LDSM.16.MT88.4 R12, [R186] ;  /* 0x00000000ba0c783b */ /* 0x000e640000004200 */
[----:B------:R-:W-:-:S02]  /*eae0*/  FSEL R2, R2, RZ, P0 ;  /* 0x000000ff02027208 */ /* 0x000fc40000000000 */
[----:B------:R-:W4:Y:S03]  /*eaf0*/  LDSM.16.MT88.4 R24, [R187] ;  /* 0x00000000bb18783b */ /* 0x000f260000004200 */
[--C-:B------:R-:W-:Y:S01]  /*eb00*/  FFMA.FTZ R0, R6, c[0x0][0x2d0], -R2.reuse ;  /* 0x0000b40006007a23 */ /* 0x100fe20000010802 */
[----:B------:R-:W-:Y:S03]  /*eb10*/  LDSM.16.MT88.4 R32, [R189] ;  /* 0x00000000bd20783b */ /* 0x000fe60000004200 */
[----:B------:R2:W-:Y:S01]  /*eb20*/  MUFU.EX2 R110, R0 ;  /* 0x00000000006e7308 */ /* 0x0005e20000000800 */
[----:B------:R-:W-:Y:S04]  /*eb30*/  LDSM.16.MT88.4 R152, [R186+0x800] ;  /* 0x00080000ba98783b */ /* 0x000fe80000004200 */
[----:B------:R-:W-:Y:S04]  /*eb40*/  LDSM.16.MT88.4 R144, [R187+0x800] ;  /* 0x00080000bb90783b */ /* 0x000fe80000004200 */
[----:B------:R-:W-:Y:S04]  /*eb50*/  LDSM.16.MT88.4 R36, [R188] ;  /* 0x00000000bc24783b */ /* 0x000fe80000004200 */
[----:B------:R-:W-:Y:S01]  /*eb60*/  LDSM.16.MT88.4 R40, [R186+0x1000] ;  /* 0x00100000ba28783b */ /* 0x000fe20000004200 */
[----:B--2---:R-:W-:-:S03]  /*eb70*/  FFMA.FTZ R0, R7, c[0x0][0x2d0], -R2 ;  /* 0x0000b40007007a23 */ /* 0x004fc60000010802 */
[----:B------:R-:W-:Y:S01]  /*eb80*/  LDSM.16.MT88.4 R52, [R188+0x800] ;  /* 0x00080000bc34783b */ /* 0x000fe20000004200 */
[----:B------:R2:W3:Y:S03]  /*eb90*/  MUFU.EX2 R108, R0 ;  /* 0x00000000006c7308 */ /* 0x0004e60000000800 */
[----:B------:R-:W-:Y:S04]  /*eba0*/  LDSM.16.MT88.4 R56, [R189+0x1000] ;  /* 0x00100000bd38783b */ /* 0x000fe80000004200 */
[----:B------:R-:W-:Y:S04]  /*ebb0*/  LDSM.16.MT88.4 R68, [R189+0x1800] ;  /* 0x00180000bd44783b */ /* 0x000fe80000004200 */
[----:B------:R-:W-:Y:S04]  /*ebc0*/  LDSM.16.MT88.4 R72, [R186+0x2000] ;  /* 0x00200000ba48783b */ /* 0x000fe80000004200 */
[----:B-----5:R-:W1:Y:S01]  /*ebd0*/  LDSM.16.MT88.4 R60, [R187+0x1000] ;  /* 0x00100000bb3c783b */ /* 0x020e620000004200 */
[--C-:B--2---:R-:W-:Y:S01]  /*ebe0*/  FFMA.FTZ R0, R8, c[0x0][0x2d0], -R2.reuse ;  /* 0x0000b40008007a23 */ /* 0x104fe20000010802 */
[----:B---3--:R-:W-:Y:S01]  /*ebf0*/  FMNMX.FTZ R8, R3, R5, !PT ;  /* 0x0000000503087209 */ /* 0x008fe20007810000 */
[----:B------:R-:W-:Y:S01]  /*ec00*/  FFMA.FTZ R3, R10, c[0x0][0x2d0], -R2 ;  /* 0x0000b4000a037a23 */ /* 0x000fe20000010802 */
[----:B------:R-:W-:Y:S01]  /*ec10*/  F2FP.PACK_AB R4, R108, R110 ;  /* 0x0000006e6c04723e */ /* 0x000fe200000000ff */
[----:B------:R2:W-:Y:S01]  /*ec20*/  MUFU.EX2 R109, R0 ;  /* 0x00000000006d7308 */ /* 0x0005e20000000800 */
[C---:B------:R-:W-:Y:S01]  /*ec30*/  FSETP.NEU.FTZ.AND P0, PT, R8.reuse, -INF , PT ;  /* 0xff8000000800780b */ /* 0x040fe20003f1d000 */
[----:B------:R-:W-:Y:S04]  /*ec40*/  LDSM.16.MT88.4 R64, [R188+0x1000] ;  /* 0x00100000bc40783b */ /* 0x000fe80000004200 */
[----:B------:R-:W-:Y:S02]  /*ec50*/  LDSM.16.MT88.4 R80, [R188+0x1800] ;  /* 0x00180000bc50783b */ /* 0x000fe40000004200 */
[----:B------:R3:W3:Y:S02]  /*ec60*/  MUFU.EX2 R119, R3 ;  /* 0x0000000300777308 */ /* 0x0006e40000000800 */
[----:B------:R-:W1:Y:S04]  /*ec70*/  LDSM.16.MT88.4 R84, [R187+0x2000] ;  /* 0x00200000bb54783b */ /* 0x000e680000004200 */
[----:B------:R-:W-:Y:S01]  /*ec80*/  LDSM.16.MT88.4 R92, [R187+0x2800] ;  /* 0x00280000bb5c783b */ /* 0x000fe20000004200 */
[----:B--2---:R-:W-:-:S03]  /*ec90*/  FMUL.FTZ R0, R8, c[0x0][0x2d0] ;  /* 0x0000b40008007a20 */ /* 0x004fc60000410000 */
[----:B------:R-:W-:Y:S02]  /*eca0*/  LDSM.16.MT88.4 R96, [R188+0x2800] ;  /* 0x00280000bc60783b */ /* 0x000fe40000004200 */
[----:B------:R-:W-:Y:S02]  /*ecb0*/  FSEL R0, R0, RZ, P0 ;  /* 0x000000ff00007208 */ /* 0x000fe40000000000 */
[----:B------:R-:W-:Y:S01]  /*ecc0*/  LDSM.16.MT88.4 R112, [R187+0x3000] ;  /* 0x00300000bb70783b */ /* 0x000fe20000004200 */
[----:B---3--:R-:W-:Y:S01]  /*ecd0*/  FFMA.FTZ R3, R9, c[0x0][0x2d0], -R2 ;  /* 0x0000b40009037a23 */ /* 0x008fe20000010802 */
[----:B------:R-:W-:Y:S02]  /*ece0*/  F2FP.PACK_AB R6, R119, R109 ;  /* 0x0000006d7706723e */ /* 0x000fe400000000ff */
[----:B------:R-:W-:Y:S01]  /*ecf0*/  LDSM.16.MT88.4 R120, [R189+0x3000] ;  /* 0x00300000bd78783b */ /* 0x000fe20000004200 */
[----:B------:R2:W-:Y:S03]  /*ed00*/  MUFU.EX2 R118, R3 ;  /* 0x0000000300767308 */ /* 0x0005e60000000800 */
[----:B------:R-:W-:Y:S04]  /*ed10*/  LDSM.16.MT88.4 R48, [R187+0x1800] ;  /* 0x00180000bb30783b */ /* 0x000fe80000004200 */
[----:B------:R-:W-:Y:S04]  /*ed20*/  LDSM.16.MT88.4 R88, [R189+0x2000] ;  /* 0x00200000bd58783b */ /* 0x000fe80000004200 */
[----:B------:R-:W3:Y:S01]  /*ed30*/  LDSM.16.MT88.4 R104, [R186+0x3000] ;  /* 0x00300000ba68783b */ /* 0x000ee20000004200 */
[----:B--2---:R-:W-:-:S04]  /*ed40*/  FFMA.FTZ R3, R11, c[0x0][0x2d0], -R0 ;  /* 0x0000b4000b037a23 */ /* 0x004fc80000010800 */
[----:B------:R2:W-:Y:S02]  /*ed50*/  MUFU.EX2 R10, R3 ;  /* 0x00000003000a7308 */ /* 0x0005e40000000800 */
[----:B--2---:R-:W-:-:S06]  /*ed60*/  FFMA.FTZ R3, R18, c[0x0][0x2d0], -R0 ;  /* 0x0000b40012037a23 */ /* 0x004fcc0000010800 */
[----:B------:R2:W1:Y:S02]  /*ed70*/  MUFU.EX2 R9, R3 ;  /* 0x0000000300097308 */ /* 0x0004640000000800 */
[----:B--2---:R-:W-:Y:S01]  /*ed80*/  FFMA.FTZ R3, R20, c[0x0][0x2d0], -R0 ;  /* 0x0000b40014037a23 */ /* 0x004fe20000010800 */
[----:B-1----:R-:W-:-:S05]  /*ed90*/  F2FP.PACK_AB R5, R9, R10 ;  /* 0x0000000a0905723e */ /* 0x002fca00000000ff */
[----:B------:R1:W-:Y:S02]  /*eda0*/  MUFU.EX2 R116, R3 ;  /* 0x0000000300747308 */ /* 0x0003e40000000800 */
[----:B-1----:R-:W-:-:S06]  /*edb0*/  FFMA.FTZ R3, R21, c[0x0][0x2d0], -R0 ;  /* 0x0000b40015037a23 */ /* 0x002fcc0000010800 */
[----:B------:R1:W2:Y:S02]  /*edc0*/  MUFU.EX2 R11, R3 ;  /* 0x00000003000b7308 */ /* 0x0002a40000000800 */
[----:B-1----:R-:W-:Y:S01]  /*edd0*/  FFMA.FTZ R3, R17, c[0x0][0x2d0], -R2 ;  /* 0x0000b40011037a23 */ /* 0x002fe20000010802 */
[----:B--2---:R-:W-:-:S05]  /*ede0*/  F2FP.PACK_AB R7, R11, R116 ;  /* 0x000000740b07723e */ /* 0x004fca00000000ff */
[----:B------:R1:W2:Y:S02]  /*edf0*/  MUFU.EX2 R124, R3 ;  /* 0x00000003007c7308 */ /* 0x0002a40000000800 */
[C---:B------:R-:W-:Y:S08]  /*ee00*/  HMMA.16816.F32 R156, R4.reuse, R12, RZ ;  /* 0x0000000c049c723c */ /* 0x040ff000000018ff */
[----:B------:R-:W-:Y:S01]  /*ee10*/  HMMA.16816.F32 R12, R4, R14, RZ ;  /* 0x0000000e040c723c */ /* 0x000fe200000018ff */
[--C-:B-1----:R-:W-:Y:S01]  /*ee20*/  FFMA.FTZ R3, R16, c[0x0][0x2d0], -R2.reuse ;  /* 0x0000b40010037a23 */ /* 0x102fe20000010802 */
[----:B--2---:R-:W-:Y:S01]  /*ee30*/  F2FP.PACK_AB R128, R124, R118 ;  /* 0x000000767c80723e */ /* 0x004fe200000000ff */
[----:B------:R-:W-:-:S02]  /*ee40*/  FFMA.FTZ R2, R19, c[0x0][0x2d0], -R2 ;  /* 0x0000b40013027a23 */ /* 0x000fc40000010802 */
[----:B------:R-:W-:Y:S01]  /*ee50*/  MUFU.EX2 R125, R3 ;  /* 0x00000003007d7308 */ /* 0x000fe20000000800 */
[----:B------:R-:W1:Y:S02]  /*ee60*/  LDSM.16.MT88.4 R16, [R189+0x800] ;  /* 0x00080000bd10783b */ /* 0x000e640000004200 */
[C---:B----4-:R-:W-:Y:S05]  /*ee70*/  HMMA.16816.F32 R148, R4.reuse, R24, RZ ;  /* 0x000000180494723c */ /* 0x050fea00000018ff */
[----:B------:R2:W4:Y:S03]  /*ee80*/  MUFU.EX2 R207, R2 ;  /* 0x0000000200cf7308 */ /* 0x0005260000000800 */
[C---:B------:R-:W-:Y:S08]  /*ee90*/  HMMA.16816.F32 R24, R4.reuse, R26, RZ ;  /* 0x0000001a0418723c */ /* 0x040ff000000018ff */
[----:B------:R-:W-:Y:S01]  /*eea0*/  HMMA.16816.F32 R44, R4, R60, RZ ;  /* 0x0000003c042c723c */ /* 0x000fe200000018ff */
[----:B--2---:R-:W-:Y:S01]  /*eeb0*/  FFMA.FTZ R2, R22, c[0x0][0x2d0], -R0 ;  /* 0x0000b40016027a23 */ /* 0x004fe20000010800 */
[----:B----4-:R-:W-:-:S06]  /*eec0*/  F2FP.PACK_AB R130, R207, R125 ;  /* 0x0000007dcf82723e */ /* 0x010fcc00000000ff */
[C---:B------:R-:W-:Y:S01]  /*eed0*/  HMMA.16816.F32 R76, R4.reuse, R84, RZ ;  /* 0x00000054044c723c */ /* 0x040fe200000018ff */
[----:B------:R2:W-:Y:S07]  /*eee0*/  MUFU.EX2 R3, R2 ;  /* 0x0000000200037308 */ /* 0x0005ee0000000800 */
[C---:B---3--:R-:W-:Y:S08]  /*eef0*/  HMMA.16816.F32 R100, R4.reuse, R104, RZ ;  /* 0x000000680464723c */ /* 0x048ff000000018ff */
[----:B------:R-:W-:Y:S01]  /*ef00*/  HMMA.16816.F32 R104, R4, R106, RZ ;  /* 0x0000006a0468723c */ /* 0x000fe200000018ff */
[----:B--2---:R-:W-:-:S04]  /*ef10*/  FFMA.FTZ R2, R23, c[0x0][0x2d0], -R0 ;  /* 0x0000b40017027a23 */ /* 0x004fc80000010800 */
[----:B------:R2:W3:Y:S03]  /*ef20*/  MUFU.EX2 R117, R2 ;  /* 0x0000000200757308 */ /* 0x0004e60000000800 */
[C---:B------:R-:W-:Y:S08]  /*ef30*/  HMMA.16816.F32 R20, R4.reuse, R32, RZ ;  /* 0x000000200414723c */ /* 0x040ff000000018ff */
[----:B------:R-:W-:Y:S01]  /*ef40*/  HMMA.16816.F32 R32, R4, R34, RZ ;  /* 0x000000220420723c */ /* 0x000fe200000018ff */
[--C-:B--2---:R-:W-:Y:S01]  /*ef50*/  FFMA.FTZ R2, R28, c[0x0][0x2d0], -R0.reuse ;  /* 0x0000b4001c027a23 */ /* 0x104fe20000010800 */
[----:B---3--:R-:W-:Y:S01]  /*ef60*/  F2FP.PACK_AB R129, R117, R3 ;  /* 0x000000037581723e */ /* 0x008fe200000000ff */
[----:B------:R-:W-:-:S02]  /*ef70*/  FFMA.FTZ R0, R29, c[0x0][0x2d0], -R0 ;  /* 0x0000b4001d007a23 */ /* 0x000fc40000010800 */
[----:B------:R2:W-:Y:S03]  /*ef80*/  MUFU.EX2 R126, R2 ;  /* 0x00000002007e7308 */ /* 0x0005e60000000800 */
[----:B------:R-:W-:Y:S05]  /*ef90*/  HMMA.16816.F32 R28, R4, R36, RZ ;  /* 0x00000024041c723c */ /* 0x000fea00000018ff */
[----:B------:R-:W3:Y:S01]  /*efa0*/  MUFU.EX2 R206, R0 ;  /* 0x0000000000ce7308 */ /* 0x000ee20000000800 */
[----:B--2---:R-:W-:-:S04]  /*efb0*/  FADD.FTZ R2, R10, R9 ;  /* 0x000000090a027221 */ /* 0x004fc80000010000 */
[----:B------:R-:W-:Y:S01]  /*efc0*/  FADD.FTZ R2, R116, R2 ;  /* 0x0000000274027221 */ /* 0x000fe20000010000 */
[----:B---3--:R-:W-:Y:S01]  /*efd0*/  F2FP.PACK_AB R131, R206, R126 ;  /* 0x0000007ece83723e */ /* 0x008fe200000000ff */
[----:B------:R-:W-:Y:S02]  /*efe0*/  FADD.FTZ R0, R110, R108 ;  /* 0x0000006c6e007221 */ /* 0x000fe40000010000 */
[----:B------:R-:W-:Y:S02]  /*eff0*/  FADD.FTZ R2, R11, R2 ;  /* 0x000000020b027221 */ /* 0x000fe40000010000 */
[----:B------:R-:W-:Y:S02]  /*f000*/  FADD.FTZ R0, R109, R0 ;  /* 0x000000006d007221 */ /* 0x000fe40000010000 */
[----:B------:R-:W-:Y:S01]  /*f010*/  HMMA.16816.F32 R156, R128, R152, R156 ;  /* 0x00000098809c723c */ /* 0x000fe2000000189c */
[----:B------:R-:W-:Y:S02]  /*f020*/  FADD.FTZ R2, R3, R2 ;  /* 0x0000000203027221 */ /* 0x000fe40000010000 */
[----:B------:R-:W-:-:S02]  /*f030*/  FADD.FTZ R0, R119, R0 ;  /* 0x0000000077007221 */ /* 0x000fc40000010000 */
[----:B------:R-:W-:Y:S02]  /*f040*/  FADD.FTZ R2, R117, R2 ;  /* 0x0000000275027221 */ /* 0x000fe40000010000 */
[----:B------:R-:W-:Y:S01]  /*f050*/  FADD.FTZ R0, R118, R0 ;  /* 0x0000000076007221 */ /* 0x000fe20000010000 */
[----:B------:R-:W-:Y:S01]  /*f060*/  HMMA.16816.F32 R152, R128, R154, R12 ;  /* 0x0000009a8098723c */ /* 0x000fe2000000180c */
[----:B------:R-:W2:Y:S02]  /*f070*/  LDSM.16.MT88.4 R12, [R186+0x1800] ;  /* 0x00180000ba0c783b */ /* 0x000ea40000004200 */
[----:B------:R-:W-:-:S04]  /*f080*/  FADD.FTZ R0, R124, R0 ;  /* 0x000000007c007221 */ /* 0x000fc80000010000 */
[----:B------:R-:W-:Y:S01]  /*f090*/  FADD.FTZ R0, R125, R0 ;  /* 0x000000007d007221 */ /* 0x000fe20000010000 */
[----:B------:R-:W-:Y:S03]  /*f0a0*/  HMMA.16816.F32 R148, R128, R144, R148 ;  /* 0x000000908094723c */ /* 0x000fe60000001894 */
[----:B------:R-:W-:Y:S02]  /*f0b0*/  FADD.FTZ R207, R207, R0 ;  /* 0x00000000cfcf7221 */ /* 0x000fe40000010000 */
[----:B------:R-:W-:-:S03]  /*f0c0*/  FADD.FTZ R0, R126, R2 ;  /* 0x000000027e007221 */ /* 0x000fc60000010000 */
[----:B------:R-:W-:Y:S01]  /*f0d0*/  HMMA.16816.F32 R144, R128, R146, R24 ;  /* 0x000000928090723c */ /* 0x000fe20000001818 */
[----:B------:R-:W-:Y:S01]  /*f0e0*/  FADD.FTZ R206, R206, R0 ;  /* 0x00000000cece7221 */ /* 0x000fe20000010000 */
[----:B------:R-:W-:-:S04]  /*f0f0*/  IADD3 R0, R137, -0x2, RZ ;  /* 0xfffffffe89007810 */ /* 0x000fc80007ffe0ff */
[----:B------:R-:W-:Y:S02]  /*f100*/  ISETP.GE.AND P0, PT, R0, R214, PT ;  /* 0x000000d60000720c */ /* 0x000fe40003f06270 */
[----:B-1----:R-:W-:Y:S08]  /*f110*/  HMMA.16816.F32 R24, R128, R18, R32 ;  /* 0x000000128018723c */ /* 0x002ff00000001820 */
[C---:B------:R-:W-:Y:S08]  /*f120*/  HMMA.16816.F32 R32, R4.reuse, R38, RZ ;  /* 0x000000260420723c */ /* 0x040ff000000018ff */
[C---:B------:R-:W-:Y:S08]  /*f130*/  HMMA.16816.F32 R36, R4.reuse, R40, RZ ;  /* 0x000000280424723c */ /* 0x040ff000000018ff */
[----:B------:R-:W-:Y:S08]  /*f140*/  HMMA.16816.F32 R40, R4, R42, RZ ;  /* 0x0000002a0428723c */ /* 0x000ff000000018ff */
[C---:B------:R-:W-:Y:S08]  /*f150*/  HMMA.16816.F32 R28, R128.reuse, R52, R28 ;  /* 0x00000034801c723c */ /* 0x040ff0000000181c */
[----:B------:R-:W-:Y:S08]  /*f160*/  HMMA.16816.F32 R32, R128, R54, R32 ;  /* 0x000000368020723c */ /* 0x000ff00000001820 */
[C---:B------:R-:W-:Y:S08]  /*f170*/  HMMA.16816.F32 R52, R4.reuse, R56, RZ ;  /* 0x000000380434723c */ /* 0x040ff000000018ff */
[----:B------:R-:W-:Y:S08]  /*f180*/  HMMA.16816.F32 R56, R4, R58, RZ ;  /* 0x0000003a0438723c */ /* 0x000ff000000018ff */
[C---:B--2---:R-:W-:Y:S08]  /*f190*/  HMMA.16816.F32 R36, R128.reuse, R12, R36 ;  /* 0x0000000c8024723c */ /* 0x044ff00000001824 */
[C---:B------:R-:W-:Y:S01]  /*f1a0*/  HMMA.16816.F32 R40, R128.reuse, R14, R40 ;  /* 0x0000000e8028723c */ /* 0x040fe20000001828 */
[----:B------:R-:W1:Y:S07]  /*f1b0*/  LDSM.16.MT88.4 R12, [R186+0x2800] ;  /* 0x00280000ba0c783b */ /* 0x000e6e0000004200 */
[C---:B------:R-:W-:Y:S08]  /*f1c0*/  HMMA.16816.F32 R52, R128.reuse, R68, R52 ;  /* 0x000000448034723c */ /* 0x040ff00000001834 */
[----:B------:R-:W-:Y:S08]  /*f1d0*/  HMMA.16816.F32 R56, R128, R70, R56 ;  /* 0x000000468038723c */ /* 0x000ff00000001838 */
[C---:B------:R-:W-:Y:S08]  /*f1e0*/  HMMA.16816.F32 R68, R4.reuse, R72, RZ ;  /* 0x000000480444723c */ /* 0x040ff000000018ff */
[----:B------:R-:W-:Y:S08]  /*f1f0*/  HMMA.16816.F32 R72, R4, R74, RZ ;  /* 0x0000004a0448723c */ /* 0x000ff000000018ff */
[----:B------:R-:W-:Y:S08]  /*f200*/  HMMA.16816.F32 R20, R128, R16, R20 ;  /* 0x000000108014723c */ /* 0x000ff00000001814 */
[C---:B------:R-:W-:Y:S08]  /*f210*/  HMMA.16816.F32 R16, R4.reuse, R62, RZ ;  /* 0x0000003e0410723c */ /* 0x040ff000000018ff */
[C---:B------:R-:W-:Y:S08]  /*f220*/  HMMA.16816.F32 R60, R4.reuse, R64, RZ ;  /* 0x00000040043c723c */ /* 0x040ff000000018ff */
[----:B------:R-:W-:Y:S08]  /*f230*/  HMMA.16816.F32 R64, R4, R66, RZ ;  /* 0x000000420440723c */ /* 0x000ff000000018ff */
[C---:B-1----:R-:W-:Y:S08]  /*f240*/  HMMA.16816.F32 R68, R128.reuse, R12, R68 ;  /* 0x0000000c8044723c */ /* 0x042ff00000001844 */
[C---:B------:R-:W-:Y:S01]  /*f250*/  HMMA.16816.F32 R72, R128.reuse, R14, R72 ;  /* 0x0000000e8048723c */ /* 0x040fe20000001848 */
[----:B------:R-:W1:Y:S07]  /*f260*/  LDSM.16.MT88.4 R12, [R188+0x2000] ;  /* 0x00200000bc0c783b */ /* 0x000e6e0000004200 */
[C---:B------:R-:W-:Y:S08]  /*f270*/  HMMA.16816.F32 R60, R128.reuse, R80, R60 ;  /* 0x00000050803c723c */ /* 0x040ff0000000183c */
[----:B------:R-:W-:Y:S08]  /*f280*/  HMMA.16816.F32 R64, R128, R82, R64 ;  /* 0x000000528040723c */ /* 0x000ff00000001840 */
[----:B------:R-:W-:Y:S08]  /*f290*/  HMMA.16816.F32 R80, R4, R86, RZ ;  /* 0x000000560450723c */ /* 0x000ff000000018ff */
[----:B------:R-:W-:Y:S08]  /*f2a0*/  HMMA.16816.F32 R76, R128, R92, R76 ;  /* 0x0000005c804c723c */ /* 0x000ff0000000184c */
[----:B------:R-:W-:Y:S08]  /*f2b0*/  HMMA.16816.F32 R108, R4, R112, RZ ;  /* 0x00000070046c723c */ /* 0x000ff000000018ff */
[----:B------:R-:W-:Y:S08]  /*f2c0*/  HMMA.16816.F32 R80, R128, R94, R80 ;  /* 0x0000005e8050723c */ /* 0x000ff00000001850 */
[C---:B-1----:R-:W-:Y:S08]  /*f2d0*/  HMMA.16816.F32 R92, R4.reuse, R12, RZ ;  /* 0x0000000c045c723c */ /* 0x042ff000000018ff */
[C---:B------:R-:W-:Y:S08]  /*f2e0*/  HMMA.16816.F32 R12, R4.reuse, R14, RZ ;  /* 0x0000000e040c723c */ /* 0x040ff000000018ff */
[----:B------:R-:W-:Y:S08]  /*f2f0*/  HMMA.16816.F32 R112, R4, R114, RZ ;  /* 0x000000720470723c */ /* 0x000ff000000018ff */
[C---:B------:R-:W-:Y:S08]  /*f300*/  HMMA.16816.F32 R92, R128.reuse, R96, R92 ;  /* 0x00000060805c723c */ /* 0x040ff0000000185c */
[----:B------:R-:W-:Y:S01]  /*f310*/  HMMA.16816.F32 R96, R128, R98, R12 ;  /* 0x000000628060723c */ /* 0x000fe2000000180c */
[----:B------:R-:W1:Y:S07]  /*f320*/  LDSM.16.MT88.4 R12, [R187+0x3800] ;  /* 0x00380000bb0c783b */ /* 0x000e6e0000004200 */
[C---:B------:R-:W-:Y:S08]  /*f330*/  HMMA.16816.F32 R116, R4.reuse, R120, RZ ;  /* 0x000000780474723c */ /* 0x040ff000000018ff */
[----:B------:R-:W-:Y:S08]  /*f340*/  HMMA.16816.F32 R120, R4, R122, RZ ;  /* 0x0000007a0478723c */ /* 0x000ff000000018ff */
[C---:B------:R-:W-:Y:S08]  /*f350*/  HMMA.16816.F32 R44, R128.reuse, R48, R44 ;  /* 0x00000030802c723c */ /* 0x040ff0000000182c */
[----:B------:R-:W-:Y:S01]  /*f360*/  HMMA.16816.F32 R48, R128, R50, R16 ;  /* 0x000000328030723c */ /* 0x000fe20000001810 */
[----:B------:R-:W2:Y:S07]  /*f370*/  LDSM.16.MT88.4 R16, [R189+0x2800] ;  /* 0x00280000bd10783b */ /* 0x000eae0000004200 */
[----:B------:R-:W-:Y:S08]  /*f380*/  HMMA.16816.F32 R84, R4, R88, RZ ;  /* 0x000000580454723c */ /* 0x000ff000000018ff */
[C---:B-1----:R-:W-:Y:S08]  /*f390*/  HMMA.16816.F32 R108, R128.reuse, R12, R108 ;  /* 0x0000000c806c723c */ /* 0x042ff0000000186c */
[----:B------:R-:W-:Y:S01]  /*f3a0*/  HMMA.16816.F32 R112, R128, R14, R112 ;  /* 0x0000000e8070723c */ /* 0x000fe20000001870 */
[----:B------:R-:W1:Y:S07]  /*f3b0*/  LDSM.16.MT88.4 R12, [R189+0x3800] ;  /* 0x00380000bd0c783b */ /* 0x000e6e0000004200 */
[----:B------:R-:W-:Y:S08]  /*f3c0*/  HMMA.16816.F32 R88, R4, R90, RZ ;  /* 0x0000005a0458723c */ /* 0x000ff000000018ff */
[C---:B--2---:R-:W-:Y:S11]  /*f3d0*/  HMMA.16816.F32 R84, R128.reuse, R16, R84 ;  /* 0x000000108054723c */ /* 0x044ff60000001854 */
[----:B------:R-:W-:Y:S05]  /*f3e0*/  @!UPT UIADD3 URZ, URZ, URZ, URZ ;  /* 0x0000003f3f3ff290 */ /* 0x000fea000fffe03f */
[C---:B------:R-:W-:Y:S01]  /*f3f0*/  HMMA.16816.F32 R88, R128.reuse, R18, R88 ;  /* 0x000000128058723c */ /* 0x040fe20000001858 */
[----:B------:R-:W2:Y:S07]  /*f400*/  LDSM.16.MT88.4 R16, [R186+0x3800] ;  /* 0x00380000ba10783b */ /* 0x000eae0000004200 */
[C---:B-1----:R-:W-:Y:S08]  /*f410*/  HMMA.16816.F32 R116, R128.reuse, R12, R116 ;  /* 0x0000000c8074723c */ /* 0x042ff00000001874 */
[C---:B------:R-:W-:Y:S01]  /*f420*/  HMMA.16816.F32 R120, R128.reuse, R14, R120 ;  /* 0x0000000e8078723c */ /* 0x040fe20000001878 */
[----:B------:R-:W1:Y:S07]  /*f430*/  LDSM.16.MT88.4 R12, [R188+0x3000] ;  /* 0x00300000bc0c783b */ /* 0x000e6e0000004200 */
[C---:B--2---:R-:W-:Y:S08]  /*f440*/  HMMA.16816.F32 R100, R128.reuse, R16, R100 ;  /* 0x000000108064723c */ /* 0x044ff00000001864 */
[----:B------:R-:W-:Y:S08]  /*f450*/  HMMA.16816.F32 R104, R128, R18, R104 ;  /* 0x000000128068723c */ /* 0x000ff00000001868 */
[C---:B-1----:R-:W-:Y:S08]  /*f460*/  HMMA.16816.F32 R124, R4.reuse, R12, RZ ;  /* 0x0000000c047c723c */ /* 0x042ff000000018ff */
[----:B------:R-:W-:Y:S01]  /*f470*/  HMMA.16816.F32 R12, R4, R14, RZ ;  /* 0x0000000e040c723c */ /* 0x000fe200000018ff */
[----:B------:R-:W1:Y:S11]  /*f480*/  LDSM.16.MT88.4 R4, [R188+0x3800] ;  /* 0x00380000bc04783b */ /* 0x000e760000004200 */
[----:B------:R-:W-:Y:S04]  /*f490*/  @!UPT UIADD3 URZ, URZ, URZ, URZ ;  /* 0x0000003f3f3ff290 */ /* 0x000fe8000fffe03f */
[C---:B-1----:R-:W-:Y:S08]  /*f4a0*/  HMMA.16816.F32 R124, R128.reuse, R4, R124 ;  /* 0x00000004807c723c */ /* 0x042ff0000000187c */
[----:B------:R-:W-:Y:S01]  /*f4b0*/  HMMA.16816.F32 R128, R128, R6, R12 ;  /* 0x000000068080723c */ /* 0x000fe2000000180c */
[----:B------:R-:W-:Y:S07]  /*f4c0*/  @!UPT UIADD3 URZ, URZ, URZ, URZ ;  /* 0x0000003f3f3ff290 */ /* 0x000fee000fffe03f */
[----:B------:R-:W-:Y:S11]  /*f4d0*/  @!P0 BRA `(.L_x_266) ;  /* 0x0000224000008947 */ /* 0x000ff60003800000 */
[----:B------:R-:W-:Y:S02]  /*f4e0*/  MOV R201, R0 ;  /* 0x0000000000c97202 */ /* 0x000fe40000000f00 */
[----:B------:R-:W-:-:S02]  /*f4f0*/  MOV R138, R8 ;  /* 0x00000008008a7202 */ /* 0x000fc40000000f00 */
[----:B------:R-:W-:Y:S02]  /*f500*/  MOV R137, R133 ;  /* 0x0000008500897202 */ /* 0x000fe40000000f00 */
.L_x_273:
[----:B------:R-:W-:Y:S01]  /*f510*/  SHF.R.S32.HI R0, RZ, 0x1f, R204 ;  /* 0x0000001fff007819 */ /* 0x000fe200000114cc */
[----:B------:R-:W-:Y:S04]  /*f520*/  DEPBAR.LE SB0, 0x0 ;  /* 0x000080000000791a */ /* 0x000fe80000000000 */
[----:B------:R-:W-:Y:S01]  /*f530*/  SHF.R.S32.HI R4, RZ, 0x1f, R203 ;  /* 0x0000001fff047819 */ /* 0x000fe200000114cb */
[----:B------:R-:W-:Y:S01]  /*f540*/  WARPSYNC 0xffffffff ;  /* 0xffffffff00007948 */ /* 0x000fe20003800000 */
[----:B------:R-:W-:Y:S01]  /*f550*/  BAR.SYNC.DEFER_BLOCKING 0x0 ;  /* 0x0000000000007b1d */ /* 0x000fe20000010000 */
[----:B------:R-:W-:Y:S01]  /*f560*/  R2P PR, R213, 0x6 ;  /* 0x00000006d5007804 */ /* 0x000fe20000000000 */
[----:B------:R-:W-:Y:S01]  /*f570*/  IMAD R0, R0, c[0x0][0x208], RZ ;  /* 0x0000820000007a24 */ /* 0x000fe200078e02ff */
[----:B------:R-:W-:Y:S01]  /*f580*/  IADD3 R132, R184, 0x40, RZ ;  /* 0x00000040b8847810 */ /* 0x000fe20007ffe0ff */
[----:B------:R-:W-:Y:S01]  /*f590*/  IMAD.WIDE.U32 R2, R204, c[0x0][0x208], RZ ;  /* 0x00008200cc027a25 */ /* 0x000fe200078e00ff */
[----:B------:R-:W-:Y:S02]  /*f5a0*/  ISETP.GE.AND P5, PT, R200, c[0x0][0x1d4], PT ;  /* 0x00007500c8007a0c */ /* 0x000fe40003fa6270 */
[----:B------:R-:W-:Y:S01]  /*f5b0*/  ISETP.GE.AND P4, PT, R199, c[0x0][0x1d4], PT ;  /* 0x00007500c7007a0c */ /* 0x000fe20003f86270 */
[----:B------:R-:W-:Y:S01]  /*f5c0*/  IMAD R0, R204, c[0x0][0x20c], R0 ;  /* 0x00008300cc007a24 */ /* 0x000fe200078e0200 */
[----:B------:R-:W-:Y:S01]  /*f5d0*/  ISETP.GE.AND P3, PT, R136, c[0x0][0x1d4], PT ;  /* 0x0000750088007a0c */ /* 0x000fe20003f66270 */
[----:B------:R-:W-:Y:S02]  /*f5e0*/  IMAD R4, R4, c[0x0][0x218], RZ ;  /* 0x0000860004047a24 */ /* 0x000fe400078e02ff */
[----:B------:R-:W-:Y:S01]  /*f5f0*/  IMAD.IADD R3, R3, 0x1, R0 ;  /* 0x0000000103037824 */ /* 0x000fe200078e0200 */
[C---:B------:R-:W-:Y:S01]  /*f600*/  IADD3 R0, R184.reuse, 0x20, RZ ;  /* 0x00000020b8007810 */ /* 0x040fe20007ffe0ff */
[C---:B------:R-:W-:Y:S01]  /*f610*/  IMAD R4, R203.reuse, c[0x0][0x21c], R4 ;  /* 0x00008700cb047a24 */ /* 0x040fe200078e0204 */
[C---:B------:R-:W-:Y:S01]  /*f620*/  @P2 IADD3 R132, R184.reuse, -0x40, RZ ;  /* 0xffffffc0b8842810 */ /* 0x040fe20007ffe0ff */
[----:B------:R-:W-:Y:S01]  /*f630*/  IMAD.WIDE.U32 R2, R203, c[0x0][0x218], R2 ;  /* 0x00008600cb027a25 */ /* 0x000fe200078e0002 */
[----:B------:R-:W-:Y:S02]  /*f640*/  @P1 IADD3 R0, R184, -0x20, RZ ;  /* 0xffffffe0b8001810 */ /* 0x000fe40007ffe0ff */
[----:B------:R-:W-:Y:S02]  /*f650*/  IADD3 R193, R132, 0x3800, RZ ;  /* 0x0000380084c17810 */ /* 0x000fe40007ffe0ff */
[----:B------:R-:W-:Y:S02]  /*f660*/  IADD3 R2, P0, R216, R2, RZ ;  /* 0x00000002d8027210 */ /* 0x000fe40007f1e0ff */
[----:B------:R-:W-:Y:S01]  /*f670*/  IADD3 R191, R0, 0x3800, RZ ;  /* 0x0000380000bf7810 */ /* 0x000fe20007ffe0ff */
[----:B------:R-:W1:Y:S01]  /*f680*/  LDSM.16.M88.4 R16, [R194] ;  /* 0x00000000c210783b */ /* 0x000e620000000200 */
[----:B------:R-:W-:Y:S02]  /*f690*/  IADD3.X R3, R215, R3, R4, P0, !PT ;  /* 0x00000003d7037210 */ /* 0x000fe400007fe404 */
[----:B------:R-:W-:Y:S01]  /*f6a0*/  LEA R4, P0, R2, c[0x0][0x1f8], 0x1 ;  /* 0x00007e0002047a11 */ /* 0x000fe200078008ff */
[----:B------:R-:W2:Y:S01]  /*f6b0*/  LDSM.16.M88.4 R8, [R184] ;  /* 0x00000000b808783b */ /* 0x000ea20000000200 */
[----:B------:R-:W-:Y:S02]  /*f6c0*/  IADD3 R190, R0, 0x3000, RZ ;  /* 0x0000300000be7810 */ /* 0x000fe40007ffe0ff */
[----:B------:R-:W-:Y:S01]  /*f6d0*/  LEA.HI.X R3, R2, c[0x0][0x1fc], R3, 0x1, P0 ;  /* 0x00007f0002037a11 */ /* 0x000fe200000f0c03 */
[----:B------:R-:W3:Y:S01]  /*f6e0*/  LDSM.16.M88.4 R160, [R184+0x800] ;  /* 0x00080000b8a0783b */ /* 0x000ee20000000200 */
[C---:B------:R-:W-:Y:S02]  /*f6f0*/  IADD3 R181, R0.reuse, 0x2800, RZ ;  /* 0x0000280000b57810 */ /* 0x040fe40007ffe0ff */
[C---:B------:R-:W-:Y:S01]  /*f700*/  IADD3 R180, R0.reuse, 0x2000, RZ ;  /* 0x0000200000b47810 */ /* 0x040fe20007ffe0ff */
[----:B------:R-:W4:Y:S01]  /*f710*/  LDSM.16.M88.4 R164, [R195] ;  /* 0x00000000c3a4783b */ /* 0x000f220000000200 */
[C---:B------:R-:W-:Y:S02]  /*f720*/  IADD3 R176, R0.reuse, 0x1800, RZ ;  /* 0x0000180000b07810 */ /* 0x040fe40007ffe0ff */
[----:B------:R-:W-:Y:S01]  /*f730*/  IADD3 R133, R0, 0x1000, RZ ;  /* 0x0000100000857810 */ /* 0x000fe20007ffe0ff */
[----:B------:R-:W1:Y:S01]  /*f740*/  LDSM.16.M88.4 R168, [R0] ;  /* 0x0000000000a8783b */ /* 0x000e620000000200 */
[C---:B------:R-:W-:Y:S02]  /*f750*/  IADD3 R192, R132.reuse, 0x3000, RZ ;  /* 0x0000300084c07810 */ /* 0x040fe40007ffe0ff */
[C---:B------:R-:W-:Y:S01]  /*f760*/  IADD3 R183, R132.reuse, 0x2800, RZ ;  /* 0x0000280084b77810 */ /* 0x040fe20007ffe0ff */
[----:B------:R5:W1:Y:S01]  /*f770*/  LDSM.16.M88.4 R172, [R0+0x800] ;  /* 0x0008000000ac783b */ /* 0x000a620000000200 */
[C---:B------:R-:W-:Y:S02]  /*f780*/  IADD3 R182, R132.reuse, 0x2000, RZ ;  /* 0x0000200084b67810 */ /* 0x040fe40007ffe0ff */
[C---:B------:R-:W-:Y:S02]  /*f790*/  IADD3 R178, R132.reuse, 0x1800, RZ ;  /* 0x0000180084b27810 */ /* 0x040fe40007ffe0ff */
[C---:B------:R-:W-:Y:S02]  /*f7a0*/  IADD3 R177, R132.reuse, 0x1000, RZ ;  /* 0x0000100084b17810 */ /* 0x040fe40007ffe0ff */
[----:B-----5:R-:W-:Y:S01]  /*f7b0*/  IADD3 R0, R132, 0x800, RZ ;  /* 0x0000080084007810 */ /* 0x020fe20007ffe0ff */
[----:B------:R-:W-:-:S05]  /*f7c0*/  BRA.DIV ~URZ, `(.L_x_267) ;  /* 0x000081527f007947 */ /* 0x000fca000b800000 */
[----:B--2---:R-:W2:Y:S02]  /*f7d0*/  SHFL.IDX PT, R3, R3, RZ, 0x181f ;  /* 0x00181fff03037589 */ /* 0x004ea400000e0000 */
.L_x_347:
[----:B------:R-:W5:Y:S01]  /*f7e0*/  SHFL.IDX PT, R2, R4, RZ, 0x181f ;  /* 0x00181fff04027589 */ /* 0x000f6200000e0000 */
[----:B------:R-:W-:Y:S01]  /*f7f0*/  BSSY B0, `(.L_x_268) ;  /* 0x00000af000007945 */ /* 0x000fe20003800000 */
[CC--:B-----5:R-:W-:Y:S04]  /*f800*/  LEA R12, P0, R134.reuse, R2.reuse, 0x1 ;  /* 0x00000002860c7211 */ /* 0x0e0fe800078008ff */
[-C--:B--2---:R-:W-:Y:S02]  /*f810*/  LEA.HI.X R13, R134, R3.reuse, R135, 0x1, P0 ;  /* 0x00000003860d7211 */ /* 0x084fe400000f0c87 */
[CC--:B------:R-:W-:Y:S03]  /*f820*/  LEA R4, P0, R205.reuse, R2.reuse, 0x1 ;  /* 0x00000002cd047211 */ /* 0x0c0fe600078008ff */
[----:B------:R-:W-:Y:S01]  /*f830*/  @!PT LDS RZ, [RZ] ;  /* 0x00000000fffff984 */ /* 0x000fe20000000800 */
[----:B------:R-:W-:Y:S01]  /*f840*/  @!PT LDS RZ, [RZ] ;  /* 0x00000000fffff984 */ /* 0x000fe20000000800 */
[----:B------:R2:W-:Y:S01]  /*f850*/  LDGSTS.E.BYPASS.LTC128B.128 [R198+0x8080], [R12.64], !P6 ;  /* 0x080800000cc67fae */ /* 0x0005e2000f101d48 */
[-C--:B------:R-:W-:Y:S05]  /*f860*/  LEA.HI.X R5, R205, R3.reuse, R209, 0x1, P0 ;  /* 0x00000003cd057211 */ /* 0x080fea00000f0cd1 */
[----:B------:R5:W-:Y:S02]  /*f870*/  LDGSTS.E.BYPASS.LTC128B.128 [R198+0x9080], [R4.64], !P3 ;  /* 0x0908000004c67fae */ /* 0x000be4000d901d48 */
[CC--:B-----5:R-:W-:Y:S04]  /*f880*/  LEA R4, P0, R199.reuse, R2.reuse, 0x1 ;  /* 0x00000002c7047211 */ /* 0x0e0fe800078008ff */
[-C--:B------:R-:W-:Y:S02]  /*f890*/  LEA.HI.X R5, R199, R3.reuse, R211, 0x1, P0 ;  /* 0x00000003c7057211 */ /* 0x080fe400000f0cd3 */
[C---:B------:R-:W-:Y:S03]  /*f8a0*/  LEA R2, P0, R200.reuse, R2, 0x1 ;  /* 0x00000002c8027211 */ /* 0x040fe600078008ff */
[----:B------:R5:W-:Y:S01]  /*f8b0*/  LDGSTS.E.BYPASS.LTC128B.128 [R198+0xa080], [R4.64], !P4 ;  /* 0x0a08000004c67fae */ /* 0x000be2000e101d48 */
[----:B------:R-:W-:Y:S02]  /*f8c0*/  LEA.HI.X R3, R200, R3, R210, 0x1, P0 ;  /* 0x00000003c8037211 */ /* 0x000fe400000f0cd2 */
[----:B------:R-:W-:Y:S03]  /*f8d0*/  ISETP.GT.AND P0, PT, R201, R214, PT ;  /* 0x000000d6c900720c */ /* 0x000fe60003f04270 */
[----:B------:R4:W-:Y:S04]  /*f8e0*/  LDGSTS.E.BYPASS.LTC128B.128 [R198+0xb080], [R2.64], !P5 ;  /* 0x0b08000002c67fae */ /* 0x0009e8000e901d48 */
[----:B------:R-:W0:Y:S01]  /*f8f0*/  LDGDEPBAR ;  /* 0x00000000000079af */ /* 0x000e220000000000 */
[C---:B-1---5:R-:W-:Y:S08]  /*f900*/  HMMA.16816.F32 R4, R16.reuse, R8, RZ ;  /* 0x000000081004723c */ /* 0x062ff000000018ff */
[C---:B------:R-:W-:Y:S08]  /*f910*/  HMMA.16816.F32 R8, R16.reuse, R10, RZ ;  /* 0x0000000a1008723c */ /* 0x040ff000000018ff */
[C---:B--23--:R-:W-:Y:S08]  /*f920*/  HMMA.16816.F32 R12, R16.reuse, R160, RZ ;  /* 0x000000a0100c723c */ /* 0x04cff000000018ff */
[----:B------:R-:W-:Y:S01]  /*f930*/  HMMA.16816.F32 R16, R16, R162, RZ ;  /* 0x000000a21010723c */ /* 0x000fe200000018ff */
[----:B------:R-:W-:Y:S07]  /*f940*/  LDSM.16.M88.4 R160, [R197] ;  /* 0x00000000c5a0783b */ /* 0x000fee0000000200 */
[C---:B----4-:R-:W-:Y:S08]  /*f950*/  HMMA.16816.F32 R4, R164.reuse, R168, R4 ;  /* 0x000000a8a404723c */ /* 0x050ff00000001804 */
[C---:B------:R-:W-:Y:S01]  /*f960*/  HMMA.16816.F32 R8, R164.reuse, R170, R8 ;  /* 0x000000aaa408723c */ /* 0x040fe20000001808 */
[----:B------:R-:W-:Y:S07]  /*f970*/  LDSM.16.M88.4 R168, [R0] ;  /* 0x0000000000a8783b */ /* 0x000fee0000000200 */
[C---:B------:R-:W-:Y:S08]  /*f980*/  HMMA.16816.F32 R12, R164.reuse, R172, R12 ;  /* 0x000000aca40c723c */ /* 0x040ff0000000180c */
[----:B------:R-:W-:Y:S01]  /*f990*/  HMMA.16816.F32 R16, R164, R174, R16 ;  /* 0x000000aea410723c */ /* 0x000fe20000001810 */
[----:B------:R-:W1:Y:S04]  /*f9a0*/  LDSM.16.M88.4 R164, [R132] ;  /* 0x0000000084a4783b */ /* 0x000e680000000200 */
[----:B------:R-:W-:Y:S03]  /*f9b0*/  LDSM.16.M88.4 R172, [R185+-0x3000] ;  /* 0xffd00000b9ac783b */ /* 0x000fe60000000200 */
[C---:B-1----:R-:W-:Y:S08]  /*f9c0*/  HMMA.16816.F32 R4, R160.reuse, R164, R4 ;  /* 0x000000a4a004723c */ /* 0x042ff00000001804 */
[C---:B------:R-:W-:Y:S01]  /*f9d0*/  HMMA.16816.F32 R8, R160.reuse, R166, R8 ;  /* 0x000000a6a008723c */ /* 0x040fe20000001808 */
[----:B------:R-:W1:Y:S07]  /*f9e0*/  LDSM.16.M88.4 R164, [R196] ;  /* 0x00000000c4a4783b */ /* 0x000e6e0000000200 */
[C---:B------:R-:W-:Y:S08]  /*f9f0*/  HMMA.16816.F32 R12, R160.reuse, R168, R12 ;  /* 0x000000a8a00c723c */ /* 0x040ff0000000180c */
[----:B------:R-:W-:Y:S01]  /*fa00*/  HMMA.16816.F32 R16, R160, R170, R16 ;  /* 0x000000aaa010723c */ /* 0x000fe20000001810 */
[----:B------:R-:W2:Y:S04]  /*fa10*/  LDSM.16.M88.4 R160, [R185+-0x2800] ;  /* 0xffd80000b9a0783b */ /* 0x000ea80000000200 */
[----:B------:R-:W-:Y:S03]  /*fa20*/  LDSM.16.M88.4 R168, [R194+0x4000] ;  /* 0x00400000c2a8783b */ /* 0x000fe60000000200 */
[C---:B-1----:R-:W-:Y:S08]  /*fa30*/  HMMA.16816.F32 R4, R164.reuse, R172, R4 ;  /* 0x000000aca404723c */ /* 0x042ff00000001804 */
[C---:B------:R-:W-:Y:S01]  /*fa40*/  HMMA.16816.F32 R8, R164.reuse, R174, R8 ;  /* 0x000000aea408723c */ /* 0x040fe20000001808 */
[----:B------:R-:W1:Y:S07]  /*fa50*/  LDSM.16.M88.4 R172, [R184+0x1000] ;  /* 0x00100000b8ac783b */ /* 0x000e6e0000000200 */
[C---:B--2---:R-:W-:Y:S08]  /*fa60*/  HMMA.16816.F32 R12, R164.reuse, R160, R12 ;  /* 0x000000a0a40c723c */ /* 0x044ff0000000180c */
[----:B------:R-:W-:Y:S01]  /*fa70*/  HMMA.16816.F32 R16, R164, R162, R16 ;  /* 0x000000a2a410723c */ /* 0x000fe20000001810 */
[----:B------:R-:W2:Y:S04]  /*fa80*/  LDSM.16.M88.4 R160, [R184+0x1800] ;  /* 0x00180000b8a0783b */ /* 0x000ea80000000200 */
[----:B------:R-:W-:Y:S03]  /*fa90*/  LDSM.16.M88.4 R164, [R195+0x4000] ;  /* 0x00400000c3a4783b */ /* 0x000fe60000000200 */
[C---:B-1----:R-:W-:Y:S08]  /*faa0*/  HMMA.16816.F32 R4, R168.reuse, R172, R4 ;  /* 0x000000aca804723c */ /* 0x042ff00000001804 */
[C---:B------:R-:W-:Y:S01]  /*fab0*/  HMMA.16816.F32 R8, R168.reuse, R174, R8 ;  /* 0x000000aea808723c */ /* 0x040fe20000001808 */
[----:B------:R-:W1:Y:S07]  /*fac0*/  LDSM.16.M88.4 R172, [R133] ;  /* 0x0000000085ac783b */ /* 0x000e6e0000000200 */
[C---:B--2---:R-:W-:Y:S08]  /*fad0*/  HMMA.16816.F32 R12, R168.reuse, R160, R12 ;  /* 0x000000a0a80c723c */ /* 0x044ff0000000180c */
[----:B------:R-:W-:Y:S01]  /*fae0*/  HMMA.16816.F32 R16, R168, R162, R16 ;  /* 0x000000a2a810723c */ /* 0x000fe20000001810 */
[----:B------:R-:W2:Y:S04]  /*faf0*/  LDSM.16.M88.4 R160, [R176] ;  /* 0x00000000b0a0783b */ /* 0x000ea80000000200 */
[----:B------:R-:W-:Y:S03]  /*fb00*/  LDSM.16.M88.4 R168, [R197+0x4000] ;  /* 0x00400000c5a8783b */ /* 0x000fe60000000200 */
[C---:B-1----:R-:W-:Y:S08]  /*fb10*/  HMMA.16816.F32 R4, R164.reuse, R172, R4 ;  /* 0x000000aca404723c */ /* 0x042ff00000001804 */
[C---:B------:R-:W-:Y:S01]  /*fb20*/  HMMA.16816.F32 R8, R164.reuse, R174, R8 ;  /* 0x000000aea408723c */ /* 0x040fe20000001808 */
[----:B------:R-:W1:Y:S04]  /*fb30*/  LDSM.16.M88.4 R172, [R177] ;  /* 0x00000000b1ac783b */ /* 0x000e680000000200 */
[----:B------:R-:W3:Y:S03]  /*fb40*/  LDSM.16.M88.4 R176, [R178] ;  /* 0x00000000b2b0783b */ /* 0x000ee60000000200 */
[C---:B--2---:R-:W-:Y:S08]  /*fb50*/  HMMA.16816.F32 R12, R164.reuse, R160, R12 ;  /* 0x000000a0a40c723c */ /* 0x044ff0000000180c */
[----:B------:R-:W-:Y:S01]  /*fb60*/  HMMA.16816.F32 R16, R164, R162, R16 ;  /* 0x000000a2a410723c */ /* 0x000fe20000001810 */
[----:B------:R-:W-:Y:S04]  /*fb70*/  LDSM.16.M88.4 R160, [R196+0x4000] ;  /* 0x00400000c4a0783b */ /* 0x000fe80000000200 */
[----:B------:R-:W2:Y:S03]  /*fb80*/  LDSM.16.M88.4 R164, [R185+-0x2000] ;  /* 0xffe00000b9a4783b */ /* 0x000ea60000000200 */
[C---:B-1----:R-:W-:Y:S08]  /*fb90*/  HMMA.16816.F32 R4, R168.reuse, R172, R4 ;  /* 0x000000aca804723c */ /* 0x042ff00000001804 */
[C---:B------:R-:W-:Y:S01]  /*fba0*/  HMMA.16816.F32 R8, R168.reuse, R174, R8 ;  /* 0x000000aea808723c */ /* 0x040fe20000001808 */
[----:B------:R-:W1:Y:S07]  /*fbb0*/  LDSM.16.M88.4 R172, [R185+-0x1800] ;  /* 0xffe80000b9ac783b */ /* 0x000e6e0000000200 */
[C---:B---3--:R-:W-:Y:S08]  /*fbc0*/  HMMA.16816.F32 R12, R168.reuse, R176, R12 ;  /* 0x000000b0a80c723c */ /* 0x048ff0000000180c */
[----:B------:R-:W-:Y:S01]  /*fbd0*/  HMMA.16816.F32 R16, R168, R178, R16 ;  /* 0x000000b2a810723c */ /* 0x000fe20000001810 */
[----:B------:R-:W-:Y:S04]  /*fbe0*/  LDSM.16.M88.4 R168, [R194+0x8000] ;  /* 0x00800000c2a8783b */ /* 0x000fe80000000200 */
[----:B------:R-:W3:Y:S03]  /*fbf0*/  LDSM.16.M88.4 R176, [R184+0x2000] ;  /* 0x00200000b8b0783b */ /* 0x000ee60000000200 */
[C---:B--2---:R-:W-:Y:S08]  /*fc00*/  HMMA.16816.F32 R4, R160.reuse, R164, R4 ;  /* 0x000000a4a004723c */ /* 0x044ff00000001804 */
[C---:B------:R-:W-:Y:S01]  /*fc10*/  HMMA.16816.F32 R8, R160.reuse, R166, R8 ;  /* 0x000000a6a008723c */ /* 0x040fe20000001808 */
[----:B------:R-:W2:Y:S07]  /*fc20*/  LDSM.16.M88.4 R164, [R184+0x2800] ;  /* 0x00280000b8a4783b */ /* 0x000eae0000000200 */
[C---:B-1----:R-:W-:Y:S08]  /*fc30*/  HMMA.16816.F32 R12, R160.reuse, R172, R12 ;  /* 0x000000aca00c723c */ /* 0x042ff0000000180c */
[----:B------:R-:W-:Y:S01]  /*fc40*/  HMMA.16816.F32 R16, R160, R174, R16 ;  /* 0x000000aea010723c */ /* 0x000fe20000001810 */
[----:B------:R-:W-:Y:S04]  /*fc50*/  LDSM.16.M88.4 R172, [R180] ;  /* 0x00000000b4ac783b */ /* 0x000fe80000000200 */
[----:B------:R-:W1:Y:S03]  /*fc60*/  LDSM.16.M88.4 R160, [R195+0x8000] ;  /* 0x00800000c3a0783b */ /* 0x000e660000000200 */
[C---:B---3--:R-:W-:Y:S08]  /*fc70*/  HMMA.16816.F32 R4, R168.reuse, R176, R4 ;  /* 0x000000b0a804723c */ /* 0x048ff00000001804 */
[C---:B------:R-:W-:Y:S01]  /*fc80*/  HMMA.16816.F32 R8, R168.reuse, R178, R8 ;  /* 0x000000b2a808723c */ /* 0x040fe20000001808 */
[----:B------:R-:W3:Y:S07]  /*fc90*/  LDSM.16.M88.4 R176, [R181] ;  /* 0x00000000b5b0783b */ /* 0x000eee0000000200 */
[C---:B--2---:R-:W-:Y:S08]  /*fca0*/  HMMA.16816.F32 R12, R168.reuse, R164, R12 ;  /* 0x000000a4a80c723c */ /* 0x044ff0000000180c */
[----:B------:R-:W-:Y:S01]  /*fcb0*/  HMMA.16816.F32 R16, R168, R166, R16 ;  /* 0x000000a6a810723c */ /* 0x000fe20000001810 */
[----:B------:R-:W-:Y:S04]  /*fcc0*/  LDSM.16.M88.4 R168, [R182] ;  /* 0x00000000b6a8783b */ /* 0x000fe80000000200 */
[----:B------:R-:W2:Y:S03]  /*fcd0*/  LDSM.16.M88.4 R164, [R197+0x8000] ;  /* 0x00800000c5a4783b */ /* 0x000ea60000000200 */
[C---:B-1----:R-:W-:Y:S01]  /*fce0*/  HMMA.16816.F32 R4, R160.reuse, R172, R4 ;  /* 0x000000aca004723c */ /* 0x042fe20000001804 */
[----:B------:R-:W1:Y:S07]  /*fcf0*/  LDSM.16.M88.4 R180, [R183] ;  /* 0x00000000b7b4783b */ /* 0x000e6e0000000200 */
[C---:B------:R-:W-:Y:S01]  /*fd00*/  HMMA.16816.F32 R8, R160.reuse, R174, R8 ;  /* 0x000000aea008723c */ /* 0x040fe20000001808 */
[----:B------:R-:W-:Y:S07]  /*fd10*/  LDSM.16.M88.4 R172, [R185+-0x1000] ;  /* 0xfff00000b9ac783b */ /* 0x000fee0000000200 */
[C---:B---3--:R-:W-:Y:S08]  /*fd20*/  HMMA.16816.F32 R12, R160.reuse, R176, R12 ;  /* 0x000000b0a00c723c */ /* 0x048ff0000000180c */
[----:B------:R-:W-:Y:S01]  /*fd30*/  HMMA.16816.F32 R16, R160, R178, R16 ;  /* 0x000000b2a010723c */ /* 0x000fe20000001810 */
[----:B------:R-:W3:Y:S04]  /*fd40*/  LDSM.16.M88.4 R160, [R196+0x8000] ;  /* 0x00800000c4a0783b */ /* 0x000ee80000000200 */
[----:B------:R-:W4:Y:S03]  /*fd50*/  LDSM.16.M88.4 R176, [R185+-0x800] ;  /* 0xfff80000b9b0783b */ /* 0x000f260000000200 */
[C---:B--2---:R-:W-:Y:S08]  /*fd60*/  HMMA.16816.F32 R4, R164.reuse, R168, R4 ;  /* 0x000000a8a404723c */ /* 0x044ff00000001804 */
[C---:B------:R-:W-:Y:S01]  /*fd70*/  HMMA.16816.F32 R8, R164.reuse, R170, R8 ;  /* 0x000000aaa408723c */ /* 0x040fe20000001808 */
[----:B------:R-:W-:Y:S07]  /*fd80*/  LDSM.16.M88.4 R168, [R184+0x3000] ;  /* 0x00300000b8a8783b */ /* 0x000fee0000000200 */
[C---:B-1----:R-:W-:Y:S08]  /*fd90*/  HMMA.16816.F32 R12, R164.reuse, R180, R12 ;  /* 0x000000b4a40c723c */ /* 0x042ff0000000180c */
[----:B------:R-:W-:Y:S01]  /*fda0*/  HMMA.16816.F32 R16, R164, R182, R16 ;  /* 0x000000b6a410723c */ /* 0x000fe20000001810 */
[----:B------:R-:W1:Y:S04]  /*fdb0*/  LDSM.16.M88.4 R164, [R194+0xc000] ;  /* 0x00c00000c2a4783b */ /* 0x000e680000000200 */
[----:B------:R-:W2:Y:S03]  /*fdc0*/  LDSM.16.M88.4 R180, [R184+0x3800] ;  /* 0x00380000b8b4783b */ /* 0x000ea60000000200 */
[C---:B---3--:R-:W-:Y:S08]  /*fdd0*/  HMMA.16816.F32 R4, R160.reuse, R172, R4 ;  /* 0x000000aca004723c */ /* 0x048ff00000001804 */
[C---:B------:R-:W-:Y:S01]  /*fde0*/  HMMA.16816.F32 R8, R160.reuse, R174, R8 ;  /* 0x000000aea008723c */ /* 0x040fe20000001808 */
[----:B------:R-:W-:Y:S07]  /*fdf0*/  LDSM.16.M88.4 R172, [R190] ;  /* 0x00000000beac783b */ /* 0x000fee0000000200 */
[C---:B----4-:R-:W-:Y:S08]  /*fe00*/  HMMA.16816.F32 R12, R160.reuse, R176, R12 ;  /* 0x000000b0a00c723c */ /* 0x050ff0000000180c */
[----:B------:R-:W-:Y:S01]  /*fe10*/  HMMA.16816.F32 R16, R160, R178, R16 ;  /* 0x000000b2a010723c */ /* 0x000fe20000001810 */
[----:B------:R-:W3:Y:S04]  /*fe20*/  LDSM.16.M88.4 R160, [R195+0xc000] ;  /* 0x00c00000c3a0783b */ /* 0x000ee80000000200 */
[----:B------:R-:W4:Y:S03]  /*fe30*/  LDSM.16.M88.4 R176, [R191] ;  /* 0x00000000bfb0783b */ /* 0x000f260000000200 */
[C---:B-1----:R-:W-:Y:S08]  /*fe40*/  HMMA.16816.F32 R4, R164.reuse, R168, R4 ;  /* 0x000000a8a404723c */ /* 0x042ff00000001804 */
[C---:B------:R-:W-:Y:S01]  /*fe50*/  HMMA.16816.F32 R8, R164.reuse, R170, R8 ;  /* 0x000000aaa408723c */ /* 0x040fe20000001808 */
[----:B------:R-:W-:Y:S07]  /*fe60*/  LDSM.16.M88.4 R168, [R192] ;  /* 0x00000000c0a8783b */ /* 0x000fee0000000200 */
[C---:B--2---:R-:W-:Y:S08]  /*fe70*/  HMMA.16816.F32 R12, R164.reuse, R180, R12 ;  /* 0x000000b4a40c723c */ /* 0x044ff0000000180c */
[----:B------:R-:W-:Y:S01]  /*fe80*/  HMMA.16816.F32 R16, R164, R182, R16 ;  /* 0x000000b6a410723c */ /* 0x000fe20000001810 */
[----:B------:R-:W1:Y:S04]  /*fe90*/  LDSM.16.M88.4 R164, [R197+0xc000] ;  /* 0x00c00000c5a4783b */ /* 0x000e680000000200 */
[----:B------:R-:W2:Y:S03]  /*fea0*/  LDSM.16.M88.4 R180, [R193] ;  /* 0x00000000c1b4783b */ /* 0x000ea60000000200 */
[C---:B---3--:R-:W-:Y:S08]  /*feb0*/  HMMA.16816.F32 R4, R160.reuse, R172, R4 ;  /* 0x000000aca004723c */ /* 0x048ff00000001804 */
[C---:B------:R-:W-:Y:S01]  /*fec0*/  HMMA.16816.F32 R8, R160.reuse, R174, R8 ;  /* 0x000000aea008723c */ /* 0x040fe20000001808 */
[----:B------:R-:W-:Y:S07]  /*fed0*/  LDSM.16.M88.4 R172, [R185] ;  /* 0x00000000b9ac783b */ /* 0x000fee0000000200 */
[C---:B----4-:R-:W-:Y:S08]  /*fee0*/  HMMA.16816.F32 R12, R160.reuse, R176, R12 ;  /* 0x000000b0a00c723c */ /* 0x050ff0000000180c */
[----:B------:R-:W-:Y:S01]  /*fef0*/  HMMA.16816.F32 R16, R160, R178, R16 ;  /* 0x000000b2a010723c */ /* 0x000fe20000001810 */
[----:B------:R-:W3:Y:S04]  /*ff00*/  LDSM.16.M88.4 R160, [R196+0xc000] ;  /* 0x00c00000c4a0783b */ /* 0x000ee80000000200 */
[----:B------:R-:W4:Y:S03]  /*ff10*/  LDSM.16.M88.4 R176, [R185+0x800] ;  /* 0x00080000b9b0783b */ /* 0x000f260000000200 */
[----:B------:R-:W-:Y:S04]  /*ff20*/  DEPBAR.LE SB0, 0x0 ;  /* 0x000080000000791a */ /* 0x000fe80000000000 */
[C---:B-1----:R-:W-:Y:S01]  /*ff30*/  HMMA.16816.F32 R4, R164.reuse, R168, R4 ;  /* 0x000000a8a404723c */ /* 0x042fe20000001804 */
[----:B------:R-:W-:Y:S07]  /*ff40*/  BAR.SYNC.DEFER_BLOCKING 0x0 ;  /* 0x0000000000007b1d */ /* 0x000fee0000010000 */
[C---:B------:R-:W-:Y:S08]  /*ff50*/  HMMA.16816.F32 R8, R164.reuse, R170, R8 ;  /* 0x000000aaa408723c */ /* 0x040ff00000001808 */
[C---:B--2---:R-:W-:Y:S08]  /*ff60*/  HMMA.16816.F32 R12, R164.reuse, R180, R12 ;  /* 0x000000b4a40c723c */ /* 0x044ff0000000180c */
[----:B------:R-:W-:Y:S08]  /*ff70*/  HMMA.16816.F32 R16, R164, R182, R16 ;  /* 0x000000b6a410723c */ /* 0x000ff00000001810 */
[C---:B---3--:R-:W-:Y:S08]  /*ff80*/  HMMA.16816.F32 R4, R160.reuse, R172, R4 ;  /* 0x000000aca004723c */ /* 0x048ff00000001804 */
[C---:B------:R-:W-:Y:S08]  /*ff90*/  HMMA.16816.F32 R8, R160.reuse, R174, R8 ;  /* 0x000000aea008723c */ /* 0x040ff00000001808 */
[C---:B----4-:R-:W-:Y:S08]  /*ffa0*/  HMMA.16816.F32 R12, R160.reuse, R176, R12 ;  /* 0x000000b0a00c723c */ /* 0x050ff0000000180c */
[----:B------:R-:W-:Y:S01]  /*ffb0*/  HMMA.16816.F32 R16, R160, R178, R16 ;  /* 0x000000b2a010723c */ /* 0x000fe20000001810 */
[----:B------:R-:W-:Y:S07]  /*ffc0*/  @!UPT UIADD3 URZ, URZ, URZ, URZ ;  /* 0x0000003f3f3ff290 */ /* 0x000fee000fffe03f */
[----:B------:R-:W-:-:S11]  /*ffd0*/  @!P0 BRA `(.L_x_269) ;  /* 0x0000030000008947 */ /* 0x000fd60003800000 */
[----:B------:R-:W-:Y:S01]  /*ffe0*/  IMAD.MOV.U32 R0, RZ, RZ, 0x1 ;  /* 0x00000001ff007424 */ /* 0x000fe200078e00ff */
[----:B------:R-:W-:Y:S01]  /*fff0*/  ISETP.GT.AND P0, PT, R219, 0x1f, PT ;  /* 0x0000001fdb00780c */ /* 0x000fe20003f04270 */
[----:B------:R-:W-:Y:S02]  /*10000*/  IMAD R2, R201, 0x20, R227 ;  /* 0x00000020c9027824 */ /* 0x000fe400078e02e3 */
[----:B------:R-:W-:Y:S01]  /*10010*/  IMAD.MOV.U32 R203, RZ, RZ, RZ ;  /* 0x000000ffffcb7224 */ /* 0x000fe200078e00ff */
[----:B------:R-:W-:Y:S02]  /*10020*/  ISETP.NE.AND P1, PT, R0, c[0x0][0x2b8], PT ;  /* 0x0000ae0000007a0c */ /* 0x000fe40003f25270 */
[----:B------:R-:W-:Y:S05]  /*10030*/  IADD3 R2, R2, -0x20, R219 ;  /* 0xffffffe002027810 */ /* 0x000fea0007ffe0db */
[----:B------:R-:W-:Y:S06]  /*10040*/  IMAD.MOV.U32 R0, RZ, RZ, R2 ;  /* 0x000000ffff007224 */ /* 0x000fec00078e0002 */
[----:B------:R-:W-:Y:S05]  /*10050*/  @P1 IMAD.HI.U32 R3, R2, c[0x0][0x2bc], RZ ;  /* 0x0000af0002031a27 */ /* 0x000fea00078e00ff */
[----:B------:R-:W-:Y:S04]  /*10060*/  @P1 SHF.R.U32.HI R0, RZ, c[0x0][0x2c0], R3 ;  /* 0x0000b000ff001a19 */ /* 0x000fe80000011603 */
[C---:B------:R-:W-:Y:S01]  /*10070*/  @!P0 IADD3 R3, P1, R0.reuse, R224, RZ ;  /* 0x000000e000038210 */ /* 0x040fe20007f3e0ff */
[----:B------:R-:W-:Y:S03]  /*10080*/  IMAD.MOV R132, RZ, RZ, -R0 ;  /* 0x000000ffff847224 */ /* 0x000fe600078e0a00 */
[----:B------:R-:W-:Y:S01]  /*10090*/  @!P0 LEA.HI.X.SX32 R0, R0, R226, 0x1, P1 ;  /* 0x000000e200008211 */ /* 0x000fe200008f0eff */
        /* <DEDUP_REMOVED lines=17> */
[----:B------:R-:W-:-:S06]  /*101b0*/  BRA.DIV ~URZ, `(.L_x_270) ;  /* 0x000077c27f007947 */ /* 0x000fcc000b800000 */
[----:B------:R1:W2:Y:S02]  /*101c0*/  SHFL.IDX PT, R132, R0, RZ, 0x181f ;  /* 0x00181fff00847589 */ /* 0x0002a400000e0000 */
.L_x_348:
[----:B------:R-:W-:-:S05]  /*101d0*/  BRA.DIV ~URZ, `(.L_x_271) ;  /* 0x000078127f007947 */ /* 0x000fca000b800000 */
[----:B-1----:R1:W3:Y:S02]  /*101e0*/  SHFL.IDX PT, R0, R133, RZ, 0x181f ;  /* 0x00181fff85007589 */ /* 0x0022e400000e0000 */
.L_x_349:
[C---:B---3--:R-:W-:Y:S04]  /*101f0*/  LEA R2, P0, R134.reuse, R0, 0x1 ;  /* 0x0000000086027211 */ /* 0x048fe800078008ff */
[----:B--2---:R-:W-:Y:S05]  /*10200*/  LEA.HI.X R3, R134, R132, R135, 0x1, P0 ;  /* 0x0000008486037211 */ /* 0x004fea00000f0c87 */
[----:B------:R-:W-:Y:S01]  /*10210*/  @!PT LDS RZ, [RZ] ;  /* 0x00000000fffff984 */ /* 0x000fe20000000800 */
[----:B------:R-:W-:Y:S01]  /*10220*/  @!PT LDS RZ, [RZ] ;  /* 0x00000000fffff984 */ /* 0x000fe20000000800 */
[----:B------:R-:W-:Y:S01]  /*10230*/  @!PT LDS RZ, [RZ] ;  /* 0x00000000fffff984 */ /* 0x000fe20000000800 */
[----:B------:R2:W-:Y:S02]  /*10240*/  LDGSTS.E.BYPASS.LTC128B.128 [R198+0xc080], [R2.64], !P6 ;  /* 0x0c08000002c67fae */ /* 0x0005e4000f101d48 */
[C---:B--2---:R-:W-:Y:S04]  /*10250*/  LEA R2, P0, R205.reuse, R0, 0x1 ;  /* 0x00000000cd027211 */ /* 0x044fe800078008ff */
[----:B------:R-:W-:Y:S02]  /*10260*/  LEA.HI.X R3, R205, R132, R209, 0x1, P0 ;  /* 0x00000084cd037211 */ /* 0x000fe400000f0cd1 */
[C---:B------:R-:W-:Y:S03]  /*10270*/  LEA R160, P0, R199.reuse, R0, 0x1 ;  /* 0x00000000c7a07211 */ /* 0x040fe600078008ff */
[----:B------:R2:W-:Y:S01]  /*10280*/  LDGSTS.E.BYPASS.LTC128B.128 [R198+0xd080], [R2.64], !P3 ;  /* 0x0d08000002c67fae */ /* 0x0005e2000d901d48 */
[----:B------:R-:W-:Y:S05]  /*10290*/  LEA.HI.X R161, R199, R132, R211, 0x1, P0 ;  /* 0x00000084c7a17211 */ /* 0x000fea00000f0cd3 */
[----:B------:R3:W-:Y:S01]  /*102a0*/  LDGSTS.E.BYPASS.LTC128B.128 [R198+0xe080], [R160.64], !P4 ;  /* 0x0e080000a0c67fae */ /* 0x0007e2000e101d48 */
[C---:B--2---:R-:W-:Y:S04]  /*102b0*/  LEA R2, P0, R200.reuse, R0, 0x1 ;  /* 0x00000000c8027211 */ /* 0x044fe800078008ff */
[----:B------:R-:W-:Y:S05]  /*102c0*/  LEA.HI.X R3, R200, R132, R210, 0x1, P0 ;  /* 0x00000084c8037211 */ /* 0x000fea00000f0cd2 */
[----:B------:R3:W-:Y:S04]  /*102d0*/  LDGSTS.E.BYPASS.LTC128B.128 [R198+0xf080], [R2.64], !P5 ;  /* 0x0f08000002c67fae */ /* 0x0007e8000e901d48 */
.L_x_269:
[----:B------:R-:W-:Y:S05]  /*102e0*/  BSYNC B0 ;  /* 0x0000000000007941 */ /* 0x000fea0003800000 */
.L_x_268:
[----:B---3--:R-:W-:Y:S01]  /*102f0*/  FMNMX.FTZ R2, R4, R137, !PT ;  /* 0x0000008904027209 */ /* 0x008fe20007810000 */
        /* <DEDUP_REMOVED lines=17> */
[----:B------:R-:W2:Y:S02]  /*10410*/  SHFL.BFLY PT, R0, R132, 0x2, 0x1f ;  /* 0x0c401f0084007f89 */ /* 0x000ea400000e0000 */
[----:B--2---:R-:W-:Y:S05]  /*10420*/  FMNMX.FTZ R0, R132, R0, !PT ;  /* 0x0000000084007209 */ /* 0x004fea0007810000 */
[----:B------:R-:W2:Y:S02]  /*10430*/  SHFL.BFLY PT, R2, R0, 0x1, 0x1f ;  /* 0x0c201f0000027f89 */ /* 0x000ea400000e0000 */
[----:B-12---:R-:W-:Y:S02]  /*10440*/  FMNMX.FTZ R133, R0, R2, !PT ;  /* 0x0000000200857209 */ /* 0x006fe40007810000 */
[----:B------:R-:W1:Y:S02]  /*10450*/  SHFL.BFLY PT, R0, R160, 0x2, 0x1f ;  /* 0x0c401f00a0007f89 */ /* 0x000e6400000e0000 */
[----:B-1----:R-:W-:Y:S05]  /*10460*/  FMNMX.FTZ R132, R160, R0, !PT ;  /* 0x00000000a0847209 */ /* 0x002fea0007810000 */
[----:B------:R1:W2:Y:S02]  /*10470*/  SHFL.BFLY PT, R0, R132, 0x1, 0x1f ;  /* 0x0c201f0084007f89 */ /* 0x0002a400000e0000 */
.L_x_350:
[----:B--2---:R-:W-:Y:S01]  /*10480*/  FMNMX.FTZ R3, R0, R132, !PT ;  /* 0x0000008400037209 */ /* 0x004fe20007810000 */
[C---:B------:R-:W-:Y:S01]  /*10490*/  FADD.FTZ R0, -R133.reuse, R137 ;  /* 0x0000008985007221 */ /* 0x040fe20000010100 */
[----:B------:R-:W-:Y:S01]  /*104a0*/  WARPSYNC 0xffffffff ;  /* 0xffffffff00007948 */ /* 0x000fe20003800000 */
[----:B-1----:R-:W-:Y:S01]  /*104b0*/  FMUL.FTZ R132, R133, c[0x0][0x2d0] ;  /* 0x0000b40085847a20 */ /* 0x002fe20000410000 */
[----:B------:R-:W-:Y:S01]  /*104c0*/  ISETP.GT.AND P0, PT, R201, R214, PT ;  /* 0x000000d6c900720c */ /* 0x000fe20003f04270 */
[----:B------:R-:W-:Y:S02]  /*104d0*/  FMUL.FTZ R0, R0, c[0x0][0x2d0] ;  /* 0x0000b40000007a20 */ /* 0x000fe40000410000 */
[--C-:B------:R-:W-:Y:S02]  /*104e0*/  FFMA.FTZ R170, R12, c[0x0][0x2d0], -R132.reuse ;  /* 0x0000b4000caa7a23 */ /* 0x100fe40000010884 */
[----:B------:R1:W-:Y:S01]  /*104f0*/  MUFU.EX2 R2, R0 ;  /* 0x0000000000027308 */ /* 0x0003e20000000800 */
[--C-:B------:R-:W-:Y:S02]  /*10500*/  FFMA.FTZ R137, R4, c[0x0][0x2d0], -R132.reuse ;  /* 0x0000b40004897a23 */ /* 0x100fe40000010884 */
[--C-:B------:R-:W-:Y:S02]  /*10510*/  FFMA.FTZ R4, R8, c[0x0][0x2d0], -R132.reuse ;  /* 0x0000b40008047a23 */ /* 0x100fe40000010884 */
[--C-:B------:R-:W-:Y:S02]  /*10520*/  FFMA.FTZ R169, R13, c[0x0][0x2d0], -R132.reuse ;  /* 0x0000b4000da97a23 */ /* 0x100fe40000010884 */
[--C-:B------:R-:W-:Y:S02]  /*10530*/  FFMA.FTZ R5, R5, c[0x0][0x2d0], -R132.reuse ;  /* 0x0000b40005057a23 */ /* 0x100fe40000010884 */
[--C-:B------:R-:W-:Y:S01]  /*10540*/  FFMA.FTZ R168, R16, c[0x0][0x2d0], -R132.reuse ;  /* 0x0000b40010a87a23 */ /* 0x100fe20000010884 */
[----:B------:R-:W-:Y:S10]  /*10550*/  MUFU.EX2 R13, R4 ;  /* 0x00000004000d7308 */ /* 0x000ff40000000800 */
[----:B------:R-:W-:Y:S01]  /*10560*/  MUFU.EX2 R8, R5 ;  /* 0x0000000500087308 */ /* 0x000fe20000000800 */
[--C-:B-1----:R-:W-:Y:S02]  /*10570*/  FFMA.FTZ R0, R9, c[0x0][0x2d0], -R132.reuse ;  /* 0x0000b40009007a23 */ /* 0x102fe40000010884 */
[----:B------:R-:W-:Y:S07]  /*10580*/  FFMA.FTZ R132, R17, c[0x0][0x2d0], -R132 ;  /* 0x0000b40011847a23 */ /* 0x000fee0000010884 */
[----:B------:R1:W-:Y:S10]  /*10590*/  MUFU.EX2 R12, R0 ;  /* 0x00000000000c7308 */ /* 0x0003f40000000800 */
[----:B------:R-:W-:Y:S10]  /*105a0*/  MUFU.EX2 R9, R137 ;  /* 0x0000008900097308 */ /* 0x000ff40000000800 */
[----:B------:R-:W-:Y:S01]  /*105b0*/  MUFU.EX2 R132, R132 ;  /* 0x0000008400847308 */ /* 0x000fe20000000800 */
[C---:B-1----:R-:W-:Y:S04]  /*105c0*/  FADD.FTZ R0, -R3.reuse, R138 ;  /* 0x0000008a03007221 */ /* 0x042fe80000010100 */
[----:B------:R-:W-:Y:S06]  /*105d0*/  FMUL.FTZ R0, R0, c[0x0][0x2d0] ;  /* 0x0000b40000007a20 */ /* 0x000fec0000410000 */
[----:B------:R-:W1:Y:S02]  /*105e0*/  MUFU.EX2 R0, R0 ;  /* 0x0000000000007308 */ /* 0x000e640000000800 */
[----:B-1----:R-:W-:Y:S01]  /*105f0*/  FMUL.FTZ R22, R0, R22 ;  /* 0x0000001600167220 */ /* 0x002fe20000410000 */
[----:B------:R-:W-:Y:S01]  /*10600*/  F2FP.PACK_AB R162, R12, R13 ;  /* 0x0000000d0ca2723e */ /* 0x000fe200000000ff */
[----:B------:R-:W-:Y:S01]  /*10610*/  FFMA.FTZ R4, R2, R207, R9 ;  /* 0x000000cf02047223 */ /* 0x000fe20000010009 */
[----:B------:R-:W-:Y:S01]  /*10620*/  F2FP.PACK_AB R160, R8, R9 ;  /* 0x0000000908a0723e */ /* 0x000fe200000000ff */
[----:B------:R-:W-:Y:S02]  /*10630*/  FMUL.FTZ R16, R2, R144 ;  /* 0x0000009002107220 */ /* 0x000fe40000410000 */
[----:B------:R-:W-:Y:S02]  /*10640*/  FADD.FTZ R5, R8, R4 ;  /* 0x0000000408057221 */ /* 0x000fe40000010000 */
[----:B------:R-:W-:Y:S02]  /*10650*/  FMUL.FTZ R4, R3, c[0x0][0x2d0] ;  /* 0x0000b40003047a20 */ /* 0x000fe40000410000 */
[----:B------:R-:W-:Y:S02]  /*10660*/  FMUL.FTZ R17, R2, R145 ;  /* 0x0000009102117220 */ /* 0x000fe40000410000 */
[--C-:B------:R-:W-:Y:S02]  /*10670*/  FFMA.FTZ R166, R18, c[0x0][0x2d0], -R4.reuse ;  /* 0x0000b40012a67a23 */ /* 0x100fe40000010804 */
[C---:B------:R-:W-:Y:S02]  /*10680*/  FMUL.FTZ R18, R0.reuse, R146 ;  /* 0x0000009200127220 */ /* 0x040fe40000410000 */
[--C-:B------:R-:W-:Y:S02]  /*10690*/  FFMA.FTZ R167, R19, c[0x0][0x2d0], -R4.reuse ;  /* 0x0000b40013a77a23 */ /* 0x100fe40000010804 */
[----:B------:R-:W-:Y:S02]  /*106a0*/  FMUL.FTZ R19, R0, R147 ;  /* 0x0000009300137220 */ /* 0x000fe40000410000 */
[----:B------:R-:W1:Y:S01]  /*106b0*/  LDSM.16.MT88.4 R144, [R186] ;  /* 0x00000000ba90783b */ /* 0x000e620000004200 */
[--C-:B------:R-:W-:Y:S02]  /*106c0*/  FFMA.FTZ R137, R10, c[0x0][0x2d0], -R4.reuse ;  /* 0x0000b4000a897a23 */ /* 0x100fe40000010804 */
[--C-:B------:R-:W-:Y:S02]  /*106d0*/  FFMA.FTZ R138, R11, c[0x0][0x2d0], -R4.reuse ;  /* 0x0000b4000b8a7a23 */ /* 0x100fe40000010804 */
[--C-:B------:R-:W-:Y:S02]  /*106e0*/  FFMA.FTZ R6, R6, c[0x0][0x2d0], -R4.reuse ;  /* 0x0000b40006067a23 */ /* 0x100fe40000010804 */
[--C-:B------:R-:W-:Y:S01]  /*106f0*/  FFMA.FTZ R7, R7, c[0x0][0x2d0], -R4.reuse ;  /* 0x0000b40007077a23 */ /* 0x100fe20000010804 */
[----:B------:R-:W-:Y:S01]  /*10700*/  MUFU.EX2 R172, R138 ;  /* 0x0000008a00ac7308 */ /* 0x000fe20000000800 */
[--C-:B------:R-:W-:Y:S02]  /*10710*/  FFMA.FTZ R165, R14, c[0x0][0x2d0], -R4.reuse ;  /* 0x0000b4000ea57a23 */ /* 0x100fe40000010804 */
[----:B------:R-:W-:Y:S02]  /*10720*/  FADD.FTZ R5, R13, R5 ;  /* 0x000000050d057221 */ /* 0x000fe40000010000 */
[C---:B------:R-:W-:Y:S02]  /*10730*/  FMUL.FTZ R13, R2.reuse, R149 ;  /* 0x00000095020d7220 */ /* 0x040fe40000410000 */
[----:B------:R-:W-:Y:S02]  /*10740*/  FFMA.FTZ R164, R15, c[0x0][0x2d0], -R4 ;  /* 0x0000b4000fa47a23 */ /* 0x000fe40000010804 */
[----:B------:R-:W-:Y:S01]  /*10750*/  FMUL.FTZ R4, R2, R156 ;  /* 0x0000009c02047220 */ /* 0x000fe20000410000 */
[----:B------:R2:W3:Y:S01]  /*10760*/  MUFU.EX2 R161, R6 ;  /* 0x0000000600a17308 */ /* 0x0004e20000000800 */
[----:B------:R-:W-:Y:S02]  /*10770*/  FADD.FTZ R171, R12, R5 ;  /* 0x000000050cab7221 */ /* 0x000fe40000010000 */
[C---:B------:R-:W-:Y:S02]  /*10780*/  FMUL.FTZ R5, R2.reuse, R157 ;  /* 0x0000009d02057220 */ /* 0x040fe40000410000 */
[C---:B------:R-:W-:Y:S02]  /*10790*/  FMUL.FTZ R12, R2.reuse, R148 ;  /* 0x00000094020c7220 */ /* 0x040fe40000410000 */
[C---:B------:R-:W-:Y:S02]  /*107a0*/  FMUL.FTZ R8, R2.reuse, R152 ;  /* 0x0000009802087220 */ /* 0x040fe40000410000 */
[----:B------:R-:W-:Y:S01]  /*107b0*/  FMUL.FTZ R9, R2, R153 ;  /* 0x0000009902097220 */ /* 0x000fe20000410000 */
[----:B------:R-:W4:Y:S01]  /*107c0*/  MUFU.EX2 R156, R7 ;  /* 0x00000007009c7308 */ /* 0x000f220000000800 */
[C---:B------:R-:W-:Y:S02]  /*107d0*/  FMUL.FTZ R10, R0.reuse, R154 ;  /* 0x0000009a000a7220 */ /* 0x040fe40000410000 */
[C---:B------:R-:W-:Y:S02]  /*107e0*/  FMUL.FTZ R11, R0.reuse, R155 ;  /* 0x0000009b000b7220 */ /* 0x040fe40000410000 */
[C---:B------:R-:W-:Y:S01]  /*107f0*/  FMUL.FTZ R14, R0.reuse, R150 ;  /* 0x00000096000e7220 */ /* 0x040fe20000410000 */
[----:B------:R-:W-:Y:S01]  /*10800*/  LDSM.16.MT88.4 R152, [R186+0x800] ;  /* 0x00080000ba98783b */ /* 0x000fe20000004200 */
[----:B------:R-:W-:Y:S02]  /*10810*/  FMUL.FTZ R15, R0, R151 ;  /* 0x00000097000f7220 */ /* 0x000fe40000410000 */
[C---:B------:R-:W-:Y:S01]  /*10820*/  FMUL.FTZ R20, R2.reuse, R20 ;  /* 0x0000001402147220 */ /* 0x040fe20000410000 */
[----:B------:R-:W5:Y:S01]  /*10830*/  MUFU.EX2 R149, R137 ;  /* 0x0000008900957308 */ /* 0x000f620000000800 */
[----:B------:R-:W-:Y:S02]  /*10840*/  FMUL.FTZ R21, R2, R21 ;  /* 0x0000001502157220 */ /* 0x000fe40000410000 */
[C---:B------:R-:W-:Y:S02]  /*10850*/  FMUL.FTZ R23, R0.reuse, R23 ;  /* 0x0000001700177220 */ /* 0x040fe40000410000 */
[C---:B--2---:R-:W-:Y:S02]  /*10860*/  FMUL.FTZ R6, R0.reuse, R158 ;  /* 0x0000009e00067220 */ /* 0x044fe40000410000 */
[----:B---3--:R-:W-:Y:S02]  /*10870*/  FFMA.FTZ R148, R0, R206, R161 ;  /* 0x000000ce00947223 */ /* 0x008fe400000100a1 */
[C---:B------:R-:W-:Y:S01]  /*10880*/  FMUL.FTZ R24, R2.reuse, R24 ;  /* 0x0000001802187220 */ /* 0x040fe20000410000 */
[----:B------:R-:W2:Y:S01]  /*10890*/  MUFU.EX2 R137, R170 ;  /* 0x000000aa00897308 */ /* 0x000ea20000000800 */
[----:B------:R-:W-:Y:S02]  /*108a0*/  FMUL.FTZ R25, R2, R25 ;  /* 0x0000001902197220 */ /* 0x000fe40000410000 */
[----:B------:R-:W-:Y:S01]  /*108b0*/  FMUL.FTZ R26, R0, R26 ;  /* 0x0000001a001a7220 */ /* 0x000fe20000410000 */
[----:B----4-:R-:W-:Y:S01]  /*108c0*/  F2FP.PACK_AB R161, R156, R161 ;  /* 0x000000a19ca1723e */ /* 0x010fe200000000ff */
[C---:B------:R-:W-:Y:S02]  /*108d0*/  FMUL.FTZ R7, R0.reuse, R159 ;  /* 0x0000009f00077220 */ /* 0x040fe40000410000 */
[----:B------:R-:W-:Y:S02]  /*108e0*/  FMUL.FTZ R27, R0, R27 ;  /* 0x0000001b001b7220 */ /* 0x000fe40000410000 */
[C---:B------:R-:W-:Y:S01]  /*108f0*/  FMUL.FTZ R28, R2.reuse, R28 ;  /* 0x0000001c021c7220 */ /* 0x040fe20000410000 */
[----:B------:R-:W-:Y:S01]  /*10900*/  MUFU.EX2 R138, R168 ;  /* 0x000000a8008a7308 */ /* 0x000fe20000000800 */
[----:B------:R-:W-:Y:S02]  /*10910*/  FMUL.FTZ R29, R2, R29 ;  /* 0x0000001d021d7220 */ /* 0x000fe40000410000 */
[----:B------:R-:W-:Y:S01]  /*10920*/  FMUL.FTZ R30, R0, R30 ;  /* 0x0000001e001e7220 */ /* 0x000fe20000410000 */
[----:B-----5:R-:W-:Y:S01]  /*10930*/  F2FP.PACK_AB R163, R172, R149 ;  /* 0x00000095aca3723e */ /* 0x020fe200000000ff */
[----:B------:R-:W-:Y:S02]  /*10940*/  FMUL.FTZ R31, R0, R31 ;  /* 0x0000001f001f7220 */ /* 0x000fe40000410000 */
[C---:B------:R-:W-:Y:S02]  /*10950*/  FMUL.FTZ R32, R2.reuse, R32 ;  /* 0x0000002002207220 */ /* 0x040fe40000410000 */
[----:B------:R-:W-:Y:S01]  /*10960*/  FMUL.FTZ R33, R2, R33 ;  /* 0x0000002102217220 */ /* 0x000fe20000410000 */
[----:B------:R-:W-:Y:S01]  /*10970*/  MUFU.EX2 R168, R164 ;  /* 0x000000a400a87308 */ /* 0x000fe20000000800 */
[C---:B-1----:R-:W-:Y:S05]  /*10980*/  HMMA.16816.F32 R4, R160.reuse, R144, R4 ;  /* 0x00000090a004723c */ /* 0x042fea0000001804 */
[C---:B------:R-:W-:Y:S02]  /*10990*/  FMUL.FTZ R34, R0.reuse, R34 ;  /* 0x0000002200227220 */ /* 0x040fe40000410000 */
[----:B------:R-:W-:Y:S01]  /*109a0*/  FMUL.FTZ R35, R0, R35 ;  /* 0x0000002300237220 */ /* 0x000fe20000410000 */
[C---:B------:R-:W-:Y:S01]  /*109b0*/  HMMA.16816.F32 R8, R160.reuse, R146, R8 ;  /* 0x00000092a008723c */ /* 0x040fe20000001808 */
[----:B------:R-:W1:Y:S03]  /*109c0*/  LDSM.16.MT88.4 R144, [R187] ;  /* 0x00000000bb90783b */ /* 0x000e660000004200 */
[C---:B------:R-:W-:Y:S02]  /*109d0*/  FMUL.FTZ R36, R2.reuse, R36 ;  /* 0x0000002402247220 */ /* 0x040fe40000410000 */
[----:B------:R-:W-:Y:S02]  /*109e0*/  FMUL.FTZ R37, R2, R37 ;  /* 0x0000002502257220 */ /* 0x000fe40000410000 */
[C---:B------:R-:W-:Y:S04]  /*109f0*/  FMUL.FTZ R38, R0.reuse, R38 ;  /* 0x0000002600267220 */ /* 0x040fe80000410000 */
        /* <DEDUP_REMOVED lines=14> */
[----:B------:R-:W-:Y:S01]  /*10ae0*/  FMUL.FTZ R53, R2, R53 ;  /* 0x0000003502357220 */ /* 0x000fe20000410000 */
[C---:B-1----:R-:W-:Y:S03]  /*10af0*/  HMMA.16816.F32 R12, R160.reuse, R144, R12 ;  /* 0x00000090a00c723c */ /* 0x042fe6000000180c */
[C---:B------:R-:W-:Y:S02]  /*10b00*/  FMUL.FTZ R54, R0.reuse, R54 ;  /* 0x0000003600367220 */ /* 0x040fe40000410000 */
[----:B------:R-:W-:Y:S02]  /*10b10*/  FMUL.FTZ R55, R0, R55 ;  /* 0x0000003700377220 */ /* 0x000fe40000410000 */
[C---:B------:R-:W-:Y:S01]  /*10b20*/  FMUL.FTZ R56, R2.reuse, R56 ;  /* 0x0000003802387220 */ /* 0x040fe20000410000 */
[C---:B------:R-:W-:Y:S01]  /*10b30*/  HMMA.16816.F32 R16, R160.reuse, R146, R16 ;  /* 0x00000092a010723c */ /* 0x040fe20000001810 */
[----:B------:R-:W1:Y:S03]  /*10b40*/  LDSM.16.MT88.4 R144, [R189] ;  /* 0x00000000bd90783b */ /* 0x000e660000004200 */
[----:B------:R-:W-:Y:S02]  /*10b50*/  FMUL.FTZ R57, R2, R57 ;  /* 0x0000003902397220 */ /* 0x000fe40000410000 */
[C---:B------:R-:W-:Y:S02]  /*10b60*/  FMUL.FTZ R58, R0.reuse, R58 ;  /* 0x0000003a003a7220 */ /* 0x040fe40000410000 */
[----:B------:R-:W-:Y:S04]  /*10b70*/  FMUL.FTZ R59, R0, R59 ;  /* 0x0000003b003b7220 */ /* 0x000fe80000410000 */
        /* <DEDUP_REMOVED lines=14> */
[C---:B------:R-:W-:Y:S01]  /*10c60*/  FMUL.FTZ R74, R0.reuse, R74 ;  /* 0x0000004a004a7220 */ /* 0x040fe20000410000 */
[C---:B-1----:R-:W-:Y:S03]  /*10c70*/  HMMA.16816.F32 R20, R160.reuse, R144, R20 ;  /* 0x00000090a014723c */ /* 0x042fe60000001814 */
[----:B------:R-:W-:Y:S02]  /*10c80*/  FMUL.FTZ R75, R0, R75 ;  /* 0x0000004b004b7220 */ /* 0x000fe40000410000 */
        /* <DEDUP_REMOVED lines=27> */
[----:B------:R-:W1:Y:S03]  /*10e40*/  LDSM.16.MT88.4 R144, [R186+0x1000] ;  /* 0x00100000ba90783b */ /* 0x000e660000004200 */
        /* <DEDUP_REMOVED lines=23> */
[----:B------:R-:W1:Y:S03]  /*10fc0*/  LDSM.16.MT88.4 R144, [R187+0x1000] ;  /* 0x00100000bb90783b */ /* 0x000e660000004200 */
[C---:B------:R-:W-:Y:S02]  /*10fd0*/  FMUL.FTZ R120, R2.reuse, R120 ;  /* 0x0000007802787220 */ /* 0x040fe40000410000 */
[----:B------:R-:W-:Y:S02]  /*10fe0*/  FMUL.FTZ R121, R2, R121 ;  /* 0x0000007902797220 */ /* 0x000fe40000410000 */
[C---:B------:R-:W-:Y:S04]  /*10ff0*/  FMUL.FTZ R122, R0.reuse, R122 ;  /* 0x0000007a007a7220 */ /* 0x040fe80000410000 */
[----:B------:R-:W-:Y:S02]  /*11000*/  FMUL.FTZ R123, R0, R123 ;  /* 0x0000007b007b7220 */ /* 0x000fe40000410000 */
[C---:B------:R-:W-:Y:S02]  /*11010*/  FMUL.FTZ R124, R2.reuse, R124 ;  /* 0x0000007c027c7220 */ /* 0x040fe40000410000 */
[C---:B------:R-:W-:Y:S02]  /*11020*/  FMUL.FTZ R125, R2.reuse, R125 ;  /* 0x0000007d027d7220 */ /* 0x040fe40000410000 */
[C---:B------:R-:W-:Y:S02]  /*11030*/  FMUL.FTZ R128, R2.reuse, R128 ;  /* 0x0000008002807220 */ /* 0x040fe40000410000 */
[----:B------:R-:W-:Y:S02]  /*11040*/  FMUL.FTZ R129, R2, R129 ;  /* 0x0000008102817220 */ /* 0x000fe40000410000 */
[C---:B------:R-:W-:Y:S01]  /*11050*/  FMUL.FTZ R126, R0.reuse, R126 ;  /* 0x0000007e007e7220 */ /* 0x040fe20000410000 */
[----:B------:R-:W3:Y:S01]  /*11060*/  MUFU.EX2 R2, R169 ;  /* 0x000000a900027308 */ /* 0x000ee20000000800 */
[C---:B------:R-:W-:Y:S02]  /*11070*/  FMUL.FTZ R127, R0.reuse, R127 ;  /* 0x0000007f007f7220 */ /* 0x040fe40000410000 */
[C---:B------:R-:W-:Y:S02]  /*11080*/  FMUL.FTZ R130, R0.reuse, R130 ;  /* 0x0000008200827220 */ /* 0x040fe40000410000 */
[----:B------:R-:W-:Y:S02]  /*11090*/  FMUL.FTZ R131, R0, R131 ;  /* 0x0000008300837220 */ /* 0x000fe40000410000 */
[----:B--2---:R-:W-:Y:S03]  /*110a0*/  FADD.FTZ R0, R137, R171 ;  /* 0x000000ab89007221 */ /* 0x004fe60000010000 */
[----:B------:R-:W2:Y:S01]  /*110b0*/  MUFU.EX2 R169, R165 ;  /* 0x000000a500a97308 */ /* 0x000ea20000000800 */
[C---:B-1----:R-:W-:Y:S03]  /*110c0*/  HMMA.16816.F32 R44, R160.reuse, R144, R44 ;  /* 0x00000090a02c723c */ /* 0x042fe6000000182c */
[C---:B---3--:R-:W-:Y:S01]  /*110d0*/  F2FP.PACK_AB R164, R2.reuse, R137 ;  /* 0x0000008902a4723e */ /* 0x048fe200000000ff */
[----:B------:R-:W-:Y:S04]  /*110e0*/  FADD.FTZ R0, R2, R0 ;  /* 0x0000000002007221 */ /* 0x000fe80000010000 */
[C---:B------:R-:W-:Y:S01]  /*110f0*/  HMMA.16816.F32 R48, R160.reuse, R146, R48 ;  /* 0x00000092a030723c */ /* 0x040fe20000001830 */
[----:B------:R-:W1:Y:S01]  /*11100*/  LDSM.16.MT88.4 R144, [R189+0x1000] ;  /* 0x00100000bd90783b */ /* 0x000e620000004200 */
[----:B------:R-:W-:Y:S02]  /*11110*/  MUFU.EX2 R137, R167 ;  /* 0x000000a700897308 */ /* 0x000fe40000000800 */
[----:B------:R-:W-:Y:S02]  /*11120*/  FADD.FTZ R2, R156, R148 ;  /* 0x000000949c027221 */ /* 0x000fe40000010000 */
[----:B------:R-:W-:Y:S01]  /*11130*/  FADD.FTZ R0, R138, R0 ;  /* 0x000000008a007221 */ /* 0x000fe20000010000 */
[----:B--2---:R-:W-:Y:S05]  /*11140*/  F2FP.PACK_AB R165, R168, R169 ;  /* 0x000000a9a8a5723e */ /* 0x004fea00000000ff */
[----:B------:R-:W-:Y:S02]  /*11150*/  FADD.FTZ R207, R132, R0 ;  /* 0x0000000084cf7221 */ /* 0x000fe40000010000 */
[----:B------:R-:W-:Y:S04]  /*11160*/  FADD.FTZ R0, R149, R2 ;  /* 0x0000000295007221 */ /* 0x000fe80000010000 */
[----:B------:R-:W-:Y:S04]  /*11170*/  FADD.FTZ R0, R172, R0 ;  /* 0x00000000ac007221 */ /* 0x000fe80000010000 */
[----:B------:R-:W-:Y:S04]  /*11180*/  FADD.FTZ R0, R169, R0 ;  /* 0x00000000a9007221 */ /* 0x000fe80000010000 */
[----:B------:R-:W-:Y:S01]  /*11190*/  FADD.FTZ R0, R168, R0 ;  /* 0x00000000a8007221 */ /* 0x000fe20000010000 */
        /* <DEDUP_REMOVED lines=29> */
[----:B------:R1:W2:Y:S01]  /*11370*/  MUFU.EX2 R160, R166 ;  /* 0x000000a600a07308 */ /* 0x0002a20000000800 */
[----:B------:R-:W3:Y:S02]  /*11380*/  LDSM.16.MT88.4 R144, [R187+0x800] ;  /* 0x00080000bb90783b */ /* 0x000ee40000004200 */
[----:B-1----:R-:W-:Y:S01]  /*11390*/  F2FP.PACK_AB R166, R132, R138 ;  /* 0x0000008a84a6723e */ /* 0x002fe200000000ff */
[----:B--2---:R-:W-:Y:S01]  /*113a0*/  FADD.FTZ R2, R160, R0 ;  /* 0x00000000a0027221 */ /* 0x004fe20000010000 */
[----:B------:R-:W-:Y:S02]  /*113b0*/  F2FP.PACK_AB R167, R137, R160 ;  /* 0x000000a089a7723e */ /* 0x000fe400000000ff */
[----:B------:R-:W-:Y:S01]  /*113c0*/  IADD3 R0, R201, -0x1, RZ ;  /* 0xffffffffc9007810 */ /* 0x000fe20007ffe0ff */
[----:B------:R-:W-:Y:S03]  /*113d0*/  FADD.FTZ R206, R137, R2 ;  /* 0x0000000289ce7221 */ /* 0x000fe60000010000 */
[----:B------:R-:W-:Y:S02]  /*113e0*/  MOV R137, R133 ;  /* 0x0000008500897202 */ /* 0x000fe40000000f00 */
[----:B------:R-:W-:Y:S01]  /*113f0*/  MOV R201, R0 ;  /* 0x0000000000c97202 */ /* 0x000fe20000000f00 */
[C---:B------:R-:W-:Y:S01]  /*11400*/  HMMA.16816.F32 R156, R164.reuse, R152, R4 ;  /* 0x00000098a49c723c */ /* 0x040fe20000001804 */
[----:B------:R-:W1:Y:S04]  /*11410*/  LDSM.16.MT88.4 R4, [R189+0x800] ;  /* 0x00080000bd04783b */ /* 0x000e680000004200 */
[-C--:B------:R-:W-:Y:S03]  /*11420*/  MOV R138, R3.reuse ;  /* 0x00000003008a7202 */ /* 0x080fe60000000f00 */
[C---:B------:R-:W-:Y:S01]  /*11430*/  HMMA.16816.F32 R152, R164.reuse, R154, R8 ;  /* 0x0000009aa498723c */ /* 0x040fe20000001808 */
[----:B------:R-:W2:Y:S07]  /*11440*/  LDSM.16.MT88.4 R8, [R188+0x800] ;  /* 0x00080000bc08783b */ /* 0x000eae0000004200 */
[C---:B---3--:R-:W-:Y:S08]  /*11450*/  HMMA.16816.F32 R148, R164.reuse, R144, R12 ;  /* 0x00000090a494723c */ /* 0x048ff0000000180c */
[C---:B------:R-:W-:Y:S08]  /*11460*/  HMMA.16816.F32 R144, R164.reuse, R146, R16 ;  /* 0x00000092a490723c */ /* 0x040ff00000001810 */
        /* <DEDUP_REMOVED lines=37> */
[C---:B------:R-:W-:Y:S08]  /*116c0*/  HMMA.16816.F32 R120, R164.reuse, R6, R120 ;  /* 0x00000006a478723c */ /* 0x040ff00000001878 */
[C---:B--2---:R-:W-:Y:S07]  /*116d0*/  HMMA.16816.F32 R124, R164.reuse, R8, R124 ;  /* 0x00000008a47c723c */ /* 0x044fee000000187c */
[----:B------:R-:W-:Y:S01]  /*116e0*/  MOV R8, R3 ;  /* 0x0000000300087202 */ /* 0x000fe20000000f00 */
[----:B------:R-:W-:Y:S01]  /*116f0*/  HMMA.16816.F32 R128, R164, R10, R128 ;  /* 0x0000000aa480723c */ /* 0x000fe20000001880 */
[----:B------:R-:W-:Y:S07]  /*11700*/  @!UPT UIADD3 URZ, URZ, URZ, URZ ;  /* 0x0000003f3f3ff290 */ /* 0x000fee000fffe03f */
[----:B------:R-:W-:-:S11]  /*11710*/  @P0 BRA `(.L_x_273) ;  /* 0xffffddf000000947 */ /* 0x000fd6000383ffff */
.L_x_266:
[----:B------:R-:W-:Y:S05]  /*11720*/  BRA.DIV ~URZ, `(.L_x_274) ;  /* 0x000064427f007947 */ /* 0x000fea000b800000 */
[----:B------:R1:W2:Y:S02]  /*11730*/  SHFL.BFLY PT, R0, R207, 0x2, 0x1f ;  /* 0x0c401f00cf007f89 */ /* 0x0002a400000e0000 */
.L_x_351:
[----:B--2---:R-:W-:Y:S01]  /*11740*/  FADD.FTZ R4, R0, R207 ;  /* 0x000000cf00047221 */ /* 0x004fe20000010000 */
[----:B------:R-:W-:Y:S05]  /*11750*/  BRA.DIV ~URZ, `(.L_x_275) ;  /* 0x000064627f007947 */ /* 0x000fea000b800000 */
[----:B------:R-:W2:Y:S02]  /*11760*/  SHFL.BFLY PT, R0, R4, 0x1, 0x1f ;  /* 0x0c201f0004007f89 */ /* 0x000ea400000e0000 */
[----:B--2---:R-:W-:-:S02]  /*11770*/  FADD.FTZ R4, R4, R0 ;  /* 0x0000000004047221 */ /* 0x004fc40000010000 */
[----:B------:R-:W2:Y:S02]  /*11780*/  SHFL.BFLY PT, R0, R206, 0x2, 0x1f ;  /* 0x0c401f00ce007f89 */ /* 0x000ea400000e0000 */
[----:B--2---:R-:W-:-:S05]  /*11790*/  FADD.FTZ R5, R0, R206 ;  /* 0x000000ce00057221 */ /* 0x004fca0000010000 */
[----:B------:R2:W3:Y:S02]  /*117a0*/  SHFL.BFLY PT, R3, R5, 0x1, 0x1f ;  /* 0x0c201f0005037f89 */ /* 0x0004e400000e0000 */
.L_x_352:
[----:B------:R-:W-:Y:S01]  /*117b0*/  FSETP.NE.FTZ.AND P0, PT, R4, RZ, PT ;  /* 0x000000ff0400720b */ /* 0x000fe20003f15000 */
[----:B---3--:R-:W-:Y:S01]  /*117c0*/  FADD.FTZ R3, R3, R5 ;  /* 0x0000000503037221 */ /* 0x008fe20000010000 */
[----:B------:R-:W-:Y:S02]  /*117d0*/  MOV R2, RZ ;  /* 0x000000ff00027202 */ /* 0x000fe40000000f00 */
[----:B------:R-:W-:Y:S02]  /*117e0*/  MOV R18, 0xff800000 ;  /* 0xff80000000127802 */ /* 0x000fe40000000f00 */
[----:B------:R-:W-:-:S07]  /*117f0*/  MOV R17, 0xff800000 ;  /* 0xff80000000117802 */ /* 0x000fce0000000f00 */
[----:B------:R-:W3:Y:S01]  /*11800*/  @P0 MUFU.LG2 R0, R4 ;  /* 0x0000000400000308 */ /* 0x000ee20000000c00 */
[----:B--2---:R-:W-:-:S07]  /*11810*/  @P0 MOV R5, 0x3f317218 ;  /* 0x3f31721800050802 */ /* 0x004fce0000000f00 */
[----:B------:R3:W2:Y:S02]  /*11820*/  @P0 MUFU.RCP R2, R4 ;  /* 0x0000000400020308 */ /* 0x0006a40000001000 */
[----:B---3--:R-:W-:Y:S02]  /*11830*/  @P0 FMUL.FTZ R4, R0, 0.69314718246459960938 ;  /* 0x3f31721800040820 */ /* 0x008fe40000410000 */
[----:B------:R-:W-:Y:S02]  /*11840*/  @P0 FMUL.FTZ R0, R5, c[0x0][0x2d0] ;  /* 0x0000b40005000a20 */ /* 0x000fe40000410000 */
[----:B--2---:R-:W-:Y:S02]  /*11850*/  FMUL.FTZ R160, R2, R100 ;  /* 0x0000006402a07220 */ /* 0x004fe40000410000 */
[----:B------:R-:W-:Y:S01]  /*11860*/  @P0 FFMA.FTZ R18, R0, R133, R4 ;  /* 0x0000008500120223 */ /* 0x000fe20000010004 */
[----:B------:R-:W-:Y:S01]  /*11870*/  FSETP.NE.FTZ.AND P0, PT, R3, RZ, PT ;  /* 0x000000ff0300720b */ /* 0x000fe20003f15000 */
[C---:B------:R-:W-:Y:S01]  /*11880*/  FMUL.FTZ R161, R2.reuse, R101 ;  /* 0x0000006502a17220 */ /* 0x040fe20000410000 */
[----:B------:R-:W-:Y:S01]  /*11890*/  MOV R0, RZ ;  /* 0x000000ff00007202 */ /* 0x000fe20000000f00 */
[----:B------:R-:W-:-:S02]  /*118a0*/  FMUL.FTZ R132, R2, R156 ;  /* 0x0000009c02847220 */ /* 0x000fc40000410000 */
[C---:B------:R-:W-:Y:S02]  /*118b0*/  FMUL.FTZ R133, R2.reuse, R157 ;  /* 0x0000009d02857220 */ /* 0x040fe40000410000 */
[C---:B------:R-:W-:Y:S02]  /*118c0*/  FMUL.FTZ R100, R2.reuse, R104 ;  /* 0x0000006802647220 */ /* 0x040fe40000410000 */
[C---:B------:R-:W-:Y:S02]  /*118d0*/  FMUL.FTZ R101, R2.reuse, R105 ;  /* 0x0000006902657220 */ /* 0x040fe40000410000 */
[C---:B------:R-:W-:Y:S02]  /*118e0*/  FMUL.FTZ R156, R2.reuse, R20 ;  /* 0x00000014029c7220 */ /* 0x040fe40000410000 */
[----:B------:R-:W2:Y:S01]  /*118f0*/  @P0 MUFU.RCP R0, R3 ;  /* 0x0000000300000308 */ /* 0x000ea20000001000 */
[----:B------:R-:W-:Y:S01]  /*11900*/  @P0 MOV R4, 0x3f317218 ;  /* 0x3f31721800040802 */ /* 0x000fe20000000f00 */
[----:B------:R-:W-:-:S02]  /*11910*/  FMUL.FTZ R157, R2, R21 ;  /* 0x00000015029d7220 */ /* 0x000fc40000410000 */
[C---:B------:R-:W-:Y:S02]  /*11920*/  FMUL.FTZ R104, R2.reuse, R108 ;  /* 0x0000006c02687220 */ /* 0x040fe40000410000 */
[C---:B------:R-:W-:Y:S02]  /*11930*/  FMUL.FTZ R105, R2.reuse, R109 ;  /* 0x0000006d02697220 */ /* 0x040fe40000410000 */
[----:B------:R-:W3:Y:S01]  /*11940*/  @P0 MUFU.LG2 R3, R3 ;  /* 0x0000000300030308 */ /* 0x000ee20000000c00 */
        /* <DEDUP_REMOVED lines=8> */
[C---:B--2---:R-:W-:Y:S02]  /*119d0*/  FMUL.FTZ R120, R0.reuse, R146 ;  /* 0x0000009200787220 */ /* 0x044fe40000410000 */
[----:B------:R-:W-:-:S02]  /*119e0*/  FMUL.FTZ R121, R0, R147 ;  /* 0x0000009300797220 */ /* 0x000fc40000410000 */
[C---:B------:R-:W-:Y:S02]  /*119f0*/  FMUL.FTZ R128, R0.reuse, R26 ;  /* 0x0000001a00807220 */ /* 0x040fe40000410000 */
[----:B------:R-:W-:Y:S02]  /*11a00*/  FMUL.FTZ R129, R0, R27 ;  /* 0x0000001b00817220 */ /* 0x000fe40000410000 */
[C---:B------:R-:W-:Y:S02]  /*11a10*/  FMUL.FTZ R164, R2.reuse, R116 ;  /* 0x0000007402a47220 */ /* 0x040fe40000410000 */
[----:B------:R-:W-:Y:S02]  /*11a20*/  FMUL.FTZ R165, R2, R117 ;  /* 0x0000007502a57220 */ /* 0x000fe40000410000 */
[C---:B------:R-:W-:Y:S02]  /*11a30*/  FMUL.FTZ R124, R0.reuse, R150 ;  /* 0x00000096007c7220 */ /* 0x040fe40000410000 */
[----:B------:R-:W-:-:S02]  /*11a40*/  FMUL.FTZ R125, R0, R151 ;  /* 0x00000097007d7220 */ /* 0x000fc40000410000 */
[C---:B------:R-:W-:Y:S02]  /*11a50*/  FMUL.FTZ R146, R0.reuse, R22 ;  /* 0x0000001600927220 */ /* 0x040fe40000410000 */
[C---:B------:R-:W-:Y:S02]  /*11a60*/  FMUL.FTZ R147, R0.reuse, R23 ;  /* 0x0000001700937220 */ /* 0x040fe40000410000 */
[C---:B------:R-:W-:Y:S02]  /*11a70*/  FMUL.FTZ R26, R0.reuse, R42 ;  /* 0x0000002a001a7220 */ /* 0x040fe40000410000 */
[----:B------:R-:W-:Y:S02]  /*11a80*/  FMUL.FTZ R27, R0, R43 ;  /* 0x0000002b001b7220 */ /* 0x000fe40000410000 */
[----:B---3--:R-:W-:Y:S02]  /*11a90*/  @P0 FMUL.FTZ R3, R3, 0.69314718246459960938 ;  /* 0x3f31721803030820 */ /* 0x008fe40000410000 */
        /* <DEDUP_REMOVED lines=54> */
[----:B------:R-:W-:Y:S01]  /*11e00*/  FMUL.FTZ R67, R0, R131 ;  /* 0x0000008300437220 */ /* 0x000fe20000410000 */
[----:B------:R-:W-:Y:S01]  /*11e10*/  MOV R0, 0x1 ;  /* 0x0000000100007802 */ /* 0x000fe20000000f00 */
[----:B------:R-:W-:-:S02]  /*11e20*/  @P0 FFMA.FTZ R17, R4, R8, R3 ;  /* 0x0000000804110223 */ /* 0x000fc40000010003 */
        /* <DEDUP_REMOVED lines=43> */
[----:B------:R-:W-:Y:S02]  /*120e0*/  FMUL.FTZ R97, R2, R97 ;  /* 0x0000006102617220 */ /* 0x000fe40000410000 */
.L_x_196:
[----:B-----5:R-:W2:Y:S01]  /*120f0*/  S2R R99, SR_TID.X ;  /* 0x0000000000637919 */ /* 0x020ea20000002100 */
[----:B------:R-:W-:Y:S01]  /*12100*/  BSSY B0, `(.L_x_276) ;  /* 0x0000010000007945 */ /* 0x000fe20003800000 */
[----:B--2---:R-:W-:-:S13]  /*12110*/  LOP3.LUT P0, RZ, R99, 0xff, RZ, 0xc0, !PT ;  /* 0x000000ff63ff7812 */ /* 0x004fda000780c0ff */
[----:B------:R-:W-:Y:S05]  /*12120*/  @P0 BRA `(.L_x_277) ;  /* 0x000000d000000947 */ /* 0x000fea0003800000 */
[----:B------:R-:W2:Y:S01]  /*12130*/  S2R R2, SR_LANEID ;  /* 0x0000000000027919 */ /* 0x000ea20000000000 */
[----:B------:R-:W-:Y:S01]  /*12140*/  VOTEU.ANY UR4, UPT, PT ;  /* 0x0000000000047886 */ /* 0x000fe200038e0100 */
[----:B-1----:R-:W-:Y:S01]  /*12150*/  IMAD.MOV.U32 R4, RZ, RZ, c[0x0][0x560] ;  /* 0x00015800ff047624 */ /* 0x002fe200078e00ff */
[----:B------:R-:W2:Y:S01]  /*12160*/  FLO.U32 R3, UR4 ;  /* 0x0000000400037d00 */ /* 0x000ea200080e0000 */
[----:B------:R-:W-:Y:S01]  /*12170*/  IMAD.MOV.U32 R5, RZ, RZ, c[0x0][0x564] ;  /* 0x00015900ff057624 */ /* 0x000fe200078e00ff */
[----:B--2---:R-:W-:-:S06]  /*12180*/  ISETP.EQ.U32.AND P0, PT, R3, R2, PT ;  /* 0x000000020300720c */ /* 0x004fcc0003f02070 */
[----:B------:R-:W1:Y:S07]  /*12190*/  POPC R2, UR4 ;  /* 0x0000000400027d09 */ /* 0x000e6e0008000000 */
[----:B-1----:R-:W2:Y:S04]  /*121a0*/  @P0 ATOMG.E.ADD.STRONG.GPU PT, R2, [R4.64], R2 ;  /* 0x00000002040209a8 */ /* 0x002ea800081ee1c8 */
[----:B--2---:R1:W2:Y:S04]  /*121b0*/  SHFL.IDX PT, R3, R2, R3, 0x1f ;  /* 0x00001f0302037589 */ /* 0x0042a800000e0000 */
[----:B-1----:R-:W1:Y:S02]  /*121c0*/  S2R R2, SR_LTMASK ;  /* 0x0000000000027919 */ /* 0x002e640000003900 */
[----:B-1----:R-:W-:-:S06]  /*121d0*/  LOP3.LUT R2, R2, UR4, RZ, 0xc0, !PT ;  /* 0x0000000402027c12 */ /* 0x002fcc000f8ec0ff */
[----:B------:R-:W2:Y:S02]  /*121e0*/  POPC R2, R2 ;  /* 0x0000000200027309 */ /* 0x000ea40000000000 */
[----:B--2---:R-:W-:-:S06]  /*121f0*/  IADD3 R228, R3, c[0x0][0xc], R2 ;  /* 0x0000030003e47a10 */ /* 0x004fcc0007ffe002 */
.L_x_277:
[----:B------:R-:W-:Y:S05]  /*12200*/  BSYNC B0 ;  /* 0x0000000000007941 */ /* 0x000fea0003800000 */
.L_x_276:
[----:B------:R-:W-:Y:S01]  /*12210*/  PRMT R0, R0, 0x9910, RZ ;  /* 0x0000991000007816 */ /* 0x000fe200000000ff */
[----:B------:R-:W-:Y:S01]  /*12220*/  BSSY B1, `(.L_x_278) ;  /* 0x0000422000017945 */ /* 0x000fe20003800000 */
[----:B------:R-:W-:Y:S02]  /*12230*/  IMAD.MOV.U32 R98, RZ, RZ, R228 ;  /* 0x000000ffff627224 */ /* 0x000fe400078e00e4 */
[----:B------:R-:W-:-:S13]  /*12240*/  ISETP.NE.AND P0, PT, R0, RZ, PT ;  /* 0x000000ff0000720c */ /* 0x000fda0003f05270 */
[----:B------:R-:W-:Y:S05]  /*12250*/  @!P0 BRA `(.L_x_279) ;  /* 0x0000352000008947 */ /* 0x000fea0003800000 */
[----:B------:R-:W-:Y:S01]  /*12260*/  WARPSYNC 0xffffffff ;  /* 0xffffffff00007948 */ /* 0x000fe20003800000 */
[----:B------:R-:W-:Y:S01]  /*12270*/  BAR.SYNC.DEFER_BLOCKING 0x1, 0x100 ;  /* 0x0044000000007b1d */ /* 0x000fe20000010000 */
[----:B------:R-:W-:Y:S01]  /*12280*/  F2FP.PACK_AB R2, R133, R132 ;  /* 0x000000848502723e */ /* 0x000fe200000000ff */
[----:B------:R-:W-:Y:S01]  /*12290*/  IMAD.MOV.U32 R12, RZ, RZ, c[0x0][0x388] ;  /* 0x0000e200ff0c7624 */ /* 0x000fe200078e00ff */
[----:B------:R-:W-:Y:S02]  /*122a0*/  F2FP.PACK_AB R0, R117, R116 ;  /* 0x000000747500723e */ /* 0x000fe400000000ff */
[----:B------:R-:W-:-:S04]  /*122b0*/  ISETP.NE.U32.AND P0, PT, RZ, c[0x0][0x508], PT ;  /* 0x00014200ff007a0c */ /* 0x000fc80003f05070 */
[----:B------:R-:W-:Y:S01]  /*122c0*/  ISETP.NE.AND.EX P1, PT, RZ, c[0x0][0x50c], PT, P0 ;  /* 0x00014300ff007a0c */ /* 0x000fe20003f25300 */
[----:B------:R2:W-:Y:S04]  /*122d0*/  STS [R237+0x80], R2 ;  /* 0x00008002ed007388 */ /* 0x0005e80000000800 */
[----:B------:R3:W-:Y:S01]  /*122e0*/  STS [R237+0x480], R0 ;  /* 0x00048000ed007388 */ /* 0x0007e20000000800 */
[----:B--2---:R-:W-:Y:S02]  /*122f0*/  F2FP.PACK_AB R2, R153, R152 ;  /* 0x000000989902723e */ /* 0x004fe400000000ff */
[----:B---3--:R-:W-:-:S03]  /*12300*/  F2FP.PACK_AB R0, R155, R154 ;  /* 0x0000009a9b00723e */ /* 0x008fc600000000ff */
[----:B------:R2:W-:Y:S04]  /*12310*/  STS [R238], R2 ;  /* 0x00000002ee007388 */ /* 0x0005e80000000800 */
[----:B------:R3:W-:Y:S01]  /*12320*/  STS [R238+0x400], R0 ;  /* 0x00040000ee007388 */ /* 0x0007e20000000800 */
[----:B--2---:R-:W-:Y:S02]  /*12330*/  F2FP.PACK_AB R2, R149, R148 ;  /* 0x000000949502723e */ /* 0x004fe400000000ff */
[----:B---3--:R-:W-:-:S03]  /*12340*/  F2FP.PACK_AB R0, R125, R124 ;  /* 0x0000007c7d00723e */ /* 0x008fc600000000ff */
        /* <DEDUP_REMOVED lines=114> */
[----:B------:R-:W-:Y:S02]  /*12a70*/  ISETP.NE.U32.AND P2, PT, RZ, c[0x0][0x500], PT ;  /* 0x00014000ff007a0c */ /* 0x000fe40003f45070 */
[----:B--2---:R-:W-:Y:S02]  /*12a80*/  F2FP.PACK_AB R2, R21, R20 ;  /* 0x000000141502723e */ /* 0x004fe400000000ff */
[----:B---3--:R-:W-:-:S03]  /*12a90*/  F2FP.PACK_AB R0, R67, R66 ;  /* 0x000000424300723e */ /* 0x008fc600000000ff */
[----:B------:R2:W-:Y:S04]  /*12aa0*/  STS [R242+0xc000], R2 ;  /* 0x00c00002f2007388 */ /* 0x0005e80000000800 */
[----:B------:R3:W-:Y:S04]  /*12ab0*/  STS [R242+0xc400], R0 ;  /* 0x00c40000f2007388 */ /* 0x0007e80000000800 */
[----:B------:R-:W-:Y:S01]  /*12ac0*/  BAR.SYNC.DEFER_BLOCKING 0x1, 0x100 ;  /* 0x0044000000007b1d */ /* 0x000fe20000010000 */
[----:B------:R-:W-:Y:S02]  /*12ad0*/  ISETP.NE.AND.EX P2, PT, RZ, c[0x0][0x504], PT, P2 ;  /* 0x00014100ff007a0c */ /* 0x000fe40003f45320 */
[----:B--2---:R-:W-:-:S04]  /*12ae0*/  @P1 IADD3 R2, P0, R232, c[0x0][0x508], RZ ;  /* 0x00014200e8021a10 */ /* 0x004fc80007f1e0ff */
[----:B------:R-:W-:Y:S02]  /*12af0*/  @P1 IADD3.X R3, R233, c[0x0][0x50c], RZ, P0, !PT ;  /* 0x00014300e9031a10 */ /* 0x000fe400007fe4ff */
[----:B-1----:R-:W-:-:S03]  /*12b00*/  IADD3 R4, P0, R232, c[0x0][0x500], RZ ;  /* 0x00014000e8047a10 */ /* 0x002fc60007f1e0ff */
[----:B------:R1:W5:Y:S01]  /*12b10*/  @P1 LDG.E R12, [R2.64] ;  /* 0x00000008020c1981 */ /* 0x000362000c1e1900 */
[----:B------:R-:W-:Y:S01]  /*12b20*/  IADD3.X R5, R233, c[0x0][0x504], RZ, P0, !PT ;  /* 0x00014100e9057a10 */ /* 0x000fe200007fe4ff */
[----:B-1----:R-:W-:-:S06]  /*12b30*/  IMAD.MOV.U32 R2, RZ, RZ, RZ ;  /* 0x000000ffff027224 */ /* 0x002fcc00078e00ff */
[----:B------:R3:W5:Y:S01]  /*12b40*/  @P2 LDG.E R2, [R4.64] ;  /* 0x0000000804022981 */ /* 0x000762000c1e1900 */
[----:B------:R-:W-:-:S04]  /*12b50*/  ISETP.NE.AND P0, PT, R239, RZ, PT ;  /* 0x000000ffef00720c */ /* 0x000fc80003f05270 */
[----:B------:R-:W-:Y:S01]  /*12b60*/  SEL R3, R239, c[0x0][0x3d4], P0 ;  /* 0x0000f500ef037a07 */ /* 0x000fe20000000000 */
[----:B------:R-:W-:Y:S05]  /*12b70*/  @P1 BRA `(.L_x_280) ;  /* 0x0000004000001947 */ /* 0x000fea0003800000 */
[----:B------:R-:W-:Y:S05]  /*12b80*/  @!P2 BRA `(.L_x_280) ;  /* 0x000000300000a947 */ /* 0x000fea0003800000 */
[----:B---3--:R1:W2:Y:S04]  /*12b90*/  LDG.E R0, [R4.64] ;  /* 0x0000000804007981 */ /* 0x0082a8000c1e1900 */
[----:B-1----:R-:W2:Y:S02]  /*12ba0*/  LDG.E R4, [R4.64+0x4] ;  /* 0x0000040804047981 */ /* 0x002ea4000c1e1900 */
[----:B--2--5:R-:W-:Y:S02]  /*12bb0*/  IADD3 R12, -R0, R4, RZ ;  /* 0x00000004000c7210 */ /* 0x024fe40007ffe1ff */
.L_x_280:
[----:B------:R-:W2:Y:S01]  /*12bc0*/  LDL R19, [R1+0x50] ;  /* 0x0000500001137983 */ /* 0x000ea20000100800 */
[----:B------:R-:W-:Y:S01]  /*12bd0*/  IMAD.MOV.U32 R16, RZ, RZ, 0x368 ;  /* 0x00000368ff107424 */ /* 0x000fe200078e00ff */
[----:B------:R-:W-:Y:S02]  /*12be0*/  ISETP.GT.AND P2, PT, R3, 0x1, PT ;  /* 0x000000010300780c */ /* 0x000fe40003f44270 */
[----:B------:R-:W-:-:S02]  /*12bf0*/  ISETP.NE.U32.AND P0, PT, RZ, c[0x0][0x500], PT ;  /* 0x00014000ff007a0c */ /* 0x000fc40003f05070 */
[----:B------:R-:W-:Y:S02]  /*12c00*/  SEL R16, R16, 0x328, P2 ;  /* 0x0000032810107807 */ /* 0x000fe40001000000 */
[----:B------:R-:W-:Y:S02]  /*12c10*/  ISETP.NE.AND.EX P0, PT, RZ, c[0x0][0x504], PT, P0 ;  /* 0x00014100ff007a0c */ /* 0x000fe40003f05300 */
[----:B------:R-:W1:Y:S01]  /*12c20*/  LDC.64 R6, c[0x0][R16+0x170] ;  /* 0x00005c0010067b82 */ /* 0x000e620000000a00 */
[----:B---3--:R-:W-:Y:S02]  /*12c30*/  LOP3.LUT R4, R230, 0xffff, RZ, 0xc0, !PT ;  /* 0x0000ffffe6047812 */ /* 0x008fe400078ec0ff */
[----:B------:R-:W-:Y:S02]  /*12c40*/  SEL R0, R234, RZ, !P0 ;  /* 0x000000ffea007207 */ /* 0x000fe40004000000 */
[----:B------:R-:W-:-:S03]  /*12c50*/  SEL R5, R236, RZ, !P0 ;  /* 0x000000ffec057207 */ /* 0x000fc60004000000 */
[----:B------:R-:W3:Y:S08]  /*12c60*/  LDC.64 R10, c[0x0][R16+0x168] ;  /* 0x00005a00100a7b82 */ /* 0x000ef00000000a00 */
[----:B------:R-:W4:Y:S01]  /*12c70*/  LDC.64 R14, c[0x0][R16+0x178] ;  /* 0x00005e00100e7b82 */ /* 0x000f220000000a00 */
[----:B-1----:R-:W-:-:S04]  /*12c80*/  IMAD R3, R7, R0, RZ ;  /* 0x0000000007037224 */ /* 0x002fc800078e02ff */
[C---:B------:R-:W-:Y:S02]  /*12c90*/  IMAD R5, R6.reuse, R5, R3 ;  /* 0x0000000506057224 */ /* 0x040fe400078e0203 */
[----:B------:R-:W-:-:S04]  /*12ca0*/  IMAD.WIDE.U32 R6, R6, R0, RZ ;  /* 0x0000000006067225 */ /* 0x000fc800078e00ff */
[----:B---3--:R-:W-:-:S04]  /*12cb0*/  IMAD.WIDE.U32 R8, R10, R4, RZ ;  /* 0x000000040a087225 */ /* 0x008fc800078e00ff */
[----:B------:R-:W-:Y:S01]  /*12cc0*/  IMAD R3, R11, R4, RZ ;  /* 0x000000040b037224 */ /* 0x000fe200078e02ff */
[--C-:B-----5:R-:W-:Y:S01]  /*12cd0*/  IADD3 R13, P1, P0, R6, R8, R2.reuse ;  /* 0x00000008060d7210 */ /* 0x120fe2000783e002 */
[----:B------:R-:W-:Y:S01]  /*12ce0*/  IMAD.IADD R5, R7, 0x1, R5 ;  /* 0x0000000107057824 */ /* 0x000fe200078e0205 */
[----:B------:R-:W-:Y:S01]  /*12cf0*/  SEL R6, R246, RZ, P2 ;  /* 0x000000fff6067207 */ /* 0x000fe20001000000 */
[----:B------:R-:W-:Y:S01]  /*12d00*/  IMAD.IADD R8, R9, 0x1, R3 ;  /* 0x0000000109087824 */ /* 0x000fe200078e0203 */
[----:B------:R-:W-:Y:S01]  /*12d10*/  SHF.R.S32.HI R11, RZ, 0x1f, R2 ;  /* 0x0000001fff0b7819 */ /* 0x000fe20000011402 */
[----:B------:R-:W-:Y:S02]  /*12d20*/  IMAD.MOV.U32 R3, RZ, RZ, c[0x0][0x4e8] ;  /* 0x00013a00ff037624 */ /* 0x000fe400078e00ff */
[----:B----4-:R-:W-:Y:S01]  /*12d30*/  IMAD R9, R15, R6, RZ ;  /* 0x000000060f097224 */ /* 0x010fe200078e02ff */
[----:B------:R-:W-:Y:S01]  /*12d40*/  IADD3.X R10, R5, R8, R11, P1, P0 ;  /* 0x00000008050a7210 */ /* 0x000fe20000fe040b */
[----:B------:R-:W-:Y:S01]  /*12d50*/  IMAD.WIDE.U32 R6, R14, R6, RZ ;  /* 0x000000060e067225 */ /* 0x000fe200078e00ff */
[----:B------:R-:W-:Y:S01]  /*12d60*/  ISETP.NE.AND P3, PT, R3, 0x1, PT ;  /* 0x000000010300780c */ /* 0x000fe20003f65270 */
[----:B------:R-:W3:Y:S02]  /*12d70*/  LDL R14, [R1+0x4c] ;  /* 0x00004c00010e7983 */ /* 0x000ee40000100800 */
[----:B------:R-:W-:-:S02]  /*12d80*/  IMAD.IADD R9, R7, 0x1, R9 ;  /* 0x0000000107097824 */ /* 0x000fc400078e0209 */
[----:B------:R-:W-:Y:S02]  /*12d90*/  IMAD R12, R12, c[0x0][0x4e8], RZ ;  /* 0x00013a000c0c7a24 */ /* 0x000fe400078e02ff */
[----:B--2---:R-:W-:-:S06]  /*12da0*/  IMAD R3, R229, 0x80, R19 ;  /* 0x00000080e5037824 */ /* 0x004fcc00078e0213 */
[----:B------:R-:W-:-:S04]  /*12db0*/  @P3 IMAD.HI.U32 R8, R3, c[0x0][0x4ec], RZ ;  /* 0x00013b0003083a27 */ /* 0x000fc800078e00ff */
[----:B------:R-:W-:Y:S01]  /*12dc0*/  IMAD.MOV.U32 R5, RZ, RZ, R3 ;  /* 0x000000ffff057224 */ /* 0x000fe200078e0003 */
[----:B------:R-:W-:-:S04]  /*12dd0*/  @P3 SHF.R.U32.HI R5, RZ, c[0x0][0x4f0], R8 ;  /* 0x00013c00ff053a19 */ /* 0x000fc80000011608 */
[----:B------:R-:W-:Y:S02]  /*12de0*/  IADD3 R6, P1, P0, R5, R13, R6 ;  /* 0x0000000d05067210 */ /* 0x000fe4000783e006 */
[----:B------:R-:W-:-:S04]  /*12df0*/  SHF.R.S32.HI R7, RZ, 0x1f, R5 ;  /* 0x0000001fff077819 */ /* 0x000fc80000011405 */
[----:B------:R-:W-:Y:S02]  /*12e00*/  IADD3.X R7, R7, R10, R9, P1, P0 ;  /* 0x0000000a07077210 */ /* 0x000fe40000fe0409 */
[----:B------:R-:W1:Y:S01]  /*12e10*/  LDC.64 R8, c[0x0][R16+0x160] ;  /* 0x0000580010087b82 */ /* 0x000e620000000a00 */
[----:B------:R-:W-:-:S04]  /*12e20*/  IMAD.MOV R5, RZ, RZ, -R5 ;  /* 0x000000ffff057224 */ /* 0x000fc800078e0a05 */
[----:B------:R-:W-:-:S05]  /*12e30*/  IMAD R5, R5, c[0x0][0x4e8], R3 ;  /* 0x00013a0005057a24 */ /* 0x000fca00078e0203 */
[----:B------:R-:W-:Y:S02]  /*12e40*/  SHF.R.S32.HI R10, RZ, 0x1f, R5 ;  /* 0x0000001fff0a7819 */ /* 0x000fe40000011405 */
[----:B------:R-:W-:-:S04]  /*12e50*/  SHF.R.S32.HI R19, RZ, 0x1f, R99 ;  /* 0x0000001fff137819 */ /* 0x000fc80000011463 */
[----:B------:R-:W-:-:S04]  /*12e60*/  LEA.HI R19, R19, R99, RZ, 0x5 ;  /* 0x0000006313137211 */ /* 0x000fc800078f28ff */
[----:B------:R-:W-:Y:S01]  /*12e70*/  LOP3.LUT R19, R19, 0xffffffe0, RZ, 0xc0, !PT ;  /* 0xffffffe013137812 */ /* 0x000fe200078ec0ff */
[----:B-1----:R-:W-:-:S04]  /*12e80*/  IMAD.WIDE.U32 R6, R8, R5, R6 ;  /* 0x0000000508067225 */ /* 0x002fc800078e0006 */
[----:B------:R-:W-:-:S04]  /*12e90*/  IMAD R5, R9, R5, RZ ;  /* 0x0000000509057224 */ /* 0x000fc800078e02ff */
[----:B------:R-:W-:Y:S02]  /*12ea0*/  IMAD R5, R8, R10, R5 ;  /* 0x0000000a08057224 */ /* 0x000fe400078e0205 */
[----:B------:R-:W-:Y:S02]  /*12eb0*/  IMAD.MOV.U32 R8, RZ, RZ, c[0x0][0x4a8] ;  /* 0x00012a00ff087624 */ /* 0x000fe400078e00ff */
[----:B------:R-:W-:-:S03]  /*12ec0*/  IMAD.MOV.U32 R9, RZ, RZ, c[0x0][0x4ac] ;  /* 0x00012b00ff097624 */ /* 0x000fc600078e00ff */
[----:B------:R-:W-:Y:S01]  /*12ed0*/  SEL R8, R8, c[0x0][0x450], P2 ;  /* 0x0001140008087a07 */ /* 0x000fe20001000000 */
[----:B------:R-:W-:Y:S01]  /*12ee0*/  IMAD.IADD R7, R7, 0x1, R5 ;  /* 0x0000000107077824 */ /* 0x000fe200078e0205 */
[----:B------:R-:W-:Y:S02]  /*12ef0*/  SEL R9, R9, c[0x0][0x454], P2 ;  /* 0x0001150009097a07 */ /* 0x000fe40001000000 */
[----:B------:R-:W-:-:S04]  /*12f00*/  LEA R5, P0, R6, R8, 0x2 ;  /* 0x0000000806057211 */ /* 0x000fc800078010ff */
[----:B------:R-:W-:Y:S01]  /*12f10*/  LEA.HI.X R7, R6, R9, R7, 0x2, P0 ;  /* 0x0000000906077211 */ /* 0x000fe200000f1407 */
[----:B------:R-:W-:Y:S01]  /*12f20*/  SHFL.IDX PT, R8, R5, RZ, 0x1c1f ;  /* 0x001c1fff05087589 */ /* 0x000fe200000e0000 */
[----:B------:R-:W-:-:S03]  /*12f30*/  IMAD.IADD R19, R99, 0x1, -R19 ;  /* 0x0000000163137824 */ /* 0x000fc600078e0a13 */
[----:B------:R-:W1:Y:S04]  /*12f40*/  SHFL.IDX PT, R9, R7, RZ, 0x1c1f ;  /* 0x001c1fff07097589 */ /* 0x000e6800000e0000 */
[----:B------:R3:W-:Y:S01]  /*12f50*/  SHFL.IDX PT, R6, R5, 0x1, 0x1c1f ;  /* 0x003c1f0005067f89 */ /* 0x0007e200000e0000 */
[----:B------:R-:W-:-:S03]  /*12f60*/  LOP3.LUT P0, RZ, R19, 0x3, RZ, 0xc0, !PT ;  /* 0x0000000313ff7812 */ /* 0x000fc6000780c0ff */
[----:B------:R-:W2:Y:S01]  /*12f70*/  SHFL.IDX PT, R7, R7, 0x1, 0x1c1f ;  /* 0x003c1f0007077f89 */ /* 0x000ea200000e0000 */
[----:B---3--:R-:W-:-:S05]  /*12f80*/  IMAD R5, R229, 0x80, R14 ;  /* 0x00000080e5057824 */ /* 0x008fca00078e020e */
[C---:B------:R-:W-:Y:S02]  /*12f90*/  IADD3 R10, R5.reuse, 0x8, RZ ;  /* 0x00000008050a7810 */ /* 0x040fe40007ffe0ff */
[-C--:B------:R-:W-:Y:S02]  /*12fa0*/  ISETP.GE.OR P1, PT, R5, R12.reuse, P0 ;  /* 0x0000000c0500720c */ /* 0x080fe40000726670 */
[----:B------:R-:W-:-:S11]  /*12fb0*/  ISETP.GE.OR P0, PT, R10, R12, P0 ;  /* 0x0000000c0a00720c */ /* 0x000fd60000706670 */
[----:B-1----:R1:W-:Y:S01]  /*12fc0*/  @!P1 ST.E [R8.64], R18 ;  /* 0x0000001208009985 */ /* 0x0023e2000c101908 */
[----:B------:R-:W-:-:S03]  /*12fd0*/  ISETP.GE.AND P1, PT, R10, R12, PT ;  /* 0x0000000c0a00720c */ /* 0x000fc60003f26270 */
[----:B--2---:R1:W-:Y:S01]  /*12fe0*/  @!P0 ST.E [R6.64], R17 ;  /* 0x0000001106008985 */ /* 0x0043e2000c101908 */
[----:B------:R-:W-:Y:S02]  /*12ff0*/  ISETP.GE.AND P0, PT, R5, R12, PT ;  /* 0x0000000c0500720c */ /* 0x000fe40003f06270 */
[----:B------:R-:W-:Y:S01]  /*13000*/  P2R R13, PR, RZ, 0x2 ;  /* 0x00000002ff0d7803 */ /* 0x000fe20000000000 */
[----:B------:R-:W-:Y:S05]  /*13010*/  @P2 BRA `(.L_x_281) ;  /* 0x0000091000002947 */ /* 0x000fea0003800000 */
[----:B------:R-:W-:Y:S01]  /*13020*/  IMAD R11, R11, c[0x0][0x3a0], RZ ;  /* 0x0000e8000b0b7a24 */ /* 0x000fe200078e02ff */
[----:B-1----:R-:W-:Y:S01]  /*13030*/  LEA R8, R229, R219, 0x7 ;  /* 0x000000dbe5087211 */ /* 0x002fe200078e38ff */
[C---:B------:R-:W-:Y:S01]  /*13040*/  IMAD.WIDE.U32 R6, R2.reuse, c[0x0][0x3a0], RZ ;  /* 0x0000e80002067a25 */ /* 0x040fe200078e00ff */
[----:B------:R-:W-:Y:S01]  /*13050*/  SHF.R.S32.HI R5, RZ, 0x1f, R0 ;  /* 0x0000001fff057819 */ /* 0x000fe20000011400 */
[----:B------:R1:W2:Y:S02]  /*13060*/  LDS.128 R28, [R198+0x80] ;  /* 0x00008000c61c7984 */ /* 0x0002a40000000c00 */
[----:B------:R-:W-:-:S02]  /*13070*/  IMAD R2, R2, c[0x0][0x3a4], R11 ;  /* 0x0000e90002027a24 */ /* 0x000fc400078e020b */
[----:B------:R-:W-:Y:S01]  /*13080*/  @P3 IMAD.HI.U32 R9, R8, c[0x0][0x4ec], RZ ;  /* 0x00013b0008093a27 */ /* 0x000fe200078e00ff */
[----:B------:R1:W3:Y:S02]  /*13090*/  LDS.128 R44, [R198+0x1080] ;  /* 0x00108000c62c7984 */ /* 0x0002e40000000c00 */
[----:B------:R-:W-:Y:S02]  /*130a0*/  IADD3 R3, R7, R2, RZ ;  /* 0x0000000207037210 */ /* 0x000fe40007ffe0ff */
[----:B------:R-:W-:Y:S01]  /*130b0*/  MOV R2, R6 ;  /* 0x0000000600027202 */ /* 0x000fe20000000f00 */
[----:B------:R1:W4:Y:S04]  /*130c0*/  LDS.128 R60, [R198+0x2080] ;  /* 0x00208000c63c7984 */ /* 0x0003280000000c00 */
[----:B------:R-:W-:Y:S01]  /*130d0*/  IMAD.WIDE.U32 R6, R4, c[0x0][0x3e8], R2 ;  /* 0x0000fa0004067a25 */ /* 0x000fe200078e0002 */
[----:B------:R1:W1:Y:S01]  /*130e0*/  LDS.128 R76, [R198+0x3080] ;  /* 0x00308000c64c7984 */ /* 0x0002620000000c00 */
[----:B------:R-:W-:-:S02]  /*130f0*/  MOV R2, R8 ;  /* 0x0000000800027202 */ /* 0x000fc40000000f00 */
[----:B------:R-:W-:Y:S01]  /*13100*/  IMAD R3, R5, c[0x0][0x3f0], RZ ;  /* 0x0000fc0005037a24 */ /* 0x000fe200078e02ff */
[----:B------:R1:W1:Y:S01]  /*13110*/  LDS.128 R24, [R198+0x4080] ;  /* 0x00408000c6187984 */ /* 0x0002620000000c00 */
[----:B------:R-:W-:Y:S01]  /*13120*/  IMAD R5, R4, c[0x0][0x3ec], R7 ;  /* 0x0000fb0004057a24 */ /* 0x000fe200078e0207 */
[----:B------:R-:W-:Y:S01]  /*13130*/  MOV R4, R6 ;  /* 0x0000000600047202 */ /* 0x000fe20000000f00 */
[C---:B------:R-:W-:Y:S01]  /*13140*/  IMAD R7, R0.reuse, c[0x0][0x3f4], R3 ;  /* 0x0000fd0000077a24 */ /* 0x040fe200078e0203 */
[----:B------:R1:W1:Y:S01]  /*13150*/  LDS.128 R40, [R198+0x5080] ;  /* 0x00508000c6287984 */ /* 0x0002620000000c00 */
[----:B------:R-:W-:Y:S02]  /*13160*/  @P3 SHF.R.U32.HI R2, RZ, c[0x0][0x4f0], R9 ;  /* 0x00013c00ff023a19 */ /* 0x000fe40000011609 */
[----:B------:R-:W-:Y:S01]  /*13170*/  IMAD.WIDE.U32 R4, R0, c[0x0][0x3f0], R4 ;  /* 0x0000fc0000047a25 */ /* 0x000fe200078e0004 */
[----:B------:R1:W1:Y:S01]  /*13180*/  LDS.128 R56, [R198+0x6080] ;  /* 0x00608000c6387984 */ /* 0x0002620000000c00 */
[----:B------:R-:W-:-:S02]  /*13190*/  SHF.R.S32.HI R3, RZ, 0x1f, R2 ;  /* 0x0000001fff037819 */ /* 0x000fc40000011402 */
[----:B------:R-:W-:Y:S01]  /*131a0*/  IADD3 R0, -R2, RZ, RZ ;  /* 0x000000ff02007210 */ /* 0x000fe20007ffe1ff */
[----:B------:R1:W1:Y:S01]  /*131b0*/  LDS.128 R72, [R198+0x7080] ;  /* 0x00708000c6487984 */ /* 0x0002620000000c00 */
[----:B------:R-:W-:Y:S01]  /*131c0*/  IADD3 R5, R5, R7, RZ ;  /* 0x0000000705057210 */ /* 0x000fe20007ffe0ff */
[----:B------:R-:W-:Y:S02]  /*131d0*/  IMAD R3, R3, c[0x0][0x3e0], RZ ;  /* 0x0000f80003037a24 */ /* 0x000fe400078e02ff */
[----:B------:R1:W1:Y:S01]  /*131e0*/  LDS.128 R20, [R198+0x8080] ;  /* 0x00808000c6147984 */ /* 0x0002620000000c00 */
[----:B------:R-:W-:Y:S02]  /*131f0*/  IMAD R0, R0, c[0x0][0x4e8], R8 ;  /* 0x00013a0000007a24 */ /* 0x000fe400078e0208 */
[C---:B------:R-:W-:Y:S01]  /*13200*/  IMAD R6, R2.reuse, c[0x0][0x3e4], R3 ;  /* 0x0000f90002067a24 */ /* 0x040fe200078e0203 */
[----:B------:R1:W1:Y:S01]  /*13210*/  LDS.128 R36, [R198+0x9080] ;  /* 0x00908000c6247984 */ /* 0x0002620000000c00 */
[----:B------:R-:W-:Y:S01]  /*13220*/  IMAD.WIDE.U32 R2, R2, c[0x0][0x3e0], R4 ;  /* 0x0000f80002027a25 */ /* 0x000fe200078e0004 */
[----:B------:R-:W-:-:S02]  /*13230*/  SHF.R.S32.HI R4, RZ, 0x1f, R0 ;  /* 0x0000001fff047819 */ /* 0x000fc40000011400 */
[----:B------:R1:W1:Y:S01]  /*13240*/  LDS.128 R52, [R198+0xa080] ;  /* 0x00a08000c6347984 */ /* 0x0002620000000c00 */
[----:B------:R-:W-:Y:S02]  /*13250*/  LEA R5, R229, R208, 0x7 ;  /* 0x000000d0e5057211 */ /* 0x000fe400078e38ff */
[----:B------:R-:W-:Y:S01]  /*13260*/  IADD3 R3, R3, R6, RZ ;  /* 0x0000000603037210 */ /* 0x000fe20007ffe0ff */
[----:B------:R1:W1:Y:S01]  /*13270*/  LDS.128 R68, [R198+0xb080] ;  /* 0x00b08000c6447984 */ /* 0x0002620000000c00 */
[----:B------:R-:W-:-:S03]  /*13280*/  IMAD R4, R4, c[0x0][0x3d8], RZ ;  /* 0x0000f60004047a24 */ /* 0x000fc600078e02ff */
[----:B------:R1:W1:Y:S01]  /*13290*/  LDS.128 R16, [R198+0xc080] ;  /* 0x00c08000c6107984 */ /* 0x0002620000000c00 */
[----:B------:R-:W-:-:S03]  /*132a0*/  IMAD.WIDE.U32 R2, R0, c[0x0][0x3d8], R2 ;  /* 0x0000f60000027a25 */ /* 0x000fc600078e0002 */
[----:B------:R1:W1:Y:S01]  /*132b0*/  LDS.128 R32, [R198+0xd080] ;  /* 0x00d08000c6207984 */ /* 0x0002620000000c00 */
[----:B------:R-:W-:Y:S01]  /*132c0*/  IMAD R0, R0, c[0x0][0x3dc], R4 ;  /* 0x0000f70000007a24 */ /* 0x000fe200078e0204 */
[C---:B------:R-:W-:Y:S02]  /*132d0*/  LEA R14, P0, R2.reuse, c[0x0][0x380], 0x1 ;  /* 0x0000e000020e7a11 */ /* 0x040fe400078008ff */
[----:B------:R1:W1:Y:S02]  /*132e0*/  LDS.128 R48, [R198+0xe080] ;  /* 0x00e08000c6307984 */ /* 0x0002640000000c00 */
[----:B------:R-:W-:Y:S02]  /*132f0*/  IADD3 R0, R3, R0, RZ ;  /* 0x0000000003007210 */ /* 0x000fe40007ffe0ff */
[----:B------:R1:W1:Y:S02]  /*13300*/  LDS.128 R64, [R198+0xf080] ;  /* 0x00f08000c6407984 */ /* 0x0002640000000c00 */
[----:B------:R-:W-:Y:S01]  /*13310*/  LEA.HI.X R13, R2, c[0x0][0x384], R0, 0x1, P0 ;  /* 0x0000e100020d7a11 */ /* 0x000fe200000f0c00 */
[----:B------:R-:W-:Y:S05]  /*13320*/  BRA.DIV ~URZ, `(.L_x_282) ;  /* 0x000049927f007947 */ /* 0x000fea000b800000 */
[----:B--234-:R2:W3:Y:S02]  /*13330*/  SHFL.IDX PT, R4, R13, RZ, 0x181f ;  /* 0x00181fff0d047589 */ /* 0x01c4e400000e0000 */
.L_x_353:
[----:B------:R-:W-:Y:S05]  /*13340*/  BRA.DIV ~URZ, `(.L_x_283) ;  /* 0x000049e27f007947 */ /* 0x000fea000b800000 */
[----:B------:R4:W2:Y:S02]  /*13350*/  SHFL.IDX PT, R0, R14, RZ, 0x181f ;  /* 0x00181fff0e007589 */ /* 0x0008a400000e0000 */
.L_x_354:
[----:B------:R-:W-:Y:S01]  /*13360*/  ISETP.GE.AND P0, PT, R5, R12, PT ;  /* 0x0000000c0500720c */ /* 0x000fe20003f06270 */
[----:B------:R-:W-:-:S12]  /*13370*/  BSSY B0, `(.L_x_284) ;  /* 0x0000012000007945 */ /* 0x000fd80003800000 */
[----:B------:R-:W-:Y:S05]  /*13380*/  @P0 BRA `(.L_x_285) ;  /* 0x0000010000000947 */ /* 0x000fea0003800000 */
[----:B------:R-:W-:Y:S02]  /*13390*/  ISETP.GE.AND P3, PT, R134, c[0x0][0x3c8], PT ;  /* 0x0000f20086007a0c */ /* 0x000fe40003f66270 */
[----:B------:R-:W-:Y:S02]  /*133a0*/  ISETP.GE.AND P2, PT, R136, c[0x0][0x3c8], PT ;  /* 0x0000f20088007a0c */ /* 0x000fe40003f46270 */
[----:B------:R-:W-:Y:S02]  /*133b0*/  ISETP.GE.AND P1, PT, R199, c[0x0][0x3c8], PT ;  /* 0x0000f200c7007a0c */ /* 0x000fe40003f26270 */
[----:B------:R-:W-:-:S07]  /*133c0*/  ISETP.GE.AND P0, PT, R200, c[0x0][0x3c8], PT ;  /* 0x0000f200c8007a0c */ /* 0x000fce0003f06270 */
[CC--:B--2---:R-:W-:Y:S02]  /*133d0*/  @!P3 LEA R10, P4, R134.reuse, R0.reuse, 0x1 ;  /* 0x00000000860ab211 */ /* 0x0c4fe400078808ff */
[-C--:B------:R-:W-:Y:S02]  /*133e0*/  @!P2 LEA R8, P6, R205, R0.reuse, 0x1 ;  /* 0x00000000cd08a211 */ /* 0x080fe400078c08ff */
[----:B------:R-:W-:Y:S02]  /*133f0*/  @!P1 LEA R6, P5, R199, R0, 0x1 ;  /* 0x00000000c7069211 */ /* 0x000fe400078a08ff */
[----:B---3--:R-:W-:Y:S02]  /*13400*/  @!P3 LEA.HI.X R11, R134, R4, R135, 0x1, P4 ;  /* 0x00000004860bb211 */ /* 0x008fe400020f0c87 */
[----:B------:R-:W-:Y:S02]  /*13410*/  @!P0 LEA R2, P4, R200, R0, 0x1 ;  /* 0x00000000c8028211 */ /* 0x000fe400078808ff */
[-C--:B------:R-:W-:Y:S01]  /*13420*/  @!P2 LEA.HI.X R9, R205, R4.reuse, R209, 0x1, P6 ;  /* 0x00000004cd09a211 */ /* 0x080fe200030f0cd1 */
[----:B------:R2:W-:Y:S01]  /*13430*/  @!P3 ST.E.128 [R10.64], R28 ;  /* 0x0000001c0a00b985 */ /* 0x0005e2000c101d08 */
[----:B------:R-:W-:-:S02]  /*13440*/  @!P1 LEA.HI.X R7, R199, R4, R211, 0x1, P5 ;  /* 0x00000004c7079211 */ /* 0x000fc400028f0cd3 */
[----:B------:R-:W-:Y:S01]  /*13450*/  @!P0 LEA.HI.X R3, R200, R4, R210, 0x1, P4 ;  /* 0x00000004c8038211 */ /* 0x000fe200020f0cd2 */
[----:B-1----:R2:W-:Y:S04]  /*13460*/  @!P2 ST.E.128 [R8.64], R24 ;  /* 0x000000180800a985 */ /* 0x0025e8000c101d08 */
[----:B------:R2:W-:Y:S04]  /*13470*/  @!P1 ST.E.128 [R6.64], R20 ;  /* 0x0000001406009985 */ /* 0x0005e8000c101d08 */
[----:B------:R2:W-:Y:S02]  /*13480*/  @!P0 ST.E.128 [R2.64], R16 ;  /* 0x0000001002008985 */ /* 0x0005e4000c101d08 */
.L_x_285:
[----:B------:R-:W-:Y:S05]  /*13490*/  BSYNC B0 ;  /* 0x0000000000007941 */ /* 0x000fea0003800000 */
.L_x_284:
[----:B------:R-:W-:Y:S05]  /*134a0*/  BRA.DIV ~URZ, `(.L_x_286) ;  /* 0x000048f27f007947 */ /* 0x000fea000b800000 */
[----:B---3--:R3:W4:Y:S04]  /*134b0*/  SHFL.IDX PT, R4, R13, 0x1, 0x181f ;  /* 0x00381f000d047f89 */ /* 0x00872800000e0000 */
[----:B--2---:R3:W2:Y:S02]  /*134c0*/  SHFL.IDX PT, R0, R14, 0x1, 0x181f ;  /* 0x00381f000e007f89 */ /* 0x0046a400000e0000 */
.L_x_355:
[----:B------:R-:W-:Y:S01]  /*134d0*/  IADD3 R2, R5, 0x20, RZ ;  /* 0x0000002005027810 */ /* 0x000fe20007ffe0ff */
[----:B------:R-:W-:Y:S03]  /*134e0*/  BSSY B0, `(.L_x_287) ;  /* 0x0000013000007945 */ /* 0x000fe60003800000 */
[----:B------:R-:W-:-:S13]  /*134f0*/  ISETP.GE.AND P0, PT, R2, R12, PT ;  /* 0x0000000c0200720c */ /* 0x000fda0003f06270 */
        /* <DEDUP_REMOVED lines=8> */
[----:B----4-:R-:W-:Y:S02]  /*13580*/  @!P3 LEA.HI.X R11, R134, R4, R135, 0x1, P4 ;  /* 0x00000004860bb211 */ /* 0x010fe400020f0c87 */
        /* <DEDUP_REMOVED lines=8> */
.L_x_288:
[----:B------:R-:W-:Y:S05]  /*13610*/  BSYNC B0 ;  /* 0x0000000000007941 */ /* 0x000fea0003800000 */
.L_x_287:
[----:B------:R-:W-:Y:S05]  /*13620*/  BRA.DIV ~URZ, `(.L_x_289) ;  /* 0x000048427f007947 */ /* 0x000fea000b800000 */
[----:B----4-:R4:W3:Y:S02]  /*13630*/  SHFL.IDX PT, R4, R13, 0x2, 0x181f ;  /* 0x00581f000d047f89 */ /* 0x0108e400000e0000 */
.L_x_356:
[----:B------:R-:W-:Y:S05]  /*13640*/  BRA.DIV ~URZ, `(.L_x_290) ;  /* 0x000048927f007947 */ /* 0x000fea000b800000 */
[----:B--2---:R2:W4:Y:S02]  /*13650*/  SHFL.IDX PT, R0, R14, 0x2, 0x181f ;  /* 0x00581f000e007f89 */ /* 0x00452400000e0000 */
.L_x_357:
        /* <DEDUP_REMOVED lines=8> */
[CC--:B----4-:R-:W-:Y:S02]  /*136e0*/  @!P3 LEA R10, P4, R134.reuse, R0.reuse, 0x1 ;  /* 0x00000000860ab211 */ /* 0x0d0fe400078808ff */
        /* <DEDUP_REMOVED lines=11> */
.L_x_292:
[----:B------:R-:W-:Y:S05]  /*137a0*/  BSYNC B0 ;  /* 0x0000000000007941 */ /* 0x000fea0003800000 */
.L_x_291:
[----:B------:R-:W-:Y:S05]  /*137b0*/  BRA.DIV ~URZ, `(.L_x_293) ;  /* 0x000047927f007947 */ /* 0x000fea000b800000 */
[----:B---3--:R3:W2:Y:S04]  /*137c0*/  SHFL.IDX PT, R4, R13, 0x3, 0x181f ;  /* 0x00781f000d047f89 */ /* 0x0086a800000e0000 */
[----:B----4-:R3:W4:Y:S02]  /*137d0*/  SHFL.IDX PT, R0, R14, 0x3, 0x181f ;  /* 0x00781f000e007f89 */ /* 0x01072400000e0000 */
.L_x_358:
[----:B------:R-:W-:-:S04]  /*137e0*/  IADD3 R2, R5, 0x60, RZ ;  /* 0x0000006005027810 */ /* 0x000fc80007ffe0ff */
[----:B------:R-:W-:-:S13]  /*137f0*/  ISETP.GE.AND P0, PT, R2, R12, PT ;  /* 0x0000000c0200720c */ /* 0x000fda0003f06270 */
[----:B------:R-:W-:Y:S05]  /*13800*/  @P0 BRA `(.L_x_294) ;  /* 0x00002c3000000947 */ /* 0x000fea0003800000 */
[----:B------:R-:W-:Y:S02]  /*13810*/  ISETP.GE.AND P2, PT, R134, c[0x0][0x3c8], PT ;  /* 0x0000f20086007a0c */ /* 0x000fe40003f46270 */
[----:B------:R-:W-:Y:S02]  /*13820*/  ISETP.GE.AND P1, PT, R136, c[0x0][0x3c8], PT ;  /* 0x0000f20088007a0c */ /* 0x000fe40003f26270 */
[----:B------:R-:W-:-:S09]  /*13830*/  ISETP.GE.AND P0, PT, R199, c[0x0][0x3c8], PT ;  /* 0x0000f200c7007a0c */ /* 0x000fd20003f06270 */
[CC--:B----4-:R-:W-:Y:S02]  /*13840*/  @!P2 LEA R8, P5, R134.reuse, R0.reuse, 0x1 ;  /* 0x000000008608a211 */ /* 0x0d0fe400078a08ff */
[-C--:B------:R-:W-:Y:S02]  /*13850*/  @!P1 LEA R6, P4, R205, R0.reuse, 0x1 ;  /* 0x00000000cd069211 */ /* 0x080fe400078808ff */
[----:B------:R-:W-:Y:S02]  /*13860*/  @!P0 LEA R2, P3, R199, R0, 0x1 ;  /* 0x00000000c7028211 */ /* 0x000fe400078608ff */
[-C--:B--2---:R-:W-:Y:S02]  /*13870*/  @!P2 LEA.HI.X R9, R134, R4.reuse, R135, 0x1, P5 ;  /* 0x000000048609a211 */ /* 0x084fe400028f0c87 */
[-C--:B------:R-:W-:Y:S02]  /*13880*/  @!P1 LEA.HI.X R7, R205, R4.reuse, R209, 0x1, P4 ;  /* 0x00000004cd079211 */ /* 0x080fe400020f0cd1 */
[----:B------:R-:W-:Y:S01]  /*13890*/  @!P0 LEA.HI.X R3, R199, R4, R211, 0x1, P3 ;  /* 0x00000004c7038211 */ /* 0x000fe200018f0cd3 */
[----:B-1----:R1:W-:Y:S04]  /*138a0*/  @!P2 ST.E.128 [R8.64], R76 ;  /* 0x0000004c0800a985 */ /* 0x0023e8000c101d08 */
[----:B------:R1:W-:Y:S04]  /*138b0*/  @!P1 ST.E.128 [R6.64], R72 ;  /* 0x0000004806009985 */ /* 0x0003e8000c101d08 */
[----:B------:R1:W-:Y:S01]  /*138c0*/  @!P0 ST.E.128 [R2.64], R68 ;  /* 0x0000004402008985 */ /* 0x0003e2000c101d08 */
[----:B------:R-:W-:-:S13]  /*138d0*/  ISETP.GE.AND P0, PT, R200, c[0x0][0x3c8], PT ;  /* 0x0000f200c8007a0c */ /* 0x000fda0003f06270 */
[----:B------:R-:W-:Y:S05]  /*138e0*/  @P0 BRA `(.L_x_294) ;  /* 0x00002b5000000947 */ /* 0x000fea0003800000 */
[----:B-1----:R-:W-:-:S04]  /*138f0*/  LEA R2, P0, R200, R0, 0x1 ;  /* 0x00000000c8027211 */ /* 0x002fc800078008ff */
[----:B------:R-:W-:-:S05]  /*13900*/  LEA.HI.X R3, R200, R4, R210, 0x1, P0 ;  /* 0x00000004c8037211 */ /* 0x000fca00000f0cd2 */
[----:B------:R1:W-:Y:S01]  /*13910*/  ST.E.128 [R2.64], R64 ;  /* 0x0000004002007985 */ /* 0x0003e2000c101d08 */
[----:B------:R-:W-:Y:S05]  /*13920*/  BRA `(.L_x_294) ;  /* 0x00002b1000007947 */ /* 0x000fea0003800000 */
.L_x_281:
[----:B------:R-:W-:Y:S02]  /*13930*/  IMAD R11, R11, c[0x0][0x408], RZ ;  /* 0x000102000b0b7a24 */ /* 0x000fe400078e02ff */
[----:B-1----:R-:W-:-:S04]  /*13940*/  IMAD.WIDE.U32 R6, R2, c[0x0][0x408], RZ ;  /* 0x0001020002067a25 */ /* 0x002fc800078e00ff */
[----:B------:R-:W-:Y:S01]  /*13950*/  IMAD R11, R2, c[0x0][0x40c], R11 ;  /* 0x00010300020b7a24 */ /* 0x000fe200078e020b */
[----:B------:R-:W-:-:S04]  /*13960*/  SHF.R.S32.HI R2, RZ, 0x1f, R0 ;  /* 0x0000001fff027819 */ /* 0x000fc80000011400 */
[----:B------:R-:W-:Y:S01]  /*13970*/  IADD3 R7, R7, R11, RZ ;  /* 0x0000000b07077210 */ /* 0x000fe20007ffe0ff */
[----:B------:R-:W-:-:S04]  /*13980*/  IMAD R2, R2, c[0x0][0x440], RZ ;  /* 0x0001100002027a24 */ /* 0x000fc800078e02ff */
[----:B------:R-:W-:-:S04]  /*13990*/  IMAD.WIDE.U32 R6, R4, c[0x0][0x438], R6 ;  /* 0x00010e0004067a25 */ /* 0x000fc800078e0006 */
[----:B------:R-:W-:Y:S01]  /*139a0*/  IMAD R5, R4, c[0x0][0x43c], R7 ;  /* 0x00010f0004057a24 */ /* 0x000fe200078e0207 */
[----:B------:R-:W-:-:S05]  /*139b0*/  MOV R4, R6 ;  /* 0x0000000600047202 */ /* 0x000fca0000000f00 */
[----:B------:R-:W-:-:S04]  /*139c0*/  IMAD.WIDE.U32 R4, R0, c[0x0][0x440], R4 ;  /* 0x0001100000047a25 */ /* 0x000fc800078e0004 */
[----:B------:R-:W-:Y:S02]  /*139d0*/  IMAD R0, R0, c[0x0][0x444], R2 ;  /* 0x0001110000007a24 */ /* 0x000fe400078e0202 */
[----:B------:R-:W-:-:S03]  /*139e0*/  @P3 IMAD.HI.U32 R2, R3, c[0x0][0x4ec], RZ ;  /* 0x00013b0003023a27 */ /* 0x000fc600078e00ff */
[----:B------:R-:W-:Y:S02]  /*139f0*/  IADD3 R5, R5, R0, RZ ;  /* 0x0000000005057210 */ /* 0x000fe40007ffe0ff */
[----:B------:R-:W-:Y:S02]  /*13a00*/  MOV R0, R3 ;  /* 0x0000000300007202 */ /* 0x000fe40000000f00 */
[----:B------:R-:W-:Y:S01]  /*13a10*/  @P3 SHF.R.U32.HI R0, RZ, c[0x0][0x4f0], R2 ;  /* 0x00013c00ff003a19 */ /* 0x000fe20000011602 */
[----:B------:R-:W-:-:S03]  /*13a20*/  IMAD.WIDE.U32 R4, R246, c[0x0][0x448], R4 ;  /* 0x00011200f6047a25 */ /* 0x000fc600078e0004 */
[----:B------:R-:W-:Y:S01]  /*13a30*/  SHF.R.S32.HI R2, RZ, 0x1f, R0 ;  /* 0x0000001fff027819 */ /* 0x000fe20000011400 */
[----:B------:R-:W-:Y:S01]  /*13a40*/  IMAD R5, R246, c[0x0][0x44c], R5 ;  /* 0x00011300f6057a24 */ /* 0x000fe200078e0205 */
[----:B------:R-:W-:-:S03]  /*13a50*/  IADD3 R6, -R0, RZ, RZ ;  /* 0x000000ff00067210 */ /* 0x000fc60007ffe1ff */
[----:B------:R-:W-:Y:S02]  /*13a60*/  IMAD R7, R2, c[0x0][0x430], RZ ;  /* 0x00010c0002077a24 */ /* 0x000fe400078e02ff */
[----:B------:R-:W-:Y:S02]  /*13a70*/  IMAD R6, R6, c[0x0][0x4e8], R3 ;  /* 0x00013a0006067a24 */ /* 0x000fe400078e0203 */
[----:B------:R-:W-:-:S04]  /*13a80*/  IMAD.WIDE.U32 R2, R0, c[0x0][0x430], R4 ;  /* 0x00010c0000027a25 */ /* 0x000fc800078e0004 */
[----:B------:R-:W-:-:S05]  /*13a90*/  IMAD R0, R0, c[0x0][0x434], R7 ;  /* 0x00010d0000007a24 */ /* 0x000fca00078e0207 */
[----:B------:R-:W-:Y:S02]  /*13aa0*/  IADD3 R3, R3, R0, RZ ;  /* 0x0000000003037210 */ /* 0x000fe40007ffe0ff */
[----:B------:R-:W-:-:S03]  /*13ab0*/  SHF.R.S32.HI R0, RZ, 0x1f, R6 ;  /* 0x0000001fff007819 */ /* 0x000fc60000011406 */
[----:B------:R-:W-:-:S04]  /*13ac0*/  IMAD.WIDE.U32 R2, R6, c[0x0][0x428], R2 ;  /* 0x00010a0006027a25 */ /* 0x000fc800078e0002 */
[----:B------:R-:W-:Y:S01]  /*13ad0*/  IMAD R0, R0, c[0x0][0x428], RZ ;  /* 0x00010a0000007a24 */ /* 0x000fe200078e02ff */
[----:B------:R-:W-:-:S03]  /*13ae0*/  LEA R12, P1, R2, c[0x0][0x400], 0x2 ;  /* 0x00010000020c7a11 */ /* 0x000fc600078210ff */
[----:B------:R-:W-:-:S05]  /*13af0*/  IMAD R6, R6, c[0x0][0x42c], R0 ;  /* 0x00010b0006067a24 */ /* 0x000fca00078e0200 */
[----:B------:R-:W-:-:S04]  /*13b00*/  IADD3 R6, R3, R6, RZ ;  /* 0x0000000603067210 */ /* 0x000fc80007ffe0ff */
[----:B------:R-:W-:Y:S01]  /*13b10*/  LEA.HI.X R5, R2, c[0x0][0x404], R6, 0x2, P1 ;  /* 0x0001010002057a11 */ /* 0x000fe200008f1406 */
[----:B------:R-:W-:Y:S05]  /*13b20*/  BRA.DIV ~URZ, `(.L_x_295) ;  /* 0x000044f27f007947 */ /* 0x000fea000b800000 */
[----:B------:R1:W2:Y:S02]  /*13b30*/  SHFL.IDX PT, R4, R5, RZ, 0x1c1f ;  /* 0x001c1fff05047589 */ /* 0x0002a400000e0000 */
.L_x_359:
[----:B------:R-:W-:Y:S05]  /*13b40*/  BRA.DIV ~URZ, `(.L_x_296) ;  /* 0x000045427f007947 */ /* 0x000fea000b800000 */
[----:B------:R3:W4:Y:S02]  /*13b50*/  SHFL.IDX PT, R0, R12, RZ, 0x1c1f ;  /* 0x001c1fff0c007589 */ /* 0x00072400000e0000 */
.L_x_360:
[----:B------:R-:W-:Y:S01]  /*13b60*/  BSSY B0, `(.L_x_297) ;  /* 0x00000d6000007945 */ /* 0x000fe20003800000 */
[----:B------:R-:W-:Y:S05]  /*13b70*/  @P0 BRA `(.L_x_298) ;  /* 0x00000d4000000947 */ /* 0x000fea0003800000 */
[C---:B------:R-:W-:Y:S02]  /*13b80*/  ISETP.GE.AND P0, PT, R249.reuse, c[0x0][0x3c8], PT ;  /* 0x0000f200f9007a0c */ /* 0x040fe40003f06270 */
[C---:B------:R-:W-:Y:S02]  /*13b90*/  IADD3 R8, R249.reuse, 0x8, RZ ;  /* 0x00000008f9087810 */ /* 0x040fe40007ffe0ff */
[C---:B------:R-:W-:Y:S02]  /*13ba0*/  IADD3 R9, R249.reuse, 0x8, RZ ;  /* 0x00000008f9097810 */ /* 0x040fe40007ffe0ff */
[----:B------:R-:W-:Y:S02]  /*13bb0*/  IADD3 R7, R249, 0x10, RZ ;  /* 0x00000010f9077810 */ /* 0x000fe40007ffe0ff */
[----:B------:R-:W-:-:S02]  /*13bc0*/  SHF.R.S32.HI R9, RZ, 0x1f, R9 ;  /* 0x0000001fff097819 */ /* 0x000fc40000011409 */
[C---:B------:R-:W-:Y:S02]  /*13bd0*/  IADD3 R6, R249.reuse, 0x18, RZ ;  /* 0x00000018f9067810 */ /* 0x040fe40007ffe0ff */
[C---:B------:R-:W-:Y:S01]  /*13be0*/  IADD3 R14, R249.reuse, 0x60, RZ ;  /* 0x00000060f90e7810 */ /* 0x040fe20007ffe0ff */
[----:B----4-:R-:W-:Y:S01]  /*13bf0*/  @!P0 IMAD.MOV.U32 R2, RZ, RZ, R0 ;  /* 0x000000ffff028224 */ /* 0x010fe200078e0000 */
[----:B------:R-:W-:Y:S01]  /*13c00*/  ISETP.GE.AND P2, PT, R6, c[0x0][0x3c8], PT ;  /* 0x0000f20006007a0c */ /* 0x000fe20003f46270 */
[----:B--2---:R-:W-:Y:S01]  /*13c10*/  @!P0 IMAD.MOV.U32 R3, RZ, RZ, R4 ;  /* 0x000000ffff038224 */ /* 0x004fe200078e0004 */
[----:B------:R-:W-:Y:S02]  /*13c20*/  ISETP.GE.AND P3, PT, R14, c[0x0][0x3c8], PT ;  /* 0x0000f2000e007a0c */ /* 0x000fe40003f66270 */
[C---:B------:R-:W-:Y:S01]  /*13c30*/  IADD3 R10, R249.reuse, 0x70, RZ ;  /* 0x00000070f90a7810 */ /* 0x040fe20007ffe0ff */
[C---:B------:R-:W-:Y:S01]  /*13c40*/  @!P0 IMAD.WIDE R2, R249.reuse, 0x4, R2 ;  /* 0x00000004f9028825 */ /* 0x040fe200078e0202 */
[----:B------:R-:W-:-:S02]  /*13c50*/  IADD3 R15, R249, 0x60, RZ ;  /* 0x00000060f90f7810 */ /* 0x000fc40007ffe0ff */
[----:B------:R-:W-:Y:S02]  /*13c60*/  ISETP.GE.AND P4, PT, R10, c[0x0][0x3c8], PT ;  /* 0x0000f2000a007a0c */ /* 0x000fe40003f86270 */
[----:B------:R2:W-:Y:S01]  /*13c70*/  @!P0 ST.E.64 [R2.64], R132 ;  /* 0x0000008402008985 */ /* 0x0005e2000c101b08 */
[----:B------:R-:W-:Y:S02]  /*13c80*/  ISETP.GE.AND P0, PT, R8, c[0x0][0x3c8], PT ;  /* 0x0000f20008007a0c */ /* 0x000fe40003f06270 */
[----:B------:R-:W-:Y:S02]  /*13c90*/  SHF.R.S32.HI R15, RZ, 0x1f, R15 ;  /* 0x0000001fff0f7819 */ /* 0x000fe4000001140f */
[C---:B------:R-:W-:Y:S02]  /*13ca0*/  IADD3 R11, R249.reuse, 0x68, RZ ;  /* 0x00000068f90b7810 */ /* 0x040fe40007ffe0ff */
[----:B------:R-:W-:Y:S02]  /*13cb0*/  IADD3 R16, R249, 0xa0, RZ ;  /* 0x000000a0f9107810 */ /* 0x000fe40007ffe0ff */
[----:B------:R-:W-:-:S02]  /*13cc0*/  SHF.R.S32.HI R11, RZ, 0x1f, R11 ;  /* 0x0000001fff0b7819 */ /* 0x000fc4000001140b */
[----:B------:R-:W-:Y:S02]  /*13cd0*/  SHF.R.S32.HI R16, RZ, 0x1f, R16 ;  /* 0x0000001fff107819 */ /* 0x000fe40000011410 */
[----:B------:R-:W-:-:S04]  /*13ce0*/  IADD3 R17, R249, 0xc8, RZ ;  /* 0x000000c8f9117810 */ /* 0x000fc80007ffe0ff */
[----:B------:R-:W-:Y:S02]  /*13cf0*/  SHF.R.S32.HI R17, RZ, 0x1f, R17 ;  /* 0x0000001fff117819 */ /* 0x000fe40000011411 */
[----:B--2---:R-:W-:-:S04]  /*13d00*/  @!P0 LEA R2, P1, R8, R0, 0x2 ;  /* 0x0000000008028211 */ /* 0x004fc800078210ff */
[----:B------:R-:W-:Y:S02]  /*13d10*/  @!P0 LEA.HI.X R3, R8, R4, R9, 0x2, P1 ;  /* 0x0000000408038211 */ /* 0x000fe400008f1409 */
[C---:B------:R-:W-:Y:S02]  /*13d20*/  IADD3 R8, R249.reuse, 0x10, RZ ;  /* 0x00000010f9087810 */ /* 0x040fe40007ffe0ff */
[----:B------:R-:W-:Y:S01]  /*13d30*/  IADD3 R9, R249, 0x30, RZ ;  /* 0x00000030f9097810 */ /* 0x000fe20007ffe0ff */
[----:B------:R2:W-:Y:S01]  /*13d40*/  @!P0 ST.E.64 [R2.64], R152 ;  /* 0x0000009802008985 */ /* 0x0005e2000c101b08 */
[----:B------:R-:W-:Y:S02]  /*13d50*/  ISETP.GE.AND P0, PT, R7, c[0x0][0x3c8], PT ;  /* 0x0000f20007007a0c */ /* 0x000fe40003f06270 */
[----:B------:R-:W-:Y:S02]  /*13d60*/  SHF.R.S32.HI R8, RZ, 0x1f, R8 ;  /* 0x0000001fff087819 */ /* 0x000fe40000011408 */
[----:B------:R-:W-:-:S09]  /*13d70*/  SHF.R.S32.HI R9, RZ, 0x1f, R9 ;  /* 0x0000001fff097819 */ /* 0x000fd20000011409 */
[----:B--2---:R-:W-:-:S04]  /*13d80*/  @!P0 LEA R2, P1, R7, R0, 0x2 ;  /* 0x0000000007028211 */ /* 0x004fc800078210ff */
[----:B------:R-:W-:Y:S02]  /*13d90*/  @!P0 LEA.HI.X R3, R7, R4, R8, 0x2, P1 ;  /* 0x0000000407038211 */ /* 0x000fe400008f1408 */
[C---:B------:R-:W-:Y:S02]  /*13da0*/  IADD3 R7, R249.reuse, 0x18, RZ ;  /* 0x00000018f9077810 */ /* 0x040fe40007ffe0ff */
[----:B------:R-:W-:Y:S01]  /*13db0*/  ISETP.GE.AND P1, PT, R248, c[0x0][0x3c8], PT ;  /* 0x0000f200f8007a0c */ /* 0x000fe20003f26270 */
[----:B------:R2:W-:Y:S01]  /*13dc0*/  @!P0 ST.E.64 [R2.64], R148 ;  /* 0x0000009402008985 */ /* 0x0005e2000c101b08 */
[----:B------:R-:W-:Y:S02]  /*13dd0*/  SHF.R.S32.HI R7, RZ, 0x1f, R7 ;  /* 0x0000001fff077819 */ /* 0x000fe40000011407 */
[----:B------:R-:W-:Y:S02]  /*13de0*/  IADD3 R8, R249, 0x30, RZ ;  /* 0x00000030f9087810 */ /* 0x000fe40007ffe0ff */
[----:B--2---:R-:W-:-:S04]  /*13df0*/  @!P2 LEA R2, P0, R6, R0, 0x2 ;  /* 0x000000000602a211 */ /* 0x004fc800078010ff */
[----:B------:R-:W-:Y:S02]  /*13e00*/  @!P2 LEA.HI.X R3, R6, R4, R7, 0x2, P0 ;  /* 0x000000040603a211 */ /* 0x000fe400000f1407 */
[----:B------:R-:W-:Y:S02]  /*13e10*/  SHF.R.S32.HI R6, RZ, 0x1f, R248 ;  /* 0x0000001fff067819 */ /* 0x000fe400000114f8 */
[----:B------:R-:W-:Y:S01]  /*13e20*/  IADD3 R7, R249, 0x38, RZ ;  /* 0x00000038f9077810 */ /* 0x000fe20007ffe0ff */
[----:B------:R2:W-:Y:S01]  /*13e30*/  @!P2 ST.E.64 [R2.64], R144 ;  /* 0x000000900200a985 */ /* 0x0005e2000c101b08 */
[----:B------:R-:W-:Y:S02]  /*13e40*/  ISETP.GE.AND P2, PT, R247, c[0x0][0x3c8], PT ;  /* 0x0000f200f7007a0c */ /* 0x000fe40003f46270 */
[----:B--2---:R-:W-:-:S04]  /*13e50*/  @!P1 LEA R2, P0, R248, R0, 0x2 ;  /* 0x00000000f8029211 */ /* 0x004fc800078010ff */
[----:B------:R-:W-:Y:S02]  /*13e60*/  @!P1 LEA.HI.X R3, R248, R4, R6, 0x2, P0 ;  /* 0x00000004f8039211 */ /* 0x000fe400000f1406 */
[----:B------:R-:W-:-:S03]  /*13e70*/  SHF.R.S32.HI R6, RZ, 0x1f, R247 ;  /* 0x0000001fff067819 */ /* 0x000fc600000114f7 */
[----:B------:R2:W-:Y:S01]  /*13e80*/  @!P1 ST.E.64 [R2.64], R156 ;  /* 0x0000009c02009985 */ /* 0x0005e2000c101b08 */
[----:B------:R-:W-:Y:S02]  /*13e90*/  ISETP.GE.AND P1, PT, R8, c[0x0][0x3c8], PT ;  /* 0x0000f20008007a0c */ /* 0x000fe40003f26270 */
[----:B--2---:R-:W-:-:S04]  /*13ea0*/  @!P2 LEA R2, P0, R247, R0, 0x2 ;  /* 0x00000000f702a211 */ /* 0x004fc800078010ff */
[----:B------:R-:W-:Y:S02]  /*13eb0*/  @!P2 LEA.HI.X R3, R247, R4, R6, 0x2, P0 ;  /* 0x00000004f703a211 */ /* 0x000fe400000f1406 */
[----:B------:R-:W-:-:S03]  /*13ec0*/  IADD3 R6, R249, 0x40, RZ ;  /* 0x00000040f9067810 */ /* 0x000fc60007ffe0ff */
[----:B------:R2:W-:Y:S01]  /*13ed0*/  @!P2 ST.E.64 [R2.64], R24 ;  /* 0x000000180200a985 */ /* 0x0005e2000c101b08 */
[----:B------:R-:W-:Y:S02]  /*13ee0*/  ISETP.GE.AND P2, PT, R7, c[0x0][0x3c8], PT ;  /* 0x0000f20007007a0c */ /* 0x000fe40003f46270 */
[----:B--2---:R-:W-:-:S04]  /*13ef0*/  @!P1 LEA R2, P0, R8, R0, 0x2 ;  /* 0x0000000008029211 */ /* 0x004fc800078010ff */
[----:B------:R-:W-:Y:S02]  /*13f00*/  @!P1 LEA.HI.X R3, R8, R4, R9, 0x2, P0 ;  /* 0x0000000408039211 */ /* 0x000fe400000f1409 */
[C---:B------:R-:W-:Y:S02]  /*13f10*/  IADD3 R9, R249.reuse, 0x38, RZ ;  /* 0x00000038f9097810 */ /* 0x040fe40007ffe0ff */
[----:B------:R-:W-:Y:S01]  /*13f20*/  IADD3 R8, R249, 0x48, RZ ;  /* 0x00000048f9087810 */ /* 0x000fe20007ffe0ff */
[----:B------:R2:W-:Y:S01]  /*13f30*/  @!P1 ST.E.64 [R2.64], R28 ;  /* 0x0000001c02009985 */ /* 0x0005e2000c101b08 */
[----:B------:R-:W-:Y:S02]  /*13f40*/  ISETP.GE.AND P1, PT, R6, c[0x0][0x3c8], PT ;  /* 0x0000f20006007a0c */ /* 0x000fe40003f26270 */
[----:B------:R-:W-:Y:S02]  /*13f50*/  SHF.R.S32.HI R9, RZ, 0x1f, R9 ;  /* 0x0000001fff097819 */ /* 0x000fe40000011409 */
[----:B--2---:R-:W-:-:S04]  /*13f60*/  @!P2 LEA R2, P0, R7, R0, 0x2 ;  /* 0x000000000702a211 */ /* 0x004fc800078010ff */
[----:B------:R-:W-:Y:S02]  /*13f70*/  @!P2 LEA.HI.X R3, R7, R4, R9, 0x2, P0 ;  /* 0x000000040703a211 */ /* 0x000fe400000f1409 */
[C---:B------:R-:W-:Y:S02]  /*13f80*/  IADD3 R9, R249.reuse, 0x40, RZ ;  /* 0x00000040f9097810 */ /* 0x040fe40007ffe0ff */
[----:B------:R-:W-:Y:S01]  /*13f90*/  IADD3 R7, R249, 0x50, RZ ;  /* 0x00000050f9077810 */ /* 0x000fe20007ffe0ff */
[----:B------:R2:W-:Y:S01]  /*13fa0*/  @!P2 ST.E.64 [R2.64], R32 ;  /* 0x000000200200a985 */ /* 0x0005e2000c101b08 */
[----:B------:R-:W-:Y:S02]  /*13fb0*/  SHF.R.S32.HI R9, RZ, 0x1f, R9 ;  /* 0x0000001fff097819 */ /* 0x000fe40000011409 */
        /* <DEDUP_REMOVED lines=24> */
[----:B------:R-:W-:-:S03]  /*14140*/  @!P3 LEA R6, P5, R14, R0, 0x2 ;  /* 0x000000000e06b211 */ /* 0x000fc600078a10ff */
[----:B------:R2:W-:Y:S01]  /*14150*/  @!P2 ST.E.64 [R2.64], R48 ;  /* 0x000000300200a985 */ /* 0x0005e2000c101b08 */
[----:B------:R-:W-:Y:S02]  /*14160*/  @!P3 LEA.HI.X R7, R14, R4, R15, 0x2, P5 ;  /* 0x000000040e07b211 */ /* 0x000fe400028f140f */
[----:B------:R-:W-:Y:S02]  /*14170*/  ISETP.GE.AND P2, PT, R8, c[0x0][0x3c8], PT ;  /* 0x0000f20008007a0c */ /* 0x000fe40003f46270 */
[C---:B------:R-:W-:Y:S01]  /*14180*/  IADD3 R14, R249.reuse, 0x80, RZ ;  /* 0x00000080f90e7810 */ /* 0x040fe20007ffe0ff */
[----:B------:R4:W-:Y:S01]  /*14190*/  @!P3 ST.E.64 [R6.64], R52 ;  /* 0x000000340600b985 */ /* 0x0009e2000c101b08 */
[----:B------:R-:W-:Y:S02]  /*141a0*/  IADD3 R15, R249, 0x70, RZ ;  /* 0x00000070f90f7810 */ /* 0x000fe40007ffe0ff */
[----:B------:R-:W-:Y:S02]  /*141b0*/  ISETP.GE.AND P3, PT, R14, c[0x0][0x3c8], PT ;  /* 0x0000f2000e007a0c */ /* 0x000fe40003f66270 */
[----:B------:R-:W-:-:S02]  /*141c0*/  SHF.R.S32.HI R15, RZ, 0x1f, R15 ;  /* 0x0000001fff0f7819 */ /* 0x000fc4000001140f */
[----:B--2---:R-:W-:-:S04]  /*141d0*/  @!P1 LEA R2, P0, R9, R0, 0x2 ;  /* 0x0000000009029211 */ /* 0x004fc800078010ff */
[----:B------:R-:W-:Y:S02]  /*141e0*/  @!P1 LEA.HI.X R3, R9, R4, R11, 0x2, P0 ;  /* 0x0000000409039211 */ /* 0x000fe400000f140b */
[C---:B------:R-:W-:Y:S02]  /*141f0*/  IADD3 R9, R249.reuse, 0x88, RZ ;  /* 0x00000088f9097810 */ /* 0x040fe40007ffe0ff */
[C---:B----4-:R-:W-:Y:S01]  /*14200*/  @!P4 LEA R6, P5, R10.reuse, R0, 0x2 ;  /* 0x000000000a06c211 */ /* 0x050fe200078a10ff */
[----:B------:R2:W-:Y:S01]  /*14210*/  @!P1 ST.E.64 [R2.64], R56 ;  /* 0x0000003802009985 */ /* 0x0005e2000c101b08 */
[----:B------:R-:W-:Y:S02]  /*14220*/  IADD3 R11, R249, 0x78, RZ ;  /* 0x00000078f90b7810 */ /* 0x000fe40007ffe0ff */
[----:B------:R-:W-:Y:S02]  /*14230*/  ISETP.GE.AND P1, PT, R9, c[0x0][0x3c8], PT ;  /* 0x0000f20009007a0c */ /* 0x000fe40003f26270 */
[----:B------:R-:W-:-:S02]  /*14240*/  @!P4 LEA.HI.X R7, R10, R4, R15, 0x2, P5 ;  /* 0x000000040a07c211 */ /* 0x000fc400028f140f */
[----:B------:R-:W-:Y:S02]  /*14250*/  SHF.R.S32.HI R11, RZ, 0x1f, R11 ;  /* 0x0000001fff0b7819 */ /* 0x000fe4000001140b */
[C---:B------:R-:W-:Y:S01]  /*14260*/  IADD3 R10, R249.reuse, 0x90, RZ ;  /* 0x00000090f90a7810 */ /* 0x040fe20007ffe0ff */
[----:B------:R4:W-:Y:S01]  /*14270*/  @!P4 ST.E.64 [R6.64], R60 ;  /* 0x0000003c0600c985 */ /* 0x0009e2000c101b08 */
[----:B------:R-:W-:Y:S02]  /*14280*/  IADD3 R15, R249, 0x80, RZ ;  /* 0x00000080f90f7810 */ /* 0x000fe40007ffe0ff */
[----:B------:R-:W-:Y:S02]  /*14290*/  ISETP.GE.AND P4, PT, R10, c[0x0][0x3c8], PT ;  /* 0x0000f2000a007a0c */ /* 0x000fe40003f86270 */
[----:B------:R-:W-:Y:S02]  /*142a0*/  SHF.R.S32.HI R15, RZ, 0x1f, R15 ;  /* 0x0000001fff0f7819 */ /* 0x000fe4000001140f */
[----:B--2---:R-:W-:-:S04]  /*142b0*/  @!P2 LEA R2, P0, R8, R0, 0x2 ;  /* 0x000000000802a211 */ /* 0x004fc800078010ff */
[----:B------:R-:W-:Y:S02]  /*142c0*/  @!P2 LEA.HI.X R3, R8, R4, R11, 0x2, P0 ;  /* 0x000000040803a211 */ /* 0x000fe400000f140b */
[C---:B------:R-:W-:Y:S02]  /*142d0*/  IADD3 R8, R249.reuse, 0x98, RZ ;  /* 0x00000098f9087810 */ /* 0x040fe40007ffe0ff */
[----:B------:R-:W-:Y:S01]  /*142e0*/  IADD3 R11, R249, 0x88, RZ ;  /* 0x00000088f90b7810 */ /* 0x000fe20007ffe0ff */
[----:B------:R2:W-:Y:S01]  /*142f0*/  @!P2 ST.E.64 [R2.64], R64 ;  /* 0x000000400200a985 */ /* 0x0005e2000c101b08 */
[----:B----4-:R-:W-:Y:S02]  /*14300*/  @!P3 LEA R6, P5, R14, R0, 0x2 ;  /* 0x000000000e06b211 */ /* 0x010fe400078a10ff */
        /* <DEDUP_REMOVED lines=13> */
[C---:B----4-:R-:W-:Y:S02]  /*143e0*/  @!P4 LEA R6, P5, R10.reuse, R0, 0x2 ;  /* 0x000000000a06c211 */ /* 0x050fe400078a10ff */
[----:B------:R-:W-:Y:S02]  /*143f0*/  ISETP.GE.AND P1, PT, R9, c[0x0][0x3c8], PT ;  /* 0x0000f20009007a0c */ /* 0x000fe40003f26270 */
[----:B------:R-:W-:-:S02]  /*14400*/  @!P4 LEA.HI.X R7, R10, R4, R14, 0x2, P5 ;  /* 0x000000040a07c211 */ /* 0x000fc400028f140e */
[----:B------:R-:W-:Y:S02]  /*14410*/  SHF.R.S32.HI R11, RZ, 0x1f, R11 ;  /* 0x0000001fff0b7819 */ /* 0x000fe4000001140b */
[C---:B------:R-:W-:Y:S01]  /*14420*/  IADD3 R10, R249.reuse, 0xb0, RZ ;  /* 0x000000b0f90a7810 */ /* 0x040fe20007ffe0ff */
[----:B------:R4:W-:Y:S01]  /*14430*/  @!P4 ST.E.64 [R6.64], R76 ;  /* 0x0000004c0600c985 */ /* 0x0009e2000c101b08 */
[----:B------:R-:W-:Y:S02]  /*14440*/  IADD3 R14, R249, 0xc0, RZ ;  /* 0x000000c0f90e7810 */ /* 0x000fe40007ffe0ff */
[----:B------:R-:W-:Y:S02]  /*14450*/  ISETP.GE.AND P4, PT, R10, c[0x0][0x3c8], PT ;  /* 0x0000f2000a007a0c */ /* 0x000fe40003f86270 */
        /* <DEDUP_REMOVED lines=11> */
[----:B------:R-:W-:Y:S02]  /*14510*/  ISETP.GE.AND P3, PT, R14, c[0x0][0x3c8], PT ;  /* 0x0000f2000e007a0c */ /* 0x000fe40003f66270 */
[----:B------:R-:W-:Y:S02]  /*14520*/  IADD3 R16, R249, 0xc8, RZ ;  /* 0x000000c8f9107810 */ /* 0x000fe40007ffe0ff */
        /* <DEDUP_REMOVED lines=8> */
[----:B------:R-:W-:-:S02]  /*145b0*/  SHF.R.S32.HI R9, RZ, 0x1f, R9 ;  /* 0x0000001fff097819 */ /* 0x000fc40000011409 */
[----:B------:R-:W-:Y:S02]  /*145c0*/  @!P4 LEA.HI.X R7, R10, R4, R15, 0x2, P5 ;  /* 0x000000040a07c211 */ /* 0x000fe400028f140f */
[----:B------:R-:W-:Y:S02]  /*145d0*/  ISETP.GE.AND P6, PT, R11, c[0x0][0x3c8], PT ;  /* 0x0000f2000b007a0c */ /* 0x000fe40003fc6270 */
[C---:B------:R-:W-:Y:S01]  /*145e0*/  IADD3 R15, R249.reuse, 0xc0, RZ ;  /* 0x000000c0f90f7810 */ /* 0x040fe20007ffe0ff */
[----:B------:R4:W-:Y:S01]  /*145f0*/  @!P4 ST.E.64 [R6.64], R92 ;  /* 0x0000005c0600c985 */ /* 0x0009e2000c101b08 */
[----:B------:R-:W-:Y:S02]  /*14600*/  IADD3 R10, R249, 0xd8, RZ ;  /* 0x000000d8f90a7810 */ /* 0x000fe40007ffe0ff */
[----:B------:R-:W-:Y:S02]  /*14610*/  SHF.R.S32.HI R15, RZ, 0x1f, R15 ;  /* 0x0000001fff0f7819 */ /* 0x000fe4000001140f */
[----:B------:R-:W-:-:S02]  /*14620*/  ISETP.GE.AND P5, PT, R10, c[0x0][0x3c8], PT ;  /* 0x0000f2000a007a0c */ /* 0x000fc40003fa6270 */
[----:B--2---:R-:W-:-:S04]  /*14630*/  @!P2 LEA R2, P0, R8, R0, 0x2 ;  /* 0x000000000802a211 */ /* 0x004fc800078010ff */
[----:B------:R-:W-:Y:S02]  /*14640*/  @!P2 LEA.HI.X R3, R8, R4, R9, 0x2, P0 ;  /* 0x000000040803a211 */ /* 0x000fe400000f1409 */
[----:B------:R-:W-:-:S03]  /*14650*/  @!P3 LEA R8, P0, R14, R0, 0x2 ;  /* 0x000000000e08b211 */ /* 0x000fc600078010ff */
[----:B------:R2:W-:Y:S01]  /*14660*/  @!P2 ST.E.64 [R2.64], R96 ;  /* 0x000000600200a985 */ /* 0x0005e2000c101b08 */
[----:B------:R-:W-:Y:S02]  /*14670*/  @!P3 LEA.HI.X R9, R14, R4, R15, 0x2, P0 ;  /* 0x000000040e09b211 */ /* 0x000fe400000f140f */
[C---:B------:R-:W-:Y:S02]  /*14680*/  IADD3 R15, R249.reuse, 0xd0, RZ ;  /* 0x000000d0f90f7810 */ /* 0x040fe40007ffe0ff */
[----:B------:R-:W-:Y:S01]  /*14690*/  IADD3 R14, R249, 0xe0, RZ ;  /* 0x000000e0f90e7810 */ /* 0x000fe20007ffe0ff */
[----:B------:R-:W-:Y:S01]  /*146a0*/  @!P3 ST.E.64 [R8.64], R160 ;  /* 0x000000a00800b985 */ /* 0x000fe2000c101b08 */
[----:B----4-:R-:W-:Y:S02]  /*146b0*/  @!P6 LEA R6, P0, R11, R0, 0x2 ;  /* 0x000000000b06e211 */ /* 0x010fe400078010ff */
[----:B------:R-:W-:Y:S02]  /*146c0*/  SHF.R.S32.HI R15, RZ, 0x1f, R15 ;  /* 0x0000001fff0f7819 */ /* 0x000fe4000001140f */
[----:B------:R-:W-:-:S02]  /*146d0*/  ISETP.GE.AND P4, PT, R14, c[0x0][0x3c8], PT ;  /* 0x0000f2000e007a0c */ /* 0x000fc40003f86270 */
[----:B------:R-:W-:Y:S02]  /*146e0*/  @!P6 LEA.HI.X R7, R11, R4, R15, 0x2, P0 ;  /* 0x000000040b07e211 */ /* 0x000fe400000f140f */
[C---:B------:R-:W-:Y:S02]  /*146f0*/  IADD3 R11, R249.reuse, 0xd8, RZ ;  /* 0x000000d8f90b7810 */ /* 0x040fe40007ffe0ff */
[----:B------:R-:W-:Y:S02]  /*14700*/  ISETP.GE.AND P0, PT, R250, c[0x0][0x3c8], PT ;  /* 0x0000f200fa007a0c */ /* 0x000fe40003f06270 */
[----:B------:R-:W-:Y:S02]  /*14710*/  SHF.R.S32.HI R11, RZ, 0x1f, R11 ;  /* 0x0000001fff0b7819 */ /* 0x000fe4000001140b */
[----:B------:R-:W-:-:S04]  /*14720*/  IADD3 R15, R249, 0xe0, RZ ;  /* 0x000000e0f90f7810 */ /* 0x000fc80007ffe0ff */
[----:B------:R-:W-:Y:S02]  /*14730*/  SHF.R.S32.HI R15, RZ, 0x1f, R15 ;  /* 0x0000001fff0f7819 */ /* 0x000fe4000001140f */
[----:B--2---:R-:W-:-:S04]  /*14740*/  @!P1 LEA R2, P2, R16, R0, 0x2 ;  /* 0x0000000010029211 */ /* 0x004fc800078410ff */
[----:B------:R-:W-:Y:S02]  /*14750*/  @!P1 LEA.HI.X R3, R16, R4, R17, 0x2, P2 ;  /* 0x0000000410039211 */ /* 0x000fe400010f1411 */
[----:B------:R-:W-:Y:S02]  /*14760*/  ISETP.GE.AND P2, PT, R252, c[0x0][0x3c8], PT ;  /* 0x0000f200fc007a0c */ /* 0x000fe40003f46270 */
[----:B------:R-:W-:Y:S01]  /*14770*/  SHF.R.S32.HI R16, RZ, 0x1f, R252 ;  /* 0x0000001fff107819 */ /* 0x000fe200000114fc */
[----:B------:R2:W-:Y:S01]  /*14780*/  @!P1 ST.E.64 [R2.64], R100 ;  /* 0x0000006402009985 */ /* 0x0005e2000c101b08 */
[----:B------:R-:W-:-:S03]  /*14790*/  ISETP.GE.AND P1, PT, R251, c[0x0][0x3c8], PT ;  /* 0x0000f200fb007a0c */ /* 0x000fc60003f26270 */
[----:B------:R4:W-:Y:S01]  /*147a0*/  @!P6 ST.E.64 [R6.64], R104 ;  /* 0x000000680600e985 */ /* 0x0009e2000c101b08 */
[----:B--2---:R-:W-:-:S04]  /*147b0*/  @!P5 LEA R2, P3, R10, R0, 0x2 ;  /* 0x000000000a02d211 */ /* 0x004fc800078610ff */
[----:B------:R-:W-:Y:S02]  /*147c0*/  @!P5 LEA.HI.X R3, R10, R4, R11, 0x2, P3 ;  /* 0x000000040a03d211 */ /* 0x000fe400018f140b */
[-C--:B------:R-:W-:Y:S02]  /*147d0*/  @!P4 LEA R10, P6, R14, R0.reuse, 0x2 ;  /* 0x000000000e0ac211 */ /* 0x080fe400078c10ff */
[----:B------:R-:W-:Y:S01]  /*147e0*/  @!P2 LEA R8, P3, R252, R0, 0x2 ;  /* 0x00000000fc08a211 */ /* 0x000fe200078610ff */
[----:B------:R2:W-:Y:S01]  /*147f0*/  @!P5 ST.E.64 [R2.64], R108 ;  /* 0x0000006c0200d985 */ /* 0x0005e2000c101b08 */
[----:B------:R-:W-:Y:S02]  /*14800*/  @!P4 LEA.HI.X R11, R14, R4, R15, 0x2, P6 ;  /* 0x000000040e0bc211 */ /* 0x000fe400030f140f */
[----:B----4-:R-:W-:Y:S02]  /*14810*/  @!P1 LEA R6, P5, R251, R0, 0x2 ;  /* 0x00000000fb069211 */ /* 0x010fe400078a10ff */
[----:B------:R-:W-:Y:S01]  /*14820*/  SHF.R.S32.HI R15, RZ, 0x1f, R251 ;  /* 0x0000001fff0f7819 */ /* 0x000fe200000114fb */
[----:B------:R4:W-:Y:S01]  /*14830*/  @!P4 ST.E.64 [R10.64], R164 ;  /* 0x000000a40a00c985 */ /* 0x0009e2000c101b08 */
[----:B------:R-:W-:-:S02]  /*14840*/  @!P2 LEA.HI.X R9, R252, R4, R16, 0x2, P3 ;  /* 0x00000004fc09a211 */ /* 0x000fc400018f1410 */
[----:B------:R-:W-:Y:S02]  /*14850*/  SHF.R.S32.HI R14, RZ, 0x1f, R250 ;  /* 0x0000001fff0e7819 */ /* 0x000fe400000114fa */
[----:B------:R-:W-:Y:S01]  /*14860*/  @!P1 LEA.HI.X R7, R251, R4, R15, 0x2, P5 ;  /* 0x00000004fb079211 */ /* 0x000fe200028f140f */
[----:B------:R4:W-:Y:S04]  /*14870*/  @!P2 ST.E.64 [R8.64], R162 ;  /* 0x000000a20800a985 */ /* 0x0009e8000c101b08 */
[----:B------:R4:W-:Y:S01]  /*14880*/  @!P1 ST.E.64 [R6.64], R112 ;  /* 0x0000007006009985 */ /* 0x0009e2000c101b08 */
[----:B--2---:R-:W-:-:S04]  /*14890*/  @!P0 LEA R2, P3, R250, R0, 0x2 ;  /* 0x00000000fa028211 */ /* 0x004fc800078610ff */
[----:B------:R-:W-:-:S05]  /*148a0*/  @!P0 LEA.HI.X R3, R250, R4, R14, 0x2, P3 ;  /* 0x00000004fa038211 */ /* 0x000fca00018f140e */
[----:B------:R4:W-:Y:S04]  /*148b0*/  @!P0 ST.E.64 [R2.64], R20 ;  /* 0x0000001402008985 */ /* 0x0009e8000c101b08 */
.L_x_298:
[----:B------:R-:W-:Y:S05]  /*148c0*/  BSYNC B0 ;  /* 0x0000000000007941 */ /* 0x000fea0003800000 */
.L_x_297:
[----:B------:R-:W-:Y:S05]  /*148d0*/  BRA.DIV ~URZ, `(.L_x_299) ;  /* 0x000038227f007947 */ /* 0x000fea000b800000 */
[----:B--2---:R2:W1:Y:S04]  /*148e0*/  SHFL.IDX PT, R4, R5, 0x1, 0x1c1f ;  /* 0x003c1f0005047f89 */ /* 0x00446800000e0000 */
[----:B----4-:R2:W4:Y:S02]  /*148f0*/  SHFL.IDX PT, R0, R12, 0x1, 0x1c1f ;  /* 0x003c1f000c007f89 */ /* 0x01052400000e0000 */
.L_x_361:
[----:B------:R-:W-:-:S13]  /*14900*/  ISETP.NE.AND P0, PT, R13, RZ, PT ;  /* 0x000000ff0d00720c */ /* 0x000fda0003f05270 */
[----:B------:R-:W-:Y:S05]  /*14910*/  @P0 BRA `(.L_x_294) ;  /* 0x00001b2000000947 */ /* 0x000fea0003800000 */
[C---:B------:R-:W-:Y:S02]  /*14920*/  ISETP.GE.AND P3, PT, R249.reuse, c[0x0][0x3c8], PT ;  /* 0x0000f200f9007a0c */ /* 0x040fe40003f66270 */
[C---:B------:R-:W-:Y:S02]  /*14930*/  IADD3 R11, R249.reuse, 0x8, RZ ;  /* 0x00000008f90b7810 */ /* 0x040fe40007ffe0ff */
[----:B--23--:R-:W-:Y:S02]  /*14940*/  IADD3 R12, R249, 0x10, RZ ;  /* 0x00000010f90c7810 */ /* 0x00cfe40007ffe0ff */
[----:B------:R-:W-:Y:S02]  /*14950*/  ISETP.GE.AND P2, PT, R11, c[0x0][0x3c8], PT ;  /* 0x0000f2000b007a0c */ /* 0x000fe40003f46270 */
[----:B------:R-:W-:Y:S02]  /*14960*/  ISETP.GE.AND P1, PT, R12, c[0x0][0x3c8], PT ;  /* 0x0000f2000c007a0c */ /* 0x000fe40003f26270 */
[----:B------:R-:W-:-:S02]  /*14970*/  IADD3 R14, R249, 0x8, RZ ;  /* 0x00000008f90e7810 */ /* 0x000fc40007ffe0ff */
[C---:B------:R-:W-:Y:S01]  /*14980*/  IADD3 R10, R249.reuse, 0x18, RZ ;  /* 0x00000018f90a7810 */ /* 0x040fe20007ffe0ff */
[----:B----4-:R-:W-:Y:S01]  /*14990*/  @!P3 IMAD.MOV.U32 R2, RZ, RZ, R0 ;  /* 0x000000ffff02b224 */ /* 0x010fe200078e0000 */
[----:B------:R-:W-:Y:S01]  /*149a0*/  SHF.R.S32.HI R14, RZ, 0x1f, R14 ;  /* 0x0000001fff0e7819 */ /* 0x000fe2000001140e */
[----:B-1----:R-:W-:Y:S01]  /*149b0*/  @!P3 IMAD.MOV.U32 R3, RZ, RZ, R4 ;  /* 0x000000ffff03b224 */ /* 0x002fe200078e0004 */
[----:B------:R-:W-:Y:S02]  /*149c0*/  ISETP.GE.AND P0, PT, R10, c[0x0][0x3c8], PT ;  /* 0x0000f2000a007a0c */ /* 0x000fe40003f06270 */
[C---:B------:R-:W-:Y:S01]  /*149d0*/  IADD3 R5, R249.reuse, 0x30, RZ ;  /* 0x00000030f9057810 */ /* 0x040fe20007ffe0ff */
[----:B------:R-:W-:Y:S01]  /*149e0*/  @!P3 IMAD.WIDE R2, R249, 0x4, R2 ;  /* 0x00000004f902b825 */ /* 0x000fe200078e0202 */
[----:B------:R-:W-:Y:S02]  /*149f0*/  SHF.R.S32.HI R15, RZ, 0x1f, R247 ;  /* 0x0000001fff0f7819 */ /* 0x000fe400000114f7 */
[----:B------:R-:W-:-:S02]  /*14a00*/  @!P1 LEA R6, P4, R12, R0, 0x2 ;  /* 0x000000000c069211 */ /* 0x000fc400078810ff */
[----:B------:R1:W-:Y:S01]  /*14a10*/  @!P3 ST.E.64 [R2.64], R116 ;  /* 0x000000740200b985 */ /* 0x0003e2000c101b08 */
[----:B------:R-:W-:Y:S02]  /*14a20*/  @!P2 LEA R8, P3, R11, R0, 0x2 ;  /* 0x000000000b08a211 */ /* 0x000fe400078610ff */
[----:B------:R-:W-:Y:S02]  /*14a30*/  ISETP.GE.AND P6, PT, R5, c[0x0][0x3c8], PT ;  /* 0x0000f20005007a0c */ /* 0x000fe40003fc6270 */
[----:B------:R-:W-:Y:S02]  /*14a40*/  @!P2 LEA.HI.X R9, R11, R4, R14, 0x2, P3 ;  /* 0x000000040b09a211 */ /* 0x000fe400018f140e */
[C---:B------:R-:W-:Y:S02]  /*14a50*/  IADD3 R14, R249.reuse, 0x10, RZ ;  /* 0x00000010f90e7810 */ /* 0x040fe40007ffe0ff */
[----:B------:R-:W-:Y:S01]  /*14a60*/  IADD3 R11, R249, 0x18, RZ ;  /* 0x00000018f90b7810 */ /* 0x000fe20007ffe0ff */
[----:B------:R2:W-:Y:S01]  /*14a70*/  @!P2 ST.E.64 [R8.64], R154 ;  /* 0x0000009a0800a985 */ /* 0x0005e2000c101b08 */
[----:B------:R-:W-:-:S02]  /*14a80*/  SHF.R.S32.HI R14, RZ, 0x1f, R14 ;  /* 0x0000001fff0e7819 */ /* 0x000fc4000001140e */
[----:B------:R-:W-:Y:S02]  /*14a90*/  SHF.R.S32.HI R11, RZ, 0x1f, R11 ;  /* 0x0000001fff0b7819 */ /* 0x000fe4000001140b */
[----:B------:R-:W-:Y:S02]  /*14aa0*/  @!P1 LEA.HI.X R7, R12, R4, R14, 0x2, P4 ;  /* 0x000000040c079211 */ /* 0x000fe400020f140e */
[----:B------:R-:W-:Y:S02]  /*14ab0*/  ISETP.GE.AND P4, PT, R248, c[0x0][0x3c8], PT ;  /* 0x0000f200f8007a0c */ /* 0x000fe40003f86270 */
[C---:B------:R-:W-:Y:S01]  /*14ac0*/  IADD3 R14, R249.reuse, 0x40, RZ ;  /* 0x00000040f90e7810 */ /* 0x040fe20007ffe0ff */
[----:B------:R3:W-:Y:S01]  /*14ad0*/  @!P1 ST.E.64 [R6.64], R124 ;  /* 0x0000007c06009985 */ /* 0x0007e2000c101b08 */
[C---:B------:R-:W-:Y:S02]  /*14ae0*/  IADD3 R12, R249.reuse, 0x30, RZ ;  /* 0x00000030f90c7810 */ /* 0x040fe40007ffe0ff */
[----:B------:R-:W-:-:S02]  /*14af0*/  IADD3 R13, R249, 0x40, RZ ;  /* 0x00000040f90d7810 */ /* 0x000fc40007ffe0ff */
[----:B------:R-:W-:Y:S02]  /*14b00*/  SHF.R.S32.HI R12, RZ, 0x1f, R12 ;  /* 0x0000001fff0c7819 */ /* 0x000fe4000001140c */
[----:B------:R-:W-:Y:S02]  /*14b10*/  SHF.R.S32.HI R13, RZ, 0x1f, R13 ;  /* 0x0000001fff0d7819 */ /* 0x000fe4000001140d */
[----:B-1----:R-:W-:-:S04]  /*14b20*/  @!P0 LEA R2, P3, R10, R0, 0x2 ;  /* 0x000000000a028211 */ /* 0x002fc800078610ff */
[----:B------:R-:W-:Y:S02]  /*14b30*/  @!P0 LEA.HI.X R3, R10, R4, R11, 0x2, P3 ;  /* 0x000000040a038211 */ /* 0x000fe400018f140b */
[----:B------:R-:W-:Y:S02]  /*14b40*/  ISETP.GE.AND P3, PT, R247, c[0x0][0x3c8], PT ;  /* 0x0000f200f7007a0c */ /* 0x000fe40003f66270 */
[----:B------:R-:W-:Y:S01]  /*14b50*/  SHF.R.S32.HI R11, RZ, 0x1f, R248 ;  /* 0x0000001fff0b7819 */ /* 0x000fe200000114f8 */
[----:B------:R1:W-:Y:S01]  /*14b60*/  @!P0 ST.E.64 [R2.64], R120 ;  /* 0x0000007802008985 */ /* 0x0003e2000c101b08 */
[C---:B--2---:R-:W-:Y:S02]  /*14b70*/  @!P4 LEA R8, P0, R248.reuse, R0, 0x2 ;  /* 0x00000000f808c211 */ /* 0x044fe400078010ff */
[----:B------:R-:W-:Y:S02]  /*14b80*/  IADD3 R10, R249, 0x38, RZ ;  /* 0x00000038f90a7810 */ /* 0x000fe40007ffe0ff */
[----:B------:R-:W-:-:S02]  /*14b90*/  @!P4 LEA.HI.X R9, R248, R4, R11, 0x2, P0 ;  /* 0x00000004f809c211 */ /* 0x000fc400000f140b */
[C---:B------:R-:W-:Y:S02]  /*14ba0*/  ISETP.GE.AND P0, PT, R247.reuse, c[0x0][0x3c8], PT ;  /* 0x0000f200f7007a0c */ /* 0x040fe40003f06270 */
[----:B------:R-:W-:Y:S02]  /*14bb0*/  ISETP.GE.AND P4, PT, R14, c[0x0][0x3c8], PT ;  /* 0x0000f2000e007a0c */ /* 0x000fe40003f86270 */
[----:B---3--:R-:W-:Y:S02]  /*14bc0*/  @!P3 LEA R6, P1, R247, R0, 0x2 ;  /* 0x00000000f706b211 */ /* 0x008fe400078210ff */
[----:B------:R-:W-:Y:S02]  /*14bd0*/  ISETP.GE.AND P5, PT, R10, c[0x0][0x3c8], PT ;  /* 0x0000f2000a007a0c */ /* 0x000fe40003fa6270 */
[----:B------:R-:W-:-:S04]  /*14be0*/  IADD3 R11, R249, 0x48, RZ ;  /* 0x00000048f90b7810 */ /* 0x000fc80007ffe0ff */
[----:B------:R-:W-:-:S05]  /*14bf0*/  ISETP.GE.AND P3, PT, R11, c[0x0][0x3c8], PT ;  /* 0x0000f2000b007a0c */ /* 0x000fca0003f66270 */
[----:B------:R-:W-:Y:S02]  /*14c00*/  @!P0 LEA.HI.X R7, R247, R4, R15, 0x2, P1 ;  /* 0x00000004f7078211 */ /* 0x000fe400008f140f */
[----:B------:R-:W-:Y:S02]  /*14c10*/  ISETP.GE.AND P1, PT, R248, c[0x0][0x3c8], PT ;  /* 0x0000f200f8007a0c */ /* 0x000fe40003f26270 */
[----:B------:R-:W-:Y:S02]  /*14c20*/  IADD3 R15, R249, 0x58, RZ ;  /* 0x00000058f90f7810 */ /* 0x000fe40007ffe0ff */
[----:B-1----:R-:W-:-:S04]  /*14c30*/  @!P6 LEA R2, P2, R5, R0, 0x2 ;  /* 0x000000000502e211 */ /* 0x002fc800078410ff */
[----:B------:R-:W-:Y:S02]  /*14c40*/  @!P6 LEA.HI.X R3, R5, R4, R12, 0x2, P2 ;  /* 0x000000040503e211 */ /* 0x000fe400010f140c */
[C---:B------:R-:W-:Y:S02]  /*14c50*/  IADD3 R12, R249.reuse, 0x38, RZ ;  /* 0x00000038f90c7810 */ /* 0x040fe40007ffe0ff */
[----:B------:R-:W-:Y:S01]  /*14c60*/  IADD3 R5, R249, 0x50, RZ ;  /* 0x00000050f9057810 */ /* 0x000fe20007ffe0ff */
[----:B------:R1:W-:Y:S01]  /*14c70*/  @!P1 ST.E.64 [R8.64], R146 ;  /* 0x0000009208009985 */ /* 0x0003e2000c101b08 */
[----:B------:R-:W-:Y:S02]  /*14c80*/  SHF.R.S32.HI R12, RZ, 0x1f, R12 ;  /* 0x0000001fff0c7819 */ /* 0x000fe4000001140c */
[----:B------:R-:W-:Y:S01]  /*14c90*/  ISETP.GE.AND P1, PT, R15, c[0x0][0x3c8], PT ;  /* 0x0000f2000f007a0c */ /* 0x000fe20003f26270 */
[----:B------:R2:W-:Y:S01]  /*14ca0*/  @!P0 ST.E.64 [R6.64], R128 ;  /* 0x0000008006008985 */ /* 0x0005e2000c101b08 */
[----:B------:R-:W-:-:S03]  /*14cb0*/  ISETP.GE.AND P2, PT, R5, c[0x0][0x3c8], PT ;  /* 0x0000f20005007a0c */ /* 0x000fc60003f46270 */
[----:B------:R3:W-:Y:S01]  /*14cc0*/  @!P6 ST.E.64 [R2.64], R22 ;  /* 0x000000160200e985 */ /* 0x0007e2000c101b08 */
[-C--:B-1----:R-:W-:Y:S02]  /*14cd0*/  @!P5 LEA R8, P0, R10, R0.reuse, 0x2 ;  /* 0x000000000a08d211 */ /* 0x082fe400078010ff */
[----:B--2---:R-:W-:Y:S02]  /*14ce0*/  @!P4 LEA R6, P6, R14, R0, 0x2 ;  /* 0x000000000e06c211 */ /* 0x004fe400078c10ff */
[----:B------:R-:W-:Y:S02]  /*14cf0*/  @!P5 LEA.HI.X R9, R10, R4, R12, 0x2, P0 ;  /* 0x000000040a09d211 */ /* 0x000fe400000f140c */
[C---:B------:R-:W-:Y:S02]  /*14d00*/  IADD3 R12, R249.reuse, 0x48, RZ ;  /* 0x00000048f90c7810 */ /* 0x040fe40007ffe0ff */
[----:B------:R-:W-:Y:S01]  /*14d10*/  IADD3 R10, R249, 0x60, RZ ;  /* 0x00000060f90a7810 */ /* 0x000fe20007ffe0ff */
[----:B------:R1:W-:Y:S01]  /*14d20*/  @!P5 ST.E.64 [R8.64], R150 ;  /* 0x000000960800d985 */ /* 0x0003e2000c101b08 */
[----:B------:R-:W-:-:S05]  /*14d30*/  SHF.R.S32.HI R12, RZ, 0x1f, R12 ;  /* 0x0000001fff0c7819 */ /* 0x000fca000001140c */
[----:B---3--:R-:W-:-:S04]  /*14d40*/  P2R R2, PR, RZ, 0x40 ;  /* 0x00000040ff027803 */ /* 0x008fc80000000000 */
[----:B------:R-:W-:Y:S02]  /*14d50*/  ISETP.NE.AND P0, PT, R2, RZ, PT ;  /* 0x000000ff0200720c */ /* 0x000fe40003f05270 */
[C---:B------:R-:W-:Y:S02]  /*14d60*/  @!P3 LEA R2, P6, R11.reuse, R0, 0x2 ;  /* 0x000000000b02b211 */ /* 0x040fe400078c10ff */
[-C--:B------:R-:W-:Y:S02]  /*14d70*/  @!P4 LEA.HI.X R7, R14, R4.reuse, R13, 0x2, P0 ;  /* 0x000000040e07c211 */ /* 0x080fe400000f140d */
[----:B------:R-:W-:Y:S02]  /*14d80*/  @!P3 LEA.HI.X R3, R11, R4, R12, 0x2, P6 ;  /* 0x000000040b03b211 */ /* 0x000fe400030f140c */
[----:B------:R-:W-:Y:S01]  /*14d90*/  IADD3 R12, R249, 0x50, RZ ;  /* 0x00000050f90c7810 */ /* 0x000fe20007ffe0ff */
[----:B------:R2:W-:Y:S01]  /*14da0*/  @!P4 ST.E.64 [R6.64], R34 ;  /* 0x000000220600c985 */ /* 0x0005e2000c101b08 */
[----:B------:R-:W-:-:S02]  /*14db0*/  ISETP.GE.AND P0, PT, R10, c[0x0][0x3c8], PT ;  /* 0x0000f2000a007a0c */ /* 0x000fc40003f06270 */
[----:B------:R-:W-:Y:S01]  /*14dc0*/  SHF.R.S32.HI R12, RZ, 0x1f, R12 ;  /* 0x0000001fff0c7819 */ /* 0x000fe2000001140c */
[----:B------:R3:W-:Y:S01]  /*14dd0*/  @!P3 ST.E.64 [R2.64], R26 ;  /* 0x0000001a0200b985 */ /* 0x0007e2000c101b08 */
[C---:B------:R-:W-:Y:S02]  /*14de0*/  IADD3 R13, R249.reuse, 0x58, RZ ;  /* 0x00000058f90d7810 */ /* 0x040fe40007ffe0ff */
[----:B------:R-:W-:Y:S02]  /*14df0*/  IADD3 R11, R249, 0x68, RZ ;  /* 0x00000068f90b7810 */ /* 0x000fe40007ffe0ff */
[----:B------:R-:W-:Y:S02]  /*14e00*/  SHF.R.S32.HI R13, RZ, 0x1f, R13 ;  /* 0x0000001fff0d7819 */ /* 0x000fe4000001140d */
[----:B-1----:R-:W-:Y:S02]  /*14e10*/  @!P2 LEA R8, P3, R5, R0, 0x2 ;  /* 0x000000000508a211 */ /* 0x002fe400078610ff */
[----:B------:R-:W-:-:S02]  /*14e20*/  IADD3 R14, R249, 0x70, RZ ;  /* 0x00000070f90e7810 */ /* 0x000fc40007ffe0ff */
[----:B------:R-:W-:Y:S02]  /*14e30*/  @!P2 LEA.HI.X R9, R5, R4, R12, 0x2, P3 ;  /* 0x000000040509a211 */ /* 0x000fe400018f140c */
[C---:B------:R-:W-:Y:S02]  /*14e40*/  IADD3 R5, R249.reuse, 0x78, RZ ;  /* 0x00000078f9057810 */ /* 0x040fe40007ffe0ff */
[----:B------:R-:W-:Y:S01]  /*14e50*/  IADD3 R12, R249, 0x60, RZ ;  /* 0x00000060f90c7810 */ /* 0x000fe20007ffe0ff */
[----:B------:R1:W-:Y:S01]  /*14e60*/  @!P2 ST.E.64 [R8.64], R158 ;  /* 0x0000009e0800a985 */ /* 0x0003e2000c101b08 */
[----:B------:R-:W-:Y:S02]  /*14e70*/  ISETP.GE.AND P5, PT, R11, c[0x0][0x3c8], PT ;  /* 0x0000f2000b007a0c */ /* 0x000fe40003fa6270 */
[----:B------:R-:W-:Y:S02]  /*14e80*/  SHF.R.S32.HI R12, RZ, 0x1f, R12 ;  /* 0x0000001fff0c7819 */ /* 0x000fe4000001140c */
[----:B------:R-:W-:-:S02]  /*14e90*/  ISETP.GE.AND P4, PT, R14, c[0x0][0x3c8], PT ;  /* 0x0000f2000e007a0c */ /* 0x000fc40003f86270 */
[----:B--2---:R-:W-:-:S13]  /*14ea0*/  @!P1 LEA R6, P6, R15, R0, 0x2 ;  /* 0x000000000f069211 */ /* 0x004fda00078c10ff */
[----:B---3--:R-:W-:-:S04]  /*14eb0*/  P2R R2, PR, RZ, 0x40 ;  /* 0x00000040ff027803 */ /* 0x008fc80000000000 */
[----:B------:R-:W-:Y:S02]  /*14ec0*/  ISETP.NE.AND P3, PT, R2, RZ, PT ;  /* 0x000000ff0200720c */ /* 0x000fe40003f65270 */
[C---:B------:R-:W-:Y:S02]  /*14ed0*/  @!P0 LEA R2, P6, R10.reuse, R0, 0x2 ;  /* 0x000000000a028211 */ /* 0x040fe400078c10ff */
[-C--:B------:R-:W-:Y:S02]  /*14ee0*/  @!P1 LEA.HI.X R7, R15, R4.reuse, R13, 0x2, P3 ;  /* 0x000000040f079211 */ /* 0x080fe400018f140d */
[----:B------:R-:W-:Y:S02]  /*14ef0*/  ISETP.GE.AND P3, PT, R5, c[0x0][0x3c8], PT ;  /* 0x0000f20005007a0c */ /* 0x000fe40003f66270 */
[----:B------:R-:W-:Y:S01]  /*14f00*/  @!P0 LEA.HI.X R3, R10, R4, R12, 0x2, P6 ;  /* 0x000000040a038211 */ /* 0x000fe200030f140c */
[----:B------:R2:W-:Y:S01]  /*14f10*/  @!P1 ST.E.64 [R6.64], R42 ;  /* 0x0000002a06009985 */ /* 0x0005e2000c101b08 */
[----:B------:R-:W-:-:S02]  /*14f20*/  IADD3 R12, R249, 0x68, RZ ;  /* 0x00000068f90c7810 */ /* 0x000fc40007ffe0ff */
[----:B------:R-:W-:Y:S01]  /*14f30*/  IADD3 R13, R249, 0x88, RZ ;  /* 0x00000088f90d7810 */ /* 0x000fe20007ffe0ff */
[----:B------:R3:W-:Y:S01]  /*14f40*/  @!P0 ST.E.64 [R2.64], R30 ;  /* 0x0000001e02008985 */ /* 0x0007e2000c101b08 */
[----:B-1----:R-:W-:Y:S02]  /*14f50*/  @!P5 LEA R8, P0, R11, R0, 0x2 ;  /* 0x000000000b08d211 */ /* 0x002fe400078010ff */
[----:B------:R-:W-:Y:S02]  /*14f60*/  SHF.R.S32.HI R12, RZ, 0x1f, R12 ;  /* 0x0000001fff0c7819 */ /* 0x000fe4000001140c */
[----:B------:R-:W-:Y:S02]  /*14f70*/  IADD3 R15, R249, 0x70, RZ ;  /* 0x00000070f90f7810 */ /* 0x000fe40007ffe0ff */
[----:B------:R-:W-:Y:S02]  /*14f80*/  @!P5 LEA.HI.X R9, R11, R4, R12, 0x2, P0 ;  /* 0x000000040b09d211 */ /* 0x000fe400000f140c */
[----:B------:R-:W-:-:S02]  /*14f90*/  SHF.R.S32.HI R15, RZ, 0x1f, R15 ;  /* 0x0000001fff0f7819 */ /* 0x000fc4000001140f */
[C---:B------:R-:W-:Y:S01]  /*14fa0*/  IADD3 R12, R249.reuse, 0x78, RZ ;  /* 0x00000078f90c7810 */ /* 0x040fe20007ffe0ff */
[----:B------:R1:W-:Y:S01]  /*14fb0*/  @!P5 ST.E.64 [R8.64], R166 ;  /* 0x000000a60800d985 */ /* 0x0003e2000c101b08 */
[C---:B------:R-:W-:Y:S02]  /*14fc0*/  IADD3 R10, R249.reuse, 0x80, RZ ;  /* 0x00000080f90a7810 */ /* 0x040fe40007ffe0ff */
[----:B------:R-:W-:Y:S02]  /*14fd0*/  SHF.R.S32.HI R12, RZ, 0x1f, R12 ;  /* 0x0000001fff0c7819 */ /* 0x000fe4000001140c */
[----:B------:R-:W-:Y:S02]  /*14fe0*/  ISETP.GE.AND P2, PT, R10, c[0x0][0x3c8], PT ;  /* 0x0000f2000a007a0c */ /* 0x000fe40003f46270 */
[----:B------:R-:W-:-:S04]  /*14ff0*/  IADD3 R11, R249, 0x90, RZ ;  /* 0x00000090f90b7810 */ /* 0x000fc80007ffe0ff */
[----:B------:R-:W-:Y:S02]  /*15000*/  ISETP.GE.AND P0, PT, R11, c[0x0][0x3c8], PT ;  /* 0x0000f2000b007a0c */ /* 0x000fe40003f06270 */
[CC--:B--2---:R-:W-:Y:S02]  /*15010*/  @!P4 LEA R6, P6, R14.reuse, R0.reuse, 0x2 ;  /* 0x000000000e06c211 */ /* 0x0c4fe400078c10ff */
[----:B---3--:R-:W-:Y:S02]  /*15020*/  @!P3 LEA R2, P1, R5, R0, 0x2 ;  /* 0x000000000502b211 */ /* 0x008fe400078210ff */
[----:B------:R-:W-:Y:S02]  /*15030*/  @!P4 LEA.HI.X R7, R14, R4, R15, 0x2, P6 ;  /* 0x000000040e07c211 */ /* 0x000fe400030f140f */
[C---:B------:R-:W-:Y:S02]  /*15040*/  IADD3 R14, R249.reuse, 0xa0, RZ ;  /* 0x000000a0f90e7810 */ /* 0x040fe40007ffe0ff */
[----:B------:R-:W-:Y:S01]  /*15050*/  IADD3 R15, R249, 0x88, RZ ;  /* 0x00000088f90f7810 */ /* 0x000fe20007ffe0ff */
[----:B------:R2:W-:Y:S01]  /*15060*/  @!P4 ST.E.64 [R6.64], R50 ;  /* 0x000000320600c985 */ /* 0x0005e2000c101b08 */
[----:B------:R-:W-:-:S02]  /*15070*/  ISETP.GE.AND P4, PT, R14, c[0x0][0x3c8], PT ;  /* 0x0000f2000e007a0c */ /* 0x000fc40003f86270 */
[----:B------:R-:W-:-:S03]  /*15080*/  SHF.R.S32.HI R15, RZ, 0x1f, R15 ;  /* 0x0000001fff0f7819 */ /* 0x000fc6000001140f */
[----:B------:R-:W-:Y:S02]  /*15090*/  P2R R3, PR, RZ, 0x2 ;  /* 0x00000002ff037803 */ /* 0x000fe40000000000 */
[----:B------:R-:W-:Y:S02]  /*150a0*/  ISETP.GE.AND P1, PT, R13, c[0x0][0x3c8], PT ;  /* 0x0000f2000d007a0c */ /* 0x000fe40003f26270 */
[----:B------:R-:W-:-:S04]  /*150b0*/  ISETP.NE.AND P6, PT, R3, RZ, PT ;  /* 0x000000ff0300720c */ /* 0x000fc80003fc5270 */
[----:B------:R-:W-:Y:S02]  /*150c0*/  @!P3 LEA.HI.X R3, R5, R4, R12, 0x2, P6 ;  /* 0x000000040503b211 */ /* 0x000fe400030f140c */
[C---:B------:R-:W-:Y:S02]  /*150d0*/  IADD3 R12, R249.reuse, 0x80, RZ ;  /* 0x00000080f90c7810 */ /* 0x040fe40007ffe0ff */
[----:B------:R-:W-:Y:S01]  /*150e0*/  IADD3 R5, R249, 0x98, RZ ;  /* 0x00000098f9057810 */ /* 0x000fe20007ffe0ff */
[----:B------:R3:W-:Y:S01]  /*150f0*/  @!P3 ST.E.64 [R2.64], R38 ;  /* 0x000000260200b985 */ /* 0x0007e2000c101b08 */
[----:B-1----:R-:W-:Y:S02]  /*15100*/  @!P2 LEA R8, P3, R10, R0, 0x2 ;  /* 0x000000000a08a211 */ /* 0x002fe400078610ff */
[----:B------:R-:W-:Y:S02]  /*15110*/  SHF.R.S32.HI R12, RZ, 0x1f, R12 ;  /* 0x0000001fff0c7819 */ /* 0x000fe4000001140c */
[----:B------:R-:W-:-:S02]  /*15120*/  ISETP.GE.AND P5, PT, R5, c[0x0][0x3c8], PT ;  /* 0x0000f20005007a0c */ /* 0x000fc40003fa6270 */
[----:B------:R-:W-:Y:S02]  /*15130*/  @!P2 LEA.HI.X R9, R10, R4, R12, 0x2, P3 ;  /* 0x000000040a09a211 */ /* 0x000fe400018f140c */
[----:B------:R-:W-:Y:S02]  /*15140*/  IADD3 R12, R249, 0x90, RZ ;  /* 0x00000090f90c7810 */ /* 0x000fe40007ffe0ff */
[----:B--2---:R-:W-:Y:S01]  /*15150*/  @!P1 LEA R6, P6, R13, R0, 0x2 ;  /* 0x000000000d069211 */ /* 0x004fe200078c10ff */
[----:B------:R1:W-:Y:S01]  /*15160*/  @!P2 ST.E.64 [R8.64], R168 ;  /* 0x000000a80800a985 */ /* 0x0003e2000c101b08 */
[----:B------:R-:W-:Y:S02]  /*15170*/  SHF.R.S32.HI R12, RZ, 0x1f, R12 ;  /* 0x0000001fff0c7819 */ /* 0x000fe4000001140c */
[----:B------:R-:W-:-:S09]  /*15180*/  IADD3 R10, R249, 0xa8, RZ ;  /* 0x000000a8f90a7810 */ /* 0x000fd20007ffe0ff */
[----:B---3--:R-:W-:-:S04]  /*15190*/  P2R R2, PR, RZ, 0x40 ;  /* 0x00000040ff027803 */ /* 0x008fc80000000000 */
[----:B------:R-:W-:Y:S02]  /*151a0*/  ISETP.NE.AND P3, PT, R2, RZ, PT ;  /* 0x000000ff0200720c */ /* 0x000fe40003f65270 */
[----:B------:R-:W-:Y:S02]  /*151b0*/  @!P0 LEA R2, P6, R11, R0, 0x2 ;  /* 0x000000000b028211 */ /* 0x000fe400078c10ff */
[-C--:B------:R-:W-:Y:S02]  /*151c0*/  @!P1 LEA.HI.X R7, R13, R4.reuse, R15, 0x2, P3 ;  /* 0x000000040d079211 */ /* 0x080fe400018f140f */
[----:B------:R-:W-:Y:S02]  /*151d0*/  @!P0 LEA.HI.X R3, R11, R4, R12, 0x2, P6 ;  /* 0x000000040b038211 */ /* 0x000fe400030f140c */
[C---:B------:R-:W-:Y:S01]  /*151e0*/  IADD3 R12, R249.reuse, 0x98, RZ ;  /* 0x00000098f90c7810 */ /* 0x040fe20007ffe0ff */
[----:B------:R2:W-:Y:S01]  /*151f0*/  @!P1 ST.E.64 [R6.64], R58 ;  /* 0x0000003a06009985 */ /* 0x0005e2000c101b08 */
[----:B------:R-:W-:-:S02]  /*15200*/  IADD3 R13, R249, 0xb8, RZ ;  /* 0x000000b8f90d7810 */ /* 0x000fc40007ffe0ff */
[----:B------:R-:W-:Y:S01]  /*15210*/  ISETP.GE.AND P3, PT, R10, c[0x0][0x3c8], PT ;  /* 0x0000f2000a007a0c */ /* 0x000fe20003f66270 */
[----:B------:R3:W-:Y:S01]  /*15220*/  @!P0 ST.E.64 [R2.64], R46 ;  /* 0x0000002e02008985 */ /* 0x0007e2000c101b08 */
[----:B-1----:R-:W-:Y:S02]  /*15230*/  @!P5 LEA R8, P0, R5, R0, 0x2 ;  /* 0x000000000508d211 */ /* 0x002fe400078010ff */
[----:B------:R-:W-:Y:S02]  /*15240*/  SHF.R.S32.HI R12, RZ, 0x1f, R12 ;  /* 0x0000001fff0c7819 */ /* 0x000fe4000001140c */
[----:B------:R-:W-:Y:S02]  /*15250*/  IADD3 R15, R249, 0xa0, RZ ;  /* 0x000000a0f90f7810 */ /* 0x000fe40007ffe0ff */
[----:B------:R-:W-:Y:S02]  /*15260*/  ISETP.GE.AND P1, PT, R13, c[0x0][0x3c8], PT ;  /* 0x0000f2000d007a0c */ /* 0x000fe40003f26270 */
[----:B------:R-:W-:-:S02]  /*15270*/  @!P5 LEA.HI.X R9, R5, R4, R12, 0x2, P0 ;  /* 0x000000040509d211 */ /* 0x000fc400000f140c */
[C---:B------:R-:W-:Y:S02]  /*15280*/  IADD3 R11, R249.reuse, 0xb0, RZ ;  /* 0x000000b0f90b7810 */ /* 0x040fe40007ffe0ff */
[----:B------:R-:W-:Y:S01]  /*15290*/  SHF.R.S32.HI R15, RZ, 0x1f, R15 ;  /* 0x0000001fff0f7819 */ /* 0x000fe2000001140f */
[----:B------:R1:W-:Y:S01]  /*152a0*/  @!P5 ST.E.64 [R8.64], R170 ;  /* 0x000000aa0800d985 */ /* 0x0003e2000c101b08 */
[----:B------:R-:W-:Y:S02]  /*152b0*/  IADD3 R12, R249, 0xa8, RZ ;  /* 0x000000a8f90c7810 */ /* 0x000fe40007ffe0ff */
[----:B------:R-:W-:Y:S02]  /*152c0*/  ISETP.GE.AND P2, PT, R11, c[0x0][0x3c8], PT ;  /* 0x0000f2000b007a0c */ /* 0x000fe40003f46270 */
[----:B------:R-:W-:Y:S02]  /*152d0*/  SHF.R.S32.HI R12, RZ, 0x1f, R12 ;  /* 0x0000001fff0c7819 */ /* 0x000fe4000001140c */
[----:B------:R-:W-:-:S02]  /*152e0*/  IADD3 R5, R249, 0xc0, RZ ;  /* 0x000000c0f9057810 */ /* 0x000fc40007ffe0ff */
[----:B--2---:R-:W-:-:S13]  /*152f0*/  @!P4 LEA R6, P6, R14, R0, 0x2 ;  /* 0x000000000e06c211 */ /* 0x004fda00078c10ff */
[----:B---3--:R-:W-:-:S04]  /*15300*/  P2R R2, PR, RZ, 0x40 ;  /* 0x00000040ff027803 */ /* 0x008fc80000000000 */
[----:B------:R-:W-:Y:S02]  /*15310*/  ISETP.NE.AND P0, PT, R2, RZ, PT ;  /* 0x000000ff0200720c */ /* 0x000fe40003f05270 */
[----:B------:R-:W-:Y:S02]  /*15320*/  @!P3 LEA R2, P6, R10, R0, 0x2 ;  /* 0x000000000a02b211 */ /* 0x000fe400078c10ff */
[-C--:B------:R-:W-:Y:S02]  /*15330*/  @!P4 LEA.HI.X R7, R14, R4.reuse, R15, 0x2, P0 ;  /* 0x000000040e07c211 */ /* 0x080fe400000f140f */
[----:B------:R-:W-:Y:S02]  /*15340*/  @!P3 LEA.HI.X R3, R10, R4, R12, 0x2, P6 ;  /* 0x000000040a03b211 */ /* 0x000fe400030f140c */
[----:B------:R-:W-:Y:S01]  /*15350*/  ISETP.GE.AND P0, PT, R5, c[0x0][0x3c8], PT ;  /* 0x0000f20005007a0c */ /* 0x000fe20003f06270 */
[----:B------:R2:W-:Y:S01]  /*15360*/  @!P4 ST.E.64 [R6.64], R70 ;  /* 0x000000460600c985 */ /* 0x0005e2000c101b08 */
[----:B------:R-:W-:-:S02]  /*15370*/  IADD3 R14, R249, 0xb0, RZ ;  /* 0x000000b0f90e7810 */ /* 0x000fc40007ffe0ff */
[----:B------:R-:W-:Y:S01]  /*15380*/  IADD3 R12, R249, 0xc8, RZ ;  /* 0x000000c8f90c7810 */ /* 0x000fe20007ffe0ff */
[----:B------:R3:W-:Y:S01]  /*15390*/  @!P3 ST.E.64 [R2.64], R54 ;  /* 0x000000360200b985 */ /* 0x0007e2000c101b08 */
[C---:B-1----:R-:W-:Y:S02]  /*153a0*/  @!P2 LEA R8, P3, R11.reuse, R0, 0x2 ;  /* 0x000000000b08a211 */ /* 0x042fe400078610ff */
[----:B------:R-:W-:Y:S02]  /*153b0*/  SHF.R.S32.HI R14, RZ, 0x1f, R14 ;  /* 0x0000001fff0e7819 */ /* 0x000fe4000001140e */
[----:B------:R-:W-:Y:S02]  /*153c0*/  ISETP.GE.AND P5, PT, R12, c[0x0][0x3c8], PT ;  /* 0x0000f2000c007a0c */ /* 0x000fe40003fa6270 */
[----:B------:R-:W-:Y:S02]  /*153d0*/  @!P2 LEA.HI.X R9, R11, R4, R14, 0x2, P3 ;  /* 0x000000040b09a211 */ /* 0x000fe400018f140e */
[----:B------:R-:W-:-:S02]  /*153e0*/  IADD3 R11, R249, 0xc0, RZ ;  /* 0x000000c0f90b7810 */ /* 0x000fc40007ffe0ff */
[C---:B------:R-:W-:Y:S01]  /*153f0*/  IADD3 R14, R249.reuse, 0xb8, RZ ;  /* 0x000000b8f90e7810 */ /* 0x040fe20007ffe0ff */
[----:B------:R-:W-:Y:S01]  /*15400*/  @!P2 ST.E.64 [R8.64], R94 ;  /* 0x0000005e0800a985 */ /* 0x000fe2000c101b08 */
[----:B------:R-:W-:Y:S02]  /*15410*/  IADD3 R10, R249, 0xd0, RZ ;  /* 0x000000d0f90a7810 */ /* 0x000fe40007ffe0ff */
[----:B------:R-:W-:Y:S02]  /*15420*/  SHF.R.S32.HI R11, RZ, 0x1f, R11 ;  /* 0x0000001fff0b7819 */ /* 0x000fe4000001140b */
[----:B------:R-:W-:Y:S02]  /*15430*/  SHF.R.S32.HI R14, RZ, 0x1f, R14 ;  /* 0x0000001fff0e7819 */ /* 0x000fe4000001140e */
[-C--:B--2---:R-:W-:Y:S02]  /*15440*/  @!P1 LEA R6, P4, R13, R0.reuse, 0x2 ;  /* 0x000000000d069211 */ /* 0x084fe400078810ff */
[----:B---3--:R-:W-:-:S11]  /*15450*/  @!P0 LEA R2, P6, R5, R0, 0x2 ;  /* 0x0000000005028211 */ /* 0x008fd600078c10ff */
[----:B------:R-:W-:Y:S02]  /*15460*/  P2R R3, PR, RZ, 0x10 ;  /* 0x00000010ff037803 */ /* 0x000fe40000000000 */
[----:B------:R-:W-:Y:S02]  /*15470*/  ISETP.GE.AND P4, PT, R10, c[0x0][0x3c8], PT ;  /* 0x0000f2000a007a0c */ /* 0x000fe40003f86270 */
[----:B------:R-:W-:Y:S02]  /*15480*/  ISETP.NE.AND P3, PT, R3, RZ, PT ;  /* 0x000000ff0300720c */ /* 0x000fe40003f65270 */
[-C--:B------:R-:W-:Y:S02]  /*15490*/  @!P0 LEA.HI.X R3, R5, R4.reuse, R11, 0x2, P6 ;  /* 0x0000000405038211 */ /* 0x080fe400030f140b */
[----:B------:R-:W-:Y:S02]  /*154a0*/  @!P1 LEA.HI.X R7, R13, R4, R14, 0x2, P3 ;  /* 0x000000040d079211 */ /* 0x000fe400018f140e */
[----:B------:R-:W-:-:S02]  /*154b0*/  IADD3 R5, R249, 0xd8, RZ ;  /* 0x000000d8f9057810 */ /* 0x000fc40007ffe0ff */
[----:B------:R-:W-:Y:S01]  /*154c0*/  IADD3 R14, R249, 0xc8, RZ ;  /* 0x000000c8f90e7810 */ /* 0x000fe20007ffe0ff */
[----:B------:R1:W-:Y:S01]  /*154d0*/  @!P1 ST.E.64 [R6.64], R78 ;  /* 0x0000004e06009985 */ /* 0x0003e2000c101b08 */
[----:B------:R-:W-:Y:S02]  /*154e0*/  ISETP.GE.AND P3, PT, R5, c[0x0][0x3c8], PT ;  /* 0x0000f20005007a0c */ /* 0x000fe40003f66270 */
[----:B------:R-:W-:Y:S01]  /*154f0*/  SHF.R.S32.HI R14, RZ, 0x1f, R14 ;  /* 0x0000001fff0e7819 */ /* 0x000fe2000001140e */
[----:B------:R2:W-:Y:S01]  /*15500*/  @!P0 ST.E.64 [R2.64], R62 ;  /* 0x0000003e02008985 */ /* 0x0005e2000c101b08 */
[C---:B------:R-:W-:Y:S02]  /*15510*/  IADD3 R11, R249.reuse, 0xd0, RZ ;  /* 0x000000d0f90b7810 */ /* 0x040fe40007ffe0ff */
[----:B------:R-:W-:Y:S02]  /*15520*/  IADD3 R13, R249, 0xe0, RZ ;  /* 0x000000e0f90d7810 */ /* 0x000fe40007ffe0ff */
[----:B------:R-:W-:-:S02]  /*15530*/  SHF.R.S32.HI R11, RZ, 0x1f, R11 ;  /* 0x0000001fff0b7819 */ /* 0x000fc4000001140b */
[----:B------:R-:W-:Y:S02]  /*15540*/  ISETP.GE.AND P2, PT, R13, c[0x0][0x3c8], PT ;  /* 0x0000f2000d007a0c */ /* 0x000fe40003f46270 */
[----:B------:R-:W-:Y:S02]  /*15550*/  ISETP.GE.AND P1, PT, R252, c[0x0][0x3c8], PT ;  /* 0x0000f200fc007a0c */ /* 0x000fe40003f26270 */
[----:B-1----:R-:W-:-:S04]  /*15560*/  @!P5 LEA R6, P0, R12, R0, 0x2 ;  /* 0x000000000c06d211 */ /* 0x002fc800078010ff */
[----:B------:R-:W-:Y:S02]  /*15570*/  @!P5 LEA.HI.X R7, R12, R4, R14, 0x2, P0 ;  /* 0x000000040c07d211 */ /* 0x000fe400000f140e */
[C---:B--2---:R-:W-:Y:S02]  /*15580*/  @!P4 LEA R2, P6, R10.reuse, R0, 0x2 ;  /* 0x000000000a02c211 */ /* 0x044fe400078c10ff */
[----:B------:R-:W-:Y:S01]  /*15590*/  ISETP.GE.AND P0, PT, R251, c[0x0][0x3c8], PT ;  /* 0x0000f200fb007a0c */ /* 0x000fe20003f06270 */
[----:B------:R-:W-:Y:S01]  /*155a0*/  @!P5 ST.E.64 [R6.64], R82 ;  /* 0x000000520600d985 */ /* 0x000fe2000c101b08 */
[----:B------:R-:W-:Y:S02]  /*155b0*/  @!P4 LEA.HI.X R3, R10, R4, R11, 0x2, P6 ;  /* 0x000000040a03c211 */ /* 0x000fe400030f140b */
[----:B------:R-:W-:Y:S02]  /*155c0*/  @!P3 LEA R10, P5, R5, R0, 0x2 ;  /* 0x00000000050ab211 */ /* 0x000fe400078a10ff */
[C---:B------:R-:W-:Y:S01]  /*155d0*/  IADD3 R12, R249.reuse, 0xd8, RZ ;  /* 0x000000d8f90c7810 */ /* 0x040fe20007ffe0ff */
[----:B------:R1:W-:Y:S01]  /*155e0*/  @!P4 ST.E.64 [R2.64], R86 ;  /* 0x000000560200c985 */ /* 0x0003e2000c101b08 */
[----:B------:R-:W-:-:S02]  /*155f0*/  IADD3 R14, R249, 0xe0, RZ ;  /* 0x000000e0f90e7810 */ /* 0x000fc40007ffe0ff */
[----:B------:R-:W-:Y:S02]  /*15600*/  SHF.R.S32.HI R12, RZ, 0x1f, R12 ;  /* 0x0000001fff0c7819 */ /* 0x000fe4000001140c */
[----:B------:R-:W-:Y:S02]  /*15610*/  @!P2 LEA R8, P6, R13, R0, 0x2 ;  /* 0x000000000d08a211 */ /* 0x000fe400078c10ff */
[----:B------:R-:W-:-:S04]  /*15620*/  SHF.R.S32.HI R14, RZ, 0x1f, R14 ;  /* 0x0000001fff0e7819 */ /* 0x000fc8000001140e */
[----:B------:R-:W-:Y:S02]  /*15630*/  @!P2 LEA.HI.X R9, R13, R4, R14, 0x2, P6 ;  /* 0x000000040d09a211 */ /* 0x000fe400030f140e */
[----:B-1----:R-:W-:Y:S02]  /*15640*/  P2R R2, PR, RZ, 0x20 ;  /* 0x00000020ff027803 */ /* 0x002fe40000000000 */
[----:B------:R-:W-:Y:S02]  /*15650*/  @!P1 LEA R6, P5, R252, R0, 0x2 ;  /* 0x00000000fc069211 */ /* 0x000fe400078a10ff */
[----:B------:R-:W-:-:S04]  /*15660*/  ISETP.NE.AND P4, PT, R2, RZ, PT ;  /* 0x000000ff0200720c */ /* 0x000fc80003f85270 */
[----:B------:R-:W-:Y:S02]  /*15670*/  @!P3 LEA.HI.X R11, R5, R4, R12, 0x2, P4 ;  /* 0x00000004050bb211 */ /* 0x000fe400020f140c */
[----:B------:R-:W-:Y:S02]  /*15680*/  SHF.R.S32.HI R12, RZ, 0x1f, R252 ;  /* 0x0000001fff0c7819 */ /* 0x000fe400000114fc */
[----:B------:R-:W-:Y:S01]  /*15690*/  SHF.R.S32.HI R5, RZ, 0x1f, R251 ;  /* 0x0000001fff057819 */ /* 0x000fe200000114fb */
[----:B------:R1:W-:Y:S01]  /*156a0*/  @!P3 ST.E.64 [R10.64], R106 ;  /* 0x0000006a0a00b985 */ /* 0x0003e2000c101b08 */
[C---:B------:R-:W-:Y:S02]  /*156b0*/  @!P0 LEA R2, P4, R251.reuse, R0, 0x2 ;  /* 0x00000000fb028211 */ /* 0x040fe400078810ff */
[-C--:B------:R-:W-:Y:S01]  /*156c0*/  @!P1 LEA.HI.X R7, R252, R4.reuse, R12, 0x2, P5 ;  /* 0x00000004fc079211 */ /* 0x080fe200028f140c */
[----:B------:R1:W-:Y:S01]  /*156d0*/  @!P2 ST.E.64 [R8.64], R102 ;  /* 0x000000660800a985 */ /* 0x0003e2000c101b08 */
[----:B------:R-:W-:-:S03]  /*156e0*/  @!P0 LEA.HI.X R3, R251, R4, R5, 0x2, P4 ;  /* 0x00000004fb038211 */ /* 0x000fc600020f1405 */
[----:B------:R1:W-:Y:S04]  /*156f0*/  @!P1 ST.E.64 [R6.64], R90 ;  /* 0x0000005a06009985 */ /* 0x0003e8000c101b08 */
[----:B------:R1:W-:Y:S01]  /*15700*/  @!P0 ST.E.64 [R2.64], R74 ;  /* 0x0000004a02008985 */ /* 0x0003e2000c101b08 */
[----:B------:R-:W-:-:S13]  /*15710*/  ISETP.GE.AND P0, PT, R250, c[0x0][0x3c8], PT ;  /* 0x0000f200fa007a0c */ /* 0x000fda0003f06270 */
[----:B------:R-:W-:Y:S05]  /*15720*/  @P0 BRA `(.L_x_294) ;  /* 0x00000d1000000947 */ /* 0x000fea0003800000 */
[----:B------:R-:W-:Y:S02]  /*15730*/  SHF.R.S32.HI R5, RZ, 0x1f, R250 ;  /* 0x0000001fff057819 */ /* 0x000fe400000114fa */
[----:B-1----:R-:W-:-:S04]  /*15740*/  LEA R2, P0, R250, R0, 0x2 ;  /* 0x00000000fa027211 */ /* 0x002fc800078010ff */
[----:B------:R-:W-:-:S05]  /*15750*/  LEA.HI.X R3, R250, R4, R5, 0x2, P0 ;  /* 0x00000004fa037211 */ /* 0x000fca00000f1405 */
[----:B------:R1:W-:Y:S01]  /*15760*/  ST.E.64 [R2.64], R66 ;  /* 0x0000004202007985 */ /* 0x0003e2000c101b08 */
[----:B------:R-:W-:Y:S05]  /*15770*/  BRA `(.L_x_294) ;  /* 0x00000cc000007947 */ /* 0x000fea0003800000 */
.L_x_279:
[----:B------:R-:W-:Y:S01]  /*15780*/  ISETP.NE.U32.AND P0, PT, RZ, c[0x0][0x508], PT ;  /* 0x00014200ff007a0c */ /* 0x000fe20003f05070 */
[----:B------:R-:W-:Y:S01]  /*15790*/  IMAD.MOV.U32 R6, RZ, RZ, RZ ;  /* 0x000000ffff067224 */ /* 0x000fe200078e00ff */
[----:B------:R-:W-:Y:S01]  /*157a0*/  ISETP.NE.U32.AND P3, PT, RZ, c[0x0][0x500], PT ;  /* 0x00014000ff007a0c */ /* 0x000fe20003f65070 */
[----:B------:R-:W-:Y:S01]  /*157b0*/  IMAD.MOV.U32 R20, RZ, RZ, c[0x0][0x388] ;  /* 0x0000e200ff147624 */ /* 0x000fe200078e00ff */
[----:B------:R-:W-:Y:S02]  /*157c0*/  ISETP.NE.AND.EX P2, PT, RZ, c[0x0][0x50c], PT, P0 ;  /* 0x00014300ff007a0c */ /* 0x000fe40003f45300 */
[----:B------:R-:W-:Y:S02]  /*157d0*/  ISETP.NE.AND.EX P3, PT, RZ, c[0x0][0x504], PT, P3 ;  /* 0x00014100ff007a0c */ /* 0x000fe40003f65330 */
[----:B------:R-:W-:-:S04]  /*157e0*/  IADD3 R2, P1, R232, c[0x0][0x500], RZ ;  /* 0x00014000e8027a10 */ /* 0x000fc80007f3e0ff */
[----:B------:R-:W-:-:S05]  /*157f0*/  IADD3.X R3, R233, c[0x0][0x504], RZ, P1, !PT ;  /* 0x00014100e9037a10 */ /* 0x000fca0000ffe4ff */
[----:B-1----:R-:W-:Y:S02]  /*15800*/  @P2 IADD3 R4, P0, R232, c[0x0][0x508], RZ ;  /* 0x00014200e8042a10 */ /* 0x002fe40007f1e0ff */
[----:B------:R1:W5:Y:S02]  /*15810*/  @P3 LDG.E R6, [R2.64] ;  /* 0x0000000802063981 */ /* 0x000364000c1e1900 */
[----:B------:R-:W-:-:S05]  /*15820*/  @P2 IADD3.X R5, R233, c[0x0][0x50c], RZ, P0, !PT ;  /* 0x00014300e9052a10 */ /* 0x000fca00007fe4ff */
[----:B------:R1:W5:Y:S01]  /*15830*/  @P2 LDG.E R20, [R4.64] ;  /* 0x0000000804142981 */ /* 0x000362000c1e1900 */
[----:B------:R-:W-:-:S04]  /*15840*/  ISETP.NE.AND P0, PT, R239, RZ, PT ;  /* 0x000000ffef00720c */ /* 0x000fc80003f05270 */
[----:B------:R-:W-:Y:S01]  /*15850*/  SEL R19, R239, c[0x0][0x3d4], P0 ;  /* 0x0000f500ef137a07 */ /* 0x000fe20000000000 */
[----:B------:R-:W-:Y:S05]  /*15860*/  @P2 BRA `(.L_x_300) ;  /* 0x0000004000002947 */ /* 0x000fea0003800000 */
[----:B------:R-:W-:Y:S05]  /*15870*/  @!P3 BRA `(.L_x_300) ;  /* 0x000000300000b947 */ /* 0x000fea0003800000 */
[----:B------:R2:W3:Y:S04]  /*15880*/  LDG.E R0, [R2.64] ;  /* 0x0000000802007981 */ /* 0x0004e8000c1e1900 */
[----:B-12---:R-:W3:Y:S02]  /*15890*/  LDG.E R2, [R2.64+0x4] ;  /* 0x0000040802027981 */ /* 0x006ee4000c1e1900 */
[----:B---3-5:R-:W-:Y:S02]  /*158a0*/  IADD3 R20, -R0, R2, RZ ;  /* 0x0000000200147210 */ /* 0x028fe40007ffe1ff */
.L_x_300:
[----:B-1----:R-:W1:Y:S01]  /*158b0*/  S2R R2, SR_TID.X ;  /* 0x0000000000027919 */ /* 0x002e620000002100 */
[----:B------:R-:W-:Y:S01]  /*158c0*/  BSSY B0, `(.L_x_301) ;  /* 0x0000036000007945 */ /* 0x000fe20003800000 */
[----:B------:R-:W-:Y:S02]  /*158d0*/  LOP3.LUT R12, R230, 0xffff, RZ, 0xc0, !PT ;  /* 0x0000ffffe60c7812 */ /* 0x000fe400078ec0ff */
[----:B------:R-:W-:-:S02]  /*158e0*/  SEL R13, R234, RZ, !P3 ;  /* 0x000000ffea0d7207 */ /* 0x000fc40005800000 */
[----:B------:R-:W-:Y:S02]  /*158f0*/  SEL R21, R236, RZ, !P3 ;  /* 0x000000ffec157207 */ /* 0x000fe40005800000 */
[----:B-----5:R-:W-:Y:S02]  /*15900*/  SHF.R.S32.HI R18, RZ, 0x1f, R6 ;  /* 0x0000001fff127819 */ /* 0x020fe40000011406 */
[----:B-1----:R-:W-:-:S13]  /*15910*/  ISETP.GT.AND P0, PT, R2, 0x7f, PT ;  /* 0x0000007f0200780c */ /* 0x002fda0003f04270 */
[----:B------:R-:W-:Y:S05]  /*15920*/  @P0 BRA `(.L_x_302) ;  /* 0x000002f000000947 */ /* 0x000fea0003800000 */
[----:B------:R-:W-:Y:S01]  /*15930*/  IMAD R0, R20, c[0x0][0x4e8], RZ ;  /* 0x00013a0014007a24 */ /* 0x000fe200078e02ff */
[----:B------:R-:W-:-:S04]  /*15940*/  LEA R16, R229, R2, 0x7 ;  /* 0x00000002e5107211 */ /* 0x000fc800078e38ff */
[----:B------:R-:W-:-:S13]  /*15950*/  ISETP.GE.AND P0, PT, R16, R0, PT ;  /* 0x000000001000720c */ /* 0x000fda0003f06270 */
[----:B------:R-:W-:Y:S05]  /*15960*/  @P0 BRA `(.L_x_302) ;  /* 0x000002b000000947 */ /* 0x000fea0003800000 */
[----:B------:R-:W-:Y:S01]  /*15970*/  IMAD.MOV.U32 R0, RZ, RZ, 0x368 ;  /* 0x00000368ff007424 */ /* 0x000fe200078e00ff */
[----:B------:R-:W-:-:S04]  /*15980*/  ISETP.GT.AND P2, PT, R19, 0x1, PT ;  /* 0x000000011300780c */ /* 0x000fc80003f44270 */
[----:B------:R-:W-:-:S04]  /*15990*/  SEL R0, R0, 0x328, P2 ;  /* 0x0000032800007807 */ /* 0x000fc80001000000 */
[----:B------:R1:W2:Y:S08]  /*159a0*/  LDC.64 R8, c[0x0][R0+0x170] ;  /* 0x00005c0000087b82 */ /* 0x0002b00000000a00 */
[----:B------:R1:W3:Y:S08]  /*159b0*/  LDC.64 R4, c[0x0][R0+0x168] ;  /* 0x00005a0000047b82 */ /* 0x0002f00000000a00 */
[----:B------:R1:W4:Y:S08]  /*159c0*/  LDC.64 R14, c[0x0][R0+0x178] ;  /* 0x00005e00000e7b82 */ /* 0x0003300000000a00 */
[----:B------:R1:W5:Y:S02]  /*159d0*/  LDC.64 R10, c[0x0][R0+0x160] ;  /* 0x00005800000a7b82 */ /* 0x0003640000000a00 */
[----:B-1----:R-:W-:-:S02]  /*159e0*/  IMAD.MOV.U32 R0, RZ, RZ, c[0x0][0x4e8] ;  /* 0x00013a00ff007624 */ /* 0x002fc400078e00ff */
[-C--:B--2---:R-:W-:Y:S02]  /*159f0*/  IMAD R7, R9, R13.reuse, RZ ;  /* 0x0000000d09077224 */ /* 0x084fe400078e02ff */
[----:B------:R-:W-:Y:S01]  /*15a00*/  IMAD.WIDE.U32 R2, R8, R13, RZ ;  /* 0x0000000d08027225 */ /* 0x000fe200078e00ff */
[----:B------:R-:W-:Y:S02]  /*15a10*/  ISETP.NE.AND P0, PT, R0, 0x1, PT ;  /* 0x000000010000780c */ /* 0x000fe40003f05270 */
[----:B------:R-:W-:Y:S01]  /*15a20*/  MOV R0, R16 ;  /* 0x0000001000007202 */ /* 0x000fe20000000f00 */
[----:B------:R-:W-:Y:S01]  /*15a30*/  IMAD R8, R8, R21, R7 ;  /* 0x0000001508087224 */ /* 0x000fe200078e0207 */
[----:B------:R-:W-:Y:S01]  /*15a40*/  SEL R7, R246, RZ, P2 ;  /* 0x000000fff6077207 */ /* 0x000fe20001000000 */
[-C--:B---3--:R-:W-:Y:S02]  /*15a50*/  IMAD R9, R5, R12.reuse, RZ ;  /* 0x0000000c05097224 */ /* 0x088fe400078e02ff */
[----:B------:R-:W-:Y:S01]  /*15a60*/  IMAD.WIDE.U32 R4, R4, R12, RZ ;  /* 0x0000000c04047225 */ /* 0x000fe200078e00ff */
[----:B------:R-:W-:-:S03]  /*15a70*/  IADD3 R3, R3, R8, RZ ;  /* 0x0000000803037210 */ /* 0x000fc60007ffe0ff */
[----:B------:R-:W-:Y:S02]  /*15a80*/  IMAD.IADD R9, R5, 0x1, R9 ;  /* 0x0000000105097824 */ /* 0x000fe400078e0209 */
[----:B------:R-:W-:-:S04]  /*15a90*/  @P0 IMAD.HI.U32 R17, R16, c[0x0][0x4ec], RZ ;  /* 0x00013b0010110a27 */ /* 0x000fc800078e00ff */
[-C--:B----4-:R-:W-:Y:S01]  /*15aa0*/  IMAD R8, R15, R7.reuse, RZ ;  /* 0x000000070f087224 */ /* 0x090fe200078e02ff */
[----:B------:R-:W-:Y:S02]  /*15ab0*/  @P0 SHF.R.U32.HI R0, RZ, c[0x0][0x4f0], R17 ;  /* 0x00013c00ff000a19 */ /* 0x000fe40000011611 */
[----:B------:R-:W-:Y:S01]  /*15ac0*/  IADD3 R17, P1, P0, R2, R4, R6 ;  /* 0x0000000402117210 */ /* 0x000fe2000783e006 */
[----:B------:R-:W-:-:S03]  /*15ad0*/  IMAD.WIDE.U32 R4, R14, R7, RZ ;  /* 0x000000070e047225 */ /* 0x000fc600078e00ff */
[----:B------:R-:W-:Y:S01]  /*15ae0*/  IADD3.X R9, R3, R9, R18, P1, P0 ;  /* 0x0000000903097210 */ /* 0x000fe20000fe0412 */
[----:B------:R-:W-:Y:S01]  /*15af0*/  IMAD.MOV R2, RZ, RZ, -R0 ;  /* 0x000000ffff027224 */ /* 0x000fe200078e0a00 */
[----:B------:R-:W-:Y:S01]  /*15b00*/  IADD3 R5, R5, R8, RZ ;  /* 0x0000000805057210 */ /* 0x000fe20007ffe0ff */
[----:B------:R-:W-:Y:S01]  /*15b10*/  IMAD.MOV.U32 R8, RZ, RZ, c[0x0][0x4a8] ;  /* 0x00012a00ff087624 */ /* 0x000fe200078e00ff */
[----:B------:R-:W-:Y:S01]  /*15b20*/  IADD3 R4, P1, P0, R0, R17, R4 ;  /* 0x0000001100047210 */ /* 0x000fe2000783e004 */
[----:B------:R-:W-:Y:S01]  /*15b30*/  IMAD R2, R2, c[0x0][0x4e8], R16 ;  /* 0x00013a0002027a24 */ /* 0x000fe200078e0210 */
[----:B------:R-:W-:-:S03]  /*15b40*/  SHF.R.S32.HI R3, RZ, 0x1f, R0 ;  /* 0x0000001fff037819 */ /* 0x000fc60000011400 */
[----:B-----5:R-:W-:Y:S01]  /*15b50*/  IMAD R0, R11, R2, RZ ;  /* 0x000000020b007224 */ /* 0x020fe200078e02ff */
[----:B------:R-:W-:Y:S02]  /*15b60*/  SHF.R.S32.HI R7, RZ, 0x1f, R2 ;  /* 0x0000001fff077819 */ /* 0x000fe40000011402 */
        /* <DEDUP_REMOVED lines=11> */
.L_x_302:
[----:B------:R-:W-:Y:S05]  /*15c20*/  BSYNC B0 ;  /* 0x0000000000007941 */ /* 0x000fea0003800000 */
.L_x_301:
[----:B------:R-:W-:-:S13]  /*15c30*/  ISETP.GT.AND P0, PT, R19, 0x1, PT ;  /* 0x000000011300780c */ /* 0x000fda0003f04270 */
[----:B------:R-:W-:Y:S05]  /*15c40*/  @P0 BRA `(.L_x_294) ;  /* 0x000007f000000947 */ /* 0x000fea0003800000 */
[----:B------:R-:W-:Y:S01]  /*15c50*/  MOV R2, c[0x0][0x4e8] ;  /* 0x00013a0000027a02 */ /* 0x000fe20000000f00 */
[----:B-1----:R-:W-:Y:S01]  /*15c60*/  IMAD R0, R18, c[0x0][0x3a0], RZ ;  /* 0x0000e80012007a24 */ /* 0x002fe200078e02ff */
[----:B------:R-:W-:Y:S01]  /*15c70*/  LEA R4, R229, R219, 0x7 ;  /* 0x000000dbe5047211 */ /* 0x000fe200078e38ff */
[----:B------:R-:W-:Y:S01]  /*15c80*/  IMAD R5, R21, c[0x0][0x3f0], RZ ;  /* 0x0000fc0015057a24 */ /* 0x000fe200078e02ff */
[----:B------:R-:W-:Y:S01]  /*15c90*/  ISETP.NE.AND P0, PT, R2, 0x1, PT ;  /* 0x000000010200780c */ /* 0x000fe20003f05270 */
[----:B------:R-:W-:-:S04]  /*15ca0*/  IMAD.WIDE.U32 R2, R6, c[0x0][0x3a0], RZ ;  /* 0x0000e80006027a25 */ /* 0x000fc800078e00ff */
[----:B------:R-:W-:Y:S01]  /*15cb0*/  IMAD R6, R6, c[0x0][0x3a4], R0 ;  /* 0x0000e90006067a24 */ /* 0x000fe200078e0200 */
[----:B------:R-:W-:Y:S01]  /*15cc0*/  MOV R0, R4 ;  /* 0x0000000400007202 */ /* 0x000fe20000000f00 */
[----:B------:R-:W-:-:S03]  /*15cd0*/  IMAD R7, R13, c[0x0][0x3f4], R5 ;  /* 0x0000fd000d077a24 */ /* 0x000fc600078e0205 */
[----:B------:R-:W-:-:S03]  /*15ce0*/  IADD3 R3, R3, R6, RZ ;  /* 0x0000000603037210 */ /* 0x000fc60007ffe0ff */
[----:B------:R-:W-:-:S04]  /*15cf0*/  @P0 IMAD.HI.U32 R6, R4, c[0x0][0x4ec], RZ ;  /* 0x00013b0004060a27 */ /* 0x000fc800078e00ff */
[----:B------:R-:W-:Y:S01]  /*15d00*/  IMAD.WIDE.U32 R2, R12, c[0x0][0x3e8], R2 ;  /* 0x0000fa000c027a25 */ /* 0x000fe200078e0002 */
[----:B------:R-:W-:-:S03]  /*15d10*/  @P0 SHF.R.U32.HI R0, RZ, c[0x0][0x4f0], R6 ;  /* 0x00013c00ff000a19 */ /* 0x000fc60000011606 */
[----:B------:R-:W-:Y:S01]  /*15d20*/  IMAD R3, R12, c[0x0][0x3ec], R3 ;  /* 0x0000fb000c037a24 */ /* 0x000fe200078e0203 */
[----:B------:R-:W-:Y:S02]  /*15d30*/  SHF.R.S32.HI R6, RZ, 0x1f, R0 ;  /* 0x0000001fff067819 */ /* 0x000fe40000011400 */
[----:B------:R-:W-:Y:S01]  /*15d40*/  IADD3 R5, -R0, RZ, RZ ;  /* 0x000000ff00057210 */ /* 0x000fe20007ffe1ff */
[----:B------:R-:W-:Y:S01]  /*15d50*/  IMAD.WIDE.U32 R2, R13, c[0x0][0x3f0], R2 ;  /* 0x0000fc000d027a25 */ /* 0x000fe200078e0002 */
[----:B------:R-:W-:-:S03]  /*15d60*/  LEA R13, R229, R208, 0x7 ;  /* 0x000000d0e50d7211 */ /* 0x000fc600078e38ff */
[----:B------:R-:W-:Y:S01]  /*15d70*/  IMAD R6, R6, c[0x0][0x3e0], RZ ;  /* 0x0000f80006067a24 */ /* 0x000fe200078e02ff */
[----:B------:R-:W-:Y:S01]  /*15d80*/  IADD3 R3, R3, R7, RZ ;  /* 0x0000000703037210 */ /* 0x000fe20007ffe0ff */
        /* <DEDUP_REMOVED lines=13> */
.L_x_362:
[----:B------:R-:W-:Y:S05]  /*15e60*/  BRA.DIV ~URZ, `(.L_x_304) ;  /* 0x000023d27f007947 */ /* 0x000fea000b800000 */
[----:B------:R3:W4:Y:S02]  /*15e70*/  SHFL.IDX PT, R0, R14, RZ, 0x181f ;  /* 0x00181fff0e007589 */ /* 0x00072400000e0000 */
.L_x_363:
[----:B------:R-:W-:Y:S01]  /*15e80*/  IMAD R12, R20, c[0x0][0x4e8], RZ ;  /* 0x00013a00140c7a24 */ /* 0x000fe200078e02ff */
[----:B------:R-:W-:Y:S04]  /*15e90*/  BSSY B0, `(.L_x_305) ;  /* 0x0000013000007945 */ /* 0x000fe80003800000 */
        /* <DEDUP_REMOVED lines=9> */
[----:B--2---:R-:W-:Y:S02]  /*15f30*/  @!P3 LEA.HI.X R11, R134, R4, R135, 0x1, P4 ;  /* 0x00000004860bb211 */ /* 0x004fe400020f0c87 */
[----:B------:R-:W-:Y:S02]  /*15f40*/  @!P0 LEA R2, P4, R200, R0, 0x1 ;  /* 0x00000000c8028211 */ /* 0x000fe400078808ff */
[-C--:B------:R-:W-:Y:S01]  /*15f50*/  @!P2 LEA.HI.X R9, R205, R4.reuse, R209, 0x1, P6 ;  /* 0x00000004cd09a211 */ /* 0x080fe200030f0cd1 */
[----:B------:R2:W-:Y:S01]  /*15f60*/  @!P3 ST.E.128 [R10.64], RZ ;  /* 0x000000ff0a00b985 */ /* 0x0005e2000c101d08 */
[----:B------:R-:W-:-:S02]  /*15f70*/  @!P1 LEA.HI.X R7, R199, R4, R211, 0x1, P5 ;  /* 0x00000004c7079211 */ /* 0x000fc400028f0cd3 */
[----:B------:R-:W-:Y:S01]  /*15f80*/  @!P0 LEA.HI.X R3, R200, R4, R210, 0x1, P4 ;  /* 0x00000004c8038211 */ /* 0x000fe200020f0cd2 */
[----:B------:R2:W-:Y:S04]  /*15f90*/  @!P2 ST.E.128 [R8.64], RZ ;  /* 0x000000ff0800a985 */ /* 0x0005e8000c101d08 */
[----:B------:R2:W-:Y:S04]  /*15fa0*/  @!P1 ST.E.128 [R6.64], RZ ;  /* 0x000000ff06009985 */ /* 0x0005e8000c101d08 */
[----:B------:R2:W-:Y:S02]  /*15fb0*/  @!P0 ST.E.128 [R2.64], RZ ;  /* 0x000000ff02008985 */ /* 0x0005e4000c101d08 */
.L_x_306:
[----:B------:R-:W-:Y:S05]  /*15fc0*/  BSYNC B0 ;  /* 0x0000000000007941 */ /* 0x000fea0003800000 */
.L_x_305:
[----:B------:R-:W-:Y:S05]  /*15fd0*/  BRA.DIV ~URZ, `(.L_x_307) ;  /* 0x000022d27f007947 */ /* 0x000fea000b800000 */
[----:B--2---:R2:W1:Y:S04]  /*15fe0*/  SHFL.IDX PT, R4, R5, 0x1, 0x181f ;  /* 0x00381f0005047f89 */ /* 0x00446800000e0000 */
[----:B----4-:R2:W4:Y:S02]  /*15ff0*/  SHFL.IDX PT, R0, R14, 0x1, 0x181f ;  /* 0x00381f000e007f89 */ /* 0x01052400000e0000 */
.L_x_364:
        /* <DEDUP_REMOVED lines=11> */
[----:B-1----:R-:W-:Y:S02]  /*160b0*/  @!P3 LEA.HI.X R11, R134, R4, R135, 0x1, P4 ;  /* 0x00000004860bb211 */ /* 0x002fe400020f0c87 */
        /* <DEDUP_REMOVED lines=8> */
.L_x_309:
[----:B------:R-:W-:Y:S05]  /*16140*/  BSYNC B0 ;  /* 0x0000000000007941 */ /* 0x000fea0003800000 */
.L_x_308:
[----:B------:R-:W-:Y:S05]  /*16150*/  BRA.DIV ~URZ, `(.L_x_310) ;  /* 0x000022227f007947 */ /* 0x000fea000b800000 */
[----:B-1----:R1:W2:Y:S02]  /*16160*/  SHFL.IDX PT, R4, R5, 0x2, 0x181f ;  /* 0x00581f0005047f89 */ /* 0x0022a400000e0000 */
.L_x_365:
[----:B------:R-:W-:Y:S05]  /*16170*/  BRA.DIV ~URZ, `(.L_x_311) ;  /* 0x000022727f007947 */ /* 0x000fea000b800000 */
[----:B----4-:R4:W1:Y:S02]  /*16180*/  SHFL.IDX PT, R0, R14, 0x2, 0x181f ;  /* 0x00581f000e007f89 */ /* 0x01086400000e0000 */
.L_x_366:
        /* <DEDUP_REMOVED lines=8> */
[CC--:B-1----:R-:W-:Y:S02]  /*16210*/  @!P3 LEA R10, P4, R134.reuse, R0.reuse, 0x1 ;  /* 0x00000000860ab211 */ /* 0x0c2fe400078808ff */
        /* <DEDUP_REMOVED lines=11> */
.L_x_313:
[----:B------:R-:W-:Y:S05]  /*162d0*/  BSYNC B0 ;  /* 0x0000000000007941 */ /* 0x000fea0003800000 */
.L_x_312:
[----:B------:R-:W-:Y:S05]  /*162e0*/  BRA.DIV ~URZ, `(.L_x_314) ;  /* 0x000021727f007947 */ /* 0x000fea000b800000 */
[----:B--2---:R2:W3:Y:S04]  /*162f0*/  SHFL.IDX PT, R4, R5, 0x3, 0x181f ;  /* 0x00781f0005047f89 */ /* 0x0044e800000e0000 */
[----:B-1----:R2:W1:Y:S02]  /*16300*/  SHFL.IDX PT, R0, R14, 0x3, 0x181f ;  /* 0x00781f000e007f89 */ /* 0x00246400000e0000 */
.L_x_367:
[----:B------:R-:W-:-:S04]  /*16310*/  IADD3 R2, R13, 0x60, RZ ;  /* 0x000000600d027810 */ /* 0x000fc80007ffe0ff */
        /* <DEDUP_REMOVED lines=9> */
[----:B---3--:R-:W-:Y:S02]  /*163b0*/  @!P3 LEA.HI.X R11, R134, R4, R135, 0x1, P4 ;  /* 0x00000004860bb211 */ /* 0x008fe400020f0c87 */
        /* <DEDUP_REMOVED lines=8> */
.L_x_294:
[----:B------:R-:W-:Y:S05]  /*16440*/  BSYNC B1 ;  /* 0x0000000000017941 */ /* 0x000fea0003800000 */
.L_x_278:
[----:B-1--4-:R-:W4:Y:S02]  /*16450*/  LDL R0, [R1+0x44] ;  /* 0x0000440001007983 */ /* 0x012f240000100800 */
[----:B----4-:R-:W-:-:S13]  /*16460*/  ISETP.NE.AND P0, PT, R0, RZ, PT ;  /* 0x000000ff0000720c */ /* 0x010fda0003f05270 */
[----:B------:R-:W-:Y:S01]  /*16470*/  @P0 WARPSYNC 0xffffffff ;  /* 0xffffffff00000948 */ /* 0x000fe20003800000 */
[----:B------:R-:W-:Y:S06]  /*16480*/  @P0 BAR.SYNC.DEFER_BLOCKING 0x5, 0x100 ;  /* 0x0144000000000b1d */ /* 0x000fec0000010000 */
[----:B------:R-:W1:Y:S04]  /*16490*/  @P0 LDS.128 R228, [0x20080] ;  /* 0x02008000ffe40984 */ /* 0x000e680000000c00 */
[----:B------:R-:W-:Y:S06]  /*164a0*/  @P0 BAR.ARV 0x4, 0x100 ;  /* 0x0104000000000b1d */ /* 0x000fec0000002000 */
[----:B------:R-:W-:Y:S05]  /*164b0*/  @P0 BRA `(.L_x_315) ;  /* 0x00000af000000947 */ /* 0x000fea0003800000 */
[----:B------:R-:W4:Y:S01]  /*164c0*/  S2R R0, SR_TID.X ;  /* 0x0000000000007919 */ /* 0x000f220000002100 */
[----:B------:R-:W-:Y:S01]  /*164d0*/  IMAD.MOV.U32 R8, RZ, RZ, RZ ;  /* 0x000000ffff087224 */ /* 0x000fe200078e00ff */
[----:B---34-:R-:W-:-:S04]  /*164e0*/  LOP3.LUT R13, R0, 0x1f, RZ, 0xc0, !PT ;  /* 0x0000001f000d7812 */ /* 0x018fc800078ec0ff */
[----:B------:R-:W-:Y:S01]  /*164f0*/  ISETP.NE.AND P6, PT, R13, 0x1f, PT ;  /* 0x0000001f0d00780c */ /* 0x000fe20003fc5270 */
[----:B------:R-:W-:Y:S10]  /*16500*/  BRA.DIV ~URZ, `(.L_x_316) ;  /* 0x000020227f007947 */ /* 0x000ff4000b800000 */
[----:B------:R3:W4:Y:S02]  /*16510*/  SHFL.IDX PT, R9, R98, RZ, 0x1f ;  /* 0x00001fff62097589 */ /* 0x00072400000e0000 */
.L_x_368:
[----:B------:R-:W-:Y:S05]  /*16520*/  BRA.DIV ~URZ, `(.L_x_317) ;  /* 0x000020727f007947 */ /* 0x000fea000b800000 */
[----:B------:R3:W4:Y:S02]  /*16530*/  SHFL.IDX PT, R6, R98, 0x1, 0x1f ;  /* 0x00201f0062067f89 */ /* 0x00072400000e0000 */
.L_x_369:
[----:B-1----:R-:W-:Y:S02]  /*16540*/  IMAD.IADD R0, R231, 0x1, R13 ;  /* 0x00000001e7007824 */ /* 0x002fe400078e020d */
[----:B------:R-:W-:-:S03]  /*16550*/  IMAD.MOV.U32 R7, RZ, RZ, RZ ;  /* 0x000000ffff077224 */ /* 0x000fc600078e00ff */
[----:B------:R-:W-:-:S13]  /*16560*/  ISETP.GE.OR P0, PT, R0, c[0x0][0x53c], !P6 ;  /* 0x00014f0000007a0c */ /* 0x000fda0007706670 */
[----:B------:R-:W-:Y:S01]  /*16570*/  @!P0 MOV R2, 0x4 ;  /* 0x0000000400028802 */ /* 0x000fe20000000f00 */
[----:B--2---:R-:W-:-:S04]  /*16580*/  @!P0 IMAD.MOV.U32 R4, RZ, RZ, 0x4 ;  /* 0x00000004ff048424 */ /* 0x004fc800078e00ff */
[----:B------:R-:W-:-:S04]  /*16590*/  @!P0 IMAD.WIDE R4, R0, R4, c[0x0][0x580] ;  /* 0x0001600000048625 */ /* 0x000fc800078e0204 */
[----:B------:R-:W-:Y:S01]  /*165a0*/  @!P0 IMAD.WIDE R2, R0, R2, c[0x0][0x578] ;  /* 0x00015e0000028625 */ /* 0x000fe200078e0202 */
[----:B------:R-:W2:Y:S04]  /*165b0*/  @!P0 LDG.E R7, [R4.64] ;  /* 0x0000000804078981 */ /* 0x000ea8000c1e1900 */
[----:B------:R-:W2:Y:S01]  /*165c0*/  @!P0 LDG.E R8, [R2.64] ;  /* 0x0000000802088981 */ /* 0x000ea2000c1e1900 */
[C---:B------:R-:W-:Y:S02]  /*165d0*/  ISETP.GE.U32.AND P4, PT, R13.reuse, 0x10, PT ;  /* 0x000000100d00780c */ /* 0x040fe40003f86070 */
[C---:B------:R-:W-:Y:S02]  /*165e0*/  ISETP.GE.U32.AND P3, PT, R13.reuse, 0x8, PT ;  /* 0x000000080d00780c */ /* 0x040fe40003f66070 */
[----:B------:R-:W-:-:S02]  /*165f0*/  ISETP.GE.U32.AND P2, PT, R13, 0x4, PT ;  /* 0x000000040d00780c */ /* 0x000fc40003f46070 */
[C---:B------:R-:W-:Y:S02]  /*16600*/  ISETP.GE.U32.AND P1, PT, R13.reuse, 0x2, PT ;  /* 0x000000020d00780c */ /* 0x040fe40003f26070 */
[----:B------:R-:W-:Y:S02]  /*16610*/  ISETP.NE.AND P5, PT, R13, RZ, PT ;  /* 0x000000ff0d00720c */ /* 0x000fe40003fa5270 */
[----:B------:R-:W-:Y:S01]  /*16620*/  MOV R11, RZ ;  /* 0x000000ff000b7202 */ /* 0x000fe20000000f00 */
[----:B--2---:R-:W-:Y:S01]  /*16630*/  IMAD R0, R8, R7, RZ ;  /* 0x0000000708007224 */ /* 0x004fe200078e02ff */
[----:B------:R-:W-:Y:S07]  /*16640*/  BRA.DIV ~URZ, `(.L_x_318) ;  /* 0x00001fc27f007947 */ /* 0x000fee000b800000 */
[----:B------:R1:W2:Y:S02]  /*16650*/  SHFL.UP PT, R4, R0, 0x1, RZ ;  /* 0x0420000000047989 */ /* 0x0002a400000e00ff */
.L_x_370:
        /* <DEDUP_REMOVED lines=16> */
.L_x_371:
[----:B--2---:R-:W-:Y:S01]  /*16760*/  IMAD R0, R0, c[0x0][0x538], RZ ;  /* 0x00014e0000007a24 */ /* 0x004fe200078e02ff */
[----:B------:R-:W-:Y:S04]  /*16770*/  BSSY B1, `(.L_x_320) ;  /* 0x000007e000017945 */ /* 0x000fe80003800000 */
[----:B----4-:R-:W-:-:S04]  /*16780*/  IADD3 R6, R0, R6, RZ ;  /* 0x0000000600067210 */ /* 0x010fc80007ffe0ff */
[----:B------:R-:W-:-:S13]  /*16790*/  ISETP.GT.AND P0, PT, R6, R9, PT ;  /* 0x000000090600720c */ /* 0x000fda0003f04270 */
[----:B------:R-:W-:Y:S05]  /*167a0*/  @P0 BRA `(.L_x_321) ;  /* 0x0000025000000947 */ /* 0x000fea0003800000 */
.L_x_325:
        /* <DEDUP_REMOVED lines=8> */
[----:B-1----:R-:W-:Y:S01]  /*16830*/  @!P0 MOV R4, 0x4 ;  /* 0x0000000400048802 */ /* 0x002fe20000000f00 */
        /* <DEDUP_REMOVED lines=8> */
.L_x_372:
        /* <DEDUP_REMOVED lines=16> */
.L_x_373:
[----:B--2---:R-:W-:-:S05]  /*169c0*/  IMAD R0, R0, c[0x0][0x538], RZ ;  /* 0x00014e0000007a24 */ /* 0x004fca00078e02ff */
[----:B------:R-:W-:-:S04]  /*169d0*/  IADD3 R6, R0, R6, RZ ;  /* 0x0000000600067210 */ /* 0x000fc80007ffe0ff */
[----:B------:R-:W-:-:S13]  /*169e0*/  ISETP.GT.AND P0, PT, R6, R9, PT ;  /* 0x000000090600720c */ /* 0x000fda0003f04270 */
[----:B-1-3--:R-:W-:Y:S05]  /*169f0*/  @!P0 BRA `(.L_x_325) ;  /* 0xfffffdb000008947 */ /* 0x00afea000383ffff */
.L_x_321:
[----:B------:R-:W-:-:S05]  /*16a00*/  IADD3 R6, -R0, R6, RZ ;  /* 0x0000000600067210 */ /* 0x000fca0007ffe1ff */
[----:B------:R-:W-:-:S05]  /*16a10*/  IMAD R0, R4, c[0x0][0x538], R6 ;  /* 0x00014e0004007a24 */ /* 0x000fca00078e0206 */
[----:B------:R-:W-:Y:S01]  /*16a20*/  ISETP.GT.AND P0, PT, R0, R9, PT ;  /* 0x000000090000720c */ /* 0x000fe20003f04270 */
[----:B------:R-:W-:-:S12]  /*16a30*/  BRA.DIV ~URZ, `(.L_x_326) ;  /* 0x00001fc27f007947 */ /* 0x000fd8000b800000 */
[----:B------:R-:W-:-:S04]  /*16a40*/  VOTE.ANY R0, PT, !P0 ;  /* 0x0000000000007806 */ /* 0x000fc800040e0100 */
.L_x_374:
[----:B------:R2:W4:Y:S01]  /*16a50*/  POPC R10, R0 ;  /* 0x00000000000a7309 */ /* 0x0005220000000000 */
[----:B------:R-:W-:Y:S05]  /*16a60*/  BRA.DIV ~URZ, `(.L_x_327) ;  /* 0x00001fd27f007947 */ /* 0x000fea000b800000 */
[----:B----4-:R4:W1:Y:S04]  /*16a70*/  SHFL.IDX PT, R7, R7, R10, 0x1f ;  /* 0x00001f0a07077589 */ /* 0x01086800000e0000 */
[----:B------:R4:W2:Y:S02]  /*16a80*/  SHFL.IDX PT, R5, R8, R10, 0x1f ;  /* 0x00001f0a08057589 */ /* 0x0008a400000e0000 */
.L_x_375:
[----:B------:R-:W-:Y:S01]  /*16a90*/  ISETP.NE.AND P0, PT, R0, RZ, PT ;  /* 0x000000ff0000720c */ /* 0x000fe20003f05270 */
[----:B------:R-:W-:-:S12]  /*16aa0*/  BSSY B0, `(.L_x_328) ;  /* 0x0000005000007945 */ /* 0x000fd80003800000 */
[----:B------:R-:W-:Y:S05]  /*16ab0*/  @!P0 BRA `(.L_x_329) ;  /* 0x0000003000008947 */ /* 0x000fea0003800000 */
[----:B--2---:R-:W-:Y:S01]  /*16ac0*/  IADD3 R0, R10, -0x1, RZ ;  /* 0xffffffff0a007810 */ /* 0x004fe20007ffe0ff */
[----:B------:R-:W-:Y:S05]  /*16ad0*/  BRA.DIV ~URZ, `(.L_x_330) ;  /* 0x000020327f007947 */ /* 0x000fea000b800000 */
[----:B------:R2:W3:Y:S02]  /*16ae0*/  SHFL.IDX PT, R11, R4, R0, 0x1f ;  /* 0x00001f00040b7589 */ /* 0x0004e400000e0000 */
.L_x_329:
[----:B------:R-:W-:Y:S05]  /*16af0*/  BSYNC B0 ;  /* 0x0000000000007941 */ /* 0x000fea0003800000 */
.L_x_328:
[----:B-12---:R-:W-:Y:S01]  /*16b00*/  IABS R4, R7 ;  /* 0x0000000700047213 */ /* 0x006fe20000000000 */
[----:B---3--:R-:W-:Y:S02]  /*16b10*/  IMAD R228, R11, c[0x0][0x538], R6 ;  /* 0x00014e000be47a24 */ /* 0x008fe400078e0206 */
[----:B------:R-:W-:Y:S01]  /*16b20*/  IMAD.IADD R231, R10, 0x1, R231 ;  /* 0x000000010ae77824 */ /* 0x000fe200078e02e7 */
[----:B------:R-:W1:Y:S01]  /*16b30*/  I2F.RP R2, R4 ;  /* 0x0000000400027306 */ /* 0x000e620000209400 */
[----:B----4-:R-:W-:-:S07]  /*16b40*/  IMAD.IADD R8, R9, 0x1, -R228 ;  /* 0x0000000109087824 */ /* 0x010fce00078e0ae4 */
[----:B-1----:R-:W1:Y:S02]  /*16b50*/  MUFU.RCP R2, R2 ;  /* 0x0000000200027308 */ /* 0x002e640000001000 */
[----:B-1----:R-:W-:-:S06]  /*16b60*/  IADD3 R2, R2, 0xffffffe, RZ ;  /* 0x0ffffffe02027810 */ /* 0x002fcc0007ffe0ff */
[----:B------:R1:W2:Y:S02]  /*16b70*/  F2I.FTZ.U32.TRUNC.NTZ R3, R2 ;  /* 0x0000000200037305 */ /* 0x0002a4000021f000 */
[----:B-1----:R-:W-:Y:S01]  /*16b80*/  IABS R2, R5 ;  /* 0x0000000500027213 */ /* 0x002fe20000000000 */
[----:B--2---:R-:W-:-:S03]  /*16b90*/  IMAD.MOV R0, RZ, RZ, -R3 ;  /* 0x000000ffff007224 */ /* 0x004fc600078e0a03 */
[----:B------:R-:W-:Y:S01]  /*16ba0*/  MOV R6, R2 ;  /* 0x0000000200067202 */ /* 0x000fe20000000f00 */
[----:B------:R-:W-:Y:S01]  /*16bb0*/  IMAD.MOV.U32 R11, RZ, RZ, R0 ;  /* 0x000000ffff0b7224 */ /* 0x000fe200078e0000 */
[----:B------:R-:W-:Y:S01]  /*16bc0*/  IABS R0, R7 ;  /* 0x0000000700007213 */ /* 0x000fe20000000000 */
[----:B------:R-:W-:Y:S01]  /*16bd0*/  IMAD.MOV.U32 R2, RZ, RZ, RZ ;  /* 0x000000ffff027224 */ /* 0x000fe200078e00ff */
[----:B------:R-:W1:Y:S01]  /*16be0*/  I2F.RP R12, R6 ;  /* 0x00000006000c7306 */ /* 0x000e620000209400 */
[----:B------:R-:W-:Y:S01]  /*16bf0*/  IMAD R9, R11, R4, RZ ;  /* 0x000000040b097224 */ /* 0x000fe200078e02ff */
[----:B------:R-:W-:Y:S01]  /*16c00*/  IABS R11, R8 ;  /* 0x00000008000b7213 */ /* 0x000fe20000000000 */
[----:B------:R-:W-:Y:S02]  /*16c10*/  IMAD.MOV R0, RZ, RZ, -R0 ;  /* 0x000000ffff007224 */ /* 0x000fe400078e0a00 */
[----:B------:R-:W-:-:S03]  /*16c20*/  IMAD.HI.U32 R9, R3, R9, R2 ;  /* 0x0000000903097227 */ /* 0x000fc600078e0002 */
[----:B------:R-:W-:Y:S01]  /*16c30*/  MOV R3, R0 ;  /* 0x0000000000037202 */ /* 0x000fe20000000f00 */
[----:B------:R-:W-:-:S04]  /*16c40*/  IMAD.MOV.U32 R2, RZ, RZ, R11 ;  /* 0x000000ffff027224 */ /* 0x000fc800078e000b */
[----:B------:R-:W-:-:S04]  /*16c50*/  IMAD.HI.U32 R0, R9, R2, RZ ;  /* 0x0000000209007227 */ /* 0x000fc800078e00ff */
[----:B------:R-:W-:Y:S02]  /*16c60*/  IMAD R2, R0, R3, R2 ;  /* 0x0000000300027224 */ /* 0x000fe400078e0202 */
[----:B-1----:R-:W1:Y:S03]  /*16c70*/  MUFU.RCP R3, R12 ;  /* 0x0000000c00037308 */ /* 0x002e660000001000 */
        /* <DEDUP_REMOVED lines=9> */
[----:B------:R-:W-:Y:S01]  /*16d10*/  @P2 IADD3 R0, R0, 0x1, RZ ;  /* 0x0000000100002810 */ /* 0x000fe20007ffe0ff */
[----:B-1----:R-:W-:-:S05]  /*16d20*/  IMAD.MOV R2, RZ, RZ, -R3 ;  /* 0x000000ffff027224 */ /* 0x002fca00078e0a03 */
[----:B------:R-:W-:Y:S01]  /*16d30*/  @!P1 IMAD.MOV R0, RZ, RZ, -R0 ;  /* 0x000000ffff009224 */ /* 0x000fe200078e0a00 */
[----:B------:R-:W-:Y:S02]  /*16d40*/  MOV R4, R2 ;  /* 0x0000000200047202 */ /* 0x000fe40000000f00 */
[----:B------:R-:W-:Y:S02]  /*16d50*/  IABS R2, R5 ;  /* 0x0000000500027213 */ /* 0x000fe40000000000 */
[----:B------:R-:W-:Y:S01]  /*16d60*/  @!P0 LOP3.LUT R0, RZ, R7, RZ, 0x33, !PT ;  /* 0x00000007ff008212 */ /* 0x000fe200078e33ff */
[----:B------:R-:W-:Y:S02]  /*16d70*/  IMAD R4, R4, R6, RZ ;  /* 0x0000000604047224 */ /* 0x000fe400078e02ff */
[----:B------:R-:W-:Y:S01]  /*16d80*/  IMAD.MOV R9, RZ, RZ, -R2 ;  /* 0x000000ffff097224 */ /* 0x000fe200078e0a02 */
[----:B------:R-:W-:Y:S01]  /*16d90*/  IABS R11, R0 ;  /* 0x00000000000b7213 */ /* 0x000fe20000000000 */
[----:B------:R-:W-:-:S02]  /*16da0*/  IMAD.MOV.U32 R2, RZ, RZ, RZ ;  /* 0x000000ffff027224 */ /* 0x000fc400078e00ff */
[----:B------:R-:W-:Y:S02]  /*16db0*/  IMAD R7, R0, R7, RZ ;  /* 0x0000000700077224 */ /* 0x000fe400078e02ff */
[----:B------:R-:W-:Y:S01]  /*16dc0*/  IMAD.HI.U32 R2, R3, R4, R2 ;  /* 0x0000000403027227 */ /* 0x000fe200078e0002 */
[----:B------:R-:W-:Y:S02]  /*16dd0*/  MOV R4, R9 ;  /* 0x0000000900047202 */ /* 0x000fe40000000f00 */
[----:B------:R-:W-:Y:S01]  /*16de0*/  IADD3 R229, R8, -R7, RZ ;  /* 0x8000000708e57210 */ /* 0x000fe20007ffe0ff */
[----:B------:R-:W-:-:S04]  /*16df0*/  IMAD.MOV.U32 R3, RZ, RZ, R11 ;  /* 0x000000ffff037224 */ /* 0x000fc800078e000b */
        /* <DEDUP_REMOVED lines=11> */
[----:B------:R-:W-:-:S04]  /*16eb0*/  @!P0 LOP3.LUT R2, RZ, R5, RZ, 0x33, !PT ;  /* 0x00000005ff028212 */ /* 0x000fc800078e33ff */
[----:B------:R-:W-:Y:S01]  /*16ec0*/  IADD3 R3, -R2, RZ, RZ ;  /* 0x000000ff02037210 */ /* 0x000fe20007ffe1ff */
[----:B------:R-:W-:-:S04]  /*16ed0*/  IMAD R2, R5, 0x1000000, R2 ;  /* 0x0100000005027824 */ /* 0x000fc800078e0202 */
[----:B------:R-:W-:-:S04]  /*16ee0*/  IMAD R0, R5, R3, R0 ;  /* 0x0000000305007224 */ /* 0x000fc800078e0200 */
[----:B------:R-:W-:Y:S01]  /*16ef0*/  IMAD R230, R0, 0x10000, R2 ;  /* 0x0001000000e67824 */ /* 0x000fe200078e0202 */
[----:B------:R-:W-:Y:S05]  /*16f00*/  BRA `(.L_x_331) ;  /* 0x0000004000007947 */ /* 0x000fea0003800000 */
.L_x_322:
[----:B------:R-:W-:Y:S01]  /*16f10*/  IMAD.MOV.U32 R228, RZ, RZ, R9 ;  /* 0x000000ffffe47224 */ /* 0x000fe200078e0009 */
[----:B------:R-:W-:Y:S01]  /*16f20*/  MOV R230, RZ ;  /* 0x000000ff00e67202 */ /* 0x000fe20000000f00 */
[----:B------:R-:W-:Y:S01]  /*16f30*/  IMAD.MOV.U32 R229, RZ, RZ, RZ ;  /* 0x000000ffffe57224 */ /* 0x000fe200078e00ff */
[----:B------:R-:W-:Y:S02]  /*16f40*/  MOV R231, c[0x0][0x53c] ;  /* 0x00014f0000e77a02 */ /* 0x000fe40000000f00 */
.L_x_331:
[----:B------:R-:W-:Y:S05]  /*16f50*/  BSYNC B1 ;  /* 0x0000000000017941 */ /* 0x000fea0003800000 */
.L_x_320:
[----:B------:R-:W-:Y:S01]  /*16f60*/  WARPSYNC 0xffffffff ;  /* 0xffffffff00007948 */ /* 0x000fe20003800000 */
[----:B------:R-:W-:Y:S01]  /*16f70*/  BAR.SYNC.DEFER_BLOCKING 0x4, 0x100 ;  /* 0x0104000000007b1d */ /* 0x000fe20000010000 */
[----:B------:R-:W-:-:S13]  /*16f80*/  ISETP.NE.AND P0, PT, R13, RZ, PT ;  /* 0x000000ff0d00720c */ /* 0x000fda0003f05270 */
[----:B------:R2:W-:Y:S04]  /*16f90*/  @!P0 STS.128 [0x20080], R228 ;  /* 0x020080e4ff008388 */ /* 0x0005e80000000c00 */
[----:B------:R-:W-:Y:S06]  /*16fa0*/  BAR.ARV 0x5, 0x100 ;  /* 0x0144000000007b1d */ /* 0x000fec0000002000 */
.L_x_315:
[----:B-1----:R-:W-:-:S13]  /*16fb0*/  ISETP.GE.AND P0, PT, R231, c[0x0][0x53c], PT ;  /* 0x00014f00e7007a0c */ /* 0x002fda0003f06270 */
[----:B--23--:R-:W-:Y:S01]  /*16fc0*/  @P0 CALL.REL.NOINC `(.L_x_332) ;  /* 0x0000001000000944 */ /* 0x00cfe20003c00000 */
[----:B------:R-:W-:Y:S05]  /*16fd0*/  BRA `(.L_x_333) ;  /* 0xfffeac5000007947 */ /* 0x000fea000383ffff */
.L_x_332:
[----:B------:R-:W-:Y:S05]  /*16fe0*/  EXIT ;  /* 0x000000000000794d */ /* 0x000fea0003800000 */
.L_x_160:
[----:B------:R-:W-:Y:S01]  /*16ff0*/  IMAD.MOV.U32 R0, RZ, RZ, R5 ;  /* 0x000000ffff007224 */ /* 0x000fe200078e0005 */
[----:B------:R-:W-:Y:S02]  /*17000*/  MOV R3, 0x1 ;  /* 0x0000000100037802 */ /* 0x000fe40000000f00 */
[----:B------:R-:W-:Y:S02]  /*17010*/  MOV R2, 0x17030 ;  /* 0x0001703000027802 */ /* 0x000fe40000000f00 */
[----:B--2---:R-:W-:Y:S05]  /*17020*/  CALL.REL.NOINC `($__internal_6_$__cuda_sm70_shflsync_up_p) ;  /* 0x00001c2000007944 */ /* 0x004fea0003c00000 */
[----:B------:R-:W-:Y:S01]  /*17030*/  MOV R0, R4 ;  /* 0x0000000400007202 */ /* 0x000fe20000000f00 */
[----:B------:R-:W-:Y:S05]  /*17040*/  BRA `(.L_x_334) ;  /* 0xfffe940000007947 */ /* 0x000fea000383ffff */
.L_x_161:
[----:B------:R-:W-:Y:S01]  /*17050*/  IMAD.MOV.U32 R0, RZ, RZ, R5 ;  /* 0x000000ffff007224 */ /* 0x000fe200078e0005 */
[----:B------:R-:W-:Y:S02]  /*17060*/  MOV R3, 0x2 ;  /* 0x0000000200037802 */ /* 0x000fe40000000f00 */
[----:B------:R-:W-:Y:S02]  /*17070*/  MOV R2, 0x17090 ;  /* 0x0001709000027802 */ /* 0x000fe40000000f00 */
[----:B--2---:R-:W-:Y:S05]  /*17080*/  CALL.REL.NOINC `($__internal_6_$__cuda_sm70_shflsync_up_p) ;  /* 0x00001bc000007944 */ /* 0x004fea0003c00000 */
[----:B------:R-:W-:Y:S01]  /*17090*/  SEL R4, R4, RZ, P4 ;  /* 0x000000ff04047207 */ /* 0x000fe20002000000 */
[----:B------:R-:W-:Y:S01]  /*170a0*/  IMAD.MOV.U32 R3, RZ, RZ, 0x4 ;  /* 0x00000004ff037424 */ /* 0x000fe200078e00ff */
[----:B------:R-:W-:-:S03]  /*170b0*/  MOV R2, 0x170e0 ;  /* 0x000170e000027802 */ /* 0x000fc60000000f00 */
[----:B------:R-:W-:Y:S02]  /*170c0*/  IMAD.IADD R0, R5, 0x1, R4 ;  /* 0x0000000105007824 */ /* 0x000fe400078e0204 */
[----:B------:R-:W-:Y:S05]  /*170d0*/  CALL.REL.NOINC `($__internal_6_$__cuda_sm70_shflsync_up_p) ;  /* 0x00001b7000007944 */ /* 0x000fea0003c00000 */
        /* <DEDUP_REMOVED lines=12> */
[----:B------:R-:W-:Y:S02]  /*171a0*/  MOV R179, 0x1f ;  /* 0x0000001f00b37802 */ /* 0x000fe40000000f00 */
[----:B------:R-:W-:Y:S01]  /*171b0*/  MOV R2, 0x171f0 ;  /* 0x000171f000027802 */ /* 0x000fe20000000f00 */
[----:B------:R-:W-:-:S04]  /*171c0*/  IMAD.IADD R4, R0, 0x1, R4 ;  /* 0x0000000100047824 */ /* 0x000fc800078e0204 */
[----:B------:R-:W-:Y:S02]  /*171d0*/  IMAD.MOV.U32 R3, RZ, RZ, R4 ;  /* 0x000000ffff037224 */ /* 0x000fe400078e0004 */
[----:B------:R-:W-:Y:S05]  /*171e0*/  CALL.REL.NOINC `($__internal_5_$__cuda_sm70_shflsync_idx_p) ;  /* 0x000019f000007944 */ /* 0x000fea0003c00000 */
[----:B-----5:R-:W-:Y:S01]  /*171f0*/  MOV R0, R179 ;  /* 0x000000b300007202 */ /* 0x020fe20000000f00 */
[----:B-1----:R-:W-:Y:S05]  /*17200*/  BRA `(.L_x_335) ;  /* 0xfffe934000007947 */ /* 0x002fea000383ffff */
.L_x_163:
[----:B------:R-:W-:Y:S02]  /*17210*/  SEL R0, RZ, 0x1, P0 ;  /* 0x00000001ff007807 */ /* 0x000fe40000000000 */
[----:B------:R-:W-:Y:S02]  /*17220*/  MOV R2, 0x17240 ;  /* 0x0001724000027802 */ /* 0x000fe40000000f00 */
[----:B--2---:R-:W-:Y:S05]  /*17230*/  CALL.REL.NOINC `($__internal_7_$__cuda_sm70_votesync_ballot) ;  /* 0x00001a7000007944 */ /* 0x004fea0003c00000 */
[----:B------:R-:W-:Y:S05]  /*17240*/  BRA `(.L_x_336) ;  /* 0xfffe939000007947 */ /* 0x000fea000383ffff */
.L_x_164:
[----:B------:R-:W-:Y:S01]  /*17250*/  IMAD.MOV.U32 R3, RZ, RZ, R8 ;  /* 0x000000ffff037224 */ /* 0x000fe200078e0008 */
[----:B---3--:R-:W-:Y:S01]  /*17260*/  MOV R202, R13 ;  /* 0x0000000d00ca7202 */ /* 0x008fe20000000f00 */
[----:B------:R-:W-:Y:S01]  /*17270*/  IMAD.MOV.U32 R179, RZ, RZ, 0x1f ;  /* 0x0000001fffb37424 */ /* 0x000fe200078e00ff */
[----:B------:R-:W-:Y:S02]  /*17280*/  MOV R2, 0x172a0 ;  /* 0x000172a000027802 */ /* 0x000fe40000000f00 */
[----:B-12---:R-:W-:Y:S05]  /*17290*/  CALL.REL.NOINC `($__internal_5_$__cuda_sm70_shflsync_idx_p) ;  /* 0x0000194000007944 */ /* 0x006fea0003c00000 */
[----:B------:R-:W-:Y:S01]  /*172a0*/  IMAD.MOV.U32 R11, RZ, RZ, R179 ;  /* 0x000000ffff0b7224 */ /* 0x000fe200078e00b3 */
[----:B------:R-:W-:Y:S01]  /*172b0*/  MOV R3, R7 ;  /* 0x0000000700037202 */ /* 0x000fe20000000f00 */
[----:B------:R-:W-:Y:S01]  /*172c0*/  IMAD.MOV.U32 R6, RZ, RZ, RZ ;  /* 0x000000ffff067224 */ /* 0x000fe200078e00ff */
[----:B------:R-:W-:Y:S01]  /*172d0*/  MOV R202, R13 ;  /* 0x0000000d00ca7202 */ /* 0x000fe20000000f00 */
[----:B------:R-:W-:Y:S01]  /*172e0*/  IMAD.MOV.U32 R179, RZ, RZ, 0x1f ;  /* 0x0000001fffb37424 */ /* 0x000fe200078e00ff */
[----:B------:R-:W-:-:S02]  /*172f0*/  MOV R2, 0x17310 ;  /* 0x0001731000027802 */ /* 0x000fc40000000f00 */
[----:B-1---5:R-:W-:Y:S05]  /*17300*/  CALL.REL.NOINC `($__internal_5_$__cuda_sm70_shflsync_idx_p) ;  /* 0x000018d000007944 */ /* 0x022fea0003c00000 */
[----:B------:R-:W-:Y:S01]  /*17310*/  MOV R10, R179 ;  /* 0x000000b3000a7202 */ /* 0x000fe20000000f00 */
[----:B-1---5:R-:W-:Y:S05]  /*17320*/  BRA `(.L_x_337) ;  /* 0xfffe930000007947 */ /* 0x022fea000383ffff */
.L_x_167:
[----:B------:R-:W-:Y:S01]  /*17330*/  IMAD.MOV.U32 R3, RZ, RZ, R4 ;  /* 0x000000ffff037224 */ /* 0x000fe200078e0004 */
[----:B------:R-:W-:-:S02]  /*17340*/  MOV R179, 0x1f ;  /* 0x0000001f00b37802 */ /* 0x000fc40000000f00 */
[----:B------:R-:W-:Y:S02]  /*17350*/  MOV R2, 0x17370 ;  /* 0x0001737000027802 */ /* 0x000fe40000000f00 */
[----:B-1234-:R-:W-:Y:S05]  /*17360*/  CALL.REL.NOINC `($__internal_5_$__cuda_sm70_shflsync_idx_p) ;  /* 0x0000187000007944 */ /* 0x01efea0003c00000 */
[----:B------:R-:W-:Y:S01]  /*17370*/  MOV R6, R179 ;  /* 0x000000b300067202 */ /* 0x000fe20000000f00 */
[----:B-1---5:R-:W-:Y:S05]  /*17380*/  BRA `(.L_x_166) ;  /* 0xfffe930000007947 */ /* 0x022fea000383ffff */
.L_x_197:
[----:B------:R-:W-:Y:S01]  /*17390*/  IMAD.MOV.U32 R3, RZ, RZ, R5 ;  /* 0x000000ffff037224 */ /* 0x000fe200078e0005 */
[----:B------:R-:W-:Y:S01]  /*173a0*/  MOV R202, RZ ;  /* 0x000000ff00ca7202 */ /* 0x000fe20000000f00 */
[----:B------:R-:W-:Y:S01]  /*173b0*/  IMAD.MOV.U32 R179, RZ, RZ, 0x181f ;  /* 0x0000181fffb37424 */ /* 0x000fe200078e00ff */
[----:B------:R-:W-:Y:S02]  /*173c0*/  MOV R2, 0x173e0 ;  /* 0x000173e000027802 */ /* 0x000fe40000000f00 */
[----:B-----5:R-:W-:Y:S05]  /*173d0*/  CALL.REL.NOINC `($__internal_5_$__cuda_sm70_shflsync_idx_p) ;  /* 0x0000180000007944 */ /* 0x020fea0003c00000 */
[----:B------:R-:W-:Y:S01]  /*173e0*/  MOV R4, R179 ;  /* 0x000000b300047202 */ /* 0x000fe20000000f00 */
[----:B-1---5:R-:W-:Y:S05]  /*173f0*/  BRA `(.L_x_338) ;  /* 0xfffef3a000007947 */ /* 0x022fea000383ffff */
.L_x_198:
[----:B------:R-:W-:Y:S01]  /*17400*/  IMAD.MOV.U32 R3, RZ, RZ, R13 ;  /* 0x000000ffff037224 */ /* 0x000fe200078e000d */
[----:B------:R-:W-:Y:S01]  /*17410*/  MOV R202, RZ ;  /* 0x000000ff00ca7202 */ /* 0x000fe20000000f00 */
[----:B------:R-:W-:Y:S01]  /*17420*/  IMAD.MOV.U32 R179, RZ, RZ, 0x181f ;  /* 0x0000181fffb37424 */ /* 0x000fe200078e00ff */
[----:B------:R-:W-:Y:S02]  /*17430*/  MOV R2, 0x17450 ;  /* 0x0001745000027802 */ /* 0x000fe40000000f00 */
[----:B-12--5:R-:W-:Y:S05]  /*17440*/  CALL.REL.NOINC `($__internal_5_$__cuda_sm70_shflsync_idx_p) ;  /* 0x0000179000007944 */ /* 0x026fea0003c00000 */
[----:B-----5:R-:W-:Y:S01]  /*17450*/  MOV R0, R179 ;  /* 0x000000b300007202 */ /* 0x020fe20000000f00 */
[----:B-1----:R-:W-:Y:S05]  /*17460*/  BRA `(.L_x_339) ;  /* 0xfffef35000007947 */ /* 0x002fea000383ffff */
.L_x_201:
[----:B--2---:R-:W-:Y:S01]  /*17470*/  IMAD.MOV.U32 R3, RZ, RZ, R5 ;  /* 0x000000ffff037224 */ /* 0x004fe200078e0005 */
[----:B------:R-:W-:Y:S01]  /*17480*/  MOV R202, 0x1 ;  /* 0x0000000100ca7802 */ /* 0x000fe20000000f00 */
[----:B------:R-:W-:Y:S01]  /*17490*/  IMAD.MOV.U32 R179, RZ, RZ, 0x181f ;  /* 0x0000181fffb37424 */ /* 0x000fe200078e00ff */
[----:B------:R-:W-:-:S02]  /*174a0*/  MOV R2, 0x174c0 ;  /* 0x000174c000027802 */ /* 0x000fc40000000f00 */
[----:B-1-345:R-:W-:Y:S05]  /*174b0*/  CALL.REL.NOINC `($__internal_5_$__cuda_sm70_shflsync_idx_p) ;  /* 0x0000172000007944 */ /* 0x03afea0003c00000 */
[----:B------:R-:W-:Y:S01]  /*174c0*/  IMAD.MOV.U32 R4, RZ, RZ, R179 ;  /* 0x000000ffff047224 */ /* 0x000fe200078e00b3 */
[----:B------:R-:W-:Y:S01]  /*174d0*/  MOV R202, 0x1 ;  /* 0x0000000100ca7802 */ /* 0x000fe20000000f00 */
[----:B------:R-:W-:Y:S01]  /*174e0*/  IMAD.MOV.U32 R3, RZ, RZ, R13 ;  /* 0x000000ffff037224 */ /* 0x000fe200078e000d */
[----:B------:R-:W-:-:S02]  /*174f0*/  MOV R179, 0x181f ;  /* 0x0000181f00b37802 */ /* 0x000fc40000000f00 */
[----:B------:R-:W-:Y:S02]  /*17500*/  MOV R2, 0x17520 ;  /* 0x0001752000027802 */ /* 0x000fe40000000f00 */
[----:B-1---5:R-:W-:Y:S05]  /*17510*/  CALL.REL.NOINC `($__internal_5_$__cuda_sm70_shflsync_idx_p) ;  /* 0x000016c000007944 */ /* 0x022fea0003c00000 */
[----:B-----5:R-:W-:Y:S01]  /*17520*/  MOV R0, R179 ;  /* 0x000000b300007202 */ /* 0x020fe20000000f00 */
[----:B-1----:R-:W-:Y:S05]  /*17530*/  BRA `(.L_x_340) ;  /* 0xfffef41000007947 */ /* 0x002fea000383ffff */
.L_x_204:
[----:B-1----:R-:W-:Y:S01]  /*17540*/  IMAD.MOV.U32 R3, RZ, RZ, R5 ;  /* 0x000000ffff037224 */ /* 0x002fe200078e0005 */
[----:B------:R-:W-:Y:S01]  /*17550*/  MOV R202, 0x2 ;  /* 0x0000000200ca7802 */ /* 0x000fe20000000f00 */
[----:B------:R-:W-:Y:S01]  /*17560*/  IMAD.MOV.U32 R179, RZ, RZ, 0x181f ;  /* 0x0000181fffb37424 */ /* 0x000fe200078e00ff */
[----:B------:R-:W-:Y:S02]  /*17570*/  MOV R2, 0x17590 ;  /* 0x0001759000027802 */ /* 0x000fe40000000f00 */
[----:B--2345:R-:W-:Y:S05]  /*17580*/  CALL.REL.NOINC `($__internal_5_$__cuda_sm70_shflsync_idx_p) ;  /* 0x0000165000007944 */ /* 0x03cfea0003c00000 */
[----:B------:R-:W-:Y:S01]  /*17590*/  MOV R4, R179 ;  /* 0x000000b300047202 */ /* 0x000fe20000000f00 */
[----:B-1---5:R-:W-:Y:S05]  /*175a0*/  BRA `(.L_x_341) ;  /* 0xfffef50000007947 */ /* 0x022fea000383ffff */
.L_x_205:
[----:B------:R-:W-:Y:S01]  /*175b0*/  IMAD.MOV.U32 R3, RZ, RZ, R13 ;  /* 0x000000ffff037224 */ /* 0x000fe200078e000d */
[----:B------:R-:W-:Y:S01]  /*175c0*/  MOV R202, 0x2 ;  /* 0x0000000200ca7802 */ /* 0x000fe20000000f00 */
[----:B------:R-:W-:Y:S01]  /*175d0*/  IMAD.MOV.U32 R179, RZ, RZ, 0x181f ;  /* 0x0000181fffb37424 */ /* 0x000fe200078e00ff */
[----:B------:R-:W-:Y:S02]  /*175e0*/  MOV R2, 0x17600 ;  /* 0x0001760000027802 */ /* 0x000fe40000000f00 */
[----:B-12345:R-:W-:Y:S05]  /*175f0*/  CALL.REL.NOINC `($__internal_5_$__cuda_sm70_shflsync_idx_p) ;  /* 0x000015e000007944 */ /* 0x03efea0003c00000 */
[----:B-----5:R-:W-:Y:S01]  /*17600*/  MOV R0, R179 ;  /* 0x000000b300007202 */ /* 0x020fe20000000f00 */
[----:B-1----:R-:W-:Y:S05]  /*17610*/  BRA `(.L_x_342) ;  /* 0xfffef4b000007947 */ /* 0x002fea000383ffff */
.L_x_208:
[----:B-1----:R-:W-:Y:S01]  /*17620*/  IMAD.MOV.U32 R3, RZ, RZ, R5 ;  /* 0x000000ffff037224 */ /* 0x002fe200078e0005 */
[----:B------:R-:W-:Y:S01]  /*17630*/  MOV R202, 0x3 ;  /* 0x0000000300ca7802 */ /* 0x000fe20000000f00 */
[----:B------:R-:W-:Y:S01]  /*17640*/  IMAD.MOV.U32 R179, RZ, RZ, 0x181f ;  /* 0x0000181fffb37424 */ /* 0x000fe200078e00ff */
[----:B------:R-:W-:-:S02]  /*17650*/  MOV R2, 0x17670 ;  /* 0x0001767000027802 */ /* 0x000fc40000000f00 */
[----:B--2345:R-:W-:Y:S05]  /*17660*/  CALL.REL.NOINC `($__internal_5_$__cuda_sm70_shflsync_idx_p) ;  /* 0x0000157000007944 */ /* 0x03cfea0003c00000 */
        /* <DEDUP_REMOVED lines=8> */
.L_x_263:
[----:B------:R-:W-:Y:S01]  /*176f0*/  IMAD.MOV.U32 R3, RZ, RZ, R0 ;  /* 0x000000ffff037224 */ /* 0x000fe200078e0000 */
[----:B------:R-:W-:Y:S01]  /*17700*/  MOV R202, RZ ;  /* 0x000000ff00ca7202 */ /* 0x000fe20000000f00 */
[----:B------:R-:W-:Y:S01]  /*17710*/  IMAD.MOV.U32 R179, RZ, RZ, 0x181f ;  /* 0x0000181fffb37424 */ /* 0x000fe200078e00ff */
[----:B------:R-:W-:Y:S02]  /*17720*/  MOV R2, 0x17740 ;  /* 0x0001774000027802 */ /* 0x000fe40000000f00 */
[----:B-----5:R-:W-:Y:S05]  /*17730*/  CALL.REL.NOINC `($__internal_5_$__cuda_sm70_shflsync_idx_p) ;  /* 0x000014a000007944 */ /* 0x020fea0003c00000 */
[----:B------:R-:W-:Y:S01]  /*17740*/  MOV R4, R179 ;  /* 0x000000b300047202 */ /* 0x000fe20000000f00 */
[----:B-1---5:R-:W-:Y:S05]  /*17750*/  BRA `(.L_x_344) ;  /* 0xffff6f2000007947 */ /* 0x022fea000383ffff */
.L_x_264:
[----:B------:R-:W-:Y:S01]  /*17760*/  IMAD.MOV.U32 R3, RZ, RZ, R5 ;  /* 0x000000ffff037224 */ /* 0x000fe200078e0005 */
[----:B------:R-:W-:Y:S01]  /*17770*/  MOV R202, RZ ;  /* 0x000000ff00ca7202 */ /* 0x000fe20000000f00 */
[----:B------:R-:W-:Y:S01]  /*17780*/  IMAD.MOV.U32 R179, RZ, RZ, 0x181f ;  /* 0x0000181fffb37424 */ /* 0x000fe200078e00ff */
[----:B------:R-:W-:Y:S02]  /*17790*/  MOV R2, 0x177b0 ;  /* 0x000177b000027802 */ /* 0x000fe40000000f00 */
[----:B-12--5:R-:W-:Y:S05]  /*177a0*/  CALL.REL.NOINC `($__internal_5_$__cuda_sm70_shflsync_idx_p) ;  /* 0x0000143000007944 */ /* 0x026fea0003c00000 */
[----:B-----5:R-:W-:Y:S01]  /*177b0*/  MOV R0, R179 ;  /* 0x000000b300007202 */ /* 0x020fe20000000f00 */
[----:B-1----:R-:W-:Y:S05]  /*177c0*/  BRA `(.L_x_345) ;  /* 0xffff6ed000007947 */ /* 0x002fea000383ffff */
.L_x_265:
[----:B------:R-:W-:Y:S01]  /*177d0*/  IMAD.MOV.U32 R132, RZ, RZ, R4 ;  /* 0x000000ffff847224 */ /* 0x000fe200078e0004 */
[----:B------:R-:W-:-:S02]  /*177e0*/  MOV R0, 0x2 ;  /* 0x0000000200007802 */ /* 0x000fc40000000f00 */
[----:B------:R-:W-:Y:S02]  /*177f0*/  MOV R2, 0x17810 ;  /* 0x0001781000027802 */ /* 0x000fe40000000f00 */
[----:B-----5:R-:W-:Y:S05]  /*17800*/  CALL.REL.NOINC `($__internal_4_$__cuda_sm70_shflsync_bfly_p) ;  /* 0x0000137000007944 */ /* 0x020fea0003c00000 */
[----:B------:R-:W-:Y:S01]  /*17810*/  FMNMX.FTZ R4, R4, R0, !PT ;  /* 0x0000000004047209 */ /* 0x000fe20007810000 */
[----:B------:R-:W-:Y:S01]  /*17820*/  IMAD.MOV.U32 R0, RZ, RZ, 0x1 ;  /* 0x00000001ff007424 */ /* 0x000fe200078e00ff */
[----:B------:R-:W-:-:S03]  /*17830*/  MOV R2, 0x17860 ;  /* 0x0001786000027802 */ /* 0x000fc60000000f00 */
[----:B------:R-:W-:Y:S02]  /*17840*/  IMAD.MOV.U32 R132, RZ, RZ, R4 ;  /* 0x000000ffff847224 */ /* 0x000fe400078e0004 */
[----:B------:R-:W-:Y:S05]  /*17850*/  CALL.REL.NOINC `($__internal_4_$__cuda_sm70_shflsync_bfly_p) ;  /* 0x0000132000007944 */ /* 0x000fea0003c00000 */
[----:B------:R-:W-:Y:S01]  /*17860*/  FMNMX.FTZ R133, R4, R0, !PT ;  /* 0x0000000004857209 */ /* 0x000fe20007810000 */
[----:B------:R-:W-:Y:S01]  /*17870*/  IMAD.MOV.U32 R132, RZ, RZ, R5 ;  /* 0x000000ffff847224 */ /* 0x000fe200078e0005 */
[----:B------:R-:W-:Y:S01]  /*17880*/  MOV R2, 0x178b0 ;  /* 0x000178b000027802 */ /* 0x000fe20000000f00 */
[----:B------:R-:W-:Y:S02]  /*17890*/  IMAD.MOV.U32 R0, RZ, RZ, 0x2 ;  /* 0x00000002ff007424 */ /* 0x000fe400078e00ff */
[----:B------:R-:W-:Y:S05]  /*178a0*/  CALL.REL.NOINC `($__internal_4_$__cuda_sm70_shflsync_bfly_p) ;  /* 0x000012d000007944 */ /* 0x000fea0003c00000 */
[----:B------:R-:W-:Y:S01]  /*178b0*/  FMNMX.FTZ R5, R5, R0, !PT ;  /* 0x0000000005057209 */ /* 0x000fe20007810000 */
[----:B------:R-:W-:Y:S01]  /*178c0*/  IMAD.MOV.U32 R0, RZ, RZ, 0x1 ;  /* 0x00000001ff007424 */ /* 0x000fe200078e00ff */
[----:B------:R-:W-:-:S03]  /*178d0*/  MOV R2, 0x17900 ;  /* 0x0001790000027802 */ /* 0x000fc60000000f00 */
[----:B------:R-:W-:Y:S02]  /*178e0*/  IMAD.MOV.U32 R132, RZ, RZ, R5 ;  /* 0x000000ffff847224 */ /* 0x000fe400078e0005 */
[----:B------:R-:W-:Y:S05]  /*178f0*/  CALL.REL.NOINC `($__internal_4_$__cuda_sm70_shflsync_bfly_p) ;  /* 0x0000128000007944 */ /* 0x000fea0003c00000 */
[----:B------:R-:W-:Y:S01]  /*17900*/  MOV R3, R0 ;  /* 0x0000000000037202 */ /* 0x000fe20000000f00 */
[----:B------:R-:W-:Y:S05]  /*17910*/  BRA `(.L_x_346) ;  /* 0xffff718000007947 */ /* 0x000fea000383ffff */
.L_x_267:
[----:B--2---:R-:W-:Y:S01]  /*17920*/  MOV R179, 0x181f ;  /* 0x0000181f00b37802 */ /* 0x004fe20000000f00 */
[----:B------:R-:W-:Y:S01]  /*17930*/  IMAD.MOV.U32 R202, RZ, RZ, RZ ;  /* 0x000000ffffca7224 */ /* 0x000fe200078e00ff */
[----:B------:R-:W-:Y:S02]  /*17940*/  MOV R2, 0x17960 ;  /* 0x0001796000027802 */ /* 0x000fe40000000f00 */
[----:B-1-34-:R-:W-:Y:S05]  /*17950*/  CALL.REL.NOINC `($__internal_5_$__cuda_sm70_shflsync_idx_p) ;  /* 0x0000128000007944 */ /* 0x01afea0003c00000 */
[----:B------:R-:W-:Y:S01]  /*17960*/  MOV R3, R179 ;  /* 0x000000b300037202 */ /* 0x000fe20000000f00 */
[----:B-1---5:R-:W-:-:S05]  /*17970*/  BRA `(.L_x_347) ;  /* 0xffff7e6000007947 */ /* 0x022fca000383ffff */
.L_x_270:
[----:B------:R-:W-:Y:S01]  /*17980*/  MOV R202, RZ ;  /* 0x000000ff00ca7202 */ /* 0x000fe20000000f00 */
[----:B------:R-:W-:Y:S01]  /*17990*/  IMAD.MOV.U32 R3, RZ, RZ, R0 ;  /* 0x000000ffff037224 */ /* 0x000fe200078e0000 */
[----:B------:R-:W-:Y:S01]  /*179a0*/  MOV R2, 0x179d0 ;  /* 0x000179d000027802 */ /* 0x000fe20000000f00 */
[----:B------:R-:W-:Y:S02]  /*179b0*/  IMAD.MOV.U32 R179, RZ, RZ, 0x181f ;  /* 0x0000181fffb37424 */ /* 0x000fe400078e00ff */
[----:B------:R-:W-:Y:S05]  /*179c0*/  CALL.REL.NOINC `($__internal_5_$__cuda_sm70_shflsync_idx_p) ;  /* 0x0000121000007944 */ /* 0x000fea0003c00000 */
[----:B------:R-:W-:Y:S01]  /*179d0*/  MOV R132, R179 ;  /* 0x000000b300847202 */ /* 0x000fe20000000f00 */
[----:B-1---5:R-:W-:-:S05]  /*179e0*/  BRA `(.L_x_348) ;  /* 0xffff87e000007947 */ /* 0x022fca000383ffff */
.L_x_271:
[----:B------:R-:W-:Y:S01]  /*179f0*/  MOV R202, RZ ;  /* 0x000000ff00ca7202 */ /* 0x000fe20000000f00 */
[----:B------:R-:W-:Y:S01]  /*17a00*/  IMAD.MOV.U32 R3, RZ, RZ, R133 ;  /* 0x000000ffff037224 */ /* 0x000fe200078e0085 */
[----:B------:R-:W-:Y:S01]  /*17a10*/  MOV R2, 0x17a40 ;  /* 0x00017a4000027802 */ /* 0x000fe20000000f00 */
[----:B------:R-:W-:Y:S02]  /*17a20*/  IMAD.MOV.U32 R179, RZ, RZ, 0x181f ;  /* 0x0000181fffb37424 */ /* 0x000fe400078e00ff */
[----:B-12---:R-:W-:Y:S05]  /*17a30*/  CALL.REL.NOINC `($__internal_5_$__cuda_sm70_shflsync_idx_p) ;  /* 0x000011a000007944 */ /* 0x006fea0003c00000 */
[----:B-----5:R-:W-:Y:S01]  /*17a40*/  MOV R0, R179 ;  /* 0x000000b300007202 */ /* 0x020fe20000000f00 */
[----:B-1----:R-:W-:-:S05]  /*17a50*/  BRA `(.L_x_349) ;  /* 0xffff879000007947 */ /* 0x002fca000383ffff */
.L_x_272:
[----:B------:R-:W-:Y:S02]  /*17a60*/  MOV R0, 0x2 ;  /* 0x0000000200007802 */ /* 0x000fe40000000f00 */
[----:B------:R-:W-:Y:S02]  /*17a70*/  MOV R2, 0x17a90 ;  /* 0x00017a9000027802 */ /* 0x000fe40000000f00 */
[----:B-1----:R-:W-:Y:S05]  /*17a80*/  CALL.REL.NOINC `($__internal_4_$__cuda_sm70_shflsync_bfly_p) ;  /* 0x000010f000007944 */ /* 0x002fea0003c00000 */
[----:B------:R-:W-:Y:S01]  /*17a90*/  FMNMX.FTZ R132, R132, R0, !PT ;  /* 0x0000000084847209 */ /* 0x000fe20007810000 */
[----:B------:R-:W-:Y:S01]  /*17aa0*/  IMAD.MOV.U32 R0, RZ, RZ, 0x1 ;  /* 0x00000001ff007424 */ /* 0x000fe200078e00ff */
[----:B------:R-:W-:Y:S02]  /*17ab0*/  MOV R2, 0x17ad0 ;  /* 0x00017ad000027802 */ /* 0x000fe40000000f00 */
        /* <DEDUP_REMOVED lines=8> */
[----:B------:R-:W-:Y:S02]  /*17b40*/  MOV R2, 0x17b60 ;  /* 0x00017b6000027802 */ /* 0x000fe40000000f00 */
[----:B------:R-:W-:Y:S05]  /*17b50*/  CALL.REL.NOINC `($__internal_4_$__cuda_sm70_shflsync_bfly_p) ;  /* 0x0000102000007944 */ /* 0x000fea0003c00000 */
[----:B------:R-:W-:-:S05]  /*17b60*/  BRA `(.L_x_350) ;  /* 0xffff891000007947 */ /* 0x000fca000383ffff */
.L_x_274:
[----:B------:R-:W-:Y:S01]  /*17b70*/  IMAD.MOV.U32 R132, RZ, RZ, R207 ;  /* 0x000000ffff847224 */ /* 0x000fe200078e00cf */
[----:B------:R-:W-:-:S02]  /*17b80*/  MOV R0, 0x2 ;  /* 0x0000000200007802 */ /* 0x000fc40000000f00 */
[----:B------:R-:W-:Y:S02]  /*17b90*/  MOV R2, 0x17bb0 ;  /* 0x00017bb000027802 */ /* 0x000fe40000000f00 */
[----:B------:R-:W-:Y:S05]  /*17ba0*/  CALL.REL.NOINC `($__internal_4_$__cuda_sm70_shflsync_bfly_p) ;  /* 0x00000fd000007944 */ /* 0x000fea0003c00000 */
[----:B------:R-:W-:Y:S05]  /*17bb0*/  BRA `(.L_x_351) ;  /* 0xffff9b8000007947 */ /* 0x000fea000383ffff */
.L_x_275:
[----:B------:R-:W-:Y:S01]  /*17bc0*/  IMAD.MOV.U32 R132, RZ, RZ, R4 ;  /* 0x000000ffff847224 */ /* 0x000fe200078e0004 */
[----:B------:R-:W-:Y:S02]  /*17bd0*/  MOV R0, 0x1 ;  /* 0x0000000100007802 */ /* 0x000fe40000000f00 */
[----:B------:R-:W-:Y:S02]  /*17be0*/  MOV R2, 0x17c00 ;  /* 0x00017c0000027802 */ /* 0x000fe40000000f00 */
[----:B-1----:R-:W-:Y:S05]  /*17bf0*/  CALL.REL.NOINC `($__internal_4_$__cuda_sm70_shflsync_bfly_p) ;  /* 0x00000f8000007944 */ /* 0x002fea0003c00000 */
[----:B------:R-:W-:Y:S01]  /*17c00*/  FADD.FTZ R4, R4, R0 ;  /* 0x0000000004047221 */ /* 0x000fe20000010000 */
[----:B------:R-:W-:Y:S02]  /*17c10*/  MOV R132, R206 ;  /* 0x000000ce00847202 */ /* 0x000fe40000000f00 */
[----:B------:R-:W-:Y:S02]  /*17c20*/  MOV R0, 0x2 ;  /* 0x0000000200007802 */ /* 0x000fe40000000f00 */
[----:B------:R-:W-:Y:S02]  /*17c30*/  MOV R2, 0x17c50 ;  /* 0x00017c5000027802 */ /* 0x000fe40000000f00 */
[----:B------:R-:W-:Y:S05]  /*17c40*/  CALL.REL.NOINC `($__internal_4_$__cuda_sm70_shflsync_bfly_p) ;  /* 0x00000f3000007944 */ /* 0x000fea0003c00000 */
[----:B------:R-:W-:Y:S01]  /*17c50*/  FADD.FTZ R5, R206, R0 ;  /* 0x00000000ce057221 */ /* 0x000fe20000010000 */
[----:B------:R-:W-:Y:S02]  /*17c60*/  MOV R0, 0x1 ;  /* 0x0000000100007802 */ /* 0x000fe40000000f00 */
[----:B------:R-:W-:-:S02]  /*17c70*/  MOV R2, 0x17ca0 ;  /* 0x00017ca000027802 */ /* 0x000fc40000000f00 */
[----:B------:R-:W-:Y:S02]  /*17c80*/  MOV R132, R5 ;  /* 0x0000000500847202 */ /* 0x000fe40000000f00 */
[----:B------:R-:W-:Y:S05]  /*17c90*/  CALL.REL.NOINC `($__internal_4_$__cuda_sm70_shflsync_bfly_p) ;  /* 0x00000ee000007944 */ /* 0x000fea0003c00000 */
[----:B------:R-:W-:Y:S01]  /*17ca0*/  MOV R3, R0 ;  /* 0x0000000000037202 */ /* 0x000fe20000000f00 */
[----:B------:R-:W-:Y:S05]  /*17cb0*/  BRA `(.L_x_352) ;  /* 0xffff9af000007947 */ /* 0x000fea000383ffff */
.L_x_282:
[----:B--234-:R-:W-:Y:S01]  /*17cc0*/  IMAD.MOV.U32 R3, RZ, RZ, R13 ;  /* 0x000000ffff037224 */ /* 0x01cfe200078e000d */
[----:B------:R-:W-:Y:S01]  /*17cd0*/  MOV R202, RZ ;  /* 0x000000ff00ca7202 */ /* 0x000fe20000000f00 */
[----:B------:R-:W-:Y:S01]  /*17ce0*/  IMAD.MOV.U32 R179, RZ, RZ, 0x181f ;  /* 0x0000181fffb37424 */ /* 0x000fe200078e00ff */
[----:B------:R-:W-:Y:S02]  /*17cf0*/  MOV R2, 0x17d10 ;  /* 0x00017d1000027802 */ /* 0x000fe40000000f00 */
[----:B-1----:R-:W-:Y:S05]  /*17d00*/  CALL.REL.NOINC `($__internal_5_$__cuda_sm70_shflsync_idx_p) ;  /* 0x00000ed000007944 */ /* 0x002fea0003c00000 */
[----:B------:R-:W-:Y:S01]  /*17d10*/  MOV R4, R179 ;  /* 0x000000b300047202 */ /* 0x000fe20000000f00 */
[----:B-1---5:R-:W-:Y:S05]  /*17d20*/  BRA `(.L_x_353) ;  /* 0xffffb61000007947 */ /* 0x022fea000383ffff */
.L_x_283:
[----:B------:R-:W-:Y:S01]  /*17d30*/  IMAD.MOV.U32 R3, RZ, RZ, R14 ;  /* 0x000000ffff037224 */ /* 0x000fe200078e000e */
[----:B------:R-:W-:Y:S01]  /*17d40*/  MOV R202, RZ ;  /* 0x000000ff00ca7202 */ /* 0x000fe20000000f00 */
[----:B------:R-:W-:Y:S01]  /*17d50*/  IMAD.MOV.U32 R179, RZ, RZ, 0x181f ;  /* 0x0000181fffb37424 */ /* 0x000fe200078e00ff */
[----:B------:R-:W-:Y:S02]  /*17d60*/  MOV R2, 0x17d80 ;  /* 0x00017d8000027802 */ /* 0x000fe40000000f00 */
[----:B-123--:R-:W-:Y:S05]  /*17d70*/  CALL.REL.NOINC `($__internal_5_$__cuda_sm70_shflsync_idx_p) ;  /* 0x00000e6000007944 */ /* 0x00efea0003c00000 */
[----:B-----5:R-:W-:Y:S01]  /*17d80*/  MOV R0, R179 ;  /* 0x000000b300007202 */ /* 0x020fe20000000f00 */
[----:B-1----:R-:W-:Y:S05]  /*17d90*/  BRA `(.L_x_354) ;  /* 0xffffb5c000007947 */ /* 0x002fea000383ffff */
.L_x_286:
[----:B--2---:R-:W-:Y:S01]  /*17da0*/  IMAD.MOV.U32 R3, RZ, RZ, R13 ;  /* 0x000000ffff037224 */ /* 0x004fe200078e000d */
[----:B------:R-:W-:Y:S01]  /*17db0*/  MOV R202, 0x1 ;  /* 0x0000000100ca7802 */ /* 0x000fe20000000f00 */
[----:B------:R-:W-:Y:S01]  /*17dc0*/  IMAD.MOV.U32 R179, RZ, RZ, 0x181f ;  /* 0x0000181fffb37424 */ /* 0x000fe200078e00ff */
[----:B------:R-:W-:-:S02]  /*17dd0*/  MOV R2, 0x17df0 ;  /* 0x00017df000027802 */ /* 0x000fc40000000f00 */
[----:B-1-34-:R-:W-:Y:S05]  /*17de0*/  CALL.REL.NOINC `($__internal_5_$__cuda_sm70_shflsync_idx_p) ;  /* 0x00000df000007944 */ /* 0x01afea0003c00000 */
        /* <DEDUP_REMOVED lines=8> */
.L_x_289:
[----:B--2---:R-:W-:Y:S01]  /*17e70*/  IMAD.MOV.U32 R3, RZ, RZ, R13 ;  /* 0x000000ffff037224 */ /* 0x004fe200078e000d */
[----:B------:R-:W-:Y:S01]  /*17e80*/  MOV R202, 0x2 ;  /* 0x0000000200ca7802 */ /* 0x000fe20000000f00 */
[----:B------:R-:W-:Y:S01]  /*17e90*/  IMAD.MOV.U32 R179, RZ, RZ, 0x181f ;  /* 0x0000181fffb37424 */ /* 0x000fe200078e00ff */
[----:B------:R-:W-:Y:S02]  /*17ea0*/  MOV R2, 0x17ec0 ;  /* 0x00017ec000027802 */ /* 0x000fe40000000f00 */
[----:B-1-34-:R-:W-:Y:S05]  /*17eb0*/  CALL.REL.NOINC `($__internal_5_$__cuda_sm70_shflsync_idx_p) ;  /* 0x00000d2000007944 */ /* 0x01afea0003c00000 */
[----:B------:R-:W-:Y:S01]  /*17ec0*/  MOV R4, R179 ;  /* 0x000000b300047202 */ /* 0x000fe20000000f00 */
[----:B-1---5:R-:W-:Y:S05]  /*17ed0*/  BRA `(.L_x_356) ;  /* 0xffffb76000007947 */ /* 0x022fea000383ffff */
.L_x_290:
[----:B--2---:R-:W-:Y:S01]  /*17ee0*/  IMAD.MOV.U32 R3, RZ, RZ, R14 ;  /* 0x000000ffff037224 */ /* 0x004fe200078e000e */
[----:B------:R-:W-:Y:S01]  /*17ef0*/  MOV R202, 0x2 ;  /* 0x0000000200ca7802 */ /* 0x000fe20000000f00 */
[----:B------:R-:W-:Y:S01]  /*17f00*/  IMAD.MOV.U32 R179, RZ, RZ, 0x181f ;  /* 0x0000181fffb37424 */ /* 0x000fe200078e00ff */
[----:B------:R-:W-:Y:S02]  /*17f10*/  MOV R2, 0x17f30 ;  /* 0x00017f3000027802 */ /* 0x000fe40000000f00 */
[----:B-1-34-:R-:W-:Y:S05]  /*17f20*/  CALL.REL.NOINC `($__internal_5_$__cuda_sm70_shflsync_idx_p) ;  /* 0x00000cb000007944 */ /* 0x01afea0003c00000 */
[----:B-----5:R-:W-:Y:S01]  /*17f30*/  MOV R0, R179 ;  /* 0x000000b300007202 */ /* 0x020fe20000000f00 */
[----:B-1----:R-:W-:Y:S05]  /*17f40*/  BRA `(.L_x_357) ;  /* 0xffffb71000007947 */ /* 0x002fea000383ffff */
.L_x_293:
[----:B---3--:R-:W-:Y:S01]  /*17f50*/  IMAD.MOV.U32 R3, RZ, RZ, R13 ;  /* 0x000000ffff037224 */ /* 0x008fe200078e000d */
        /* <DEDUP_REMOVED lines=12> */
.L_x_295:
[----:B------:R-:W-:Y:S01]  /*18020*/  IMAD.MOV.U32 R3, RZ, RZ, R5 ;  /* 0x000000ffff037224 */ /* 0x000fe200078e0005 */
[----:B------:R-:W-:Y:S01]  /*18030*/  MOV R202, RZ ;  /* 0x000000ff00ca7202 */ /* 0x000fe20000000f00 */
[----:B------:R-:W-:Y:S01]  /*18040*/  IMAD.MOV.U32 R179, RZ, RZ, 0x1c1f ;  /* 0x00001c1fffb37424 */ /* 0x000fe200078e00ff */
[----:B------:R-:W-:Y:S02]  /*18050*/  MOV R2, 0x18070 ;  /* 0x0001807000027802 */ /* 0x000fe40000000f00 */
[----:B------:R-:W-:Y:S05]  /*18060*/  CALL.REL.NOINC `($__internal_5_$__cuda_sm70_shflsync_idx_p) ;  /* 0x00000b7000007944 */ /* 0x000fea0003c00000 */
[----:B------:R-:W-:Y:S01]  /*18070*/  MOV R4, R179 ;  /* 0x000000b300047202 */ /* 0x000fe20000000f00 */
[----:B-1---5:R-:W-:Y:S05]  /*18080*/  BRA `(.L_x_359) ;  /* 0xffffbab000007947 */ /* 0x022fea000383ffff */
.L_x_296:
[----:B------:R-:W-:Y:S01]  /*18090*/  IMAD.MOV.U32 R3, RZ, RZ, R12 ;  /* 0x000000ffff037224 */ /* 0x000fe200078e000c */
[----:B------:R-:W-:Y:S01]  /*180a0*/  MOV R202, RZ ;  /* 0x000000ff00ca7202 */ /* 0x000fe20000000f00 */
[----:B------:R-:W-:Y:S01]  /*180b0*/  IMAD.MOV.U32 R179, RZ, RZ, 0x1c1f ;  /* 0x00001c1fffb37424 */ /* 0x000fe200078e00ff */
[----:B------:R-:W-:Y:S02]  /*180c0*/  MOV R2, 0x180e0 ;  /* 0x000180e000027802 */ /* 0x000fe40000000f00 */
[----:B-12---:R-:W-:Y:S05]  /*180d0*/  CALL.REL.NOINC `($__internal_5_$__cuda_sm70_shflsync_idx_p) ;  /* 0x00000b0000007944 */ /* 0x006fea0003c00000 */
[----:B-----5:R-:W-:Y:S01]  /*180e0*/  MOV R0, R179 ;  /* 0x000000b300007202 */ /* 0x020fe20000000f00 */
[----:B-1----:R-:W-:Y:S05]  /*180f0*/  BRA `(.L_x_360) ;  /* 0xffffba6000007947 */ /* 0x002fea000383ffff */
.L_x_299:
[----:B----4-:R-:W-:Y:S01]  /*18100*/  IMAD.MOV.U32 R3, RZ, RZ, R5 ;  /* 0x000000ffff037224 */ /* 0x010fe200078e0005 */
[----:B------:R-:W-:Y:S01]  /*18110*/  MOV R202, 0x1 ;  /* 0x0000000100ca7802 */ /* 0x000fe20000000f00 */
[----:B------:R-:W-:Y:S01]  /*18120*/  IMAD.MOV.U32 R179, RZ, RZ, 0x1c1f ;  /* 0x00001c1fffb37424 */ /* 0x000fe200078e00ff */
[----:B------:R-:W-:-:S02]  /*18130*/  MOV R2, 0x18150 ;  /* 0x0001815000027802 */ /* 0x000fc40000000f00 */
[----:B-123--:R-:W-:Y:S05]  /*18140*/  CALL.REL.NOINC `($__internal_5_$__cuda_sm70_shflsync_idx_p) ;  /* 0x00000a9000007944 */ /* 0x00efea0003c00000 */
        /* <DEDUP_REMOVED lines=8> */
.L_x_303:
[----:B------:R-:W-:Y:S01]  /*181d0*/  IMAD.MOV.U32 R3, RZ, RZ, R5 ;  /* 0x000000ffff037224 */ /* 0x000fe200078e0005 */
[----:B------:R-:W-:Y:S01]  /*181e0*/  MOV R202, RZ ;  /* 0x000000ff00ca7202 */ /* 0x000fe20000000f00 */
[----:B------:R-:W-:Y:S01]  /*181f0*/  IMAD.MOV.U32 R179, RZ, RZ, 0x181f ;  /* 0x0000181fffb37424 */ /* 0x000fe200078e00ff */
[----:B------:R-:W-:Y:S02]  /*18200*/  MOV R2, 0x18220 ;  /* 0x0001822000027802 */ /* 0x000fe40000000f00 */
[----:B------:R-:W-:Y:S05]  /*18210*/  CALL.REL.NOINC `($__internal_5_$__cuda_sm70_shflsync_idx_p) ;  /* 0x000009c000007944 */ /* 0x000fea0003c00000 */
[----:B------:R-:W-:Y:S01]  /*18220*/  MOV R4, R179 ;  /* 0x000000b300047202 */ /* 0x000fe20000000f00 */
[----:B-1---5:R-:W-:Y:S05]  /*18230*/  BRA `(.L_x_362) ;  /* 0xffffdc2000007947 */ /* 0x022fea000383ffff */
.L_x_304:
[----:B------:R-:W-:Y:S01]  /*18240*/  IMAD.MOV.U32 R3, RZ, RZ, R14 ;  /* 0x000000ffff037224 */ /* 0x000fe200078e000e */
[----:B------:R-:W-:Y:S01]  /*18250*/  MOV R202, RZ ;  /* 0x000000ff00ca7202 */ /* 0x000fe20000000f00 */
[----:B------:R-:W-:Y:S01]  /*18260*/  IMAD.MOV.U32 R179, RZ, RZ, 0x181f ;  /* 0x0000181fffb37424 */ /* 0x000fe200078e00ff */
[----:B------:R-:W-:Y:S02]  /*18270*/  MOV R2, 0x18290 ;  /* 0x0001829000027802 */ /* 0x000fe40000000f00 */
[----:B-12---:R-:W-:Y:S05]  /*18280*/  CALL.REL.NOINC `($__internal_5_$__cuda_sm70_shflsync_idx_p) ;  /* 0x0000095000007944 */ /* 0x006fea0003c00000 */
[----:B-----5:R-:W-:Y:S01]  /*18290*/  MOV R0, R179 ;  /* 0x000000b300007202 */ /* 0x020fe20000000f00 */
[----:B-1----:R-:W-:Y:S05]  /*182a0*/  BRA `(.L_x_363) ;  /* 0xffffdbd000007947 */ /* 0x002fea000383ffff */
.L_x_307:
        /* <DEDUP_REMOVED lines=13> */
.L_x_310:
[----:B-1----:R-:W-:Y:S01]  /*18380*/  IMAD.MOV.U32 R3, RZ, RZ, R5 ;  /* 0x000000ffff037224 */ /* 0x002fe200078e0005 */
[----:B------:R-:W-:Y:S01]  /*18390*/  MOV R202, 0x2 ;  /* 0x0000000200ca7802 */ /* 0x000fe20000000f00 */
[----:B------:R-:W-:Y:S01]  /*183a0*/  IMAD.MOV.U32 R179, RZ, RZ, 0x181f ;  /* 0x0000181fffb37424 */ /* 0x000fe200078e00ff */
[----:B------:R-:W-:Y:S02]  /*183b0*/  MOV R2, 0x183d0 ;  /* 0x000183d000027802 */ /* 0x000fe40000000f00 */
[----:B--234-:R-:W-:Y:S05]  /*183c0*/  CALL.REL.NOINC `($__internal_5_$__cuda_sm70_shflsync_idx_p) ;  /* 0x0000081000007944 */ /* 0x01cfea0003c00000 */
[----:B------:R-:W-:Y:S01]  /*183d0*/  MOV R4, R179 ;  /* 0x000000b300047202 */ /* 0x000fe20000000f00 */
[----:B-1---5:R-:W-:Y:S05]  /*183e0*/  BRA `(.L_x_365) ;  /* 0xffffdd8000007947 */ /* 0x022fea000383ffff */
.L_x_311:
[----:B------:R-:W-:Y:S01]  /*183f0*/  IMAD.MOV.U32 R3, RZ, RZ, R14 ;  /* 0x000000ffff037224 */ /* 0x000fe200078e000e */
[----:B------:R-:W-:Y:S01]  /*18400*/  MOV R202, 0x2 ;  /* 0x0000000200ca7802 */ /* 0x000fe20000000f00 */
[----:B------:R-:W-:Y:S01]  /*18410*/  IMAD.MOV.U32 R179, RZ, RZ, 0x181f ;  /* 0x0000181fffb37424 */ /* 0x000fe200078e00ff */
[----:B------:R-:W-:Y:S02]  /*18420*/  MOV R2, 0x18440 ;  /* 0x0001844000027802 */ /* 0x000fe40000000f00 */
[----:B-1234-:R-:W-:Y:S05]  /*18430*/  CALL.REL.NOINC `($__internal_5_$__cuda_sm70_shflsync_idx_p) ;  /* 0x000007a000007944 */ /* 0x01efea0003c00000 */
[----:B-----5:R-:W-:Y:S01]  /*18440*/  MOV R0, R179 ;  /* 0x000000b300007202 */ /* 0x020fe20000000f00 */
[----:B-1----:R-:W-:Y:S05]  /*18450*/  BRA `(.L_x_366) ;  /* 0xffffdd3000007947 */ /* 0x002fea000383ffff */
.L_x_314:
[----:B-1----:R-:W-:Y:S01]  /*18460*/  IMAD.MOV.U32 R3, RZ, RZ, R5 ;  /* 0x000000ffff037224 */ /* 0x002fe200078e0005 */
[----:B------:R-:W-:Y:S01]  /*18470*/  MOV R202, 0x3 ;  /* 0x0000000300ca7802 */ /* 0x000fe20000000f00 */
[----:B------:R-:W-:Y:S01]  /*18480*/  IMAD.MOV.U32 R179, RZ, RZ, 0x181f ;  /* 0x0000181fffb37424 */ /* 0x000fe200078e00ff */
[----:B------:R-:W-:-:S02]  /*18490*/  MOV R2, 0x184b0 ;  /* 0x000184b000027802 */ /* 0x000fc40000000f00 */
[----:B--234-:R-:W-:Y:S05]  /*184a0*/  CALL.REL.NOINC `($__internal_5_$__cuda_sm70_shflsync_idx_p) ;  /* 0x0000073000007944 */ /* 0x01cfea0003c00000 */
        /* <DEDUP_REMOVED lines=8> */
.L_x_316:
[----:B------:R-:W-:Y:S01]  /*18530*/  IMAD.MOV.U32 R3, RZ, RZ, R98 ;  /* 0x000000ffff037224 */ /* 0x000fe200078e0062 */
[----:B------:R-:W-:Y:S01]  /*18540*/  MOV R202, RZ ;  /* 0x000000ff00ca7202 */ /* 0x000fe20000000f00 */
[----:B------:R-:W-:Y:S01]  /*18550*/  IMAD.MOV.U32 R179, RZ, RZ, 0x1f ;  /* 0x0000001fffb37424 */ /* 0x000fe200078e00ff */
[----:B------:R-:W-:Y:S02]  /*18560*/  MOV R2, 0x18580 ;  /* 0x0001858000027802 */ /* 0x000fe40000000f00 */
[----:B-12---:R-:W-:Y:S05]  /*18570*/  CALL.REL.NOINC `($__internal_5_$__cuda_sm70_shflsync_idx_p) ;  /* 0x0000066000007944 */ /* 0x006fea0003c00000 */
[----:B------:R-:W-:Y:S01]  /*18580*/  MOV R9, R179 ;  /* 0x000000b300097202 */ /* 0x000fe20000000f00 */
[----:B-1---5:R-:W-:Y:S05]  /*18590*/  BRA `(.L_x_368) ;  /* 0xffffdf8000007947 */ /* 0x022fea000383ffff */
.L_x_317:
[----:B------:R-:W-:Y:S01]  /*185a0*/  IMAD.MOV.U32 R3, RZ, RZ, R98 ;  /* 0x000000ffff037224 */ /* 0x000fe200078e0062 */
[----:B------:R-:W-:Y:S01]  /*185b0*/  MOV R202, 0x1 ;  /* 0x0000000100ca7802 */ /* 0x000fe20000000f00 */
[----:B------:R-:W-:Y:S01]  /*185c0*/  IMAD.MOV.U32 R179, RZ, RZ, 0x1f ;  /* 0x0000001fffb37424 */ /* 0x000fe200078e00ff */
[----:B------:R-:W-:Y:S02]  /*185d0*/  MOV R2, 0x185f0 ;  /* 0x000185f000027802 */ /* 0x000fe40000000f00 */
[----:B-1234-:R-:W-:Y:S05]  /*185e0*/  CALL.REL.NOINC `($__internal_5_$__cuda_sm70_shflsync_idx_p) ;  /* 0x000005f000007944 */ /* 0x01efea0003c00000 */
[----:B------:R-:W-:Y:S01]  /*185f0*/  MOV R6, R179 ;  /* 0x000000b300067202 */ /* 0x000fe20000000f00 */
[----:B-1---5:R-:W-:Y:S05]  /*18600*/  BRA `(.L_x_369) ;  /* 0xffffdf3000007947 */ /* 0x022fea000383ffff */
.L_x_318:
[----:B------:R-:W-:Y:S02]  /*18610*/  MOV R3, 0x1 ;  /* 0x0000000100037802 */ /* 0x000fe40000000f00 */
[----:B------:R-:W-:-:S02]  /*18620*/  MOV R2, 0x18640 ;  /* 0x0001864000027802 */ /* 0x000fc40000000f00 */
[----:B---34-:R-:W-:Y:S05]  /*18630*/  CALL.REL.NOINC `($__internal_6_$__cuda_sm70_shflsync_up_p) ;  /* 0x0000061000007944 */ /* 0x018fea0003c00000 */
[----:B------:R-:W-:Y:S05]  /*18640*/  BRA `(.L_x_370) ;  /* 0xffffe01000007947 */ /* 0x000fea000383ffff */
.L_x_319:
[----:B------:R-:W-:Y:S02]  /*18650*/  MOV R3, 0x2 ;  /* 0x0000000200037802 */ /* 0x000fe40000000f00 */
[----:B------:R-:W-:-:S02]  /*18660*/  MOV R2, 0x18680 ;  /* 0x0001868000027802 */ /* 0x000fc40000000f00 */
[----:B---34-:R-:W-:Y:S05]  /*18670*/  CALL.REL.NOINC `($__internal_6_$__cuda_sm70_shflsync_up_p) ;  /* 0x000005d000007944 */ /* 0x018fea0003c00000 */
[----:B------:R-:W-:Y:S02]  /*18680*/  SEL R3, R4, RZ, P1 ;  /* 0x000000ff04037207 */ /* 0x000fe40000800000 */
[----:B------:R-:W-:-:S03]  /*18690*/  MOV R2, 0x186d0 ;  /* 0x000186d000027802 */ /* 0x000fc60000000f00 */
[----:B------:R-:W-:Y:S02]  /*186a0*/  IMAD.IADD R0, R0, 0x1, R3 ;  /* 0x0000000100007824 */ /* 0x000fe400078e0203 */
[----:B------:R-:W-:Y:S02]  /*186b0*/  IMAD.MOV.U32 R3, RZ, RZ, 0x4 ;  /* 0x00000004ff037424 */ /* 0x000fe400078e00ff */
        /* <DEDUP_REMOVED lines=20> */
.L_x_323:
[----:B------:R-:W-:Y:S02]  /*18800*/  MOV R3, 0x1 ;  /* 0x0000000100037802 */ /* 0x000fe40000000f00 */
[----:B------:R-:W-:Y:S02]  /*18810*/  MOV R2, 0x18830 ;  /* 0x0001883000027802 */ /* 0x000fe40000000f00 */
[----:B---3--:R-:W-:Y:S05]  /*18820*/  CALL.REL.NOINC `($__internal_6_$__cuda_sm70_shflsync_up_p) ;  /* 0x0000042000007944 */ /* 0x008fea0003c00000 */
[----:B------:R-:W-:Y:S01]  /*18830*/  MOV R2, R4 ;  /* 0x0000000400027202 */ /* 0x000fe20000000f00 */
[----:B------:R-:W-:Y:S05]  /*18840*/  BRA `(.L_x_372) ;  /* 0xffffe07000007947 */ /* 0x000fea000383ffff */
.L_x_324:
[----:B------:R-:W-:Y:S02]  /*18850*/  MOV R3, 0x2 ;  /* 0x0000000200037802 */ /* 0x000fe40000000f00 */
[----:B------:R-:W-:Y:S02]  /*18860*/  MOV R2, 0x18880 ;  /* 0x0001888000027802 */ /* 0x000fe40000000f00 */
[----:B---3--:R-:W-:Y:S05]  /*18870*/  CALL.REL.NOINC `($__internal_6_$__cuda_sm70_shflsync_up_p) ;  /* 0x000003d000007944 */ /* 0x008fea0003c00000 */
        /* <DEDUP_REMOVED lines=24> */
.L_x_326:
[----:B------:R-:W-:Y:S02]  /*18a00*/  SEL R0, RZ, 0x1, P0 ;  /* 0x00000001ff007807 */ /* 0x000fe40000000000 */
[----:B------:R-:W-:Y:S02]  /*18a10*/  MOV R2, 0x18a30 ;  /* 0x00018a3000027802 */ /* 0x000fe40000000f00 */
[----:B-1-3--:R-:W-:Y:S05]  /*18a20*/  CALL.REL.NOINC `($__internal_7_$__cuda_sm70_votesync_ballot) ;  /* 0x0000028000007944 */ /* 0x00afea0003c00000 */
[----:B------:R-:W-:Y:S05]  /*18a30*/  BRA `(.L_x_374) ;  /* 0xffffe01000007947 */ /* 0x000fea000383ffff */
.L_x_327:
[----:B------:R-:W-:Y:S01]  /*18a40*/  IMAD.MOV.U32 R3, RZ, RZ, R7 ;  /* 0x000000ffff037224 */ /* 0x000fe200078e0007 */
[----:B----4-:R-:W-:Y:S01]  /*18a50*/  MOV R202, R10 ;  /* 0x0000000a00ca7202 */ /* 0x010fe20000000f00 */
[----:B------:R-:W-:Y:S01]  /*18a60*/  IMAD.MOV.U32 R179, RZ, RZ, 0x1f ;  /* 0x0000001fffb37424 */ /* 0x000fe200078e00ff */
[----:B------:R-:W-:Y:S02]  /*18a70*/  MOV R2, 0x18a90 ;  /* 0x00018a9000027802 */ /* 0x000fe40000000f00 */
[----:B-123--:R-:W-:Y:S05]  /*18a80*/  CALL.REL.NOINC `($__internal_5_$__cuda_sm70_shflsync_idx_p) ;  /* 0x0000015000007944 */ /* 0x00efea0003c00000 */
[----:B------:R-:W-:Y:S01]  /*18a90*/  IMAD.MOV.U32 R7, RZ, RZ, R179 ;  /* 0x000000ffff077224 */ /* 0x000fe200078e00b3 */
[----:B------:R-:W-:Y:S01]  /*18aa0*/  MOV R202, R10 ;  /* 0x0000000a00ca7202 */ /* 0x000fe20000000f00 */
[----:B------:R-:W-:Y:S01]  /*18ab0*/  IMAD.MOV.U32 R3, RZ, RZ, R8 ;  /* 0x000000ffff037224 */ /* 0x000fe200078e0008 */
[----:B------:R-:W-:Y:S02]  /*18ac0*/  MOV R179, 0x1f ;  /* 0x0000001f00b37802 */ /* 0x000fe40000000f00 */
[----:B------:R-:W-:-:S02]  /*18ad0*/  MOV R2, 0x18af0 ;  /* 0x00018af000027802 */ /* 0x000fc40000000f00 */
[----:B-1---5:R-:W-:Y:S05]  /*18ae0*/  CALL.REL.NOINC `($__internal_5_$__cuda_sm70_shflsync_idx_p) ;  /* 0x000000f000007944 */ /* 0x022fea0003c00000 */
[----:B------:R-:W-:Y:S01]  /*18af0*/  MOV R5, R179 ;  /* 0x000000b300057202 */ /* 0x000fe20000000f00 */
[----:B-1---5:R-:W-:Y:S05]  /*18b00*/  BRA `(.L_x_375) ;  /* 0xffffdf8000007947 */ /* 0x022fea000383ffff */
.L_x_330:
[----:B------:R-:W-:Y:S01]  /*18b10*/  IMAD.MOV.U32 R3, RZ, RZ, R4 ;  /* 0x000000ffff037224 */ /* 0x000fe200078e0004 */
[----:B------:R-:W-:Y:S01]  /*18b20*/  MOV R202, R0 ;  /* 0x0000000000ca7202 */ /* 0x000fe20000000f00 */
[----:B------:R-:W-:Y:S01]  /*18b30*/  IMAD.MOV.U32 R179, RZ, RZ, 0x1f ;  /* 0x0000001fffb37424 */ /* 0x000fe200078e00ff */
[----:B------:R-:W-:-:S02]  /*18b40*/  MOV R2, 0x18b60 ;  /* 0x00018b6000027802 */ /* 0x000fc40000000f00 */
[----:B-1-34-:R-:W-:Y:S05]  /*18b50*/  CALL.REL.NOINC `($__internal_5_$__cuda_sm70_shflsync_idx_p) ;  /* 0x0000008000007944 */ /* 0x01afea0003c00000 */
[----:B------:R-:W-:Y:S01]  /*18b60*/  MOV R11, R179 ;  /* 0x000000b3000b7202 */ /* 0x000fe20000000f00 */
[----:B-1---5:R-:W-:Y:S05]  /*18b70*/  BRA `(.L_x_329) ;  /* 0xffffdf7000007947 */ /* 0x022fea000383ffff */
        .weak           $__internal_4_$__cuda_sm70_shflsync_bfly_p
        .type           $__internal_4_$__cuda_sm70_shflsync_bfly_p,@function
        .size           $__internal_4_$__cuda_sm70_shflsync_bfly_p,($__internal_5_$__cuda_sm70_shflsync_idx_p - $__internal_4_$__cuda_sm70_shflsync_bfly_p)
$__internal_4_$__cuda_sm70_shflsync_bfly_p:
[----:B------:R-:W-:Y:S02]  /*18b80*/  MOV R161, 0xffffffff ;  /* 0xffffffff00a17802 */ /* 0x000fe40000000f00 */
[----:B------:R-:W-:-:S02]  /*18b90*/  MOV R3, 0x1f ;  /* 0x0000001f00037802 */ /* 0x000fc40000000f00 */
[----:B------:R-:W-:Y:S04]  /*18ba0*/  WARPSYNC R161 ;  /* 0x000000a100007348 */ /* 0x000fe80003800000 */
[----:B------:R1:W2:Y:S02]  /*18bb0*/  SHFL.BFLY PT, R0, R132, R0, R3 ;  /* 0x0c00000084007389 */ /* 0x0002a400000e0003 */
[----:B-1----:R-:W-:-:S04]  /*18bc0*/  MOV R3, 0x0 ;  /* 0x0000000000037802 */ /* 0x002fc80000000f00 */
[----:B--2---:R-:W-:Y:S05]  /*18bd0*/  RET.REL.NODEC R2 `(_ZN7cutlass13device_kernelIN5flash19enable_sm80_to_sm89INS1_16FlashAttnFwdSm80INS1_25CollectiveMainloopFwdSm80ILi8ELi1ELb0EN4cute5tupleIJNS5_1CILi128EEENS7_ILi32EEENS7_ILi256EEEEEELi256ENS_6half_tEfNS_4arch4Sm80ELb0ELb0ELb0ELb1ELb1ELb1ELb1ELb1EEENS1_21CollectiveEpilogueFwdINS6_IJS8_SA_S9_EEENS6_IJNS7_ILi1EEESI_SI_EEESC_SE_Li256ELb1ELb1ELb1ELb0EEENS1_36VarlenDynamicPersistentTileSchedulerILi128ELi32ELi256ELi256ELb1ELb1ELb0ELb0ELb1ELb1EEEEEEEEEvNT_6ParamsE) ;  /* 0xfffe742002007950 */ /* 0x004fea0003c3ffff */
        .weak           $__internal_5_$__cuda_sm70_shflsync_idx_p
        .type           $__internal_5_$__cuda_sm70_shflsync_idx_p,@function
        .size           $__internal_5_$__cuda_sm70_shflsync_idx_p,($__internal_6_$__cuda_sm70_shflsync_up_p - $__internal_5_$__cuda_sm70_shflsync_idx_p)
$__internal_5_$__cuda_sm70_shflsync_idx_p:
[----:B------:R1:W-:Y:S02]  /*18be0*/  STL [R1+0x54], R0 ;  /* 0x0000540001007387 */ /* 0x0003e40000100800 */
[----:B-1----:R-:W-:-:S04]  /*18bf0*/  MOV R0, 0xffffffff ;  /* 0xffffffff00007802 */ /* 0x002fc80000000f00 */
[----:B------:R-:W-:Y:S04]  /*18c00*/  WARPSYNC R0 ;  /* 0x0000000000007348 */ /* 0x000fe80003800000 */
[----:B------:R1:W2:Y:S04]  /*18c10*/  SHFL.IDX PT, R179, R3, R202, R179 ;  /* 0x000000ca03b37389 */ /* 0x0002a800000e00b3 */
[----:B-1----:R1:W5:Y:S01]  /*18c20*/  LDL.LU R0, [R1+0x54] ;  /* 0x0000540001007983 */ /* 0x0023620000300800 */
[----:B------:R-:W-:-:S04]  /*18c30*/  MOV R3, 0x0 ;  /* 0x0000000000037802 */ /* 0x000fc80000000f00 */
[----:B--2---:R-:W-:Y:S05]  /*18c40*/  RET.REL.NODEC R2 `(_ZN7cutlass13device_kernelIN5flash19enable_sm80_to_sm89INS1_16FlashAttnFwdSm80INS1_25CollectiveMainloopFwdSm80ILi8ELi1ELb0EN4cute5tupleIJNS5_1CILi128EEENS7_ILi32EEENS7_ILi256EEEEEELi256ENS_6half_tEfNS_4arch4Sm80ELb0ELb0ELb0ELb1ELb1ELb1ELb1ELb1EEENS1_21CollectiveEpilogueFwdINS6_IJS8_SA_S9_EEENS6_IJNS7_ILi1EEESI_SI_EEESC_SE_Li256ELb1ELb1ELb1ELb0EEENS1_36VarlenDynamicPersistentTileSchedulerILi128ELi32ELi256ELi256ELb1ELb1ELb0ELb0ELb1ELb1EEEEEEEEEvNT_6ParamsE) ;  /* 0xfffe73b002007950 */ /* 0x004fea0003c3ffff */
        .weak           $__internal_6_$__cuda_sm70_shflsync_up_p
        .type           $__internal_6_$__cuda_sm70_shflsync_up_p,@function
        .size           $__internal_6_$__cuda_sm70_shflsync_up_p,($__internal_7_$__cuda_sm70_votesync_ballot - $__internal_6_$__cuda_sm70_shflsync_up_p)
$__internal_6_$__cuda_sm70_shflsync_up_p:
[----:B------:R-:W-:Y:S02]  /*18c50*/  MOV R4, RZ ;  /* 0x000000ff00047202 */ /* 0x000fe40000000f00 */
[----:B------:R-:W-:-:S04]  /*18c60*/  MOV R10, 0xffffffff ;  /* 0xffffffff000a7802 */ /* 0x000fc80000000f00 */
[----:B------:R-:W-:Y:S04]  /*18c70*/  WARPSYNC R10 ;  /* 0x0000000a00007348 */ /* 0x000fe80003800000 */
[----:B------:R1:W2:Y:S02]  /*18c80*/  SHFL.UP PT, R4, R0, R3, R4 ;  /* 0x0400000300047389 */ /* 0x0002a400000e0004 */
[----:B-1----:R-:W-:-:S04]  /*18c90*/  MOV R3, 0x0 ;  /* 0x0000000000037802 */ /* 0x002fc80000000f00 */
[----:B--2---:R-:W-:Y:S05]  /*18ca0*/  RET.REL.NODEC R2 `(_ZN7cutlass13device_kernelIN5flash19enable_sm80_to_sm89INS1_16FlashAttnFwdSm80INS1_25CollectiveMainloopFwdSm80ILi8ELi1ELb0EN4cute5tupleIJNS5_1CILi128EEENS7_ILi32EEENS7_ILi256EEEEEELi256ENS_6half_tEfNS_4arch4Sm80ELb0ELb0ELb0ELb1ELb1ELb1ELb1ELb1EEENS1_21CollectiveEpilogueFwdINS6_IJS8_SA_S9_EEENS6_IJNS7_ILi1EEESI_SI_EEESC_SE_Li256ELb1ELb1ELb1ELb0EEENS1_36VarlenDynamicPersistentTileSchedulerILi128ELi32ELi256ELi256ELb1ELb1ELb0ELb0ELb1ELb1EEEEEEEEEvNT_6ParamsE) ;  /* 0xfffe735002007950 */ /* 0x004fea0003c3ffff */
        .weak           $__internal_7_$__cuda_sm70_votesync_ballot
        .type           $__internal_7_$__cuda_sm70_votesync_ballot,@function
        .size           $__internal_7_$__cuda_sm70_votesync_ballot,(.L_x_3234 - $__internal_7_$__cuda_sm70_votesync_ballot)
$__internal_7_$__cuda_sm70_votesync_ballot:
[----:B------:R-:W-:Y:S01]  /*18cb0*/  ISETP.NE.U32.AND P0, PT, R0, 0x1, PT ;  /* 0x000000010000780c */ /* 0x000fe20003f05070 */
[----:B------:R-:W-:-:S04]  /*18cc0*/  IMAD.MOV.U32 R3, RZ, RZ, -0x1 ;  /* 0xffffffffff037424 */ /* 0x000fc800078e00ff */
[----:B------:R-:W-:Y:S08]  /*18cd0*/  WARPSYNC R3 ;  /* 0x0000000300007348 */ /* 0x000ff00003800000 */
[----:B------:R-:W-:-:S04]  /*18ce0*/  VOTE.ANY R0, PT, !P0 ;  /* 0x0000000000007806 */ /* 0x000fc800040e0100 */
[----:B------:R-:W-:Y:S01]  /*18cf0*/  LOP3.LUT R0, R0, R3, RZ, 0xc0, !PT ;  /* 0x0000000300007212 */ /* 0x000fe200078ec0ff */
[----:B------:R-:W-:-:S04]  /*18d00*/  IMAD.MOV.U32 R3, RZ, RZ, 0x0 ;  /* 0x00000000ff037424 */ /* 0x000fc800078e00ff */
[----:B------:R-:W-:Y:S05]  /*18d10*/  RET.REL.NODEC R2 `(_ZN7cutlass13device_kernelIN5flash19enable_sm80_to_sm89INS1_16FlashAttnFwdSm80INS1_25CollectiveMainloopFwdSm80ILi8ELi1ELb0EN4cute5tupleIJNS5_1CILi128EEENS7_ILi32EEENS7_ILi256EEEEEELi256ENS_6half_tEfNS_4arch4Sm80ELb0ELb0ELb0ELb1ELb1ELb1ELb1ELb1EEENS1_21CollectiveEpilogueFwdINS6_IJS8_SA_S9_EEENS6_IJNS7_ILi1EEESI_SI_EEESC_SE_Li256ELb1ELb1ELb1ELb0EEENS1_36VarlenDynamicPersistentTileSchedulerILi128ELi32ELi256ELi256ELb1ELb1ELb0ELb0ELb1ELb1EEEEEEEEEvNT_6ParamsE) ;  /* 0xfffe72e002007950 */ /* 0x000fea0003c3ffff */
.L_x_376:
        /* <DEDUP_REMOVED lines=14> */
.L_x_3234:


//--------------------- .text._ZN7cutlass13device_kernelIN5flash19enable_sm80_to_sm89INS1_16FlashAttnFwdSm80INS1_25CollectiveMainloopFwdSm80ILi8ELi1ELb1EN4cute5tupleIJNS5_1CILi128EEENS7_ILi48EEENS7_ILi256EEEEEELi256ENS_6half_tEfNS_4arch4Sm80ELb0ELb1ELb0ELb0ELb1ELb0ELb1ELb1EEENS1_21CollectiveEpilogueFwdINS6_IJS8_SA_S9_EEENS6_IJNS7_ILi1EEESI_SI_EEESC_SE_Li256ELb0ELb1ELb1ELb0EEENS1_19SingleTileSchedulerILb0ELb1ELb1ELi128EEEEEEEEEvNT_6ParamsE --------------------------
	.section	.text._ZN7cutlass13device_kernelIN5flash19enable_sm80_to_sm89INS1_16FlashAttnFwdSm80INS1_25CollectiveMainloopFwdSm80ILi8ELi1ELb1EN4cute5tupleIJNS5_1CILi128EEENS7_ILi48EEENS7_ILi256EEEEEELi256ENS_6half_tEfNS_4arch4Sm80ELb0ELb1ELb0ELb0ELb1ELb0ELb1ELb1EEENS1_21CollectiveEpilogueFwdINS6_IJS8_SA_S9_EEENS6_IJNS7_ILi1EEESI_SI_EEESC_SE_Li256ELb0ELb1ELb1ELb0EEENS1_19SingleTileSchedulerILb0ELb1ELb1ELi128EEEEEEEEEvNT_6ParamsE,"ax",@progbits
	.sectioninfo	@"SHI_REGISTERS=255"
	.align	128
.text._ZN7cutlass13device_kernelIN5flash19enable_sm80_to_sm89INS1_16FlashAttnFwdSm80INS1_25CollectiveMainloopFwdSm80ILi8ELi1ELb1EN4cute5tupleIJNS5_1CILi128EEENS7_ILi48EEENS7_ILi256EEEEEELi256ENS_6half_tEfNS_4arch4Sm80ELb0ELb1ELb0ELb0ELb1ELb0ELb1ELb1EEENS1_21CollectiveEpilogueFwdINS6_IJS8_SA_S9_EEENS6_IJNS7_ILi1EEESI_SI_EEESC_SE_Li256ELb0ELb1ELb1ELb0EEENS1_19SingleTileSchedulerILb0ELb1ELb1ELi128EEEEEEEEEvNT_6ParamsE:
        .type           _ZN7cutlass13device_kernelIN5flash19enable_sm80_to_sm89INS1_16FlashAttnFwdSm80INS1_25CollectiveMainloopFwdSm80ILi8ELi1ELb1EN4cute5tupleIJNS5_1CILi128EEENS7_ILi48EEENS7_ILi256EEEEEELi256ENS_6half_tEfNS_4arch4Sm80ELb0ELb1ELb0ELb0ELb1ELb0ELb1ELb1EEENS1_21CollectiveEpilogueFwdINS6_IJS8_SA_S9_EEENS6_IJNS7_ILi1EEESI_SI_EEESC_SE_Li256ELb0ELb1ELb1ELb0EEENS1_19SingleTileSchedulerILb0ELb1ELb1ELi128EEEEEEEEEvNT_6ParamsE,@function
        .size           _ZN7cutlass13device_kernelIN5flash19enable_sm80_to_sm89INS1_16FlashAttnFwdSm80INS1_25CollectiveMainloopFwdSm80ILi8ELi1ELb1EN4cute5tupleIJNS5_1CILi128EEENS7_ILi48EEENS7_ILi256EEEEEELi256ENS_6half_tEfNS_4arch4Sm80ELb0ELb1ELb0ELb0ELb1ELb0ELb1ELb1EEENS1_21CollectiveEpilogueFwdINS6_IJS8_SA_S9_EEENS6_IJNS7_ILi1EEESI_SI_EEESC_SE_Li256ELb0ELb1ELb1ELb0EEENS1_19SingleTileSchedulerILb0ELb1ELb1ELi128EEEEEEEEEvNT_6ParamsE,(.L_x_3239 - _ZN7cutlass13device_kernelIN5flash19enable_sm80_to_sm89INS1_16FlashAttnFwdSm80INS1_25CollectiveMainloopFwdSm80ILi8ELi1ELb1EN4cute5tupleIJNS5_1CILi128EEENS7_ILi48EEENS7_ILi256EEEEEELi256ENS_6half_tEfNS_4arch4Sm80ELb0ELb1ELb0ELb0ELb1ELb0ELb1ELb1EEENS1_21CollectiveEpilogueFwdINS6_IJS8_SA_S9_EEENS6_IJNS7_ILi1EEESI_SI_EEESC_SE_Li256ELb0ELb1ELb1ELb0EEENS1_19SingleTileSchedulerILb0ELb1ELb1ELi128EEEEEEEEEvNT_6ParamsE)
        .other          _ZN7cutlass13device_kernelIN5flash19enable_sm80_to_sm89INS1_16FlashAttnFwdSm80INS1_25CollectiveMainloopFwdSm80ILi8ELi1ELb1EN4cute5tupleIJNS5_1CILi128EEENS7_ILi48EEENS7_ILi256EEEEEELi256ENS_6half_tEfNS_4arch4Sm80ELb0ELb1ELb0ELb0ELb1ELb0ELb1ELb1EEENS1_21CollectiveEpilogueFwdINS6_IJS8_SA_S9_EEENS6_IJNS7_ILi1EEESI_SI_EEESC_SE_Li256ELb0ELb1ELb1ELb0EEENS1_19SingleTileSchedulerILb0ELb1ELb1ELi128EEEEEEEEEvNT_6ParamsE,@"STO_CUDA_ENTRY STV_DEFAULT"
_ZN7cutlass13device_kernelIN5flash19enable_sm80_to_sm89INS1_16FlashAttnFwdSm80INS1_25CollectiveMainloopFwdSm80ILi8ELi1ELb1EN4cute5tupleIJNS5_1CILi128EEENS7_ILi48EEENS7_ILi256EEEEEELi256ENS_6half_tEfNS_4arch4Sm80ELb0ELb1ELb0ELb0ELb1ELb0ELb1ELb1EEENS1_21CollectiveEpilogueFwdINS6_IJS8_SA_S9_EEENS6_IJNS7_ILi1EEESI_SI_EEESC_SE_Li256ELb0ELb1ELb1ELb0EEENS1_19SingleTileSchedulerILb0ELb1ELb1ELi128EEEEEEEEEvNT_6ParamsE:
        /* <DEDUP_REMOVED lines=18> */
.L_x_377:
[----:B------:R-:W-:Y:S02]  /*0120*/  ULDC.64 UR4, c[0x0][0x550] ;  /* 0x0001540000047ab9 */ /* 0x000fe40000000a00 */
[----:B------:R-:W-:Y:S02]  /*0130*/  UISETP.NE.AND UP0, UPT, UR4, 0x1, UPT ;  /* 0x000000010400788c */ /* 0x000fe4000bf05270 */
[----:B------:R-:W-:-:S02]  /*0140*/  UIMAD.WIDE.U32 UR8, UR6, UR5, URZ ;  /* 0x00000005060872a5 */ /* 0x000fc4000f8e003f */
[----:B------:R-:W-:Y:S02]  /*0150*/  ULDC UR4, c[0x0][0x558] ;  /* 0x0001560000047ab9 */ /* 0x000fe40000000800 */
[----:B------:R-:W-:-:S05]  /*0160*/  UMOV UR11, UR6 ;  /* 0x00000006000b7c82 */ /* 0x000fca0008000000 */
[----:B------:R-:W-:-:S03]  /*0170*/  @UP0 USHF.R.U32.HI UR11, URZ, UR4, UR9 ;  /* 0x000000043f0b0299 */ /* 0x000fc60008011609 */
.L_x_378:
        /* <DEDUP_REMOVED lines=14> */
[----:B------:R-:W-:Y:S01]  /*0260*/  IMAD.U32 R3, RZ, RZ, UR5 ;  /* 0x00000005ff037e24 */ /* 0x000fe2000f8e00ff */
[----:B------:R-:W1:Y:S01]  /*0270*/  S2UR UR26, SR_CTAID.X ;  /* 0x00000000001a79c3 */ /* 0x000e620000002500 */
[----:B------:R-:W-:Y:S02]  /*0280*/  ULDC UR6, c[0x0][0x2c4] ;  /* 0x0000b10000067ab9 */ /* 0x000fe40000000800 */
[----:B------:R-:W-:Y:S01]  /*0290*/  ULDC.64 UR4, c[0x0][0x2c8] ;  /* 0x0000b20000047ab9 */ /* 0x000fe20000000a00 */
[----:B------:R-:W2:Y:S01]  /*02a0*/  @P0 LDG.E R2, [R2.64] ;  /* 0x0000001602020981 */ /* 0x000ea2000c1e1900 */
[----:B------:R-:W-:Y:S02]  /*02b0*/  UISETP.NE.AND UP1, UPT, UR6, 0x1, UPT ;  /* 0x000000010600788c */ /* 0x000fe4000bf25270 */
[----:B------:R-:W-:-:S02]  /*02c0*/  UMOV UR14, 0x1 ;  /* 0x00000001000e7882 */ /* 0x000fc40000000000 */
[----:B------:R-:W-:Y:S02]  /*02d0*/  UMOV UR10, URZ ;  /* 0x0000003f000a7c82 */ /* 0x000fe40008000000 */
[----:B------:R-:W-:Y:S02]  /*02e0*/  ULDC UR12, c[0x0][0x168] ;  /* 0x00005a00000c7ab9 */ /* 0x000fe40000000800 */
[----:B------:R-:W-:Y:S02]  /*02f0*/  UP2UR UR13, UPR, URZ, 0x2 ;  /* 0x000000023f0d7883 */ /* 0x000fe40008000000 */
[----:B-1----:R-:W-:-:S04]  /*0300*/  USHF.L.U32 UR26, UR26, 0x7, URZ ;  /* 0x000000071a1a7899 */ /* 0x002fc8000800063f */
[----:B------:R-:W-:Y:S02]  /*0310*/  @UP1 UIADD3 UR16, UR26, 0x7f, URZ ;  /* 0x0000007f1a101890 */ /* 0x000fe4000fffe03f */
[----:B------:R-:W-:Y:S02]  /*0320*/  UIADD3 UR8, UR26, 0x7f, URZ ;  /* 0x0000007f1a087890 */ /* 0x000fe4000fffe03f */
[----:B------:R-:W-:-:S03]  /*0330*/  UIMAD.WIDE.U32 UR16, UR16, UR4, URZ ;  /* 0x00000004101072a5 */ /* 0x000fc6000f8e003f */
[----:B------:R-:W-:-:S04]  /*0340*/  ULDC UR4, c[0x0][0x2ac] ;  /* 0x0000ab0000047ab9 */ /* 0x000fc80000000800 */
[----:B------:R-:W-:Y:S02]  /*0350*/  @UP1 UMOV UR9, UR17 ;  /* 0x0000001100091c82 */ /* 0x000fe40008000000 */
[----:B------:R-:W-:-:S03]  /*0360*/  @UP1 USHF.R.U32.HI UR8, URZ, UR5, UR9 ;  /* 0x000000053f081299 */ /* 0x000fc60008011609 */
[----:B------:R-:W-:Y:S02]  /*0370*/  ULDC UR9, c[0x0][0x1d0] ;  /* 0x0000740000097ab9 */ /* 0x000fe40000000800 */
[----:B------:R-:W-:-:S03]  /*0380*/  UIMAD UR9, UR4, UR9, URZ ;  /* 0x00000009040972a4 */ /* 0x000fc6000f8e023f */
[----:B------:R-:W-:Y:S02]  /*0390*/  ULDC.64 UR4, c[0x0][0x328] ;  /* 0x0000ca0000047ab9 */ /* 0x000fe40000000a00 */
[----:B------:R-:W-:Y:S02]  /*03a0*/  UISETP.LE.AND UP0, UPT, UR14, UR5, UPT ;  /* 0x000000050e00728c */ /* 0x000fe4000bf03270 */
[----:B------:R-:W-:-:S04]  /*03b0*/  UIADD3 UR12, UR9, -UR12, UR14 ;  /* 0x8000000c090c7290 */ /* 0x000fc8000fffe00e */
[----:B------:R-:W-:Y:S02]  /*03c0*/  UIADD3 UR5, UR12, UR8, URZ ;  /* 0x000000080c057290 */ /* 0x000fe4000fffe03f */
[----:B------:R-:W-:Y:S02]  /*03d0*/  UP2UR UR12, UPR, URZ, 0x1 ;  /* 0x000000013f0c7883 */ /* 0x000fe40008000000 */
[----:B------:R-:W-:Y:S01]  /*03e0*/  UIADD3 UR8, UR5, UR4, URZ ;  /* 0x0000000405087290 */ /* 0x000fe2000fffe03f */
[----:B--2---:R1:W2:Y:S01]  /*03f0*/  @P0 R2UR UR10, R2 ;  /* 0x00000000020a03c2 */ /* 0x0042a200000e0000 */
[----:B------:R-:W-:-:S13]  /*0400*/  PLOP3.LUT P0, PT, PT, PT, UP0, 0x40, 0x0 ;  /* 0x000000000000781c */ /* 0x000fda0003f0e808 */
[----:B------:R-:W-:Y:S05]  /*0410*/  @P0 BRA `(.L_x_379) ;  /* 0x0000016000000947 */ /* 0x000fea0003800000 */
[----:B------:R-:W-:Y:S01]  /*0420*/  ISETP.LT.AND P0, PT, RZ, UR5, PT ;  /* 0x00000005ff007c0c */ /* 0x000fe2000bf01270 */
[----:B------:R-:W-:-:S12]  /*0430*/  UIADD3 UR16, UR5, -0x1, URZ ;  /* 0xffffffff05107890 */ /* 0x000fd8000fffe03f */
[----:B------:R-:W-:Y:S05]  /*0440*/  @P0 BRA `(.L_x_380) ;  /* 0x0000009000000947 */ /* 0x000fea0003800000 */
[----:B------:R-:W-:Y:S02]  /*0450*/  ULDC UR4, c[0x0][0x32c] ;  /* 0x0000cb0000047ab9 */ /* 0x000fe40000000800 */
[----:B------:R-:W-:Y:S02]  /*0460*/  UISETP.NE.AND UP0, UPT, UR14, UR4, UPT ;  /* 0x000000040e00728c */ /* 0x000fe4000bf05270 */
[----:B------:R-:W-:-:S03]  /*0470*/  UIADD3 UR16, -UR5, URZ, URZ ;  /* 0x0000003f05107290 */ /* 0x000fc6000fffe13f */
[----:B------:R-:W-:Y:S02]  /*0480*/  ULDC.64 UR4, c[0x0][0x330] ;  /* 0x0000cc0000047ab9 */ /* 0x000fe40000000a00 */
[----:B------:R-:W-:-:S07]  /*0490*/  UIMAD.WIDE.U32 UR18, UR16, UR4, URZ ;  /* 0x00000004101272a5 */ /* 0x000fce000f8e003f */
[----:B------:R-:W-:Y:S02]  /*04a0*/  @UP0 UMOV UR17, UR19 ;  /* 0x0000001300110c82 */ /* 0x000fe40008000000 */
[----:B------:R-:W-:-:S04]  /*04b0*/  @UP0 USHF.R.U32.HI UR16, URZ, UR5, UR17 ;  /* 0x000000053f100299 */ /* 0x000fc80008011611 */
[----:B------:R-:W-:Y:S01]  /*04c0*/  ULOP3.LUT UR16, URZ, UR16, URZ, 0x33, !UPT ;  /* 0x000000103f107292 */ /* 0x000fe2000f8e333f */
[----:B------:R-:W-:Y:S05]  /*04d0*/  BRA `(.L_x_381) ;  /* 0x0000006000007947 */ /* 0x000fea0003800000 */
.L_x_380:
[----:B------:R-:W-:Y:S02]  /*04e0*/  ULDC UR4, c[0x0][0x32c] ;  /* 0x0000cb0000047ab9 */ /* 0x000fe40000000800 */
[----:B------:R-:W-:-:S03]  /*04f0*/  UISETP.NE.AND UP0, UPT, UR14, UR4, UPT ;  /* 0x000000040e00728c */ /* 0x000fc6000bf05270 */
[----:B------:R-:W-:Y:S02]  /*0500*/  ULDC.64 UR4, c[0x0][0x330] ;  /* 0x0000cc0000047ab9 */ /* 0x000fe40000000a00 */
[----:B------:R-:W-:-:S07]  /*0510*/  UIMAD.WIDE.U32 UR18, UR16, UR4, URZ ;  /* 0x00000004101272a5 */ /* 0x000fce000f8e003f */
[----:B------:R-:W-:Y:S02]  /*0520*/  @UP0 UMOV UR17, UR19 ;  /* 0x0000001300110c82 */ /* 0x000fe40008000000 */
[----:B------:R-:W-:Y:S02]  /*0530*/  @UP0 USHF.R.U32.HI UR16, URZ, UR5, UR17 ;  /* 0x000000053f100299 */ /* 0x000fe40008011611 */
.L_x_381:
[----:B------:R-:W-:Y:S02]  /*0540*/  ULDC UR4, c[0x0][0x32c] ;  /* 0x0000cb0000047ab9 */ /* 0x000fe40000000800 */
[----:B------:R-:W-:-:S04]  /*0550*/  UIMAD UR4, UR16, UR4, UR4 ;  /* 0x00000004100472a4 */ /* 0x000fc8000f8e0204 */
[----:B------:R-:W-:-:S04]  /*0560*/  UISETP.LT.AND UP0, UPT, UR8, UR4, UPT ;  /* 0x000000040800728c */ /* 0x000fc8000bf01270 */
[----:B------:R-:W-:Y:S02]  /*0570*/  USEL UR8, UR8, UR4, UP0 ;  /* 0x0000000408087287 */ /* 0x000fe40008000000 */
.L_x_379:
[----:B------:R-:W-:Y:S02]  /*0580*/  UISETP.NE.AND UP0, UPT, UR6, 0x1, UPT ;  /* 0x000000010600788c */ /* 0x000fe4000bf05270 */
[----:B------:R-:W-:Y:S02]  /*0590*/  UIADD3 UR14, UR9, 0x2f, URZ ;  /* 0x0000002f090e7890 */ /* 0x000fe4000fffe03f */
[----:B------:R-:W-:Y:S02]  /*05a0*/  ULDC.64 UR4, c[0x0][0x2c8] ;  /* 0x0000b20000047ab9 */ /* 0x000fe40000000a00 */
[----:B------:R-:W-:Y:S02]  /*05b0*/  UIMAD.WIDE.U32 UR18, UR26, UR4, URZ ;  /* 0x000000041a1272a5 */ /* 0x000fe4000f8e003f */
[----:B------:R-:W-:Y:S02]  /*05c0*/  UIMAD.WIDE UR20, UR14, 0x2aaaaaab, URZ ;  /* 0x2aaaaaab0e1478a5 */ /* 0x000fe4000f8e023f */
[----:B------:R-:W-:-:S02]  /*05d0*/  UIADD3 UR16, UR8, 0x2f, URZ ;  /* 0x0000002f08107890 */ /* 0x000fc4000fffe03f */
[----:B------:R-:W-:Y:S02]  /*05e0*/  UISETP.NE.AND UP1, UPT, UR12, URZ, UPT ;  /* 0x0000003f0c00728c */ /* 0x000fe4000bf25270 */
[----:B------:R-:W-:Y:S02]  /*05f0*/  UMOV UR4, UR26 ;  /* 0x0000001a00047c82 */ /* 0x000fe40008000000 */
[----:B------:R-:W-:Y:S02]  /*0600*/  UIMAD.WIDE UR16, UR16, 0x2aaaaaab, URZ ;  /* 0x2aaaaaab101078a5 */ /* 0x000fe4000f8e023f */
[----:B------:R-:W-:Y:S01]  /*0610*/  @UP0 USHF.R.U32.HI UR4, URZ, UR5, UR19 ;  /* 0x000000053f040299 */ /* 0x000fe20008011613 */
[----:B------:R-:W-:Y:S01]  /*0620*/  PLOP3.LUT P0, PT, PT, PT, UP1, 0x40, 0x0 ;  /* 0x000000000000781c */ /* 0x000fe20003f0e818 */
[----:B------:R-:W-:Y:S02]  /*0630*/  USHF.R.U32.HI UR8, URZ, 0x1f, UR17 ;  /* 0x0000001f3f087899 */ /* 0x000fe40008011611 */
[----:B------:R-:W-:-:S02]  /*0640*/  UMOV UR19, UR21 ;  /* 0x0000001500137c82 */ /* 0x000fc40008000000 */
[----:B------:R-:W-:Y:S02]  /*0650*/  USHF.R.U32.HI UR14, URZ, 0x1f, UR19 ;  /* 0x0000001f3f0e7899 */ /* 0x000fe40008011613 */
[----:B------:R-:W-:Y:S02]  /*0660*/  ULDC UR25, c[0x0][0x168] ;  /* 0x00005a0000197ab9 */ /* 0x000fe40000000800 */
[----:B------:R-:W-:Y:S02]  /*0670*/  UIADD3 UR25, UR9, -UR25, URZ ;  /* 0x8000001909197290 */ /* 0x000fe4000fffe03f */
[----:B------:R-:W-:Y:S02]  /*0680*/  ULEA.HI.SX32 UR14, UR19, UR14, 0x1d ;  /* 0x0000000e130e7291 */ /* 0x000fe4000f8fea3f */
[----:B------:R-:W-:Y:S02]  /*0690*/  ULEA.HI.SX32 UR17, UR17, UR8, 0x1d ;  /* 0x0000000811117291 */ /* 0x000fe4000f8fea3f */
[----:B------:R-:W-:-:S02]  /*06a0*/  UIADD3 UR4, UR25, UR4, URZ ;  /* 0x0000000419047290 */ /* 0x000fc4000fffe03f */
[----:B------:R-:W-:Y:S02]  /*06b0*/  UISETP.LT.AND UP0, UPT, UR14, UR17, UPT ;  /* 0x000000110e00728c */ /* 0x000fe4000bf01270 */
[----:B------:R-:W-:Y:S02]  /*06c0*/  ULDC UR5, c[0x0][0x324] ;  /* 0x0000c90000057ab9 */ /* 0x000fe40000000800 */
[----:B------:R-:W-:Y:S02]  /*06d0*/  UIADD3 UR8, UR4, -UR5, URZ ;  /* 0x8000000504087290 */ /* 0x000fe4000fffe03f */
[----:B------:R-:W-:Y:S01]  /*06e0*/  USEL UR24, UR14, UR17, UP0 ;  /* 0x000000110e187287 */ /* 0x000fe20008000000 */
[----:B------:R-:W-:Y:S05]  /*06f0*/  @P0 BRA `(.L_x_382) ;  /* 0x0000015000000947 */ /* 0x000fea0003800000 */
[----:B------:R-:W-:Y:S02]  /*0700*/  UMOV UR14, UR4 ;  /* 0x00000004000e7c82 */ /* 0x000fe40008000000 */
[----:B------:R-:W-:-:S06]  /*0710*/  UISETP.GT.AND UP0, UPT, UR14, -0x1, UPT ;  /* 0xffffffff0e00788c */ /* 0x000fcc000bf04270 */
[----:B------:R-:W-:-:S13]  /*0720*/  PLOP3.LUT P0, PT, PT, PT, UP0, 0x80, 0x0 ;  /* 0x000000000000781c */ /* 0x000fda0003f0f008 */
[----:B------:R-:W-:Y:S05]  /*0730*/  @P0 BRA `(.L_x_383) ;  /* 0x0000008000000947 */ /* 0x000fea0003800000 */
[----:B------:R-:W-:Y:S02]  /*0740*/  ULDC UR4, c[0x0][0x32c] ;  /* 0x0000cb0000047ab9 */ /* 0x000fe40000000800 */
[----:B------:R-:W-:Y:S02]  /*0750*/  UISETP.NE.AND UP0, UPT, UR4, 0x1, UPT ;  /* 0x000000010400788c */ /* 0x000fe4000bf05270 */
[----:B------:R-:W-:Y:S02]  /*0760*/  ULOP3.LUT UR14, URZ, UR14, URZ, 0x33, !UPT ;  /* 0x0000000e3f0e7292 */ /* 0x000fe4000f8e333f */
[----:B------:R-:W-:Y:S02]  /*0770*/  ULDC.64 UR4, c[0x0][0x330] ;  /* 0x0000cc0000047ab9 */ /* 0x000fe40000000a00 */
[----:B------:R-:W-:-:S05]  /*0780*/  UIMAD.WIDE.U32 UR16, UR14, UR4, URZ ;  /* 0x000000040e1072a5 */ /* 0x000fca000f8e003f */
[----:B------:R-:W-:-:S04]  /*0790*/  @UP0 USHF.R.U32.HI UR14, URZ, UR5, UR17 ;  /* 0x000000053f0e0299 */ /* 0x000fc80008011611 */
[----:B------:R-:W-:Y:S01]  /*07a0*/  ULOP3.LUT UR14, URZ, UR14, URZ, 0x33, !UPT ;  /* 0x0000000e3f0e7292 */ /* 0x000fe2000f8e333f */
[----:B------:R-:W-:Y:S05]  /*07b0*/  BRA `(.L_x_384) ;  /* 0x0000005000007947 */ /* 0x000fea0003800000 */
.L_x_383:
[----:B------:R-:W-:Y:S02]  /*07c0*/  ULDC UR4, c[0x0][0x32c] ;  /* 0x0000cb0000047ab9 */ /* 0x000fe40000000800 */
[----:B------:R-:W-:-:S03]  /*07d0*/  UISETP.NE.AND UP0, UPT, UR4, 0x1, UPT ;  /* 0x000000010400788c */ /* 0x000fc6000bf05270 */
[----:B------:R-:W-:Y:S02]  /*07e0*/  ULDC.64 UR4, c[0x0][0x330] ;  /* 0x0000cc0000047ab9 */ /* 0x000fe40000000a00 */
[----:B------:R-:W-:-:S06]  /*07f0*/  UIMAD.WIDE.U32 UR16, UR14, UR4, URZ ;  /* 0x000000040e1072a5 */ /* 0x000fcc000f8e003f */
[----:B------:R-:W-:Y:S02]  /*0800*/  @UP0 USHF.R.U32.HI UR14, URZ, UR5, UR17 ;  /* 0x000000053f0e0299 */ /* 0x000fe40008011611 */
.L_x_384:
[----:B------:R-:W-:Y:S02]  /*0810*/  ULDC UR4, c[0x0][0x32c] ;  /* 0x0000cb0000047ab9 */ /* 0x000fe40000000800 */
[----:B------:R-:W-:-:S04]  /*0820*/  UIMAD UR4, UR14, UR4, URZ ;  /* 0x000000040e0472a4 */ /* 0x000fc8000f8e023f */
[----:B------:R-:W-:-:S04]  /*0830*/  UISETP.LT.AND UP0, UPT, UR8, UR4, UPT ;  /* 0x000000040800728c */ /* 0x000fc8000bf01270 */
[----:B------:R-:W-:-:S04]  /*0840*/  USEL UR8, UR8, UR4, !UP0 ;  /* 0x0000000408087287 */ /* 0x000fc8000c000000 */
.L_x_382:
[----:B------:R-:W-:-:S04]  /*0850*/  UIMAD.WIDE UR4, UR8, 0x2aaaaaab, URZ ;  /* 0x2aaaaaab080478a5 */ /* 0x000fc8000f8e023f */
[----:B------:R-:W-:-:S04]  /*0860*/  USHF.R.U32.HI UR4, URZ, 0x1f, UR5 ;  /* 0x0000001f3f047899 */ /* 0x000fc80008011605 */
[----:B------:R-:W-:-:S03]  /*0870*/  ULEA.HI.SX32 UR4, UR5, UR4, 0x1d ;  /* 0x0000000405047291 */ /* 0x000fc6000f8fea3f */
[----:B------:R-:W-:Y:S02]  /*0880*/  ULDC UR5, c[0x0][0x338] ;  /* 0x0000ce0000057ab9 */ /* 0x000fe40000000800 */
[----:B------:R-:W-:-:S04]  /*0890*/  UISETP.LT.AND UP0, UPT, URZ, UR4, UPT ;  /* 0x000000043f00728c */ /* 0x000fc8000bf01270 */
[----:B------:R-:W-:Y:S02]  /*08a0*/  USEL UR8, URZ, UR4, !UP0 ;  /* 0x000000043f087287 */ /* 0x000fe4000c000000 */
[----:B------:R-:W-:Y:S02]  /*08b0*/  USHF.R.U32.HI UR4, URZ, 0x10, UR7 ;  /* 0x000000103f047899 */ /* 0x000fe40008011607 */
[----:B------:R-:W-:Y:S02]  /*08c0*/  UISETP.GT.AND UP0, UPT, UR24, UR8, UPT ;  /* 0x000000081800728c */ /* 0x000fe4000bf04270 */
[----:B------:R-:W-:-:S04]  /*08d0*/  UISETP.NE.AND UP1, UPT, UR4, URZ, UPT ;  /* 0x0000003f0400728c */ /* 0x000fc8000bf25270 */
[----:B------:R-:W-:Y:S01]  /*08e0*/  PLOP3.LUT P0, PT, PT, PT, UP0, 0x80, 0x0 ;  /* 0x000000000000781c */ /* 0x000fe20003f0f008 */
[----:B------:R-:W-:-:S03]  /*08f0*/  USEL UR5, UR4, UR5, UP1 ;  /* 0x0000000504057287 */ /* 0x000fc60008800000 */
[----:B------:R-:W-:-:S09]  /*0900*/  UMOV UR4, URZ ;  /* 0x0000003f00047c82 */ /* 0x000fd20008000000 */
[----:B------:R-:W-:Y:S05]  /*0910*/  @!P0 BRA `(.L_x_385) ;  /* 0x0000024000008947 */ /* 0x000fea0003800000 */
[----:B-1----:R-:W-:Y:S01]  /*0920*/  IMAD.U32 R2, RZ, RZ, UR5 ;  /* 0x00000005ff027e24 */ /* 0x002fe2000f8e00ff */
[----:B------:R-:W-:Y:S02]  /*0930*/  UIADD3 UR18, UR5, -0x1, UR24 ;  /* 0xffffffff05127890 */ /* 0x000fe4000fffe018 */
[----:B------:R-:W-:Y:S02]  /*0940*/  UMOV UR20, URZ ;  /* 0x0000003f00147c82 */ /* 0x000fe40008000000 */
[-C--:B------:R-:W-:Y:S01]  /*0950*/  IABS R0, R2.reuse ;  /* 0x0000000200007213 */ /* 0x080fe20000000000 */
[----:B------:R-:W-:Y:S01]  /*0960*/  UIADD3 UR18, -UR8, UR18, URZ ;  /* 0x0000001208127290 */ /* 0x000fe2000fffe13f */
[----:B------:R-:W-:Y:S02]  /*0970*/  IABS R2, R2 ;  /* 0x0000000200027213 */ /* 0x000fe40000000000 */
[----:B------:R-:W1:Y:S02]  /*0980*/  R2UR UR17, R0 ;  /* 0x00000000001173c2 */ /* 0x000e6400000e0000 */
[----:B-1----:R-:W1:Y:S08]  /*0990*/  I2F.RP R0, UR17 ;  /* 0x0000001100007d06 */ /* 0x002e700008209400 */
[----:B-1----:R-:W1:Y:S02]  /*09a0*/  MUFU.RCP R0, R0 ;  /* 0x0000000000007308 */ /* 0x002e640000001000 */
[----:B-1----:R-:W-:-:S06]  /*09b0*/  IADD3 R0, R0, 0xffffffe, RZ ;  /* 0x0ffffffe00007810 */ /* 0x002fcc0007ffe0ff */
[----:B------:R-:W1:Y:S02]  /*09c0*/  F2I.FTZ.U32.TRUNC.NTZ R0, R0 ;  /* 0x0000000000007305 */ /* 0x000e64000021f000 */
[----:B-1----:R1:W3:Y:S02]  /*09d0*/  R2UR UR21, R0 ;  /* 0x00000000001573c2 */ /* 0x0022e400000e0000 */
[----:B-1----:R-:W-:Y:S01]  /*09e0*/  IMAD.U32 R0, RZ, RZ, UR18 ;  /* 0x00000012ff007e24 */ /* 0x002fe2000f8e00ff */
[----:B---3--:R-:W-:Y:S02]  /*09f0*/  UIADD3 UR4, URZ, -UR21, URZ ;  /* 0x800000153f047290 */ /* 0x008fe4000fffe03f */
[----:B------:R-:W-:Y:S02]  /*0a00*/  ULOP3.LUT UR18, UR18, UR5, URZ, 0x3c, !UPT ;  /* 0x0000000512127292 */ /* 0x000fe4000f8e3c3f */
[----:B------:R-:W-:Y:S01]  /*0a10*/  IABS R0, R0 ;  /* 0x0000000000007213 */ /* 0x000fe20000000000 */
[----:B------:R-:W-:-:S04]  /*0a20*/  UIMAD UR4, UR4, UR17, URZ ;  /* 0x00000011040472a4 */ /* 0x000fc8000f8e023f */
[----:B------:R-:W-:Y:S01]  /*0a30*/  IMAD.MOV.U32 R3, RZ, RZ, R0 ;  /* 0x000000ffff037224 */ /* 0x000fe200078e0000 */
[----:B------:R-:W-:Y:S01]  /*0a40*/  UIMAD.WIDE.U32 UR20, UR21, UR4, UR20 ;  /* 0x00000004151472a5 */ /* 0x000fe2000f8e0014 */
[----:B------:R-:W-:Y:S02]  /*0a50*/  IMAD.MOV R0, RZ, RZ, -R2 ;  /* 0x000000ffff007224 */ /* 0x000fe400078e0a02 */
[----:B------:R-:W1:Y:S04]  /*0a60*/  R2UR UR16, R3 ;  /* 0x00000000031073c2 */ /* 0x000e6800000e0000 */
[----:B------:R-:W-:-:S04]  /*0a70*/  UMOV UR19, UR21 ;  /* 0x0000001500137c82 */ /* 0x000fc80008000000 */
[----:B------:R-:W3:Y:S01]  /*0a80*/  R2UR UR14, R0 ;  /* 0x00000000000e73c2 */ /* 0x000ee200000e0000 */
[----:B-1----:R-:W-:-:S07]  /*0a90*/  UIMAD.WIDE.U32 UR20, UR19, UR16, URZ ;  /* 0x00000010131472a5 */ /* 0x002fce000f8e003f */
[----:B------:R-:W-:Y:S02]  /*0aa0*/  UMOV UR19, UR21 ;  /* 0x0000001500137c82 */ /* 0x000fe40008000000 */
[----:B---3--:R-:W-:-:S04]  /*0ab0*/  UIMAD UR14, UR19, UR14, UR16 ;  /* 0x0000000e130e72a4 */ /* 0x008fc8000f8e0210 */
[----:B------:R-:W-:-:S11]  /*0ac0*/  UISETP.GT.U32.AND UP0, UPT, UR17, UR14, UPT ;  /* 0x0000000e1100728c */ /* 0x000fd6000bf04070 */
[----:B------:R-:W-:Y:S02]  /*0ad0*/  @!UP0 UIADD3 UR14, UR14, -UR17, URZ ;  /* 0x800000110e0e8290 */ /* 0x000fe4000fffe03f */
[----:B------:R-:W-:Y:S02]  /*0ae0*/  @!UP0 UIADD3 UR19, UR19, 0x1, URZ ;  /* 0x0000000113138890 */ /* 0x000fe4000fffe03f */
[----:B------:R-:W-:Y:S02]  /*0af0*/  UISETP.GE.U32.AND UP1, UPT, UR14, UR17, UPT ;  /* 0x000000110e00728c */ /* 0x000fe4000bf26070 */
[----:B------:R-:W-:-:S09]  /*0b00*/  UISETP.GE.AND UP0, UPT, UR18, URZ, UPT ;  /* 0x0000003f1200728c */ /* 0x000fd2000bf06270 */
[----:B------:R-:W-:Y:S02]  /*0b10*/  @UP1 UIADD3 UR19, UR19, 0x1, URZ ;  /* 0x0000000113131890 */ /* 0x000fe4000fffe03f */
[----:B------:R-:W-:-:S05]  /*0b20*/  UISETP.NE.AND UP1, UPT, UR5, URZ, UPT ;  /* 0x0000003f0500728c */ /* 0x000fca000bf25270 */
[----:B------:R-:W-:Y:S02]  /*0b30*/  UMOV UR4, UR19 ;  /* 0x0000001300047c82 */ /* 0x000fe40008000000 */
[----:B------:R-:W-:-:S04]  /*0b40*/  @!UP0 UIADD3 UR4, -UR4, URZ, URZ ;  /* 0x0000003f04048290 */ /* 0x000fc8000fffe13f */
[----:B------:R-:W-:Y:S02]  /*0b50*/  @!UP1 ULOP3.LUT UR4, URZ, UR5, URZ, 0x33, !UPT ;  /* 0x000000053f049292 */ /* 0x000fe4000f8e333f */
.L_x_385:
[----:B------:R-:W-:Y:S01]  /*0b60*/  ULOP3.LUT UR7, UR7, 0xffff, URZ, 0xc0, !UPT ;  /* 0x0000ffff07077892 */ /* 0x000fe2000f8ec03f */
[----:B------:R-:W-:Y:S01]  /*0b70*/  PLOP3.LUT P2, PT, PT, PT, PT, 0x80, 0x0 ;  /* 0x000000000000781c */ /* 0x000fe20003f4f070 */
[----:B------:R-:W-:Y:S01]  /*0b80*/  CS2R R14, SRZ ;  /* 0x00000000000e7805 */ /* 0x000fe2000001ff00 */
[----:B------:R-:W-:Y:S01]  /*0b90*/  CS2R R130, SRZ ;  /* 0x0000000000827805 */ /* 0x000fe2000001ff00 */
[----:B------:R-:W-:Y:S01]  /*0ba0*/  UIMAD UR8, UR7, UR4, UR8 ;  /* 0x00000004070872a4 */ /* 0x000fe2000f8e0208 */
        /* <DEDUP_REMOVED lines=72> */
[----:B------:R-:W-:Y:S02]  /*1030*/  UISETP.NE.AND.EX UP0, UPT, URZ, UR5, UPT, UP0 ;  /* 0x000000053f00728c */ /* 0x000fe4000bf05300 */
[----:B------:R-:W-:-:S04]  /*1040*/  UISETP.NE.AND UP1, UPT, UR13, URZ, UPT ;  /* 0x0000003f0d00728c */ /* 0x000fc8000bf25270 */
[----:B------:R-:W-:-:S05]  /*1050*/  PLOP3.LUT P0, PT, PT, PT, UP0, 0x80, 0x0 ;  /* 0x000000000000781c */ /* 0x000fca0003f0f008 */
[----:B------:R-:W-:Y:S02]  /*1060*/  @UP0 UMOV UR4, 0x4 ;  /* 0x0000000400040882 */ /* 0x000fe40000000000 */
[----:B------:R-:W-:-:S06]  /*1070*/  @UP0 UIMAD.WIDE UR4, UR15, UR4, UR16 ;  /* 0x000000040f0402a5 */ /* 0x000fcc000f8e0210 */
[----:B-1----:R-:W-:Y:S02]  /*1080*/  IMAD.U32 R2, RZ, RZ, UR4 ;  /* 0x00000004ff027e24 */ /* 0x002fe4000f8e00ff */
[----:B------:R-:W-:Y:S01]  /*1090*/  IMAD.U32 R3, RZ, RZ, UR5 ;  /* 0x00000005ff037e24 */ /* 0x000fe2000f8e00ff */
[----:B------:R-:W-:Y:S01]  /*10a0*/  SHF.R.S32.HI R66, RZ, 0x1f, R132 ;  /* 0x0000001fff427819 */ /* 0x000fe20000011484 */
[----:B------:R-:W-:Y:S02]  /*10b0*/  UMOV UR14, 0x30 ;  /* 0x00000030000e7882 */ /* 0x000fe40000000000 */
[----:B------:R-:W-:Y:S01]  /*10c0*/  UIMAD UR17, UR24, UR14, -0x30 ;  /* 0xffffffd0181174a4 */ /* 0x000fe2000f8e020e */
[----:B------:R-:W3:Y:S01]  /*10d0*/  @P0 LDG.E R2, [R2.64] ;  /* 0x0000001602020981 */ /* 0x000ee2000c1e1900 */
[----:B------:R-:W-:Y:S01]  /*10e0*/  IMAD.MOV.U32 R4, RZ, RZ, c[0x0][0x2b8] ;  /* 0x0000ae00ff047624 */ /* 0x000fe200078e00ff */
[----:B------:R-:W-:Y:S01]  /*10f0*/  ULDC.64 UR4, c[0x0][0x2b0] ;  /* 0x0000ac0000047ab9 */ /* 0x000fe20000000a00 */
[----:B------:R-:W-:Y:S01]  /*1100*/  IMAD.MOV.U32 R22, RZ, RZ, RZ ;  /* 0x000000ffff167224 */ /* 0x000fe200078e00ff */
[----:B------:R-:W-:Y:S02]  /*1110*/  BAR.SYNC.DEFER_BLOCKING 0x0 ;  /* 0x0000000000007b1d */ /* 0x000fe40000010000 */
[----:B------:R-:W-:Y:S01]  /*1120*/  ISETP.NE.AND P1, PT, R4, 0x1, PT ;  /* 0x000000010400780c */ /* 0x000fe20003f25270 */
[----:B------:R-:W-:-:S03]  /*1130*/  USHF.R.S32.HI UR19, URZ, 0x1f, UR15 ;  /* 0x0000001f3f137899 */ /* 0x000fc6000801140f */
[----:B---3--:R1:W3:Y:S02]  /*1140*/  @P0 R2UR UR16, R2 ;  /* 0x00000000021003c2 */ /* 0x0082e400000e0000 */
[----:B---3--:R-:W-:Y:S02]  /*1150*/  @!UP0 UMOV UR16, UR15 ;  /* 0x0000000f00108c82 */ /* 0x008fe40008000000 */
[----:B------:R-:W-:Y:S02]  /*1160*/  USHF.R.S32.HI UR7, URZ, 0x1f, UR16 ;  /* 0x0000001f3f077899 */ /* 0x000fe40008011410 */
[----:B------:R-:W-:Y:S02]  /*1170*/  UIMAD.WIDE.U32 UR20, UR16, UR4, URZ ;  /* 0x00000004101472a5 */ /* 0x000fe4000f8e003f */
[----:B------:R-:W-:-:S04]  /*1180*/  UIMAD UR7, UR7, UR4, URZ ;  /* 0x00000004070772a4 */ /* 0x000fc8000f8e023f */
[----:B------:R-:W-:Y:S01]  /*1190*/  UIMAD UR7, UR16, UR5, UR7 ;  /* 0x00000005100772a4 */ /* 0x000fe2000f8e0207 */
[----:B-1----:R-:W-:-:S03]  /*11a0*/  LEA.HI R2, R66, R132, RZ, 0x3 ;  /* 0x0000008442027211 */ /* 0x002fc600078f18ff */
[----:B------:R-:W-:Y:S02]  /*11b0*/  UIADD3 UR7, UR21, UR7, URZ ;  /* 0x0000000715077290 */ /* 0x000fe4000fffe03f */
[----:B------:R-:W-:Y:S01]  /*11c0*/  USHF.R.S32.HI UR16, URZ, 0x1f, UR11 ;  /* 0x0000001f3f107899 */ /* 0x000fe2000801140b */
[----:B------:R-:W-:Y:S01]  /*11d0*/  LOP3.LUT R0, R2, 0xfffffff8, RZ, 0xc0, !PT ;  /* 0xfffffff802007812 */ /* 0x000fe200078ec0ff */
[----:B------:R-:W-:Y:S01]  /*11e0*/  ULDC.64 UR4, c[0x0][0x1b8] ;  /* 0x00006e0000047ab9 */ /* 0x000fe20000000a00 */
[----:B------:R-:W-:-:S03]  /*11f0*/  SHF.R.S32.HI R21, RZ, 0x3, R2 ;  /* 0x00000003ff157819 */ /* 0x000fc60000011402 */
[----:B------:R-:W-:-:S04]  /*1200*/  IMAD.IADD R19, R132, 0x1, -R0 ;  /* 0x0000000184137824 */ /* 0x000fc800078e0a00 */
[----:B------:R-:W-:-:S05]  /*1210*/  IMAD R31, R19, 0x20, R21 ;  /* 0x00000020131f7824 */ /* 0x000fca00078e0215 */
[C---:B------:R-:W-:Y:S01]  /*1220*/  IADD3 R0, R31.reuse, UR17, RZ ;  /* 0x000000111f007c10 */ /* 0x040fe2000fffe0ff */
[----:B------:R-:W-:Y:S01]  /*1230*/  UIMAD UR18, UR16, UR4, URZ ;  /* 0x00000004101272a4 */ /* 0x000fe2000f8e023f */
[----:B------:R-:W-:Y:S01]  /*1240*/  IADD3 R5, R31, UR26, RZ ;  /* 0x0000001a1f057c10 */ /* 0x000fe2000fffe0ff */
[----:B------:R-:W-:Y:S01]  /*1250*/  UIMAD.WIDE.U32 UR28, UR11, UR4, URZ ;  /* 0x000000040b1c72a5 */ /* 0x000fe2000f8e003f */
[C---:B------:R-:W-:Y:S01]  /*1260*/  ISETP.GE.AND P0, PT, R0.reuse, UR9, PT ;  /* 0x0000000900007c0c */ /* 0x040fe2000bf06270 */
[----:B------:R-:W-:Y:S01]  /*1270*/  IMAD.SHL.U32 R39, R19, 0x8, RZ ;  /* 0x0000000813277824 */ /* 0x000fe200078e00ff */
[----:B--2---:R-:W-:Y:S01]  /*1280*/  IADD3 R10, R0, UR10, RZ ;  /* 0x0000000a000a7c10 */ /* 0x004fe2000fffe0ff */
[----:B------:R-:W-:Y:S01]  /*1290*/  UIMAD UR27, UR24, -0x30, UR14 ;  /* 0xffffffd0181b78a4 */ /* 0x000fe2000f8e020e */
[----:B------:R-:W-:Y:S01]  /*12a0*/  ISETP.GT.OR P0, PT, R31, 0x2f, P0 ;  /* 0x0000002f1f00780c */ /* 0x000fe20000704670 */
[----:B------:R-:W-:Y:S02]  /*12b0*/  STL [R1+0x48], R31 ;  /* 0x0000481f01007387 */ /* 0x000fe40000100800 */
        /* <DEDUP_REMOVED lines=8> */
[----:B------:R-:W-:Y:S01]  /*1340*/  PLOP3.LUT P1, PT, PT, PT, UP1, 0x80, 0x0 ;  /* 0x000000000000781c */ /* 0x000fe20003f2f018 */
[----:B------:R-:W-:Y:S01]  /*1350*/  UIMAD UR18, UR11, UR5, UR18 ;  /* 0x000000050b1272a4 */ /* 0x000fe2000f8e0212 */
[----:B------:R-:W-:Y:S01]  /*1360*/  PLOP3.LUT P0, PT, PT, PT, UP1, 0x80, 0x0 ;  /* 0x000000000000781c */ /* 0x000fe20003f0f018 */
[--C-:B------:R-:W-:Y:S01]  /*1370*/  IMAD.MOV.U32 R4, RZ, RZ, R5.reuse ;  /* 0x000000ffff047224 */ /* 0x100fe200078e0005 */
[----:B------:R-:W-:Y:S01]  /*1380*/  ULDC.64 UR4, c[0x0][0x1c0] ;  /* 0x0000700000047ab9 */ /* 0x000fe20000000a00 */
[----:B------:R-:W-:Y:S01]  /*1390*/  IADD3 R30, R39, 0x40, RZ ;  /* 0x00000040271e7810 */ /* 0x000fe20007ffe0ff */
[----:B------:R-:W-:Y:S01]  /*13a0*/  UIADD3 UR29, UR29, UR18, URZ ;  /* 0x000000121d1d7290 */ /* 0x000fe2000fffe03f */
[----:B------:R-:W-:Y:S01]  /*13b0*/  IADD3 R17, R21, UR26, RZ ;  /* 0x0000001a15117c10 */ /* 0x000fe2000fffe0ff */
[----:B------:R-:W-:Y:S01]  /*13c0*/  UIMAD UR19, UR19, UR4, URZ ;  /* 0x00000004131372a4 */ /* 0x000fe2000f8e023f */
[C---:B------:R-:W-:Y:S01]  /*13d0*/  IADD3 R29, R39.reuse, 0x80, RZ ;  /* 0x00000080271d7810 */ /* 0x040fe20007ffe0ff */
[----:B------:R-:W-:Y:S01]  /*13e0*/  UIMAD.WIDE.U32 UR28, UR15, UR4, UR28 ;  /* 0x000000040f1c72a5 */ /* 0x000fe2000f8e001c */
[----:B------:R-:W-:Y:S01]  /*13f0*/  ISETP.GE.AND P3, PT, R39, c[0x0][0x198], PT ;  /* 0x0000660027007a0c */ /* 0x000fe20003f66270 */
[----:B------:R-:W-:Y:S01]  /*1400*/  UIMAD UR5, UR15, UR5, UR19 ;  /* 0x000000050f0572a4 */ /* 0x000fe2000f8e0213 */
[----:B------:R-:W-:Y:S01]  /*1410*/  @P1 IMAD.HI.U32 R0, R5, c[0x0][0x2c8], RZ ;  /* 0x0000b20005001a27 */ /* 0x000fe200078e00ff */
[----:B------:R-:W-:Y:S01]  /*1420*/  IADD3 R28, R39, 0xc0, RZ ;  /* 0x000000c0271c7810 */ /* 0x000fe20007ffe0ff */
[----:B------:R-:W-:Y:S01]  /*1430*/  ULDC UR15, c[0x0][0x168] ;  /* 0x00005a00000f7ab9 */ /* 0x000fe20000000800 */
[----:B------:R-:W-:Y:S01]  /*1440*/  ISETP.GE.AND P4, PT, R30, c[0x0][0x198], PT ;  /* 0x000066001e007a0c */ /* 0x000fe20003f86270 */
[----:B------:R-:W-:Y:S01]  /*1450*/  UIADD3 UR5, UR29, UR5, URZ ;  /* 0x000000051d057290 */ /* 0x000fe2000fffe03f */
[----:B------:R-:W-:Y:S01]  /*1460*/  @P0 SHF.R.U32.HI R4, RZ, c[0x0][0x2cc], R0 ;  /* 0x0000b300ff040a19 */ /* 0x000fe20000011600 */
[----:B------:R-:W-:Y:S01]  /*1470*/  UIMAD UR15, UR6, UR15, URZ ;  /* 0x0000000f060f72a4 */ /* 0x000fe2000f8e023f */
[----:B------:R-:W-:Y:S01]  /*1480*/  SHF.R.S32.HI R8, RZ, 0x1f, R28 ;  /* 0x0000001fff087819 */ /* 0x000fe2000001141c */
[----:B------:R-:W-:Y:S01]  /*1490*/  BSSY B0, `(.L_x_387) ;  /* 0x0000135000007945 */ /* 0x000fe20003800000 */
[--C-:B------:R-:W-:Y:S01]  /*14a0*/  SHF.R.S32.HI R6, RZ, 0x1f, R4.reuse ;  /* 0x0000001fff067819 */ /* 0x100fe20000011404 */
[----:B------:R-:W-:Y:S01]  /*14b0*/  IMAD.MOV R0, RZ, RZ, -R4 ;  /* 0x000000ffff007224 */ /* 0x000fe200078e0a04 */
[----:B------:R-:W-:Y:S01]  /*14c0*/  ISETP.GE.AND P5, PT, R29, c[0x0][0x198], PT ;  /* 0x000066001d007a0c */ /* 0x000fe20003fa6270 */
[----:B-1----:R-:W-:Y:S01]  /*14d0*/  IMAD.U32 R3, RZ, RZ, UR29 ;  /* 0x0000001dff037e24 */ /* 0x002fe2000f8e00ff */
[----:B------:R-:W-:Y:S01]  /*14e0*/  LEA.HI R8, R8, R28, RZ, 0x3 ;  /* 0x0000001c08087211 */ /* 0x000fe200078f18ff */
[----:B------:R-:W-:Y:S01]  /*14f0*/  IMAD.U32 R2, RZ, RZ, UR28 ;  /* 0x0000001cff027e24 */ /* 0x000fe2000f8e00ff */
[----:B------:R-:W-:Y:S01]  /*1500*/  ISETP.GE.AND P6, PT, R28, c[0x0][0x198], PT ;  /* 0x000066001c007a0c */ /* 0x000fe20003fc6270 */
[----:B------:R-:W-:Y:S01]  /*1510*/  IMAD.U32 R3, RZ, RZ, UR5 ;  /* 0x00000005ff037e24 */ /* 0x000fe2000f8e00ff */
[----:B------:R-:W-:Y:S01]  /*1520*/  LOP3.LUT R36, R8, 0xfffffff8, RZ, 0xc0, !PT ;  /* 0xfffffff808247812 */ /* 0x000fe200078ec0ff */
[----:B------:R-:W-:Y:S01]  /*1530*/  IMAD R0, R0, c[0x0][0x2c4], R5 ;  /* 0x0000b10000007a24 */ /* 0x000fe200078e0205 */
[----:B------:R-:W-:Y:S01]  /*1540*/  ULDC.64 UR4, c[0x0][0x1e8] ;  /* 0x00007a0000047ab9 */ /* 0x000fe20000000a00 */
[----:B------:R-:W-:Y:S01]  /*1550*/  IMAD R6, R6, c[0x0][0x1b0], RZ ;  /* 0x00006c0006067a24 */ /* 0x000fe200078e02ff */
[----:B------:R-:W-:Y:S01]  /*1560*/  UIMAD UR6, UR16, UR4, URZ ;  /* 0x00000004100672a4 */ /* 0x000fe2000f8e023f */
[----:B------:R-:W-:Y:S01]  /*1570*/  IMAD.WIDE.U32 R2, R4, c[0x0][0x1b0], R2 ;  /* 0x00006c0004027a25 */ /* 0x000fe200078e0002 */
[----:B------:R-:W-:Y:S01]  /*1580*/  SHF.R.S32.HI R5, RZ, 0x1f, R0 ;  /* 0x0000001fff057819 */ /* 0x000fe20000011400 */
[----:B------:R-:W-:Y:S01]  /*1590*/  UIMAD.WIDE.U32 UR18, UR11, UR4, URZ ;  /* 0x000000040b1272a5 */ /* 0x000fe2000f8e003f */
[----:B------:R-:W-:Y:S01]  /*15a0*/  LEA.HI R65, R66, R132, RZ, 0x5 ;  /* 0x0000008442417211 */ /* 0x000fe200078f28ff */
[----:B------:R-:W-:Y:S01]  /*15b0*/  IMAD R4, R4, c[0x0][0x1b4], R6 ;  /* 0x00006d0004047a24 */ /* 0x000fe200078e0206 */
[----:B------:R-:W-:-:S02]  /*15c0*/  UIMAD UR6, UR11, UR5, UR6 ;  /* 0x000000050b0672a4 */ /* 0x000fc4000f8e0206 */
[----:B------:R-:W-:Y:S01]  /*15d0*/  UIADD3 UR28, UR27, UR9, URZ ;  /* 0x000000091b1c7290 */ /* 0x000fe2000fffe03f */
[----:B------:R-:W-:Y:S01]  /*15e0*/  IMAD.IADD R3, R3, 0x1, R4 ;  /* 0x0000000103037824 */ /* 0x000fe200078e0204 */
[----:B------:R-:W-:Y:S01]  /*15f0*/  UIADD3 UR6, UR19, UR6, URZ ;  /* 0x0000000613067290 */ /* 0x000fe2000fffe03f */
[----:B------:R-:W-:Y:S01]  /*1600*/  IMAD R4, R5, c[0x0][0x1a8], RZ ;  /* 0x00006a0005047a24 */ /* 0x000fe200078e02ff */
[----:B------:R-:W-:Y:S01]  /*1610*/  UISETP.LT.AND UP0, UPT, UR28, 0x30, UPT ;  /* 0x000000301c00788c */ /* 0x000fe2000bf01270 */
[----:B------:R-:W-:Y:S01]  /*1620*/  IMAD.SHL.U32 R5, R21, 0x40, RZ ;  /* 0x0000004015057824 */ /* 0x000fe200078e00ff */
[----:B------:R-:W-:Y:S01]  /*1630*/  SHF.R.S32.HI R64, RZ, 0x5, R65 ;  /* 0x00000005ff407819 */ /* 0x000fe20000011441 */
[C---:B------:R-:W-:Y:S01]  /*1640*/  IMAD R4, R0.reuse, c[0x0][0x1ac], R4 ;  /* 0x00006b0000047a24 */ /* 0x040fe200078e0204 */
[----:B------:R-:W-:Y:S01]  /*1650*/  USEL UR4, UR28, 0x30, UP0 ;  /* 0x000000301c047887 */ /* 0x000fe20008000000 */
[----:B------:R-:W-:Y:S01]  /*1660*/  IMAD.WIDE.U32 R2, R0, c[0x0][0x1a8], R2 ;  /* 0x00006a0000027a25 */ /* 0x000fe200078e0002 */
[----:B------:R-:W-:-:S03]  /*1670*/  LOP3.LUT R0, R5, 0x1c0, RZ, 0xc0, !PT ;  /* 0x000001c005007812 */ /* 0x000fc600078ec0ff */
[----:B------:R-:W-:Y:S01]  /*1680*/  IMAD.IADD R3, R3, 0x1, R4 ;  /* 0x0000000103037824 */ /* 0x000fe200078e0204 */
[C---:B------:R-:W-:Y:S02]  /*1690*/  LEA R14, P0, R2.reuse, c[0x0][0x160], 0x1 ;  /* 0x00005800020e7a11 */ /* 0x040fe400078008ff */
[----:B------:R-:W-:Y:S02]  /*16a0*/  SHF.R.U32.HI R4, RZ, 0x3, R0 ;  /* 0x00000003ff047819 */ /* 0x000fe40000011600 */
[----:B------:R-:W-:Y:S02]  /*16b0*/  LEA.HI.X R15, R2, c[0x0][0x164], R3, 0x1, P0 ;  /* 0x00005900020f7a11 */ /* 0x000fe400000f0c03 */
[----:B------:R-:W-:Y:S02]  /*16c0*/  LOP3.LUT R0, R0, 0x38, R39, 0xf8, !PT ;  /* 0x0000003800007812 */ /* 0x000fe400078ef827 */
[----:B------:R-:W-:Y:S01]  /*16d0*/  LEA.HI R2, R66, R132, RZ, 0x6 ;  /* 0x0000008442027211 */ /* 0x000fe200078f30ff */
[----:B------:R-:W-:Y:S01]  /*16e0*/  SHFL.IDX PT, R3, R15, RZ, 0x181f ;  /* 0x00181fff0f037589 */ /* 0x000fe200000e0000 */
[----:B------:R-:W-:-:S02]  /*16f0*/  LOP3.LUT R0, R0, R4, RZ, 0x3c, !PT ;  /* 0x0000000400007212 */ /* 0x000fc400078e3cff */
[----:B------:R-:W-:Y:S01]  /*1700*/  ISETP.GE.AND P0, PT, R17, UR15, PT ;  /* 0x0000000f11007c0c */ /* 0x000fe2000bf06270 */
[----:B------:R-:W-:Y:S02]  /*1710*/  IMAD.SHL.U32 R4, R2, 0x8, RZ ;  /* 0x0000000802047824 */ /* 0x000fe400078e00ff */
[----:B------:R-:W1:Y:S03]  /*1720*/  SHFL.IDX PT, R2, R14, RZ, 0x181f ;  /* 0x00181fff0e027589 */ /* 0x000e6600000e0000 */
[----:B------:R-:W-:Y:S02]  /*1730*/  LOP3.LUT R5, R0, 0xfffffe00, R4, 0xf8, !PT ;  /* 0xfffffe0000057812 */ /* 0x000fe400078ef804 */
[----:B------:R-:W-:Y:S02]  /*1740*/  SHF.R.S32.HI R4, RZ, 0x1f, R30 ;  /* 0x0000001fff047819 */ /* 0x000fe4000001141e */
[----:B------:R-:W-:Y:S01]  /*1750*/  SHF.R.S32.HI R0, RZ, 0x1f, R29 ;  /* 0x0000001fff007819 */ /* 0x000fe2000001141d */
[----:B------:R-:W-:Y:S01]  /*1760*/  IMAD.SHL.U32 R44, R5, 0x2, RZ ;  /* 0x00000002052c7824 */ /* 0x000fe200078e00ff */
[----:B------:R-:W-:Y:S01]  /*1770*/  LEA.HI R4, R4, R30, RZ, 0x3 ;  /* 0x0000001e04047211 */ /* 0x000fe200078f18ff */
[----:B------:R-:W-:Y:S01]  /*1780*/  SHFL.IDX PT, R5, R15, 0x1, 0x181f ;  /* 0x00381f000f057f89 */ /* 0x000fe200000e0000 */
[----:B------:R-:W-:-:S02]  /*1790*/  LEA.HI R0, R0, R29, RZ, 0x3 ;  /* 0x0000001d00007211 */ /* 0x000fc400078f18ff */
[----:B------:R-:W-:Y:S02]  /*17a0*/  LOP3.LUT R38, R4, 0xfffffff8, RZ, 0xc0, !PT ;  /* 0xfffffff804267812 */ /* 0x000fe400078ec0ff */
[----:B------:R-:W3:Y:S01]  /*17b0*/  SHFL.IDX PT, R4, R14, 0x1, 0x181f ;  /* 0x00381f000e047f89 */ /* 0x000ee200000e0000 */
[----:B------:R-:W-:Y:S01]  /*17c0*/  LOP3.LUT R37, R0, 0xfffffff8, RZ, 0xc0, !PT ;  /* 0xfffffff800257812 */ /* 0x000fe200078ec0ff */
[----:B------:R-:W-:-:S04]  /*17d0*/  IMAD.MOV R0, RZ, RZ, -R7 ;  /* 0x000000ffff007224 */ /* 0x000fc800078e0a07 */
[----:B------:R-:W-:Y:S01]  /*17e0*/  IMAD R23, R0, c[0x0][0x2b8], R10 ;  /* 0x0000ae0000177a24 */ /* 0x000fe200078e020a */
[----:B------:R-:W-:Y:S01]  /*17f0*/  IADD3 R0, R17, 0x20, RZ ;  /* 0x0000002011007810 */ /* 0x000fe20007ffe0ff */
[----:B-1----:R-:W-:-:S03]  /*1800*/  @!P0 IMAD.WIDE R6, R39, 0x2, R2 ;  /* 0x0000000227068825 */ /* 0x002fc600078e0202 */
[----:B------:R-:W-:Y:S01]  /*1810*/  ISETP.GE.AND P1, PT, R0, UR15, PT ;  /* 0x0000000f00007c0c */ /* 0x000fe2000bf26270 */
[----:B------:R-:W-:Y:S01]  /*1820*/  @!P0 IMAD.WIDE R8, R38, 0x2, R2 ;  /* 0x0000000226088825 */ /* 0x000fe200078e0202 */
[----:B------:R1:W-:Y:S01]  /*1830*/  @!P0 LDGSTS.E.BYPASS.LTC128B.128 [R44+0x100], [R6.64], !P3 ;  /* 0x00100000062c8fae */ /* 0x0003e2000d901d56 */
[----:B------:R-:W-:Y:S02]  /*1840*/  SHF.R.S32.HI R18, RZ, 0x1f, R23 ;  /* 0x0000001fff127819 */ /* 0x000fe40000011417 */
[----:B------:R-:W-:Y:S01]  /*1850*/  IADD3 R0, R17, 0x40, RZ ;  /* 0x0000004011007810 */ /* 0x000fe20007ffe0ff */
[----:B------:R4:W-:Y:S07]  /*1860*/  @!P0 LDGSTS.E.BYPASS.LTC128B.128 [R44+0x4100], [R8.64], !P4 ;  /* 0x04100000082c8fae */ /* 0x0009ee000e101d56 */
[----:B---3--:R-:W-:-:S04]  /*1870*/  @!P1 IMAD.WIDE R12, R39, 0x2, R4 ;  /* 0x00000002270c9825 */ /* 0x008fc800078e0204 */
[----:B------:R-:W-:-:S04]  /*1880*/  @!P1 IMAD.WIDE R10, R38, 0x2, R4 ;  /* 0x00000002260a9825 */ /* 0x000fc800078e0204 */
[----:B-1----:R-:W-:-:S04]  /*1890*/  @!P0 IMAD.WIDE R6, R37, 0x2, R2 ;  /* 0x0000000225068825 */ /* 0x002fc800078e0202 */
[----:B------:R-:W-:Y:S01]  /*18a0*/  @!P0 IMAD.WIDE R2, R36, 0x2, R2 ;  /* 0x0000000224028825 */ /* 0x000fe200078e0202 */
[----:B------:R1:W-:Y:S03]  /*18b0*/  @!P0 LDGSTS.E.BYPASS.LTC128B.128 [R44+0x8100], [R6.64], !P5 ;  /* 0x08100000062c8fae */ /* 0x0003e6000e901d56 */
[----:B----4-:R-:W-:Y:S01]  /*18c0*/  @!P1 IMAD.WIDE R8, R37, 0x2, R4 ;  /* 0x0000000225089825 */ /* 0x010fe200078e0204 */
[----:B------:R3:W-:Y:S01]  /*18d0*/  @!P0 LDGSTS.E.BYPASS.LTC128B.128 [R44+0xc100], [R2.64], !P6 ;  /* 0x0c100000022c8fae */ /* 0x0007e2000f101d56 */
[----:B------:R-:W-:-:S03]  /*18e0*/  ISETP.GE.AND P0, PT, R0, UR15, PT ;  /* 0x0000000f00007c0c */ /* 0x000fc6000bf06270 */
[----:B------:R4:W-:Y:S04]  /*18f0*/  @!P1 LDGSTS.E.BYPASS.LTC128B.128 [R44+0x1100], [R12.64], !P3 ;  /* 0x011000000c2c9fae */ /* 0x0009e8000d901d56 */
[----:B------:R5:W-:Y:S04]  /*1900*/  @!P1 LDGSTS.E.BYPASS.LTC128B.128 [R44+0x5100], [R10.64], !P4 ;  /* 0x051000000a2c9fae */ /* 0x000be8000e101d56 */
[----:B------:R4:W-:Y:S01]  /*1910*/  @!P1 LDGSTS.E.BYPASS.LTC128B.128 [R44+0x9100], [R8.64], !P5 ;  /* 0x09100000082c9fae */ /* 0x0009e2000e901d56 */
[----:B-1----:R-:W-:Y:S02]  /*1920*/  IMAD R6, R18, c[0x0][0x1e0], RZ ;  /* 0x0000780012067a24 */ /* 0x002fe400078e02ff */
[----:B---3--:R-:W-:-:S04]  /*1930*/  IMAD.WIDE.U32 R2, R23, c[0x0][0x1e0], RZ ;  /* 0x0000780017027a25 */ /* 0x008fc800078e00ff */
[----:B------:R-:W-:-:S04]  /*1940*/  IMAD R6, R23, c[0x0][0x1e4], R6 ;  /* 0x0000790017067a24 */ /* 0x000fc800078e0206 */
[----:B------:R-:W-:Y:S02]  /*1950*/  IMAD.IADD R7, R3, 0x1, R6 ;  /* 0x0000000103077824 */ /* 0x000fe400078e0206 */
[----:B------:R-:W-:Y:S01]  /*1960*/  IMAD.MOV.U32 R6, RZ, RZ, R2 ;  /* 0x000000ffff067224 */ /* 0x000fe200078e0002 */
[----:B------:R-:W-:Y:S01]  /*1970*/  SHFL.IDX PT, R3, R15, 0x2, 0x181f ;  /* 0x00581f000f037f89 */ /* 0x000fe200000e0000 */
[----:B-----5:R-:W-:-:S03]  /*1980*/  @!P1 IMAD.WIDE R10, R36, 0x2, R4 ;  /* 0x00000002240a9825 */ /* 0x020fc600078e0204 */
[----:B------:R-:W1:Y:S04]  /*1990*/  SHFL.IDX PT, R2, R14, 0x2, 0x181f ;  /* 0x00581f000e027f89 */ /* 0x000e6800000e0000 */
[----:B----4-:R-:W-:Y:S04]  /*19a0*/  SHFL.IDX PT, R8, R14, 0x3, 0x181f ;  /* 0x00781f000e087f89 */ /* 0x010fe800000e0000 */
[----:B------:R3:W4:Y:S04]  /*19b0*/  SHFL.IDX PT, R9, R15, 0x3, 0x181f ;  /* 0x00781f000f097f89 */ /* 0x00072800000e0000 */
[----:B------:R5:W-:Y:S01]  /*19c0*/  @!P1 LDGSTS.E.BYPASS.LTC128B.128 [R44+0xd100], [R10.64], !P6 ;  /* 0x0d1000000a2c9fae */ /* 0x000be2000f101d56 */
[----:B-1----:R-:W-:-:S04]  /*19d0*/  @!P0 IMAD.WIDE R12, R38, 0x2, R2 ;  /* 0x00000002260c8825 */ /* 0x002fc800078e0202 */
[----:B-----5:R-:W-:Y:S01]  /*19e0*/  @!P0 IMAD.WIDE R10, R37, 0x2, R2 ;  /* 0x00000002250a8825 */ /* 0x020fe200078e0202 */
[----:B--2---:R-:W-:-:S03]  /*19f0*/  SHF.R.S32.HI R20, RZ, 0x1f, R22 ;  /* 0x0000001fff147819 */ /* 0x004fc60000011416 */
[----:B------:R-:W-:Y:S01]  /*1a00*/  IMAD.WIDE.U32 R4, R22, c[0x0][0x1f0], R6 ;  /* 0x00007c0016047a25 */ /* 0x000fe200078e0006 */
[----:B------:R-:W-:Y:S03]  /*1a10*/  STL [R1+0x24], R22 ;  /* 0x0000241601007387 */ /* 0x000fe60000100800 */
[----:B------:R-:W-:Y:S01]  /*1a20*/  IMAD R6, R20, c[0x0][0x1f0], RZ ;  /* 0x00007c0014067a24 */ /* 0x000fe200078e02ff */
[----:B------:R-:W-:Y:S01]  /*1a30*/  IADD3 R0, P1, R4, UR18, RZ ;  /* 0x0000001204007c10 */ /* 0x000fe2000ff3e0ff */
[----:B------:R-:W-:Y:S02]  /*1a40*/  STL [R1+0x30], R39 ;  /* 0x0000302701007387 */ /* 0x000fe40000100800 */
[----:B------:R-:W-:Y:S02]  /*1a50*/  IMAD R6, R22, c[0x0][0x1f4], R6 ;  /* 0x00007d0016067a24 */ /* 0x000fe400078e0206 */
[----:B------:R-:W-:Y:S03]  /*1a60*/  STL [R1+0x8], R44 ;  /* 0x0000082c01007387 */ /* 0x000fe60000100800 */
[----:B------:R-:W-:Y:S01]  /*1a70*/  IADD3.X R4, R5, UR6, R6, P1, !PT ;  /* 0x0000000605047c10 */ /* 0x000fe20008ffe406 */
[----:B------:R-:W-:Y:S01]  /*1a80*/  @!P0 IMAD.WIDE R6, R36, 0x2, R2 ;  /* 0x0000000224068825 */ /* 0x000fe200078e0202 */
[----:B------:R-:W-:Y:S01]  /*1a90*/  IADD3 R5, R17, 0x60, RZ ;  /* 0x0000006011057810 */ /* 0x000fe20007ffe0ff */
[----:B------:R-:W-:Y:S01]  /*1aa0*/  STL [R1+0x60], R38 ;  /* 0x0000602601007387 */ /* 0x000fe20000100800 */
[----:B---3--:R-:W-:-:S02]  /*1ab0*/  LEA R15, P1, R0, c[0x0][0x1c8], 0x1 ;  /* 0x00007200000f7a11 */ /* 0x008fc400078208ff */
[----:B------:R-:W-:Y:S01]  /*1ac0*/  ISETP.GE.AND P2, PT, R5, UR15, PT ;  /* 0x0000000f05007c0c */ /* 0x000fe2000bf46270 */
[----:B------:R-:W-:Y:S01]  /*1ad0*/  STL [R1+0x38], R37 ;  /* 0x0000382501007387 */ /* 0x000fe20000100800 */
[----:B------:R-:W-:Y:S01]  /*1ae0*/  LEA.HI.X R14, R0, c[0x0][0x1cc], R4, 0x1, P1 ;  /* 0x00007300000e7a11 */ /* 0x000fe200008f0c04 */
[----:B------:R-:W-:Y:S02]  /*1af0*/  @!P0 IMAD.WIDE R4, R39, 0x2, R2 ;  /* 0x0000000227048825 */ /* 0x000fe400078e0202 */
[----:B------:R-:W-:Y:S02]  /*1b00*/  SHFL.IDX PT, R2, R15, RZ, 0x181f ;  /* 0x00181fff0f027589 */ /* 0x000fe400000e0000 */
[----:B------:R-:W-:Y:S02]  /*1b10*/  IMAD R0, R18, c[0x0][0x208], RZ ;  /* 0x0000820012007a24 */ /* 0x000fe400078e02ff */
[----:B------:R4:W-:Y:S02]  /*1b20*/  @!P0 LDGSTS.E.BYPASS.LTC128B.128 [R44+0x2100], [R4.64], !P3 ;  /* 0x02100000042c8fae */ /* 0x0009e4000d901d56 */
[----:B------:R-:W-:-:S02]  /*1b30*/  IMAD R0, R23, c[0x0][0x20c], R0 ;  /* 0x0000830017007a24 */ /* 0x000fc400078e0200 */
[----:B------:R-:W1:Y:S04]  /*1b40*/  SHFL.IDX PT, R3, R14, RZ, 0x181f ;  /* 0x00181fff0e037589 */ /* 0x000e6800000e0000 */
[----:B------:R2:W-:Y:S04]  /*1b50*/  @!P0 LDGSTS.E.BYPASS.LTC128B.128 [R44+0x6100], [R12.64], !P4 ;  /* 0x061000000c2c8fae */ /* 0x0005e8000e101d56 */
[----:B------:R3:W-:Y:S04]  /*1b60*/  @!P0 LDGSTS.E.BYPASS.LTC128B.128 [R44+0xa100], [R10.64], !P5 ;  /* 0x0a1000000a2c8fae */ /* 0x0007e8000e901d56 */
[----:B------:R5:W-:Y:S01]  /*1b70*/  @!P0 LDGSTS.E.BYPASS.LTC128B.128 [R44+0xe100], [R6.64], !P6 ;  /* 0x0e100000062c8fae */ /* 0x000be2000f101d56 */
[----:B------:R-:W-:-:S03]  /*1b80*/  ISETP.GE.AND P6, PT, R30, c[0x0][0x1d4], PT ;  /* 0x000075001e007a0c */ /* 0x000fc60003fc6270 */
[----:B------:R-:W-:Y:S04]  /*1b90*/  STL [R1+0x34], R36 ;  /* 0x0000342401007387 */ /* 0x000fe80000100800 */
[----:B------:R-:W-:Y:S01]  /*1ba0*/  STL [R1+0x28], R23 ;  /* 0x0000281701007387 */ /* 0x000fe20000100800 */
[----:B----4-:R-:W-:-:S05]  /*1bb0*/  @!P2 IMAD.WIDE R4, R39, 0x2, R8 ;  /* 0x000000022704a825 */ /* 0x010fca00078e0208 */
[----:B------:R4:W-:Y:S01]  /*1bc0*/  @!P2 LDGSTS.E.BYPASS.LTC128B.128 [R44+0x3100], [R4.64], !P3 ;  /* 0x03100000042cafae */ /* 0x0009e2000d901d56 */
[----:B------:R-:W-:Y:S02]  /*1bd0*/  ISETP.GE.AND P3, PT, R39, c[0x0][0x1d4], PT ;  /* 0x0000750027007a0c */ /* 0x000fe40003f66270 */
[----:B--2---:R-:W-:Y:S01]  /*1be0*/  IADD3 R12, -R21, UR4, RZ ;  /* 0x00000004150c7c10 */ /* 0x004fe2000fffe1ff */
[----:B------:R-:W-:Y:S02]  /*1bf0*/  ULDC.64 UR4, c[0x0][0x210] ;  /* 0x0000840000047ab9 */ /* 0x000fe40000000a00 */
[----:B------:R-:W-:Y:S01]  /*1c00*/  UIMAD.WIDE.U32 UR14, UR11, UR4, URZ ;  /* 0x000000040b0e72a5 */ /* 0x000fe2000f8e003f */
[C---:B------:R-:W-:Y:S01]  /*1c10*/  ISETP.GE.AND P1, PT, R12.reuse, 0x1, PT ;  /* 0x000000010c00780c */ /* 0x040fe20003f26270 */
[----:B---3--:R-:W-:Y:S01]  /*1c20*/  @!P2 IMAD.WIDE R10, R37, 0x2, R8 ;  /* 0x00000002250aa825 */ /* 0x008fe200078e0208 */
[----:B------:R-:W-:Y:S01]  /*1c30*/  UIMAD UR4, UR16, UR4, URZ ;  /* 0x00000004100472a4 */ /* 0x000fe2000f8e023f */
[----:B------:R-:W-:-:S02]  /*1c40*/  ISETP.GT.AND P0, PT, R12, 0x20, PT ;  /* 0x000000200c00780c */ /* 0x000fc40003f04270 */
[----:B-----5:R-:W-:Y:S01]  /*1c50*/  @!P2 IMAD.WIDE R6, R38, 0x2, R8 ;  /* 0x000000022606a825 */ /* 0x020fe200078e0208 */
[----:B------:R-:W-:-:S03]  /*1c60*/  UIMAD UR4, UR11, UR5, UR4 ;  /* 0x000000050b0472a4 */ /* 0x000fc6000f8e0204 */
[----:B------:R-:W-:Y:S01]  /*1c70*/  @!P2 IMAD.WIDE R8, R36, 0x2, R8 ;  /* 0x000000022408a825 */ /* 0x000fe200078e0208 */
[----:B------:R1:W-:Y:S01]  /*1c80*/  @!P2 LDGSTS.E.BYPASS.LTC128B.128 [R44+0x7100], [R6.64], !P4 ;  /* 0x07100000062cafae */ /* 0x0003e2000e101d56 */
[----:B------:R-:W-:Y:S01]  /*1c90*/  ISETP.GE.AND P4, PT, R28, c[0x0][0x198], PT ;  /* 0x000066001c007a0c */ /* 0x000fe20003f86270 */
[----:B------:R-:W-:Y:S02]  /*1ca0*/  UIADD3 UR16, UR15, UR4, URZ ;  /* 0x000000040f107290 */ /* 0x000fe4000fffe03f */
[----:B------:R2:W-:Y:S01]  /*1cb0*/  @!P2 LDGSTS.E.BYPASS.LTC128B.128 [R44+0xb100], [R10.64], !P5 ;  /* 0x0b1000000a2cafae */ /* 0x0005e2000e901d56 */
[----:B------:R-:W-:Y:S01]  /*1cc0*/  ISETP.GE.AND P5, PT, R29, c[0x0][0x1d4], PT ;  /* 0x000075001d007a0c */ /* 0x000fe20003fa6270 */
[----:B------:R-:W-:Y:S01]  /*1cd0*/  UIADD3 UR4, UR24, -0x1, URZ ;  /* 0xffffffff18047890 */ /* 0x000fe2000fffe03f */
[----:B----4-:R-:W-:-:S07]  /*1ce0*/  IMAD.WIDE.U32 R4, R23, c[0x0][0x208], RZ ;  /* 0x0000820017047a25 */ /* 0x010fce00078e00ff */
[----:B------:R3:W-:Y:S01]  /*1cf0*/  @!P2 LDGSTS.E.BYPASS.LTC128B.128 [R44+0xf100], [R8.64], !P4 ;  /* 0x0f100000082cafae */ /* 0x0007e2000e101d56 */
[----:B------:R-:W-:Y:S01]  /*1d00*/  ISETP.GE.AND P4, PT, R28, c[0x0][0x1d4], PT ;  /* 0x000075001c007a0c */ /* 0x000fe20003f86270 */
[----:B------:R-:W-:Y:S02]  /*1d10*/  IMAD.IADD R5, R5, 0x1, R0 ;  /* 0x0000000105057824 */ /* 0x000fe400078e0200 */
[----:B------:R-:W0:Y:S02]  /*1d20*/  LDGDEPBAR ;  /* 0x00000000000079af */ /* 0x000e240000000000 */
[----:B------:R-:W-:-:S04]  /*1d30*/  IMAD.WIDE.U32 R4, R22, c[0x0][0x218], R4 ;  /* 0x0000860016047a25 */ /* 0x000fc800078e0004 */
[----:B-1----:R-:W-:Y:S01]  /*1d40*/  @P1 IMAD.WIDE R6, R38, 0x2, R2 ;  /* 0x0000000226061825 */ /* 0x002fe200078e0202 */
[----:B--2---:R-:W-:-:S03]  /*1d50*/  LEA.HI R10, R66, R132, RZ, 0x4 ;  /* 0x00000084420a7211 */ /* 0x004fc600078f20ff */
[----:B------:R-:W-:Y:S01]  /*1d60*/  IMAD.SHL.U32 R11, R21, 0x8, RZ ;  /* 0x00000008150b7824 */ /* 0x000fe200078e00ff */
[----:B------:R-:W-:-:S05]  /*1d70*/  LOP3.LUT R0, R10, 0xfffffff0, RZ, 0xc0, !PT ;  /* 0xfffffff00a007812 */ /* 0x000fca00078ec0ff */
[----:B------:R-:W-:Y:S02]  /*1d80*/  IMAD.IADD R0, R132, 0x1, -R0 ;  /* 0x0000000184007824 */ /* 0x000fe400078e0a00 */
[----:B---3--:R-:W-:-:S05]  /*1d90*/  @P1 IMAD.WIDE R8, R39, 0x2, R2 ;  /* 0x0000000227081825 */ /* 0x008fca00078e0202 */
[----:B------:R1:W-:Y:S04]  /*1da0*/  @P1 LDGSTS.E.BYPASS.LTC128B.128 [R44+0x10100], [R8.64], !P3 ;  /* 0x10100000082c1fae */ /* 0x0003e8000d901d56 */
[----:B------:R2:W-:Y:S01]  /*1db0*/  @P1 LDGSTS.E.BYPASS.LTC128B.128 [R44+0x11900], [R6.64], !P6 ;  /* 0x11900000062c1fae */ /* 0x0005e2000f101d56 */
[----:B-1----:R-:W-:-:S04]  /*1dc0*/  @P1 IMAD.WIDE R8, R37, 0x2, R2 ;  /* 0x0000000225081825 */ /* 0x002fc800078e0202 */
[----:B--2---:R-:W-:Y:S01]  /*1dd0*/  @P1 IMAD.WIDE R6, R36, 0x2, R2 ;  /* 0x0000000224061825 */ /* 0x004fe200078e0202 */
[----:B------:R1:W-:Y:S04]  /*1de0*/  @P1 LDGSTS.E.BYPASS.LTC128B.128 [R44+0x13100], [R8.64], !P5 ;  /* 0x13100000082c1fae */ /* 0x0003e8000e901d56 */
[----:B------:R-:W-:Y:S04]  /*1df0*/  SHFL.IDX PT, R2, R15, 0x1, 0x181f ;  /* 0x00381f000f027f89 */ /* 0x000fe800000e0000 */
[----:B------:R2:W3:Y:S04]  /*1e00*/  SHFL.IDX PT, R3, R14, 0x1, 0x181f ;  /* 0x00381f000e037f89 */ /* 0x0004e800000e0000 */
[----:B------:R4:W-:Y:S01]  /*1e10*/  @P1 LDGSTS.E.BYPASS.LTC128B.128 [R44+0x14900], [R6.64], !P4 ;  /* 0x14900000062c1fae */ /* 0x0009e2000e101d56 */
[----:B-1----:R-:W-:-:S04]  /*1e20*/  SHF.R.S32.HI R9, RZ, 0x4, R10 ;  /* 0x00000004ff097819 */ /* 0x002fc8000001140a */
[----:B------:R-:W-:Y:S01]  /*1e30*/  LEA.HI R8, R10, R9, RZ, 0x1 ;  /* 0x000000090a087211 */ /* 0x000fe200078f08ff */
[----:B------:R-:W-:Y:S01]  /*1e40*/  IMAD.SHL.U32 R10, R19, 0x40, RZ ;  /* 0x00000040130a7824 */ /* 0x000fe200078e00ff */
[----:B--2---:R-:W-:Y:S02]  /*1e50*/  SHF.R.S32.HI R14, RZ, 0x1f, R0 ;  /* 0x0000001fff0e7819 */ /* 0x004fe40000011400 */
[----:B------:R-:W-:Y:S02]  /*1e60*/  LOP3.LUT R8, R8, 0xfffffffe, RZ, 0xc0, !PT ;  /* 0xfffffffe08087812 */ /* 0x000fe400078ec0ff */
[----:B------:R-:W-:Y:S01]  /*1e70*/  LEA.HI R14, R14, R0, RZ, 0x3 ;  /* 0x000000000e0e7211 */ /* 0x000fe200078f18ff */
[----:B----4-:R-:W-:Y:S01]  /*1e80*/  IMAD R6, R20, c[0x0][0x218], RZ ;  /* 0x0000860014067a24 */ /* 0x010fe200078e02ff */
[----:B------:R-:W-:Y:S01]  /*1e90*/  IADD3 R7, P1, R4, UR14, RZ ;  /* 0x0000000e04077c10 */ /* 0x000fe2000ff3e0ff */
[----:B------:R-:W-:Y:S01]  /*1ea0*/  IMAD.IADD R8, R9, 0x1, -R8 ;  /* 0x0000000109087824 */ /* 0x000fe200078e0a08 */
[----:B------:R-:W-:Y:S01]  /*1eb0*/  LOP3.LUT R4, R10, 0x1c0, RZ, 0xc0, !PT ;  /* 0x000001c00a047812 */ /* 0x000fe200078ec0ff */
[----:B------:R-:W-:-:S03]  /*1ec0*/  IMAD R6, R22, c[0x0][0x21c], R6 ;  /* 0x0000870016067a24 */ /* 0x000fc600078e0206 */
[----:B------:R-:W-:Y:S02]  /*1ed0*/  LOP3.LUT R10, R4, 0x8, R11, 0xf8, !PT ;  /* 0x00000008040a7812 */ /* 0x000fe400078ef80b */
[----:B------:R-:W-:Y:S02]  /*1ee0*/  IADD3.X R12, R5, UR16, R6, P1, !PT ;  /* 0x00000010050c7c10 */ /* 0x000fe40008ffe406 */
[----:B------:R-:W-:Y:S01]  /*1ef0*/  SHF.R.U32.HI R6, RZ, 0x3, R4 ;  /* 0x00000003ff067819 */ /* 0x000fe20000011604 */
[----:B---3--:R-:W-:Y:S01]  /*1f00*/  @P0 IMAD.WIDE R4, R39, 0x2, R2 ;  /* 0x0000000227040825 */ /* 0x008fe200078e0202 */
[----:B------:R-:W-:Y:S02]  /*1f10*/  LOP3.LUT R11, R14, 0xfffffff8, RZ, 0xc0, !PT ;  /* 0xfffffff80e0b7812 */ /* 0x000fe400078ec0ff */
[----:B------:R-:W-:Y:S02]  /*1f20*/  LOP3.LUT R6, R10, R6, RZ, 0x3c, !PT ;  /* 0x000000060a067212 */ /* 0x000fe400078e3cff */
[C---:B------:R-:W-:Y:S01]  /*1f30*/  LEA R17, P1, R7.reuse, c[0x0][0x1f8], 0x1 ;  /* 0x00007e0007117a11 */ /* 0x040fe200078208ff */
[----:B------:R-:W-:Y:S01]  /*1f40*/  IMAD.IADD R13, R0, 0x1, -R11 ;  /* 0x00000001000d7824 */ /* 0x000fe200078e0a0b */
[----:B------:R1:W-:Y:S01]  /*1f50*/  @P0 LDGSTS.E.BYPASS.LTC128B.128 [R44+0x11100], [R4.64], !P3 ;  /* 0x11100000042c0fae */ /* 0x0003e2000d901d56 */
[----:B------:R-:W-:Y:S01]  /*1f60*/  IMAD R0, R8, 0x200, R6 ;  /* 0x0000020008007824 */ /* 0x000fe200078e0206 */
[----:B------:R-:W-:Y:S01]  /*1f70*/  LEA.HI.X R12, R7, c[0x0][0x1fc], R12, 0x1, P1 ;  /* 0x00007f00070c7a11 */ /* 0x000fe200008f0c0c */
[----:B------:R-:W-:-:S04]  /*1f80*/  @P0 IMAD.WIDE R6, R38, 0x2, R2 ;  /* 0x0000000226060825 */ /* 0x000fc800078e0202 */
[----:B------:R-:W-:Y:S01]  /*1f90*/  IMAD.SHL.U32 R11, R8, 0x8, RZ ;  /* 0x00000008080b7824 */ /* 0x000fe200078e00ff */
[----:B------:R2:W-:Y:S01]  /*1fa0*/  @P0 LDGSTS.E.BYPASS.LTC128B.128 [R44+0x12900], [R6.64], !P6 ;  /* 0x12900000062c0fae */ /* 0x0005e2000f101d56 */
[----:B------:R-:W-:-:S04]  /*1fb0*/  @P0 IMAD.WIDE R8, R36, 0x2, R2 ;  /* 0x0000000224080825 */ /* 0x000fc800078e0202 */
[----:B------:R-:W-:Y:S02]  /*1fc0*/  IMAD.SHL.U32 R10, R13, 0x40, RZ ;  /* 0x000000400d0a7824 */ /* 0x000fe400078e00ff */
[----:B------:R-:W-:-:S03]  /*1fd0*/  IMAD.SHL.U32 R236, R0, 0x2, RZ ;  /* 0x0000000200ec7824 */ /* 0x000fc600078e00ff */
[----:B------:R-:W-:Y:S02]  /*1fe0*/  LOP3.LUT R10, R10, 0x1c0, RZ, 0xc0, !PT ;  /* 0x000001c00a0a7812 */ /* 0x000fe400078ec0ff */
[C---:B------:R-:W-:Y:S02]  /*1ff0*/  IADD3 R0, R236.reuse, 0x10100, RZ ;  /* 0x00010100ec007810 */ /* 0x040fe40007ffe0ff */
[----:B------:R-:W-:Y:S01]  /*2000*/  IADD3 R243, R236, 0x10120, RZ ;  /* 0x00010120ecf37810 */ /* 0x000fe20007ffe0ff */
[----:B-1----:R-:W-:Y:S01]  /*2010*/  @P0 IMAD.WIDE R4, R37, 0x2, R2 ;  /* 0x0000000225040825 */ /* 0x002fe200078e0202 */
[----:B------:R-:W-:Y:S02]  /*2020*/  LOP3.LUT R3, R10, 0x8, R11, 0xf8, !PT ;  /* 0x000000080a037812 */ /* 0x000fe400078ef80b */
[----:B------:R-:W-:Y:S02]  /*2030*/  SHF.R.U32.HI R2, RZ, 0x3, R10 ;  /* 0x00000003ff027819 */ /* 0x000fe4000001160a */
[----:B------:R1:W-:Y:S02]  /*2040*/  @P0 LDGSTS.E.BYPASS.LTC128B.128 [R44+0x14100], [R4.64], !P5 ;  /* 0x14100000042c0fae */ /* 0x0003e4000e901d56 */
[----:B------:R-:W-:-:S02]  /*2050*/  LOP3.LUT R2, R3, R2, RZ, 0x3c, !PT ;  /* 0x0000000203027212 */ /* 0x000fc400078e3cff */
[----:B------:R3:W-:Y:S01]  /*2060*/  @P0 LDGSTS.E.BYPASS.LTC128B.128 [R44+0x15900], [R8.64], !P4 ;  /* 0x15900000082c0fae */ /* 0x0007e2000e101d56 */
[----:B------:R-:W-:Y:S02]  /*2070*/  LOP3.LUT P0, RZ, R19, 0x2, RZ, 0xc0, !PT ;  /* 0x0000000213ff7812 */ /* 0x000fe4000780c0ff */
[----:B--2---:R-:W-:Y:S01]  /*2080*/  IADD3 R6, -R21, UR28, RZ ;  /* 0x0000001c15067c10 */ /* 0x004fe2000fffe1ff */
[----:B------:R-:W0:Y:S01]  /*2090*/  LDGDEPBAR ;  /* 0x00000000000079af */ /* 0x000e220000000000 */
[----:B------:R-:W-:Y:S02]  /*20a0*/  R2P PR, R13, 0x6 ;  /* 0x000000060d007804 */ /* 0x000fe40000000000 */
[----:B------:R-:W-:Y:S02]  /*20b0*/  ISETP.GE.AND P3, PT, R39, c[0x0][0x1d4], PT ;  /* 0x0000750027007a0c */ /* 0x000fe40003f66270 */
[----:B------:R-:W-:-:S05]  /*20c0*/  SHF.R.S32.HI R7, RZ, 0x1f, R39 ;  /* 0x0000001fff077819 */ /* 0x000fca0000011427 */
[----:B------:R-:W-:Y:S01]  /*20d0*/  @P0 IADD3 R243, R0, -0x20, RZ ;  /* 0xffffffe000f30810 */ /* 0x000fe20007ffe0ff */
[----:B------:R-:W-:Y:S01]  /*20e0*/  IMAD.MOV.U32 R0, RZ, RZ, 0x20 ;  /* 0x00000020ff007424 */ /* 0x000fe200078e00ff */
[----:B------:R-:W-:Y:S01]  /*20f0*/  ISETP.LT.OR P0, PT, R6, 0x1, P3 ;  /* 0x000000010600780c */ /* 0x000fe20001f01670 */
[----:B------:R2:W-:Y:S01]  /*2100*/  STL [R1+0x6c], R7 ;  /* 0x00006c0701007387 */ /* 0x0005e20000100800 */
[----:B------:R-:W-:Y:S02]  /*2110*/  ISETP.GT.AND P3, PT, R31, 0x2f, PT ;  /* 0x0000002f1f00780c */ /* 0x000fe40003f64270 */
[----:B------:R-:W-:Y:S02]  /*2120*/  SEL R0, R0, 0xffffffe0, !P2 ;  /* 0xffffffe000007807 */ /* 0x000fe40005000000 */
[----:B------:R-:W-:Y:S01]  /*2130*/  ISETP.GE.AND P2, PT, R29, c[0x0][0x1d4], PT ;  /* 0x000075001d007a0c */ /* 0x000fe20003f46270 */
[----:B-1----:R-:W-:Y:S02]  /*2140*/  IMAD.SHL.U32 R4, R14, 0x40, RZ ;  /* 0x000000400e047824 */ /* 0x002fe400078e00ff */
[----:B------:R-:W-:Y:S01]  /*2150*/  IMAD.MOV.U32 R5, RZ, RZ, 0x10 ;  /* 0x00000010ff057424 */ /* 0x000fe200078e00ff */
[----:B---3--:R-:W-:Y:S01]  /*2160*/  SHFL.IDX PT, R8, R17, RZ, 0x181f ;  /* 0x00181fff11087589 */ /* 0x008fe200000e0000 */
[----:B------:R-:W-:-:S04]  /*2170*/  DEPBAR.LE SB0, 0x1 ;  /* 0x000080400000791a */ /* 0x000fc80000000000 */
[----:B------:R-:W-:Y:S01]  /*2180*/  LOP3.LUT R4, R2, 0xfffffe00, R4, 0xf8, !PT ;  /* 0xfffffe0002047812 */ /* 0x000fe200078ef804 */
[----:B------:R-:W1:Y:S01]  /*2190*/  SHFL.IDX PT, R9, R12, RZ, 0x181f ;  /* 0x00181fff0c097589 */ /* 0x000e6200000e0000 */
[----:B------:R-:W-:-:S03]  /*21a0*/  SEL R5, R5, 0xfffffff0, !P1 ;  /* 0xfffffff005057807 */ /* 0x000fc60004800000 */
[----:B------:R-:W-:Y:S01]  /*21b0*/  BAR.SYNC.DEFER_BLOCKING 0x0 ;  /* 0x0000000000007b1d */ /* 0x000fe20000010000 */
[----:B------:R-:W-:Y:S01]  /*21c0*/  IMAD R220, R64, 0x400, R4 ;  /* 0x0000040040dc7824 */ /* 0x000fe200078e0204 */
[----:B------:R-:W-:Y:S02]  /*21d0*/  ISETP.GE.AND P1, PT, R30, c[0x0][0x1d4], PT ;  /* 0x000075001e007a0c */ /* 0x000fe40003f26270 */
[----:B--2---:R-:W-:Y:S02]  /*21e0*/  SHF.R.S32.HI R7, RZ, 0x1f, R36 ;  /* 0x0000001fff077819 */ /* 0x004fe40000011424 */
[C---:B------:R-:W-:Y:S01]  /*21f0*/  LEA R228, R220.reuse, 0x100, 0x1 ;  /* 0x00000100dce47811 */ /* 0x040fe200078e08ff */
[----:B------:R-:W-:-:S04]  /*2200*/  IMAD.SHL.U32 R220, R220, 0x2, RZ ;  /* 0x00000002dcdc7824 */ /* 0x000fc800078e00ff */
[--C-:B------:R-:W-:Y:S02]  /*2210*/  IMAD R224, R5, 0x2, R228.reuse ;  /* 0x0000000205e07824 */ /* 0x100fe400078e02e4 */
[C---:B------:R-:W-:Y:S02]  /*2220*/  IMAD R228, R0.reuse, 0x2, R228 ;  /* 0x0000000200e47824 */ /* 0x040fe400078e02e4 */
[----:B------:R-:W-:Y:S02]  /*2230*/  IMAD R232, R0, 0x2, R224 ;  /* 0x0000000200e87824 */ /* 0x000fe400078e02e0 */
[----:B-1----:R-:W-:Y:S01]  /*2240*/  IMAD.WIDE R2, R39, 0x2, R8 ;  /* 0x0000000227027825 */ /* 0x002fe200078e0208 */
[----:B------:R-:W1:Y:S04]  /*2250*/  LDSM.16.M88.4 R160, [R220+0x100] ;  /* 0x00010000dca0783b */ /* 0x000e680000000200 */
[----:B------:R-:W2:Y:S04]  /*2260*/  LDSM.16.M88.4 R188, [R220+0x4100] ;  /* 0x00410000dcbc783b */ /* 0x000ea80000000200 */
[----:B------:R-:W3:Y:S04]  /*2270*/  LDSM.16.M88.4 R204, [R220+0x8100] ;  /* 0x00810000dccc783b */ /* 0x000ee80000000200 */
[----:B------:R-:W4:Y:S04]  /*2280*/  LDSM.16.M88.4 R164, [R224] ;  /* 0x00000000e0a4783b */ /* 0x000f280000000200 */
[----:B------:R-:W1:Y:S04]  /*2290*/  LDSM.16.M88.4 R192, [R224+0x4000] ;  /* 0x00400000e0c0783b */ /* 0x000e680000000200 */
[----:B------:R-:W1:Y:S04]  /*22a0*/  LDSM.16.M88.4 R208, [R224+0x8000] ;  /* 0x00800000e0d0783b */ /* 0x000e680000000200 */
[----:B------:R-:W1:Y:S04]  /*22b0*/  LDSM.16.M88.4 R180, [R228] ;  /* 0x00000000e4b4783b */ /* 0x000e680000000200 */
[----:B------:R-:W1:Y:S04]  /*22c0*/  LDSM.16.M88.4 R196, [R228+0x4000] ;  /* 0x00400000e4c4783b */ /* 0x000e680000000200 */
[----:B------:R-:W1:Y:S04]  /*22d0*/  LDSM.16.M88.4 R212, [R228+0x8000] ;  /* 0x00800000e4d4783b */ /* 0x000e680000000200 */
[----:B------:R-:W1:Y:S04]  /*22e0*/  LDSM.16.M88.4 R184, [R232] ;  /* 0x00000000e8b8783b */ /* 0x000e680000000200 */
[----:B------:R-:W1:Y:S04]  /*22f0*/  LDSM.16.M88.4 R200, [R232+0x4000] ;  /* 0x00400000e8c8783b */ /* 0x000e680000000200 */
[----:B------:R-:W1:Y:S04]  /*2300*/  LDSM.16.M88.4 R216, [R232+0x8000] ;  /* 0x00800000e8d8783b */ /* 0x000e680000000200 */
[----:B------:R-:W1:Y:S04]  /*2310*/  LDSM.16.M88.4 R220, [R220+0xc100] ;  /* 0x00c10000dcdc783b */ /* 0x000e680000000200 */
[----:B------:R-:W1:Y:S04]  /*2320*/  LDSM.16.M88.4 R224, [R224+0xc000] ;  /* 0x00c00000e0e0783b */ /* 0x000e680000000200 */
[----:B------:R-:W1:Y:S04]  /*2330*/  LDSM.16.M88.4 R228, [R228+0xc000] ;  /* 0x00c00000e4e4783b */ /* 0x000e680000000200 */
[----:B------:R-:W1:Y:S04]  /*2340*/  LDSM.16.M88.4 R232, [R232+0xc000] ;  /* 0x00c00000e8e8783b */ /* 0x000e680000000200 */
[----:B------:R-:W-:Y:S06]  /*2350*/  BAR.SYNC.DEFER_BLOCKING 0x0 ;  /* 0x0000000000007b1d */ /* 0x000fec0000010000 */
[----:B------:R-:W-:-:S04]  /*2360*/  DEPBAR.LE SB0, 0x0 ;  /* 0x000080000000791a */ /* 0x000fc80000000000 */
[----:B------:R-:W-:Y:S06]  /*2370*/  BAR.SYNC.DEFER_BLOCKING 0x0 ;  /* 0x0000000000007b1d */ /* 0x000fec0000010000 */
[----:B------:R-:W1:Y:S04]  /*2380*/  LDSM.16.M88.4 R20, [R236+0x10100] ;  /* 0x01010000ec14783b */ /* 0x000e680000000200 */
[----:B------:R-:W1:Y:S04]  /*2390*/  LDSM.16.M88.4 R24, [R236+0x10900] ;  /* 0x01090000ec18783b */ /* 0x000e680000000200 */
[----:B------:R-:W1:Y:S04]  /*23a0*/  LDSM.16.M88.4 R32, [R236+0x11100] ;  /* 0x01110000ec20783b */ /* 0x000e680000000200 */
[----:B------:R-:W1:Y:S04]  /*23b0*/  LDSM.16.M88.4 R40, [R243] ;  /* 0x00000000f328783b */ /* 0x000e680000000200 */
[----:B------:R-:W1:Y:S04]  /*23c0*/  LDSM.16.M88.4 R48, [R243+0x800] ;  /* 0x00080000f330783b */ /* 0x000e680000000200 */
[----:B------:R-:W1:Y:S04]  /*23d0*/  LDSM.16.M88.4 R56, [R243+0x1000] ;  /* 0x00100000f338783b */ /* 0x000e680000000200 */
[----:B------:R-:W-:Y:S01]  /*23e0*/  @!PT LDS RZ, [RZ] ;  /* 0x00000000fffff984 */ /* 0x000fe20000000800 */
[----:B------:R-:W-:Y:S01]  /*23f0*/  @!PT LDS RZ, [RZ] ;  /* 0x00000000fffff984 */ /* 0x000fe20000000800 */
[----:B------:R-:W-:Y:S01]  /*2400*/  @!PT LDS RZ, [RZ] ;  /* 0x00000000fffff984 */ /* 0x000fe20000000800 */
[----:B------:R5:W-:Y:S01]  /*2410*/  LDGSTS.E.BYPASS.LTC128B.128 [R44+0x100], [R2.64], !P0 ;  /* 0x00100000022c7fae */ /* 0x000be2000c101d56 */
[----:B------:R-:W-:-:S02]  /*2420*/  ISETP.LT.OR P0, PT, R6, 0x1, P1 ;  /* 0x000000010600780c */ /* 0x000fc40000f01670 */
[----:B------:R-:W-:Y:S01]  /*2430*/  ISETP.GE.AND P1, PT, R28, c[0x0][0x1d4], PT ;  /* 0x000075001c007a0c */ /* 0x000fe20003f26270 */
[----:B-----5:R-:W-:-:S10]  /*2440*/  IMAD.WIDE R2, R38, 0x2, R8 ;  /* 0x0000000226027825 */ /* 0x020fd400078e0208 */
[----:B------:R5:W-:Y:S01]  /*2450*/  LDGSTS.E.BYPASS.LTC128B.128 [R44+0x1900], [R2.64], !P0 ;  /* 0x01900000022c7fae */ /* 0x000be2000c101d56 */
[----:B------:R-:W-:Y:S01]  /*2460*/  ISETP.LT.OR P0, PT, R6, 0x1, P2 ;  /* 0x000000010600780c */ /* 0x000fe20001701670 */
[----:B-----5:R-:W-:-:S12]  /*2470*/  IMAD.WIDE R2, R37, 0x2, R8 ;  /* 0x0000000225027825 */ /* 0x020fd800078e0208 */
[----:B------:R5:W-:Y:S01]  /*2480*/  LDGSTS.E.BYPASS.LTC128B.128 [R44+0x3100], [R2.64], !P0 ;  /* 0x03100000022c7fae */ /* 0x000be2000c101d56 */
[----:B------:R-:W-:Y:S01]  /*2490*/  ISETP.LT.OR P0, PT, R6, 0x1, P1 ;  /* 0x000000010600780c */ /* 0x000fe20000f01670 */
[----:B-----5:R-:W-:-:S12]  /*24a0*/  IMAD.WIDE R2, R36, 0x2, R8 ;  /* 0x0000000224027825 */ /* 0x020fd800078e0208 */
[----:B------:R5:W-:Y:S01]  /*24b0*/  LDGSTS.E.BYPASS.LTC128B.128 [R44+0x4900], [R2.64], !P0 ;  /* 0x04900000022c7fae */ /* 0x000be2000c101d56 */
[----:B------:R-:W-:Y:S02]  /*24c0*/  ISETP.GT.AND P0, PT, R132, 0x7f, PT ;  /* 0x0000007f8400780c */ /* 0x000fe40003f04270 */
[----:B-----5:R-:W-:Y:S02]  /*24d0*/  SHF.R.S32.HI R3, RZ, 0x1f, R38 ;  /* 0x0000001fff037819 */ /* 0x020fe40000011426 */
[----:B------:R-:W-:-:S03]  /*24e0*/  SHF.R.S32.HI R2, RZ, 0x1f, R37 ;  /* 0x0000001fff027819 */ /* 0x000fc60000011425 */
[----:B------:R5:W-:Y:S04]  /*24f0*/  STL [R1+0x68], R3 ;  /* 0x0000680301007387 */ /* 0x000be80000100800 */
[----:B------:R1:W-:Y:S04]  /*2500*/  STL [R1+0x54], R2 ;  /* 0x0000540201007387 */ /* 0x0003e80000100800 */
[----:B------:R2:W-:Y:S01]  /*2510*/  STL [R1+0x50], R7 ;  /* 0x0000500701007387 */ /* 0x0005e20000100800 */
[C---:B-----5:R-:W-:Y:S02]  /*2520*/  IADD3 R3, R243.reuse, 0x800, RZ ;  /* 0x00000800f3037810 */ /* 0x060fe40007ffe0ff */
[----:B-1----:R-:W-:-:S03]  /*2530*/  IADD3 R2, R243, 0x1000, RZ ;  /* 0x00001000f3027810 */ /* 0x002fc60007ffe0ff */
[----:B------:R1:W-:Y:S04]  /*2540*/  STL [R1+0x4], R3 ;  /* 0x0000040301007387 */ /* 0x0003e80000100800 */
[----:B------:R1:W-:Y:S01]  /*2550*/  STL [R1], R2 ;  /* 0x0000000201007387 */ /* 0x0003e20000100800 */
[----:B------:R-:W-:Y:S05]  /*2560*/  @P0 BRA `(.L_x_388) ;  /* 0x0000027000000947 */ /* 0x000fea0003800000 */
[----:B--234-:R-:W-:Y:S05]  /*2570*/  BRA.DIV ~URZ, `(.L_x_389) ;  /* 0x000114227f007947 */ /* 0x01cfea000b800000 */
[----:B------:R2:W3:Y:S04]  /*2580*/  SHFL.IDX PT, R7, R12, 0x1, 0x181f ;  /* 0x00381f000c077f89 */ /* 0x0004e800000e0000 */
[----:B-1----:R2:W1:Y:S02]  /*2590*/  SHFL.IDX PT, R2, R17, 0x1, 0x181f ;  /* 0x00381f0011027f89 */ /* 0x00246400000e0000 */
.L_x_445:
[----:B------:R-:W4:Y:S04]  /*25a0*/  LDL R8, [R1+0x38] ;  /* 0x0000380001087983 */ /* 0x000f280000100800 */
[----:B------:R-:W5:Y:S04]  /*25b0*/  LDL R9, [R1+0x54] ;  /* 0x0000540001097983 */ /* 0x000f680000100800 */
[----:B--2---:R-:W2:Y:S04]  /*25c0*/  LDL R14, [R1+0x8] ;  /* 0x00000800010e7983 */ /* 0x004ea80000100800 */
[----:B---3--:R-:W3:Y:S04]  /*25d0*/  LDL R15, [R1+0x34] ;  /* 0x00003400010f7983 */ /* 0x008ee80000100800 */
[----:B------:R-:W2:Y:S01]  /*25e0*/  LDL R16, [R1+0x50] ;  /* 0x0000500001107983 */ /* 0x000ea20000100800 */
[----:B------:R-:W-:-:S02]  /*25f0*/  SHF.R.S32.HI R10, RZ, 0x1f, R30 ;  /* 0x0000001fff0a7819 */ /* 0x000fc4000001141e */
[----:B------:R-:W-:Y:S02]  /*2600*/  SHF.R.S32.HI R11, RZ, 0x1f, R30 ;  /* 0x0000001fff0b7819 */ /* 0x000fe4000001141e */
[-C--:B------:R-:W-:Y:S02]  /*2610*/  LEA.HI R10, R10, R30.reuse, RZ, 0x3 ;  /* 0x0000001e0a0a7211 */ /* 0x080fe400078f18ff */
[----:B------:R-:W-:Y:S02]  /*2620*/  LEA.HI R11, R11, R30, RZ, 0x3 ;  /* 0x0000001e0b0b7211 */ /* 0x000fe400078f18ff */
[----:B------:R-:W-:Y:S02]  /*2630*/  LOP3.LUT R10, R10, 0xfffffff8, RZ, 0xc0, !PT ;  /* 0xfffffff80a0a7812 */ /* 0x000fe400078ec0ff */
[----:B------:R-:W-:Y:S02]  /*2640*/  LOP3.LUT R11, R11, 0xfffffff8, RZ, 0xc0, !PT ;  /* 0xfffffff80b0b7812 */ /* 0x000fe400078ec0ff */
[----:B-1----:R-:W-:-:S02]  /*2650*/  LEA R12, P0, R10, R2, 0x1 ;  /* 0x000000020a0c7211 */ /* 0x002fc400078008ff */
[----:B------:R-:W-:Y:S01]  /*2660*/  SHF.R.S32.HI R11, RZ, 0x1f, R11 ;  /* 0x0000001fff0b7819 */ /* 0x000fe2000001140b */
[C---:B------:R-:W-:Y:S02]  /*2670*/  IMAD.SHL.U32 R3, R19.reuse, 0x8, RZ ;  /* 0x0000000813037824 */ /* 0x040fe400078e00ff */
[----:B------:R-:W-:Y:S01]  /*2680*/  IMAD.SHL.U32 R17, R19, 0x8, RZ ;  /* 0x0000000813117824 */ /* 0x000fe200078e00ff */
[----:B------:R-:W-:-:S04]  /*2690*/  LEA.HI.X R13, R10, R7, R11, 0x1, P0 ;  /* 0x000000070a0d7211 */ /* 0x000fc800000f0c0b */
[----:B------:R-:W-:Y:S02]  /*26a0*/  SHF.R.S32.HI R17, RZ, 0x1f, R17 ;  /* 0x0000001fff117819 */ /* 0x000fe40000011411 */
[----:B----4-:R-:W-:-:S04]  /*26b0*/  LEA R10, P0, R8, R2, 0x1 ;  /* 0x00000002080a7211 */ /* 0x010fc800078008ff */
[----:B-----5:R-:W-:Y:S02]  /*26c0*/  LEA.HI.X R11, R8, R7, R9, 0x1, P0 ;  /* 0x00000007080b7211 */ /* 0x020fe400000f0c09 */
[----:B------:R-:W-:-:S04]  /*26d0*/  LEA R8, P0, R3, R2, 0x1 ;  /* 0x0000000203087211 */ /* 0x000fc800078008ff */
[C---:B------:R-:W-:Y:S02]  /*26e0*/  LEA.HI.X R9, R3.reuse, R7, R17, 0x1, P0 ;  /* 0x0000000703097211 */ /* 0x040fe400000f0c11 */
[----:B------:R-:W-:-:S04]  /*26f0*/  ISETP.GE.AND P0, PT, R3, c[0x0][0x1d4], PT ;  /* 0x0000750003007a0c */ /* 0x000fc80003f06270 */
[----:B------:R-:W-:-:S13]  /*2700*/  ISETP.LT.OR P0, PT, R6, 0x21, P0 ;  /* 0x000000210600780c */ /* 0x000fda0000701670 */
[----:B------:R-:W-:Y:S01]  /*2710*/  @!PT LDS RZ, [RZ] ;  /* 0x00000000fffff984 */ /* 0x000fe20000000800 */
[----:B------:R-:W-:Y:S01]  /*2720*/  @!PT LDS RZ, [RZ] ;  /* 0x00000000fffff984 */ /* 0x000fe20000000800 */
[----:B------:R-:W-:Y:S01]  /*2730*/  @!PT LDS RZ, [RZ] ;  /* 0x00000000fffff984 */ /* 0x000fe20000000800 */
[----:B--2---:R1:W-:Y:S01]  /*2740*/  LDGSTS.E.BYPASS.LTC128B.128 [R14+0x1100], [R8.64], !P0 ;  /* 0x01100000080e7fae */ /* 0x0043e2000c101d56 */
[----:B---3--:R-:W-:-:S04]  /*2750*/  LEA R2, P0, R15, R2, 0x1 ;  /* 0x000000020f027211 */ /* 0x008fc800078008ff */
[----:B------:R-:W-:Y:S02]  /*2760*/  LEA.HI.X R3, R15, R7, R16, 0x1, P0 ;  /* 0x000000070f037211 */ /* 0x000fe400000f0c10 */
[----:B------:R-:W-:-:S04]  /*2770*/  ISETP.GE.AND P0, PT, R30, c[0x0][0x1d4], PT ;  /* 0x000075001e007a0c */ /* 0x000fc80003f06270 */
[----:B------:R-:W-:-:S13]  /*2780*/  ISETP.LT.OR P0, PT, R6, 0x21, P0 ;  /* 0x000000210600780c */ /* 0x000fda0000701670 */
[----:B------:R1:W-:Y:S01]  /*2790*/  LDGSTS.E.BYPASS.LTC128B.128 [R14+0x2900], [R12.64], !P0 ;  /* 0x029000000c0e7fae */ /* 0x0003e2000c101d56 */
[----:B------:R-:W-:-:S13]  /*27a0*/  ISETP.LT.OR P0, PT, R6, 0x21, P2 ;  /* 0x000000210600780c */ /* 0x000fda0001701670 */
[----:B------:R1:W-:Y:S01]  /*27b0*/  LDGSTS.E.BYPASS.LTC128B.128 [R14+0x4100], [R10.64], !P0 ;  /* 0x041000000a0e7fae */ /* 0x0003e2000c101d56 */
[----:B------:R-:W-:-:S13]  /*27c0*/  ISETP.LT.OR P0, PT, R6, 0x21, P1 ;  /* 0x000000210600780c */ /* 0x000fda0000f01670 */
[----:B------:R1:W-:Y:S02]  /*27d0*/  LDGSTS.E.BYPASS.LTC128B.128 [R14+0x5900], [R2.64], !P0 ;  /* 0x05900000020e7fae */ /* 0x0003e4000c101d56 */
.L_x_388:
[----:B--234-:R-:W-:Y:S05]  /*27e0*/  BSYNC B0 ;  /* 0x0000000000007941 */ /* 0x01cfea0003800000 */
.L_x_387:
[----:B-1----:R-:W-:Y:S01]  /*27f0*/  IMAD.MOV.U32 R2, RZ, RZ, 0x40 ;  /* 0x00000040ff027424 */ /* 0x002fe200078e00ff */
[----:B------:R-:W-:Y:S01]  /*2800*/  LOP3.LUT P0, RZ, R19, 0x4, RZ, 0xc0, !PT ;  /* 0x0000000413ff7812 */ /* 0x000fe2000780c0ff */
[----:B------:R-:W0:Y:S01]  /*2810*/  LDGDEPBAR ;  /* 0x00000000000079af */ /* 0x000e220000000000 */
[----:B------:R-:W-:Y:S01]  /*2820*/  WARPSYNC 0xffffffff ;  /* 0xffffffff00007948 */ /* 0x000fe20003800000 */
[C---:B------:R-:W-:Y:S01]  /*2830*/  HMMA.16816.F32 R8, R160.reuse, R22, RZ ;  /* 0x00000016a008723c */ /* 0x040fe200000018ff */
[----:B------:R-:W-:Y:S01]  /*2840*/  SEL R2, R2, 0xffffffc0, !P0 ;  /* 0xffffffc002027807 */ /* 0x000fe20004000000 */
[----:B------:R-:W-:Y:S01]  /*2850*/  LDSM.16.M88.4 R60, [R243+0x5800] ;  /* 0x00580000f33c783b */ /* 0x000fe20000000200 */
[----:B------:R-:W-:Y:S01]  /*2860*/  UISETP.GT.AND UP0, UPT, UR4, UR8, UPT ;  /* 0x000000080400728c */ /* 0x000fe2000bf04270 */
[C---:B------:R-:W-:Y:S02]  /*2870*/  IADD3 R252, R243.reuse, 0x1800, RZ ;  /* 0x00001800f3fc7810 */ /* 0x040fe40007ffe0ff */
[--C-:B------:R-:W-:Y:S01]  /*2880*/  IMAD.IADD R242, R236, 0x1, R2.reuse ;  /* 0x00000001ecf27824 */ /* 0x100fe200078e0202 */
[C---:B------:R-:W-:Y:S01]  /*2890*/  IADD3 R251, R243.reuse, 0x2000, RZ ;  /* 0x00002000f3fb7810 */ /* 0x040fe20007ffe0ff */
[----:B------:R-:W-:Y:S01]  /*28a0*/  HMMA.16816.F32 R12, R160, R20, RZ ;  /* 0x00000014a00c723c */ /* 0x000fe200000018ff */
[C---:B------:R-:W-:Y:S01]  /*28b0*/  IMAD.IADD R239, R243.reuse, 0x1, R2 ;  /* 0x00000001f3ef7824 */ /* 0x040fe200078e0202 */
[----:B------:R-:W-:Y:S01]  /*28c0*/  PLOP3.LUT P0, PT, PT, PT, UP0, 0x40, 0x0 ;  /* 0x000000000000781c */ /* 0x000fe20003f0e808 */
[----:B------:R-:W1:Y:S01]  /*28d0*/  LDSM.16.M88.4 R36, [R242+0x10100] ;  /* 0x01010000f224783b */ /* 0x000e620000000200 */
[----:B------:R-:W-:-:S02]  /*28e0*/  IADD3 R250, R243, 0x2800, RZ ;  /* 0x00002800f3fa7810 */ /* 0x000fc40007ffe0ff */
[C---:B------:R-:W-:Y:S01]  /*28f0*/  IADD3 R249, R243.reuse, 0x3000, RZ ;  /* 0x00003000f3f97810 */ /* 0x040fe20007ffe0ff */
[----:B------:R-:W2:Y:S01]  /*2900*/  LDSM.16.M88.4 R44, [R242+0x10900] ;  /* 0x01090000f22c783b */ /* 0x000ea20000000200 */
[C---:B------:R-:W-:Y:S01]  /*2910*/  HMMA.16816.F32 R16, R160.reuse, R24, RZ ;  /* 0x00000018a010723c */ /* 0x040fe200000018ff */
[C---:B------:R-:W-:Y:S02]  /*2920*/  IADD3 R248, R243.reuse, 0x3800, RZ ;  /* 0x00003800f3f87810 */ /* 0x040fe40007ffe0ff */
[----:B------:R-:W3:Y:S01]  /*2930*/  LDSM.16.M88.4 R52, [R242+0x11100] ;  /* 0x01110000f234783b */ /* 0x000ee20000000200 */
[C---:B------:R-:W-:Y:S02]  /*2940*/  IADD3 R247, R243.reuse, 0x4000, RZ ;  /* 0x00004000f3f77810 */ /* 0x040fe40007ffe0ff */
[C---:B------:R-:W-:Y:S02]  /*2950*/  IADD3 R246, R243.reuse, 0x4800, RZ ;  /* 0x00004800f3f67810 */ /* 0x040fe40007ffe0ff */
[----:B------:R-:W-:Y:S01]  /*2960*/  HMMA.16816.F32 R20, R160, R26, RZ ;  /* 0x0000001aa014723c */ /* 0x000fe200000018ff */
[----:B------:R-:W-:-:S02]  /*2970*/  IADD3 R245, R243, 0x5000, RZ ;  /* 0x00005000f3f57810 */ /* 0x000fc40007ffe0ff */
[----:B------:R-:W-:-:S05]  /*2980*/  IADD3 R244, R243, 0x5800, RZ ;  /* 0x00005800f3f47810 */ /* 0x000fca0007ffe0ff */
[C---:B------:R-:W-:Y:S08]  /*2990*/  HMMA.16816.F32 R24, R160.reuse, R32, RZ ;  /* 0x00000020a018723c */ /* 0x040ff000000018ff */
[----:B------:R-:W-:Y:S08]  /*29a0*/  HMMA.16816.F32 R32, R160, R34, RZ ;  /* 0x00000022a020723c */ /* 0x000ff000000018ff */
[C---:B------:R-:W-:Y:S08]  /*29b0*/  HMMA.16816.F32 R8, R164.reuse, R42, R8 ;  /* 0x0000002aa408723c */ /* 0x040ff00000001808 */
[C---:B------:R-:W-:Y:S01]  /*29c0*/  HMMA.16816.F32 R12, R164.reuse, R40, R12 ;  /* 0x00000028a40c723c */ /* 0x040fe2000000180c */
[----:B------:R-:W4:Y:S07]  /*29d0*/  LDSM.16.M88.4 R40, [R239] ;  /* 0x00000000ef28783b */ /* 0x000f2e0000000200 */
[C---:B------:R-:W-:Y:S08]  /*29e0*/  HMMA.16816.F32 R16, R164.reuse, R48, R16 ;  /* 0x00000030a410723c */ /* 0x040ff00000001810 */
[C---:B------:R-:W-:Y:S01]  /*29f0*/  HMMA.16816.F32 R20, R164.reuse, R50, R20 ;  /* 0x00000032a414723c */ /* 0x040fe20000001814 */
[----:B------:R-:W5:Y:S07]  /*2a00*/  LDSM.16.M88.4 R48, [R239+0x800] ;  /* 0x00080000ef30783b */ /* 0x000f6e0000000200 */
[C---:B------:R-:W-:Y:S08]  /*2a10*/  HMMA.16816.F32 R24, R164.reuse, R56, R24 ;  /* 0x00000038a418723c */ /* 0x040ff00000001818 */
[----:B------:R-:W-:Y:S01]  /*2a20*/  HMMA.16816.F32 R32, R164, R58, R32 ;  /* 0x0000003aa420723c */ /* 0x000fe20000001820 */
[----:B------:R-:W4:Y:S07]  /*2a30*/  LDSM.16.M88.4 R56, [R239+0x1000] ;  /* 0x00100000ef38783b */ /* 0x000f2e0000000200 */
[C---:B-1----:R-:W-:Y:S08]  /*2a40*/  HMMA.16816.F32 R8, R180.reuse, R38, R8 ;  /* 0x00000026b408723c */ /* 0x042ff00000001808 */
[C---:B------:R-:W-:Y:S01]  /*2a50*/  HMMA.16816.F32 R28, R180.reuse, R36, R12 ;  /* 0x00000024b41c723c */ /* 0x040fe2000000180c */
[----:B------:R-:W1:Y:S04]  /*2a60*/  LDSM.16.M88.4 R12, [R236+0x11900] ;  /* 0x01190000ec0c783b */ /* 0x000e680000000200 */
[----:B------:R-:W-:Y:S03]  /*2a70*/  LDSM.16.M88.4 R36, [R243+0x1800] ;  /* 0x00180000f324783b */ /* 0x000fe60000000200 */
[C---:B--2---:R-:W-:Y:S08]  /*2a80*/  HMMA.16816.F32 R16, R180.reuse, R44, R16 ;  /* 0x0000002cb410723c */ /* 0x044ff00000001810 */
[C---:B------:R-:W-:Y:S01]  /*2a90*/  HMMA.16816.F32 R20, R180.reuse, R46, R20 ;  /* 0x0000002eb414723c */ /* 0x040fe20000001814 */
[----:B------:R-:W2:Y:S07]  /*2aa0*/  LDSM.16.M88.4 R44, [R236+0x12100] ;  /* 0x01210000ec2c783b */ /* 0x000eae0000000200 */
[C---:B---3--:R-:W-:Y:S08]  /*2ab0*/  HMMA.16816.F32 R24, R180.reuse, R52, R24 ;  /* 0x00000034b418723c */ /* 0x048ff00000001818 */
[----:B------:R-:W-:Y:S01]  /*2ac0*/  HMMA.16816.F32 R32, R180, R54, R32 ;  /* 0x00000036b420723c */ /* 0x000fe20000001820 */
[----:B------:R-:W3:Y:S07]  /*2ad0*/  LDSM.16.M88.4 R52, [R236+0x12900] ;  /* 0x01290000ec34783b */ /* 0x000eee0000000200 */
[C---:B----4-:R-:W-:Y:S08]  /*2ae0*/  HMMA.16816.F32 R8, R184.reuse, R42, R8 ;  /* 0x0000002ab808723c */ /* 0x050ff00000001808 */
[C---:B------:R-:W-:Y:S01]  /*2af0*/  HMMA.16816.F32 R28, R184.reuse, R40, R28 ;  /* 0x00000028b81c723c */ /* 0x040fe2000000181c */
[----:B------:R-:W-:Y:S07]  /*2b00*/  LDSM.16.M88.4 R40, [R242+0x12100] ;  /* 0x01210000f228783b */ /* 0x000fee0000000200 */
[C---:B-----5:R-:W-:Y:S08]  /*2b10*/  HMMA.16816.F32 R16, R184.reuse, R48, R16 ;  /* 0x00000030b810723c */ /* 0x060ff00000001810 */
[C---:B------:R-:W-:Y:S01]  /*2b20*/  HMMA.16816.F32 R20, R184.reuse, R50, R20 ;  /* 0x00000032b814723c */ /* 0x040fe20000001814 */
[----:B------:R-:W4:Y:S07]  /*2b30*/  LDSM.16.M88.4 R48, [R243+0x2000] ;  /* 0x00200000f330783b */ /* 0x000f2e0000000200 */
[C---:B------:R-:W-:Y:S08]  /*2b40*/  HMMA.16816.F32 R24, R184.reuse, R56, R24 ;  /* 0x00000038b818723c */ /* 0x040ff00000001818 */
[----:B------:R-:W-:Y:S01]  /*2b50*/  HMMA.16816.F32 R32, R184, R58, R32 ;  /* 0x0000003ab820723c */ /* 0x000fe20000001820 */
[----:B------:R-:W5:Y:S07]  /*2b60*/  LDSM.16.M88.4 R56, [R243+0x2800] ;  /* 0x00280000f338783b */ /* 0x000f6e0000000200 */
[C---:B-1----:R-:W-:Y:S08]  /*2b70*/  HMMA.16816.F32 R8, R188.reuse, R14, R8 ;  /* 0x0000000ebc08723c */ /* 0x042ff00000001808 */
[C---:B------:R-:W-:Y:S01]  /*2b80*/  HMMA.16816.F32 R28, R188.reuse, R12, R28 ;  /* 0x0000000cbc1c723c */ /* 0x040fe2000000181c */
[----:B------:R-:W1:Y:S07]  /*2b90*/  LDSM.16.M88.4 R12, [R242+0x11900] ;  /* 0x01190000f20c783b */ /* 0x000e6e0000000200 */
[C---:B--2---:R-:W-:Y:S08]  /*2ba0*/  HMMA.16816.F32 R16, R188.reuse, R44, R16 ;  /* 0x0000002cbc10723c */ /* 0x044ff00000001810 */
[C---:B------:R-:W-:Y:S01]  /*2bb0*/  HMMA.16816.F32 R20, R188.reuse, R46, R20 ;  /* 0x0000002ebc14723c */ /* 0x040fe20000001814 */
[----:B------:R-:W-:Y:S07]  /*2bc0*/  LDSM.16.M88.4 R44, [R239+0x2000] ;  /* 0x00200000ef2c783b */ /* 0x000fee0000000200 */
[C---:B---3--:R-:W-:Y:S08]  /*2bd0*/  HMMA.16816.F32 R24, R188.reuse, R52, R24 ;  /* 0x00000034bc18723c */ /* 0x048ff00000001818 */
[----:B------:R-:W-:Y:S01]  /*2be0*/  HMMA.16816.F32 R32, R188, R54, R32 ;  /* 0x00000036bc20723c */ /* 0x000fe20000001820 */
[----:B------:R-:W2:Y:S07]  /*2bf0*/  LDSM.16.M88.4 R52, [R242+0x12900] ;  /* 0x01290000f234783b */ /* 0x000eae0000000200 */
[C---:B------:R-:W-:Y:S08]  /*2c00*/  HMMA.16816.F32 R8, R192.reuse, R38, R8 ;  /* 0x00000026c008723c */ /* 0x040ff00000001808 */
[C---:B------:R-:W-:Y:S01]  /*2c10*/  HMMA.16816.F32 R28, R192.reuse, R36, R28 ;  /* 0x00000024c01c723c */ /* 0x040fe2000000181c */
[----:B------:R-:W3:Y:S07]  /*2c20*/  LDSM.16.M88.4 R36, [R239+0x1800] ;  /* 0x00180000ef24783b */ /* 0x000eee0000000200 */
[C---:B----4-:R-:W-:Y:S08]  /*2c30*/  HMMA.16816.F32 R16, R192.reuse, R48, R16 ;  /* 0x00000030c010723c */ /* 0x050ff00000001810 */
[C---:B------:R-:W-:Y:S01]  /*2c40*/  HMMA.16816.F32 R20, R192.reuse, R50, R20 ;  /* 0x00000032c014723c */ /* 0x040fe20000001814 */
[----:B------:R-:W-:Y:S07]  /*2c50*/  LDSM.16.M88.4 R48, [R236+0x14100] ;  /* 0x01410000ec30783b */ /* 0x000fee0000000200 */
[C---:B-----5:R-:W-:Y:S08]  /*2c60*/  HMMA.16816.F32 R24, R192.reuse, R56, R24 ;  /* 0x00000038c018723c */ /* 0x060ff00000001818 */
[----:B------:R-:W-:Y:S01]  /*2c70*/  HMMA.16816.F32 R32, R192, R58, R32 ;  /* 0x0000003ac020723c */ /* 0x000fe20000001820 */
[----:B------:R-:W4:Y:S07]  /*2c80*/  LDSM.16.M88.4 R56, [R239+0x2800] ;  /* 0x00280000ef38783b */ /* 0x000f2e0000000200 */
[C---:B-1----:R-:W-:Y:S08]  /*2c90*/  HMMA.16816.F32 R8, R196.reuse, R14, R8 ;  /* 0x0000000ec408723c */ /* 0x042ff00000001808 */
[C---:B------:R-:W-:Y:S01]  /*2ca0*/  HMMA.16816.F32 R28, R196.reuse, R12, R28 ;  /* 0x0000000cc41c723c */ /* 0x040fe2000000181c */
[----:B------:R-:W1:Y:S07]  /*2cb0*/  LDSM.16.M88.4 R12, [R236+0x13100] ;  /* 0x01310000ec0c783b */ /* 0x000e6e0000000200 */
[C---:B------:R-:W-:Y:S08]  /*2cc0*/  HMMA.16816.F32 R16, R196.reuse, R40, R16 ;  /* 0x00000028c410723c */ /* 0x040ff00000001810 */
[C---:B------:R-:W-:Y:S01]  /*2cd0*/  HMMA.16816.F32 R20, R196.reuse, R42, R20 ;  /* 0x0000002ac414723c */ /* 0x040fe20000001814 */
[----:B------:R-:W5:Y:S07]  /*2ce0*/  LDSM.16.M88.4 R40, [R236+0x13900] ;  /* 0x01390000ec28783b */ /* 0x000f6e0000000200 */
[C---:B--2---:R-:W-:Y:S08]  /*2cf0*/  HMMA.16816.F32 R24, R196.reuse, R52, R24 ;  /* 0x00000034c418723c */ /* 0x044ff00000001818 */
[----:B------:R-:W-:Y:S01]  /*2d00*/  HMMA.16816.F32 R32, R196, R54, R32 ;  /* 0x00000036c420723c */ /* 0x000fe20000001820 */
[----:B------:R-:W-:Y:S07]  /*2d10*/  LDSM.16.M88.4 R52, [R243+0x4000] ;  /* 0x00400000f334783b */ /* 0x000fee0000000200 */
[C---:B---3--:R-:W-:Y:S08]  /*2d20*/  HMMA.16816.F32 R8, R200.reuse, R38, R8 ;  /* 0x00000026c808723c */ /* 0x048ff00000001808 */
[C---:B------:R-:W-:Y:S01]  /*2d30*/  HMMA.16816.F32 R28, R200.reuse, R36, R28 ;  /* 0x00000024c81c723c */ /* 0x040fe2000000181c */
[----:B------:R-:W2:Y:S07]  /*2d40*/  LDSM.16.M88.4 R36, [R243+0x3000] ;  /* 0x00300000f324783b */ /* 0x000eae0000000200 */
[C---:B------:R-:W-:Y:S08]  /*2d50*/  HMMA.16816.F32 R16, R200.reuse, R44, R16 ;  /* 0x0000002cc810723c */ /* 0x040ff00000001810 */
[C---:B------:R-:W-:Y:S01]  /*2d60*/  HMMA.16816.F32 R20, R200.reuse, R46, R20 ;  /* 0x0000002ec814723c */ /* 0x040fe20000001814 */
[----:B------:R-:W3:Y:S07]  /*2d70*/  LDSM.16.M88.4 R44, [R243+0x3800] ;  /* 0x00380000f32c783b */ /* 0x000eee0000000200 */
[C---:B----4-:R-:W-:Y:S08]  /*2d80*/  HMMA.16816.F32 R24, R200.reuse, R56, R24 ;  /* 0x00000038c818723c */ /* 0x050ff00000001818 */
[----:B------:R-:W-:Y:S01]  /*2d90*/  HMMA.16816.F32 R32, R200, R58, R32 ;  /* 0x0000003ac820723c */ /* 0x000fe20000001820 */
[----:B------:R-:W-:Y:S07]  /*2da0*/  LDSM.16.M88.4 R56, [R239+0x4000] ;  /* 0x00400000ef38783b */ /* 0x000fee0000000200 */
[C---:B-1----:R-:W-:Y:S08]  /*2db0*/  HMMA.16816.F32 R8, R204.reuse, R14, R8 ;  /* 0x0000000ecc08723c */ /* 0x042ff00000001808 */
[C---:B------:R-:W-:Y:S01]  /*2dc0*/  HMMA.16816.F32 R28, R204.reuse, R12, R28 ;  /* 0x0000000ccc1c723c */ /* 0x040fe2000000181c */
[----:B------:R-:W1:Y:S07]  /*2dd0*/  LDSM.16.M88.4 R12, [R242+0x13100] ;  /* 0x01310000f20c783b */ /* 0x000e6e0000000200 */
[C---:B-----5:R-:W-:Y:S08]  /*2de0*/  HMMA.16816.F32 R16, R204.reuse, R40, R16 ;  /* 0x00000028cc10723c */ /* 0x060ff00000001810 */
[C---:B------:R-:W-:Y:S01]  /*2df0*/  HMMA.16816.F32 R20, R204.reuse, R42, R20 ;  /* 0x0000002acc14723c */ /* 0x040fe20000001814 */
[----:B------:R-:W4:Y:S07]  /*2e00*/  LDSM.16.M88.4 R40, [R242+0x13900] ;  /* 0x01390000f228783b */ /* 0x000f2e0000000200 */
[C---:B------:R-:W-:Y:S08]  /*2e10*/  HMMA.16816.F32 R24, R204.reuse, R48, R24 ;  /* 0x00000030cc18723c */ /* 0x040ff00000001818 */
[----:B------:R-:W-:Y:S01]  /*2e20*/  HMMA.16816.F32 R32, R204, R50, R32 ;  /* 0x00000032cc20723c */ /* 0x000fe20000001820 */
[----:B------:R-:W5:Y:S07]  /*2e30*/  LDSM.16.M88.4 R48, [R242+0x14100] ;  /* 0x01410000f230783b */ /* 0x000f6e0000000200 */
        /* <DEDUP_REMOVED lines=8> */
[----:B------:R-:W-:Y:S07]  /*2ec0*/  LDSM.16.M88.4 R52, [R236+0x15900] ;  /* 0x01590000ec34783b */ /* 0x000fee0000000200 */
[C---:B-1----:R-:W-:Y:S08]  /*2ed0*/  HMMA.16816.F32 R8, R212.reuse, R14, R8 ;  /* 0x0000000ed408723c */ /* 0x042ff00000001808 */
[C---:B------:R-:W-:Y:S08]  /*2ee0*/  HMMA.16816.F32 R28, R212.reuse, R12, R28 ;  /* 0x0000000cd41c723c */ /* 0x040ff0000000181c */
[C---:B----4-:R-:W-:Y:S08]  /*2ef0*/  HMMA.16816.F32 R16, R212.reuse, R40, R16 ;  /* 0x00000028d410723c */ /* 0x050ff00000001810 */
[C---:B------:R-:W-:Y:S01]  /*2f00*/  HMMA.16816.F32 R20, R212.reuse, R42, R20 ;  /* 0x0000002ad414723c */ /* 0x040fe20000001814 */
[----:B------:R-:W1:Y:S07]  /*2f10*/  LDSM.16.M88.4 R40, [R236+0x14900] ;  /* 0x01490000ec28783b */ /* 0x000e6e0000000200 */
[C---:B-----5:R-:W-:Y:S08]  /*2f20*/  HMMA.16816.F32 R24, R212.reuse, R48, R24 ;  /* 0x00000030d418723c */ /* 0x060ff00000001818 */
[----:B------:R-:W-:Y:S01]  /*2f30*/  HMMA.16816.F32 R32, R212, R50, R32 ;  /* 0x00000032d420723c */ /* 0x000fe20000001820 */
[----:B------:R-:W4:Y:S07]  /*2f40*/  LDSM.16.M88.4 R48, [R236+0x15100] ;  /* 0x01510000ec30783b */ /* 0x000f2e0000000200 */
        /* <DEDUP_REMOVED lines=10> */
[C---:B------:R-:W-:Y:S01]  /*2ff0*/  HMMA.16816.F32 R28, R220.reuse, R40, R28 ;  /* 0x00000028dc1c723c */ /* 0x040fe2000000181c */
[----:B------:R-:W-:Y:S07]  /*3000*/  LDSM.16.M88.4 R40, [R239+0x5000] ;  /* 0x00500000ef28783b */ /* 0x000fee0000000200 */
[C---:B----4-:R-:W-:Y:S08]  /*3010*/  HMMA.16816.F32 R12, R220.reuse, R48, R8 ;  /* 0x00000030dc0c723c */ /* 0x050ff00000001808 */
[C---:B------:R-:W-:Y:S01]  /*3020*/  HMMA.16816.F32 R8, R220.reuse, R50, R20 ;  /* 0x00000032dc08723c */ /* 0x040fe20000001814 */
[----:B------:R-:W1:Y:S07]  /*3030*/  LDSM.16.M88.4 R48, [R242+0x14900] ;  /* 0x01490000f230783b */ /* 0x000e6e0000000200 */
[C---:B------:R-:W-:Y:S08]  /*3040*/  HMMA.16816.F32 R24, R220.reuse, R52, R24 ;  /* 0x00000034dc18723c */ /* 0x040ff00000001818 */
[----:B------:R-:W-:Y:S01]  /*3050*/  HMMA.16816.F32 R32, R220, R54, R32 ;  /* 0x00000036dc20723c */ /* 0x000fe20000001820 */
[----:B------:R-:W4:Y:S07]  /*3060*/  LDSM.16.M88.4 R52, [R242+0x15100] ;  /* 0x01510000f234783b */ /* 0x000f2e0000000200 */
[C---:B--2---:R-:W-:Y:S08]  /*3070*/  HMMA.16816.F32 R20, R224.reuse, R38, R16 ;  /* 0x00000026e014723c */ /* 0x044ff00000001810 */
[C---:B------:R-:W-:Y:S01]  /*3080*/  HMMA.16816.F32 R28, R224.reuse, R36, R28 ;  /* 0x00000024e01c723c */ /* 0x040fe2000000181c */
[----:B------:R-:W-:Y:S07]  /*3090*/  LDSM.16.M88.4 R36, [R239+0x5800] ;  /* 0x00580000ef24783b */ /* 0x000fee0000000200 */
[C---:B---3--:R-:W-:Y:S08]  /*30a0*/  HMMA.16816.F32 R16, R224.reuse, R44, R12 ;  /* 0x0000002ce010723c */ /* 0x048ff0000000180c */
[----:B------:R-:W-:Y:S01]  /*30b0*/  HMMA.16816.F32 R12, R224, R46, R8 ;  /* 0x0000002ee00c723c */ /* 0x000fe20000001808 */
[----:B------:R-:W2:Y:S01]  /*30c0*/  LDSM.16.M88.4 R44, [R239+0x4800] ;  /* 0x00480000ef2c783b */ /* 0x000ea20000000200 */
[----:B------:R-:W-:-:S06]  /*30d0*/  DEPBAR.LE SB0, 0x0 ;  /* 0x000080000000791a */ /* 0x000fcc0000000000 */
[C---:B------:R-:W-:Y:S08]  /*30e0*/  HMMA.16816.F32 R8, R224.reuse, R60, R24 ;  /* 0x0000003ce008723c */ /* 0x040ff00000001818 */
[----:B------:R-:W-:Y:S08]  /*30f0*/  HMMA.16816.F32 R32, R224, R62, R32 ;  /* 0x0000003ee020723c */ /* 0x000ff00000001820 */
[C---:B-1----:R-:W-:Y:S08]  /*3100*/  HMMA.16816.F32 R24, R228.reuse, R50, R20 ;  /* 0x00000032e418723c */ /* 0x042ff00000001814 */
[C---:B------:R-:W-:Y:S08]  /*3110*/  HMMA.16816.F32 R28, R228.reuse, R48, R28 ;  /* 0x00000030e41c723c */ /* 0x040ff0000000181c */
[C---:B----4-:R-:W-:Y:S08]  /*3120*/  HMMA.16816.F32 R20, R228.reuse, R52, R16 ;  /* 0x00000034e414723c */ /* 0x050ff00000001810 */
[C---:B------:R-:W-:Y:S08]  /*3130*/  HMMA.16816.F32 R16, R228.reuse, R54, R12 ;  /* 0x00000036e410723c */ /* 0x040ff0000000180c */
[C---:B------:R-:W-:Y:S08]  /*3140*/  HMMA.16816.F32 R12, R228.reuse, R56, R8 ;  /* 0x00000038e40c723c */ /* 0x040ff00000001808 */
[----:B------:R-:W-:Y:S08]  /*3150*/  HMMA.16816.F32 R8, R228, R58, R32 ;  /* 0x0000003ae408723c */ /* 0x000ff00000001820 */
[C---:B--2---:R-:W-:Y:S08]  /*3160*/  HMMA.16816.F32 R32, R232.reuse, R44, R28 ;  /* 0x0000002ce820723c */ /* 0x044ff0000000181c */
[C---:B------:R-:W-:Y:S08]  /*3170*/  HMMA.16816.F32 R44, R232.reuse, R46, R24 ;  /* 0x0000002ee82c723c */ /* 0x040ff00000001818 */
[C---:B------:R-:W-:Y:S08]  /*3180*/  HMMA.16816.F32 R28, R232.reuse, R40, R20 ;  /* 0x00000028e81c723c */ /* 0x040ff00000001814 */
[C---:B------:R-:W-:Y:S08]  /*3190*/  HMMA.16816.F32 R24, R232.reuse, R36, R12 ;  /* 0x00000024e818723c */ /* 0x040ff0000000180c */
[C---:B------:R-:W-:Y:S08]  /*31a0*/  HMMA.16816.F32 R40, R232.reuse, R42, R16 ;  /* 0x0000002ae828723c */ /* 0x040ff00000001810 */
[----:B------:R-:W-:Y:S01]  /*31b0*/  HMMA.16816.F32 R36, R232, R38, R8 ;  /* 0x00000026e824723c */ /* 0x000fe20000001808 */
[----:B------:R-:W-:Y:S06]  /*31c0*/  BAR.SYNC.DEFER_BLOCKING 0x0 ;  /* 0x0000000000007b1d */ /* 0x000fec0000010000 */
[----:B------:R-:W-:Y:S05]  /*31d0*/  @P0 BRA `(.L_x_390) ;  /* 0x0000060000000947 */ /* 0x000fea0003800000 */
[----:B------:R-:W2:Y:S04]  /*31e0*/  LDL R3, [R1+0x6c] ;  /* 0x00006c0001037983 */ /* 0x000ea80000100800 */
[----:B------:R-:W3:Y:S04]  /*31f0*/  LDL R6, [R1+0x68] ;  /* 0x0000680001067983 */ /* 0x000ee80000100800 */
[----:B------:R-:W4:Y:S04]  /*3200*/  LDL R7, [R1+0x60] ;  /* 0x0000600001077983 */ /* 0x000f280000100800 */
[----:B------:R-:W1:Y:S01]  /*3210*/  S2R R75, SR_TID.X ;  /* 0x00000000004b7919 */ /* 0x000e620000002100 */
[----:B------:R-:W-:-:S02]  /*3220*/  IMAD.MOV.U32 R74, RZ, RZ, c[0x0][0x2b8] ;  /* 0x0000ae00ff4a7624 */ /* 0x000fc400078e00ff */
[----:B------:R-:W-:Y:S01]  /*3230*/  IMAD.U32 R2, RZ, RZ, UR10 ;  /* 0x0000000aff027e24 */ /* 0x000fe2000f8e00ff */
[----:B------:R2:W5:Y:S02]  /*3240*/  LDL R71, [R1+0x54] ;  /* 0x0000540001477983 */ /* 0x0005640000100800 */
[----:B------:R-:W-:Y:S02]  /*3250*/  ISETP.NE.AND P1, PT, R74, 0x1, PT ;  /* 0x000000014a00780c */ /* 0x000fe40003f25270 */
[----:B------:R2:W5:Y:S04]  /*3260*/  LDL R67, [R1+0x8] ;  /* 0x0000080001437983 */ /* 0x0005680000100800 */
[----:B------:R2:W5:Y:S04]  /*3270*/  LDL R68, [R1+0x34] ;  /* 0x0000340001447983 */ /* 0x0005680000100800 */
[----:B------:R2:W5:Y:S04]  /*3280*/  LDL R69, [R1+0x50] ;  /* 0x0000500001457983 */ /* 0x0005680000100800 */
[----:B------:R2:W5:Y:S01]  /*3290*/  LDL R70, [R1+0x38] ;  /* 0x0000380001467983 */ /* 0x0005620000100800 */
[----:B-1----:R-:W-:-:S02]  /*32a0*/  LEA.HI R72, R66, R75, RZ, 0x3 ;  /* 0x0000004b42487211 */ /* 0x002fc400078f18ff */
[----:B------:R-:W-:Y:S02]  /*32b0*/  LEA.HI R73, R66, R75, RZ, 0x3 ;  /* 0x0000004b42497211 */ /* 0x000fe400078f18ff */
[----:B------:R-:W-:Y:S02]  /*32c0*/  LOP3.LUT R72, R72, 0xfffffff8, RZ, 0xc0, !PT ;  /* 0xfffffff848487812 */ /* 0x000fe400078ec0ff */
[----:B------:R-:W-:-:S03]  /*32d0*/  SHF.R.S32.HI R73, RZ, 0x3, R73 ;  /* 0x00000003ff497819 */ /* 0x000fc60000011449 */
[----:B------:R-:W-:-:S04]  /*32e0*/  IMAD.IADD R72, R75, 0x1, -R72 ;  /* 0x000000014b487824 */ /* 0x000fc800078e0a48 */
[----:B------:R-:W-:-:S05]  /*32f0*/  IMAD R72, R72, 0x20, R73 ;  /* 0x0000002048487824 */ /* 0x000fca00078e0249 */
[----:B------:R-:W-:Y:S01]  /*3300*/  IADD3 R2, R72, UR17, R2 ;  /* 0x0000001148027c10 */ /* 0x000fe2000fffe002 */
[----:B------:R-:W-:Y:S02]  /*3310*/  IMAD.MOV.U32 R9, RZ, RZ, RZ ;  /* 0x000000ffff097224 */ /* 0x000fe400078e00ff */
[----:B--2---:R-:W-:Y:S01]  /*3320*/  IMAD.MOV.U32 R75, RZ, RZ, R3 ;  /* 0x000000ffff4b7224 */ /* 0x004fe200078e0003 */
[----:B------:R-:W-:Y:S01]  /*3330*/  IADD3 R3, R2, -0x30, RZ ;  /* 0xffffffd002037810 */ /* 0x000fe20007ffe0ff */
[----:B---3--:R-:W-:-:S04]  /*3340*/  IMAD.MOV.U32 R73, RZ, RZ, R6 ;  /* 0x000000ffff497224 */ /* 0x008fc800078e0006 */
[----:B------:R-:W-:-:S04]  /*3350*/  @P1 IMAD.HI.U32 R6, R3, c[0x0][0x2bc], RZ ;  /* 0x0000af0003061a27 */ /* 0x000fc800078e00ff */
[----:B------:R-:W-:Y:S01]  /*3360*/  IMAD.MOV.U32 R2, RZ, RZ, R3 ;  /* 0x000000ffff027224 */ /* 0x000fe200078e0003 */
[----:B------:R-:W-:Y:S01]  /*3370*/  @P1 SHF.R.U32.HI R2, RZ, c[0x0][0x2c0], R6 ;  /* 0x0000b000ff021a19 */ /* 0x000fe20000011606 */
[----:B----4-:R-:W-:-:S03]  /*3380*/  IMAD.MOV.U32 R72, RZ, RZ, R7 ;  /* 0x000000ffff487224 */ /* 0x010fc600078e0007 */
[----:B------:R-:W-:-:S04]  /*3390*/  @!P3 IADD3 R7, P0, R2, UR20, RZ ;  /* 0x000000140207bc10 */ /* 0x000fc8000ff1e0ff */
[----:B------:R-:W-:Y:S02]  /*33a0*/  @!P3 LEA.HI.X.SX32 R8, R2, UR7, 0x1, P0 ;  /* 0x000000070208bc11 */ /* 0x000fe400080f0eff */
[----:B------:R-:W-:-:S04]  /*33b0*/  @!P3 LEA R6, P0, R7, c[0x0][0x2a0], 0x2 ;  /* 0x0000a8000706ba11 */ /* 0x000fc800078010ff */
[----:B------:R-:W-:-:S05]  /*33c0*/  @!P3 LEA.HI.X R7, R7, c[0x0][0x2a4], R8, 0x2, P0 ;  /* 0x0000a9000707ba11 */ /* 0x000fca00000f1408 */
[----:B------:R1:W2:Y:S01]  /*33d0*/  @!P3 LDG.E R9, [R6.64] ;  /* 0x000000160609b981 */ /* 0x0002a2000c1e1900 */
[----:B------:R-:W-:-:S04]  /*33e0*/  IMAD.MOV R2, RZ, RZ, -R2 ;  /* 0x000000ffff027224 */ /* 0x000fc800078e0a02 */
[----:B------:R-:W-:Y:S01]  /*33f0*/  IMAD R10, R2, c[0x0][0x2b8], R3 ;  /* 0x0000ae00020a7a24 */ /* 0x000fe200078e0203 */
[----:B------:R-:W3:Y:S04]  /*3400*/  S2R R76, SR_TID.X ;  /* 0x00000000004c7919 */ /* 0x000ee80000002100 */
[----:B------:R-:W-:-:S05]  /*3410*/  SHF.R.S32.HI R2, RZ, 0x1f, R10 ;  /* 0x0000001fff027819 */ /* 0x000fca000001140a */
[----:B-1----:R-:W-:Y:S02]  /*3420*/  IMAD R6, R2, c[0x0][0x1e0], RZ ;  /* 0x0000780002067a24 */ /* 0x002fe400078e02ff */
[----:B------:R-:W-:-:S04]  /*3430*/  IMAD.WIDE.U32 R2, R10, c[0x0][0x1e0], RZ ;  /* 0x000078000a027a25 */ /* 0x000fc800078e00ff */
[----:B------:R-:W-:-:S04]  /*3440*/  IMAD R6, R10, c[0x0][0x1e4], R6 ;  /* 0x000079000a067a24 */ /* 0x000fc800078e0206 */
[----:B------:R-:W-:Y:S01]  /*3450*/  IMAD.IADD R3, R3, 0x1, R6 ;  /* 0x0000000103037824 */ /* 0x000fe200078e0206 */
[----:B------:R-:W-:Y:S01]  /*3460*/  STL [R1+0x28], R10 ;  /* 0x0000280a01007387 */ /* 0x000fe20000100800 */
[----:B---3--:R-:W-:-:S04]  /*3470*/  LEA.HI R74, R66, R76, RZ, 0x3 ;  /* 0x0000004c424a7211 */ /* 0x008fc800078f18ff */
[----:B------:R-:W-:-:S05]  /*3480*/  LOP3.LUT R74, R74, 0xfffffff8, RZ, 0xc0, !PT ;  /* 0xfffffff84a4a7812 */ /* 0x000fca00078ec0ff */
[----:B------:R-:W-:Y:S01]  /*3490*/  IMAD.IADD R74, R76, 0x1, -R74 ;  /* 0x000000014c4a7824 */ /* 0x000fe200078e0a4a */
[----:B------:R-:W-:Y:S03]  /*34a0*/  BSSY B0, `(.L_x_391) ;  /* 0x0000020000007945 */ /* 0x000fe60003800000 */
[----:B------:R-:W-:-:S05]  /*34b0*/  IMAD.SHL.U32 R74, R74, 0x8, RZ ;  /* 0x000000084a4a7824 */ /* 0x000fca00078e00ff */
[----:B------:R-:W-:Y:S02]  /*34c0*/  ISETP.GE.AND P1, PT, R74, c[0x0][0x1d4], PT ;  /* 0x000075004a007a0c */ /* 0x000fe40003f26270 */
[----:B--2---:R-:W-:Y:S01]  /*34d0*/  SHF.R.S32.HI R6, RZ, 0x1f, R9 ;  /* 0x0000001fff067819 */ /* 0x004fe20000011409 */
[----:B------:R-:W-:-:S04]  /*34e0*/  IMAD.WIDE.U32 R2, R9, c[0x0][0x1f0], R2 ;  /* 0x00007c0009027a25 */ /* 0x000fc800078e0002 */
[----:B------:R-:W-:Y:S01]  /*34f0*/  IMAD R6, R6, c[0x0][0x1f0], RZ ;  /* 0x00007c0006067a24 */ /* 0x000fe200078e02ff */
[----:B------:R1:W-:Y:S03]  /*3500*/  STL [R1+0x24], R9 ;  /* 0x0000240901007387 */ /* 0x0003e60000100800 */
[----:B------:R-:W-:Y:S01]  /*3510*/  IMAD R6, R9, c[0x0][0x1f4], R6 ;  /* 0x00007d0009067a24 */ /* 0x000fe200078e0206 */
[----:B------:R-:W-:-:S04]  /*3520*/  IADD3 R2, P0, R2, UR18, RZ ;  /* 0x0000001202027c10 */ /* 0x000fc8000ff1e0ff */
[----:B------:R-:W-:Y:S02]  /*3530*/  IADD3.X R3, R3, UR6, R6, P0, !PT ;  /* 0x0000000603037c10 */ /* 0x000fe400087fe406 */
[----:B------:R-:W-:-:S04]  /*3540*/  LEA R13, P0, R2, c[0x0][0x1c8], 0x1 ;  /* 0x00007200020d7a11 */ /* 0x000fc800078008ff */
[----:B------:R-:W-:Y:S02]  /*3550*/  LEA.HI.X R12, R2, c[0x0][0x1cc], R3, 0x1, P0 ;  /* 0x00007300020c7a11 */ /* 0x000fe400000f0c03 */
[----:B-1----:R-:W-:-:S04]  /*3560*/  LEA.HI R9, R66, R76, RZ, 0x3 ;  /* 0x0000004c42097211 */ /* 0x002fc800078f18ff */
[----:B------:R-:W-:-:S04]  /*3570*/  SHF.R.S32.HI R9, RZ, 0x3, R9 ;  /* 0x00000003ff097819 */ /* 0x000fc80000011409 */
[----:B------:R-:W-:-:S04]  /*3580*/  IADD3 R14, -R9, 0x30, RZ ;  /* 0x00000030090e7810 */ /* 0x000fc80007ffe1ff */
[----:B------:R-:W-:Y:S01]  /*3590*/  ISETP.GE.AND P0, PT, R14, 0x1, PT ;  /* 0x000000010e00780c */ /* 0x000fe20003f06270 */
[----:B------:R1:W2:Y:S04]  /*35a0*/  SHFL.IDX PT, R2, R13, RZ, 0x181f ;  /* 0x00181fff0d027589 */ /* 0x0002a800000e0000 */
[----:B------:R1:W3:Y:S08]  /*35b0*/  SHFL.IDX PT, R3, R12, RZ, 0x181f ;  /* 0x00181fff0c037589 */ /* 0x0002f000000e0000 */
[----:B------:R-:W-:Y:S05]  /*35c0*/  @!P0 BRA `(.L_x_392) ;  /* 0x000000d000008947 */ /* 0x000fea0003800000 */
[----:B--2---:R-:W-:-:S04]  /*35d0*/  LEA R10, P0, R74, R2, 0x1 ;  /* 0x000000024a0a7211 */ /* 0x004fc800078008ff */
[----:B---3--:R-:W-:Y:S02]  /*35e0*/  LEA.HI.X R11, R74, R3, R75, 0x1, P0 ;  /* 0x000000034a0b7211 */ /* 0x008fe400000f0c4b */
[----:B------:R-:W-:-:S03]  /*35f0*/  LEA R8, P0, R72, R2, 0x1 ;  /* 0x0000000248087211 */ /* 0x000fc600078008ff */
[----:B------:R-:W-:Y:S01]  /*3600*/  @!PT LDS RZ, [RZ] ;  /* 0x00000000fffff984 */ /* 0x000fe20000000800 */
[----:B-----5:R2:W-:Y:S01]  /*3610*/  LDGSTS.E.BYPASS.LTC128B.128 [R67+0x10100], [R10.64], !P1 ;  /* 0x101000000a437fae */ /* 0x0205e2000c901d56 */
[----:B------:R-:W-:Y:S02]  /*3620*/  LEA.HI.X R9, R72, R3, R73, 0x1, P0 ;  /* 0x0000000348097211 */ /* 0x000fe400000f0c49 */
[----:B------:R-:W-:-:S03]  /*3630*/  LEA R6, P0, R70, R2, 0x1 ;  /* 0x0000000246067211 */ /* 0x000fc600078008ff */
[----:B------:R2:W-:Y:S01]  /*3640*/  LDGSTS.E.BYPASS.LTC128B.128 [R67+0x11900], [R8.64], !P6 ;  /* 0x1190000008437fae */ /* 0x0005e2000f101d56 */
[----:B------:R-:W-:Y:S02]  /*3650*/  LEA.HI.X R7, R70, R3, R71, 0x1, P0 ;  /* 0x0000000346077211 */ /* 0x000fe400000f0c47 */
[----:B------:R-:W-:-:S03]  /*3660*/  LEA R2, P0, R68, R2, 0x1 ;  /* 0x0000000244027211 */ /* 0x000fc600078008ff */
[----:B------:R2:W-:Y:S01]  /*3670*/  LDGSTS.E.BYPASS.LTC128B.128 [R67+0x13100], [R6.64], !P5 ;  /* 0x1310000006437fae */ /* 0x0005e2000e901d56 */
[----:B------:R-:W-:-:S05]  /*3680*/  LEA.HI.X R3, R68, R3, R69, 0x1, P0 ;  /* 0x0000000344037211 */ /* 0x000fca00000f0c45 */
[----:B------:R2:W-:Y:S04]  /*3690*/  LDGSTS.E.BYPASS.LTC128B.128 [R67+0x14900], [R2.64], !P4 ;  /* 0x1490000002437fae */ /* 0x0005e8000e101d56 */
.L_x_392:
[----:B------:R-:W-:Y:S05]  /*36a0*/  BSYNC B0 ;  /* 0x0000000000007941 */ /* 0x000fea0003800000 */
.L_x_391:
[----:B------:R-:W-:Y:S01]  /*36b0*/  ISETP.GE.AND P0, PT, R14, 0x21, PT ;  /* 0x000000210e00780c */ /* 0x000fe20003f06270 */
[----:B--23--:R2:W3:Y:S01]  /*36c0*/  SHFL.IDX PT, R3, R12, 0x1, 0x181f ;  /* 0x00381f000c037f89 */ /* 0x00c4e200000e0000 */
[----:B------:R-:W-:Y:S03]  /*36d0*/  BSSY B0, `(.L_x_390) ;  /* 0x0000010000007945 */ /* 0x000fe60003800000 */
[----:B------:R2:W4:Y:S08]  /*36e0*/  SHFL.IDX PT, R2, R13, 0x1, 0x181f ;  /* 0x00381f000d027f89 */ /* 0x00053000000e0000 */
[----:B------:R-:W-:Y:S05]  /*36f0*/  @!P0 BRA `(.L_x_393) ;  /* 0x000000d000008947 */ /* 0x000fea0003800000 */
[----:B----4-:R-:W-:-:S04]  /*3700*/  LEA R10, P0, R74, R2, 0x1 ;  /* 0x000000024a0a7211 */ /* 0x010fc800078008ff */
        /* <DEDUP_REMOVED lines=12> */
.L_x_393:
[----:B------:R-:W-:Y:S05]  /*37d0*/  BSYNC B0 ;  /* 0x0000000000007941 */ /* 0x000fea0003800000 */
.L_x_390:
[----:B---3--:R-:W3:Y:S01]  /*37e0*/  S2R R8, SR_TID.X ;  /* 0x0000000000087919 */ /* 0x008ee20000002100 */
[----:B----4-:R-:W-:Y:S01]  /*37f0*/  LOP3.LUT R2, R65, 0xffffffe0, RZ, 0xc0, !PT ;  /* 0xffffffe041027812 */ /* 0x010fe200078ec0ff */
[----:B------:R-:W-:Y:S01]  /*3800*/  UISETP.NE.AND UP1, UPT, UR13, URZ, UPT ;  /* 0x0000003f0d00728c */ /* 0x000fe2000bf25270 */
[----:B------:R-:W-:Y:S01]  /*3810*/  SHF.R.S32.HI R7, RZ, 0x1f, R64 ;  /* 0x0000001fff077819 */ /* 0x000fe20000011440 */
[----:B------:R-:W-:Y:S01]  /*3820*/  UISETP.NE.AND UP0, UPT, UR12, URZ, UPT ;  /* 0x0000003f0c00728c */ /* 0x000fe2000bf05270 */
[----:B------:R-:W0:Y:S01]  /*3830*/  LDGDEPBAR ;  /* 0x00000000000079af */ /* 0x000e220000000000 */
[----:B------:R-:W-:Y:S01]  /*3840*/  ULDC UR17, c[0x0][0x324] ;  /* 0x0000c90000117ab9 */ /* 0x000fe20000000800 */
[----:B------:R-:W-:Y:S01]  /*3850*/  LEA.HI R7, R7, R64, RZ, 0x3 ;  /* 0x0000004007077211 */ /* 0x000fe200078f18ff */
[----:B------:R-:W-:Y:S01]  /*3860*/  ULDC UR5, c[0x0][0x2ac] ;  /* 0x0000ab0000057ab9 */ /* 0x000fe20000000800 */
[----:B------:R-:W-:Y:S01]  /*3870*/  PLOP3.LUT P0, PT, PT, PT, UP1, 0x80, 0x0 ;  /* 0x000000000000781c */ /* 0x000fe20003f0f018 */
[----:B------:R-:W-:Y:S01]  /*3880*/  ULDC UR4, c[0x0][0x1d0] ;  /* 0x0000740000047ab9 */ /* 0x000fe20000000800 */
[----:B------:R-:W-:Y:S01]  /*3890*/  LOP3.LUT R7, R7, 0xffffff8, RZ, 0xc0, !PT ;  /* 0x0ffffff807077812 */ /* 0x000fe200078ec0ff */
[----:B------:R-:W-:-:S02]  /*38a0*/  ULOP3.LUT UR17, URZ, UR17, URZ, 0x33, !UPT ;  /* 0x000000113f117292 */ /* 0x000fc4000f8e333f */
[----:B------:R-:W-:Y:S02]  /*38b0*/  UIMAD UR4, UR5, UR4, UR27 ;  /* 0x00000004050472a4 */ /* 0x000fe4000f8e021b */
[----:B------:R-:W-:Y:S01]  /*38c0*/  IMAD.IADD R9, R64, 0x1, -R7 ;  /* 0x0000000140097824 */ /* 0x000fe200078e0a07 */
[----:B---3--:R-:W-:Y:S01]  /*38d0*/  LEA.HI R3, R66, R8, RZ, 0x2 ;  /* 0x0000000842037211 */ /* 0x008fe200078f10ff */
[----:B------:R-:W-:-:S03]  /*38e0*/  IMAD.IADD R2, R8, 0x1, -R2 ;  /* 0x0000000108027824 */ /* 0x000fc600078e0a02 */
[----:B------:R-:W-:Y:S02]  /*38f0*/  LOP3.LUT R3, R3, 0xfffffffc, RZ, 0xc0, !PT ;  /* 0xfffffffc03037812 */ /* 0x000fe400078ec0ff */
[----:B------:R-:W-:-:S03]  /*3900*/  SHF.R.S32.HI R6, RZ, 0x1f, R2 ;  /* 0x0000001fff067819 */ /* 0x000fc60000011402 */
[----:B------:R-:W-:Y:S01]  /*3910*/  IMAD.IADD R3, R8, 0x1, -R3 ;  /* 0x0000000108037824 */ /* 0x000fe200078e0a03 */
[----:B------:R-:W-:-:S04]  /*3920*/  LEA.HI R6, R6, R2, RZ, 0x2 ;  /* 0x0000000206067211 */ /* 0x000fc800078f10ff */
[----:B------:R-:W-:Y:S02]  /*3930*/  LEA.HI R8, R3, R3, RZ, 0x1 ;  /* 0x0000000303087211 */ /* 0x000fe400078f08ff */
[----:B------:R-:W-:Y:S02]  /*3940*/  LEA.HI.SX32 R7, R6, UR26, 0x1e ;  /* 0x0000001a06077c11 */ /* 0x000fe4000f8ff2ff */
[----:B------:R-:W-:-:S03]  /*3950*/  LOP3.LUT R8, R8, 0x1ffffffe, RZ, 0xc0, !PT ;  /* 0x1ffffffe08087812 */ /* 0x000fc600078ec0ff */
[----:B------:R-:W-:Y:S02]  /*3960*/  IMAD R7, R9, 0x10, R7 ;  /* 0x0000001009077824 */ /* 0x000fe400078e0207 */
[----:B------:R-:W-:-:S04]  /*3970*/  IMAD.IADD R3, R3, 0x1, -R8 ;  /* 0x0000000103037824 */ /* 0x000fc800078e0a08 */
[----:B------:R-:W-:-:S04]  /*3980*/  IMAD R10, R3, 0x8, R7 ;  /* 0x00000008030a7824 */ /* 0x000fc800078e0207 */
[----:B------:R-:W-:Y:S01]  /*3990*/  @P0 IMAD.HI.U32 R3, R10, c[0x0][0x2c8], RZ ;  /* 0x0000b2000a030a27 */ /* 0x000fe200078e00ff */
[----:B------:R-:W-:Y:S01]  /*39a0*/  PLOP3.LUT P0, PT, PT, PT, UP1, 0x80, 0x0 ;  /* 0x000000000000781c */ /* 0x000fe20003f0f018 */
[----:B------:R3:W-:Y:S02]  /*39b0*/  STL [R1+0x5c], R10 ;  /* 0x00005c0a01007387 */ /* 0x0007e40000100800 */
[----:B------:R-:W-:-:S10]  /*39c0*/  IMAD.MOV.U32 R7, RZ, RZ, R10 ;  /* 0x000000ffff077224 */ /* 0x000fd400078e000a */
[----:B------:R-:W-:Y:S02]  /*39d0*/  @P0 SHF.R.U32.HI R7, RZ, c[0x0][0x2cc], R3 ;  /* 0x0000b300ff070a19 */ /* 0x000fe40000011603 */
[----:B------:R-:W-:Y:S02]  /*39e0*/  LOP3.LUT R3, R6, 0x7ffffffc, RZ, 0xc0, !PT ;  /* 0x7ffffffc06037812 */ /* 0x000fe400078ec0ff */
[----:B------:R-:W-:Y:S01]  /*39f0*/  PLOP3.LUT P0, PT, PT, PT, UP0, 0x40, 0x0 ;  /* 0x000000000000781c */ /* 0x000fe20003f0e808 */
[----:B------:R-:W4:Y:S02]  /*3a00*/  SHFL.IDX PT, R6, R7, RZ, 0x1c1f ;  /* 0x001c1fff07067589 */ /* 0x000f2400000e0000 */
[----:B------:R-:W-:Y:S02]  /*3a10*/  IMAD.IADD R3, R2, 0x1, -R3 ;  /* 0x0000000102037824 */ /* 0x000fe400078e0a03 */
[----:B------:R-:W-:Y:S02]  /*3a20*/  IMAD.U32 R2, RZ, RZ, UR28 ;  /* 0x0000001cff027e24 */ /* 0x000fe4000f8e00ff */
[----:B------:R-:W-:-:S05]  /*3a30*/  IMAD.SHL.U32 R11, R3, 0x2, RZ ;  /* 0x00000002030b7824 */ /* 0x000fca00078e00ff */
[C---:B------:R-:W-:Y:S01]  /*3a40*/  IADD3 R2, -R11.reuse, 0x1, R2 ;  /* 0x000000010b027810 */ /* 0x040fe20007ffe102 */
[----:B------:R1:W-:Y:S01]  /*3a50*/  STL [R1+0x58], R11 ;  /* 0x0000580b01007387 */ /* 0x0003e20000100800 */
[----:B------:R-:W-:Y:S02]  /*3a60*/  IADD3 R9, -R11, UR4, RZ ;  /* 0x000000040b097c10 */ /* 0x000fe4000fffe1ff */
[----:B------:R-:W-:-:S04]  /*3a70*/  IADD3 R2, R2, -c[0x0][0x168], RZ ;  /* 0x80005a0002027a10 */ /* 0x000fc80007ffe0ff */
[C---:B------:R-:W-:Y:S02]  /*3a80*/  IADD3 R8, R2.reuse, c[0x0][0x328], RZ ;  /* 0x0000ca0002087a10 */ /* 0x040fe40007ffe0ff */
[----:B---3--:R-:W-:-:S03]  /*3a90*/  IADD3 R10, R2, UR17, RZ ;  /* 0x00000011020a7c10 */ /* 0x008fc6000fffe0ff */
[--C-:B----4-:R-:W-:Y:S02]  /*3aa0*/  IMAD.IADD R3, R8, 0x1, R6.reuse ;  /* 0x0000000108037824 */ /* 0x110fe400078e0206 */
[----:B------:R-:W-:-:S03]  /*3ab0*/  IMAD.IADD R2, R10, 0x1, R6 ;  /* 0x000000010a027824 */ /* 0x000fc600078e0206 */
[----:B------:R-:W-:Y:S02]  /*3ac0*/  IMNMX R3, R3, R9, PT ;  /* 0x0000000903037217 */ /* 0x000fe40003800200 */
[----:B-1----:R-:W-:Y:S01]  /*3ad0*/  IADD3 R11, -R11, UR27, RZ ;  /* 0x0000001b0b0b7c10 */ /* 0x002fe2000fffe1ff */
[----:B------:R-:W-:Y:S05]  /*3ae0*/  @P0 BRA `(.L_x_394) ;  /* 0x0000015000000947 */ /* 0x000fea0003800000 */
[----:B--2---:R-:W-:Y:S01]  /*3af0*/  IMAD.U32 R12, RZ, RZ, UR9 ;  /* 0x00000009ff0c7e24 */ /* 0x004fe2000f8e00ff */
[----:B------:R-:W-:Y:S04]  /*3b00*/  BSSY B0, `(.L_x_395) ;  /* 0x000000f000007945 */ /* 0x000fe80003800000 */
[----:B------:R-:W-:-:S04]  /*3b10*/  IADD3 R6, R12, -c[0x0][0x168], R6 ;  /* 0x80005a000c067a10 */ /* 0x000fc80007ffe006 */
[----:B------:R-:W-:-:S13]  /*3b20*/  ISETP.GT.AND P0, PT, R6, -0x1, PT ;  /* 0xffffffff0600780c */ /* 0x000fda0003f04270 */
[----:B------:R-:W-:Y:S05]  /*3b30*/  @P0 BRA `(.L_x_396) ;  /* 0x0000007000000947 */ /* 0x000fea0003800000 */
[----:B------:R-:W-:Y:S01]  /*3b40*/  IMAD.MOV.U32 R12, RZ, RZ, c[0x0][0x32c] ;  /* 0x0000cb00ff0c7624 */ /* 0x000fe200078e00ff */
[----:B------:R-:W-:-:S04]  /*3b50*/  LOP3.LUT R6, RZ, R6, RZ, 0x33, !PT ;  /* 0x00000006ff067212 */ /* 0x000fc800078e33ff */
[----:B------:R-:W-:-:S13]  /*3b60*/  ISETP.NE.AND P0, PT, R12, 0x1, PT ;  /* 0x000000010c00780c */ /* 0x000fda0003f05270 */
[----:B------:R-:W-:-:S05]  /*3b70*/  @P0 IMAD.HI.U32 R12, R6, c[0x0][0x330], RZ ;  /* 0x0000cc00060c0a27 */ /* 0x000fca00078e00ff */
[----:B------:R-:W-:-:S04]  /*3b80*/  @P0 SHF.R.U32.HI R6, RZ, c[0x0][0x334], R12 ;  /* 0x0000cd00ff060a19 */ /* 0x000fc8000001160c */
[----:B------:R-:W-:Y:S01]  /*3b90*/  LOP3.LUT R6, RZ, R6, RZ, 0x33, !PT ;  /* 0x00000006ff067212 */ /* 0x000fe200078e33ff */
[----:B------:R-:W-:Y:S05]  /*3ba0*/  BRA `(.L_x_397) ;  /* 0x0000004000007947 */ /* 0x000fea0003800000 */
.L_x_396:
[----:B------:R-:W-:-:S04]  /*3bb0*/  MOV R12, c[0x0][0x32c] ;  /* 0x0000cb00000c7a02 */ /* 0x000fc80000000f00 */
[----:B------:R-:W-:-:S13]  /*3bc0*/  ISETP.NE.AND P0, PT, R12, 0x1, PT ;  /* 0x000000010c00780c */ /* 0x000fda0003f05270 */
[----:B------:R-:W-:-:S05]  /*3bd0*/  @P0 IMAD.HI.U32 R12, R6, c[0x0][0x330], RZ ;  /* 0x0000cc00060c0a27 */ /* 0x000fca00078e00ff */
[----:B------:R-:W-:Y:S02]  /*3be0*/  @P0 SHF.R.U32.HI R6, RZ, c[0x0][0x334], R12 ;  /* 0x0000cd00ff060a19 */ /* 0x000fe4000001160c */
.L_x_397:
[----:B------:R-:W-:Y:S05]  /*3bf0*/  BSYNC B0 ;  /* 0x0000000000007941 */ /* 0x000fea0003800000 */
.L_x_395:
[----:B------:R-:W-:-:S05]  /*3c00*/  IMAD R6, R6, c[0x0][0x32c], R11 ;  /* 0x0000cb0006067a24 */ /* 0x000fca00078e020b */
[----:B------:R-:W-:Y:S02]  /*3c10*/  IADD3 R12, R6, c[0x0][0x32c], RZ ;  /* 0x0000cb00060c7a10 */ /* 0x000fe40007ffe0ff */
[----:B------:R-:W-:Y:S02]  /*3c20*/  IMNMX R2, R2, R6, !PT ;  /* 0x0000000602027217 */ /* 0x000fe40007800200 */
[----:B------:R-:W-:Y:S02]  /*3c30*/  IMNMX R3, R3, R12, PT ;  /* 0x0000000c03037217 */ /* 0x000fe40003800200 */
.L_x_394:
[----:B------:R-:W-:Y:S01]  /*3c40*/  UISETP.GE.AND UP0, UPT, UR27, 0x1, UPT ;  /* 0x000000011b00788c */ /* 0x000fe2000bf06270 */
[----:B------:R-:W1:Y:S01]  /*3c50*/  SHFL.IDX PT, R6, R7, 0x1, 0x1c1f ;  /* 0x003c1f0007067f89 */ /* 0x000e6200000e0000 */
[----:B------:R-:W-:Y:S02]  /*3c60*/  UISETP.GE.AND UP6, UPT, UR27, 0x12, UPT ;  /* 0x000000121b00788c */ /* 0x000fe4000bfc6270 */
[----:B------:R-:W-:Y:S02]  /*3c70*/  UP2UR UR30, UPR, URZ, 0x1 ;  /* 0x000000013f1e7883 */ /* 0x000fe40008000000 */
[----:B------:R-:W-:Y:S01]  /*3c80*/  PLOP3.LUT P0, PT, PT, PT, UP0, 0x40, 0x0 ;  /* 0x000000000000781c */ /* 0x000fe20003f0e808 */
[----:B------:R-:W-:-:S02]  /*3c90*/  UISETP.GE.AND UP0, UPT, UR27, 0x2, UPT ;  /* 0x000000021b00788c */ /* 0x000fc4000bf06270 */
[----:B------:R-:W-:Y:S01]  /*3ca0*/  UISETP.GE.AND UP5, UPT, UR27, 0x19, UPT ;  /* 0x000000191b00788c */ /* 0x000fe2000bfa6270 */
[----:B------:R-:W-:Y:S01]  /*3cb0*/  ISETP.GT.AND P0, PT, R2, RZ, P0 ;  /* 0x000000ff0200720c */ /* 0x000fe20000704270 */
[----:B------:R-:W-:Y:S02]  /*3cc0*/  UP2UR UR29, UPR, URZ, 0x1 ;  /* 0x000000013f1d7883 */ /* 0x000fe40008000000 */
[----:B------:R-:W-:Y:S01]  /*3cd0*/  UISETP.GE.AND UP4, UPT, UR27, 0x1a, UPT ;  /* 0x0000001a1b00788c */ /* 0x000fe2000bf86270 */
[----:B------:R-:W-:Y:S01]  /*3ce0*/  ISETP.LT.OR P0, PT, R3, 0x1, P0 ;  /* 0x000000010300780c */ /* 0x000fe20000701670 */
[----:B------:R-:W-:Y:S02]  /*3cf0*/  UISETP.GE.AND UP3, UPT, UR27, 0x21, UPT ;  /* 0x000000211b00788c */ /* 0x000fe4000bf66270 */
[----:B------:R-:W-:Y:S01]  /*3d00*/  UISETP.GE.AND UP2, UPT, UR27, 0x22, UPT ;  /* 0x000000221b00788c */ /* 0x000fe2000bf46270 */
[----:B------:R-:W-:Y:S01]  /*3d10*/  FSEL R16, R32, -INF , !P0 ;  /* 0xff80000020107808 */ /* 0x000fe20004000000 */
[----:B------:R-:W-:Y:S01]  /*3d20*/  UISETP.GE.AND UP1, UPT, UR27, 0x29, UPT ;  /* 0x000000291b00788c */ /* 0x000fe2000bf26270 */
[----:B------:R-:W-:Y:S01]  /*3d30*/  PLOP3.LUT P0, PT, PT, PT, UP0, 0x40, 0x0 ;  /* 0x000000000000781c */ /* 0x000fe20003f0e808 */
[----:B------:R-:W-:-:S02]  /*3d40*/  UISETP.GE.AND UP0, UPT, UR27, 0x9, UPT ;  /* 0x000000091b00788c */ /* 0x000fc4000bf06270 */
[----:B------:R-:W-:Y:S01]  /*3d50*/  UP2UR UR31, UPR, URZ, 0x40 ;  /* 0x000000403f1f7883 */ /* 0x000fe20008000000 */
[----:B------:R-:W-:Y:S01]  /*3d60*/  ISETP.GT.AND P0, PT, R2, 0x1, P0 ;  /* 0x000000010200780c */ /* 0x000fe20000704270 */
[----:B------:R-:W-:-:S03]  /*3d70*/  UP2UR UR28, UPR, URZ, 0x1 ;  /* 0x000000013f1c7883 */ /* 0x000fc60008000000 */
[----:B------:R-:W-:-:S04]  /*3d80*/  ISETP.LT.OR P0, PT, R3, 0x2, P0 ;  /* 0x000000020300780c */ /* 0x000fc80000701670 */
[----:B------:R-:W-:Y:S02]  /*3d90*/  FSEL R15, R33, -INF , !P0 ;  /* 0xff800000210f7808 */ /* 0x000fe40004000000 */
[----:B------:R-:W-:Y:S01]  /*3da0*/  PLOP3.LUT P0, PT, PT, PT, UP0, 0x40, 0x0 ;  /* 0x000000000000781c */ /* 0x000fe20003f0e808 */
[----:B------:R-:W-:-:S03]  /*3db0*/  UISETP.GE.AND UP0, UPT, UR27, 0xa, UPT ;  /* 0x0000000a1b00788c */ /* 0x000fc6000bf06270 */
        /* <DEDUP_REMOVED lines=12> */
[----:B------:R-:W-:-:S04]  /*3e80*/  ISETP.GT.AND P0, PT, R2, 0x10, P0 ;  /* 0x000000100200780c */ /* 0x000fc80000704270 */
[----:B------:R-:W-:-:S04]  /*3e90*/  ISETP.LT.OR P0, PT, R3, 0x11, P0 ;  /* 0x000000110300780c */ /* 0x000fc80000701670 */
[----:B------:R-:W-:Y:S02]  /*3ea0*/  FSEL R19, R28, -INF , !P0 ;  /* 0xff8000001c137808 */ /* 0x000fe40004000000 */
[----:B------:R-:W-:Y:S01]  /*3eb0*/  PLOP3.LUT P0, PT, PT, PT, UP6, 0x40, 0x0 ;  /* 0x000000000000781c */ /* 0x000fe20003f0e868 */
[----:B------:R-:W-:-:S03]  /*3ec0*/  UISETP.NE.AND UP6, UPT, UR12, URZ, UPT ;  /* 0x0000003f0c00728c */ /* 0x000fc6000bfc5270 */
[----:B------:R-:W-:-:S04]  /*3ed0*/  ISETP.GT.AND P0, PT, R2, 0x11, P0 ;  /* 0x000000110200780c */ /* 0x000fc80000704270 */
[----:B------:R-:W-:-:S04]  /*3ee0*/  ISETP.LT.OR P0, PT, R3, 0x12, P0 ;  /* 0x000000120300780c */ /* 0x000fc80000701670 */
[----:B------:R-:W-:Y:S02]  /*3ef0*/  FSEL R18, R29, -INF , !P0 ;  /* 0xff8000001d127808 */ /* 0x000fe40004000000 */
[----:B------:R-:W-:-:S04]  /*3f00*/  PLOP3.LUT P0, PT, PT, PT, UP5, 0x40, 0x0 ;  /* 0x000000000000781c */ /* 0x000fc80003f0e858 */
        /* <DEDUP_REMOVED lines=20> */
[----:B------:R-:W-:Y:S01]  /*4050*/  ISETP.GT.AND P0, PT, R2, 0x29, P0 ;  /* 0x000000290200780c */ /* 0x000fe20000704270 */
[----:B-1----:R-:W-:-:S03]  /*4060*/  IMAD.IADD R2, R10, 0x1, R6 ;  /* 0x000000010a027824 */ /* 0x002fc600078e0206 */
[----:B------:R-:W-:Y:S01]  /*4070*/  ISETP.LT.OR P0, PT, R3, 0x2a, P0 ;  /* 0x0000002a0300780c */ /* 0x000fe20000701670 */
[----:B------:R-:W-:-:S03]  /*4080*/  IMAD.IADD R3, R8, 0x1, R6 ;  /* 0x0000000108037824 */ /* 0x000fc600078e0206 */
[----:B------:R-:W-:Y:S02]  /*4090*/  FSEL R87, R37, -INF , !P0 ;  /* 0xff80000025577808 */ /* 0x000fe40004000000 */
[----:B------:R-:W-:Y:S01]  /*40a0*/  PLOP3.LUT P0, PT, PT, PT, UP6, 0x40, 0x0 ;  /* 0x000000000000781c */ /* 0x000fe20003f0e868 */
[----:B------:R-:W-:Y:S01]  /*40b0*/  UISETP.NE.AND UP6, UPT, UR31, URZ, UPT ;  /* 0x0000003f1f00728c */ /* 0x000fe2000bfc5270 */
[----:B------:R-:W-:-:S11]  /*40c0*/  IMNMX R3, R3, R9, PT ;  /* 0x0000000903037217 */ /* 0x000fd60003800200 */
[----:B------:R-:W-:Y:S05]  /*40d0*/  @P0 BRA `(.L_x_398) ;  /* 0x0000015000000947 */ /* 0x000fea0003800000 */
[----:B------:R-:W-:Y:S01]  /*40e0*/  IMAD.U32 R7, RZ, RZ, UR9 ;  /* 0x00000009ff077e24 */ /* 0x000fe2000f8e00ff */
        /* <DEDUP_REMOVED lines=11> */
.L_x_400:
[----:B------:R-:W-:-:S04]  /*41a0*/  MOV R7, c[0x0][0x32c] ;  /* 0x0000cb0000077a02 */ /* 0x000fc80000000f00 */
[----:B------:R-:W-:-:S13]  /*41b0*/  ISETP.NE.AND P0, PT, R7, 0x1, PT ;  /* 0x000000010700780c */ /* 0x000fda0003f05270 */
[----:B------:R-:W-:-:S05]  /*41c0*/  @P0 IMAD.HI.U32 R7, R6, c[0x0][0x330], RZ ;  /* 0x0000cc0006070a27 */ /* 0x000fca00078e00ff */
[----:B------:R-:W-:Y:S02]  /*41d0*/  @P0 SHF.R.U32.HI R6, RZ, c[0x0][0x334], R7 ;  /* 0x0000cd00ff060a19 */ /* 0x000fe40000011607 */
.L_x_401:
[----:B------:R-:W-:Y:S05]  /*41e0*/  BSYNC B0 ;  /* 0x0000000000007941 */ /* 0x000fea0003800000 */
.L_x_399:
[----:B------:R-:W-:-:S05]  /*41f0*/  IMAD R6, R6, c[0x0][0x32c], R11 ;  /* 0x0000cb0006067a24 */ /* 0x000fca00078e020b */
[----:B------:R-:W-:Y:S02]  /*4200*/  IADD3 R7, R6, c[0x0][0x32c], RZ ;  /* 0x0000cb0006077a10 */ /* 0x000fe40007ffe0ff */
[----:B------:R-:W-:Y:S02]  /*4210*/  IMNMX R2, R2, R6, !PT ;  /* 0x0000000602027217 */ /* 0x000fe40007800200 */
[----:B------:R-:W-:Y:S02]  /*4220*/  IMNMX R3, R3, R7, PT ;  /* 0x0000000703037217 */ /* 0x000fe40003800200 */
.L_x_398:
[----:B------:R-:W-:Y:S01]  /*4230*/  UP2UR UR27, UPR, URZ, 0x10 ;  /* 0x000000103f1b7883 */ /* 0x000fe20008000000 */
[----:B------:R-:W-:Y:S01]  /*4240*/  FMNMX.FTZ R133, R16, R15, !PT ;  /* 0x0000000f10857209 */ /* 0x000fe20007810000 */
[----:B------:R-:W-:Y:S01]  /*4250*/  UISETP.NE.AND UP4, UPT, UR30, URZ, UPT ;  /* 0x0000003f1e00728c */ /* 0x000fe2000bf85270 */
[----:B------:R-:W-:Y:S01]  /*4260*/  IMAD.SHL.U32 R237, R4, 0x2, RZ ;  /* 0x0000000204ed7824 */ /* 0x000fe200078e00ff */
[----:B------:R-:W-:Y:S01]  /*4270*/  UP2UR UR30, UPR, URZ, 0x8 ;  /* 0x000000083f1e7883 */ /* 0x000fe20008000000 */
[----:B------:R-:W-:Y:S01]  /*4280*/  FMNMX.FTZ R133, R21, R133, !PT ;  /* 0x0000008515857209 */ /* 0x000fe20007810000 */
[----:B------:R-:W-:Y:S01]  /*4290*/  UISETP.NE.AND UP3, UPT, UR29, URZ, UPT ;  /* 0x0000003f1d00728c */ /* 0x000fe2000bf65270 */
[----:B------:R-:W-:Y:S01]  /*42a0*/  IMAD R238, R5, 0x2, R237 ;  /* 0x0000000205ee7824 */ /* 0x000fe200078e02ed */
[----:B------:R-:W-:Y:S01]  /*42b0*/  PLOP3.LUT P0, PT, PT, PT, UP4, 0x40, 0x0 ;  /* 0x000000000000781c */ /* 0x000fe20003f0e848 */
[----:B------:R-:W-:Y:S01]  /*42c0*/  UP2UR UR29, UPR, URZ, 0x4 ;  /* 0x000000043f1d7883 */ /* 0x000fe20008000000 */
[----:B------:R-:W-:Y:S01]  /*42d0*/  FMNMX.FTZ R133, R20, R133, !PT ;  /* 0x0000008514857209 */ /* 0x000fe20007810000 */
[----:B------:R-:W-:Y:S01]  /*42e0*/  UISETP.NE.AND UP2, UPT, UR28, URZ, UPT ;  /* 0x0000003f1c00728c */ /* 0x000fe2000bf45270 */
[----:B------:R-:W-:Y:S01]  /*42f0*/  ISETP.GT.AND P0, PT, R2, RZ, P0 ;  /* 0x000000ff0200720c */ /* 0x000fe20000704270 */
[----:B------:R-:W-:Y:S01]  /*4300*/  UP2UR UR28, UPR, URZ, 0x2 ;  /* 0x000000023f1c7883 */ /* 0x000fe20008000000 */
[----:B------:R-:W-:Y:S01]  /*4310*/  FMNMX.FTZ R133, R19, R133, !PT ;  /* 0x0000008513857209 */ /* 0x000fe20007810000 */
[----:B------:R-:W-:Y:S01]  /*4320*/  UISETP.NE.AND UP1, UPT, UR5, URZ, UPT ;  /* 0x0000003f0500728c */ /* 0x000fe2000bf25270 */
[----:B------:R-:W-:Y:S01]  /*4330*/  ISETP.LT.OR P0, PT, R3, 0x1, P0 ;  /* 0x000000010300780c */ /* 0x000fe20000701670 */
[----:B------:R-:W-:Y:S01]  /*4340*/  UP2UR UR5, UPR, URZ, 0x1 ;  /* 0x000000013f057883 */ /* 0x000fe20008000000 */
[----:B------:R-:W-:Y:S01]  /*4350*/  FMNMX.FTZ R133, R18, R133, !PT ;  /* 0x0000008512857209 */ /* 0x000fe20007810000 */
[----:B------:R-:W-:Y:S01]  /*4360*/  UISETP.NE.AND UP0, UPT, UR4, URZ, UPT ;  /* 0x0000003f0400728c */ /* 0x000fe2000bf05270 */
[----:B------:R-:W-:Y:S01]  /*4370*/  FSEL R8, R34, -INF , !P0 ;  /* 0xff80000022087808 */ /* 0x000fe20004000000 */
[----:B------:R-:W-:Y:S01]  /*4380*/  UISETP.NE.AND UP4, UPT, UR27, URZ, UPT ;  /* 0x0000003f1b00728c */ /* 0x000fe2000bf85270 */
[----:B------:R-:W-:Y:S01]  /*4390*/  PLOP3.LUT P0, PT, PT, PT, UP3, 0x40, 0x0 ;  /* 0x000000000000781c */ /* 0x000fe20003f0e838 */
[----:B------:R-:W-:Y:S01]  /*43a0*/  UISETP.NE.AND UP3, UPT, UR30, URZ, UPT ;  /* 0x0000003f1e00728c */ /* 0x000fe2000bf65270 */
[----:B------:R-:W-:Y:S01]  /*43b0*/  FMNMX.FTZ R133, R17, R133, !PT ;  /* 0x0000008511857209 */ /* 0x000fe20007810000 */
[----:B-----5:R-:W-:Y:S01]  /*43c0*/  LDSM.16.MT88.4 R68, [R238+0x900] ;  /* 0x00090000ee44783b */ /* 0x020fe20000004200 */
[----:B------:R-:W-:Y:S01]  /*43d0*/  ISETP.GT.AND P0, PT, R2, 0x1, P0 ;  /* 0x000000010200780c */ /* 0x000fe20000704270 */
[----:B------:R-:W-:Y:S01]  /*43e0*/  IMAD R240, R0, 0x2, R238 ;  /* 0x0000000200f07824 */ /* 0x000fe200078e02ee */
[----:B------:R-:W-:Y:S01]  /*43f0*/  FMNMX.FTZ R133, R22, R133, !PT ;  /* 0x0000008516857209 */ /* 0x000fe20007810000 */
[----:B------:R-:W-:Y:S01]  /*4400*/  LDSM.16.MT88.4 R72, [R238+0x1900] ;  /* 0x00190000ee48783b */ /* 0x000fe20000004200 */
[----:B------:R-:W-:-:S02]  /*4410*/  ISETP.LT.OR P0, PT, R3, 0x2, P0 ;  /* 0x000000020300780c */ /* 0x000fc40000701670 */
[----:B------:R-:W-:Y:S01]  /*4420*/  FMNMX.FTZ R133, R91, R133, !PT ;  /* 0x000000855b857209 */ /* 0x000fe20007810000 */
[----:B------:R-:W-:Y:S01]  /*4430*/  LDSM.16.MT88.4 R64, [R237+0x1900] ;  /* 0x00190000ed40783b */ /* 0x000fe20000004200 */
[----:B------:R-:W-:Y:S02]  /*4440*/  FSEL R7, R35, -INF , !P0 ;  /* 0xff80000023077808 */ /* 0x000fe40004000000 */
[----:B------:R-:W-:Y:S01]  /*4450*/  PLOP3.LUT P0, PT, PT, PT, UP2, 0x40, 0x0 ;  /* 0x000000000000781c */ /* 0x000fe20003f0e828 */
[----:B------:R-:W-:Y:S01]  /*4460*/  UISETP.NE.AND UP2, UPT, UR29, URZ, UPT ;  /* 0x0000003f1d00728c */ /* 0x000fe2000bf45270 */
[----:B------:R-:W-:Y:S01]  /*4470*/  FMNMX.FTZ R133, R90, R133, !PT ;  /* 0x000000855a857209 */ /* 0x000fe20007810000 */
[----:B------:R-:W-:Y:S01]  /*4480*/  LDSM.16.MT88.4 R32, [R238+0x100] ;  /* 0x00010000ee20783b */ /* 0x000fe20000004200 */
[----:B------:R-:W-:Y:S02]  /*4490*/  ISETP.GT.AND P0, PT, R2, 0x8, P0 ;  /* 0x000000080200780c */ /* 0x000fe40000704270 */
        /* <DEDUP_REMOVED lines=8> */
[----:B------:R-:W-:Y:S01]  /*4520*/  LEA R241, R0, R237, 0x1 ;  /* 0x000000ed00f17211 */ /* 0x000fe200078e08ff */
[----:B------:R-:W-:Y:S01]  /*4530*/  STL [R1+0x74], R161 ;  /* 0x000074a101007387 */ /* 0x000fe20000100800 */
[----:B------:R-:W-:-:S03]  /*4540*/  ISETP.GT.AND P0, PT, R2, 0x9, P0 ;  /* 0x000000090200780c */ /* 0x000fc60000704270 */
[----:B------:R-:W-:Y:S01]  /*4550*/  STL [R1+0x70], R160 ;  /* 0x000070a001007387 */ /* 0x000fe20000100800 */
[----:B------:R-:W-:-:S04]  /*4560*/  ISETP.LT.OR P0, PT, R3, 0xa, P0 ;  /* 0x0000000a0300780c */ /* 0x000fc80000701670 */
[----:B------:R-:W-:Y:S02]  /*4570*/  FSEL R10, R47, -INF , !P0 ;  /* 0xff8000002f0a7808 */ /* 0x000fe40004000000 */
[----:B------:R-:W-:Y:S01]  /*4580*/  PLOP3.LUT P0, PT, PT, PT, UP0, 0x40, 0x0 ;  /* 0x000000000000781c */ /* 0x000fe20003f0e808 */
[----:B------:R-:W-:Y:S01]  /*4590*/  UISETP.NE.AND UP0, UPT, UR5, URZ, UPT ;  /* 0x0000003f0500728c */ /* 0x000fe2000bf05270 */
[----:B------:R-:W-:Y:S02]  /*45a0*/  LDSM.16.MT88.4 R44, [R241+0x900] ;  /* 0x00090000f12c783b */ /* 0x000fe40000004200 */
[----:B------:R-:W-:Y:S01]  /*45b0*/  ISETP.GT.AND P0, PT, R2, 0x10, P0 ;  /* 0x000000100200780c */ /* 0x000fe20000704270 */
[----:B------:R-:W-:-:S03]  /*45c0*/  ULDC.64 UR4, c[0x0][0x2c8] ;  /* 0x0000b20000047ab9 */ /* 0x000fc60000000a00 */
[----:B------:R-:W-:-:S04]  /*45d0*/  ISETP.LT.OR P0, PT, R3, 0x11, P0 ;  /* 0x000000110300780c */ /* 0x000fc80000701670 */
[----:B------:R-:W-:Y:S02]  /*45e0*/  FSEL R9, R30, -INF , !P0 ;  /* 0xff8000001e097808 */ /* 0x000fe40004000000 */
[----:B------:R-:W-:Y:S01]  /*45f0*/  PLOP3.LUT P0, PT, PT, PT, UP6, 0x40, 0x0 ;  /* 0x000000000000781c */ /* 0x000fe20003f0e868 */
[----:B------:R-:W-:-:S03]  /*4600*/  UISETP.NE.AND UP6, UPT, UR12, URZ, UPT ;  /* 0x0000003f0c00728c */ /* 0x000fc6000bfc5270 */
[----:B------:R-:W-:-:S04]  /*4610*/  ISETP.GT.AND P0, PT, R2, 0x11, P0 ;  /* 0x000000110200780c */ /* 0x000fc80000704270 */
[----:B------:R-:W-:-:S04]  /*4620*/  ISETP.LT.OR P0, PT, R3, 0x12, P0 ;  /* 0x000000120300780c */ /* 0x000fc80000701670 */
[----:B--2---:R-:W-:Y:S02]  /*4630*/  FSEL R12, R31, -INF , !P0 ;  /* 0xff8000001f0c7808 */ /* 0x004fe40004000000 */
[----:B------:R-:W-:Y:S01]  /*4640*/  PLOP3.LUT P0, PT, PT, PT, UP5, 0x40, 0x0 ;  /* 0x000000000000781c */ /* 0x000fe20003f0e858 */
[----:B------:R-:W-:Y:S01]  /*4650*/  LDSM.16.MT88.4 R28, [R237+0x900] ;  /* 0x00090000ed1c783b */ /* 0x000fe20000004200 */
[----:B------:R-:W-:Y:S02]  /*4660*/  UISETP.NE.AND UP5, UPT, UR13, URZ, UPT ;  /* 0x0000003f0d00728c */ /* 0x000fe4000bfa5270 */
[----:B------:R-:W-:-:S04]  /*4670*/  ISETP.GT.AND P0, PT, R2, 0x18, P0 ;  /* 0x000000180200780c */ /* 0x000fc80000704270 */
[----:B------:R-:W-:-:S04]  /*4680*/  ISETP.LT.OR P0, PT, R3, 0x19, P0 ;  /* 0x000000190300780c */ /* 0x000fc80000701670 */
[----:B------:R-:W-:Y:S02]  /*4690*/  FSEL R13, R42, -INF , !P0 ;  /* 0xff8000002a0d7808 */ /* 0x000fe40004000000 */
[----:B------:R-:W-:-:S04]  /*46a0*/  PLOP3.LUT P0, PT, PT, PT, UP4, 0x40, 0x0 ;  /* 0x000000000000781c */ /* 0x000fc80003f0e848 */
[----:B------:R-:W-:-:S04]  /*46b0*/  ISETP.GT.AND P0, PT, R2, 0x19, P0 ;  /* 0x000000190200780c */ /* 0x000fc80000704270 */
[----:B------:R-:W-:-:S04]  /*46c0*/  ISETP.LT.OR P0, PT, R3, 0x1a, P0 ;  /* 0x0000001a0300780c */ /* 0x000fc80000701670 */
[----:B------:R-:W-:Y:S02]  /*46d0*/  FSEL R14, R43, -INF , !P0 ;  /* 0xff8000002b0e7808 */ /* 0x000fe40004000000 */
[----:B------:R-:W-:Y:S01]  /*46e0*/  PLOP3.LUT P0, PT, PT, PT, UP3, 0x40, 0x0 ;  /* 0x000000000000781c */ /* 0x000fe20003f0e838 */
[----:B------:R-:W-:Y:S03]  /*46f0*/  LDSM.16.MT88.4 R40, [R240+0x900] ;  /* 0x00090000f028783b */ /* 0x000fe60000004200 */
        /* <DEDUP_REMOVED lines=13> */
[----:B------:R-:W-:Y:S02]  /*47d0*/  ISETP.GT.AND P0, PT, R2, 0x29, P0 ;  /* 0x000000290200780c */ /* 0x000fe40000704270 */
[----:B------:R-:W1:Y:S02]  /*47e0*/  SHFL.BFLY PT, R2, R133, 0x2, 0x1f ;  /* 0x0c401f0085027f89 */ /* 0x000e6400000e0000 */
[----:B------:R-:W-:-:S04]  /*47f0*/  ISETP.LT.OR P0, PT, R3, 0x2a, P0 ;  /* 0x0000002a0300780c */ /* 0x000fc80000701670 */
[----:B------:R-:W-:Y:S02]  /*4800*/  FSEL R85, R39, -INF , !P0 ;  /* 0xff80000027557808 */ /* 0x000fe40004000000 */
[----:B------:R-:W-:Y:S01]  /*4810*/  LDSM.16.MT88.4 R36, [R237+0x2100] ;  /* 0x00210000ed24783b */ /* 0x000fe20000004200 */
[----:B-1----:R-:W-:-:S05]  /*4820*/  FMNMX.FTZ R133, R133, R2, !PT ;  /* 0x0000000285857209 */ /* 0x002fca0007810000 */
[----:B------:R-:W1:Y:S02]  /*4830*/  SHFL.BFLY PT, R2, R133, 0x1, 0x1f ;  /* 0x0c201f0085027f89 */ /* 0x000e6400000e0000 */
[----:B-1----:R-:W-:Y:S02]  /*4840*/  FMNMX.FTZ R133, R133, R2, !PT ;  /* 0x0000000285857209 */ /* 0x002fe40007810000 */
[----:B------:R-:W-:Y:S02]  /*4850*/  FMNMX.FTZ R2, R8, R7, !PT ;  /* 0x0000000708027209 */ /* 0x000fe40007810000 */
[C---:B------:R-:W-:Y:S01]  /*4860*/  FSETP.NEU.FTZ.AND P0, PT, R133.reuse, -INF , PT ;  /* 0xff8000008500780b */ /* 0x040fe20003f1d000 */
[----:B------:R-:W-:Y:S01]  /*4870*/  FMUL.FTZ R3, R133, c[0x0][0x2d0] ;  /* 0x0000b40085037a20 */ /* 0x000fe20000410000 */
[----:B------:R-:W-:-:S04]  /*4880*/  FMNMX.FTZ R2, R6, R2, !PT ;  /* 0x0000000206027209 */ /* 0x000fc80007810000 */
[----:B------:R-:W-:Y:S02]  /*4890*/  FMNMX.FTZ R2, R10, R2, !PT ;  /* 0x000000020a027209 */ /* 0x000fe40007810000 */
[----:B------:R-:W-:Y:S02]  /*48a0*/  FSEL R3, R3, RZ, P0 ;  /* 0x000000ff03037208 */ /* 0x000fe40000000000 */
[----:B------:R-:W-:-:S03]  /*48b0*/  FMNMX.FTZ R2, R9, R2, !PT ;  /* 0x0000000209027209 */ /* 0x000fc60007810000 */
[--C-:B------:R-:W-:Y:S01]  /*48c0*/  FFMA.FTZ R16, R16, c[0x0][0x2d0], -R3.reuse ;  /* 0x0000b40010107a23 */ /* 0x100fe20000010803 */
[----:B------:R-:W-:Y:S01]  /*48d0*/  FMNMX.FTZ R2, R12, R2, !PT ;  /* 0x000000020c027209 */ /* 0x000fe20007810000 */
[--C-:B------:R-:W-:Y:S02]  /*48e0*/  FFMA.FTZ R19, R19, c[0x0][0x2d0], -R3.reuse ;  /* 0x0000b40013137a23 */ /* 0x100fe40000010803 */
[--C-:B------:R-:W-:Y:S01]  /*48f0*/  FFMA.FTZ R18, R18, c[0x0][0x2d0], -R3.reuse ;  /* 0x0000b40012127a23 */ /* 0x100fe20000010803 */
[----:B------:R-:W-:Y:S01]  /*4900*/  FMNMX.FTZ R2, R13, R2, !PT ;  /* 0x000000020d027209 */ /* 0x000fe20007810000 */
[--C-:B------:R-:W-:Y:S01]  /*4910*/  FFMA.FTZ R17, R17, c[0x0][0x2d0], -R3.reuse ;  /* 0x0000b40011117a23 */ /* 0x100fe20000010803 */
[----:B------:R-:W-:Y:S01]  /*4920*/  MUFU.EX2 R110, R16 ;  /* 0x00000010006e7308 */ /* 0x000fe20000000800 */
[--C-:B------:R-:W-:Y:S01]  /*4930*/  FFMA.FTZ R15, R15, c[0x0][0x2d0], -R3.reuse ;  /* 0x0000b4000f0f7a23 */ /* 0x100fe20000010803 */
[----:B------:R-:W-:Y:S01]  /*4940*/  FMNMX.FTZ R2, R14, R2, !PT ;  /* 0x000000020e027209 */ /* 0x000fe20007810000 */
[----:B------:R-:W-:-:S02]  /*4950*/  FFMA.FTZ R21, R21, c[0x0][0x2d0], -R3 ;  /* 0x0000b40015157a23 */ /* 0x000fc40000010803 */
[----:B------:R-:W-:Y:S01]  /*4960*/  FFMA.FTZ R20, R20, c[0x0][0x2d0], -R3 ;  /* 0x0000b40014147a23 */ /* 0x000fe20000010803 */
[----:B------:R-:W-:Y:S02]  /*4970*/  FMNMX.FTZ R2, R84, R2, !PT ;  /* 0x0000000254027209 */ /* 0x000fe40007810000 */
[----:B------:R-:W-:Y:S02]  /*4980*/  MUFU.EX2 R116, R19 ;  /* 0x0000001300747308 */ /* 0x000fe40000000800 */
[----:B------:R-:W-:-:S04]  /*4990*/  FMNMX.FTZ R2, R86, R2, !PT ;  /* 0x0000000256027209 */ /* 0x000fc80007810000 */
[----:B------:R-:W-:Y:S02]  /*49a0*/  FMNMX.FTZ R2, R88, R2, !PT ;  /* 0x0000000258027209 */ /* 0x000fe40007810000 */
[----:B------:R-:W-:Y:S02]  /*49b0*/  MUFU.EX2 R124, R18 ;  /* 0x00000012007c7308 */ /* 0x000fe40000000800 */
[----:B------:R-:W-:-:S05]  /*49c0*/  FMNMX.FTZ R2, R85, R2, !PT ;  /* 0x0000000255027209 */ /* 0x000fca0007810000 */
[----:B------:R-:W1:Y:S01]  /*49d0*/  SHFL.BFLY PT, R11, R2, 0x2, 0x1f ;  /* 0x0c401f00020b7f89 */ /* 0x000e6200000e0000 */
[----:B------:R2:W-:Y:S08]  /*49e0*/  MUFU.EX2 R128, R17 ;  /* 0x0000001100807308 */ /* 0x0005f00000000800 */
[----:B------:R-:W-:Y:S01]  /*49f0*/  MUFU.EX2 R109, R15 ;  /* 0x0000000f006d7308 */ /* 0x000fe20000000800 */
[----:B--2---:R-:W-:Y:S07]  /*4a00*/  LDSM.16.MT88.4 R16, [R237+0x100] ;  /* 0x00010000ed10783b */ /* 0x004fee0000004200 */
[----:B------:R-:W-:Y:S01]  /*4a10*/  MUFU.EX2 R108, R21 ;  /* 0x00000015006c7308 */ /* 0x000fe20000000800 */
[----:B-1----:R-:W-:-:S07]  /*4a20*/  FMNMX.FTZ R2, R2, R11, !PT ;  /* 0x0000000b02027209 */ /* 0x002fce0007810000 */
[----:B------:R-:W1:Y:S01]  /*4a30*/  MUFU.EX2 R117, R20 ;  /* 0x0000001400757308 */ /* 0x000e620000000800 */
[----:B------:R-:W2:Y:S02]  /*4a40*/  SHFL.BFLY PT, R132, R2, 0x1, 0x1f ;  /* 0x0c201f0002847f89 */ /* 0x000ea400000e0000 */
[----:B--2---:R-:W-:-:S04]  /*4a50*/  FMNMX.FTZ R132, R132, R2, !PT ;  /* 0x0000000284847209 */ /* 0x004fc80007810000 */
[C---:B------:R-:W-:Y:S01]  /*4a60*/  FSETP.NEU.FTZ.AND P0, PT, R132.reuse, -INF , PT ;  /* 0xff8000008400780b */ /* 0x040fe20003f1d000 */
[----:B------:R-:W-:-:S05]  /*4a70*/  FMUL.FTZ R2, R132, c[0x0][0x2d0] ;  /* 0x0000b40084027a20 */ /* 0x000fca0000410000 */
[----:B------:R-:W-:-:S05]  /*4a80*/  FSEL R2, R2, RZ, P0 ;  /* 0x000000ff02027208 */ /* 0x000fca0000000000 */
[--C-:B------:R-:W-:Y:S02]  /*4a90*/  FFMA.FTZ R8, R8, c[0x0][0x2d0], -R2.reuse ;  /* 0x0000b40008087a23 */ /* 0x100fe40000010802 */
[--C-:B------:R-:W-:Y:S02]  /*4aa0*/  FFMA.FTZ R7, R7, c[0x0][0x2d0], -R2.reuse ;  /* 0x0000b40007077a23 */ /* 0x100fe40000010802 */
[--C-:B------:R-:W-:Y:S01]  /*4ab0*/  FFMA.FTZ R6, R6, c[0x0][0x2d0], -R2.reuse ;  /* 0x0000b40006067a23 */ /* 0x100fe20000010802 */
[----:B------:R2:W-:Y:S01]  /*4ac0*/  MUFU.EX2 R77, R8 ;  /* 0x00000008004d7308 */ /* 0x0005e20000000800 */
[--C-:B------:R-:W-:Y:S01]  /*4ad0*/  FFMA.FTZ R4, R10, c[0x0][0x2d0], -R2.reuse ;  /* 0x0000b4000a047a23 */ /* 0x100fe20000010802 */
[----:B-1----:R-:W-:Y:S01]  /*4ae0*/  F2FP.PACK_AB R10, R117, R108 ;  /* 0x0000006c750a723e */ /* 0x002fe200000000ff */
[----:B------:R-:W-:-:S05]  /*4af0*/  FFMA.FTZ R0, R14, c[0x0][0x2d0], -R2 ;  /* 0x0000b4000e007a23 */ /* 0x000fca0000010802 */
[----:B------:R-:W-:Y:S08]  /*4b00*/  MUFU.EX2 R76, R7 ;  /* 0x00000007004c7308 */ /* 0x000ff00000000800 */
[----:B------:R-:W-:Y:S01]  /*4b10*/  MUFU.EX2 R78, R6 ;  /* 0x00000006004e7308 */ /* 0x000fe20000000800 */
[----:B--2---:R-:W-:-:S07]  /*4b20*/  F2FP.PACK_AB R8, R109, R110 ;  /* 0x0000006e6d08723e */ /* 0x004fce00000000ff */
[----:B------:R1:W2:Y:S08]  /*4b30*/  MUFU.EX2 R79, R4 ;  /* 0x00000004004f7308 */ /* 0x0002b00000000800 */
[----:B------:R-:W-:Y:S01]  /*4b40*/  MUFU.EX2 R82, R0 ;  /* 0x0000000000527308 */ /* 0x000fe20000000800 */
[----:B-1----:R-:W-:Y:S01]  /*4b50*/  FFMA.FTZ R4, R22, c[0x0][0x2d0], -R3 ;  /* 0x0000b40016047a23 */ /* 0x002fe20000010803 */
[----:B--2---:R-:W-:-:S06]  /*4b60*/  F2FP.PACK_AB R11, R79, R78 ;  /* 0x0000004e4f0b723e */ /* 0x004fcc00000000ff */
[----:B------:R1:W2:Y:S02]  /*4b70*/  MUFU.EX2 R129, R4 ;  /* 0x0000000400817308 */ /* 0x0002a40000000800 */
[----:B-1----:R-:W-:Y:S01]  /*4b80*/  FFMA.FTZ R4, R9, c[0x0][0x2d0], -R2 ;  /* 0x0000b40009047a23 */ /* 0x002fe20000010802 */
[----:B------:R-:W-:Y:S02]  /*4b90*/  F2FP.PACK_AB R9, R76, R77 ;  /* 0x0000004d4c09723e */ /* 0x000fe400000000ff */
[----:B--2---:R-:W-:-:S03]  /*4ba0*/  F2FP.PACK_AB R6, R129, R128 ;  /* 0x000000808106723e */ /* 0x004fc600000000ff */
[----:B------:R1:W-:Y:S02]  /*4bb0*/  MUFU.EX2 R80, R4 ;  /* 0x0000000400507308 */ /* 0x0003e40000000800 */
[C---:B------:R-:W-:Y:S08]  /*4bc0*/  HMMA.16816.F32 R20, R8.reuse, R16, RZ ;  /* 0x000000100814723c */ /* 0x040ff000000018ff */
[----:B------:R-:W-:Y:S01]  /*4bd0*/  HMMA.16816.F32 R16, R8, R18, RZ ;  /* 0x000000120810723c */ /* 0x000fe200000018ff */
[----:B-1----:R-:W-:-:S04]  /*4be0*/  FFMA.FTZ R4, R12, c[0x0][0x2d0], -R2 ;  /* 0x0000b4000c047a23 */ /* 0x002fc80000010802 */
[----:B------:R1:W2:Y:S03]  /*4bf0*/  MUFU.EX2 R81, R4 ;  /* 0x0000000400517308 */ /* 0x0002a60000000800 */
[----:B------:R-:W-:Y:S01]  /*4c00*/  HMMA.16816.F32 R60, R8, R34, RZ ;  /* 0x00000022083c723c */ /* 0x000fe200000018ff */
[----:B-1----:R-:W-:Y:S01]  /*4c10*/  FFMA.FTZ R4, R13, c[0x0][0x2d0], -R2 ;  /* 0x0000b4000d047a23 */ /* 0x002fe20000010802 */
[----:B--2---:R-:W-:-:S06]  /*4c20*/  F2FP.PACK_AB R5, R81, R80 ;  /* 0x000000505105723e */ /* 0x004fcc00000000ff */
[C---:B------:R-:W-:Y:S01]  /*4c30*/  HMMA.16816.F32 R12, R8.reuse, R32, RZ ;  /* 0x00000020080c723c */ /* 0x040fe200000018ff */
[----:B------:R1:W2:Y:S07]  /*4c40*/  MUFU.EX2 R83, R4 ;  /* 0x0000000400537308 */ /* 0x0002ae0000000800 */
[----:B------:R-:W-:Y:S01]  /*4c50*/  HMMA.16816.F32 R32, R8, R26, RZ ;  /* 0x0000001a0820723c */ /* 0x000fe200000018ff */
[----:B-1----:R-:W-:Y:S02]  /*4c60*/  F2FP.PACK_AB R4, R124, R116 ;  /* 0x000000747c04723e */ /* 0x002fe400000000ff */
[----:B--2---:R-:W-:-:S07]  /*4c70*/  F2FP.PACK_AB R7, R82, R83 ;  /* 0x000000535207723e */ /* 0x004fce00000000ff */
[C---:B------:R-:W-:Y:S08]  /*4c80*/  HMMA.16816.F32 R48, R4.reuse, R30, R16 ;  /* 0x0000001e0430723c */ /* 0x040ff00000001810 */
[----:B------:R-:W-:Y:S08]  /*4c90*/  HMMA.16816.F32 R148, R4, R68, R12 ;  /* 0x000000440494723c */ /* 0x000ff0000000180c */
[----:B------:R-:W-:Y:S08]  /*4ca0*/  HMMA.16816.F32 R12, R8, R72, RZ ;  /* 0x00000048080c723c */ /* 0x000ff000000018ff */
[----:B------:R-:W-:Y:S01]  /*4cb0*/  HMMA.16816.F32 R156, R4, R28, R20 ;  /* 0x0000001c049c723c */ /* 0x000fe20000001814 */
[----:B------:R-:W-:Y:S01]  /*4cc0*/  IMAD.MOV.U32 R123, RZ, RZ, R50 ;  /* 0x000000ffff7b7224 */ /* 0x000fe200078e0032 */
[----:B------:R-:W-:Y:S01]  /*4cd0*/  MOV R122, R51 ;  /* 0x00000033007a7202 */ /* 0x000fe20000000f00 */
[----:B------:R-:W-:-:S02]  /*4ce0*/  IMAD.MOV.U32 R121, RZ, RZ, R48 ;  /* 0x000000ffff797224 */ /* 0x000fc400078e0030 */
[----:B------:R-:W-:-:S03]  /*4cf0*/  IMAD.MOV.U32 R120, RZ, RZ, R49 ;  /* 0x000000ffff787224 */ /* 0x000fc600078e0031 */
[C---:B------:R-:W-:Y:S08]  /*4d00*/  HMMA.16816.F32 R20, R8.reuse, R64, RZ ;  /* 0x000000400814723c */ /* 0x040ff000000018ff */
[C---:B------:R-:W-:Y:S08]  /*4d10*/  HMMA.16816.F32 R48, R8.reuse, R24, RZ ;  /* 0x000000180830723c */ /* 0x040ff000000018ff */
[C---:B------:R-:W-:Y:S08]  /*4d20*/  HMMA.16816.F32 R28, R8.reuse, R56, RZ ;  /* 0x00000038081c723c */ /* 0x040ff000000018ff */
[----:B------:R-:W-:Y:S08]  /*4d30*/  HMMA.16816.F32 R24, R8, R58, RZ ;  /* 0x0000003a0818723c */ /* 0x000ff000000018ff */
[----:B------:R-:W-:Y:S08]  /*4d40*/  HMMA.16816.F32 R12, R4, R52, R12 ;  /* 0x00000034040c723c */ /* 0x000ff0000000180c */
[C---:B------:R-:W-:Y:S08]  /*4d50*/  HMMA.16816.F32 R56, R8.reuse, R74, RZ ;  /* 0x0000004a0838723c */ /* 0x040ff000000018ff */
[----:B------:R-:W-:Y:S01]  /*4d60*/  HMMA.16816.F32 R16, R8, R66, RZ ;  /* 0x000000420810723c */ /* 0x000fe200000018ff */
[----:B------:R-:W1:Y:S07]  /*4d70*/  LDSM.16.MT88.4 R64, [R241+0x1900] ;  /* 0x00190000f140783b */ /* 0x000e6e0000004200 */
[----:B------:R-:W-:Y:S01]  /*4d80*/  HMMA.16816.F32 R20, R4, R36, R20 ;  /* 0x000000240414723c */ /* 0x000fe20000001814 */
[----:B------:R-:W-:Y:S01]  /*4d90*/  IMAD.MOV.U32 R99, RZ, RZ, R13 ;  /* 0x000000ffff637224 */ /* 0x000fe200078e000d */
[----:B------:R-:W-:Y:S01]  /*4da0*/  MOV R98, R12 ;  /* 0x0000000c00627202 */ /* 0x000fe20000000f00 */
[----:B------:R-:W-:-:S02]  /*4db0*/  IMAD.MOV.U32 R161, RZ, RZ, R14 ;  /* 0x000000ffffa17224 */ /* 0x000fc400078e000e */
[----:B------:R-:W-:-:S03]  /*4dc0*/  IMAD.MOV.U32 R160, RZ, RZ, R15 ;  /* 0x000000ffffa07224 */ /* 0x000fc600078e000f */
[C---:B------:R-:W-:Y:S01]  /*4dd0*/  HMMA.16816.F32 R12, R4.reuse, R54, R56 ;  /* 0x00000036040c723c */ /* 0x040fe20000001838 */
[----:B------:R-:W-:Y:S04]  /*4de0*/  LDSM.16.MT88.4 R52, [R238+0x3100] ;  /* 0x00310000ee34783b */ /* 0x000fe80000004200 */
[----:B------:R-:W-:Y:S03]  /*4df0*/  LDSM.16.MT88.4 R56, [R241+0x3100] ;  /* 0x00310000f138783b */ /* 0x000fe60000004200 */
[C---:B------:R-:W-:Y:S08]  /*4e00*/  HMMA.16816.F32 R24, R4.reuse, R42, R24 ;  /* 0x0000002a0418723c */ /* 0x040ff00000001818 */
[----:B------:R-:W-:Y:S01]  /*4e10*/  MOV R147, R20 ;  /* 0x0000001400937202 */ /* 0x000fe20000000f00 */
[----:B------:R-:W-:Y:S01]  /*4e20*/  IMAD.MOV.U32 R146, RZ, RZ, R21 ;  /* 0x000000ffff927224 */ /* 0x000fe200078e0015 */
[----:B------:R-:W-:Y:S01]  /*4e30*/  MOV R144, R23 ;  /* 0x0000001700907202 */ /* 0x000fe20000000f00 */
[----:B------:R-:W-:Y:S01]  /*4e40*/  IMAD.MOV.U32 R145, RZ, RZ, R22 ;  /* 0x000000ffff917224 */ /* 0x000fe200078e0016 */
[C---:B------:R-:W-:Y:S01]  /*4e50*/  HMMA.16816.F32 R16, R4.reuse, R38, R16 ;  /* 0x000000260410723c */ /* 0x040fe20000001810 */
[----:B------:R-:W2:Y:S03]  /*4e60*/  LDSM.16.MT88.4 R20, [R241+0x2100] ;  /* 0x00210000f114783b */ /* 0x000ea60000004200 */
[----:B------:R-:W-:Y:S01]  /*4e70*/  MOV R135, R12 ;  /* 0x0000000c00877202 */ /* 0x000fe20000000f00 */
[----:B------:R-:W-:Y:S01]  /*4e80*/  IMAD.MOV.U32 R134, RZ, RZ, R13 ;  /* 0x000000ffff867224 */ /* 0x000fe200078e000d */
[----:B------:R-:W-:Y:S01]  /*4e90*/  MOV R130, R15 ;  /* 0x0000000f00827202 */ /* 0x000fe20000000f00 */
[----:B------:R-:W-:Y:S01]  /*4ea0*/  IMAD.MOV.U32 R131, RZ, RZ, R14 ;  /* 0x000000ffff837224 */ /* 0x000fe200078e000e */
[----:B------:R-:W-:Y:S01]  /*4eb0*/  HMMA.16816.F32 R136, R4, R70, R60 ;  /* 0x000000460488723c */ /* 0x000fe2000000183c */
[----:B------:R-:W3:Y:S03]  /*4ec0*/  LDSM.16.MT88.4 R60, [R240+0x1900] ;  /* 0x00190000f03c783b */ /* 0x000ee60000004200 */
[----:B------:R-:W-:Y:S01]  /*4ed0*/  IMAD.MOV.U32 R168, RZ, RZ, R26 ;  /* 0x000000ffffa87224 */ /* 0x000fe200078e001a */
[----:B------:R-:W-:Y:S01]  /*4ee0*/  MOV R127, R27 ;  /* 0x0000001b007f7202 */ /* 0x000fe20000000f00 */
[----:B------:R-:W-:Y:S01]  /*4ef0*/  IMAD.MOV.U32 R126, RZ, RZ, R24 ;  /* 0x000000ffff7e7224 */ /* 0x000fe200078e0018 */
[----:B------:R-:W-:Y:S01]  /*4f00*/  LDSM.16.MT88.4 R36, [R237+0x3900] ;  /* 0x00390000ed24783b */ /* 0x000fe20000004200 */
[----:B-1----:R-:W-:Y:S01]  /*4f10*/  HMMA.16816.F32 R12, R8, R66, RZ ;  /* 0x00000042080c723c */ /* 0x002fe200000018ff */
[----:B------:R-:W-:-:S02]  /*4f20*/  IMAD.MOV.U32 R125, RZ, RZ, R25 ;  /* 0x000000ffff7d7224 */ /* 0x000fc400078e0019 */
[----:B------:R-:W1:Y:S05]  /*4f30*/  LDSM.16.MT88.4 R24, [R237+0x3100] ;  /* 0x00310000ed18783b */ /* 0x000e6a0000004200 */
[----:B------:R-:W-:Y:S01]  /*4f40*/  IMAD.MOV.U32 R172, RZ, RZ, R18 ;  /* 0x000000ffffac7224 */ /* 0x000fe200078e0012 */
[----:B------:R-:W-:Y:S01]  /*4f50*/  MOV R170, R16 ;  /* 0x0000001000aa7202 */ /* 0x000fe20000000f00 */
[----:B------:R-:W-:Y:S01]  /*4f60*/  IMAD.MOV.U32 R171, RZ, RZ, R19 ;  /* 0x000000ffffab7224 */ /* 0x000fe200078e0013 */
[----:B------:R-:W-:Y:S01]  /*4f70*/  HMMA.16816.F32 R92, R4, R46, R32 ;  /* 0x0000002e045c723c */ /* 0x000fe20000001820 */
[----:B------:R-:W-:-:S07]  /*4f80*/  IMAD.MOV.U32 R169, RZ, RZ, R17 ;  /* 0x000000ffffa97224 */ /* 0x000fce00078e0011 */
[----:B------:R-:W-:Y:S08]  /*4f90*/  HMMA.16816.F32 R16, R8, R64, RZ ;  /* 0x000000400810723c */ /* 0x000ff000000018ff */
[C---:B--2---:R-:W-:Y:S08]  /*4fa0*/  HMMA.16816.F32 R12, R4.reuse, R22, R12 ;  /* 0x00000016040c723c */ /* 0x044ff0000000180c */
[----:B------:R-:W-:Y:S01]  /*4fb0*/  HMMA.16816.F32 R28, R4, R40, R28 ;  /* 0x00000028041c723c */ /* 0x000fe2000000181c */
[----:B------:R-:W2:Y:S01]  /*4fc0*/  LDSM.16.MT88.4 R40, [R240+0x2100] ;  /* 0x00210000f028783b */ /* 0x000ea20000004200 */
[----:B------:R-:W-:Y:S01]  /*4fd0*/  MOV R155, R92 ;  /* 0x0000005c009b7202 */ /* 0x000fe20000000f00 */
[----:B------:R-:W-:Y:S01]  /*4fe0*/  IMAD.MOV.U32 R154, RZ, RZ, R93 ;  /* 0x000000ffff9a7224 */ /* 0x000fe200078e005d */
[----:B------:R-:W-:Y:S01]  /*4ff0*/  MOV R152, R95 ;  /* 0x0000005f00987202 */ /* 0x000fe20000000f00 */
[----:B------:R-:W-:-:S03]  /*5000*/  IMAD.MOV.U32 R153, RZ, RZ, R94 ;  /* 0x000000ffff997224 */ /* 0x000fc600078e005e */
[C---:B------:R-:W-:Y:S01]  /*5010*/  HMMA.16816.F32 R140, R4.reuse, R44, R48 ;  /* 0x0000002c048c723c */ /* 0x040fe20000001830 */
[----:B------:R-:W-:Y:S07]  /*5020*/  LDSM.16.MT88.4 R48, [R238+0x3900] ;  /* 0x00390000ee30783b */ /* 0x000fee0000004200 */
[----:B------:R-:W-:Y:S01]  /*5030*/  HMMA.16816.F32 R44, R4, R20, R16 ;  /* 0x00000014042c723c */ /* 0x000fe20000001810 */
[----:B------:R-:W-:Y:S01]  /*5040*/  IMAD.MOV.U32 R93, RZ, RZ, R14 ;  /* 0x000000ffff5d7224 */ /* 0x000fe200078e000e */
[----:B------:R-:W-:Y:S01]  /*5050*/  MOV R92, R15 ;  /* 0x0000000f005c7202 */ /* 0x000fe20000000f00 */
[----:B------:R-:W-:-:S02]  /*5060*/  IMAD.MOV.U32 R67, RZ, RZ, R13 ;  /* 0x000000ffff437224 */ /* 0x000fc400078e000d */
[----:B------:R-:W-:-:S03]  /*5070*/  IMAD.MOV.U32 R66, RZ, RZ, R12 ;  /* 0x000000ffff427224 */ /* 0x000fc600078e000c */
[----:B---3--:R-:W-:Y:S01]  /*5080*/  HMMA.16816.F32 R32, R8, R60, RZ ;  /* 0x0000003c0820723c */ /* 0x008fe200000018ff */
[----:B------:R-:W-:Y:S01]  /*5090*/  IMAD.MOV.U32 R119, RZ, RZ, R30 ;  /* 0x000000ffff777224 */ /* 0x000fe200078e001e */
[----:B------:R-:W-:Y:S01]  /*50a0*/  MOV R111, R28 ;  /* 0x0000001c006f7202 */ /* 0x000fe20000000f00 */
[----:B------:R-:W-:Y:S02]  /*50b0*/  IMAD.MOV.U32 R118, RZ, RZ, R31 ;  /* 0x000000ffff767224 */ /* 0x000fe400078e001f */
[----:B------:R-:W-:-:S03]  /*50c0*/  IMAD.MOV.U32 R103, RZ, RZ, R29 ;  /* 0x000000ffff677224 */ /* 0x000fc600078e001d */
[C---:B-1----:R-:W-:Y:S08]  /*50d0*/  HMMA.16816.F32 R12, R8.reuse, R26, RZ ;  /* 0x0000001a080c723c */ /* 0x042ff000000018ff */
[----:B------:R-:W-:Y:S01]  /*50e0*/  HMMA.16816.F32 R16, R8, R24, RZ ;  /* 0x000000180810723c */ /* 0x000fe200000018ff */
[----:B------:R-:W-:Y:S01]  /*50f0*/  IMAD.MOV.U32 R97, RZ, RZ, R45 ;  /* 0x000000ffff617224 */ /* 0x000fe200078e002d */
[----:B------:R-:W-:Y:S01]  /*5100*/  MOV R95, R47 ;  /* 0x0000002f005f7202 */ /* 0x000fe20000000f00 */
[----:B------:R-:W-:-:S02]  /*5110*/  IMAD.MOV.U32 R96, RZ, RZ, R46 ;  /* 0x000000ffff607224 */ /* 0x000fc400078e002e */
[----:B------:R-:W-:Y:S02]  /*5120*/  IMAD.MOV.U32 R94, RZ, RZ, R44 ;  /* 0x000000ffff5e7224 */ /* 0x000fe400078e002c */
[----:B------:R-:W-:Y:S01]  /*5130*/  LDSM.16.MT88.4 R44, [R241+0x3900] ;  /* 0x00390000f12c783b */ /* 0x000fe20000004200 */
[----:B------:R-:W-:Y:S03]  /*5140*/  HMMA.16816.F32 R28, R8, R62, RZ ;  /* 0x0000003e081c723c */ /* 0x000fe600000018ff */
[----:B------:R-:W1:Y:S05]  /*5150*/  LDSM.16.MT88.4 R60, [R240+0x3100] ;  /* 0x00310000f03c783b */ /* 0x000e6a0000004200 */
[----:B--2---:R-:W-:Y:S01]  /*5160*/  HMMA.16816.F32 R72, R4, R40, R32 ;  /* 0x000000280448723c */ /* 0x004fe20000001820 */
[----:B------:R-:W2:Y:S07]  /*5170*/  LDSM.16.MT88.4 R32, [R237+0x4900] ;  /* 0x00490000ed20783b */ /* 0x000eae0000004200 */
[----:B------:R-:W-:Y:S07]  /*5180*/  HMMA.16816.F32 R24, R8, R54, RZ ;  /* 0x000000360818723c */ /* 0x000fee00000018ff */
[----:B------:R-:W-:Y:S01]  /*5190*/  MOV R55, R95 ;  /* 0x0000005f00377202 */ /* 0x000fe20000000f00 */
[----:B------:R-:W-:Y:S01]  /*51a0*/  HMMA.16816.F32 R12, R4, R38, R12 ;  /* 0x00000026040c723c */ /* 0x000fe2000000180c */
[----:B------:R-:W-:-:S06]  /*51b0*/  IMAD.MOV.U32 R54, RZ, RZ, R96 ;  /* 0x000000ffff367224 */ /* 0x000fcc00078e0060 */
[----:B------:R-:W-:Y:S01]  /*51c0*/  IMAD.MOV.U32 R38, RZ, RZ, R121 ;  /* 0x000000ffff267224 */ /* 0x000fe200078e0079 */
[----:B------:R-:W-:Y:S01]  /*51d0*/  HMMA.16816.F32 R20, R4, R36, R16 ;  /* 0x000000240414723c */ /* 0x000fe20000001810 */
[----:B------:R-:W-:-:S07]  /*51e0*/  MOV R39, R120 ;  /* 0x0000007800277202 */ /* 0x000fce0000000f00 */
[----:B------:R-:W-:Y:S01]  /*51f0*/  HMMA.16816.F32 R68, R4, R42, R28 ;  /* 0x0000002a0444723c */ /* 0x000fe2000000181c */
[----:B------:R-:W3:Y:S07]  /*5200*/  LDSM.16.MT88.4 R40, [R240+0x3900] ;  /* 0x00390000f028783b */ /* 0x000eee0000004200 */
[----:B------:R-:W-:Y:S01]  /*5210*/  HMMA.16816.F32 R16, R8, R58, RZ ;  /* 0x0000003a0810723c */ /* 0x000fe200000018ff */
[----:B------:R-:W-:Y:S01]  /*5220*/  IMAD.MOV.U32 R102, RZ, RZ, R14 ;  /* 0x000000ffff667224 */ /* 0x000fe200078e000e */
[----:B------:R-:W-:Y:S01]  /*5230*/  MOV R100, R12 ;  /* 0x0000000c00647202 */ /* 0x000fe20000000f00 */
[----:B------:R-:W-:-:S02]  /*5240*/  IMAD.MOV.U32 R101, RZ, RZ, R15 ;  /* 0x000000ffff657224 */ /* 0x000fc400078e000f */
[----:B------:R-:W-:Y:S02]  /*5250*/  IMAD.MOV.U32 R0, RZ, RZ, R13 ;  /* 0x000000ffff007224 */ /* 0x000fe400078e000d */
[----:B------:R-:W-:Y:S01]  /*5260*/  IMAD.MOV.U32 R58, RZ, RZ, R93 ;  /* 0x000000ffff3a7224 */ /* 0x000fe200078e005d */
[C---:B------:R-:W-:Y:S01]  /*5270*/  HMMA.16816.F32 R28, R8.reuse, R52, RZ ;  /* 0x00000034081c723c */ /* 0x040fe200000018ff */
[----:B------:R-:W-:Y:S01]  /*5280*/  MOV R59, R92 ;  /* 0x0000005c003b7202 */ /* 0x000fe20000000f00 */
[----:B------:R-:W-:Y:S01]  /*5290*/  IMAD.MOV.U32 R64, RZ, RZ, R23 ;  /* 0x000000ffff407224 */ /* 0x000fe200078e0017 */
[----:B------:R-:W-:Y:S01]  /*52a0*/  MOV R65, R22 ;  /* 0x0000001600417202 */ /* 0x000fe20000000f00 */
[----:B------:R-:W-:Y:S01]  /*52b0*/  IMAD.MOV.U32 R37, RZ, RZ, R21 ;  /* 0x000000ffff257224 */ /* 0x000fe200078e0015 */
[----:B------:R-:W-:Y:S02]  /*52c0*/  MOV R36, R20 ;  /* 0x0000001400247202 */ /* 0x000fe40000000f00 */
[----:B------:R-:W-:Y:S01]  /*52d0*/  IMAD.MOV.U32 R52, RZ, RZ, R94 ;  /* 0x000000ffff347224 */ /* 0x000fe200078e005e */
[----:B-1----:R-:W-:Y:S01]  /*52e0*/  HMMA.16816.F32 R12, R8, R60, RZ ;  /* 0x0000003c080c723c */ /* 0x002fe200000018ff */
[----:B------:R-:W-:-:S06]  /*52f0*/  IMAD.MOV.U32 R53, RZ, RZ, R97 ;  /* 0x000000ffff357224 */ /* 0x000fcc00078e0061 */
[----:B------:R-:W-:Y:S01]  /*5300*/  IMAD.MOV.U32 R60, RZ, RZ, R66 ;  /* 0x000000ffff3c7224 */ /* 0x000fe200078e0042 */
[----:B------:R-:W-:Y:S01]  /*5310*/  HMMA.16816.F32 R92, R4, R50, R24 ;  /* 0x00000032045c723c */ /* 0x000fe20000001818 */
[----:B------:R-:W1:Y:S01]  /*5320*/  LDSM.16.MT88.4 R24, [R237+0x5100] ;  /* 0x00510000ed18783b */ /* 0x000e620000004200 */
[----:B------:R-:W-:Y:S01]  /*5330*/  IMAD.MOV.U32 R61, RZ, RZ, R67 ;  /* 0x000000ffff3d7224 */ /* 0x000fe200078e0043 */
[----:B------:R-:W-:Y:S01]  /*5340*/  MOV R66, R111 ;  /* 0x0000006f00427202 */ /* 0x000fe20000000f00 */
[----:B------:R-:W-:-:S03]  /*5350*/  IMAD.MOV.U32 R67, RZ, RZ, R103 ;  /* 0x000000ffff437224 */ /* 0x000fc600078e0067 */
[----:B------:R-:W-:Y:S01]  /*5360*/  IMAD.MOV.U32 R50, RZ, RZ, R168 ;  /* 0x000000ffff327224 */ /* 0x000fe200078e00a8 */
[----:B------:R-:W-:Y:S01]  /*5370*/  HMMA.16816.F32 R20, R8, R56, RZ ;  /* 0x000000380814723c */ /* 0x000fe200000018ff */
[----:B------:R-:W-:-:S06]  /*5380*/  MOV R51, R127 ;  /* 0x0000007f00337202 */ /* 0x000fcc0000000f00 */
[----:B------:R-:W-:Y:S01]  /*5390*/  IMAD.MOV.U32 R57, RZ, RZ, R99 ;  /* 0x000000ffff397224 */ /* 0x000fe200078e0063 */
[----:B------:R-:W-:Y:S01]  /*53a0*/  MOV R56, R98 ;  /* 0x0000006200387202 */ /* 0x000fe20000000f00 */
[C---:B------:R-:W-:Y:S07]  /*53b0*/  HMMA.16816.F32 R112, R4.reuse, R46, R16 ;  /* 0x0000002e0470723c */ /* 0x040fee0000001810 */
[----:B------:R-:W-:Y:S01]  /*53c0*/  IMAD.MOV.U32 R46, RZ, RZ, R172 ;  /* 0x000000ffff2e7224 */ /* 0x000fe200078e00ac */
[----:B------:R-:W-:Y:S01]  /*53d0*/  HMMA.16816.F32 R96, R4, R48, R28 ;  /* 0x000000300460723c */ /* 0x000fe2000000181c */
[----:B------:R-:W4:Y:S01]  /*53e0*/  LDSM.16.MT88.4 R28, [R238+0x4900] ;  /* 0x00490000ee1c783b */ /* 0x000f220000004200 */
[----:B------:R-:W-:-:S05]  /*53f0*/  IMAD.MOV.U32 R47, RZ, RZ, R171 ;  /* 0x000000ffff2f7224 */ /* 0x000fca00078e00ab */
[----:B------:R-:W-:Y:S01]  /*5400*/  IMAD.MOV.U32 R48, RZ, RZ, R126 ;  /* 0x000000ffff307224 */ /* 0x000fe200078e007e */
[----:B--2---:R-:W-:Y:S01]  /*5410*/  HMMA.16816.F32 R16, R8, R32, RZ ;  /* 0x000000200810723c */ /* 0x004fe200000018ff */
[----:B------:R-:W-:-:S06]  /*5420*/  IMAD.MOV.U32 R49, RZ, RZ, R125 ;  /* 0x000000ffff317224 */ /* 0x000fcc00078e007d */
[----:B------:R-:W-:Y:S01]  /*5430*/  IMAD.MOV.U32 R32, RZ, RZ, R102 ;  /* 0x000000ffff207224 */ /* 0x000fe200078e0066 */
[----:B---3--:R-:W-:Y:S01]  /*5440*/  HMMA.16816.F32 R104, R4, R40, R12 ;  /* 0x000000280468723c */ /* 0x008fe2000000180c */
[----:B------:R-:W-:-:S06]  /*5450*/  MOV R33, R101 ;  /* 0x0000006500217202 */ /* 0x000fcc0000000f00 */
[----:B------:R-:W-:Y:S01]  /*5460*/  MOV R40, R65 ;  /* 0x0000004100287202 */ /* 0x000fe20000000f00 */
[----:B------:R-:W-:Y:S01]  /*5470*/  HMMA.16816.F32 R12, R8, R34, RZ ;  /* 0x00000022080c723c */ /* 0x000fe200000018ff */
[----:B------:R-:W-:Y:S02]  /*5480*/  IMAD.MOV.U32 R41, RZ, RZ, R64 ;  /* 0x000000ffff297224 */ /* 0x000fe400078e0040 */
[----:B------:R-:W-:Y:S02]  /*5490*/  IMAD.MOV.U32 R64, RZ, RZ, R119 ;  /* 0x000000ffff407224 */ /* 0x000fe400078e0077 */
[----:B------:R-:W-:Y:S02]  /*54a0*/  IMAD.MOV.U32 R65, RZ, RZ, R118 ;  /* 0x000000ffff417224 */ /* 0x000fe400078e0076 */
[----:B------:R-:W-:Y:S01]  /*54b0*/  IMAD.MOV.U32 R35, RZ, RZ, R0 ;  /* 0x000000ffff237224 */ /* 0x000fe200078e0000 */
[----:B-1----:R-:W-:Y:S01]  /*54c0*/  HMMA.16816.F32 R172, R4, R24, R16 ;  /* 0x0000001804ac723c */ /* 0x002fe20000001810 */
[----:B------:R-:W1:Y:S01]  /*54d0*/  LDSM.16.MT88.4 R16, [R238+0x5100] ;  /* 0x00510000ee10783b */ /* 0x000e620000004200 */
[----:B------:R-:W-:-:S02]  /*54e0*/  FADD.FTZ R0, R110, R109 ;  /* 0x0000006d6e007221 */ /* 0x000fc40000010000 */
[----:B------:R-:W-:Y:S02]  /*54f0*/  IMAD.MOV.U32 R34, RZ, RZ, R100 ;  /* 0x000000ffff227224 */ /* 0x000fe400078e0064 */
[----:B------:R-:W-:Y:S02]  /*5500*/  FADD.FTZ R0, R108, R0 ;  /* 0x000000006c007221 */ /* 0x000fe40000010000 */
[----:B------:R-:W-:Y:S02]  /*5510*/  HMMA.16816.F32 R176, R4, R44, R20 ;  /* 0x0000002c04b0723c */ /* 0x000fe40000001814 */
[----:B------:R-:W-:-:S04]  /*5520*/  FADD.FTZ R0, R117, R0 ;  /* 0x0000000075007221 */ /* 0x000fc80000010000 */
[----:B------:R-:W-:Y:S01]  /*5530*/  FADD.FTZ R0, R116, R0 ;  /* 0x0000000074007221 */ /* 0x000fe20000010000 */
[----:B------:R-:W-:Y:S01]  /*5540*/  MOV R44, R170 ;  /* 0x000000aa002c7202 */ /* 0x000fe20000000f00 */
[----:B------:R-:W-:Y:S01]  /*5550*/  HMMA.16816.F32 R20, R8, R62, RZ ;  /* 0x0000003e0814723c */ /* 0x000fe200000018ff */
[----:B------:R-:W-:Y:S02]  /*5560*/  IMAD.MOV.U32 R45, RZ, RZ, R169 ;  /* 0x000000ffff2d7224 */ /* 0x000fe400078e00a9 */
[----:B------:R-:W-:Y:S02]  /*5570*/  FADD.FTZ R24, R124, R0 ;  /* 0x000000007c187221 */ /* 0x000fe40000010000 */
[----:B------:R-:W-:Y:S01]  /*5580*/  FADD.FTZ R0, R77, R76 ;  /* 0x0000004c4d007221 */ /* 0x000fe20000010000 */
[----:B------:R-:W-:Y:S01]  /*5590*/  MOV R76, R34 ;  /* 0x00000022004c7202 */ /* 0x000fe20000000f00 */
[----:B------:R-:W-:Y:S01]  /*55a0*/  IMAD.MOV.U32 R63, RZ, RZ, R37 ;  /* 0x000000ffff3f7224 */ /* 0x000fe200078e0025 */
[----:B------:R-:W-:Y:S01]  /*55b0*/  MOV R62, R36 ;  /* 0x00000024003e7202 */ /* 0x000fe20000000f00 */
[----:B------:R-:W-:Y:S01]  /*55c0*/  IMAD.MOV.U32 R37, RZ, RZ, R122 ;  /* 0x000000ffff257224 */ /* 0x000fe200078e007a */
[----:B------:R-:W-:Y:S01]  /*55d0*/  MOV R36, R123 ;  /* 0x0000007b00247202 */ /* 0x000fe20000000f00 */
[----:B------:R-:W-:Y:S01]  /*55e0*/  FADD.FTZ R0, R78, R0 ;  /* 0x000000004e007221 */ /* 0x000fe20000010000 */
[----:B------:R-:W-:Y:S01]  /*55f0*/  HMMA.16816.F32 R120, R4, R26, R12 ;  /* 0x0000001a0478723c */ /* 0x000fe2000000180c */
[----:B------:R-:W-:-:S02]  /*5600*/  IMAD.MOV.U32 R78, RZ, RZ, R32 ;  /* 0x000000ffff4e7224 */ /* 0x000fc400078e0020 */
[----:B------:R-:W-:Y:S01]  /*5610*/  IMAD.MOV.U32 R32, RZ, RZ, R62 ;  /* 0x000000ffff207224 */ /* 0x000fe200078e003e */
[----:B------:R-:W-:Y:S01]  /*5620*/  MOV R62, R40 ;  /* 0x00000028003e7202 */ /* 0x000fe20000000f00 */
[----:B------:R-:W-:Y:S02]  /*5630*/  IMAD.MOV.U32 R77, RZ, RZ, R35 ;  /* 0x000000ffff4d7224 */ /* 0x000fe400078e0023 */
[----:B------:R-:W-:Y:S01]  /*5640*/  FADD.FTZ R24, R128, R24 ;  /* 0x0000001880187221 */ /* 0x000fe20000010000 */
[----:B----4-:R-:W-:Y:S08]  /*5650*/  HMMA.16816.F32 R12, R8, R28, RZ ;  /* 0x0000001c080c723c */ /* 0x010ff000000018ff */
[----:B------:R-:W-:Y:S01]  /*5660*/  HMMA.16816.F32 R100, R4, R42, R20 ;  /* 0x0000002a0464723c */ /* 0x000fe20000001814 */
[----:B------:R-:W2:Y:S01]  /*5670*/  LDSM.16.MT88.4 R20, [R241+0x4900] ;  /* 0x00490000f114783b */ /* 0x000ea20000004200 */
[----:B------:R-:W-:-:S02]  /*5680*/  IMAD.MOV.U32 R34, RZ, RZ, R36 ;  /* 0x000000ffff227224 */ /* 0x000fc400078e0024 */
[----:B------:R-:W-:Y:S11]  /*5690*/  IMAD.MOV.U32 R40, RZ, RZ, R58 ;  /* 0x000000ffff287224 */ /* 0x000ff600078e003a */
[----:B------:R-:W-:Y:S01]  /*56a0*/  @!UPT UIADD3 URZ, URZ, URZ, URZ ;  /* 0x0000003f3f3ff290 */ /* 0x000fe2000fffe03f */
[----:B-1----:R-:W-:Y:S01]  /*56b0*/  HMMA.16816.F32 R108, R4, R16, R12 ;  /* 0x00000010046c723c */ /* 0x002fe2000000180c */
[----:B------:R-:W-:Y:S01]  /*56c0*/  MOV R35, R37 ;  /* 0x0000002500237202 */ /* 0x000fe20000000f00 */
[----:B------:R-:W-:Y:S01]  /*56d0*/  IMAD.MOV.U32 R28, RZ, RZ, R155 ;  /* 0x000000ffff1c7224 */ /* 0x000fe200078e009b */
[----:B------:R-:W-:Y:S02]  /*56e0*/  MOV R36, R147 ;  /* 0x0000009300247202 */ /* 0x000fe40000000f00 */
[----:B------:R-:W-:Y:S01]  /*56f0*/  MOV R29, R154 ;  /* 0x0000009a001d7202 */ /* 0x000fe20000000f00 */
[----:B------:R-:W-:Y:S02]  /*5700*/  IMAD.MOV.U32 R43, RZ, RZ, R65 ;  /* 0x000000ffff2b7224 */ /* 0x000fe400078e0041 */
[----:B------:R-:W-:Y:S01]  /*5710*/  HMMA.16816.F32 R12, R8, R30, RZ ;  /* 0x0000001e080c723c */ /* 0x000fe200000018ff */
[----:B------:R-:W-:Y:S01]  /*5720*/  MOV R42, R64 ;  /* 0x00000040002a7202 */ /* 0x000fe20000000f00 */
[----:B------:R-:W-:Y:S11]  /*5730*/  IMAD.MOV.U32 R58, RZ, RZ, R161 ;  /* 0x000000ffff3a7224 */ /* 0x000ff600078e00a1 */
[----:B------:R-:W-:Y:S11]  /*5740*/  @!UPT UIADD3 URZ, URZ, URZ, URZ ;  /* 0x0000003f3f3ff290 */ /* 0x000ff6000fffe03f */
[----:B------:R-:W-:Y:S01]  /*5750*/  HMMA.16816.F32 R116, R4, R18, R12 ;  /* 0x000000120474723c */ /* 0x000fe2000000180c */
[----:B------:R-:W1:Y:S01]  /*5760*/  LDSM.16.MT88.4 R16, [R241+0x5100] ;  /* 0x00510000f110783b */ /* 0x000e620000004200 */
[----:B------:R-:W-:Y:S02]  /*5770*/  IMAD.MOV.U32 R37, RZ, RZ, R146 ;  /* 0x000000ffff257224 */ /* 0x000fe400078e0092 */
[----:B------:R-:W-:Y:S01]  /*5780*/  IMAD.MOV.U32 R30, RZ, RZ, R153 ;  /* 0x000000ffff1e7224 */ /* 0x000fe200078e0099 */
[----:B------:R-:W-:Y:S01]  /*5790*/  MOV R65, R134 ;  /* 0x0000008600417202 */ /* 0x000fe20000000f00 */
[----:B------:R-:W-:Y:S01]  /*57a0*/  IMAD.MOV.U32 R31, RZ, RZ, R152 ;  /* 0x000000ffff1f7224 */ /* 0x000fe200078e0098 */
[----:B------:R3:W5:Y:S01]  /*57b0*/  LDL.LU R161, [R1+0x74] ;  /* 0x0000740001a17983 */ /* 0x0007620000300800 */
[----:B--2---:R-:W-:Y:S03]  /*57c0*/  HMMA.16816.F32 R12, R8, R20, RZ ;  /* 0x00000014080c723c */ /* 0x004fe600000018ff */
[----:B------:R-:W-:Y:S04]  /*57d0*/  LDSM.16.MT88.4 R152, [R237+0x1100] ;  /* 0x00110000ed98783b */ /* 0x000fe80000004200 */
[----:B------:R-:W-:Y:S01]  /*57e0*/  FADD.FTZ R20, R79, R0 ;  /* 0x000000004f147221 */ /* 0x000fe20000010000 */
[----:B------:R-:W-:Y:S01]  /*57f0*/  MOV R79, R33 ;  /* 0x00000021004f7202 */ /* 0x000fe20000000f00 */
[----:B------:R-:W-:-:S02]  /*5800*/  IMAD.MOV.U32 R33, RZ, RZ, R63 ;  /* 0x000000ffff217224 */ /* 0x000fc400078e003f */
[----:B------:R-:W-:Y:S11]  /*5810*/  FFMA.FTZ R21, R89, c[0x0][0x2d0], -R3 ;  /* 0x0000b40059157a23 */ /* 0x000ff60000010803 */
[----:B------:R-:W-:Y:S02]  /*5820*/  @!UPT UIADD3 URZ, URZ, URZ, URZ ;  /* 0x0000003f3f3ff290 */ /* 0x000fe4000fffe03f */
[----:B-1----:R-:W-:Y:S01]  /*5830*/  HMMA.16816.F32 R168, R4, R16, R12 ;  /* 0x0000001004a8723c */ /* 0x002fe2000000180c */
[----:B------:R-:W-:Y:S02]  /*5840*/  FFMA.FTZ R0, R84, c[0x0][0x2d0], -R2 ;  /* 0x0000b40054007a23 */ /* 0x000fe40000010802 */
[----:B------:R-:W-:Y:S02]  /*5850*/  IMAD.MOV.U32 R63, RZ, RZ, R41 ;  /* 0x000000ffff3f7224 */ /* 0x000fe400078e0029 */
[----:B------:R-:W-:Y:S01]  /*5860*/  IMAD.MOV.U32 R89, RZ, RZ, R33 ;  /* 0x000000ffff597224 */ /* 0x000fe200078e0021 */
[----:B------:R-:W-:Y:S02]  /*5870*/  MUFU.EX2 R21, R21 ;  /* 0x0000001500157308 */ /* 0x000fe40000000800 */
[----:B------:R-:W-:Y:S01]  /*5880*/  HMMA.16816.F32 R12, R8, R22, RZ ;  /* 0x00000016080c723c */ /* 0x000fe200000018ff */
[----:B------:R-:W-:Y:S01]  /*5890*/  IMAD.MOV.U32 R33, RZ, RZ, R39 ;  /* 0x000000ffff217224 */ /* 0x000fe200078e0027 */
[----:B------:R-:W-:-:S05]  /*58a0*/  MOV R41, R59 ;  /* 0x0000003b00297202 */ /* 0x000fca0000000f00 */
[--C-:B------:R-:W-:Y:S02]  /*58b0*/  FFMA.FTZ R22, R90, c[0x0][0x2d0], -R3.reuse ;  /* 0x0000b4005a167a23 */ /* 0x100fe40000010803 */
[--C-:B------:R-:W-:Y:S11]  /*58c0*/  FFMA.FTZ R23, R91, c[0x0][0x2d0], -R3.reuse ;  /* 0x0000b4005b177a23 */ /* 0x100ff60000010803 */
[----:B------:R-:W-:Y:S04]  /*58d0*/  @!UPT UIADD3 URZ, URZ, URZ, URZ ;  /* 0x0000003f3f3ff290 */ /* 0x000fe8000fffe03f */
[----:B------:R-:W-:Y:S01]  /*58e0*/  HMMA.16816.F32 R124, R4, R18, R12 ;  /* 0x00000012047c723c */ /* 0x000fe2000000180c */
[----:B------:R-:W1:Y:S01]  /*58f0*/  LDSM.16.MT88.4 R12, [R240+0x4900] ;  /* 0x00490000f00c783b */ /* 0x000e620000004200 */
[----:B------:R-:W-:Y:S01]  /*5900*/  MOV R39, R144 ;  /* 0x0000009000277202 */ /* 0x000fe20000000f00 */
[----:B------:R-:W-:-:S05]  /*5910*/  FFMA.FTZ R3, R87, c[0x0][0x2d0], -R3 ;  /* 0x0000b40057037a23 */ /* 0x000fca0000010803 */
[C---:B-1----:R-:W-:Y:S08]  /*5920*/  HMMA.16816.F32 R16, R8.reuse, R12, RZ ;  /* 0x0000000c0810723c */ /* 0x042ff000000018ff */
[----:B------:R-:W-:Y:S01]  /*5930*/  HMMA.16816.F32 R8, R8, R14, RZ ;  /* 0x0000000e0808723c */ /* 0x000fe200000018ff */
[----:B------:R-:W1:Y:S01]  /*5940*/  LDSM.16.MT88.4 R12, [R240+0x5100] ;  /* 0x00510000f00c783b */ /* 0x000e620000004200 */
[----:B------:R-:W-:Y:S01]  /*5950*/  IMAD.MOV.U32 R90, RZ, RZ, R62 ;  /* 0x000000ffff5a7224 */ /* 0x000fe200078e003e */
[----:B------:R-:W-:Y:S01]  /*5960*/  MOV R91, R63 ;  /* 0x0000003f005b7202 */ /* 0x000fe20000000f00 */
[----:B------:R-:W-:Y:S11]  /*5970*/  IMAD.MOV.U32 R62, RZ, RZ, R40 ;  /* 0x000000ffff3e7224 */ /* 0x000ff600078e0028 */
[----:B------:R-:W-:Y:S01]  /*5980*/  @!UPT UIADD3 URZ, URZ, URZ, URZ ;  /* 0x0000003f3f3ff290 */ /* 0x000fe2000fffe03f */
[C---:B-1----:R-:W-:Y:S08]  /*5990*/  HMMA.16816.F32 R16, R4.reuse, R12, R16 ;  /* 0x0000000c0410723c */ /* 0x042ff00000001810 */
[----:B------:R-:W-:Y:S07]  /*59a0*/  HMMA.16816.F32 R12, R4, R14, R8 ;  /* 0x0000000e040c723c */ /* 0x000fee0000001808 */
[----:B------:R-:W-:Y:S01]  /*59b0*/  FFMA.FTZ R4, R88, c[0x0][0x2d0], -R2 ;  /* 0x0000b40058047a23 */ /* 0x000fe20000010802 */
[----:B------:R-:W-:-:S02]  /*59c0*/  MOV R88, R32 ;  /* 0x0000002000587202 */ /* 0x000fc40000000f00 */
[----:B------:R-:W-:Y:S01]  /*59d0*/  MOV R32, R38 ;  /* 0x0000002600207202 */ /* 0x000fe20000000f00 */
[----:B------:R-:W-:Y:S02]  /*59e0*/  IMAD.MOV.U32 R38, RZ, RZ, R145 ;  /* 0x000000ffff267224 */ /* 0x000fe400078e0091 */
[----:B------:R-:W1:Y:S01]  /*59f0*/  LDSM.16.MT88.4 R144, [R238+0x1100] ;  /* 0x00110000ee90783b */ /* 0x000e620000004200 */
[----:B------:R2:W-:Y:S08]  /*5a00*/  MUFU.EX2 R7, R0 ;  /* 0x0000000000077308 */ /* 0x0005f00000000800 */
[----:B------:R-:W-:Y:S01]  /*5a10*/  MUFU.EX2 R8, R22 ;  /* 0x0000001600087308 */ /* 0x000fe20000000800 */
[----:B--2---:R-:W-:-:S02]  /*5a20*/  FFMA.FTZ R0, R86, c[0x0][0x2d0], -R2 ;  /* 0x0000b40056007a23 */ /* 0x004fc40000010802 */
[----:B------:R-:W-:-:S05]  /*5a30*/  FFMA.FTZ R2, R85, c[0x0][0x2d0], -R2 ;  /* 0x0000b40055027a23 */ /* 0x000fca0000010802 */
[----:B------:R-:W-:Y:S08]  /*5a40*/  MUFU.EX2 R5, R4 ;  /* 0x0000000400057308 */ /* 0x000ff00000000800 */
[----:B------:R-:W2:Y:S08]  /*5a50*/  MUFU.EX2 R9, R23 ;  /* 0x0000001700097308 */ /* 0x000eb00000000800 */
[----:B------:R4:W1:Y:S08]  /*5a60*/  MUFU.EX2 R22, R3 ;  /* 0x0000000300167308 */ /* 0x0008700000000800 */
[----:B------:R-:W1:Y:S08]  /*5a70*/  MUFU.EX2 R6, R0 ;  /* 0x0000000000067308 */ /* 0x000e700000000800 */
[----:B------:R-:W3:Y:S01]  /*5a80*/  MUFU.EX2 R4, R2 ;  /* 0x0000000200047308 */ /* 0x000ee20000000800 */
[----:B------:R-:W-:-:S02]  /*5a90*/  IMAD.MOV.U32 R63, RZ, RZ, R41 ;  /* 0x000000ffff3f7224 */ /* 0x000fc400078e0029 */
[----:B------:R-:W-:Y:S02]  /*5aa0*/  IMAD.MOV.U32 R40, RZ, RZ, R66 ;  /* 0x000000ffff287224 */ /* 0x000fe400078e0042 */
[----:B------:R-:W-:Y:S01]  /*5ab0*/  IMAD.MOV.U32 R41, RZ, RZ, R67 ;  /* 0x000000ffff297224 */ /* 0x000fe200078e0043 */
[----:B------:R-:W-:Y:S01]  /*5ac0*/  MOV R67, R130 ;  /* 0x0000008200437202 */ /* 0x000fe20000000f00 */
[----:B------:R-:W-:Y:S01]  /*5ad0*/  IMAD.MOV.U32 R66, RZ, RZ, R131 ;  /* 0x000000ffff427224 */ /* 0x000fe200078e0083 */
[----:B--2---:R-:W-:Y:S01]  /*5ae0*/  F2FP.PACK_AB R128, R8, R9 ;  /* 0x000000090880723e */ /* 0x004fe200000000ff */
[----:B----4-:R-:W-:Y:S01]  /*5af0*/  FADD.FTZ R3, R129, R24 ;  /* 0x0000001881037221 */ /* 0x010fe20000010000 */
[----:B-1----:R-:W-:Y:S02]  /*5b00*/  F2FP.PACK_AB R130, R22, R21 ;  /* 0x000000151682723e */ /* 0x002fe400000000ff */
[----:B------:R-:W-:Y:S02]  /*5b10*/  F2FP.PACK_AB R129, R6, R7 ;  /* 0x000000070681723e */ /* 0x000fe400000000ff */
[----:B---3--:R-:W-:-:S07]  /*5b20*/  F2FP.PACK_AB R131, R4, R5 ;  /* 0x000000050483723e */ /* 0x008fce00000000ff */
[C---:B------:R-:W-:Y:S08]  /*5b30*/  HMMA.16816.F32 R148, R128.reuse, R144, R148 ;  /* 0x000000908094723c */ /* 0x040ff00000001894 */
[C---:B------:R-:W-:Y:S01]  /*5b40*/  HMMA.16816.F32 R144, R128.reuse, R146, R136 ;  /* 0x000000928090723c */ /* 0x040fe20000001888 */
[----:B------:R-:W1:Y:S07]  /*5b50*/  LDSM.16.MT88.4 R136, [R241+0x1100] ;  /* 0x00110000f188783b */ /* 0x000e6e0000004200 */
[C---:B------:R-:W-:Y:S08]  /*5b60*/  HMMA.16816.F32 R156, R128.reuse, R152, R156 ;  /* 0x00000098809c723c */ /* 0x040ff0000000189c */
[C---:B------:R-:W-:Y:S01]  /*5b70*/  HMMA.16816.F32 R152, R128.reuse, R154, R32 ;  /* 0x0000009a8098723c */ /* 0x040fe20000001820 */
[----:B------:R-:W2:Y:S07]  /*5b80*/  LDSM.16.MT88.4 R32, [R240+0x1100] ;  /* 0x00110000f020783b */ /* 0x000eae0000004200 */
[C---:B-1----:R-:W-:Y:S08]  /*5b90*/  HMMA.16816.F32 R140, R128.reuse, R136, R140 ;  /* 0x00000088808c723c */ /* 0x042ff0000000188c */
[C---:B------:R-:W-:Y:S08]  /*5ba0*/  HMMA.16816.F32 R136, R128.reuse, R138, R28 ;  /* 0x0000008a8088723c */ /* 0x040ff0000000181c */
[C---:B--2---:R-:W-:Y:S01]  /*5bb0*/  HMMA.16816.F32 R28, R128.reuse, R32, R40 ;  /* 0x00000020801c723c */ /* 0x044fe20000001828 */
[----:B------:R-:W1:Y:S07]  /*5bc0*/  LDSM.16.MT88.4 R40, [R237+0x2900] ;  /* 0x00290000ed28783b */ /* 0x000e6e0000004200 */
[----:B------:R-:W-:Y:S01]  /*5bd0*/  HMMA.16816.F32 R32, R128, R34, R48 ;  /* 0x000000228020723c */ /* 0x000fe20000001830 */
[----:B------:R-:W2:Y:S01]  /*5be0*/  LDSM.16.MT88.4 R48, [R238+0x2900] ;  /* 0x00290000ee30783b */ /* 0x000ea20000004200 */
[----:B------:R-:W-:-:S02]  /*5bf0*/  IMAD.MOV.U32 R59, RZ, RZ, R160 ;  /* 0x000000ffff3b7224 */ /* 0x000fc400078e00a0 */
[----:B------:R-:W-:Y:S01]  /*5c00*/  IMAD.MOV.U32 R64, RZ, RZ, R135 ;  /* 0x000000ffff407224 */ /* 0x000fe200078e0087 */
[----:B------:R3:W5:Y:S03]  /*5c10*/  LDL.LU R160, [R1+0x70] ;  /* 0x0000700001a07983 */ /* 0x0007660000300800 */
[C---:B-1----:R-:W-:Y:S08]  /*5c20*/  HMMA.16816.F32 R36, R128.reuse, R40, R36 ;  /* 0x000000288024723c */ /* 0x042ff00000001824 */
[C---:B------:R-:W-:Y:S08]  /*5c30*/  HMMA.16816.F32 R40, R128.reuse, R42, R44 ;  /* 0x0000002a8028723c */ /* 0x040ff0000000182c */
[C---:B--2---:R-:W-:Y:S01]  /*5c40*/  HMMA.16816.F32 R44, R128.reuse, R48, R56 ;  /* 0x00000030802c723c */ /* 0x044fe20000001838 */
[----:B------:R-:W1:Y:S07]  /*5c50*/  LDSM.16.MT88.4 R56, [R241+0x2900] ;  /* 0x00290000f138783b */ /* 0x000e6e0000004200 */
[----:B------:R-:W-:Y:S01]  /*5c60*/  HMMA.16816.F32 R48, R128, R50, R64 ;  /* 0x000000328030723c */ /* 0x000fe20000001840 */
[----:B------:R-:W2:Y:S01]  /*5c70*/  LDSM.16.MT88.4 R64, [R240+0x2900] ;  /* 0x00290000f040783b */ /* 0x000ea20000004200 */
[----:B------:R-:W-:-:S04]  /*5c80*/  FADD.FTZ R0, R80, R20 ;  /* 0x0000001450007221 */ /* 0x000fc80000010000 */
[----:B------:R-:W-:-:S04]  /*5c90*/  FADD.FTZ R0, R81, R0 ;  /* 0x0000000051007221 */ /* 0x000fc80000010000 */
[----:B------:R-:W-:-:S04]  /*5ca0*/  FADD.FTZ R2, R83, R0 ;  /* 0x0000000053027221 */ /* 0x000fc80000010000 */
[----:B------:R-:W-:Y:S02]  /*5cb0*/  FADD.FTZ R2, R82, R2 ;  /* 0x0000000252027221 */ /* 0x000fe40000010000 */
[----:B------:R-:W-:Y:S01]  /*5cc0*/  LDSM.16.MT88.4 R80, [R238+0x4100] ;  /* 0x00410000ee50783b */ /* 0x000fe20000004200 */
[C---:B-1----:R-:W-:Y:S08]  /*5cd0*/  HMMA.16816.F32 R52, R128.reuse, R56, R52 ;  /* 0x000000388034723c */ /* 0x042ff00000001834 */
[C---:B------:R-:W-:Y:S08]  /*5ce0*/  HMMA.16816.F32 R56, R128.reuse, R58, R60 ;  /* 0x0000003a8038723c */ /* 0x040ff0000000183c */
[C---:B--2---:R-:W-:Y:S01]  /*5cf0*/  HMMA.16816.F32 R60, R128.reuse, R64, R72 ;  /* 0x00000040803c723c */ /* 0x044fe20000001848 */
[----:B------:R-:W1:Y:S07]  /*5d00*/  LDSM.16.MT88.4 R72, [R237+0x4100] ;  /* 0x00410000ed48783b */ /* 0x000e6e0000004200 */
[C---:B------:R-:W-:Y:S08]  /*5d10*/  HMMA.16816.F32 R64, R128.reuse, R66, R68 ;  /* 0x000000428040723c */ /* 0x040ff00000001844 */
[C---:B-1----:R-:W-:Y:S01]  /*5d20*/  HMMA.16816.F32 R68, R128.reuse, R72, R88 ;  /* 0x000000488044723c */ /* 0x042fe20000001858 */
[----:B------:R-:W-:Y:S07]  /*5d30*/  LDSM.16.MT88.4 R88, [R241+0x4100] ;  /* 0x00410000f158783b */ /* 0x000fee0000004200 */
[C---:B------:R-:W-:Y:S08]  /*5d40*/  HMMA.16816.F32 R72, R128.reuse, R74, R76 ;  /* 0x0000004a8048723c */ /* 0x040ff0000000184c */
[C---:B------:R-:W-:Y:S01]  /*5d50*/  HMMA.16816.F32 R76, R128.reuse, R80, R96 ;  /* 0x00000050804c723c */ /* 0x040fe20000001860 */
[----:B------:R-:W1:Y:S07]  /*5d60*/  LDSM.16.MT88.4 R96, [R240+0x4100] ;  /* 0x00410000f060783b */ /* 0x000e6e0000004200 */
[C---:B------:R-:W-:Y:S08]  /*5d70*/  HMMA.16816.F32 R80, R128.reuse, R82, R92 ;  /* 0x000000528050723c */ /* 0x040ff0000000185c */
[----:B-1----:R-:W-:Y:S01]  /*5d80*/  HMMA.16816.F32 R92, R128, R96, R104 ;  /* 0x00000060805c723c */ /* 0x002fe20000001868 */
[----:B------:R-:W1:Y:S01]  /*5d90*/  LDSM.16.MT88.4 R104, [R237+0x5900] ;  /* 0x00590000ed68783b */ /* 0x000e620000004200 */
[----:B------:R-:W-:-:S06]  /*5da0*/  FADD.FTZ R0, R9, R3 ;  /* 0x0000000309007221 */ /* 0x000fcc0000010000 */
[C---:B------:R-:W-:Y:S01]  /*5db0*/  HMMA.16816.F32 R84, R128.reuse, R88, R176 ;  /* 0x000000588054723c */ /* 0x040fe200000018b0 */
[----:B------:R-:W-:Y:S02]  /*5dc0*/  FADD.FTZ R0, R8, R0 ;  /* 0x0000000008007221 */ /* 0x000fe40000010000 */
[----:B------:R-:W-:Y:S05]  /*5dd0*/  LDSM.16.MT88.4 R8, [R240+0x5900] ;  /* 0x00590000f008783b */ /* 0x000fea0000004200 */
[C---:B------:R-:W-:Y:S01]  /*5de0*/  HMMA.16816.F32 R88, R128.reuse, R90, R112 ;  /* 0x0000005a8058723c */ /* 0x040fe20000001870 */
[----:B------:R-:W2:Y:S07]  /*5df0*/  LDSM.16.MT88.4 R112, [R238+0x5900] ;  /* 0x00590000ee70783b */ /* 0x000eae0000004200 */
[----:B------:R-:W-:Y:S01]  /*5e00*/  HMMA.16816.F32 R96, R128, R98, R100 ;  /* 0x000000628060723c */ /* 0x000fe20000001864 */
[----:B------:R-:W-:-:S07]  /*5e10*/  FADD.FTZ R7, R7, R2 ;  /* 0x0000000207077221 */ /* 0x000fce0000010000 */
[C---:B-1----:R-:W-:Y:S08]  /*5e20*/  HMMA.16816.F32 R100, R128.reuse, R104, R172 ;  /* 0x000000688064723c */ /* 0x042ff000000018ac */
[----:B------:R-:W-:Y:S01]  /*5e30*/  HMMA.16816.F32 R104, R128, R106, R120 ;  /* 0x0000006a8068723c */ /* 0x000fe20000001878 */
[----:B------:R-:W1:Y:S01]  /*5e40*/  LDSM.16.MT88.4 R120, [R241+0x5900] ;  /* 0x00590000f178783b */ /* 0x000e620000004200 */
[----:B------:R-:W-:-:S02]  /*5e50*/  FADD.FTZ R6, R6, R7 ;  /* 0x0000000706067221 */ /* 0x000fc40000010000 */
[----:B------:R-:W-:Y:S02]  /*5e60*/  FADD.FTZ R0, R21, R0 ;  /* 0x0000000015007221 */ /* 0x000fe40000010000 */
[----:B------:R-:W-:Y:S02]  /*5e70*/  FADD.FTZ R5, R5, R6 ;  /* 0x0000000605057221 */ /* 0x000fe40000010000 */
[----:B------:R-:W-:Y:S02]  /*5e80*/  FADD.FTZ R2, R22, R0 ;  /* 0x0000000016027221 */ /* 0x000fe40000010000 */
[----:B------:R-:W-:Y:S01]  /*5e90*/  FADD.FTZ R0, R4, R5 ;  /* 0x0000000504007221 */ /* 0x000fe20000010000 */
[----:B------:R-:W-:Y:S02]  /*5ea0*/  UIMAD.WIDE.U32 UR28, UR26, UR4, URZ ;  /* 0x000000041a1c72a5 */ /* 0x000fe4000f8e003f */
[----:B------:R3:W-:Y:S04]  /*5eb0*/  STL [R1+0x44], R2 ;  /* 0x0000440201007387 */ /* 0x0007e80000100800 */
[----:B------:R3:W-:Y:S01]  /*5ec0*/  STL [R1+0x4c], R0 ;  /* 0x00004c0001007387 */ /* 0x0007e20000100800 */
[----:B------:R-:W-:Y:S01]  /*5ed0*/  PLOP3.LUT P0, PT, PT, PT, UP6, 0x40, 0x0 ;  /* 0x000000000000781c */ /* 0x000fe20003f0e868 */
[----:B------:R-:W-:-:S02]  /*5ee0*/  @UP5 UMOV UR27, UR29 ;  /* 0x0000001d001b5c82 */ /* 0x000fc40008000000 */
[----:B------:R-:W-:Y:S01]  /*5ef0*/  @UP5 USHF.R.U32.HI UR26, URZ, UR5, UR27 ;  /* 0x000000053f1a5299 */ /* 0x000fe2000801161b */
[----:B--2---:R-:W-:Y:S03]  /*5f00*/  HMMA.16816.F32 R108, R128, R112, R108 ;  /* 0x00000070806c723c */ /* 0x004fe6000000186c */
[----:B------:R-:W-:-:S03]  /*5f10*/  UIADD3 UR4, UR25, UR26, URZ ;  /* 0x0000001a19047290 */ /* 0x000fc6000fffe03f */
[----:B------:R-:W-:Y:S02]  /*5f20*/  ULDC UR25, c[0x0][0x328] ;  /* 0x0000ca0000197ab9 */ /* 0x000fe40000000800 */
[----:B------:R-:W-:Y:S01]  /*5f30*/  HMMA.16816.F32 R112, R128, R114, R116 ;  /* 0x000000728070723c */ /* 0x000fe20000001874 */
[----:B------:R-:W-:Y:S02]  /*5f40*/  UIADD3 UR24, UR24, -0x2, URZ ;  /* 0xfffffffe18187890 */ /* 0x000fe4000fffe03f */
[----:B------:R-:W-:-:S05]  /*5f50*/  UIADD3 UR25, UR4, UR25, URZ ;  /* 0x0000001904197290 */ /* 0x000fca000fffe03f */
[C---:B-1----:R-:W-:Y:S08]  /*5f60*/  HMMA.16816.F32 R116, R128.reuse, R120, R168 ;  /* 0x000000788074723c */ /* 0x042ff000000018a8 */
[C---:B------:R-:W-:Y:S08]  /*5f70*/  HMMA.16816.F32 R120, R128.reuse, R122, R124 ;  /* 0x0000007a8078723c */ /* 0x040ff0000000187c */
[C---:B------:R-:W-:Y:S08]  /*5f80*/  HMMA.16816.F32 R124, R128.reuse, R8, R16 ;  /* 0x00000008807c723c */ /* 0x040ff00000001810 */
[----:B------:R-:W-:Y:S01]  /*5f90*/  HMMA.16816.F32 R128, R128, R10, R12 ;  /* 0x0000000a8080723c */ /* 0x000fe2000000180c */
[----:B------:R-:W-:Y:S07]  /*5fa0*/  @P0 BRA `(.L_x_402) ;  /* 0x0000018000000947 */ /* 0x000fee0003800000 */
[----:B---3--:R-:W-:Y:S01]  /*5fb0*/  ISETP.LT.AND P0, PT, RZ, UR4, PT ;  /* 0x00000004ff007c0c */ /* 0x008fe2000bf01270 */
[----:B------:R-:W-:-:S12]  /*5fc0*/  UIADD3 UR26, UR4, -0x1, URZ ;  /* 0xffffffff041a7890 */ /* 0x000fd8000fffe03f */
[----:B------:R-:W-:Y:S05]  /*5fd0*/  @P0 BRA `(.L_x_403) ;  /* 0x000000a000000947 */ /* 0x000fea0003800000 */
[----:B------:R-:W-:Y:S02]  /*5fe0*/  UMOV UR26, 0x1 ;  /* 0x00000001001a7882 */ /* 0x000fe40000000000 */
        /* <DEDUP_REMOVED lines=9> */
.L_x_403:
[----:B------:R-:W-:Y:S02]  /*6080*/  UMOV UR5, 0x1 ;  /* 0x0000000100057882 */ /* 0x000fe40000000000 */
[----:B------:R-:W-:Y:S02]  /*6090*/  ULDC UR4, c[0x0][0x32c] ;  /* 0x0000cb0000047ab9 */ /* 0x000fe40000000800 */
[----:B------:R-:W-:-:S03]  /*60a0*/  UISETP.NE.AND UP0, UPT, UR5, UR4, UPT ;  /* 0x000000040500728c */ /* 0x000fc6000bf05270 */
[----:B------:R-:W-:Y:S02]  /*60b0*/  ULDC.64 UR4, c[0x0][0x330] ;  /* 0x0000cc0000047ab9 */ /* 0x000fe40000000a00 */
[----:B------:R-:W-:-:S07]  /*60c0*/  UIMAD.WIDE.U32 UR28, UR26, UR4, URZ ;  /* 0x000000041a1c72a5 */ /* 0x000fce000f8e003f */
[----:B------:R-:W-:Y:S02]  /*60d0*/  @UP0 UMOV UR27, UR29 ;  /* 0x0000001d001b0c82 */ /* 0x000fe40008000000 */
[----:B------:R-:W-:Y:S02]  /*60e0*/  @UP0 USHF.R.U32.HI UR26, URZ, UR5, UR27 ;  /* 0x000000053f1a0299 */ /* 0x000fe4000801161b */
.L_x_404:
[----:B------:R-:W-:Y:S02]  /*60f0*/  ULDC UR4, c[0x0][0x32c] ;  /* 0x0000cb0000047ab9 */ /* 0x000fe40000000800 */
[----:B------:R-:W-:-:S04]  /*6100*/  UIMAD UR4, UR26, UR4, UR4 ;  /* 0x000000041a0472a4 */ /* 0x000fc8000f8e0204 */
[----:B------:R-:W-:-:S04]  /*6110*/  UISETP.LT.AND UP0, UPT, UR25, UR4, UPT ;  /* 0x000000041900728c */ /* 0x000fc8000bf01270 */
[----:B------:R-:W-:-:S04]  /*6120*/  USEL UR25, UR25, UR4, UP0 ;  /* 0x0000000419197287 */ /* 0x000fc80008000000 */
.L_x_402:
[----:B---3--:R-:W-:-:S04]  /*6130*/  UIMAD.WIDE UR4, UR25, 0x2aaaaaab, URZ ;  /* 0x2aaaaaab190478a5 */ /* 0x008fc8000f8e023f */
[----:B------:R-:W-:-:S04]  /*6140*/  USHF.R.U32.HI UR4, URZ, 0x1f, UR5 ;  /* 0x0000001f3f047899 */ /* 0x000fc80008011605 */
[----:B------:R-:W-:-:S04]  /*6150*/  ULEA.HI.SX32 UR4, UR5, UR4, 0x1d ;  /* 0x0000000405047291 */ /* 0x000fc8000f8fea3f */
[----:B------:R-:W-:-:S04]  /*6160*/  UISETP.LT.AND UP0, UPT, UR8, UR4, UPT ;  /* 0x000000040800728c */ /* 0x000fc8000bf01270 */
[----:B------:R-:W-:-:S04]  /*6170*/  USEL UR4, UR8, UR4, !UP0 ;  /* 0x0000000408047287 */ /* 0x000fc8000c000000 */
[----:B------:R-:W-:-:S06]  /*6180*/  UISETP.GE.AND UP0, UPT, UR24, UR4, UPT ;  /* 0x000000041800728c */ /* 0x000fcc000bf06270 */
[----:B------:R-:W-:-:S13]  /*6190*/  PLOP3.LUT P0, PT, PT, PT, UP0, 0x40, 0x0 ;  /* 0x000000000000781c */ /* 0x000fda0003f0e808 */
[----:B------:R-:W-:Y:S05]  /*61a0*/  @P0 BRA `(.L_x_405) ;  /* 0x00003cc000000947 */ /* 0x000fea0003800000 */
[----:B------:R-:W2:Y:S04]  /*61b0*/  LDL R3, [R1+0x30] ;  /* 0x0000300001037983 */ /* 0x000ea80000100800 */
[----:B------:R-:W2:Y:S04]  /*61c0*/  LDL R4, [R1+0x6c] ;  /* 0x00006c0001047983 */ /* 0x000ea80000100800 */
[----:B------:R-:W3:Y:S04]  /*61d0*/  LDL R2, [R1+0x68] ;  /* 0x0000680001027983 */ /* 0x000ee80000100800 */
[----:B------:R-:W3:Y:S01]  /*61e0*/  LDL R0, [R1+0x60] ;  /* 0x0000600001007983 */ /* 0x000ee20000100800 */
[----:B------:R-:W-:-:S02]  /*61f0*/  IMAD.MOV.U32 R135, RZ, RZ, R132 ;  /* 0x000000ffff877224 */ /* 0x000fc400078e0084 */
[----:B------:R-:W-:Y:S01]  /*6200*/  IMAD.MOV.U32 R134, RZ, RZ, R133 ;  /* 0x000000ffff867224 */ /* 0x000fe200078e0085 */
[----:B------:R-:W-:Y:S01]  /*6210*/  UMOV UR5, UR24 ;  /* 0x0000001800057c82 */ /* 0x000fe20008000000 */
[C---:B--2---:R-:W-:Y:S02]  /*6220*/  SHF.L.U64.HI R4, R3.reuse, 0x1, R4 ;  /* 0x0000000103047819 */ /* 0x044fe40000010204 */
[----:B------:R-:W-:-:S03]  /*6230*/  SHF.L.U32 R3, R3, 0x1, RZ ;  /* 0x0000000103037819 */ /* 0x000fc600000006ff */
[----:B------:R1:W-:Y:S01]  /*6240*/  STL [R1+0x1c], R4 ;  /* 0x00001c0401007387 */ /* 0x0003e20000100800 */
[C---:B---3--:R-:W-:Y:S01]  /*6250*/  SHF.L.U64.HI R2, R0.reuse, 0x1, R2 ;  /* 0x0000000100027819 */ /* 0x048fe20000010202 */
[----:B------:R-:W-:Y:S02]  /*6260*/  IMAD.SHL.U32 R0, R0, 0x2, RZ ;  /* 0x0000000200007824 */ /* 0x000fe400078e00ff */
[----:B------:R1:W-:Y:S04]  /*6270*/  STL [R1+0x64], R3 ;  /* 0x0000640301007387 */ /* 0x0003e80000100800 */
[----:B------:R1:W-:Y:S04]  /*6280*/  STL [R1+0x20], R2 ;  /* 0x0000200201007387 */ /* 0x0003e80000100800 */
[----:B------:R1:W-:Y:S02]  /*6290*/  STL [R1+0x2c], R0 ;  /* 0x00002c0001007387 */ /* 0x0003e40000100800 */
.L_x_418:
[----:B-1----:R-:W2:Y:S01]  /*62a0*/  LDL R2, [R1+0x4] ;  /* 0x0000040001027983 */ /* 0x002ea20000100800 */
[----:B------:R-:W-:Y:S04]  /*62b0*/  DEPBAR.LE SB0, 0x0 ;  /* 0x000080000000791a */ /* 0x000fe80000000000 */
[----:B------:R-:W3:Y:S01]  /*62c0*/  LDL R0, [R1] ;  /* 0x0000000001007983 */ /* 0x000ee20000100800 */
[----:B------:R-:W-:Y:S03]  /*62d0*/  UISETP.GT.AND UP0, UPT, UR8, UR5, UPT ;  /* 0x000000050800728c */ /* 0x000fe6000bf04270 */
[----:B------:R-:W-:Y:S03]  /*62e0*/  BAR.SYNC.DEFER_BLOCKING 0x0 ;  /* 0x0000000000007b1d */ /* 0x000fe60000010000 */
[----:B------:R-:W-:Y:S03]  /*62f0*/  PLOP3.LUT P0, PT, PT, PT, UP0, 0x80, 0x0 ;  /* 0x000000000000781c */ /* 0x000fe60003f0f008 */
[----:B------:R1:W4:Y:S04]  /*6300*/  LDSM.16.M88.4 R8, [R236+0x10100] ;  /* 0x01010000ec08783b */ /* 0x0003280000000200 */
[----:B------:R1:W1:Y:S04]  /*6310*/  LDSM.16.M88.4 R16, [R236+0x10900] ;  /* 0x01090000ec10783b */ /* 0x0002680000000200 */
[----:B------:R1:W1:Y:S04]  /*6320*/  LDSM.16.M88.4 R24, [R236+0x11100] ;  /* 0x01110000ec18783b */ /* 0x0002680000000200 */
[----:B------:R1:W1:Y:S04]  /*6330*/  LDSM.16.M88.4 R168, [R243] ;  /* 0x00000000f3a8783b */ /* 0x0002680000000200 */
[----:B--2---:R2:W1:Y:S04]  /*6340*/  LDSM.16.M88.4 R172, [R2] ;  /* 0x0000000002ac783b */ /* 0x0044680000000200 */
[----:B---3--:R2:W3:Y:S01]  /*6350*/  LDSM.16.M88.4 R176, [R0] ;  /* 0x0000000000b0783b */ /* 0x0084e20000000200 */
[----:B------:R-:W-:-:S05]  /*6360*/  @P0 BRA `(.L_x_406) ;  /* 0x000004b000000947 */ /* 0x000fca0003800000 */
[----:B----4-:R-:W4:Y:S01]  /*6370*/  LDL R4, [R1+0x28] ;  /* 0x0000280001047983 */ /* 0x010f220000100800 */
[----:B------:R-:W-:Y:S03]  /*6380*/  BSSY B0, `(.L_x_406) ;  /* 0x0000049000007945 */ /* 0x000fe60003800000 */
[----:B--2---:R-:W2:Y:S04]  /*6390*/  LDL R6, [R1+0x24] ;  /* 0x0000240001067983 */ /* 0x004ea80000100800 */
[----:B---3--:R-:W3:Y:S04]  /*63a0*/  LDL R23, [R1+0x30] ;  /* 0x0000300001177983 */ /* 0x008ee80000100800 */
[----:B------:R-:W2:Y:S04]  /*63b0*/  LDL R5, [R1+0x64] ;  /* 0x0000640001057983 */ /* 0x000ea80000100800 */
[----:B------:R-:W2:Y:S04]  /*63c0*/  LDL R22, [R1+0x1c] ;  /* 0x00001c0001167983 */ /* 0x000ea80000100800 */
[----:B------:R-:W2:Y:S04]  /*63d0*/  LDL R15, [R1+0x8] ;  /* 0x00000800010f7983 */ /* 0x000ea80000100800 */
[----:B------:R-:W2:Y:S04]  /*63e0*/  LDL R20, [R1+0x2c] ;  /* 0x00002c0001147983 */ /* 0x000ea80000100800 */
[----:B------:R-:W2:Y:S04]  /*63f0*/  LDL R7, [R1+0x20] ;  /* 0x0000200001077983 */ /* 0x000ea80000100800 */
[----:B------:R-:W2:Y:S04]  /*6400*/  LDL R12, [R1+0x38] ;  /* 0x00003800010c7983 */ /* 0x000ea80000100800 */
[----:B------:R-:W2:Y:S04]  /*6410*/  LDL R13, [R1+0x54] ;  /* 0x00005400010d7983 */ /* 0x000ea80000100800 */
[----:B------:R-:W2:Y:S04]  /*6420*/  LDL R14, [R1+0x34] ;  /* 0x00003400010e7983 */ /* 0x000ea80000100800 */
[----:B------:R-:W2:Y:S01]  /*6430*/  LDL R21, [R1+0x50] ;  /* 0x0000500001157983 */ /* 0x000ea20000100800 */
[----:B----4-:R-:W-:Y:S01]  /*6440*/  IMAD.WIDE.U32 R2, R4, c[0x0][0x208], RZ ;  /* 0x0000820004027a25 */ /* 0x010fe200078e00ff */
[----:B------:R-:W-:Y:S05]  /*6450*/  SHF.R.S32.HI R0, RZ, 0x1f, R4 ;  /* 0x0000001fff007819 */ /* 0x000fea0000011404 */
[----:B------:R-:W-:Y:S01]  /*6460*/  IMAD R0, R0, c[0x0][0x208], RZ ;  /* 0x0000820000007a24 */ /* 0x000fe200078e02ff */
[----:B---3--:R-:W-:Y:S03]  /*6470*/  ISETP.GE.AND P1, PT, R23, c[0x0][0x1d4], PT ;  /* 0x0000750017007a0c */ /* 0x008fe60003f26270 */
[----:B------:R-:W-:Y:S01]  /*6480*/  IMAD R0, R4, c[0x0][0x20c], R0 ;  /* 0x0000830004007a24 */ /* 0x000fe200078e0200 */
[----:B--2---:R-:W-:Y:S03]  /*6490*/  SHF.R.S32.HI R4, RZ, 0x1f, R6 ;  /* 0x0000001fff047819 */ /* 0x004fe60000011406 */
[----:B------:R-:W-:Y:S02]  /*64a0*/  IMAD.IADD R3, R3, 0x1, R0 ;  /* 0x0000000103037824 */ /* 0x000fe400078e0200 */
[----:B------:R-:W-:Y:S02]  /*64b0*/  IMAD R4, R4, c[0x0][0x218], RZ ;  /* 0x0000860004047a24 */ /* 0x000fe400078e02ff */
[C---:B------:R-:W-:Y:S04]  /*64c0*/  IMAD.WIDE.U32 R2, R6.reuse, c[0x0][0x218], R2 ;  /* 0x0000860006027a25 */ /* 0x040fe800078e0002 */
[----:B------:R-:W-:Y:S01]  /*64d0*/  IMAD R4, R6, c[0x0][0x21c], R4 ;  /* 0x0000870006047a24 */ /* 0x000fe200078e0204 */
[----:B------:R-:W-:Y:S04]  /*64e0*/  IADD3 R0, P0, R2, UR14, RZ ;  /* 0x0000000e02007c10 */ /* 0x000fe8000ff1e0ff */
[----:B------:R-:W-:Y:S02]  /*64f0*/  IADD3.X R3, R3, UR16, R4, P0, !PT ;  /* 0x0000001003037c10 */ /* 0x000fe400087fe404 */
[C---:B------:R-:W-:Y:S04]  /*6500*/  LEA R6, P0, R0.reuse, c[0x0][0x1f8], 0x1 ;  /* 0x00007e0000067a11 */ /* 0x040fe800078008ff */
[----:B------:R-:W-:Y:S02]  /*6510*/  LEA.HI.X R3, R0, c[0x0][0x1fc], R3, 0x1, P0 ;  /* 0x00007f0000037a11 */ /* 0x000fe400000f0c03 */
[----:B------:R-:W2:Y:S01]  /*6520*/  SHFL.IDX PT, R0, R6, RZ, 0x181f ;  /* 0x00181fff06007589 */ /* 0x000ea200000e0000 */
[----:B------:R-:W-:Y:S03]  /*6530*/  SHF.L.U64.HI R13, R12, 0x1, R13 ;  /* 0x000000010c0d7819 */ /* 0x000fe6000001020d */
[----:B------:R-:W3:Y:S01]  /*6540*/  SHFL.IDX PT, R2, R3, RZ, 0x181f ;  /* 0x00181fff03027589 */ /* 0x000ee200000e0000 */
[----:B--2---:R-:W-:Y:S05]  /*6550*/  IADD3 R4, P0, R0, R5, RZ ;  /* 0x0000000500047210 */ /* 0x004fea0007f1e0ff */
[----:B---3--:R-:W-:Y:S05]  /*6560*/  IMAD.X R5, R2, 0x1, R22, P0 ;  /* 0x0000000102057824 */ /* 0x008fea00000e0616 */
[----:B------:R-:W-:Y:S01]  /*6570*/  @!PT LDS RZ, [RZ] ;  /* 0x00000000fffff984 */ /* 0x000fe20000000800 */
[----:B------:R2:W-:Y:S02]  /*6580*/  LDGSTS.E.BYPASS.LTC128B.128 [R15+0x100], [R4.64], !P1 ;  /* 0x00100000040f7fae */ /* 0x0005e4000c901d56 */
[----:B--2---:R-:W-:Y:S02]  /*6590*/  IADD3 R4, P0, R0, R20, RZ ;  /* 0x0000001400047210 */ /* 0x004fe40007f1e0ff */
[----:B------:R-:W2:Y:S03]  /*65a0*/  S2R R20, SR_TID.X ;  /* 0x0000000000147919 */ /* 0x000ea60000002100 */
[----:B------:R-:W-:Y:S02]  /*65b0*/  IMAD.X R5, R2, 0x1, R7, P0 ;  /* 0x0000000102057824 */ /* 0x000fe400000e0607 */
[----:B------:R-:W-:Y:S02]  /*65c0*/  IMAD.SHL.U32 R7, R12, 0x2, RZ ;  /* 0x000000020c077824 */ /* 0x000fe400078e00ff */
[C---:B------:R-:W-:Y:S01]  /*65d0*/  IMAD.SHL.U32 R12, R14.reuse, 0x2, RZ ;  /* 0x000000020e0c7824 */ /* 0x040fe200078e00ff */
[----:B------:R3:W-:Y:S01]  /*65e0*/  LDGSTS.E.BYPASS.LTC128B.128 [R15+0x1900], [R4.64], !P6 ;  /* 0x01900000040f7fae */ /* 0x0007e2000f101d56 */
[----:B------:R-:W-:Y:S02]  /*65f0*/  SHF.L.U64.HI R14, R14, 0x1, R21 ;  /* 0x000000010e0e7819 */ /* 0x000fe40000010215 */
[----:B--2---:R-:W-:Y:S02]  /*6600*/  ISETP.GT.AND P1, PT, R20, 0x7f, PT ;  /* 0x0000007f1400780c */ /* 0x004fe40003f24270 */
[----:B---3--:R-:W-:Y:S05]  /*6610*/  IADD3 R4, P0, R0, R7, RZ ;  /* 0x0000000700047210 */ /* 0x008fea0007f1e0ff */
[----:B------:R-:W-:Y:S05]  /*6620*/  IMAD.X R5, R2, 0x1, R13, P0 ;  /* 0x0000000102057824 */ /* 0x000fea00000e060d */
[----:B------:R2:W-:Y:S02]  /*6630*/  LDGSTS.E.BYPASS.LTC128B.128 [R15+0x3100], [R4.64], !P5 ;  /* 0x03100000040f7fae */ /* 0x0005e4000e901d56 */
[----:B--2---:R-:W-:Y:S05]  /*6640*/  IADD3 R4, P0, R0, R12, RZ ;  /* 0x0000000c00047210 */ /* 0x004fea0007f1e0ff */
[----:B------:R-:W-:Y:S05]  /*6650*/  IMAD.X R5, R2, 0x1, R14, P0 ;  /* 0x0000000102057824 */ /* 0x000fea00000e060e */
[----:B------:R2:W-:Y:S01]  /*6660*/  LDGSTS.E.BYPASS.LTC128B.128 [R15+0x4900], [R4.64], !P4 ;  /* 0x04900000040f7fae */ /* 0x0005e2000e101d56 */
[----:B------:R-:W-:-:S05]  /*6670*/  @P1 BRA `(.L_x_407) ;  /* 0x0000019000001947 */ /* 0x000fca0003800000 */
[----:B------:R-:W-:-:S05]  /*6680*/  BRA.DIV ~URZ, `(.L_x_408) ;  /* 0x0000d3c27f007947 */ /* 0x000fca000b800000 */
[----:B--2---:R2:W3:Y:S04]  /*6690*/  SHFL.IDX PT, R4, R3, 0x1, 0x181f ;  /* 0x00381f0003047f89 */ /* 0x0044e800000e0000 */
[----:B------:R2:W4:Y:S02]  /*66a0*/  SHFL.IDX PT, R0, R6, 0x1, 0x181f ;  /* 0x00381f0006007f89 */ /* 0x00052400000e0000 */
.L_x_446:
[----:B--2---:R-:W2:Y:S04]  /*66b0*/  LDL R3, [R1+0x30] ;  /* 0x0000300001037983 */ /* 0x004ea80000100800 */
[----:B----4-:R-:W4:Y:S04]  /*66c0*/  LDL R2, [R1+0x64] ;  /* 0x0000640001027983 */ /* 0x010f280000100800 */
[----:B---3--:R-:W3:Y:S04]  /*66d0*/  LDL R20, [R1+0x1c] ;  /* 0x00001c0001147983 */ /* 0x008ee80000100800 */
[----:B------:R-:W3:Y:S04]  /*66e0*/  LDL R5, [R1+0x8] ;  /* 0x0000080001057983 */ /* 0x000ee80000100800 */
[----:B------:R-:W3:Y:S04]  /*66f0*/  LDL R15, [R1+0x2c] ;  /* 0x00002c00010f7983 */ /* 0x000ee80000100800 */
[----:B------:R-:W3:Y:S01]  /*6700*/  LDL R6, [R1+0x20] ;  /* 0x0000200001067983 */ /* 0x000ee20000100800 */
[----:B--2---:R-:W-:Y:S02]  /*6710*/  ISETP.GE.AND P1, PT, R3, c[0x0][0x1d4], PT ;  /* 0x0000750003007a0c */ /* 0x004fe40003f26270 */
[----:B----4-:R-:W-:Y:S05]  /*6720*/  IADD3 R2, P0, R0, R2, RZ ;  /* 0x0000000200027210 */ /* 0x010fea0007f1e0ff */
[----:B---3--:R-:W-:Y:S06]  /*6730*/  IMAD.X R3, R4, 0x1, R20, P0 ;  /* 0x0000000104037824 */ /* 0x008fec00000e0614 */
[----:B------:R-:W-:Y:S01]  /*6740*/  @!PT LDS RZ, [RZ] ;  /* 0x00000000fffff984 */ /* 0x000fe20000000800 */
[----:B------:R-:W-:Y:S01]  /*6750*/  @!PT LDS RZ, [RZ] ;  /* 0x00000000fffff984 */ /* 0x000fe20000000800 */
[----:B------:R-:W-:Y:S01]  /*6760*/  @!PT LDS RZ, [RZ] ;  /* 0x00000000fffff984 */ /* 0x000fe20000000800 */
[----:B------:R2:W-:Y:S02]  /*6770*/  LDGSTS.E.BYPASS.LTC128B.128 [R5+0x1100], [R2.64], !P1 ;  /* 0x0110000002057fae */ /* 0x0005e4000c901d56 */
[----:B--2---:R-:W-:Y:S05]  /*6780*/  IADD3 R2, P0, R0, R15, RZ ;  /* 0x0000000f00027210 */ /* 0x004fea0007f1e0ff */
[----:B------:R-:W-:Y:S01]  /*6790*/  IMAD.X R3, R4, 0x1, R6, P0 ;  /* 0x0000000104037824 */ /* 0x000fe200000e0606 */
[----:B------:R-:W-:Y:S04]  /*67a0*/  IADD3 R6, P0, R0, R7, RZ ;  /* 0x0000000700067210 */ /* 0x000fe80007f1e0ff */
[----:B------:R2:W-:Y:S01]  /*67b0*/  LDGSTS.E.BYPASS.LTC128B.128 [R5+0x2900], [R2.64], !P6 ;  /* 0x0290000002057fae */ /* 0x0005e2000f101d56 */
[----:B------:R-:W-:Y:S05]  /*67c0*/  IMAD.X R7, R4, 0x1, R13, P0 ;  /* 0x0000000104077824 */ /* 0x000fea00000e060d */
[----:B------:R3:W-:Y:S01]  /*67d0*/  LDGSTS.E.BYPASS.LTC128B.128 [R5+0x4100], [R6.64], !P5 ;  /* 0x0410000006057fae */ /* 0x0007e2000e901d56 */
[----:B--2---:R-:W-:Y:S05]  /*67e0*/  IADD3 R2, P0, R0, R12, RZ ;  /* 0x0000000c00027210 */ /* 0x004fea0007f1e0ff */
[----:B------:R-:W-:Y:S05]  /*67f0*/  IMAD.X R3, R4, 0x1, R14, P0 ;  /* 0x0000000104037824 */ /* 0x000fea00000e060e */
[----:B------:R3:W-:Y:S03]  /*6800*/  LDGSTS.E.BYPASS.LTC128B.128 [R5+0x5900], [R2.64], !P4 ;  /* 0x0590000002057fae */ /* 0x0007e6000e101d56 */
.L_x_407:
[----:B------:R-:W-:Y:S05]  /*6810*/  BSYNC B0 ;  /* 0x0000000000007941 */ /* 0x000fea0003800000 */
.L_x_406:
[----:B----4-:R-:W0:Y:S01]  /*6820*/  LDGDEPBAR ;  /* 0x00000000000079af */ /* 0x010e220000000000 */
[----:B------:R-:W-:Y:S01]  /*6830*/  WARPSYNC 0xffffffff ;  /* 0xffffffff00007948 */ /* 0x000fe20003800000 */
[C---:B--23-5:R-:W-:Y:S01]  /*6840*/  HMMA.16816.F32 R4, R160.reuse, R8, RZ ;  /* 0x00000008a004723c */ /* 0x06cfe200000018ff */
[----:B------:R-:W-:Y:S06]  /*6850*/  UISETP.GT.AND UP0, UPT, UR5, UR8, UPT ;  /* 0x000000080500728c */ /* 0x000fec000bf04270 */
[----:B------:R-:W-:Y:S01]  /*6860*/  PLOP3.LUT P0, PT, PT, PT, UP0, 0x40, 0x0 ;  /* 0x000000000000781c */ /* 0x000fe20003f0e808 */
[C---:B------:R-:W-:Y:S08]  /*6870*/  HMMA.16816.F32 R8, R160.reuse, R10, RZ ;  /* 0x0000000aa008723c */ /* 0x040ff000000018ff */
[C---:B-1----:R-:W-:Y:S08]  /*6880*/  HMMA.16816.F32 R12, R160.reuse, R16, RZ ;  /* 0x00000010a00c723c */ /* 0x042ff000000018ff */
[C---:B------:R-:W-:Y:S08]  /*6890*/  HMMA.16816.F32 R16, R160.reuse, R18, RZ ;  /* 0x00000012a010723c */ /* 0x040ff000000018ff */
[C---:B------:R-:W-:Y:S08]  /*68a0*/  HMMA.16816.F32 R20, R160.reuse, R24, RZ ;  /* 0x00000018a014723c */ /* 0x040ff000000018ff */
        /* <DEDUP_REMOVED lines=35> */
[----:B------:R-:W1:Y:S07]  /*6ae0*/  LDSM.16.M88.4 R168, [R251] ;  /* 0x00000000fba8783b */ /* 0x000e6e0000000200 */
[C---:B--2---:R-:W-:Y:S08]  /*6af0*/  HMMA.16816.F32 R4, R192.reuse, R172, R4 ;  /* 0x000000acc004723c */ /* 0x044ff00000001804 */
[C---:B------:R-:W-:Y:S01]  /*6b00*/  HMMA.16816.F32 R8, R192.reuse, R174, R8 ;  /* 0x000000aec008723c */ /* 0x040fe20000001808 */
[----:B------:R-:W2:Y:S07]  /*6b10*/  LDSM.16.M88.4 R172, [R250] ;  /* 0x00000000faac783b */ /* 0x000eae0000000200 */
        /* <DEDUP_REMOVED lines=89> */
[----:B------:R-:W2:Y:S01]  /*70b0*/  LDSM.16.M88.4 R172, [R239+0x5800] ;  /* 0x00580000efac783b */ /* 0x000ea20000000200 */
[----:B------:R-:W-:Y:S06]  /*70c0*/  DEPBAR.LE SB0, 0x0 ;  /* 0x000080000000791a */ /* 0x000fec0000000000 */
[----:B------:R-:W-:Y:S01]  /*70d0*/  BAR.SYNC.DEFER_BLOCKING 0x0 ;  /* 0x0000000000007b1d */ /* 0x000fe20000010000 */
[C---:B-1----:R-:W-:Y:S08]  /*70e0*/  HMMA.16816.F32 R12, R232.reuse, R168, R12 ;  /* 0x000000a8e80c723c */ /* 0x042ff0000000180c */
[C---:B------:R-:W-:Y:S08]  /*70f0*/  HMMA.16816.F32 R16, R232.reuse, R170, R16 ;  /* 0x000000aae810723c */ /* 0x040ff00000001810 */
[C---:B--2---:R-:W-:Y:S08]  /*7100*/  HMMA.16816.F32 R20, R232.reuse, R172, R20 ;  /* 0x000000ace814723c */ /* 0x044ff00000001814 */
[----:B------:R-:W-:Y:S01]  /*7110*/  HMMA.16816.F32 R24, R232, R174, R24 ;  /* 0x000000aee818723c */ /* 0x000fe20000001818 */
[----:B------:R-:W-:-:S07]  /*7120*/  @P0 BRA `(.L_x_409) ;  /* 0x0000053000000947 */ /* 0x000fce0003800000 */
[----:B------:R-:W2:Y:S01]  /*7130*/  LDL R0, [R1+0x48] ;  /* 0x0000480001007983 */ /* 0x000ea20000100800 */
[----:B------:R-:W-:Y:S01]  /*7140*/  IMAD.MOV.U32 R2, RZ, RZ, c[0x0][0x2b8] ;  /* 0x0000ae00ff027624 */ /* 0x000fe200078e00ff */
[----:B------:R-:W-:Y:S01]  /*7150*/  UIMAD UR24, UR5, 0x30, UR10 ;  /* 0x00000030051878a4 */ /* 0x000fe2000f8e020a */
[----:B------:R-:W-:Y:S01]  /*7160*/  IMAD.MOV.U32 R168, RZ, RZ, RZ ;  /* 0x000000ffffa87224 */ /* 0x000fe200078e00ff */
[----:B------:R1:W-:Y:S02]  /*7170*/  STL [R1+0x70], R4 ;  /* 0x0000700401007387 */ /* 0x0003e40000100800 */
[----:B------:R-:W-:Y:S02]  /*7180*/  ISETP.NE.AND P1, PT, R2, 0x1, PT ;  /* 0x000000010200780c */ /* 0x000fe40003f25270 */
[----:B------:R-:W3:Y:S01]  /*7190*/  LDL R169, [R1+0x30] ;  /* 0x0000300001a97983 */ /* 0x000ee20000100800 */
[----:B------:R-:W-:Y:S03]  /*71a0*/  IMAD.U32 R2, RZ, RZ, UR24 ;  /* 0x00000018ff027e24 */ /* 0x000fe6000f8e00ff */
[----:B------:R-:W4:Y:S04]  /*71b0*/  LDL R178, [R1+0x1c] ;  /* 0x00001c0001b27983 */ /* 0x000f280000100800 */
[----:B------:R-:W4:Y:S04]  /*71c0*/  LDL R177, [R1+0x8] ;  /* 0x0000080001b17983 */ /* 0x000f280000100800 */
[----:B------:R-:W4:Y:S04]  /*71d0*/  LDL R179, [R1+0x2c] ;  /* 0x00002c0001b37983 */ /* 0x000f280000100800 */
[----:B------:R-:W4:Y:S04]  /*71e0*/  LDL R176, [R1+0x20] ;  /* 0x0000200001b07983 */ /* 0x000f280000100800 */
[----:B-1----:R-:W4:Y:S01]  /*71f0*/  LDL R4, [R1+0x64] ;  /* 0x0000640001047983 */ /* 0x002f220000100800 */
[----:B--2---:R-:W-:Y:S05]  /*7200*/  IADD3 R2, R2, -0x30, R0 ;  /* 0xffffffd002027810 */ /* 0x004fea0007ffe000 */
[----:B------:R-:W-:Y:S01]  /*7210*/  @P1 IMAD.HI.U32 R3, R2, c[0x0][0x2bc], RZ ;  /* 0x0000af0002031a27 */ /* 0x000fe200078e00ff */
[----:B---3--:R-:W-:Y:S03]  /*7220*/  ISETP.GE.AND P2, PT, R169, c[0x0][0x1d4], PT ;  /* 0x00007500a9007a0c */ /* 0x008fe60003f46270 */
[----:B------:R-:W-:Y:S01]  /*7230*/  IMAD.MOV.U32 R0, RZ, RZ, R2 ;  /* 0x000000ffff007224 */ /* 0x000fe200078e0002 */
[----:B------:R-:W-:Y:S04]  /*7240*/  @P1 SHF.R.U32.HI R0, RZ, c[0x0][0x2c0], R3 ;  /* 0x0000b000ff001a19 */ /* 0x000fe80000011603 */
[C---:B------:R-:W-:Y:S04]  /*7250*/  @!P3 IADD3 R3, P0, R0.reuse, UR20, RZ ;  /* 0x000000140003bc10 */ /* 0x040fe8000ff1e0ff */
[----:B------:R-:W-:Y:S01]  /*7260*/  @!P3 LEA.HI.X.SX32 R133, R0, UR7, 0x1, P0 ;  /* 0x000000070085bc11 */ /* 0x000fe200080f0eff */
[----:B------:R-:W-:Y:S01]  /*7270*/  IMAD.MOV R0, RZ, RZ, -R0 ;  /* 0x000000ffff007224 */ /* 0x000fe200078e0a00 */
[C---:B------:R-:W-:Y:S03]  /*7280*/  @!P3 LEA R132, P0, R3.reuse, c[0x0][0x2a0], 0x2 ;  /* 0x0000a8000384ba11 */ /* 0x040fe600078010ff */
[----:B------:R-:W-:Y:S01]  /*7290*/  IMAD R170, R0, c[0x0][0x2b8], R2 ;  /* 0x0000ae0000aa7a24 */ /* 0x000fe200078e0202 */
[----:B------:R-:W-:Y:S03]  /*72a0*/  @!P3 LEA.HI.X R133, R3, c[0x0][0x2a4], R133, 0x2, P0 ;  /* 0x0000a9000385ba11 */ /* 0x000fe600000f1485 */
[----:B------:R-:W-:Y:S01]  /*72b0*/  IMAD.WIDE.U32 R2, R170, c[0x0][0x1e0], RZ ;  /* 0x00007800aa027a25 */ /* 0x000fe200078e00ff */
[----:B------:R1:W-:Y:S01]  /*72c0*/  STL [R1+0x28], R170 ;  /* 0x000028aa01007387 */ /* 0x0003e20000100800 */
[----:B------:R-:W-:Y:S03]  /*72d0*/  SHF.R.S32.HI R0, RZ, 0x1f, R170 ;  /* 0x0000001fff007819 */ /* 0x000fe600000114aa */
[----:B------:R2:W3:Y:S02]  /*72e0*/  @!P3 LDG.E R168, [R132.64] ;  /* 0x0000001684a8b981 */ /* 0x0004e4000c1e1900 */
[----:B------:R-:W-:Y:S04]  /*72f0*/  IMAD R0, R0, c[0x0][0x1e0], RZ ;  /* 0x0000780000007a24 */ /* 0x000fe800078e02ff */
[----:B------:R-:W-:Y:S04]  /*7300*/  IMAD R0, R170, c[0x0][0x1e4], R0 ;  /* 0x00007900aa007a24 */ /* 0x000fe800078e0200 */
[----:B------:R-:W-:Y:S01]  /*7310*/  IMAD.IADD R3, R3, 0x1, R0 ;  /* 0x0000000103037824 */ /* 0x000fe200078e0200 */
[----:B--2---:R-:W2:Y:S04]  /*7320*/  S2R R133, SR_TID.X ;  /* 0x0000000000857919 */ /* 0x004ea80000002100 */
[----:B---3--:R2:W-:Y:S01]  /*7330*/  STL [R1+0x24], R168 ;  /* 0x000024a801007387 */ /* 0x0085e20000100800 */
[----:B-1----:R-:W-:Y:S01]  /*7340*/  SHF.R.S32.HI R170, RZ, 0x1f, R168 ;  /* 0x0000001fffaa7819 */ /* 0x002fe200000114a8 */
[----:B------:R-:W-:Y:S02]  /*7350*/  IMAD.WIDE.U32 R2, R168, c[0x0][0x1f0], R2 ;  /* 0x00007c00a8027a25 */ /* 0x000fe400078e0002 */
[----:B------:R-:W3:Y:S02]  /*7360*/  LDL R174, [R1+0x38] ;  /* 0x0000380001ae7983 */ /* 0x000ee40000100800 */
[----:B------:R-:W-:Y:S01]  /*7370*/  IMAD R170, R170, c[0x0][0x1f0], RZ ;  /* 0x00007c00aaaa7a24 */ /* 0x000fe200078e02ff */
[----:B------:R-:W-:Y:S01]  /*7380*/  IADD3 R0, P0, R2, UR18, RZ ;  /* 0x0000001202007c10 */ /* 0x000fe2000ff1e0ff */
[----:B------:R-:W3:Y:S02]  /*7390*/  LDL R175, [R1+0x54] ;  /* 0x0000540001af7983 */ /* 0x000ee40000100800 */
[----:B------:R-:W-:Y:S02]  /*73a0*/  IMAD R170, R168, c[0x0][0x1f4], R170 ;  /* 0x00007d00a8aa7a24 */ /* 0x000fe400078e02aa */
[----:B------:R-:W3:Y:S03]  /*73b0*/  LDL R172, [R1+0x34] ;  /* 0x0000340001ac7983 */ /* 0x000ee60000100800 */
[----:B------:R-:W-:Y:S01]  /*73c0*/  IADD3.X R170, R3, UR6, R170, P0, !PT ;  /* 0x0000000603aa7c10 */ /* 0x000fe200087fe4aa */
[----:B------:R-:W3:Y:S01]  /*73d0*/  LDL R173, [R1+0x50] ;  /* 0x0000500001ad7983 */ /* 0x000ee20000100800 */
[C---:B------:R-:W-:Y:S04]  /*73e0*/  LEA R171, P0, R0.reuse, c[0x0][0x1c8], 0x1 ;  /* 0x0000720000ab7a11 */ /* 0x040fe800078008ff */
[----:B------:R-:W-:Y:S02]  /*73f0*/  LEA.HI.X R170, R0, c[0x0][0x1cc], R170, 0x1, P0 ;  /* 0x0000730000aa7a11 */ /* 0x000fe400000f0caa */
[----:B------:R-:W4:Y:S01]  /*7400*/  SHFL.IDX PT, R0, R171, RZ, 0x181f ;  /* 0x00181fffab007589 */ /* 0x000f2200000e0000 */
[----:B--2---:R-:W-:Y:S03]  /*7410*/  SHF.R.S32.HI R168, RZ, 0x1f, R133 ;  /* 0x0000001fffa87819 */ /* 0x004fe60000011485 */
[----:B------:R-:W1:Y:S01]  /*7420*/  SHFL.IDX PT, R2, R170, RZ, 0x181f ;  /* 0x00181fffaa027589 */ /* 0x000e6200000e0000 */
[----:B------:R-:W-:Y:S04]  /*7430*/  LEA.HI R168, R168, R133, RZ, 0x3 ;  /* 0x00000085a8a87211 */ /* 0x000fe800078f18ff */
[----:B------:R-:W-:Y:S04]  /*7440*/  SHF.R.S32.HI R168, RZ, 0x3, R168 ;  /* 0x00000003ffa87819 */ /* 0x000fe800000114a8 */
[----:B------:R-:W-:Y:S04]  /*7450*/  IADD3 R3, -R168, 0x30, RZ ;  /* 0x00000030a8037810 */ /* 0x000fe80007ffe1ff */
[C---:B------:R-:W-:Y:S11]  /*7460*/  ISETP.GE.AND P0, PT, R3.reuse, 0x1, PT ;  /* 0x000000010300780c */ /* 0x040ff60003f06270 */
[----:B------:R-:W-:Y:S02]  /*7470*/  @!UPT UIADD3 URZ, URZ, URZ, URZ ;  /* 0x0000003f3f3ff290 */ /* 0x000fe4000fffe03f */
[----:B----4-:R-:W-:Y:S05]  /*7480*/  @P0 IADD3 R132, P1, R0, R4, RZ ;  /* 0x0000000400840210 */ /* 0x010fea0007f3e0ff */
[----:B-1----:R-:W-:Y:S01]  /*7490*/  @P0 IMAD.X R133, R2, 0x1, R178, P1 ;  /* 0x0000000102850824 */ /* 0x002fe200008e06b2 */
[-C--:B------:R-:W-:Y:S04]  /*74a0*/  @P0 IADD3 R168, P1, R0, R179.reuse, RZ ;  /* 0x000000b300a80210 */ /* 0x080fe80007f3e0ff */
[----:B------:R-:W-:Y:S01]  /*74b0*/  @!PT LDS RZ, [RZ] ;  /* 0x00000000fffff984 */ /* 0x000fe20000000800 */
[----:B------:R3:W-:Y:S01]  /*74c0*/  @P0 LDGSTS.E.BYPASS.LTC128B.128 [R177+0x10100], [R132.64], !P2 ;  /* 0x1010000084b10fae */ /* 0x0007e2000d101d56 */
[----:B------:R-:W-:Y:S05]  /*74d0*/  @P0 IMAD.X R169, R2, 0x1, R176, P1 ;  /* 0x0000000102a90824 */ /* 0x000fea00008e06b0 */
[----:B------:R1:W-:Y:S01]  /*74e0*/  @P0 LDGSTS.E.BYPASS.LTC128B.128 [R177+0x11900], [R168.64], !P6 ;  /* 0x11900000a8b10fae */ /* 0x0003e2000f101d56 */
[C---:B---3--:R-:W-:Y:S04]  /*74f0*/  @P0 LEA R132, P1, R174.reuse, R0, 0x1 ;  /* 0x00000000ae840211 */ /* 0x048fe800078208ff */
[----:B------:R-:W-:Y:S05]  /*7500*/  @P0 LEA.HI.X R133, R174, R2, R175, 0x1, P1 ;  /* 0x00000002ae850211 */ /* 0x000fea00008f0caf */
[----:B------:R2:W-:Y:S02]  /*7510*/  @P0 LDGSTS.E.BYPASS.LTC128B.128 [R177+0x13100], [R132.64], !P5 ;  /* 0x1310000084b10fae */ /* 0x0005e4000e901d56 */
[C---:B--2---:R-:W-:Y:S02]  /*7520*/  @P0 LEA R132, P1, R172.reuse, R0, 0x1 ;  /* 0x00000000ac840211 */ /* 0x044fe400078208ff */
[----:B------:R-:W2:Y:S02]  /*7530*/  SHFL.IDX PT, R0, R171, 0x1, 0x181f ;  /* 0x00381f00ab007f89 */ /* 0x000ea400000e0000 */
[----:B------:R-:W-:Y:S02]  /*7540*/  @P0 LEA.HI.X R133, R172, R2, R173, 0x1, P1 ;  /* 0x00000002ac850211 */ /* 0x000fe400008f0cad */
[----:B------:R-:W3:Y:S04]  /*7550*/  SHFL.IDX PT, R2, R170, 0x1, 0x181f ;  /* 0x00381f00aa027f89 */ /* 0x000ee800000e0000 */
[----:B------:R2:W-:Y:S01]  /*7560*/  @P0 LDGSTS.E.BYPASS.LTC128B.128 [R177+0x14900], [R132.64], !P4 ;  /* 0x1490000084b10fae */ /* 0x0005e2000e101d56 */
[----:B------:R-:W-:Y:S11]  /*7570*/  ISETP.GE.AND P0, PT, R3, 0x21, PT ;  /* 0x000000210300780c */ /* 0x000ff60003f06270 */
[----:B------:R-:W-:Y:S02]  /*7580*/  @!UPT UIADD3 URZ, URZ, URZ, URZ ;  /* 0x0000003f3f3ff290 */ /* 0x000fe4000fffe03f */
[----:B--2---:R-:W-:Y:S02]  /*7590*/  @P0 IADD3 R132, P1, R0, R4, RZ ;  /* 0x0000000400840210 */ /* 0x004fe40007f3e0ff */
[----:B------:R2:W5:Y:S03]  /*75a0*/  LDL.LU R4, [R1+0x70] ;  /* 0x0000700001047983 */ /* 0x0005660000300800 */
[----:B---3--:R-:W-:Y:S05]  /*75b0*/  @P0 IMAD.X R133, R2, 0x1, R178, P1 ;  /* 0x0000000102850824 */ /* 0x008fea00008e06b2 */
[----:B------:R3:W-:Y:S02]  /*75c0*/  @P0 LDGSTS.E.BYPASS.LTC128B.128 [R177+0x11100], [R132.64], !P2 ;  /* 0x1110000084b10fae */ /* 0x0007e4000d101d56 */
[----:B---3--:R-:W-:Y:S05]  /*75d0*/  @P0 IADD3 R132, P1, R0, R179, RZ ;  /* 0x000000b300840210 */ /* 0x008fea0007f3e0ff */
[----:B------:R-:W-:Y:S01]  /*75e0*/  @P0 IMAD.X R133, R2, 0x1, R176, P1 ;  /* 0x0000000102850824 */ /* 0x000fe200008e06b0 */
[C---:B-1----:R-:W-:Y:S04]  /*75f0*/  @P0 LEA R168, P1, R174.reuse, R0, 0x1 ;  /* 0x00000000aea80211 */ /* 0x042fe800078208ff */
[----:B------:R1:W-:Y:S01]  /*7600*/  @P0 LDGSTS.E.BYPASS.LTC128B.128 [R177+0x12900], [R132.64], !P6 ;  /* 0x1290000084b10fae */ /* 0x0003e2000f101d56 */
[----:B------:R-:W-:Y:S05]  /*7610*/  @P0 LEA.HI.X R169, R174, R2, R175, 0x1, P1 ;  /* 0x00000002aea90211 */ /* 0x000fea00008f0caf */
[----:B------:R2:W-:Y:S01]  /*7620*/  @P0 LDGSTS.E.BYPASS.LTC128B.128 [R177+0x14100], [R168.64], !P5 ;  /* 0x14100000a8b10fae */ /* 0x0005e2000e901d56 */
[C---:B-1----:R-:W-:Y:S04]  /*7630*/  @P0 LEA R132, P1, R172.reuse, R0, 0x1 ;  /* 0x00000000ac840211 */ /* 0x042fe800078208ff */
[----:B------:R-:W-:Y:S05]  /*7640*/  @P0 LEA.HI.X R133, R172, R2, R173, 0x1, P1 ;  /* 0x00000002ac850211 */ /* 0x000fea00008f0cad */
[----:B------:R2:W-:Y:S04]  /*7650*/  @P0 LDGSTS.E.BYPASS.LTC128B.128 [R177+0x15900], [R132.64], !P4 ;  /* 0x1590000084b10fae */ /* 0x0005e8000e101d56 */
.L_x_409:
[----:B------:R-:W3:Y:S01]  /*7660*/  LDL R2, [R1+0x5c] ;  /* 0x00005c0001027983 */ /* 0x000ee20000100800 */
[----:B------:R-:W-:Y:S02]  /*7670*/  UISETP.NE.AND UP1, UPT, UR13, URZ, UPT ;  /* 0x0000003f0d00728c */ /* 0x000fe4000bf25270 */
[----:B------:R-:W-:Y:S01]  /*7680*/  UIMAD UR24, UR5, -0x30, URZ ;  /* 0xffffffd0051878a4 */ /* 0x000fe2000f8e023f */
[----:B------:R-:W4:Y:S01]  /*7690*/  LDL R170, [R1+0x58] ;  /* 0x0000580001aa7983 */ /* 0x000f220000100800 */
[----:B------:R-:W-:Y:S02]  /*76a0*/  UISETP.NE.AND UP0, UPT, UR12, URZ, UPT ;  /* 0x0000003f0c00728c */ /* 0x000fe4000bf05270 */
[----:B------:R-:W-:Y:S01]  /*76b0*/  PLOP3.LUT P0, PT, PT, PT, UP1, 0x80, 0x0 ;  /* 0x000000000000781c */ /* 0x000fe20003f0f018 */
[----:B------:R-:W0:Y:S11]  /*76c0*/  LDGDEPBAR ;  /* 0x00000000000079af */ /* 0x000e360000000000 */
[----:B------:R-:W-:Y:S01]  /*76d0*/  @!UPT UIADD3 URZ, URZ, URZ, URZ ;  /* 0x0000003f3f3ff290 */ /* 0x000fe2000fffe03f */
[----:B---3--:R-:W-:Y:S01]  /*76e0*/  @P0 IMAD.HI.U32 R0, R2, c[0x0][0x2c8], RZ ;  /* 0x0000b20002000a27 */ /* 0x008fe200078e00ff */
[----:B------:R-:W-:Y:S03]  /*76f0*/  PLOP3.LUT P0, PT, PT, PT, UP1, 0x80, 0x0 ;  /* 0x000000000000781c */ /* 0x000fe60003f0f018 */
[----:B--2---:R-:W-:Y:S02]  /*7700*/  IMAD.MOV.U32 R132, RZ, RZ, R2 ;  /* 0x000000ffff847224 */ /* 0x004fe400078e0002 */
[----:B------:R-:W-:Y:S08]  /*7710*/  IMAD.MOV.U32 R2, RZ, RZ, c[0x0][0x2ac] ;  /* 0x0000ab00ff027624 */ /* 0x000ff000078e00ff */
[----:B------:R-:W-:Y:S01]  /*7720*/  @P0 SHF.R.U32.HI R132, RZ, c[0x0][0x2cc], R0 ;  /* 0x0000b300ff840a19 */ /* 0x000fe20000011600 */
[----:B------:R-:W-:Y:S01]  /*7730*/  IMAD.U32 R0, RZ, RZ, UR24 ;  /* 0x00000018ff007e24 */ /* 0x000fe2000f8e00ff */
[----:B------:R-:W-:Y:S03]  /*7740*/  PLOP3.LUT P0, PT, PT, PT, UP0, 0x40, 0x0 ;  /* 0x000000000000781c */ /* 0x000fe60003f0e808 */
[----:B------:R-:W1:Y:S01]  /*7750*/  SHFL.IDX PT, R3, R132, RZ, 0x1c1f ;  /* 0x001c1fff84037589 */ /* 0x000e6200000e0000 */
[----:B----4-:R-:W-:Y:S05]  /*7760*/  IADD3 R0, -R170, 0x1, R0 ;  /* 0x00000001aa007810 */ /* 0x010fea0007ffe100 */
[----:B------:R-:W-:Y:S05]  /*7770*/  IMAD R0, R2, c[0x0][0x1d0], R0 ;  /* 0x0000740002007a24 */ /* 0x000fea00078e0200 */
[----:B------:R-:W-:Y:S04]  /*7780*/  IADD3 R0, R0, -c[0x0][0x168], RZ ;  /* 0x80005a0000007a10 */ /* 0x000fe80007ffe0ff */
[C---:B------:R-:W-:Y:S02]  /*7790*/  IADD3 R169, R0.reuse, c[0x0][0x328], RZ ;  /* 0x0000ca0000a97a10 */ /* 0x040fe40007ffe0ff */
[----:B------:R-:W-:Y:S03]  /*77a0*/  IADD3 R133, R0, UR17, RZ ;  /* 0x0000001100857c10 */ /* 0x000fe6000fffe0ff */
[--C-:B-1----:R-:W-:Y:S02]  /*77b0*/  IMAD.IADD R2, R169, 0x1, R3.reuse ;  /* 0x00000001a9027824 */ /* 0x102fe400078e0203 */
[----:B------:R-:W-:Y:S01]  /*77c0*/  IMAD.IADD R0, R133, 0x1, R3 ;  /* 0x0000000185007824 */ /* 0x000fe200078e0203 */
[----:B------:R-:W-:-:S05]  /*77d0*/  @P0 BRA `(.L_x_410) ;  /* 0x000001a000000947 */ /* 0x000fca0003800000 */
[----:B------:R-:W-:Y:S01]  /*77e0*/  MOV R168, c[0x0][0x2ac] ;  /* 0x0000ab0000a87a02 */ /* 0x000fe20000000f00 */
[----:B------:R-:W-:Y:S04]  /*77f0*/  BSSY B0, `(.L_x_411) ;  /* 0x0000013000007945 */ /* 0x000fe80003800000 */
[----:B------:R-:W-:Y:S05]  /*7800*/  IMAD R3, R168, c[0x0][0x1d0], R3 ;  /* 0x00007400a8037a24 */ /* 0x000fea00078e0203 */
[----:B------:R-:W-:Y:S04]  /*7810*/  IADD3 R3, R3, -c[0x0][0x168], RZ ;  /* 0x80005a0003037a10 */ /* 0x000fe80007ffe0ff */
[----:B------:R-:W-:Y:S11]  /*7820*/  ISETP.GT.AND P0, PT, R3, -0x1, PT ;  /* 0xffffffff0300780c */ /* 0x000ff60003f04270 */
[----:B------:R-:W-:Y:S02]  /*7830*/  @!UPT UIADD3 URZ, URZ, URZ, URZ ;  /* 0x0000003f3f3ff290 */ /* 0x000fe4000fffe03f */
[----:B------:R-:W-:-:S05]  /*7840*/  @P0 BRA `(.L_x_412) ;  /* 0x0000008000000947 */ /* 0x000fca0003800000 */
[----:B------:R-:W-:Y:S01]  /*7850*/  LOP3.LUT R3, RZ, R3, RZ, 0x33, !PT ;  /* 0x00000003ff037212 */ /* 0x000fe200078e33ff */
[----:B------:R-:W-:Y:S05]  /*7860*/  IMAD.MOV.U32 R168, RZ, RZ, c[0x0][0x32c] ;  /* 0x0000cb00ffa87624 */ /* 0x000fea00078e00ff */
[----:B------:R-:W-:Y:S11]  /*7870*/  ISETP.NE.AND P0, PT, R168, 0x1, PT ;  /* 0x00000001a800780c */ /* 0x000ff60003f05270 */
[----:B------:R-:W-:Y:S02]  /*7880*/  @!UPT UIADD3 URZ, URZ, URZ, URZ ;  /* 0x0000003f3f3ff290 */ /* 0x000fe4000fffe03f */
[----:B------:R-:W-:Y:S05]  /*7890*/  @P0 IMAD.HI.U32 R168, R3, c[0x0][0x330], RZ ;  /* 0x0000cc0003a80a27 */ /* 0x000fea00078e00ff */
[----:B------:R-:W-:Y:S04]  /*78a0*/  @P0 SHF.R.U32.HI R3, RZ, c[0x0][0x334], R168 ;  /* 0x0000cd00ff030a19 */ /* 0x000fe800000116a8 */
[----:B------:R-:W-:Y:S01]  /*78b0*/  LOP3.LUT R3, RZ, R3, RZ, 0x33, !PT ;  /* 0x00000003ff037212 */ /* 0x000fe200078e33ff */
[----:B------:R-:W-:-:S05]  /*78c0*/  BRA `(.L_x_413) ;  /* 0x0000005000007947 */ /* 0x000fca0003800000 */
.L_x_412:
[----:B------:R-:W-:Y:S04]  /*78d0*/  MOV R168, c[0x0][0x32c] ;  /* 0x0000cb0000a87a02 */ /* 0x000fe80000000f00 */
[----:B------:R-:W-:Y:S11]  /*78e0*/  ISETP.NE.AND P0, PT, R168, 0x1, PT ;  /* 0x00000001a800780c */ /* 0x000ff60003f05270 */
[----:B------:R-:W-:Y:S02]  /*78f0*/  @!UPT UIADD3 URZ, URZ, URZ, URZ ;  /* 0x0000003f3f3ff290 */ /* 0x000fe4000fffe03f */
[----:B------:R-:W-:Y:S05]  /*7900*/  @P0 IMAD.HI.U32 R168, R3, c[0x0][0x330], RZ ;  /* 0x0000cc0003a80a27 */ /* 0x000fea00078e00ff */
[----:B------:R-:W-:Y:S02]  /*7910*/  @P0 SHF.R.U32.HI R3, RZ, c[0x0][0x334], R168 ;  /* 0x0000cd00ff030a19 */ /* 0x000fe400000116a8 */
.L_x_413:
[----:B------:R-:W-:Y:S05]  /*7920*/  BSYNC B0 ;  /* 0x0000000000007941 */ /* 0x000fea0003800000 */
.L_x_411:
[----:B------:R-:W-:Y:S05]  /*7930*/  IADD3 R168, -R170, UR24, RZ ;  /* 0x00000018aaa87c10 */ /* 0x000fea000fffe1ff */
[----:B------:R-:W-:Y:S05]  /*7940*/  IMAD R3, R3, c[0x0][0x32c], R168 ;  /* 0x0000cb0003037a24 */ /* 0x000fea00078e02a8 */
[----:B------:R-:W-:Y:S02]  /*7950*/  IMNMX R0, R0, R3, !PT ;  /* 0x0000000300007217 */ /* 0x000fe40007800200 */
[----:B------:R-:W-:Y:S04]  /*7960*/  IADD3 R3, R3, c[0x0][0x32c], RZ ;  /* 0x0000cb0003037a10 */ /* 0x000fe80007ffe0ff */
[----:B------:R-:W-:Y:S02]  /*7970*/  IMNMX R2, R2, R3, PT ;  /* 0x0000000302027217 */ /* 0x000fe40003800200 */
.L_x_410:
[----:B------:R-:W-:Y:S02]  /*7980*/  UISETP.GE.AND UP0, UPT, UR24, 0x1, UPT ;  /* 0x000000011800788c */ /* 0x000fe4000bf06270 */
[----:B------:R-:W-:Y:S02]  /*7990*/  UISETP.GE.AND UP6, UPT, UR24, 0x12, UPT ;  /* 0x000000121800788c */ /* 0x000fe4000bfc6270 */
[----:B------:R-:W-:Y:S02]  /*79a0*/  UP2UR UR29, UPR, URZ, 0x1 ;  /* 0x000000013f1d7883 */ /* 0x000fe40008000000 */
[----:B------:R-:W-:Y:S01]  /*79b0*/  PLOP3.LUT P0, PT, PT, PT, UP0, 0x40, 0x0 ;  /* 0x000000000000781c */ /* 0x000fe20003f0e808 */
[----:B------:R-:W-:Y:S02]  /*79c0*/  UISETP.GE.AND UP0, UPT, UR24, 0x2, UPT ;  /* 0x000000021800788c */ /* 0x000fe4000bf06270 */
[----:B------:R-:W-:Y:S01]  /*79d0*/  UISETP.GE.AND UP5, UPT, UR24, 0x19, UPT ;  /* 0x000000191800788c */ /* 0x000fe2000bfa6270 */
[----:B------:R-:W-:Y:S01]  /*79e0*/  ISETP.GT.AND P0, PT, R0, RZ, P0 ;  /* 0x000000ff0000720c */ /* 0x000fe20000704270 */
[----:B------:R-:W-:Y:S02]  /*79f0*/  UP2UR UR28, UPR, URZ, 0x1 ;  /* 0x000000013f1c7883 */ /* 0x000fe40008000000 */
[----:B------:R-:W-:Y:S01]  /*7a00*/  UISETP.GE.AND UP4, UPT, UR24, 0x1a, UPT ;  /* 0x0000001a1800788c */ /* 0x000fe2000bf86270 */
[----:B------:R-:W-:Y:S01]  /*7a10*/  ISETP.LT.OR P0, PT, R2, 0x1, P0 ;  /* 0x000000010200780c */ /* 0x000fe20000701670 */
[----:B------:R-:W-:Y:S02]  /*7a20*/  UISETP.GE.AND UP3, UPT, UR24, 0x21, UPT ;  /* 0x000000211800788c */ /* 0x000fe4000bf66270 */
[----:B------:R-:W-:Y:S01]  /*7a30*/  UISETP.GE.AND UP2, UPT, UR24, 0x22, UPT ;  /* 0x000000221800788c */ /* 0x000fe2000bf46270 */
[----:B-----5:R-:W-:Y:S01]  /*7a40*/  FSEL R168, R4, -INF , !P0 ;  /* 0xff80000004a87808 */ /* 0x020fe20004000000 */
[----:B------:R-:W-:Y:S01]  /*7a50*/  UISETP.GE.AND UP1, UPT, UR24, 0x29, UPT ;  /* 0x000000291800788c */ /* 0x000fe2000bf26270 */
[----:B------:R-:W-:Y:S01]  /*7a60*/  PLOP3.LUT P0, PT, PT, PT, UP0, 0x40, 0x0 ;  /* 0x000000000000781c */ /* 0x000fe20003f0e808 */
[----:B------:R-:W-:Y:S02]  /*7a70*/  UISETP.GE.AND UP0, UPT, UR24, 0x9, UPT ;  /* 0x000000091800788c */ /* 0x000fe4000bf06270 */
[----:B------:R-:W-:Y:S01]  /*7a80*/  UP2UR UR30, UPR, URZ, 0x40 ;  /* 0x000000403f1e7883 */ /* 0x000fe20008000000 */
[----:B------:R-:W-:Y:S01]  /*7a90*/  ISETP.GT.AND P0, PT, R0, 0x1, P0 ;  /* 0x000000010000780c */ /* 0x000fe20000704270 */
[----:B------:R-:W-:Y:S03]  /*7aa0*/  UP2UR UR27, UPR, URZ, 0x1 ;  /* 0x000000013f1b7883 */ /* 0x000fe60008000000 */
[----:B------:R-:W-:Y:S04]  /*7ab0*/  ISETP.LT.OR P0, PT, R2, 0x2, P0 ;  /* 0x000000020200780c */ /* 0x000fe80000701670 */
[----:B------:R-:W-:Y:S02]  /*7ac0*/  FSEL R5, R5, -INF , !P0 ;  /* 0xff80000005057808 */ /* 0x000fe40004000000 */
[----:B------:R-:W-:Y:S01]  /*7ad0*/  PLOP3.LUT P0, PT, PT, PT, UP0, 0x40, 0x0 ;  /* 0x000000000000781c */ /* 0x000fe20003f0e808 */
[----:B------:R-:W-:Y:S03]  /*7ae0*/  UISETP.GE.AND UP0, UPT, UR24, 0xa, UPT ;  /* 0x0000000a1800788c */ /* 0x000fe6000bf06270 */
        /* <DEDUP_REMOVED lines=12> */
[----:B------:R-:W-:Y:S04]  /*7bb0*/  ISETP.GT.AND P0, PT, R0, 0x10, P0 ;  /* 0x000000100000780c */ /* 0x000fe80000704270 */
[----:B------:R-:W-:Y:S04]  /*7bc0*/  ISETP.LT.OR P0, PT, R2, 0x11, P0 ;  /* 0x000000110200780c */ /* 0x000fe80000701670 */
[----:B------:R-:W-:Y:S02]  /*7bd0*/  FSEL R12, R12, -INF , !P0 ;  /* 0xff8000000c0c7808 */ /* 0x000fe40004000000 */
[----:B------:R-:W-:Y:S01]  /*7be0*/  PLOP3.LUT P0, PT, PT, PT, UP6, 0x40, 0x0 ;  /* 0x000000000000781c */ /* 0x000fe20003f0e868 */
[----:B------:R-:W-:Y:S03]  /*7bf0*/  UISETP.NE.AND UP6, UPT, UR12, URZ, UPT ;  /* 0x0000003f0c00728c */ /* 0x000fe6000bfc5270 */
[----:B------:R-:W-:Y:S04]  /*7c00*/  ISETP.GT.AND P0, PT, R0, 0x11, P0 ;  /* 0x000000110000780c */ /* 0x000fe80000704270 */
[----:B------:R-:W-:Y:S04]  /*7c10*/  ISETP.LT.OR P0, PT, R2, 0x12, P0 ;  /* 0x000000120200780c */ /* 0x000fe80000701670 */
[----:B------:R-:W-:Y:S02]  /*7c20*/  FSEL R13, R13, -INF , !P0 ;  /* 0xff8000000d0d7808 */ /* 0x000fe40004000000 */
[----:B------:R-:W-:Y:S04]  /*7c30*/  PLOP3.LUT P0, PT, PT, PT, UP5, 0x40, 0x0 ;  /* 0x000000000000781c */ /* 0x000fe80003f0e858 */
        /* <DEDUP_REMOVED lines=20> */
[----:B------:R-:W-:Y:S02]  /*7d80*/  ISETP.GT.AND P0, PT, R0, 0x29, P0 ;  /* 0x000000290000780c */ /* 0x000fe40000704270 */
[----:B------:R-:W1:Y:S02]  /*7d90*/  SHFL.IDX PT, R0, R132, 0x1, 0x1c1f ;  /* 0x003c1f0084007f89 */ /* 0x000e6400000e0000 */
[----:B------:R-:W-:Y:S04]  /*7da0*/  ISETP.LT.OR P0, PT, R2, 0x2a, P0 ;  /* 0x0000002a0200780c */ /* 0x000fe80000701670 */
[----:B------:R-:W-:Y:S02]  /*7db0*/  FSEL R25, R25, -INF , !P0 ;  /* 0xff80000019197808 */ /* 0x000fe40004000000 */
[----:B------:R-:W-:Y:S01]  /*7dc0*/  PLOP3.LUT P0, PT, PT, PT, UP6, 0x40, 0x0 ;  /* 0x000000000000781c */ /* 0x000fe20003f0e868 */
[----:B------:R-:W-:Y:S01]  /*7dd0*/  UISETP.NE.AND UP6, UPT, UR30, URZ, UPT ;  /* 0x0000003f1e00728c */ /* 0x000fe2000bfc5270 */
[--C-:B-1----:R-:W-:Y:S02]  /*7de0*/  IMAD.IADD R3, R169, 0x1, R0.reuse ;  /* 0x00000001a9037824 */ /* 0x102fe400078e0200 */
[----:B------:R-:W-:Y:S09]  /*7df0*/  IMAD.IADD R2, R133, 0x1, R0 ;  /* 0x0000000185027824 */ /* 0x000ff200078e0200 */
        /* <DEDUP_REMOVED lines=9> */
[----:B------:R-:W-:Y:S05]  /*7e90*/  IMAD.MOV.U32 R4, RZ, RZ, 0x1 ;  /* 0x00000001ff047424 */ /* 0x000fea00078e00ff */
[----:B------:R-:W-:Y:S11]  /*7ea0*/  ISETP.NE.AND P0, PT, R4, c[0x0][0x32c], PT ;  /* 0x0000cb0004007a0c */ /* 0x000ff60003f05270 */
[----:B------:R-:W-:Y:S02]  /*7eb0*/  @!UPT UIADD3 URZ, URZ, URZ, URZ ;  /* 0x0000003f3f3ff290 */ /* 0x000fe4000fffe03f */
[----:B------:R-:W-:Y:S05]  /*7ec0*/  @P0 IMAD.HI.U32 R4, R0, c[0x0][0x330], RZ ;  /* 0x0000cc0000040a27 */ /* 0x000fea00078e00ff */
[----:B------:R-:W-:Y:S04]  /*7ed0*/  @P0 SHF.R.U32.HI R0, RZ, c[0x0][0x334], R4 ;  /* 0x0000cd00ff000a19 */ /* 0x000fe80000011604 */
[----:B------:R-:W-:Y:S01]  /*7ee0*/  LOP3.LUT R0, RZ, R0, RZ, 0x33, !PT ;  /* 0x00000000ff007212 */ /* 0x000fe200078e33ff */
[----:B------:R-:W-:-:S05]  /*7ef0*/  BRA `(.L_x_417) ;  /* 0x0000005000007947 */ /* 0x000fca0003800000 */
.L_x_416:
[----:B------:R-:W-:Y:S04]  /*7f00*/  MOV R4, 0x1 ;  /* 0x0000000100047802 */ /* 0x000fe80000000f00 */
[----:B------:R-:W-:Y:S11]  /*7f10*/  ISETP.NE.AND P0, PT, R4, c[0x0][0x32c], PT ;  /* 0x0000cb0004007a0c */ /* 0x000ff60003f05270 */
[----:B------:R-:W-:Y:S02]  /*7f20*/  @!UPT UIADD3 URZ, URZ, URZ, URZ ;  /* 0x0000003f3f3ff290 */ /* 0x000fe4000fffe03f */
[----:B------:R-:W-:Y:S05]  /*7f30*/  @P0 IMAD.HI.U32 R4, R0, c[0x0][0x330], RZ ;  /* 0x0000cc0000040a27 */ /* 0x000fea00078e00ff */
[----:B------:R-:W-:Y:S02]  /*7f40*/  @P0 SHF.R.U32.HI R0, RZ, c[0x0][0x334], R4 ;  /* 0x0000cd00ff000a19 */ /* 0x000fe40000011604 */
.L_x_417:
[----:B------:R-:W-:Y:S05]  /*7f50*/  BSYNC B0 ;  /* 0x0000000000007941 */ /* 0x000fea0003800000 */
.L_x_415:
[----:B------:R-:W-:Y:S05]  /*7f60*/  IADD3 R4, -R170, UR24, RZ ;  /* 0x00000018aa047c10 */ /* 0x000fea000fffe1ff */
[----:B------:R-:W-:Y:S05]  /*7f70*/  IMAD R0, R0, c[0x0][0x32c], R4 ;  /* 0x0000cb0000007a24 */ /* 0x000fea00078e0204 */
[----:B------:R-:W-:Y:S02]  /*7f80*/  IMNMX R2, R2, R0, !PT ;  /* 0x0000000002027217 */ /* 0x000fe40007800200 */
[----:B------:R-:W-:Y:S04]  /*7f90*/  IADD3 R0, R0, c[0x0][0x32c], RZ ;  /* 0x0000cb0000007a10 */ /* 0x000fe80007ffe0ff */
[----:B------:R-:W-:Y:S02]  /*7fa0*/  IMNMX R3, R3, R0, PT ;  /* 0x0000000003037217 */ /* 0x000fe40003800200 */
.L_x_414:
[----:B------:R-:W-:Y:S01]  /*7fb0*/  FMNMX.FTZ R133, R168, R134, !PT ;  /* 0x00000086a8857209 */ /* 0x000fe20007810000 */
[----:B------:R-:W-:Y:S02]  /*7fc0*/  UP2UR UR24, UPR, URZ, 0x10 ;  /* 0x000000103f187883 */ /* 0x000fe40008000000 */
[----:B------:R-:W-:Y:S01]  /*7fd0*/  UISETP.NE.AND UP4, UPT, UR29, URZ, UPT ;  /* 0x0000003f1d00728c */ /* 0x000fe2000bf85270 */
        /* <DEDUP_REMOVED lines=22> */
[----:B-1----:R-:W-:Y:S04]  /*8140*/  FMNMX.FTZ R133, R133, R0, !PT ;  /* 0x0000000085857209 */ /* 0x002fe80007810000 */
[C---:B------:R-:W-:Y:S01]  /*8150*/  FSETP.NEU.FTZ.AND P0, PT, R133.reuse, -INF , PT ;  /* 0xff8000008500780b */ /* 0x040fe20003f1d000 */
[C---:B------:R-:W-:Y:S03]  /*8160*/  FMUL.FTZ R4, R133.reuse, c[0x0][0x2d0] ;  /* 0x0000b40085047a20 */ /* 0x040fe60000410000 */
[----:B------:R-:W-:Y:S02]  /*8170*/  FSEL R0, R133, RZ, P0 ;  /* 0x000000ff85007208 */ /* 0x000fe40000000000 */
[----:B------:R-:W-:Y:S02]  /*8180*/  FSEL R4, R4, RZ, P0 ;  /* 0x000000ff04047208 */ /* 0x000fe40000000000 */
[----:B------:R-:W-:Y:S01]  /*8190*/  PLOP3.LUT P0, PT, PT, PT, UP4, 0x40, 0x0 ;  /* 0x000000000000781c */ /* 0x000fe20003f0e848 */
[----:B------:R-:W-:Y:S01]  /*81a0*/  FADD.FTZ R0, -R0, R134 ;  /* 0x0000008600007221 */ /* 0x000fe20000010100 */
[----:B------:R-:W-:Y:S01]  /*81b0*/  UISETP.NE.AND UP4, UPT, UR24, URZ, UPT ;  /* 0x0000003f1800728c */ /* 0x000fe2000bf85270 */
[----:B------:R-:W2:Y:S01]  /*81c0*/  LDL.LU R134, [R1+0x44] ;  /* 0x0000440001867983 */ /* 0x000ea20000300800 */
[----:B------:R-:W-:Y:S01]  /*81d0*/  ISETP.GT.AND P0, PT, R2, RZ, P0 ;  /* 0x000000ff0200720c */ /* 0x000fe20000704270 */
[--C-:B------:R-:W-:Y:S01]  /*81e0*/  FFMA.FTZ R168, R168, c[0x0][0x2d0], -R4.reuse ;  /* 0x0000b400a8a87a23 */ /* 0x100fe20000010804 */
[----:B------:R-:W-:Y:S01]  /*81f0*/  UIADD3 UR24, UR5, -0x1, URZ ;  /* 0xffffffff05187890 */ /* 0x000fe2000fffe03f */
[----:B------:R-:W-:Y:S01]  /*8200*/  FMUL.FTZ R0, R0, c[0x0][0x2d0] ;  /* 0x0000b40000007a20 */ /* 0x000fe20000410000 */
[----:B------:R-:W-:Y:S01]  /*8210*/  ISETP.LT.OR P0, PT, R3, 0x1, P0 ;  /* 0x000000010300780c */ /* 0x000fe20000701670 */
[--C-:B------:R-:W-:Y:S02]  /*8220*/  FFMA.FTZ R5, R5, c[0x0][0x2d0], -R4.reuse ;  /* 0x0000b40005057a23 */ /* 0x100fe40000010804 */
[----:B------:R-:W-:Y:S01]  /*8230*/  MUFU.EX2 R168, R168 ;  /* 0x000000a800a87308 */ /* 0x000fe20000000800 */
[----:B------:R-:W-:Y:S01]  /*8240*/  FSEL R6, R6, -INF , !P0 ;  /* 0xff80000006067808 */ /* 0x000fe20004000000 */
[--C-:B------:R-:W-:Y:S01]  /*8250*/  FFMA.FTZ R8, R8, c[0x0][0x2d0], -R4.reuse ;  /* 0x0000b40008087a23 */ /* 0x100fe20000010804 */
[----:B------:R-:W-:Y:S01]  /*8260*/  PLOP3.LUT P0, PT, PT, PT, UP3, 0x40, 0x0 ;  /* 0x000000000000781c */ /* 0x000fe20003f0e838 */
[----:B------:R-:W-:Y:S01]  /*8270*/  UISETP.NE.AND UP3, UPT, UR29, URZ, UPT ;  /* 0x0000003f1d00728c */ /* 0x000fe2000bf65270 */
[--C-:B------:R-:W-:Y:S02]  /*8280*/  FFMA.FTZ R9, R9, c[0x0][0x2d0], -R4.reuse ;  /* 0x0000b40009097a23 */ /* 0x100fe40000010804 */
[----:B------:R-:W-:Y:S01]  /*8290*/  ISETP.GT.AND P0, PT, R2, 0x1, P0 ;  /* 0x000000010200780c */ /* 0x000fe20000704270 */
[--C-:B------:R-:W-:Y:S02]  /*82a0*/  FFMA.FTZ R17, R17, c[0x0][0x2d0], -R4.reuse ;  /* 0x0000b40011117a23 */ /* 0x100fe40000010804 */
[----:B------:R-:W-:Y:S01]  /*82b0*/  MUFU.EX2 R5, R5 ;  /* 0x0000000500057308 */ /* 0x000fe20000000800 */
[----:B------:R-:W-:Y:S01]  /*82c0*/  ISETP.LT.OR P0, PT, R3, 0x2, P0 ;  /* 0x000000020300780c */ /* 0x000fe20000701670 */
[--C-:B------:R-:W-:Y:S02]  /*82d0*/  FFMA.FTZ R21, R21, c[0x0][0x2d0], -R4.reuse ;  /* 0x0000b40015157a23 */ /* 0x100fe40000010804 */
[--C-:B------:R-:W-:Y:S01]  /*82e0*/  FFMA.FTZ R24, R24, c[0x0][0x2d0], -R4.reuse ;  /* 0x0000b40018187a23 */ /* 0x100fe20000010804 */
[----:B------:R-:W-:Y:S01]  /*82f0*/  FSEL R7, R7, -INF , !P0 ;  /* 0xff80000007077808 */ /* 0x000fe20004000000 */
[--C-:B------:R-:W-:Y:S01]  /*8300*/  FFMA.FTZ R25, R25, c[0x0][0x2d0], -R4.reuse ;  /* 0x0000b40019197a23 */ /* 0x100fe20000010804 */
[----:B------:R-:W-:Y:S01]  /*8310*/  PLOP3.LUT P0, PT, PT, PT, UP2, 0x40, 0x0 ;  /* 0x000000000000781c */ /* 0x000fe20003f0e828 */
[----:B------:R-:W-:Y:S01]  /*8320*/  UISETP.NE.AND UP2, UPT, UR28, URZ, UPT ;  /* 0x0000003f1c00728c */ /* 0x000fe2000bf45270 */
[--C-:B------:R-:W-:Y:S01]  /*8330*/  FFMA.FTZ R170, R12, c[0x0][0x2d0], -R4.reuse ;  /* 0x0000b4000caa7a23 */ /* 0x100fe20000010804 */
[----:B------:R-:W-:Y:S01]  /*8340*/  MUFU.EX2 R8, R8 ;  /* 0x0000000800087308 */ /* 0x000fe20000000800 */
[----:B------:R-:W-:Y:S01]  /*8350*/  ISETP.GT.AND P0, PT, R2, 0x8, P0 ;  /* 0x000000080200780c */ /* 0x000fe20000704270 */
[--C-:B------:R-:W-:Y:S02]  /*8360*/  FFMA.FTZ R179, R13, c[0x0][0x2d0], -R4.reuse ;  /* 0x0000b4000db37a23 */ /* 0x100fe40000010804 */
[--C-:B------:R-:W-:Y:S01]  /*8370*/  FFMA.FTZ R16, R16, c[0x0][0x2d0], -R4.reuse ;  /* 0x0000b40010107a23 */ /* 0x100fe20000010804 */
[C---:B------:R-:W-:Y:S01]  /*8380*/  ISETP.LT.OR P0, PT, R3.reuse, 0x9, P0 ;  /* 0x000000090300780c */ /* 0x040fe20000701670 */
[----:B------:R-:W-:Y:S01]  /*8390*/  FFMA.FTZ R169, R20, c[0x0][0x2d0], -R4 ;  /* 0x0000b40014a97a23 */ /* 0x000fe20000010804 */
[----:B------:R-:W-:Y:S02]  /*83a0*/  MOV R20, R17 ;  /* 0x0000001100147202 */ /* 0x000fe40000000f00 */
[----:B------:R-:W-:Y:S01]  /*83b0*/  FSEL R10, R10, -INF , !P0 ;  /* 0xff8000000a0a7808 */ /* 0x000fe20004000000 */
[----:B------:R-:W1:Y:S01]  /*83c0*/  MUFU.EX2 R9, R9 ;  /* 0x0000000900097308 */ /* 0x000e620000000800 */
[----:B------:R-:W-:Y:S01]  /*83d0*/  PLOP3.LUT P0, PT, PT, PT, UP1, 0x40, 0x0 ;  /* 0x000000000000781c */ /* 0x000fe20003f0e818 */
[----:B------:R-:W-:Y:S03]  /*83e0*/  UISETP.NE.AND UP1, UPT, UR27, URZ, UPT ;  /* 0x0000003f1b00728c */ /* 0x000fe6000bf25270 */
[C---:B------:R-:W-:Y:S04]  /*83f0*/  ISETP.GT.AND P0, PT, R2.reuse, 0x9, P0 ;  /* 0x000000090200780c */ /* 0x040fe80000704270 */
[----:B------:R-:W-:Y:S04]  /*8400*/  ISETP.LT.OR P0, PT, R3, 0xa, P0 ;  /* 0x0000000a0300780c */ /* 0x000fe80000701670 */
[----:B------:R-:W-:Y:S02]  /*8410*/  FSEL R171, R11, -INF , !P0 ;  /* 0xff8000000bab7808 */ /* 0x000fe40004000000 */
[----:B------:R-:W-:Y:S01]  /*8420*/  PLOP3.LUT P0, PT, PT, PT, UP0, 0x40, 0x0 ;  /* 0x000000000000781c */ /* 0x000fe20003f0e808 */
[----:B------:R-:W-:Y:S01]  /*8430*/  UISETP.NE.AND UP0, UPT, UR26, URZ, UPT ;  /* 0x0000003f1a00728c */ /* 0x000fe2000bf05270 */
[----:B------:R-:W-:Y:S02]  /*8440*/  MOV R11, R16 ;  /* 0x00000010000b7202 */ /* 0x000fe40000000f00 */
[----:B------:R-:W-:Y:S04]  /*8450*/  ISETP.GT.AND P0, PT, R2, 0x10, P0 ;  /* 0x000000100200780c */ /* 0x000fe80000704270 */
[C---:B------:R-:W-:Y:S04]  /*8460*/  ISETP.LT.OR P0, PT, R3.reuse, 0x11, P0 ;  /* 0x000000110300780c */ /* 0x040fe80000701670 */
[----:B------:R-:W-:Y:S02]  /*8470*/  FSEL R172, R14, -INF , !P0 ;  /* 0xff8000000eac7808 */ /* 0x000fe40004000000 */
[----:B------:R-:W-:Y:S02]  /*8480*/  PLOP3.LUT P0, PT, PT, PT, UP6, 0x40, 0x0 ;  /* 0x000000000000781c */ /* 0x000fe40003f0e868 */
[----:B------:R-:W-:Y:S02]  /*8490*/  MOV R14, R179 ;  /* 0x000000b3000e7202 */ /* 0x000fe40000000f00 */
[C---:B------:R-:W-:Y:S04]  /*84a0*/  ISETP.GT.AND P0, PT, R2.reuse, 0x11, P0 ;  /* 0x000000110200780c */ /* 0x040fe80000704270 */
[----:B------:R-:W-:Y:S04]  /*84b0*/  ISETP.LT.OR P0, PT, R3, 0x12, P0 ;  /* 0x000000120300780c */ /* 0x000fe80000701670 */
[----:B------:R-:W-:Y:S02]  /*84c0*/  FSEL R173, R15, -INF , !P0 ;  /* 0xff8000000fad7808 */ /* 0x000fe40004000000 */
[----:B------:R-:W-:Y:S02]  /*84d0*/  PLOP3.LUT P0, PT, PT, PT, UP5, 0x40, 0x0 ;  /* 0x000000000000781c */ /* 0x000fe40003f0e858 */
[----:B------:R-:W-:Y:S02]  /*84e0*/  MOV R15, R170 ;  /* 0x000000aa000f7202 */ /* 0x000fe40000000f00 */
[----:B------:R-:W-:Y:S02]  /*84f0*/  ISETP.GT.AND P0, PT, R2, 0x18, P0 ;  /* 0x000000180200780c */ /* 0x000fe40000704270 */
[----:B-1----:R-:W-:Y:S02]  /*8500*/  F2FP.PACK_AB R170, R9, R8 ;  /* 0x0000000809aa723e */ /* 0x002fe400000000ff */
[C---:B------:R-:W-:Y:S04]  /*8510*/  ISETP.LT.OR P0, PT, R3.reuse, 0x19, P0 ;  /* 0x000000190300780c */ /* 0x040fe80000701670 */
[----:B------:R-:W-:Y:S02]  /*8520*/  FSEL R174, R18, -INF , !P0 ;  /* 0xff80000012ae7808 */ /* 0x000fe40004000000 */
[----:B------:R-:W-:Y:S04]  /*8530*/  PLOP3.LUT P0, PT, PT, PT, UP4, 0x40, 0x0 ;  /* 0x000000000000781c */ /* 0x000fe80003f0e848 */
[C---:B------:R-:W-:Y:S04]  /*8540*/  ISETP.GT.AND P0, PT, R2.reuse, 0x19, P0 ;  /* 0x000000190200780c */ /* 0x040fe80000704270 */
[----:B------:R-:W-:Y:S04]  /*8550*/  ISETP.LT.OR P0, PT, R3, 0x1a, P0 ;  /* 0x0000001a0300780c */ /* 0x000fe80000701670 */
[----:B------:R-:W-:Y:S02]  /*8560*/  FSEL R175, R19, -INF , !P0 ;  /* 0xff80000013af7808 */ /* 0x000fe40004000000 */
[----:B------:R-:W-:Y:S04]  /*8570*/  PLOP3.LUT P0, PT, PT, PT, UP3, 0x40, 0x0 ;  /* 0x000000000000781c */ /* 0x000fe80003f0e838 */
[----:B------:R-:W-:Y:S04]  /*8580*/  ISETP.GT.AND P0, PT, R2, 0x20, P0 ;  /* 0x000000200200780c */ /* 0x000fe80000704270 */
        /* <DEDUP_REMOVED lines=10> */
[----:B------:R-:W-:Y:S01]  /*8630*/  PLOP3.LUT P0, PT, PT, PT, UP0, 0x40, 0x0 ;  /* 0x000000000000781c */ /* 0x000fe20003f0e808 */
[----:B------:R-:W-:Y:S03]  /*8640*/  UISETP.GT.AND UP0, UPT, UR5, UR4, UPT ;  /* 0x000000040500728c */ /* 0x000fe6000bf04270 */
[----:B------:R-:W-:Y:S01]  /*8650*/  ISETP.GT.AND P0, PT, R2, 0x29, P0 ;  /* 0x000000290200780c */ /* 0x000fe20000704270 */
[----:B------:R-:W-:Y:S01]  /*8660*/  UMOV UR5, UR24 ;  /* 0x0000001800057c82 */ /* 0x000fe20008000000 */
[----:B------:R-:W1:Y:S02]  /*8670*/  MUFU.EX2 R2, R0 ;  /* 0x0000000000027308 */ /* 0x000e640000000800 */
[----:B------:R-:W-:Y:S04]  /*8680*/  ISETP.LT.OR P0, PT, R3, 0x2a, P0 ;  /* 0x0000002a0300780c */ /* 0x000fe80000701670 */
[----:B------:R-:W-:Y:S01]  /*8690*/  FSEL R132, R27, -INF , !P0 ;  /* 0xff8000001b847808 */ /* 0x000fe20004000000 */
[C---:B-1----:R-:W-:Y:S02]  /*86a0*/  FMUL.FTZ R16, R2.reuse, R144 ;  /* 0x0000009002107220 */ /* 0x042fe40000410000 */
[C---:B------:R-:W-:Y:S01]  /*86b0*/  FMUL.FTZ R12, R2.reuse, R148 ;  /* 0x00000094020c7220 */ /* 0x040fe20000410000 */
[----:B------:R-:W-:Y:S01]  /*86c0*/  MOV R148, R11 ;  /* 0x0000000b00947202 */ /* 0x000fe20000000f00 */
[C---:B------:R-:W-:Y:S01]  /*86d0*/  FMUL.FTZ R13, R2.reuse, R149 ;  /* 0x00000095020d7220 */ /* 0x040fe20000410000 */
[----:B------:R-:W-:Y:S01]  /*86e0*/  MOV R149, R14 ;  /* 0x0000000e00957202 */ /* 0x000fe20000000f00 */
[C---:B------:R-:W-:Y:S01]  /*86f0*/  FMUL.FTZ R17, R2.reuse, R145 ;  /* 0x0000009102117220 */ /* 0x040fe20000410000 */
[----:B------:R-:W-:Y:S01]  /*8700*/  MOV R145, R15 ;  /* 0x0000000f00917202 */ /* 0x000fe20000000f00 */
        /* <DEDUP_REMOVED lines=52> */
[----:B--2---:R-:W-:Y:S01]  /*8a50*/  FFMA.FTZ R0, R2, R134, R168 ;  /* 0x0000008602007223 */ /* 0x004fe200000100a8 */
[C---:B------:R-:W-:Y:S03]  /*8a60*/  F2FP.PACK_AB R168, R5.reuse, R168 ;  /* 0x000000a805a8723e */ /* 0x040fe600000000ff */
[----:B------:R-:W-:Y:S01]  /*8a70*/  FADD.FTZ R4, R5, R0 ;  /* 0x0000000005047221 */ /* 0x000fe20000010000 */
[----:B------:R-:W-:Y:S01]  /*8a80*/  FMNMX.FTZ R0, R6, R135, !PT ;  /* 0x0000008706007209 */ /* 0x000fe20007810000 */
[----:B------:R-:W-:Y:S01]  /*8a90*/  FMUL.FTZ R5, R2, R157 ;  /* 0x0000009d02057220 */ /* 0x000fe20000410000 */
[----:B------:R-:W-:Y:S01]  /*8aa0*/  MOV R157, R25 ;  /* 0x00000019009d7202 */ /* 0x000fe20000000f00 */
[----:B------:R-:W-:Y:S01]  /*8ab0*/  FADD.FTZ R4, R8, R4 ;  /* 0x0000000408047221 */ /* 0x000fe20000010000 */
[----:B------:R-:W-:Y:S01]  /*8ac0*/  FMNMX.FTZ R0, R7, R0, !PT ;  /* 0x0000000007007209 */ /* 0x000fe20007810000 */
[----:B------:R-:W-:Y:S02]  /*8ad0*/  FMUL.FTZ R25, R2, R137 ;  /* 0x0000008902197220 */ /* 0x000fe40000410000 */
[----:B------:R-:W-:Y:S01]  /*8ae0*/  FADD.FTZ R179, R9, R4 ;  /* 0x0000000409b37221 */ /* 0x000fe20000010000 */
[----:B------:R-:W-:Y:S01]  /*8af0*/  FMNMX.FTZ R0, R10, R0, !PT ;  /* 0x000000000a007209 */ /* 0x000fe20007810000 */
[C---:B------:R-:W-:Y:S01]  /*8b00*/  FMUL.FTZ R4, R2.reuse, R156 ;  /* 0x0000009c02047220 */ /* 0x040fe20000410000 */
[----:B------:R-:W-:Y:S01]  /*8b10*/  MOV R156, R20 ;  /* 0x00000014009c7202 */ /* 0x000fe20000000f00 */
[C---:B------:R-:W-:Y:S01]  /*8b20*/  FMUL.FTZ R20, R2.reuse, R140 ;  /* 0x0000008c02147220 */ /* 0x040fe20000410000 */
[----:B------:R-:W-:Y:S01]  /*8b30*/  FMNMX.FTZ R0, R171, R0, !PT ;  /* 0x00000000ab007209 */ /* 0x000fe20007810000 */
[----:B------:R-:W2:Y:S01]  /*8b40*/  LDL.LU R140, [R1+0x4c] ;  /* 0x00004c00018c7983 */ /* 0x000ea20000300800 */
[C---:B------:R-:W-:Y:S01]  /*8b50*/  FMUL.FTZ R8, R2.reuse, R152 ;  /* 0x0000009802087220 */ /* 0x040fe20000410000 */
[----:B------:R-:W-:Y:S01]  /*8b60*/  MOV R152, R24 ;  /* 0x0000001800987202 */ /* 0x000fe20000000f00 */
[----:B------:R-:W-:Y:S01]  /*8b70*/  FMUL.FTZ R24, R2, R136 ;  /* 0x0000008802187220 */ /* 0x000fe20000410000 */
[----:B------:R-:W-:Y:S01]  /*8b80*/  FMNMX.FTZ R0, R172, R0, !PT ;  /* 0x00000000ac007209 */ /* 0x000fe20007810000 */
[C---:B------:R-:W-:Y:S01]  /*8b90*/  FMUL.FTZ R9, R2.reuse, R153 ;  /* 0x0000009902097220 */ /* 0x040fe20000410000 */
[----:B------:R-:W-:Y:S01]  /*8ba0*/  MOV R153, R21 ;  /* 0x0000001500997202 */ /* 0x000fe20000000f00 */
[----:B------:R-:W-:Y:S01]  /*8bb0*/  FMUL.FTZ R21, R2, R141 ;  /* 0x0000008d02157220 */ /* 0x000fe20000410000 */
[----:B------:R-:W-:Y:S01]  /*8bc0*/  FMNMX.FTZ R0, R173, R0, !PT ;  /* 0x00000000ad007209 */ /* 0x000fe20007810000 */
[----:B------:R-:W-:Y:S03]  /*8bd0*/  MUFU.EX2 R156, R156 ;  /* 0x0000009c009c7308 */ /* 0x000fe60000000800 */
[----:B------:R-:W-:Y:S04]  /*8be0*/  FMNMX.FTZ R0, R174, R0, !PT ;  /* 0x00000000ae007209 */ /* 0x000fe80007810000 */
[----:B------:R-:W-:Y:S03]  /*8bf0*/  FMNMX.FTZ R0, R175, R0, !PT ;  /* 0x00000000af007209 */ /* 0x000fe60007810000 */
[----:B------:R-:W-:Y:S01]  /*8c00*/  MUFU.EX2 R152, R152 ;  /* 0x0000009800987308 */ /* 0x000fe20000000800 */
        /* <DEDUP_REMOVED lines=14> */
[----:B------:R-:W-:Y:S01]  /*8cf0*/  MOV R135, R169 ;  /* 0x000000a900877202 */ /* 0x000fe20000000f00 */
[--C-:B------:R-:W-:Y:S02]  /*8d00*/  FFMA.FTZ R169, R6, c[0x0][0x2d0], -R134.reuse ;  /* 0x0000b40006a97a23 */ /* 0x100fe40000010886 */
[----:B------:R-:W-:Y:S02]  /*8d10*/  FMUL.FTZ R0, R0, c[0x0][0x2d0] ;  /* 0x0000b40000007a20 */ /* 0x000fe40000410000 */
[--C-:B------:R-:W-:Y:S02]  /*8d20*/  FFMA.FTZ R7, R7, c[0x0][0x2d0], -R134.reuse ;  /* 0x0000b40007077a23 */ /* 0x100fe40000010886 */
[----:B------:R-:W-:Y:S01]  /*8d30*/  MUFU.EX2 R169, R169 ;  /* 0x000000a900a97308 */ /* 0x000fe20000000800 */
[--C-:B------:R-:W-:Y:S09]  /*8d40*/  FFMA.FTZ R2, R10, c[0x0][0x2d0], -R134.reuse ;  /* 0x0000b4000a027a23 */ /* 0x100ff20000010886 */
[----:B------:R-:W1:Y:S10]  /*8d50*/  MUFU.EX2 R0, R0 ;  /* 0x0000000000007308 */ /* 0x000e740000000800 */
[----:B------:R3:W4:Y:S01]  /*8d60*/  MUFU.EX2 R144, R7 ;  /* 0x0000000700907308 */ /* 0x0007220000000800 */
[C---:B-1----:R-:W-:Y:S02]  /*8d70*/  FMUL.FTZ R26, R0.reuse, R138 ;  /* 0x0000008a001a7220 */ /* 0x042fe40000410000 */
[C---:B------:R-:W-:Y:S02]  /*8d80*/  FMUL.FTZ R27, R0.reuse, R139 ;  /* 0x0000008b001b7220 */ /* 0x040fe40000410000 */
[----:B------:R-:W1:Y:S01]  /*8d90*/  LDSM.16.MT88.4 R136, [R237+0x100] ;  /* 0x00010000ed88783b */ /* 0x000e620000004200 */
[C---:B------:R-:W-:Y:S02]  /*8da0*/  FMUL.FTZ R10, R0.reuse, R154 ;  /* 0x0000009a000a7220 */ /* 0x040fe40000410000 */
[C---:B------:R-:W-:Y:S02]  /*8db0*/  FMUL.FTZ R11, R0.reuse, R155 ;  /* 0x0000009b000b7220 */ /* 0x040fe40000410000 */
[C---:B------:R-:W-:Y:S02]  /*8dc0*/  FMUL.FTZ R22, R0.reuse, R142 ;  /* 0x0000008e00167220 */ /* 0x040fe40000410000 */
[C---:B------:R-:W-:Y:S02]  /*8dd0*/  FMUL.FTZ R23, R0.reuse, R143 ;  /* 0x0000008f00177220 */ /* 0x040fe40000410000 */
[C---:B------:R-:W-:Y:S01]  /*8de0*/  FMUL.FTZ R6, R0.reuse, R158 ;  /* 0x0000009e00067220 */ /* 0x040fe20000410000 */
[----:B------:R-:W-:Y:S01]  /*8df0*/  MOV R158, R135 ;  /* 0x00000087009e7202 */ /* 0x000fe20000000f00 */
[C---:B---3--:R-:W-:Y:S02]  /*8e00*/  FMUL.FTZ R7, R0.reuse, R159 ;  /* 0x0000009f00077220 */ /* 0x048fe40000410000 */
        /* <DEDUP_REMOVED lines=61> */
[C---:B----4-:R-:W-:Y:S01]  /*91e0*/  F2FP.PACK_AB R169, R144.reuse, R169 ;  /* 0x000000a990a9723e */ /* 0x050fe200000000ff */
[----:B------:R-:W-:Y:S01]  /*91f0*/  FFMA.FTZ R0, R171, c[0x0][0x2d0], -R134 ;  /* 0x0000b400ab007a23 */ /* 0x000fe20000010886 */
[----:B------:R-:W-:Y:S01]  /*9200*/  LDSM.16.MT88.4 R140, [R237+0x900] ;  /* 0x00090000ed8c783b */ /* 0x000fe20000004200 */
[----:B------:R-:W-:Y:S02]  /*9210*/  FADD.FTZ R144, R144, R150 ;  /* 0x0000009690907221 */ /* 0x000fe40000010000 */
[----:B------:R-:W2:Y:S02]  /*9220*/  MUFU.EX2 R146, R0 ;  /* 0x0000000000927308 */ /* 0x000ea40000000800 */
[----:B--2---:R-:W-:Y:S01]  /*9230*/  F2FP.PACK_AB R171, R146, R147 ;  /* 0x0000009392ab723e */ /* 0x004fe200000000ff */
[--C-:B------:R-:W-:Y:S07]  /*9240*/  FFMA.FTZ R0, R172, c[0x0][0x2d0], -R134.reuse ;  /* 0x0000b400ac007a23 */ /* 0x100fee0000010886 */
[----:B------:R2:W-:Y:S01]  /*9250*/  MUFU.EX2 R148, R0 ;  /* 0x0000000000947308 */ /* 0x0005e20000000800 */
[C---:B-1----:R-:W-:Y:S08]  /*9260*/  HMMA.16816.F32 R4, R168.reuse, R136, R4 ;  /* 0x00000088a804723c */ /* 0x042ff00000001804 */
[C---:B------:R-:W-:Y:S01]  /*9270*/  HMMA.16816.F32 R8, R168.reuse, R138, R8 ;  /* 0x0000008aa808723c */ /* 0x040fe20000001808 */
[----:B------:R-:W1:Y:S03]  /*9280*/  LDSM.16.MT88.4 R136, [R238+0x100] ;  /* 0x00010000ee88783b */ /* 0x000e660000004200 */
[--C-:B--2---:R-:W-:Y:S04]  /*9290*/  FFMA.FTZ R0, R173, c[0x0][0x2d0], -R134.reuse ;  /* 0x0000b400ad007a23 */ /* 0x104fe80000010886 */
[----:B------:R2:W3:Y:S01]  /*92a0*/  MUFU.EX2 R149, R0 ;  /* 0x0000000000957308 */ /* 0x0004e20000000800 */
[C---:B-1----:R-:W-:Y:S03]  /*92b0*/  HMMA.16816.F32 R12, R168.reuse, R136, R12 ;  /* 0x00000088a80c723c */ /* 0x042fe6000000180c */
[--C-:B--2---:R-:W-:Y:S06]  /*92c0*/  FFMA.FTZ R0, R174, c[0x0][0x2d0], -R134.reuse ;  /* 0x0000b400ae007a23 */ /* 0x104fec0000010886 */
[----:B------:R1:W-:Y:S01]  /*92d0*/  MUFU.EX2 R135, R0 ;  /* 0x0000000000877308 */ /* 0x0003e20000000800 */
[C---:B------:R-:W-:Y:S01]  /*92e0*/  HMMA.16816.F32 R16, R168.reuse, R138, R16 ;  /* 0x0000008aa810723c */ /* 0x040fe20000001810 */
[----:B------:R-:W2:Y:S02]  /*92f0*/  LDSM.16.MT88.4 R136, [R241+0x100] ;  /* 0x00010000f188783b */ /* 0x000ea40000004200 */
[----:B-1----:R-:W-:Y:S06]  /*9300*/  FFMA.FTZ R0, R175, c[0x0][0x2d0], -R134 ;  /* 0x0000b400af007a23 */ /* 0x002fec0000010886 */
[----:B------:R-:W-:Y:S10]  /*9310*/  MUFU.EX2 R175, R158 ;  /* 0x0000009e00af7308 */ /* 0x000ff40000000800 */
[----:B------:R1:W4:Y:S01]  /*9320*/  MUFU.EX2 R174, R0 ;  /* 0x0000000000ae7308 */ /* 0x0003220000000800 */
[C---:B--2---:R-:W-:Y:S08]  /*9330*/  HMMA.16816.F32 R20, R168.reuse, R136, R20 ;  /* 0x00000088a814723c */ /* 0x044ff00000001814 */
[C---:B------:R-:W-:Y:S01]  /*9340*/  HMMA.16816.F32 R24, R168.reuse, R138, R24 ;  /* 0x0000008aa818723c */ /* 0x040fe20000001818 */
[----:B------:R-:W2:Y:S03]  /*9350*/  LDSM.16.MT88.4 R136, [R240+0x100] ;  /* 0x00010000f088783b */ /* 0x000ea60000004200 */
[----:B-1----:R-:W-:Y:S02]  /*9360*/  FADD.FTZ R0, R2, R179 ;  /* 0x000000b302007221 */ /* 0x002fe40000010000 */
[----:B------:R-:W-:Y:S02]  /*9370*/  MUFU.EX2 R179, R153 ;  /* 0x0000009900b37308 */ /* 0x000fe40000000800 */
[----:B------:R-:W-:Y:S04]  /*9380*/  FADD.FTZ R150, R145, R0 ;  /* 0x0000000091967221 */ /* 0x000fe80000010000 */
[----:B------:R-:W-:Y:S04]  /*9390*/  FADD.FTZ R0, R147, R144 ;  /* 0x0000009093007221 */ /* 0x000fe80000010000 */
[----:B------:R-:W1:Y:S01]  /*93a0*/  MUFU.EX2 R153, R157 ;  /* 0x0000009d00997308 */ /* 0x000e620000000800 */
[C---:B--2---:R-:W-:Y:S08]  /*93b0*/  HMMA.16816.F32 R28, R168.reuse, R136, R28 ;  /* 0x00000088a81c723c */ /* 0x044ff0000000181c */
[C---:B------:R-:W-:Y:S01]  /*93c0*/  HMMA.16816.F32 R32, R168.reuse, R138, R32 ;  /* 0x0000008aa820723c */ /* 0x040fe20000001820 */
[----:B------:R-:W2:Y:S07]  /*93d0*/  LDSM.16.MT88.4 R136, [R237+0x1900] ;  /* 0x00190000ed88783b */ /* 0x000eae0000004200 */
        /* <DEDUP_REMOVED lines=33> */
[C---:B--2---:R-:W-:Y:S07]  /*95f0*/  HMMA.16816.F32 R124, R168.reuse, R136, R124 ;  /* 0x00000088a87c723c */ /* 0x044fee000000187c */
[----:B------:R-:W-:Y:S01]  /*9600*/  F2FP.PACK_AB R136, R145, R2 ;  /* 0x000000029188723e */ /* 0x000fe200000000ff */
[----:B------:R-:W-:Y:S04]  /*9610*/  HMMA.16816.F32 R128, R168, R138, R128 ;  /* 0x0000008aa880723c */ /* 0x000fe80000001880 */
[----:B---3--:R-:W-:Y:S01]  /*9620*/  F2FP.PACK_AB R137, R149, R148 ;  /* 0x000000949589723e */ /* 0x008fe200000000ff */
[----:B------:R-:W-:Y:S02]  /*9630*/  FADD.FTZ R2, R146, R0 ;  /* 0x0000000092027221 */ /* 0x000fe40000010000 */
[----:B------:R-:W-:Y:S01]  /*9640*/  F2FP.PACK_AB R138, R156, R151 ;  /* 0x000000979c8a723e */ /* 0x000fe200000000ff */
[----:B------:R-:W-:Y:S01]  /*9650*/  LDSM.16.MT88.4 R144, [R240+0x5100] ;  /* 0x00510000f090783b */ /* 0x000fe20000004200 */
[----:B----4-:R-:W-:Y:S03]  /*9660*/  F2FP.PACK_AB R139, R174, R135 ;  /* 0x00000087ae8b723e */ /* 0x010fe600000000ff */
[----:B------:R-:W-:Y:S01]  /*9670*/  FFMA.FTZ R0, R176, c[0x0][0x2d0], -R134 ;  /* 0x0000b400b0007a23 */ /* 0x000fe20000010886 */
[----:B-1----:R-:W-:Y:S01]  /*9680*/  MOV R176, R153 ;  /* 0x0000009900b07202 */ /* 0x002fe20000000f00 */
[----:B------:R-:W-:Y:S01]  /*9690*/  FADD.FTZ R2, R148, R2 ;  /* 0x0000000294027221 */ /* 0x000fe20000010000 */
[----:B------:R-:W-:Y:S01]  /*96a0*/  F2FP.PACK_AB R168, R179, R175 ;  /* 0x000000afb3a8723e */ /* 0x000fe200000000ff */
[C---:B------:R-:W-:Y:S01]  /*96b0*/  HMMA.16816.F32 R4, R136.reuse, R140, R4 ;  /* 0x0000008c8804723c */ /* 0x040fe20000001804 */
[----:B------:R1:W2:Y:S04]  /*96c0*/  MUFU.EX2 R172, R0 ;  /* 0x0000000000ac7308 */ /* 0x0002a80000000800 */
[----:B------:R-:W-:Y:S03]  /*96d0*/  FADD.FTZ R2, R149, R2 ;  /* 0x0000000295027221 */ /* 0x000fe60000010000 */
[C---:B------:R-:W-:Y:S01]  /*96e0*/  HMMA.16816.F32 R8, R136.reuse, R142, R8 ;  /* 0x0000008e8808723c */ /* 0x040fe20000001808 */
[----:B------:R-:W3:Y:S03]  /*96f0*/  LDSM.16.MT88.4 R140, [R238+0x900] ;  /* 0x00090000ee8c783b */ /* 0x000ee60000004200 */
[----:B------:R-:W-:Y:S01]  /*9700*/  FADD.FTZ R2, R135, R2 ;  /* 0x0000000287027221 */ /* 0x000fe20000010000 */
[----:B------:R-:W-:Y:S03]  /*9710*/  MOV R135, R3 ;  /* 0x0000000300877202 */ /* 0x000fe60000000f00 */
[----:B------:R-:W-:Y:S04]  /*9720*/  FADD.FTZ R2, R174, R2 ;  /* 0x00000002ae027221 */ /* 0x000fe80000010000 */
[----:B-1----:R-:W-:Y:S01]  /*9730*/  FFMA.FTZ R0, R177, c[0x0][0x2d0], -R134 ;  /* 0x0000b400b1007a23 */ /* 0x002fe20000010886 */
[----:B------:R-:W-:Y:S01]  /*9740*/  MOV R177, R152 ;  /* 0x0000009800b17202 */ /* 0x000fe20000000f00 */
[----:B--2---:R-:W-:Y:S01]  /*9750*/  FADD.FTZ R2, R172, R2 ;  /* 0x00000002ac027221 */ /* 0x004fe20000010000 */
[----:B------:R-:W-:Y:S01]  /*9760*/  LDSM.16.MT88.4 R152, [R237+0x1100] ;  /* 0x00110000ed98783b */ /* 0x000fe20000004200 */
[----:B------:R-:W1:Y:S01]  /*9770*/  MUFU.EX2 R173, R0 ;  /* 0x0000000000ad7308 */ /* 0x000e620000000800 */
[----:B------:R-:W-:Y:S01]  /*9780*/  F2FP.PACK_AB R170, R176, R177 ;  /* 0x000000b1b0aa723e */ /* 0x000fe200000000ff */
[C---:B---3--:R-:W-:Y:S03]  /*9790*/  HMMA.16816.F32 R12, R136.reuse, R140, R12 ;  /* 0x0000008c880c723c */ /* 0x048fe6000000180c */
[----:B-1----:R-:W-:Y:S01]  /*97a0*/  F2FP.PACK_AB R169, R173, R172 ;  /* 0x000000acada9723e */ /* 0x002fe200000000ff */
[--C-:B------:R-:W-:Y:S02]  /*97b0*/  FFMA.FTZ R0, R178, c[0x0][0x2d0], -R134.reuse ;  /* 0x0000b400b2007a23 */ /* 0x100fe40000010886 */
[----:B------:R-:W-:Y:S02]  /*97c0*/  FFMA.FTZ R134, R132, c[0x0][0x2d0], -R134 ;  /* 0x0000b40084867a23 */ /* 0x000fe40000010886 */
[C---:B------:R-:W-:Y:S01]  /*97d0*/  HMMA.16816.F32 R16, R136.reuse, R142, R16 ;  /* 0x0000008e8810723c */ /* 0x040fe20000001810 */
[----:B------:R-:W1:Y:S01]  /*97e0*/  LDSM.16.MT88.4 R140, [R241+0x900] ;  /* 0x00090000f18c783b */ /* 0x000e620000004200 */
[----:B------:R2:W-:Y:S10]  /*97f0*/  MUFU.EX2 R132, R0 ;  /* 0x0000000000847308 */ /* 0x0005f40000000800 */
[----:B------:R-:W3:Y:S01]  /*9800*/  MUFU.EX2 R134, R134 ;  /* 0x0000008600867308 */ /* 0x000ee20000000800 */
[----:B--2---:R-:W-:Y:S04]  /*9810*/  FADD.FTZ R0, R151, R150 ;  /* 0x0000009697007221 */ /* 0x004fe80000010000 */
[----:B------:R-:W-:Y:S04]  /*9820*/  FADD.FTZ R0, R156, R0 ;  /* 0x000000009c007221 */ /* 0x000fe80000010000 */
[----:B------:R-:W-:Y:S01]  /*9830*/  FADD.FTZ R0, R175, R0 ;  /* 0x00000000af007221 */ /* 0x000fe20000010000 */
[----:B---3--:R-:W-:Y:S03]  /*9840*/  F2FP.PACK_AB R171, R134, R132 ;  /* 0x0000008486ab723e */ /* 0x008fe600000000ff */
        /* <DEDUP_REMOVED lines=38> */
[C---:B------:R-:W-:Y:S08]  /*9ab0*/  HMMA.16816.F32 R120, R136.reuse, R142, R120 ;  /* 0x0000008e8878723c */ /* 0x040ff00000001878 */
[C---:B------:R-:W-:Y:S08]  /*9ac0*/  HMMA.16816.F32 R124, R136.reuse, R144, R124 ;  /* 0x00000090887c723c */ /* 0x040ff0000000187c */
        /* <DEDUP_REMOVED lines=46> */
[C---:B--2---:R-:W-:Y:S07]  /*9db0*/  HMMA.16816.F32 R124, R168.reuse, R4, R124 ;  /* 0x00000004a87c723c */ /* 0x044fee000000187c */
[----:B------:R-:W-:Y:S01]  /*9dc0*/  FADD.FTZ R4, R177, R0 ;  /* 0x00000000b1047221 */ /* 0x000fe20000010000 */
[----:B------:R-:W-:Y:S04]  /*9dd0*/  HMMA.16816.F32 R128, R168, R6, R128 ;  /* 0x00000006a880723c */ /* 0x000fe80000001880 */
[----:B------:R-:W-:Y:S02]  /*9de0*/  FADD.FTZ R0, R173, R2 ;  /* 0x00000002ad007221 */ /* 0x000fe40000010000 */
[----:B------:R-:W-:Y:S02]  /*9df0*/  FADD.FTZ R2, R176, R4 ;  /* 0x00000004b0027221 */ /* 0x000fe40000010000 */
[----:B------:R-:W-:Y:S01]  /*9e00*/  FADD.FTZ R0, R132, R0 ;  /* 0x0000000084007221 */ /* 0x000fe20000010000 */
[----:B------:R-:W-:Y:S02]  /*9e10*/  MOV R132, R3 ;  /* 0x0000000300847202 */ /* 0x000fe40000000f00 */
[----:B------:R1:W-:Y:S01]  /*9e20*/  STL [R1+0x44], R2 ;  /* 0x0000440201007387 */ /* 0x0003e20000100800 */
[----:B------:R-:W-:Y:S01]  /*9e30*/  FADD.FTZ R0, R134, R0 ;  /* 0x0000000086007221 */ /* 0x000fe20000010000 */
[----:B------:R-:W-:Y:S04]  /*9e40*/  MOV R134, R133 ;  /* 0x0000008500867202 */ /* 0x000fe80000000f00 */
[----:B------:R1:W-:Y:S02]  /*9e50*/  STL [R1+0x4c], R0 ;  /* 0x00004c0001007387 */ /* 0x0003e40000100800 */
[----:B-1----:R-:W-:-:S05]  /*9e60*/  @P0 BRA `(.L_x_418) ;  /* 0xffffc43000000947 */ /* 0x002fca000383ffff */
.L_x_405:
[----:B------:R-:W1:Y:S01]  /*9e70*/  S2UR UR28, SR_CTAID.X ;  /* 0x00000000001c79c3 */ /* 0x000e620000002500 */
[----:B------:R-:W-:-:S02]  /*9e80*/  UISETP.NE.AND UP1, UPT, UR13, URZ, UPT ;  /* 0x0000003f0d00728c */ /* 0x000fc4000bf25270 */
[----:B------:R-:W-:Y:S02]  /*9e90*/  UISETP.NE.AND UP0, UPT, UR12, URZ, UPT ;  /* 0x0000003f0c00728c */ /* 0x000fe4000bf05270 */
[----:B------:R-:W-:Y:S02]  /*9ea0*/  UMOV UR27, 0x1 ;  /* 0x00000001001b7882 */ /* 0x000fe40000000000 */
[----:B------:R-:W-:Y:S02]  /*9eb0*/  ULDC UR25, c[0x0][0x168] ;  /* 0x00005a0000197ab9 */ /* 0x000fe40000000800 */
[----:B------:R-:W-:Y:S01]  /*9ec0*/  ULDC.64 UR4, c[0x0][0x2c8] ;  /* 0x0000b20000047ab9 */ /* 0x000fe20000000a00 */
[----:B------:R-:W-:Y:S01]  /*9ed0*/  PLOP3.LUT P0, PT, PT, PT, UP0, 0x40, 0x0 ;  /* 0x000000000000781c */ /* 0x000fe20003f0e808 */
[----:B------:R-:W-:Y:S02]  /*9ee0*/  UIADD3 UR25, UR27, -UR25, URZ ;  /* 0x800000191b197290 */ /* 0x000fe4000fffe03f */
[----:B------:R-:W-:-:S02]  /*9ef0*/  ULDC UR26, c[0x0][0x2ac] ;  /* 0x0000ab00001a7ab9 */ /* 0x000fc40000000800 */
[----:B-1----:R-:W-:-:S04]  /*9f00*/  ULEA UR28, UR28, 0x7f, 0x7 ;  /* 0x0000007f1c1c7891 */ /* 0x002fc8000f8e383f */
[----:B------:R-:W-:-:S03]  /*9f10*/  UIMAD.WIDE.U32 UR30, UR28, UR4, URZ ;  /* 0x000000041c1e72a5 */ /* 0x000fc6000f8e003f */
[----:B------:R-:W-:Y:S02]  /*9f20*/  ULDC UR4, c[0x0][0x1d0] ;  /* 0x0000740000047ab9 */ /* 0x000fe40000000800 */
[----:B------:R-:W-:Y:S02]  /*9f30*/  UIMAD UR4, UR26, UR4, UR25 ;  /* 0x000000041a0472a4 */ /* 0x000fe4000f8e0219 */
[----:B------:R-:W-:Y:S02]  /*9f40*/  @UP1 USHF.R.U32.HI UR28, URZ, UR5, UR31 ;  /* 0x000000053f1c1299 */ /* 0x000fe4000801161f */
[----:B------:R-:W-:Y:S02]  /*9f50*/  ULDC UR25, c[0x0][0x324] ;  /* 0x0000c90000197ab9 */ /* 0x000fe40000000800 */
[----:B------:R-:W-:-:S04]  /*9f60*/  UIADD3 UR26, UR4, UR28, URZ ;  /* 0x0000001c041a7290 */ /* 0x000fc8000fffe03f */
[----:B------:R-:W-:Y:S01]  /*9f70*/  UIADD3 UR25, UR26, -UR25, URZ ;  /* 0x800000191a197290 */ /* 0x000fe2000fffe03f */
[----:B------:R-:W-:Y:S05]  /*9f80*/  @P0 BRA `(.L_x_419) ;  /* 0x0000016000000947 */ /* 0x000fea0003800000 */
[----:B------:R-:W-:-:S06]  /*9f90*/  UISETP.GT.AND UP0, UPT, UR26, -0x1, UPT ;  /* 0xffffffff1a00788c */ /* 0x000fcc000bf04270 */
[----:B------:R-:W-:-:S13]  /*9fa0*/  PLOP3.LUT P0, PT, PT, PT, UP0, 0x80, 0x0 ;  /* 0x000000000000781c */ /* 0x000fda0003f0f008 */
[----:B------:R-:W-:Y:S05]  /*9fb0*/  @P0 BRA `(.L_x_420) ;  /* 0x0000009000000947 */ /* 0x000fea0003800000 */
[----:B------:R-:W-:Y:S02]  /*9fc0*/  ULDC UR4, c[0x0][0x32c] ;  /* 0x0000cb0000047ab9 */ /* 0x000fe40000000800 */
[----:B------:R-:W-:Y:S02]  /*9fd0*/  UISETP.NE.AND UP0, UPT, UR27, UR4, UPT ;  /* 0x000000041b00728c */ /* 0x000fe4000bf05270 */
[----:B------:R-:W-:Y:S02]  /*9fe0*/  ULOP3.LUT UR26, URZ, UR26, URZ, 0x33, !UPT ;  /* 0x0000001a3f1a7292 */ /* 0x000fe4000f8e333f */
[----:B------:R-:W-:Y:S02]  /*9ff0*/  ULDC.64 UR4, c[0x0][0x330] ;  /* 0x0000cc0000047ab9 */ /* 0x000fe40000000a00 */
[----:B------:R-:W-:-:S07]  /*a000*/  UIMAD.WIDE.U32 UR28, UR26, UR4, URZ ;  /* 0x000000041a1c72a5 */ /* 0x000fce000f8e003f */
[----:B------:R-:W-:Y:S02]  /*a010*/  @UP0 UMOV UR27, UR29 ;  /* 0x0000001d001b0c82 */ /* 0x000fe40008000000 */
[----:B------:R-:W-:-:S04]  /*a020*/  @UP0 USHF.R.U32.HI UR26, URZ, UR5, UR27 ;  /* 0x000000053f1a0299 */ /* 0x000fc8000801161b */
[----:B------:R-:W-:Y:S01]  /*a030*/  ULOP3.LUT UR26, URZ, UR26, URZ, 0x33, !UPT ;  /* 0x0000001a3f1a7292 */ /* 0x000fe2000f8e333f */
[----:B------:R-:W-:Y:S05]  /*a040*/  BRA `(.L_x_421) ;  /* 0x0000006000007947 */ /* 0x000fea0003800000 */
.L_x_420:
[----:B------:R-:W-:Y:S02]  /*a050*/  ULDC UR4, c[0x0][0x32c] ;  /* 0x0000cb0000047ab9 */ /* 0x000fe40000000800 */
[----:B------:R-:W-:-:S03]  /*a060*/  UISETP.NE.AND UP0, UPT, UR27, UR4, UPT ;  /* 0x000000041b00728c */ /* 0x000fc6000bf05270 */
[----:B------:R-:W-:Y:S02]  /*a070*/  ULDC.64 UR4, c[0x0][0x330] ;  /* 0x0000cc0000047ab9 */ /* 0x000fe40000000a00 */
[----:B------:R-:W-:-:S07]  /*a080*/  UIMAD.WIDE.U32 UR28, UR26, UR4, URZ ;  /* 0x000000041a1c72a5 */ /* 0x000fce000f8e003f */
[----:B------:R-:W-:Y:S02]  /*a090*/  @UP0 UMOV UR27, UR29 ;  /* 0x0000001d001b0c82 */ /* 0x000fe40008000000 */
[----:B------:R-:W-:Y:S02]  /*a0a0*/  @UP0 USHF.R.U32.HI UR26, URZ, UR5, UR27 ;  /* 0x000000053f1a0299 */ /* 0x000fe4000801161b */
.L_x_421:
[----:B------:R-:W-:Y:S02]  /*a0b0*/  ULDC UR4, c[0x0][0x32c] ;  /* 0x0000cb0000047ab9 */ /* 0x000fe40000000800 */
[----:B------:R-:W-:-:S04]  /*a0c0*/  UIMAD UR4, UR26, UR4, URZ ;  /* 0x000000041a0472a4 */ /* 0x000fc8000f8e023f */
[----:B------:R-:W-:-:S04]  /*a0d0*/  UISETP.LT.AND UP0, UPT, UR25, UR4, UPT ;  /* 0x000000041900728c */ /* 0x000fc8000bf01270 */
[----:B------:R-:W-:-:S04]  /*a0e0*/  USEL UR25, UR25, UR4, !UP0 ;  /* 0x0000000419197287 */ /* 0x000fc8000c000000 */
.L_x_419:
[----:B------:R-:W-:-:S04]  /*a0f0*/  UIADD3 UR25, UR25, 0x2f, URZ ;  /* 0x0000002f19197890 */ /* 0x000fc8000fffe03f */
[----:B------:R-:W-:-:S04]  /*a100*/  UIMAD.WIDE UR4, UR25, 0x2aaaaaab, URZ ;  /* 0x2aaaaaab190478a5 */ /* 0x000fc8000f8e023f */
        /* <DEDUP_REMOVED lines=11> */
[C---:B--2---:R-:W-:Y:S01]  /*a1c0*/  SHF.L.U64.HI R4, R3.reuse, 0x1, R4 ;  /* 0x0000000103047819 */ /* 0x044fe20000010204 */
[----:B------:R-:W-:-:S04]  /*a1d0*/  IMAD.SHL.U32 R3, R3, 0x2, RZ ;  /* 0x0000000203037824 */ /* 0x000fc800078e00ff */
[----:B------:R1:W-:Y:S01]  /*a1e0*/  STL [R1+0x1c], R4 ;  /* 0x00001c0401007387 */ /* 0x0003e20000100800 */
[C---:B---3--:R-:W-:Y:S01]  /*a1f0*/  SHF.L.U64.HI R2, R0.reuse, 0x1, R2 ;  /* 0x0000000100027819 */ /* 0x048fe20000010202 */
[----:B------:R-:W-:Y:S02]  /*a200*/  IMAD.SHL.U32 R0, R0, 0x2, RZ ;  /* 0x0000000200007824 */ /* 0x000fe400078e00ff */
[----:B------:R1:W-:Y:S04]  /*a210*/  STL [R1+0x64], R3 ;  /* 0x0000640301007387 */ /* 0x0003e80000100800 */
[----:B------:R1:W-:Y:S04]  /*a220*/  STL [R1+0x14], R0 ;  /* 0x0000140001007387 */ /* 0x0003e80000100800 */
[----:B------:R1:W-:Y:S02]  /*a230*/  STL [R1+0x18], R2 ;  /* 0x0000180201007387 */ /* 0x0003e40000100800 */
.L_x_427:
[----:B-1----:R-:W2:Y:S01]  /*a240*/  LDL R2, [R1+0x4] ;  /* 0x0000040001027983 */ /* 0x002ea20000100800 */
[----:B------:R-:W-:Y:S04]  /*a250*/  DEPBAR.LE SB0, 0x0 ;  /* 0x000080000000791a */ /* 0x000fe80000000000 */
[----:B------:R-:W3:Y:S01]  /*a260*/  LDL R0, [R1] ;  /* 0x0000000001007983 */ /* 0x000ee20000100800 */
[----:B------:R-:W-:Y:S03]  /*a270*/  UISETP.GT.AND UP0, UPT, UR8, UR24, UPT ;  /* 0x000000180800728c */ /* 0x000fe6000bf04270 */
[----:B------:R-:W-:Y:S03]  /*a280*/  BAR.SYNC.DEFER_BLOCKING 0x0 ;  /* 0x0000000000007b1d */ /* 0x000fe60000010000 */
[----:B------:R-:W-:Y:S03]  /*a290*/  PLOP3.LUT P0, PT, PT, PT, UP0, 0x80, 0x0 ;  /* 0x000000000000781c */ /* 0x000fe60003f0f008 */
[----:B------:R-:W1:Y:S04]  /*a2a0*/  LDSM.16.M88.4 R8, [R236+0x10100] ;  /* 0x01010000ec08783b */ /* 0x000e680000000200 */
[----:B------:R-:W4:Y:S04]  /*a2b0*/  LDSM.16.M88.4 R16, [R236+0x10900] ;  /* 0x01090000ec10783b */ /* 0x000f280000000200 */
[----:B------:R-:W1:Y:S04]  /*a2c0*/  LDSM.16.M88.4 R24, [R236+0x11100] ;  /* 0x01110000ec18783b */ /* 0x000e680000000200 */
[----:B------:R-:W1:Y:S04]  /*a2d0*/  LDSM.16.M88.4 R168, [R243] ;  /* 0x00000000f3a8783b */ /* 0x000e680000000200 */
[----:B--2---:R-:W2:Y:S04]  /*a2e0*/  LDSM.16.M88.4 R172, [R2] ;  /* 0x0000000002ac783b */ /* 0x004ea80000000200 */
[----:B---3--:R3:W1:Y:S02]  /*a2f0*/  LDSM.16.M88.4 R176, [R0] ;  /* 0x0000000000b0783b */ /* 0x0086640000000200 */
[----:B---3--:R-:W-:Y:S01]  /*a300*/  MOV R0, R133 ;  /* 0x0000008500007202 */ /* 0x008fe20000000f00 */
[----:B------:R-:W-:-:S05]  /*a310*/  @P0 BRA `(.L_x_423) ;  /* 0x000004b000000947 */ /* 0x000fca0003800000 */
[----:B----4-:R-:W3:Y:S01]  /*a320*/  LDL R5, [R1+0x28] ;  /* 0x0000280001057983 */ /* 0x010ee20000100800 */
[----:B------:R-:W-:Y:S03]  /*a330*/  BSSY B0, `(.L_x_423) ;  /* 0x0000049000007945 */ /* 0x000fe60003800000 */
[----:B------:R-:W4:Y:S04]  /*a340*/  LDL R7, [R1+0x24] ;  /* 0x0000240001077983 */ /* 0x000f280000100800 */
[----:B--2---:R-:W2:Y:S04]  /*a350*/  LDL R134, [R1+0x30] ;  /* 0x0000300001867983 */ /* 0x004ea80000100800 */
        /* <DEDUP_REMOVED lines=8> */
[----:B---3--:R-:W-:Y:S02]  /*a3e0*/  SHF.R.S32.HI R2, RZ, 0x1f, R5 ;  /* 0x0000001fff027819 */ /* 0x008fe40000011405 */
[----:B----4-:R-:W-:Y:S03]  /*a3f0*/  SHF.R.S32.HI R6, RZ, 0x1f, R7 ;  /* 0x0000001fff067819 */ /* 0x010fe60000011407 */
[----:B------:R-:W-:Y:S02]  /*a400*/  IMAD R4, R2, c[0x0][0x208], RZ ;  /* 0x0000820002047a24 */ /* 0x000fe400078e02ff */
[C---:B------:R-:W-:Y:S01]  /*a410*/  IMAD.WIDE.U32 R2, R5.reuse, c[0x0][0x208], RZ ;  /* 0x0000820005027a25 */ /* 0x040fe200078e00ff */
[----:B--2---:R-:W-:Y:S03]  /*a420*/  ISETP.GE.AND P1, PT, R134, c[0x0][0x1d4], PT ;  /* 0x0000750086007a0c */ /* 0x004fe60003f26270 */
[----:B------:R-:W-:Y:S02]  /*a430*/  IMAD R4, R5, c[0x0][0x20c], R4 ;  /* 0x0000830005047a24 */ /* 0x000fe400078e0204 */
[----:B------:R-:W2:Y:S01]  /*a440*/  LDL R5, [R1+0x64] ;  /* 0x0000640001057983 */ /* 0x000ea20000100800 */
[----:B------:R-:W-:Y:S02]  /*a450*/  IMAD R6, R6, c[0x0][0x218], RZ ;  /* 0x0000860006067a24 */ /* 0x000fe400078e02ff */
[----:B------:R-:W-:Y:S02]  /*a460*/  IMAD.IADD R3, R3, 0x1, R4 ;  /* 0x0000000103037824 */ /* 0x000fe400078e0204 */
[C---:B------:R-:W-:Y:S02]  /*a470*/  IMAD R6, R7.reuse, c[0x0][0x21c], R6 ;  /* 0x0000870007067a24 */ /* 0x040fe400078e0206 */
[----:B------:R-:W-:Y:S05]  /*a480*/  IMAD.WIDE.U32 R2, R7, c[0x0][0x218], R2 ;  /* 0x0000860007027a25 */ /* 0x000fea00078e0002 */
[----:B------:R-:W-:Y:S04]  /*a490*/  IADD3 R2, P0, R2, UR14, RZ ;  /* 0x0000000e02027c10 */ /* 0x000fe8000ff1e0ff */
[----:B------:R-:W-:Y:S02]  /*a4a0*/  IADD3.X R6, R3, UR16, R6, P0, !PT ;  /* 0x0000001003067c10 */ /* 0x000fe400087fe406 */
[C---:B------:R-:W-:Y:S04]  /*a4b0*/  LEA R7, P0, R2.reuse, c[0x0][0x1f8], 0x1 ;  /* 0x00007e0002077a11 */ /* 0x040fe800078008ff */
[----:B------:R-:W-:Y:S02]  /*a4c0*/  LEA.HI.X R6, R2, c[0x0][0x1fc], R6, 0x1, P0 ;  /* 0x00007f0002067a11 */ /* 0x000fe400000f0c06 */
[----:B------:R-:W2:Y:S04]  /*a4d0*/  SHFL.IDX PT, R2, R7, RZ, 0x181f ;  /* 0x00181fff07027589 */ /* 0x000ea800000e0000 */
[----:B------:R-:W3:Y:S01]  /*a4e0*/  SHFL.IDX PT, R3, R6, RZ, 0x181f ;  /* 0x00181fff06037589 */ /* 0x000ee200000e0000 */
[C---:B--2---:R-:W-:Y:S05]  /*a4f0*/  IADD3 R4, P0, R2.reuse, R5, RZ ;  /* 0x0000000502047210 */ /* 0x044fea0007f1e0ff */
[C---:B---3--:R-:W-:Y:S05]  /*a500*/  IMAD.X R5, R3.reuse, 0x1, R23, P0 ;  /* 0x0000000103057824 */ /* 0x048fea00000e0617 */
[----:B------:R-:W-:Y:S01]  /*a510*/  @!PT LDS RZ, [RZ] ;  /* 0x00000000fffff984 */ /* 0x000fe20000000800 */
[----:B------:R2:W-:Y:S02]  /*a520*/  LDGSTS.E.BYPASS.LTC128B.128 [R15+0x100], [R4.64], !P1 ;  /* 0x00100000040f7fae */ /* 0x0005e4000c901d56 */
[C---:B--2---:R-:W-:Y:S05]  /*a530*/  IADD3 R4, P0, R2.reuse, R22, RZ ;  /* 0x0000001602047210 */ /* 0x044fea0007f1e0ff */
[----:B------:R-:W-:Y:S02]  /*a540*/  IMAD.X R5, R3, 0x1, R12, P0 ;  /* 0x0000000103057824 */ /* 0x000fe400000e060c */
[C---:B------:R-:W-:Y:S01]  /*a550*/  IMAD.SHL.U32 R12, R13.reuse, 0x2, RZ ;  /* 0x000000020d0c7824 */ /* 0x040fe200078e00ff */
[----:B------:R-:W-:Y:S02]  /*a560*/  SHF.L.U64.HI R13, R13, 0x1, R20 ;  /* 0x000000010d0d7819 */ /* 0x000fe40000010214 */
[----:B------:R2:W-:Y:S04]  /*a570*/  LDGSTS.E.BYPASS.LTC128B.128 [R15+0x1900], [R4.64], !P6 ;  /* 0x01900000040f7fae */ /* 0x0005e8000f101d56 */
[----:B------:R-:W3:Y:S01]  /*a580*/  S2R R20, SR_TID.X ;  /* 0x0000000000147919 */ /* 0x000ee20000002100 */
[----:B--2---:R-:W-:Y:S02]  /*a590*/  IADD3 R4, P0, R2, R12, RZ ;  /* 0x0000000c02047210 */ /* 0x004fe40007f1e0ff */
[----:B---3--:R-:W-:Y:S03]  /*a5a0*/  ISETP.GT.AND P1, PT, R20, 0x7f, PT ;  /* 0x0000007f1400780c */ /* 0x008fe60003f24270 */
[C---:B------:R-:W-:Y:S05]  /*a5b0*/  IMAD.X R5, R3.reuse, 0x1, R13, P0 ;  /* 0x0000000103057824 */ /* 0x040fea00000e060d */
[----:B------:R2:W-:Y:S02]  /*a5c0*/  LDGSTS.E.BYPASS.LTC128B.128 [R15+0x3100], [R4.64], !P5 ;  /* 0x03100000040f7fae */ /* 0x0005e4000e901d56 */
[C---:B--2---:R-:W-:Y:S01]  /*a5d0*/  IMAD.SHL.U32 R5, R14.reuse, 0x2, RZ ;  /* 0x000000020e057824 */ /* 0x044fe200078e00ff */
[----:B------:R-:W-:Y:S04]  /*a5e0*/  SHF.L.U64.HI R14, R14, 0x1, R21 ;  /* 0x000000010e0e7819 */ /* 0x000fe80000010215 */
[----:B------:R-:W-:Y:S05]  /*a5f0*/  IADD3 R2, P0, R2, R5, RZ ;  /* 0x0000000502027210 */ /* 0x000fea0007f1e0ff */
[----:B------:R-:W-:Y:S05]  /*a600*/  IMAD.X R3, R3, 0x1, R14, P0 ;  /* 0x0000000103037824 */ /* 0x000fea00000e060e */
[----:B------:R2:W-:Y:S01]  /*a610*/  LDGSTS.E.BYPASS.LTC128B.128 [R15+0x4900], [R2.64], !P4 ;  /* 0x04900000020f7fae */ /* 0x0005e2000e101d56 */
[----:B------:R-:W-:-:S05]  /*a620*/  @P1 BRA `(.L_x_424) ;  /* 0x0000019000001947 */ /* 0x000fca0003800000 */
[----:B------:R-:W-:-:S05]  /*a630*/  BRA.DIV ~URZ, `(.L_x_425) ;  /* 0x000094b27f007947 */ /* 0x000fca000b800000 */
[----:B------:R3:W4:Y:S04]  /*a640*/  SHFL.IDX PT, R4, R6, 0x1, 0x181f ;  /* 0x00381f0006047f89 */ /* 0x00072800000e0000 */
[----:B--2---:R3:W2:Y:S02]  /*a650*/  SHFL.IDX PT, R2, R7, 0x1, 0x181f ;  /* 0x00381f0007027f89 */ /* 0x0046a400000e0000 */
.L_x_447:
[----:B---3--:R-:W3:Y:S04]  /*a660*/  LDL R7, [R1+0x30] ;  /* 0x0000300001077983 */ /* 0x008ee80000100800 */
[----:B----4-:R-:W4:Y:S04]  /*a670*/  LDL R6, [R1+0x64] ;  /* 0x0000640001067983 */ /* 0x010f280000100800 */
[----:B--2---:R-:W2:Y:S04]  /*a680*/  LDL R21, [R1+0x1c] ;  /* 0x00001c0001157983 */ /* 0x004ea80000100800 */
[----:B------:R-:W2:Y:S04]  /*a690*/  LDL R15, [R1+0x8] ;  /* 0x00000800010f7983 */ /* 0x000ea80000100800 */
[----:B------:R-:W2:Y:S04]  /*a6a0*/  LDL R20, [R1+0x14] ;  /* 0x0000140001147983 */ /* 0x000ea80000100800 */
[----:B------:R-:W2:Y:S01]  /*a6b0*/  LDL R3, [R1+0x18] ;  /* 0x0000180001037983 */ /* 0x000ea20000100800 */
[----:B---3--:R-:W-:Y:S02]  /*a6c0*/  ISETP.GE.AND P1, PT, R7, c[0x0][0x1d4], PT ;  /* 0x0000750007007a0c */ /* 0x008fe40003f26270 */
[----:B----4-:R-:W-:Y:S05]  /*a6d0*/  IADD3 R6, P0, R2, R6, RZ ;  /* 0x0000000602067210 */ /* 0x010fea0007f1e0ff */
[----:B--2---:R-:W-:Y:S06]  /*a6e0*/  IMAD.X R7, R4, 0x1, R21, P0 ;  /* 0x0000000104077824 */ /* 0x004fec00000e0615 */
        /* <DEDUP_REMOVED lines=8> */
[----:B------:R-:W-:Y:S01]  /*a770*/  IMAD.X R13, R4, 0x1, R13, P0 ;  /* 0x00000001040d7824 */ /* 0x000fe200000e060d */
[----:B------:R-:W-:Y:S04]  /*a780*/  IADD3 R2, P0, R2, R5, RZ ;  /* 0x0000000502027210 */ /* 0x000fe80007f1e0ff */
[----:B------:R2:W-:Y:S01]  /*a790*/  LDGSTS.E.BYPASS.LTC128B.128 [R15+0x4100], [R12.64], !P5 ;  /* 0x041000000c0f7fae */ /* 0x0005e2000e901d56 */
[----:B------:R-:W-:Y:S05]  /*a7a0*/  IMAD.X R3, R4, 0x1, R14, P0 ;  /* 0x0000000104037824 */ /* 0x000fea00000e060e */
[----:B------:R2:W-:Y:S03]  /*a7b0*/  LDGSTS.E.BYPASS.LTC128B.128 [R15+0x5900], [R2.64], !P4 ;  /* 0x05900000020f7fae */ /* 0x0005e6000e101d56 */
.L_x_424:
[----:B------:R-:W-:Y:S05]  /*a7c0*/  BSYNC B0 ;  /* 0x0000000000007941 */ /* 0x000fea0003800000 */
.L_x_423:
[----:B----4-:R-:W0:Y:S01]  /*a7d0*/  LDGDEPBAR ;  /* 0x00000000000079af */ /* 0x010e220000000000 */
[----:B------:R-:W-:Y:S01]  /*a7e0*/  WARPSYNC 0xffffffff ;  /* 0xffffffff00007948 */ /* 0x000fe20003800000 */
[C---:B-12--5:R-:W-:Y:S01]  /*a7f0*/  HMMA.16816.F32 R4, R160.reuse, R8, RZ ;  /* 0x00000008a004723c */ /* 0x066fe200000018ff */
[----:B------:R-:W-:Y:S06]  /*a800*/  UISETP.GT.AND UP0, UPT, UR24, UR8, UPT ;  /* 0x000000081800728c */ /* 0x000fec000bf04270 */
[----:B------:R-:W-:Y:S01]  /*a810*/  PLOP3.LUT P0, PT, PT, PT, UP0, 0x40, 0x0 ;  /* 0x000000000000781c */ /* 0x000fe20003f0e808 */
[C---:B------:R-:W-:Y:S08]  /*a820*/  HMMA.16816.F32 R8, R160.reuse, R10, RZ ;  /* 0x0000000aa008723c */ /* 0x040ff000000018ff */
[C---:B------:R-:W-:Y:S08]  /*a830*/  HMMA.16816.F32 R12, R160.reuse, R16, RZ ;  /* 0x00000010a00c723c */ /* 0x040ff000000018ff */
        /* <DEDUP_REMOVED lines=142> */
[----:B------:R-:W3:Y:S02]  /*b120*/  LDL R169, [R1+0x30] ;  /* 0x0000300001a97983 */ /* 0x000ee40000100800 */
[----:B------:R-:W-:Y:S02]  /*b130*/  ISETP.NE.AND P1, PT, R3, 0x1, PT ;  /* 0x000000010300780c */ /* 0x000fe40003f25270 */
[----:B------:R-:W4:Y:S01]  /*b140*/  LDL R175, [R1+0x64] ;  /* 0x0000640001af7983 */ /* 0x000f220000100800 */
[----:B------:R-:W-:Y:S03]  /*b150*/  IMAD.U32 R3, RZ, RZ, UR5 ;  /* 0x00000005ff037e24 */ /* 0x000fe6000f8e00ff */
[----:B------:R-:W5:Y:S04]  /*b160*/  LDL R178, [R1+0x1c] ;  /* 0x00001c0001b27983 */ /* 0x000f680000100800 */
[----:B------:R-:W4:Y:S04]  /*b170*/  LDL R177, [R1+0x8] ;  /* 0x0000080001b17983 */ /* 0x000f280000100800 */
[----:B------:R-:W4:Y:S04]  /*b180*/  LDL R179, [R1+0x14] ;  /* 0x0000140001b37983 */ /* 0x000f280000100800 */
[----:B------:R-:W4:Y:S01]  /*b190*/  LDL R176, [R1+0x18] ;  /* 0x0000180001b07983 */ /* 0x000f220000100800 */
[----:B--2---:R-:W-:Y:S02]  /*b1a0*/  IADD3 R3, R3, -0x30, R2 ;  /* 0xffffffd003037810 */ /* 0x004fe40007ffe002 */
[----:B---3--:R-:W-:Y:S03]  /*b1b0*/  ISETP.GE.AND P2, PT, R169, c[0x0][0x1d4], PT ;  /* 0x00007500a9007a0c */ /* 0x008fe60003f46270 */
[----:B------:R-:W-:Y:S04]  /*b1c0*/  @P1 IMAD.HI.U32 R134, R3, c[0x0][0x2bc], RZ ;  /* 0x0000af0003861a27 */ /* 0x000fe800078e00ff */
[--C-:B------:R-:W-:Y:S01]  /*b1d0*/  IMAD.MOV.U32 R2, RZ, RZ, R3.reuse ;  /* 0x000000ffff027224 */ /* 0x100fe200078e0003 */
[----:B------:R-:W-:Y:S04]  /*b1e0*/  @P1 SHF.R.U32.HI R2, RZ, c[0x0][0x2c0], R134 ;  /* 0x0000b000ff021a19 */ /* 0x000fe80000011686 */
[C---:B------:R-:W-:Y:S04]  /*b1f0*/  @!P3 IADD3 R135, P0, R2.reuse, UR20, RZ ;  /* 0x000000140287bc10 */ /* 0x040fe8000ff1e0ff */
[----:B------:R-:W-:Y:S01]  /*b200*/  @!P3 LEA.HI.X.SX32 R168, R2, UR7, 0x1, P0 ;  /* 0x0000000702a8bc11 */ /* 0x000fe200080f0eff */
[----:B------:R-:W-:Y:S01]  /*b210*/  IMAD.MOV R2, RZ, RZ, -R2 ;  /* 0x000000ffff027224 */ /* 0x000fe200078e0a02 */
[C---:B------:R-:W-:Y:S03]  /*b220*/  @!P3 LEA R134, P0, R135.reuse, c[0x0][0x2a0], 0x2 ;  /* 0x0000a8008786ba11 */ /* 0x040fe600078010ff */
[----:B------:R-:W-:Y:S01]  /*b230*/  IMAD R171, R2, c[0x0][0x2b8], R3 ;  /* 0x0000ae0002ab7a24 */ /* 0x000fe200078e0203 */
[----:B------:R-:W-:Y:S04]  /*b240*/  @!P3 LEA.HI.X R135, R135, c[0x0][0x2a4], R168, 0x2, P0 ;  /* 0x0000a9008787ba11 */ /* 0x000fe800000f14a8 */
[----:B------:R1:W-:Y:S01]  /*b250*/  STL [R1+0x28], R171 ;  /* 0x000028ab01007387 */ /* 0x0003e20000100800 */
[----:B------:R-:W-:Y:S03]  /*b260*/  SHF.R.S32.HI R2, RZ, 0x1f, R171 ;  /* 0x0000001fff027819 */ /* 0x000fe600000114ab */
[----:B------:R2:W3:Y:S02]  /*b270*/  @!P3 LDG.E R170, [R134.64] ;  /* 0x0000001686aab981 */ /* 0x0004e4000c1e1900 */
[----:B--2---:R-:W-:Y:S02]  /*b280*/  IMAD R134, R2, c[0x0][0x1e0], RZ ;  /* 0x0000780002867a24 */ /* 0x004fe400078e02ff */
[C---:B------:R-:W-:Y:S04]  /*b290*/  IMAD.WIDE.U32 R2, R171.reuse, c[0x0][0x1e0], RZ ;  /* 0x00007800ab027a25 */ /* 0x040fe800078e00ff */
[----:B------:R-:W-:Y:S04]  /*b2a0*/  IMAD R134, R171, c[0x0][0x1e4], R134 ;  /* 0x00007900ab867a24 */ /* 0x000fe800078e0286 */
[----:B------:R-:W-:Y:S02]  /*b2b0*/  IMAD.IADD R3, R3, 0x1, R134 ;  /* 0x0000000103037824 */ /* 0x000fe400078e0286 */
[----:B------:R-:W2:Y:S02]  /*b2c0*/  S2R R134, SR_TID.X ;  /* 0x0000000000867919 */ /* 0x000ea40000002100 */
[----:B--2---:R-:W-:Y:S04]  /*b2d0*/  SHF.R.S32.HI R168, RZ, 0x1f, R134 ;  /* 0x0000001fffa87819 */ /* 0x004fe80000011486 */
[----:B------:R-:W-:Y:S04]  /*b2e0*/  LEA.HI R168, R168, R134, RZ, 0x3 ;  /* 0x00000086a8a87211 */ /* 0x000fe800078f18ff */
[----:B------:R-:W-:Y:S04]  /*b2f0*/  SHF.R.S32.HI R168, RZ, 0x3, R168 ;  /* 0x00000003ffa87819 */ /* 0x000fe800000114a8 */
[----:B------:R-:W-:Y:S01]  /*b300*/  IADD3 R134, -R168, 0x30, RZ ;  /* 0x00000030a8867810 */ /* 0x000fe20007ffe1ff */
[----:B---3--:R2:W-:Y:S01]  /*b310*/  STL [R1+0x24], R170 ;  /* 0x000024aa01007387 */ /* 0x0085e20000100800 */
[----:B------:R-:W-:Y:S01]  /*b320*/  SHF.R.S32.HI R135, RZ, 0x1f, R170 ;  /* 0x0000001fff877819 */ /* 0x000fe200000114aa */
[----:B------:R-:W-:Y:S02]  /*b330*/  IMAD.WIDE.U32 R2, R170, c[0x0][0x1f0], R2 ;  /* 0x00007c00aa027a25 */ /* 0x000fe400078e0002 */
[----:B------:R-:W3:Y:S02]  /*b340*/  LDL R173, [R1+0x38] ;  /* 0x0000380001ad7983 */ /* 0x000ee40000100800 */
[----:B------:R-:W-:Y:S01]  /*b350*/  IMAD R135, R135, c[0x0][0x1f0], RZ ;  /* 0x00007c0087877a24 */ /* 0x000fe200078e02ff */
[----:B------:R-:W-:Y:S01]  /*b360*/  IADD3 R2, P0, R2, UR18, RZ ;  /* 0x0000001202027c10 */ /* 0x000fe2000ff1e0ff */
[----:B------:R-:W3:Y:S02]  /*b370*/  LDL R174, [R1+0x54] ;  /* 0x0000540001ae7983 */ /* 0x000ee40000100800 */
[----:B------:R-:W-:Y:S02]  /*b380*/  IMAD R135, R170, c[0x0][0x1f4], R135 ;  /* 0x00007d00aa877a24 */ /* 0x000fe400078e0287 */
[----:B-1----:R-:W3:Y:S03]  /*b390*/  LDL R171, [R1+0x34] ;  /* 0x0000340001ab7983 */ /* 0x002ee60000100800 */
[----:B------:R-:W-:Y:S01]  /*b3a0*/  IADD3.X R135, R3, UR6, R135, P0, !PT ;  /* 0x0000000603877c10 */ /* 0x000fe200087fe487 */
[----:B------:R-:W3:Y:S01]  /*b3b0*/  LDL R172, [R1+0x50] ;  /* 0x0000500001ac7983 */ /* 0x000ee20000100800 */
[C---:B--2---:R-:W-:Y:S04]  /*b3c0*/  LEA R170, P0, R2.reuse, c[0x0][0x1c8], 0x1 ;  /* 0x0000720002aa7a11 */ /* 0x044fe800078008ff */
[----:B------:R-:W-:Y:S02]  /*b3d0*/  LEA.HI.X R135, R2, c[0x0][0x1cc], R135, 0x1, P0 ;  /* 0x0000730002877a11 */ /* 0x000fe400000f0c87 */
[----:B------:R-:W4:Y:S01]  /*b3e0*/  SHFL.IDX PT, R2, R170, RZ, 0x181f ;  /* 0x00181fffaa027589 */ /* 0x000f2200000e0000 */
[----:B------:R-:W-:Y:S03]  /*b3f0*/  ISETP.GE.AND P0, PT, R134, 0x1, PT ;  /* 0x000000018600780c */ /* 0x000fe60003f06270 */
[----:B------:R-:W5:Y:S10]  /*b400*/  SHFL.IDX PT, R3, R135, RZ, 0x181f ;  /* 0x00181fff87037589 */ /* 0x000f7400000e0000 */
[C---:B----4-:R-:W-:Y:S05]  /*b410*/  @P0 IADD3 R168, P1, R2.reuse, R175, RZ ;  /* 0x000000af02a80210 */ /* 0x050fea0007f3e0ff */
[C---:B-----5:R-:W-:Y:S05]  /*b420*/  @P0 IMAD.X R169, R3.reuse, 0x1, R178, P1 ;  /* 0x0000000103a90824 */ /* 0x060fea00008e06b2 */
[----:B------:R-:W-:Y:S01]  /*b430*/  @!PT LDS RZ, [RZ] ;  /* 0x00000000fffff984 */ /* 0x000fe20000000800 */
[----:B------:R1:W-:Y:S02]  /*b440*/  @P0 LDGSTS.E.BYPASS.LTC128B.128 [R177+0x10100], [R168.64], !P2 ;  /* 0x10100000a8b10fae */ /* 0x0003e4000d101d56 */
[----:B-1----:R-:W-:Y:S05]  /*b450*/  @P0 IADD3 R168, P1, R2, R179, RZ ;  /* 0x000000b302a80210 */ /* 0x002fea0007f3e0ff */
[----:B------:R-:W-:Y:S05]  /*b460*/  @P0 IMAD.X R169, R3, 0x1, R176, P1 ;  /* 0x0000000103a90824 */ /* 0x000fea00008e06b0 */
[----:B------:R3:W-:Y:S02]  /*b470*/  @P0 LDGSTS.E.BYPASS.LTC128B.128 [R177+0x11900], [R168.64], !P6 ;  /* 0x11900000a8b10fae */ /* 0x0007e4000f101d56 */
[CC--:B---3--:R-:W-:Y:S04]  /*b480*/  @P0 LEA R168, P1, R173.reuse, R2.reuse, 0x1 ;  /* 0x00000002ada80211 */ /* 0x0c8fe800078208ff */
[-C--:B------:R-:W-:Y:S02]  /*b490*/  @P0 LEA.HI.X R169, R173, R3.reuse, R174, 0x1, P1 ;  /* 0x00000003ada90211 */ /* 0x080fe400008f0cae */
[C---:B------:R-:W-:Y:S03]  /*b4a0*/  @P0 LEA R2, P1, R171.reuse, R2, 0x1 ;  /* 0x00000002ab020211 */ /* 0x040fe600078208ff */
[----:B------:R1:W-:Y:S01]  /*b4b0*/  @P0 LDGSTS.E.BYPASS.LTC128B.128 [R177+0x13100], [R168.64], !P5 ;  /* 0x13100000a8b10fae */ /* 0x0003e2000e901d56 */
[----:B------:R-:W-:Y:S05]  /*b4c0*/  @P0 LEA.HI.X R3, R171, R3, R172, 0x1, P1 ;  /* 0x00000003ab030211 */ /* 0x000fea00008f0cac */
[----:B------:R2:W-:Y:S01]  /*b4d0*/  @P0 LDGSTS.E.BYPASS.LTC128B.128 [R177+0x14900], [R2.64], !P4 ;  /* 0x1490000002b10fae */ /* 0x0005e2000e101d56 */
[----:B------:R-:W-:Y:S03]  /*b4e0*/  ISETP.GE.AND P0, PT, R134, 0x21, PT ;  /* 0x000000218600780c */ /* 0x000fe60003f06270 */
[----:B--2---:R-:W2:Y:S04]  /*b4f0*/  SHFL.IDX PT, R2, R170, 0x1, 0x181f ;  /* 0x00381f00aa027f89 */ /* 0x004ea800000e0000 */
[----:B------:R-:W3:Y:S06]  /*b500*/  SHFL.IDX PT, R3, R135, 0x1, 0x181f ;  /* 0x00381f0087037f89 */ /* 0x000eec00000e0000 */
[C---:B--2---:R-:W-:Y:S05]  /*b510*/  @P0 IADD3 R134, P1, R2.reuse, R175, RZ ;  /* 0x000000af02860210 */ /* 0x044fea0007f3e0ff */
[C---:B---3--:R-:W-:Y:S05]  /*b520*/  @P0 IMAD.X R135, R3.reuse, 0x1, R178, P1 ;  /* 0x0000000103870824 */ /* 0x048fea00008e06b2 */
[----:B------:R2:W-:Y:S02]  /*b530*/  @P0 LDGSTS.E.BYPASS.LTC128B.128 [R177+0x11100], [R134.64], !P2 ;  /* 0x1110000086b10fae */ /* 0x0005e4000d101d56 */
[----:B--2---:R-:W-:Y:S05]  /*b540*/  @P0 IADD3 R134, P1, R2, R179, RZ ;  /* 0x000000b302860210 */ /* 0x004fea0007f3e0ff */
[----:B------:R-:W-:Y:S05]  /*b550*/  @P0 IMAD.X R135, R3, 0x1, R176, P1 ;  /* 0x0000000103870824 */ /* 0x000fea00008e06b0 */
[----:B------:R2:W-:Y:S02]  /*b560*/  @P0 LDGSTS.E.BYPASS.LTC128B.128 [R177+0x12900], [R134.64], !P6 ;  /* 0x1290000086b10fae */ /* 0x0005e4000f101d56 */
[CC--:B--2---:R-:W-:Y:S04]  /*b570*/  @P0 LEA R134, P1, R173.reuse, R2.reuse, 0x1 ;  /* 0x00000002ad860211 */ /* 0x0c4fe800078208ff */
[-C--:B------:R-:W-:Y:S02]  /*b580*/  @P0 LEA.HI.X R135, R173, R3.reuse, R174, 0x1, P1 ;  /* 0x00000003ad870211 */ /* 0x080fe400008f0cae */
[C---:B------:R-:W-:Y:S03]  /*b590*/  @P0 LEA R2, P1, R171.reuse, R2, 0x1 ;  /* 0x00000002ab020211 */ /* 0x040fe600078208ff */
[----:B------:R1:W-:Y:S01]  /*b5a0*/  @P0 LDGSTS.E.BYPASS.LTC128B.128 [R177+0x14100], [R134.64], !P5 ;  /* 0x1410000086b10fae */ /* 0x0003e2000e901d56 */
[----:B------:R-:W-:Y:S05]  /*b5b0*/  @P0 LEA.HI.X R3, R171, R3, R172, 0x1, P1 ;  /* 0x00000003ab030211 */ /* 0x000fea00008f0cac */
[----:B------:R1:W-:Y:S04]  /*b5c0*/  @P0 LDGSTS.E.BYPASS.LTC128B.128 [R177+0x15900], [R2.64], !P4 ;  /* 0x1590000002b10fae */ /* 0x0003e8000e101d56 */
.L_x_426:
[----:B-1----:R-:W2:Y:S01]  /*b5d0*/  LDL.LU R134, [R1+0x44] ;  /* 0x0000440001867983 */ /* 0x002ea20000300800 */
[----:B------:R-:W-:Y:S01]  /*b5e0*/  FMNMX.FTZ R133, R4, R133, !PT ;  /* 0x0000008504857209 */ /* 0x000fe20007810000 */
[----:B------:R-:W-:Y:S02]  /*b5f0*/  UISETP.GT.AND UP0, UPT, UR24, UR4, UPT ;  /* 0x000000041800728c */ /* 0x000fe4000bf04270 */
[----:B------:R-:W3:Y:S01]  /*b600*/  LDL.LU R169, [R1+0x4c] ;  /* 0x00004c0001a97983 */ /* 0x000ee20000300800 */
[----:B------:R-:W-:Y:S01]  /*b610*/  FMNMX.FTZ R133, R5, R133, !PT ;  /* 0x0000008505857209 */ /* 0x000fe20007810000 */
[----:B------:R-:W-:Y:S02]  /*b620*/  UIADD3 UR5, UR24, -0x1, URZ ;  /* 0xffffffff18057890 */ /* 0x000fe4000fffe03f */
[----:B------:R-:W0:Y:S01]  /*b630*/  LDGDEPBAR ;  /* 0x00000000000079af */ /* 0x000e220000000000 */
[----:B------:R-:W-:Y:S02]  /*b640*/  FMNMX.FTZ R133, R8, R133, !PT ;  /* 0x0000008508857209 */ /* 0x000fe40007810000 */
[----:B------:R-:W-:Y:S02]  /*b650*/  PLOP3.LUT P0, PT, PT, PT, UP0, 0x80, 0x0 ;  /* 0x000000000000781c */ /* 0x000fe40003f0f008 */
[----:B------:R-:W-:Y:S01]  /*b660*/  FMNMX.FTZ R133, R9, R133, !PT ;  /* 0x0000008509857209 */ /* 0x000fe20007810000 */
[----:B------:R-:W-:Y:S03]  /*b670*/  UMOV UR24, UR5 ;  /* 0x0000000500187c82 */ /* 0x000fe60008000000 */
        /* <DEDUP_REMOVED lines=17> */
[----:B------:R-:W1:Y:S01]  /*b790*/  MUFU.EX2 R3, R0 ;  /* 0x0000000000037308 */ /* 0x000e620000000800 */
        /* <DEDUP_REMOVED lines=10> */
[----:B------:R-:W-:Y:S01]  /*b840*/  FFMA.FTZ R176, R17, c[0x0][0x2d0], -R2 ;  /* 0x0000b40011b07a23 */ /* 0x000fe20000010802 */
[----:B------:R-:W4:Y:S01]  /*b850*/  MUFU.EX2 R5, R5 ;  /* 0x0000000500057308 */ /* 0x000f220000000800 */
[C---:B-1----:R-:W-:Y:S02]  /*b860*/  FMUL.FTZ R28, R3.reuse, R28 ;  /* 0x0000001c031c7220 */ /* 0x042fe40000410000 */
[C---:B------:R-:W-:Y:S02]  /*b870*/  FMUL.FTZ R29, R3.reuse, R29 ;  /* 0x0000001d031d7220 */ /* 0x040fe40000410000 */
[C---:B------:R-:W-:Y:S05]  /*b880*/  FMUL.FTZ R32, R3.reuse, R32 ;  /* 0x0000002003207220 */ /* 0x040fea0000410000 */
[----:B------:R-:W-:Y:S01]  /*b890*/  MUFU.EX2 R8, R8 ;  /* 0x0000000800087308 */ /* 0x000fe20000000800 */
[C---:B------:R-:W-:Y:S02]  /*b8a0*/  FMUL.FTZ R33, R3.reuse, R33 ;  /* 0x0000002103217220 */ /* 0x040fe40000410000 */
[C---:B------:R-:W-:Y:S02]  /*b8b0*/  FMUL.FTZ R36, R3.reuse, R36 ;  /* 0x0000002403247220 */ /* 0x040fe40000410000 */
[C---:B------:R-:W-:Y:S02]  /*b8c0*/  FMUL.FTZ R37, R3.reuse, R37 ;  /* 0x0000002503257220 */ /* 0x040fe40000410000 */
[C---:B------:R-:W-:Y:S02]  /*b8d0*/  FMUL.FTZ R40, R3.reuse, R40 ;  /* 0x0000002803287220 */ /* 0x040fe40000410000 */
[C---:B------:R-:W-:Y:S01]  /*b8e0*/  FMUL.FTZ R41, R3.reuse, R41 ;  /* 0x0000002903297220 */ /* 0x040fe20000410000 */
[----:B------:R-:W1:Y:S01]  /*b8f0*/  MUFU.EX2 R9, R9 ;  /* 0x0000000900097308 */ /* 0x000e620000000800 */
[C---:B------:R-:W-:Y:S02]  /*b900*/  FMUL.FTZ R44, R3.reuse, R44 ;  /* 0x0000002c032c7220 */ /* 0x040fe40000410000 */
[----:B------:R-:W-:Y:S01]  /*b910*/  FMUL.FTZ R45, R3, R45 ;  /* 0x0000002d032d7220 */ /* 0x000fe20000410000 */
[----:B----4-:R-:W-:Y:S01]  /*b920*/  F2FP.PACK_AB R168, R5, R4 ;  /* 0x0000000405a8723e */ /* 0x010fe200000000ff */
        /* <DEDUP_REMOVED lines=10> */
[----:B------:R-:W-:Y:S01]  /*b9d0*/  FMUL.FTZ R65, R3, R65 ;  /* 0x0000004103417220 */ /* 0x000fe20000410000 */
[----:B-1----:R-:W-:Y:S01]  /*b9e0*/  F2FP.PACK_AB R170, R9, R8 ;  /* 0x0000000809aa723e */ /* 0x002fe200000000ff */
        /* <DEDUP_REMOVED lines=32> */
[----:B--2---:R-:W-:Y:S04]  /*bbf0*/  FFMA.FTZ R0, R3, R134, R4 ;  /* 0x0000008603007223 */ /* 0x004fe80000010004 */
[----:B------:R-:W-:Y:S02]  /*bc00*/  FADD.FTZ R0, R5, R0 ;  /* 0x0000000005007221 */ /* 0x000fe40000010000 */
[C---:B------:R-:W-:Y:S02]  /*bc10*/  FMUL.FTZ R5, R3.reuse, R157 ;  /* 0x0000009d03057220 */ /* 0x040fe40000410000 */
[----:B------:R-:W-:Y:S02]  /*bc20*/  FADD.FTZ R0, R8, R0 ;  /* 0x0000000008007221 */ /* 0x000fe40000010000 */
[----:B------:R-:W-:Y:S02]  /*bc30*/  FMUL.FTZ R8, R3, R152 ;  /* 0x0000009803087220 */ /* 0x000fe40000410000 */
[----:B------:R-:W-:Y:S01]  /*bc40*/  FADD.FTZ R179, R9, R0 ;  /* 0x0000000009b37221 */ /* 0x000fe20000010000 */
[----:B------:R-:W-:Y:S01]  /*bc50*/  FMNMX.FTZ R0, R6, R132, !PT ;  /* 0x0000008406007209 */ /* 0x000fe20007810000 */
[----:B------:R-:W-:Y:S03]  /*bc60*/  FMUL.FTZ R9, R3, R153 ;  /* 0x0000009903097220 */ /* 0x000fe60000410000 */
        /* <DEDUP_REMOVED lines=15> */
[C---:B------:R-:W-:Y:S02]  /*bd60*/  FADD.FTZ R0, -R2.reuse, R132 ;  /* 0x0000008402007221 */ /* 0x040fe40000010100 */
[----:B------:R-:W-:Y:S02]  /*bd70*/  FMUL.FTZ R4, R2, c[0x0][0x2d0] ;  /* 0x0000b40002047a20 */ /* 0x000fe40000410000 */
[----:B------:R-:W-:Y:S02]  /*bd80*/  FMUL.FTZ R0, R0, c[0x0][0x2d0] ;  /* 0x0000b40000007a20 */ /* 0x000fe40000410000 */
[--C-:B------:R-:W-:Y:S02]  /*bd90*/  FFMA.FTZ R6, R6, c[0x0][0x2d0], -R4.reuse ;  /* 0x0000b40006067a23 */ /* 0x100fe40000010804 */
[--C-:B------:R-:W-:Y:S02]  /*bda0*/  FFMA.FTZ R7, R7, c[0x0][0x2d0], -R4.reuse ;  /* 0x0000b40007077a23 */ /* 0x100fe40000010804 */
[----:B------:R-:W1:Y:S01]  /*bdb0*/  MUFU.EX2 R0, R0 ;  /* 0x0000000000007308 */ /* 0x000e620000000800 */
[--C-:B------:R-:W-:Y:S01]  /*bdc0*/  FFMA.FTZ R172, R15, c[0x0][0x2d0], -R4.reuse ;  /* 0x0000b4000fac7a23 */ /* 0x100fe20000010804 */
[----:B------:R-:W-:Y:S01]  /*bdd0*/  MOV R15, R25 ;  /* 0x00000019000f7202 */ /* 0x000fe20000000f00 */
[----:B------:R-:W-:Y:S02]  /*bde0*/  FMUL.FTZ R25, R3, R137 ;  /* 0x0000008903197220 */ /* 0x000fe40000410000 */
[--C-:B------:R-:W-:Y:S02]  /*bdf0*/  FFMA.FTZ R16, R26, c[0x0][0x2d0], -R4.reuse ;  /* 0x0000b4001a107a23 */ /* 0x100fe40000010804 */
[--C-:B------:R-:W-:Y:S02]  /*be00*/  FFMA.FTZ R17, R27, c[0x0][0x2d0], -R4.reuse ;  /* 0x0000b4001b117a23 */ /* 0x100fe40000010804 */
[--C-:B------:R-:W-:Y:S01]  /*be10*/  FFMA.FTZ R171, R10, c[0x0][0x2d0], -R4.reuse ;  /* 0x0000b4000aab7a23 */ /* 0x100fe20000010804 */
[----:B------:R-:W3:Y:S01]  /*be20*/  MUFU.EX2 R6, R6 ;  /* 0x0000000600067308 */ /* 0x000ee20000000800 */
[----:B------:R-:W-:Y:S01]  /*be30*/  MOV R10, R24 ;  /* 0x00000018000a7202 */ /* 0x000fe20000000f00 */
[----:B------:R-:W-:Y:S01]  /*be40*/  FMUL.FTZ R24, R3, R136 ;  /* 0x0000008803187220 */ /* 0x000fe20000410000 */
[----:B------:R-:W-:Y:S01]  /*be50*/  MOV R157, R16 ;  /* 0x00000010009d7202 */ /* 0x000fe20000000f00 */
[--C-:B------:R-:W-:Y:S01]  /*be60*/  FFMA.FTZ R173, R14, c[0x0][0x2d0], -R4.reuse ;  /* 0x0000b4000ead7a23 */ /* 0x100fe20000010804 */
[----:B------:R-:W-:Y:S01]  /*be70*/  MOV R14, R20 ;  /* 0x00000014000e7202 */ /* 0x000fe20000000f00 */
[--C-:B------:R-:W-:Y:S02]  /*be80*/  FFMA.FTZ R174, R18, c[0x0][0x2d0], -R4.reuse ;  /* 0x0000b40012ae7a23 */ /* 0x100fe40000010804 */
[--C-:B------:R-:W-:Y:S02]  /*be90*/  FFMA.FTZ R175, R19, c[0x0][0x2d0], -R4.reuse ;  /* 0x0000b40013af7a23 */ /* 0x100fe40000010804 */
[----:B------:R-:W2:Y:S01]  /*bea0*/  MUFU.EX2 R7, R7 ;  /* 0x0000000700077308 */ /* 0x000ea20000000800 */
[--C-:B------:R-:W-:Y:S02]  /*beb0*/  FFMA.FTZ R12, R22, c[0x0][0x2d0], -R4.reuse ;  /* 0x0000b400160c7a23 */ /* 0x100fe40000010804 */
[--C-:B------:R-:W-:Y:S02]  /*bec0*/  FFMA.FTZ R13, R23, c[0x0][0x2d0], -R4.reuse ;  /* 0x0000b400170d7a23 */ /* 0x100fe40000010804 */
[C---:B-1----:R-:W-:Y:S01]  /*bed0*/  FMUL.FTZ R26, R0.reuse, R138 ;  /* 0x0000008a001a7220 */ /* 0x042fe20000410000 */
[----:B------:R-:W-:Y:S01]  /*bee0*/  MOV R153, R12 ;  /* 0x0000000c00997202 */ /* 0x000fe20000000f00 */
[C---:B------:R-:W-:Y:S01]  /*bef0*/  FMUL.FTZ R27, R0.reuse, R139 ;  /* 0x0000008b001b7220 */ /* 0x040fe20000410000 */
[----:B------:R-:W-:Y:S01]  /*bf00*/  MOV R152, R13 ;  /* 0x0000000d00987202 */ /* 0x000fe20000000f00 */
[----:B------:R-:W1:Y:S01]  /*bf10*/  LDSM.16.MT88.4 R136, [R237+0x100] ;  /* 0x00010000ed88783b */ /* 0x000e620000004200 */
[----:B------:R-:W-:Y:S01]  /*bf20*/  FFMA.FTZ R134, R11, c[0x0][0x2d0], -R4 ;  /* 0x0000b4000b867a23 */ /* 0x000fe20000010804 */
[----:B------:R-:W-:Y:S01]  /*bf30*/  MOV R11, R21 ;  /* 0x00000015000b7202 */ /* 0x000fe20000000f00 */
[----:B------:R-:W4:Y:S01]  /*bf40*/  MUFU.EX2 R171, R171 ;  /* 0x000000ab00ab7308 */ /* 0x000f220000000800 */
[C---:B------:R-:W-:Y:S02]  /*bf50*/  FMUL.FTZ R12, R3.reuse, R148 ;  /* 0x00000094030c7220 */ /* 0x040fe40000410000 */
[C---:B---3--:R-:W-:Y:S02]  /*bf60*/  FFMA.FTZ R4, R0.reuse, R169, R6 ;  /* 0x000000a900047223 */ /* 0x048fe40000010006 */
[C---:B------:R-:W-:Y:S02]  /*bf70*/  FMUL.FTZ R13, R3.reuse, R149 ;  /* 0x00000095030d7220 */ /* 0x040fe40000410000 */
[----:B------:R-:W-:Y:S02]  /*bf80*/  FMUL.FTZ R16, R3, R144 ;  /* 0x0000009003107220 */ /* 0x000fe40000410000 */
[C---:B------:R-:W-:Y:S01]  /*bf90*/  FMUL.FTZ R18, R0.reuse, R146 ;  /* 0x0000009200127220 */ /* 0x040fe20000410000 */
[----:B------:R-:W-:Y:S01]  /*bfa0*/  MUFU.EX2 R149, R173 ;  /* 0x000000ad00957308 */ /* 0x000fe20000000800 */
[C---:B------:R-:W-:Y:S01]  /*bfb0*/  FMUL.FTZ R19, R0.reuse, R147 ;  /* 0x0000009300137220 */ /* 0x040fe20000410000 */
[C---:B--2---:R-:W-:Y:S01]  /*bfc0*/  F2FP.PACK_AB R169, R7.reuse, R6 ;  /* 0x0000000607a9723e */ /* 0x044fe200000000ff */
[----:B------:R-:W-:Y:S02]  /*bfd0*/  FADD.FTZ R132, R7, R4 ;  /* 0x0000000407847221 */ /* 0x000fe40000010000 */
[C---:B------:R-:W-:Y:S01]  /*bfe0*/  FMUL.FTZ R7, R0.reuse, R159 ;  /* 0x0000009f00077220 */ /* 0x040fe20000410000 */
[----:B------:R-:W-:Y:S01]  /*bff0*/  MOV R159, R10 ;  /* 0x0000000a009f7202 */ /* 0x000fe20000000f00 */
[C---:B------:R-:W-:Y:S01]  /*c000*/  FMUL.FTZ R10, R0.reuse, R154 ;  /* 0x0000009a000a7220 */ /* 0x040fe20000410000 */
[----:B------:R-:W-:Y:S01]  /*c010*/  MOV R154, R11 ;  /* 0x0000000b009a7202 */ /* 0x000fe20000000f00 */
[C---:B------:R-:W-:Y:S01]  /*c020*/  FMUL.FTZ R11, R0.reuse, R155 ;  /* 0x0000009b000b7220 */ /* 0x040fe20000410000 */
[----:B------:R-:W-:Y:S01]  /*c030*/  MOV R155, R14 ;  /* 0x0000000e009b7202 */ /* 0x000fe20000000f00 */
[C---:B------:R-:W-:Y:S01]  /*c040*/  FMUL.FTZ R14, R0.reuse, R150 ;  /* 0x00000096000e7220 */ /* 0x040fe20000410000 */
[----:B------:R-:W-:Y:S01]  /*c050*/  MUFU.EX2 R173, R152 ;  /* 0x0000009800ad7308 */ /* 0x000fe20000000800 */
[----:B------:R-:W-:Y:S01]  /*c060*/  FMUL.FTZ R4, R3, R156 ;  /* 0x0000009c03047220 */ /* 0x000fe20000410000 */
[----:B------:R-:W-:Y:S01]  /*c070*/  MOV R156, R17 ;  /* 0x00000011009c7202 */ /* 0x000fe20000000f00 */
[C---:B------:R-:W-:Y:S01]  /*c080*/  FMUL.FTZ R6, R0.reuse, R158 ;  /* 0x0000009e00067220 */ /* 0x040fe20000410000 */
[----:B------:R-:W-:Y:S01]  /*c090*/  MOV R158, R15 ;  /* 0x0000000f009e7202 */ /* 0x000fe20000000f00 */
[----:B----4-:R-:W-:Y:S02]  /*c0a0*/  FADD.FTZ R148, R171, R132 ;  /* 0x00000084ab947221 */ /* 0x010fe40000010000 */
[C---:B------:R-:W-:Y:S02]  /*c0b0*/  FMUL.FTZ R15, R0.reuse, R151 ;  /* 0x00000097000f7220 */ /* 0x040fe40000410000 */
[C---:B------:R-:W-:Y:S01]  /*c0c0*/  FMUL.FTZ R17, R3.reuse, R145 ;  /* 0x0000009103117220 */ /* 0x040fe20000410000 */
[----:B------:R-:W2:Y:S01]  /*c0d0*/  MUFU.EX2 R150, R134 ;  /* 0x0000008600967308 */ /* 0x000ea20000000800 */
[C---:B------:R-:W-:Y:S01]  /*c0e0*/  FMUL.FTZ R20, R3.reuse, R140 ;  /* 0x0000008c03147220 */ /* 0x040fe20000410000 */
[----:B------:R-:W-:Y:S01]  /*c0f0*/  LDSM.16.MT88.4 R144, [R238+0x900] ;  /* 0x00090000ee90783b */ /* 0x000fe20000004200 */
[----:B------:R-:W-:Y:S02]  /*c100*/  FMUL.FTZ R21, R3, R141 ;  /* 0x0000008d03157220 */ /* 0x000fe40000410000 */
[C---:B------:R-:W-:Y:S02]  /*c110*/  FMUL.FTZ R22, R0.reuse, R142 ;  /* 0x0000008e00167220 */ /* 0x040fe40000410000 */
[C---:B------:R-:W-:Y:S02]  /*c120*/  FMUL.FTZ R23, R0.reuse, R143 ;  /* 0x0000008f00177220 */ /* 0x040fe40000410000 */
[C---:B------:R-:W-:Y:S01]  /*c130*/  FMUL.FTZ R30, R0.reuse, R30 ;  /* 0x0000001e001e7220 */ /* 0x040fe20000410000 */
[----:B------:R-:W-:Y:S01]  /*c140*/  LDSM.16.MT88.4 R140, [R237+0x900] ;  /* 0x00090000ed8c783b */ /* 0x000fe20000004200 */
[C---:B------:R-:W-:Y:S01]  /*c150*/  FMUL.FTZ R31, R0.reuse, R31 ;  /* 0x0000001f001f7220 */ /* 0x040fe20000410000 */
[----:B------:R-:W3:Y:S01]  /*c160*/  MUFU.EX2 R132, R178 ;  /* 0x000000b200847308 */ /* 0x000ee20000000800 */
[C---:B------:R-:W-:Y:S02]  /*c170*/  FMUL.FTZ R34, R0.reuse, R34 ;  /* 0x0000002200227220 */ /* 0x040fe40000410000 */
[C---:B------:R-:W-:Y:S02]  /*c180*/  FMUL.FTZ R35, R0.reuse, R35 ;  /* 0x0000002300237220 */ /* 0x040fe40000410000 */
[C---:B------:R-:W-:Y:S02]  /*c190*/  FMUL.FTZ R38, R0.reuse, R38 ;  /* 0x0000002600267220 */ /* 0x040fe40000410000 */
[C---:B------:R-:W-:Y:S02]  /*c1a0*/  FMUL.FTZ R39, R0.reuse, R39 ;  /* 0x0000002700277220 */ /* 0x040fe40000410000 */
[C---:B------:R-:W-:Y:S01]  /*c1b0*/  FMUL.FTZ R42, R0.reuse, R42 ;  /* 0x0000002a002a7220 */ /* 0x040fe20000410000 */
[----:B------:R-:W4:Y:S01]  /*c1c0*/  MUFU.EX2 R3, R177 ;  /* 0x000000b100037308 */ /* 0x000f220000000800 */
[----:B------:R-:W-:Y:S01]  /*c1d0*/  FMUL.FTZ R43, R0, R43 ;  /* 0x0000002b002b7220 */ /* 0x000fe20000410000 */
[----:B--2---:R-:W-:Y:S01]  /*c1e0*/  F2FP.PACK_AB R171, R150, R171 ;  /* 0x000000ab96ab723e */ /* 0x004fe200000000ff */
[C---:B------:R-:W-:Y:S02]  /*c1f0*/  FMUL.FTZ R46, R0.reuse, R46 ;  /* 0x0000002e002e7220 */ /* 0x040fe40000410000 */
[C---:B------:R-:W-:Y:S02]  /*c200*/  FMUL.FTZ R47, R0.reuse, R47 ;  /* 0x0000002f002f7220 */ /* 0x040fe40000410000 */
[C---:B------:R-:W-:Y:S02]  /*c210*/  FMUL.FTZ R50, R0.reuse, R50 ;  /* 0x0000003200327220 */ /* 0x040fe40000410000 */
[C---:B-1----:R-:W-:Y:S01]  /*c220*/  HMMA.16816.F32 R4, R168.reuse, R136, R4 ;  /* 0x00000088a804723c */ /* 0x042fe20000001804 */
[----:B------:R-:W1:Y:S04]  /*c230*/  MUFU.EX2 R134, R176 ;  /* 0x000000b000867308 */ /* 0x000e680000000800 */
[C---:B------:R-:W-:Y:S02]  /*c240*/  FMUL.FTZ R51, R0.reuse, R51 ;  /* 0x0000003300337220 */ /* 0x040fe40000410000 */
[C---:B------:R-:W-:Y:S01]  /*c250*/  FMUL.FTZ R54, R0.reuse, R54 ;  /* 0x0000003600367220 */ /* 0x040fe20000410000 */
[C---:B------:R-:W-:Y:S01]  /*c260*/  HMMA.16816.F32 R8, R168.reuse, R138, R8 ;  /* 0x0000008aa808723c */ /* 0x040fe20000001808 */
[----:B------:R-:W2:Y:S02]  /*c270*/  LDSM.16.MT88.4 R136, [R238+0x100] ;  /* 0x00010000ee88783b */ /* 0x000ea40000004200 */
[----:B------:R-:W5:Y:S01]  /*c280*/  MUFU.EX2 R176, R172 ;  /* 0x000000ac00b07308 */ /* 0x000f620000000800 */
[C---:B------:R-:W-:Y:S02]  /*c290*/  FMUL.FTZ R55, R0.reuse, R55 ;  /* 0x0000003700377220 */ /* 0x040fe40000410000 */
[C---:B------:R-:W-:Y:S02]  /*c2a0*/  FMUL.FTZ R58, R0.reuse, R58 ;  /* 0x0000003a003a7220 */ /* 0x040fe40000410000 */
[C---:B------:R-:W-:Y:S04]  /*c2b0*/  FMUL.FTZ R59, R0.reuse, R59 ;  /* 0x0000003b003b7220 */ /* 0x040fe80000410000 */
        /* <DEDUP_REMOVED lines=15> */
[C---:B------:R-:W-:Y:S02]  /*c3b0*/  FMUL.FTZ R86, R0.reuse, R86 ;  /* 0x0000005600567220 */ /* 0x040fe40000410000 */
[C---:B------:R-:W-:Y:S02]  /*c3c0*/  FMUL.FTZ R87, R0.reuse, R87 ;  /* 0x0000005700577220 */ /* 0x040fe40000410000 */
[C---:B------:R-:W-:Y:S01]  /*c3d0*/  FMUL.FTZ R90, R0.reuse, R90 ;  /* 0x0000005a005a7220 */ /* 0x040fe20000410000 */
[C---:B--2---:R-:W-:Y:S03]  /*c3e0*/  HMMA.16816.F32 R12, R168.reuse, R136, R12 ;  /* 0x00000088a80c723c */ /* 0x044fe6000000180c */
[C---:B------:R-:W-:Y:S02]  /*c3f0*/  FMUL.FTZ R91, R0.reuse, R91 ;  /* 0x0000005b005b7220 */ /* 0x040fe40000410000 */
[C---:B------:R-:W-:Y:S02]  /*c400*/  FMUL.FTZ R94, R0.reuse, R94 ;  /* 0x0000005e005e7220 */ /* 0x040fe40000410000 */
[C---:B------:R-:W-:Y:S01]  /*c410*/  FMUL.FTZ R95, R0.reuse, R95 ;  /* 0x0000005f005f7220 */ /* 0x040fe20000410000 */
[C---:B------:R-:W-:Y:S01]  /*c420*/  HMMA.16816.F32 R16, R168.reuse, R138, R16 ;  /* 0x0000008aa810723c */ /* 0x040fe20000001810 */
[----:B------:R-:W2:Y:S03]  /*c430*/  LDSM.16.MT88.4 R136, [R241+0x100] ;  /* 0x00010000f188783b */ /* 0x000ea60000004200 */
[C---:B------:R-:W-:Y:S02]  /*c440*/  FMUL.FTZ R98, R0.reuse, R98 ;  /* 0x0000006200627220 */ /* 0x040fe40000410000 */
[C---:B------:R-:W-:Y:S02]  /*c450*/  FMUL.FTZ R99, R0.reuse, R99 ;  /* 0x0000006300637220 */ /* 0x040fe40000410000 */
[C---:B------:R-:W-:Y:S04]  /*c460*/  FMUL.FTZ R102, R0.reuse, R102 ;  /* 0x0000006600667220 */ /* 0x040fe80000410000 */
        /* <DEDUP_REMOVED lines=14> */
[----:B------:R-:W-:Y:S01]  /*c550*/  FMUL.FTZ R131, R0, R131 ;  /* 0x0000008300837220 */ /* 0x000fe20000410000 */
[C---:B--2---:R-:W-:Y:S03]  /*c560*/  HMMA.16816.F32 R20, R168.reuse, R136, R20 ;  /* 0x00000088a814723c */ /* 0x044fe60000001814 */
[----:B---3--:R-:W-:Y:S04]  /*c570*/  FADD.FTZ R0, R132, R179 ;  /* 0x000000b384007221 */ /* 0x008fe80000010000 */
[----:B----4-:R-:W-:Y:S01]  /*c580*/  FADD.FTZ R0, R3, R0 ;  /* 0x0000000003007221 */ /* 0x010fe20000010000 */
[C---:B------:R-:W-:Y:S01]  /*c590*/  HMMA.16816.F32 R24, R168.reuse, R138, R24 ;  /* 0x0000008aa818723c */ /* 0x040fe20000001818 */
[----:B------:R-:W2:Y:S03]  /*c5a0*/  LDSM.16.MT88.4 R136, [R240+0x100] ;  /* 0x00010000f088783b */ /* 0x000ea60000004200 */
[----:B------:R-:W-:Y:S04]  /*c5b0*/  FADD.FTZ R0, R135, R0 ;  /* 0x0000000087007221 */ /* 0x000fe80000010000 */
[----:B-1----:R-:W-:Y:S01]  /*c5c0*/  FADD.FTZ R0, R134, R0 ;  /* 0x0000000086007221 */ /* 0x002fe20000010000 */
[C---:B--2---:R-:W-:Y:S08]  /*c5d0*/  HMMA.16816.F32 R28, R168.reuse, R136, R28 ;  /* 0x00000088a81c723c */ /* 0x044ff0000000181c */
        /* <DEDUP_REMOVED lines=41> */
[----:B------:R-:W-:Y:S02]  /*c870*/  F2FP.PACK_AB R139, R175, R174 ;  /* 0x000000aeaf8b723e */ /* 0x000fe400000000ff */
[----:B------:R2:W3:Y:S01]  /*c880*/  MUFU.EX2 R168, R154 ;  /* 0x0000009a00a87308 */ /* 0x0004e20000000800 */
[----:B------:R-:W-:Y:S04]  /*c890*/  F2FP.PACK_AB R169, R173, R172 ;  /* 0x000000acada9723e */ /* 0x000fe800000000ff */
[C---:B------:R-:W-:Y:S05]  /*c8a0*/  HMMA.16816.F32 R4, R136.reuse, R140, R4 ;  /* 0x0000008c8804723c */ /* 0x040fea0000001804 */
[----:B------:R-:W4:Y:S03]  /*c8b0*/  MUFU.EX2 R132, R159 ;  /* 0x0000009f00847308 */ /* 0x000f260000000800 */
[C---:B------:R-:W-:Y:S01]  /*c8c0*/  HMMA.16816.F32 R8, R136.reuse, R142, R8 ;  /* 0x0000008e8808723c */ /* 0x040fe20000001808 */
[----:B------:R-:W5:Y:S03]  /*c8d0*/  LDSM.16.MT88.4 R140, [R241+0x900] ;  /* 0x00090000f18c783b */ /* 0x000f660000004200 */
[----:B-1----:R-:W-:Y:S03]  /*c8e0*/  FADD.FTZ R0, R3, R0 ;  /* 0x0000000003007221 */ /* 0x002fe60000010000 */
[----:B------:R-:W-:Y:S01]  /*c8f0*/  MUFU.EX2 R170, R158 ;  /* 0x0000009e00aa7308 */ /* 0x000fe20000000800 */
[C---:B------:R-:W-:Y:S01]  /*c900*/  HMMA.16816.F32 R12, R136.reuse, R144, R12 ;  /* 0x00000090880c723c */ /* 0x040fe2000000180c */
[----:B--2---:R-:W-:Y:S03]  /*c910*/  LDSM.16.MT88.4 R152, [R237+0x1100] ;  /* 0x00110000ed98783b */ /* 0x004fe60000004200 */
[C---:B---3--:R-:W-:Y:S01]  /*c920*/  FADD.FTZ R0, R168.reuse, R0 ;  /* 0x00000000a8007221 */ /* 0x048fe20000010000 */
[----:B------:R-:W-:Y:S01]  /*c930*/  F2FP.PACK_AB R168, R168, R3 ;  /* 0x00000003a8a8723e */ /* 0x000fe200000000ff */
[----:B------:R-:W-:Y:S02]  /*c940*/  FADD.FTZ R3, R150, R148 ;  /* 0x0000009496037221 */ /* 0x000fe40000010000 */
[C---:B------:R-:W-:Y:S01]  /*c950*/  HMMA.16816.F32 R16, R136.reuse, R146, R16 ;  /* 0x000000928810723c */ /* 0x040fe20000001810 */
[----:B------:R-:W-:Y:S01]  /*c960*/  MUFU.EX2 R134, R157 ;  /* 0x0000009d00867308 */ /* 0x000fe20000000800 */
[----:B------:R-:W1:Y:S02]  /*c970*/  LDSM.16.MT88.4 R144, [R240+0x900] ;  /* 0x00090000f090783b */ /* 0x000e640000004200 */
[----:B----4-:R-:W-:Y:S07]  /*c980*/  FADD.FTZ R0, R132, R0 ;  /* 0x0000000084007221 */ /* 0x010fee0000010000 */
[----:B------:R-:W2:Y:S01]  /*c990*/  MUFU.EX2 R135, R156 ;  /* 0x0000009c00877308 */ /* 0x000ea20000000800 */
[C---:B-----5:R-:W-:Y:S08]  /*c9a0*/  HMMA.16816.F32 R20, R136.reuse, R140, R20 ;  /* 0x0000008c8814723c */ /* 0x060ff00000001814 */
[C---:B------:R-:W-:Y:S01]  /*c9b0*/  HMMA.16816.F32 R24, R136.reuse, R142, R24 ;  /* 0x0000008e8818723c */ /* 0x040fe20000001818 */
[----:B------:R-:W3:Y:S03]  /*c9c0*/  LDSM.16.MT88.4 R140, [R237+0x2100] ;  /* 0x00210000ed8c783b */ /* 0x000ee60000004200 */
[----:B--2---:R-:W-:Y:S04]  /*c9d0*/  F2FP.PACK_AB R171, R135, R134 ;  /* 0x0000008687ab723e */ /* 0x004fe800000000ff */
        /* <DEDUP_REMOVED lines=33> */
[C---:B--2---:R-:W-:Y:S07]  /*cbf0*/  HMMA.16816.F32 R116, R136.reuse, R140, R116 ;  /* 0x0000008c8874723c */ /* 0x044fee0000001874 */
[C---:B------:R-:W-:Y:S01]  /*cc00*/  FADD.FTZ R140, R170.reuse, R0 ;  /* 0x00000000aa8c7221 */ /* 0x040fe20000010000 */
[C---:B------:R-:W-:Y:S04]  /*cc10*/  HMMA.16816.F32 R120, R136.reuse, R142, R120 ;  /* 0x0000008e8878723c */ /* 0x040fe80000001878 */
[----:B------:R-:W-:Y:S01]  /*cc20*/  STL [R1+0x44], R140 ;  /* 0x0000448c01007387 */ /* 0x000fe20000100800 */
[----:B------:R-:W-:Y:S01]  /*cc30*/  F2FP.PACK_AB R170, R170, R132 ;  /* 0x00000084aaaa723e */ /* 0x000fe200000000ff */
[----:B------:R-:W-:Y:S01]  /*cc40*/  FADD.FTZ R0, R149, R3 ;  /* 0x0000000395007221 */ /* 0x000fe20000010000 */
[----:B------:R-:W-:Y:S01]  /*cc50*/  MOV R132, R2 ;  /* 0x0000000200847202 */ /* 0x000fe20000000f00 */
[C---:B-1----:R-:W-:Y:S04]  /*cc60*/  HMMA.16816.F32 R124, R136.reuse, R144, R124 ;  /* 0x00000090887c723c */ /* 0x042fe8000000187c */
[----:B------:R-:W-:Y:S04]  /*cc70*/  FADD.FTZ R0, R176, R0 ;  /* 0x00000000b0007221 */ /* 0x000fe80000010000 */
[----:B------:R-:W-:Y:S01]  /*cc80*/  FADD.FTZ R0, R174, R0 ;  /* 0x00000000ae007221 */ /* 0x000fe20000010000 */
[----:B------:R-:W-:Y:S01]  /*cc90*/  HMMA.16816.F32 R128, R136, R146, R128 ;  /* 0x000000928880723c */ /* 0x000fe20000001880 */
[----:B------:R-:W1:Y:S02]  /*cca0*/  LDSM.16.MT88.4 R144, [R238+0x1100] ;  /* 0x00110000ee90783b */ /* 0x000e640000004200 */
[----:B------:R-:W-:Y:S05]  /*ccb0*/  FADD.FTZ R0, R175, R0 ;  /* 0x00000000af007221 */ /* 0x000fea0000010000 */
[C---:B------:R-:W-:Y:S01]  /*ccc0*/  HMMA.16816.F32 R156, R168.reuse, R152, R4 ;  /* 0x00000098a89c723c */ /* 0x040fe20000001804 */
[----:B------:R-:W2:Y:S04]  /*ccd0*/  LDSM.16.MT88.4 R136, [R241+0x1100] ;  /* 0x00110000f188783b */ /* 0x000ea80000004200 */
[----:B------:R-:W-:Y:S03]  /*cce0*/  FADD.FTZ R0, R172, R0 ;  /* 0x00000000ac007221 */ /* 0x000fe60000010000 */
[C---:B------:R-:W-:Y:S01]  /*ccf0*/  HMMA.16816.F32 R152, R168.reuse, R154, R8 ;  /* 0x0000009aa898723c */ /* 0x040fe20000001808 */
[----:B------:R-:W3:Y:S03]  /*cd00*/  LDSM.16.MT88.4 R4, [R240+0x1100] ;  /* 0x00110000f004783b */ /* 0x000ee60000004200 */
[----:B------:R-:W-:Y:S04]  /*cd10*/  FADD.FTZ R0, R173, R0 ;  /* 0x00000000ad007221 */ /* 0x000fe80000010000 */
[----:B------:R-:W-:Y:S01]  /*cd20*/  FADD.FTZ R0, R134, R0 ;  /* 0x0000000086007221 */ /* 0x000fe20000010000 */
[----:B------:R-:W4:Y:S03]  /*cd30*/  LDSM.16.MT88.4 R8, [R237+0x2900] ;  /* 0x00290000ed08783b */ /* 0x000f260000004200 */
[----:B------:R-:W-:Y:S05]  /*cd40*/  FADD.FTZ R0, R135, R0 ;  /* 0x0000000087007221 */ /* 0x000fea0000010000 */
[----:B------:R-:W-:Y:S01]  /*cd50*/  STL [R1+0x4c], R0 ;  /* 0x00004c0001007387 */ /* 0x000fe20000100800 */
[C---:B-1----:R-:W-:Y:S03]  /*cd60*/  HMMA.16816.F32 R148, R168.reuse, R144, R12 ;  /* 0x00000090a894723c */ /* 0x042fe6000000180c */
[----:B------:R-:W1:Y:S05]  /*cd70*/  LDSM.16.MT88.4 R12, [R238+0x2900] ;  /* 0x00290000ee0c783b */ /* 0x000e6a0000004200 */
        /* <DEDUP_REMOVED lines=39> */
[----:B------:R-:W-:-:S07]  /*cff0*/  @P0 BRA `(.L_x_427) ;  /* 0xffffd24000000947 */ /* 0x000fce000383ffff */
.L_x_422:
[----:B------:R-:W-:-:S06]  /*d000*/  UISETP.GE.AND UP0, UPT, UR24, UR8, UPT ;  /* 0x000000081800728c */ /* 0x000fcc000bf06270 */
[----:B------:R-:W-:-:S13]  /*d010*/  PLOP3.LUT P0, PT, PT, PT, UP0, 0x40, 0x0 ;  /* 0x000000000000781c */ /* 0x000fda0003f0e808 */
[----:B------:R-:W-:Y:S05]  /*d020*/  @P0 BRA `(.L_x_428) ;  /* 0x00003cf000000947 */ /* 0x000fea0003800000 */
[----:B------:R-:W1:Y:S04]  /*d030*/  S2R R0, SR_TID.X ;  /* 0x0000000000007919 */ /* 0x000e680000002100 */
[----:B------:R-:W2:Y:S01]  /*d040*/  LDL.LU R2, [R1+0x6c] ;  /* 0x00006c0001027983 */ /* 0x000ea20000300800 */
[----:B-1----:R-:W-:-:S04]  /*d050*/  SHF.R.S32.HI R3, RZ, 0x1f, R0 ;  /* 0x0000001fff037819 */ /* 0x002fc80000011400 */
[----:B------:R-:W-:Y:S02]  /*d060*/  LEA.HI R3, R3, R0, RZ, 0x3 ;  /* 0x0000000003037211 */ /* 0x000fe400078f18ff */
[----:B------:R-:W2:Y:S02]  /*d070*/  LDL R0, [R1+0x30] ;  /* 0x0000300001007983 */ /* 0x000ea40000100800 */
[----:B------:R-:W-:Y:S01]  /*d080*/  SHF.R.S32.HI R3, RZ, 0x3, R3 ;  /* 0x00000003ff037819 */ /* 0x000fe20000011403 */
[----:B------:R-:W-:Y:S02]  /*d090*/  IMAD.MOV.U32 R135, RZ, RZ, R132 ;  /* 0x000000ffff877224 */ /* 0x000fe400078e0084 */
[----:B------:R-:W-:Y:S01]  /*d0a0*/  IMAD.MOV.U32 R134, RZ, RZ, R133 ;  /* 0x000000ffff867224 */ /* 0x000fe200078e0085 */
[----:B------:R-:W-:Y:S02]  /*d0b0*/  IADD3 R3, -R3, 0x30, RZ ;  /* 0x0000003003037810 */ /* 0x000fe40007ffe1ff */
[C---:B--2---:R-:W-:Y:S01]  /*d0c0*/  SHF.L.U64.HI R2, R0.reuse, 0x1, R2 ;  /* 0x0000000100027819 */ /* 0x044fe20000010202 */
[----:B------:R-:W-:-:S04]  /*d0d0*/  IMAD.SHL.U32 R0, R0, 0x2, RZ ;  /* 0x0000000200007824 */ /* 0x000fc800078e00ff */
[----:B------:R1:W-:Y:S04]  /*d0e0*/  STL [R1+0x3c], R2 ;  /* 0x00003c0201007387 */ /* 0x0003e80000100800 */
[----:B------:R1:W-:Y:S02]  /*d0f0*/  STL [R1+0x40], R0 ;  /* 0x0000400001007387 */ /* 0x0003e40000100800 */
.L_x_441:
[----:B------:R-:W2:Y:S01]  /*d100*/  LDL R4, [R1+0x28] ;  /* 0x0000280001047983 */ /* 0x000ea20000100800 */
[----:B------:R-:W-:Y:S04]  /*d110*/  DEPBAR.LE SB0, 0x0 ;  /* 0x000080000000791a */ /* 0x000fe80000000000 */
[----:B------:R-:W3:Y:S01]  /*d120*/  LDL R8, [R1+0x3c] ;  /* 0x00003c0001087983 */ /* 0x000ee20000100800 */
[----:B------:R-:W-:Y:S03]  /*d130*/  BSSY B0, `(.L_x_429) ;  /* 0x000005f000007945 */ /* 0x000fe60003800000 */
[----:B------:R-:W4:Y:S04]  /*d140*/  LDL R6, [R1+0x24] ;  /* 0x0000240001067983 */ /* 0x000f280000100800 */
[----:B------:R-:W2:Y:S04]  /*d150*/  LDL R132, [R1+0x4] ;  /* 0x0000040001847983 */ /* 0x000ea80000100800 */
[----:B------:R-:W3:Y:S04]  /*d160*/  LDL R133, [R1+0x30] ;  /* 0x0000300001857983 */ /* 0x000ee80000100800 */
[----:B------:R-:W4:Y:S04]  /*d170*/  LDL R23, [R1] ;  /* 0x0000000001177983 */ /* 0x000f280000100800 */
        /* <DEDUP_REMOVED lines=8> */
[----:B------:R-:W-:Y:S06]  /*d200*/  BAR.SYNC.DEFER_BLOCKING 0x0 ;  /* 0x0000000000007b1d */ /* 0x000fec0000010000 */
[----:B------:R-:W-:Y:S04]  /*d210*/  LDSM.16.M88.4 R16, [R236+0x10900] ;  /* 0x01090000ec10783b */ /* 0x000fe80000000200 */
[----:B------:R-:W-:Y:S04]  /*d220*/  LDSM.16.M88.4 R24, [R236+0x11100] ;  /* 0x01110000ec18783b */ /* 0x000fe80000000200 */
[----:B------:R-:W-:Y:S04]  /*d230*/  LDSM.16.M88.4 R168, [R243] ;  /* 0x00000000f3a8783b */ /* 0x000fe80000000200 */
[----:B--2---:R-:W-:Y:S01]  /*d240*/  LDSM.16.M88.4 R172, [R132] ;  /* 0x0000000084ac783b */ /* 0x004fe20000000200 */
[----:B-1----:R-:W-:Y:S01]  /*d250*/  SHF.R.S32.HI R0, RZ, 0x1f, R4 ;  /* 0x0000001fff007819 */ /* 0x002fe20000011404 */
[----:B------:R-:W-:Y:S01]  /*d260*/  IMAD.WIDE.U32 R2, R4, c[0x0][0x208], RZ ;  /* 0x0000820004027a25 */ /* 0x000fe200078e00ff */
[----:B---3--:R-:W-:Y:S03]  /*d270*/  ISETP.GE.AND P1, PT, R133, c[0x0][0x1d4], PT ;  /* 0x0000750085007a0c */ /* 0x008fe60003f26270 */
[----:B------:R-:W-:Y:S01]  /*d280*/  IMAD R0, R0, c[0x0][0x208], RZ ;  /* 0x0000820000007a24 */ /* 0x000fe200078e02ff */
[----:B----4-:R-:W-:Y:S03]  /*d290*/  LDSM.16.M88.4 R176, [R23] ;  /* 0x0000000017b0783b */ /* 0x010fe60000000200 */
[----:B------:R-:W-:Y:S01]  /*d2a0*/  IMAD R0, R4, c[0x0][0x20c], R0 ;  /* 0x0000830004007a24 */ /* 0x000fe200078e0200 */
[----:B------:R-:W-:Y:S03]  /*d2b0*/  SHF.R.S32.HI R4, RZ, 0x1f, R6 ;  /* 0x0000001fff047819 */ /* 0x000fe60000011406 */
[----:B------:R-:W-:Y:S02]  /*d2c0*/  IMAD.IADD R3, R3, 0x1, R0 ;  /* 0x0000000103037824 */ /* 0x000fe400078e0200 */
[----:B------:R-:W-:Y:S02]  /*d2d0*/  IMAD R4, R4, c[0x0][0x218], RZ ;  /* 0x0000860004047a24 */ /* 0x000fe400078e02ff */
[C---:B------:R-:W-:Y:S04]  /*d2e0*/  IMAD.WIDE.U32 R2, R6.reuse, c[0x0][0x218], R2 ;  /* 0x0000860006027a25 */ /* 0x040fe800078e0002 */
[----:B------:R-:W-:Y:S01]  /*d2f0*/  IMAD R4, R6, c[0x0][0x21c], R4 ;  /* 0x0000870006047a24 */ /* 0x000fe200078e0204 */
[----:B------:R-:W-:Y:S01]  /*d300*/  IADD3 R0, P0, R2, UR14, RZ ;  /* 0x0000000e02007c10 */ /* 0x000fe2000ff1e0ff */
[C---:B------:R-:W-:Y:S01]  /*d310*/  IMAD.SHL.U32 R21, R14.reuse, 0x2, RZ ;  /* 0x000000020e157824 */ /* 0x040fe200078e00ff */
[----:B------:R-:W-:Y:S02]  /*d320*/  SHF.L.U64.HI R14, R14, 0x1, R22 ;  /* 0x000000010e0e7819 */ /* 0x000fe40000010216 */
[----:B------:R-:W-:Y:S02]  /*d330*/  IADD3.X R3, R3, UR16, R4, P0, !PT ;  /* 0x0000001003037c10 */ /* 0x000fe400087fe404 */
[----:B------:R-:W-:Y:S01]  /*d340*/  STL [R1+0x18], R21 ;  /* 0x0000181501007387 */ /* 0x000fe20000100800 */
[C---:B------:R-:W-:Y:S03]  /*d350*/  LEA R6, P0, R0.reuse, c[0x0][0x1f8], 0x1 ;  /* 0x00007e0000067a11 */ /* 0x040fe600078008ff */
[----:B------:R-:W-:Y:S01]  /*d360*/  STL [R1+0x1c], R14 ;  /* 0x00001c0e01007387 */ /* 0x000fe20000100800 */
[----:B------:R-:W-:Y:S03]  /*d370*/  LEA.HI.X R3, R0, c[0x0][0x1fc], R3, 0x1, P0 ;  /* 0x00007f0000037a11 */ /* 0x000fe600000f0c03 */
[----:B------:R-:W1:Y:S04]  /*d380*/  SHFL.IDX PT, R0, R6, RZ, 0x181f ;  /* 0x00181fff06007589 */ /* 0x000e6800000e0000 */
[----:B------:R-:W2:Y:S01]  /*d390*/  SHFL.IDX PT, R2, R3, RZ, 0x181f ;  /* 0x00181fff03027589 */ /* 0x000ea200000e0000 */
[----:B-1----:R-:W-:Y:S05]  /*d3a0*/  IADD3 R4, P0, R0, R5, RZ ;  /* 0x0000000500047210 */ /* 0x002fea0007f1e0ff */
[----:B--2---:R-:W-:Y:S02]  /*d3b0*/  IMAD.X R5, R2, 0x1, R8, P0 ;  /* 0x0000000102057824 */ /* 0x004fe400000e0608 */
[----:B------:R-:W1:Y:S04]  /*d3c0*/  LDSM.16.M88.4 R8, [R236+0x10100] ;  /* 0x01010000ec08783b */ /* 0x000e680000000200 */
[----:B------:R-:W-:Y:S01]  /*d3d0*/  @!PT LDS RZ, [RZ] ;  /* 0x00000000fffff984 */ /* 0x000fe20000000800 */
[----:B------:R-:W-:Y:S01]  /*d3e0*/  @!PT LDS RZ, [RZ] ;  /* 0x00000000fffff984 */ /* 0x000fe20000000800 */
[----:B------:R-:W-:Y:S01]  /*d3f0*/  @!PT LDS RZ, [RZ] ;  /* 0x00000000fffff984 */ /* 0x000fe20000000800 */
[----:B------:R2:W-:Y:S02]  /*d400*/  LDGSTS.E.BYPASS.LTC128B.128 [R7+0x100], [R4.64], !P1 ;  /* 0x0010000004077fae */ /* 0x0005e4000c901d56 */
[----:B--2---:R-:W-:Y:S05]  /*d410*/  IADD3 R4, P0, R0, R21, RZ ;  /* 0x0000001500047210 */ /* 0x004fea0007f1e0ff */
[----:B------:R-:W-:Y:S02]  /*d420*/  IMAD.X R5, R2, 0x1, R14, P0 ;  /* 0x0000000102057824 */ /* 0x000fe400000e060e */
[C---:B------:R-:W-:Y:S01]  /*d430*/  IMAD.SHL.U32 R14, R13.reuse, 0x2, RZ ;  /* 0x000000020d0e7824 */ /* 0x040fe200078e00ff */
[----:B------:R-:W-:Y:S02]  /*d440*/  SHF.L.U64.HI R13, R13, 0x1, R20 ;  /* 0x000000010d0d7819 */ /* 0x000fe40000010214 */
[----:B------:R2:W-:Y:S04]  /*d450*/  LDGSTS.E.BYPASS.LTC128B.128 [R7+0x1900], [R4.64], !P6 ;  /* 0x0190000004077fae */ /* 0x0005e8000f101d56 */
[----:B------:R3:W-:Y:S04]  /*d460*/  STL [R1+0xc], R14 ;  /* 0x00000c0e01007387 */ /* 0x0007e80000100800 */
[----:B------:R4:W-:Y:S01]  /*d470*/  STL [R1+0x14], R13 ;  /* 0x0000140d01007387 */ /* 0x0009e20000100800 */
[----:B--2---:R-:W-:Y:S01]  /*d480*/  IADD3 R4, P0, R0, R14, RZ ;  /* 0x0000000e00047210 */ /* 0x004fe20007f1e0ff */
[C---:B---3--:R-:W-:Y:S01]  /*d490*/  IMAD.SHL.U32 R14, R12.reuse, 0x2, RZ ;  /* 0x000000020c0e7824 */ /* 0x048fe200078e00ff */
[----:B------:R-:W-:Y:S03]  /*d4a0*/  SHF.L.U64.HI R12, R12, 0x1, R15 ;  /* 0x000000010c0c7819 */ /* 0x000fe6000001020f */
[----:B------:R-:W-:Y:S02]  /*d4b0*/  IMAD.X R5, R2, 0x1, R13, P0 ;  /* 0x0000000102057824 */ /* 0x000fe400000e060d */
[----:B----4-:R-:W2:Y:S04]  /*d4c0*/  S2R R13, SR_TID.X ;  /* 0x00000000000d7919 */ /* 0x010ea80000002100 */
[----:B------:R3:W-:Y:S04]  /*d4d0*/  LDGSTS.E.BYPASS.LTC128B.128 [R7+0x3100], [R4.64], !P5 ;  /* 0x0310000004077fae */ /* 0x0007e8000e901d56 */
[----:B------:R4:W-:Y:S04]  /*d4e0*/  STL [R1+0x10], R14 ;  /* 0x0000100e01007387 */ /* 0x0009e80000100800 */
[----:B------:R4:W-:Y:S01]  /*d4f0*/  STL [R1+0x20], R12 ;  /* 0x0000200c01007387 */ /* 0x0009e20000100800 */
[----:B--2---:R-:W-:Y:S02]  /*d500*/  ISETP.GT.AND P1, PT, R13, 0x7f, PT ;  /* 0x0000007f0d00780c */ /* 0x004fe40003f24270 */
[----:B---3--:R-:W-:Y:S05]  /*d510*/  IADD3 R4, P0, R0, R14, RZ ;  /* 0x0000000e00047210 */ /* 0x008fea0007f1e0ff */
[----:B------:R-:W-:Y:S05]  /*d520*/  IMAD.X R5, R2, 0x1, R12, P0 ;  /* 0x0000000102057824 */ /* 0x000fea00000e060c */
[----:B------:R4:W-:Y:S01]  /*d530*/  LDGSTS.E.BYPASS.LTC128B.128 [R7+0x4900], [R4.64], !P4 ;  /* 0x0490000004077fae */ /* 0x0009e2000e101d56 */
[----:B------:R-:W-:-:S05]  /*d540*/  @P1 BRA `(.L_x_430) ;  /* 0x000001d000001947 */ /* 0x000fca0003800000 */
[----:B-1----:R-:W-:-:S05]  /*d550*/  BRA.DIV ~URZ, `(.L_x_431) ;  /* 0x000066427f007947 */ /* 0x002fca000b800000 */
[----:B----4-:R1:W2:Y:S04]  /*d560*/  SHFL.IDX PT, R4, R3, 0x1, 0x181f ;  /* 0x00381f0003047f89 */ /* 0x0102a800000e0000 */
[----:B------:R1:W3:Y:S02]  /*d570*/  SHFL.IDX PT, R0, R6, 0x1, 0x181f ;  /* 0x00381f0006007f89 */ /* 0x0002e400000e0000 */
.L_x_448:
[----:B------:R-:W4:Y:S04]  /*d580*/  LDL R7, [R1+0x30] ;  /* 0x0000300001077983 */ /* 0x000f280000100800 */
[----:B-1-3--:R-:W3:Y:S04]  /*d590*/  LDL R6, [R1+0x40] ;  /* 0x0000400001067983 */ /* 0x00aee80000100800 */
[----:B--2---:R-:W2:Y:S04]  /*d5a0*/  LDL R3, [R1+0x3c] ;  /* 0x00003c0001037983 */ /* 0x004ea80000100800 */
[----:B------:R-:W2:Y:S04]  /*d5b0*/  LDL R2, [R1+0x18] ;  /* 0x0000180001027983 */ /* 0x000ea80000100800 */
[----:B------:R-:W2:Y:S04]  /*d5c0*/  LDL R20, [R1+0x1c] ;  /* 0x00001c0001147983 */ /* 0x000ea80000100800 */
[----:B------:R-:W2:Y:S04]  /*d5d0*/  LDL R5, [R1+0x8] ;  /* 0x0000080001057983 */ /* 0x000ea80000100800 */
[----:B------:R-:W2:Y:S04]  /*d5e0*/  LDL R15, [R1+0xc] ;  /* 0x00000c00010f7983 */ /* 0x000ea80000100800 */
[----:B------:R-:W2:Y:S04]  /*d5f0*/  LDL R14, [R1+0x14] ;  /* 0x00001400010e7983 */ /* 0x000ea80000100800 */
[----:B------:R-:W2:Y:S04]  /*d600*/  LDL R13, [R1+0x10] ;  /* 0x00001000010d7983 */ /* 0x000ea80000100800 */
[----:B------:R-:W2:Y:S01]  /*d610*/  LDL R12, [R1+0x20] ;  /* 0x00002000010c7983 */ /* 0x000ea20000100800 */
[----:B----4-:R-:W-:Y:S02]  /*d620*/  ISETP.GE.AND P1, PT, R7, c[0x0][0x1d4], PT ;  /* 0x0000750007007a0c */ /* 0x010fe40003f26270 */
[----:B---3--:R-:W-:Y:S05]  /*d630*/  IADD3 R6, P0, R0, R6, RZ ;  /* 0x0000000600067210 */ /* 0x008fea0007f1e0ff */
[----:B--2---:R-:W-:Y:S01]  /*d640*/  IMAD.X R7, R4, 0x1, R3, P0 ;  /* 0x0000000104077824 */ /* 0x004fe200000e0603 */
[----:B------:R-:W-:Y:S05]  /*d650*/  IADD3 R2, P0, R0, R2, RZ ;  /* 0x0000000200027210 */ /* 0x000fea0007f1e0ff */
[----:B------:R-:W-:Y:S01]  /*d660*/  IMAD.X R3, R4, 0x1, R20, P0 ;  /* 0x0000000104037824 */ /* 0x000fe200000e0614 */
[----:B------:R-:W-:Y:S01]  /*d670*/  @!PT LDS RZ, [RZ] ;  /* 0x00000000fffff984 */ /* 0x000fe20000000800 */
[----:B------:R-:W-:Y:S01]  /*d680*/  @!PT LDS RZ, [RZ] ;  /* 0x00000000fffff984 */ /* 0x000fe20000000800 */
[----:B------:R-:W-:Y:S01]  /*d690*/  @!PT LDS RZ, [RZ] ;  /* 0x00000000fffff984 */ /* 0x000fe20000000800 */
[----:B------:R1:W-:Y:S04]  /*d6a0*/  LDGSTS.E.BYPASS.LTC128B.128 [R5+0x1100], [R6.64], !P1 ;  /* 0x0110000006057fae */ /* 0x0003e8000c901d56 */
[----:B------:R2:W-:Y:S02]  /*d6b0*/  LDGSTS.E.BYPASS.LTC128B.128 [R5+0x2900], [R2.64], !P6 ;  /* 0x0290000002057fae */ /* 0x0005e4000f101d56 */
[----:B--2---:R-:W-:Y:S05]  /*d6c0*/  IADD3 R2, P0, R0, R15, RZ ;  /* 0x0000000f00027210 */ /* 0x004fea0007f1e0ff */
[----:B------:R-:W-:Y:S05]  /*d6d0*/  IMAD.X R3, R4, 0x1, R14, P0 ;  /* 0x0000000104037824 */ /* 0x000fea00000e060e */
[----:B------:R2:W-:Y:S02]  /*d6e0*/  LDGSTS.E.BYPASS.LTC128B.128 [R5+0x4100], [R2.64], !P5 ;  /* 0x0410000002057fae */ /* 0x0005e4000e901d56 */
[----:B--2---:R-:W-:Y:S05]  /*d6f0*/  IADD3 R2, P0, R0, R13, RZ ;  /* 0x0000000d00027210 */ /* 0x004fea0007f1e0ff */
[----:B------:R-:W-:Y:S05]  /*d700*/  IMAD.X R3, R4, 0x1, R12, P0 ;  /* 0x0000000104037824 */ /* 0x000fea00000e060c */
[----:B------:R1:W-:Y:S03]  /*d710*/  LDGSTS.E.BYPASS.LTC128B.128 [R5+0x5900], [R2.64], !P4 ;  /* 0x0590000002057fae */ /* 0x0003e6000e101d56 */
.L_x_430:
[----:B-1----:R-:W-:Y:S05]  /*d720*/  BSYNC B0 ;  /* 0x0000000000007941 */ /* 0x002fea0003800000 */
.L_x_429:
[----:B------:R-:W0:Y:S01]  /*d730*/  LDGDEPBAR ;  /* 0x00000000000079af */ /* 0x000e220000000000 */
[----:B------:R-:W-:Y:S01]  /*d740*/  WARPSYNC 0xffffffff ;  /* 0xffffffff00007948 */ /* 0x000fe20003800000 */
[C---:B----45:R-:W-:Y:S01]  /*d750*/  HMMA.16816.F32 R4, R160.reuse, R8, RZ ;  /* 0x00000008a004723c */ /* 0x070fe200000018ff */
        /* <DEDUP_REMOVED lines=146> */
[----:B------:R-:W3:Y:S02]  /*e080*/  LDL.LU R173, [R1+0x18] ;  /* 0x0000180001ad7983 */ /* 0x000ee40000300800 */
[----:B------:R-:W-:Y:S02]  /*e090*/  ISETP.NE.AND P1, PT, R2, 0x1, PT ;  /* 0x000000010200780c */ /* 0x000fe40003f25270 */
[----:B------:R-:W4:Y:S01]  /*e0a0*/  LDL.LU R170, [R1+0x1c] ;  /* 0x00001c0001aa7983 */ /* 0x000f220000300800 */
[----:B------:R-:W-:Y:S03]  /*e0b0*/  IMAD.U32 R2, RZ, RZ, UR4 ;  /* 0x00000004ff027e24 */ /* 0x000fe6000f8e00ff */
[----:B------:R-:W5:Y:S04]  /*e0c0*/  LDL.LU R171, [R1+0xc] ;  /* 0x00000c0001ab7983 */ /* 0x000f680000300800 */
[----:B------:R-:W3:Y:S04]  /*e0d0*/  LDL.LU R174, [R1+0x14] ;  /* 0x0000140001ae7983 */ /* 0x000ee80000300800 */
[----:B------:R-:W3:Y:S04]  /*e0e0*/  LDL R175, [R1+0x30] ;  /* 0x0000300001af7983 */ /* 0x000ee80000100800 */
[----:B------:R-:W4:Y:S04]  /*e0f0*/  LDL R169, [R1+0x40] ;  /* 0x0000400001a97983 */ /* 0x000f280000100800 */
[----:B------:R-:W4:Y:S04]  /*e100*/  LDL R178, [R1+0x3c] ;  /* 0x00003c0001b27983 */ /* 0x000f280000100800 */
[----:B------:R-:W4:Y:S04]  /*e110*/  LDL.LU R179, [R1+0x10] ;  /* 0x0000100001b37983 */ /* 0x000f280000300800 */
[----:B------:R-:W4:Y:S04]  /*e120*/  LDL.LU R176, [R1+0x20] ;  /* 0x0000200001b07983 */ /* 0x000f280000300800 */
[----:B------:R-:W4:Y:S01]  /*e130*/  LDL R177, [R1+0x8] ;  /* 0x0000080001b17983 */ /* 0x000f220000100800 */
[----:B--2---:R-:W-:Y:S05]  /*e140*/  IADD3 R2, R2, -0x30, R0 ;  /* 0xffffffd002027810 */ /* 0x004fea0007ffe000 */
[----:B------:R-:W-:Y:S04]  /*e150*/  @P1 IMAD.HI.U32 R3, R2, c[0x0][0x2bc], RZ ;  /* 0x0000af0002031a27 */ /* 0x000fe800078e00ff */
[----:B------:R-:W-:Y:S01]  /*e160*/  IMAD.MOV.U32 R0, RZ, RZ, R2 ;  /* 0x000000ffff007224 */ /* 0x000fe200078e0002 */
[----:B------:R-:W-:Y:S04]  /*e170*/  @P1 SHF.R.U32.HI R0, RZ, c[0x0][0x2c0], R3 ;  /* 0x0000b000ff001a19 */ /* 0x000fe80000011603 */
[C---:B------:R-:W-:Y:S04]  /*e180*/  @!P3 IADD3 R3, P0, R0.reuse, UR20, RZ ;  /* 0x000000140003bc10 */ /* 0x040fe8000ff1e0ff */
[----:B------:R-:W-:Y:S01]  /*e190*/  @!P3 LEA.HI.X.SX32 R133, R0, UR7, 0x1, P0 ;  /* 0x000000070085bc11 */ /* 0x000fe200080f0eff */
[----:B------:R-:W-:Y:S01]  /*e1a0*/  IMAD.MOV R0, RZ, RZ, -R0 ;  /* 0x000000ffff007224 */ /* 0x000fe200078e0a00 */
[----:B------:R-:W-:Y:S02]  /*e1b0*/  @!P3 LEA R132, P0, R3, c[0x0][0x2a0], 0x2 ;  /* 0x0000a8000384ba11 */ /* 0x000fe400078010ff */
[----:B---3--:R-:W-:Y:S01]  /*e1c0*/  ISETP.GE.AND P2, PT, R175, c[0x0][0x1d4], PT ;  /* 0x00007500af007a0c */ /* 0x008fe20003f46270 */
        /* <DEDUP_REMOVED lines=9> */
[----:B--2---:R-:W1:Y:S02]  /*e260*/  S2R R133, SR_TID.X ;  /* 0x0000000000857919 */ /* 0x004e640000002100 */
[----:B-1----:R-:W-:Y:S04]  /*e270*/  SHF.R.S32.HI R172, RZ, 0x1f, R133 ;  /* 0x0000001fffac7819 */ /* 0x002fe80000011485 */
[----:B------:R-:W-:Y:S04]  /*e280*/  LEA.HI R172, R172, R133, RZ, 0x3 ;  /* 0x00000085acac7211 */ /* 0x000fe800078f18ff */
[----:B------:R-:W-:Y:S04]  /*e290*/  SHF.R.S32.HI R172, RZ, 0x3, R172 ;  /* 0x00000003ffac7819 */ /* 0x000fe800000114ac */
[----:B------:R-:W-:Y:S04]  /*e2a0*/  IADD3 R172, -R172, 0x30, RZ ;  /* 0x00000030acac7810 */ /* 0x000fe80007ffe1ff */
[----:B------:R-:W-:Y:S01]  /*e2b0*/  ISETP.GE.AND P1, PT, R172, 0x1, PT ;  /* 0x00000001ac00780c */ /* 0x000fe20003f26270 */
[----:B---3--:R1:W-:Y:S01]  /*e2c0*/  STL [R1+0x24], R168 ;  /* 0x000024a801007387 */ /* 0x0083e20000100800 */
[----:B------:R-:W-:Y:S01]  /*e2d0*/  SHF.R.S32.HI R132, RZ, 0x1f, R168 ;  /* 0x0000001fff847819 */ /* 0x000fe200000114a8 */
[----:B------:R-:W-:Y:S04]  /*e2e0*/  IMAD.WIDE.U32 R2, R168, c[0x0][0x1f0], R2 ;  /* 0x00007c00a8027a25 */ /* 0x000fe800078e0002 */
[----:B------:R-:W-:Y:S01]  /*e2f0*/  IMAD R132, R132, c[0x0][0x1f0], RZ ;  /* 0x00007c0084847a24 */ /* 0x000fe200078e02ff */
[----:B------:R-:W-:Y:S03]  /*e300*/  IADD3 R0, P0, R2, UR18, RZ ;  /* 0x0000001202007c10 */ /* 0x000fe6000ff1e0ff */
[----:B------:R-:W-:Y:S05]  /*e310*/  IMAD R132, R168, c[0x0][0x1f4], R132 ;  /* 0x00007d00a8847a24 */ /* 0x000fea00078e0284 */
[----:B------:R-:W-:Y:S02]  /*e320*/  IADD3.X R3, R3, UR6, R132, P0, !PT ;  /* 0x0000000603037c10 */ /* 0x000fe400087fe484 */
[C---:B-1----:R-:W-:Y:S04]  /*e330*/  LEA R168, P0, R0.reuse, c[0x0][0x1c8], 0x1 ;  /* 0x0000720000a87a11 */ /* 0x042fe800078008ff */
[----:B------:R-:W-:Y:S02]  /*e340*/  LEA.HI.X R3, R0, c[0x0][0x1cc], R3, 0x1, P0 ;  /* 0x0000730000037a11 */ /* 0x000fe400000f0c03 */
[----:B------:R-:W4:Y:S04]  /*e350*/  SHFL.IDX PT, R0, R168, RZ, 0x181f ;  /* 0x00181fffa8007589 */ /* 0x000f2800000e0000 */
[----:B------:R-:W1:Y:S01]  /*e360*/  SHFL.IDX PT, R2, R3, RZ, 0x181f ;  /* 0x00181fff03027589 */ /* 0x000e6200000e0000 */
[----:B----4-:R-:W-:Y:S05]  /*e370*/  @P1 IADD3 R132, P0, R0, R169, RZ ;  /* 0x000000a900841210 */ /* 0x010fea0007f1e0ff */
[----:B-1----:R-:W-:Y:S05]  /*e380*/  @P1 IMAD.X R133, R2, 0x1, R178, P0 ;  /* 0x0000000102851824 */ /* 0x002fea00000e06b2 */
[----:B------:R-:W-:Y:S01]  /*e390*/  @!PT LDS RZ, [RZ] ;  /* 0x00000000fffff984 */ /* 0x000fe20000000800 */
[----:B------:R1:W-:Y:S02]  /*e3a0*/  @P1 LDGSTS.E.BYPASS.LTC128B.128 [R177+0x10100], [R132.64], !P2 ;  /* 0x1010000084b11fae */ /* 0x0003e4000d101d56 */
[----:B-1----:R-:W-:Y:S05]  /*e3b0*/  @P1 IADD3 R132, P0, R0, R173, RZ ;  /* 0x000000ad00841210 */ /* 0x002fea0007f1e0ff */
[----:B------:R-:W-:Y:S05]  /*e3c0*/  @P1 IMAD.X R133, R2, 0x1, R170, P0 ;  /* 0x0000000102851824 */ /* 0x000fea00000e06aa */
[----:B------:R5:W-:Y:S02]  /*e3d0*/  @P1 LDGSTS.E.BYPASS.LTC128B.128 [R177+0x11900], [R132.64], !P6 ;  /* 0x1190000084b11fae */ /* 0x000be4000f101d56 */
[----:B-----5:R-:W-:Y:S05]  /*e3e0*/  @P1 IADD3 R132, P0, R0, R171, RZ ;  /* 0x000000ab00841210 */ /* 0x020fea0007f1e0ff */
[----:B------:R-:W-:Y:S05]  /*e3f0*/  @P1 IMAD.X R133, R2, 0x1, R174, P0 ;  /* 0x0000000102851824 */ /* 0x000fea00000e06ae */
[----:B------:R1:W-:Y:S02]  /*e400*/  @P1 LDGSTS.E.BYPASS.LTC128B.128 [R177+0x13100], [R132.64], !P5 ;  /* 0x1310000084b11fae */ /* 0x0003e4000e901d56 */
[----:B-1----:R-:W-:Y:S02]  /*e410*/  @P1 IADD3 R132, P0, R0, R179, RZ ;  /* 0x000000b300841210 */ /* 0x002fe40007f1e0ff */
[----:B------:R-:W1:Y:S03]  /*e420*/  SHFL.IDX PT, R0, R168, 0x1, 0x181f ;  /* 0x00381f00a8007f89 */ /* 0x000e6600000e0000 */
[----:B------:R-:W-:Y:S01]  /*e430*/  @P1 IMAD.X R133, R2, 0x1, R176, P0 ;  /* 0x0000000102851824 */ /* 0x000fe200000e06b0 */
[----:B------:R-:W-:Y:S01]  /*e440*/  ISETP.GE.AND P0, PT, R172, 0x21, PT ;  /* 0x00000021ac00780c */ /* 0x000fe20003f06270 */
[----:B------:R-:W2:Y:S04]  /*e450*/  SHFL.IDX PT, R2, R3, 0x1, 0x181f ;  /* 0x00381f0003027f89 */ /* 0x000ea800000e0000 */
[----:B------:R3:W-:Y:S08]  /*e460*/  @P1 LDGSTS.E.BYPASS.LTC128B.128 [R177+0x14900], [R132.64], !P4 ;  /* 0x1490000084b11fae */ /* 0x0007f0000e101d56 */
[C---:B-1----:R-:W-:Y:S02]  /*e470*/  @P0 IADD3 R172, P2, R0.reuse, R173, RZ ;  /* 0x000000ad00ac0210 */ /* 0x042fe40007f5e0ff */
[----:B------:R-:W-:Y:S03]  /*e480*/  @P0 IADD3 R168, P1, R0, R169, RZ ;  /* 0x000000a900a80210 */ /* 0x000fe60007f3e0ff */
[----:B--2---:R-:W-:Y:S01]  /*e490*/  @P0 IMAD.X R173, R2, 0x1, R170, P2 ;  /* 0x0000000102ad0824 */ /* 0x004fe200010e06aa */
[----:B------:R-:W-:Y:S01]  /*e4a0*/  @P0 IADD3 R170, P2, R0, R171, RZ ;  /* 0x000000ab00aa0210 */ /* 0x000fe20007f5e0ff */
[C---:B------:R-:W-:Y:S04]  /*e4b0*/  @P0 IMAD.X R169, R2.reuse, 0x1, R178, P1 ;  /* 0x0000000102a90824 */ /* 0x040fe800008e06b2 */
[----:B------:R-:W-:Y:S01]  /*e4c0*/  @P0 IMAD.X R171, R2, 0x1, R174, P2 ;  /* 0x0000000102ab0824 */ /* 0x000fe200010e06ae */
[----:B------:R-:W-:Y:S02]  /*e4d0*/  ISETP.GE.AND P2, PT, R175, c[0x0][0x1d4], PT ;  /* 0x00007500af007a0c */ /* 0x000fe40003f46270 */
[----:B---3--:R-:W-:Y:S05]  /*e4e0*/  @P0 IADD3 R132, P1, R0, R179, RZ ;  /* 0x000000b300840210 */ /* 0x008fea0007f3e0ff */
[----:B------:R-:W-:Y:S06]  /*e4f0*/  @P0 IMAD.X R133, R2, 0x1, R176, P1 ;  /* 0x0000000102850824 */ /* 0x000fec00008e06b0 */
[----:B------:R1:W-:Y:S04]  /*e500*/  @P0 LDGSTS.E.BYPASS.LTC128B.128 [R177+0x11100], [R168.64], !P2 ;  /* 0x11100000a8b10fae */ /* 0x0003e8000d101d56 */
[----:B------:R1:W-:Y:S04]  /*e510*/  @P0 LDGSTS.E.BYPASS.LTC128B.128 [R177+0x12900], [R172.64], !P6 ;  /* 0x12900000acb10fae */ /* 0x0003e8000f101d56 */
[----:B------:R1:W-:Y:S04]  /*e520*/  @P0 LDGSTS.E.BYPASS.LTC128B.128 [R177+0x14100], [R170.64], !P5 ;  /* 0x14100000aab10fae */ /* 0x0003e8000e901d56 */
[----:B------:R1:W-:Y:S02]  /*e530*/  @P0 LDGSTS.E.BYPASS.LTC128B.128 [R177+0x15900], [R132.64], !P4 ;  /* 0x1590000084b10fae */ /* 0x0003e4000e101d56 */
.L_x_432:
[----:B------:R-:W2:Y:S01]  /*e540*/  LDL R2, [R1+0x5c] ;  /* 0x00005c0001027983 */ /* 0x000ea20000100800 */
[----:B------:R-:W-:Y:S02]  /*e550*/  UISETP.NE.AND UP1, UPT, UR13, URZ, UPT ;  /* 0x0000003f0d00728c */ /* 0x000fe4000bf25270 */
[----:B------:R-:W-:Y:S01]  /*e560*/  UIMAD UR4, UR24, -0x30, URZ ;  /* 0xffffffd0180478a4 */ /* 0x000fe2000f8e023f */
[----:B-1----:R-:W3:Y:S01]  /*e570*/  LDL R168, [R1+0x58] ;  /* 0x0000580001a87983 */ /* 0x002ee20000100800 */
[----:B------:R-:W-:Y:S02]  /*e580*/  UISETP.NE.AND UP0, UPT, UR12, URZ, UPT ;  /* 0x0000003f0c00728c */ /* 0x000fe4000bf05270 */
[----:B------:R-:W-:Y:S01]  /*e590*/  PLOP3.LUT P0, PT, PT, PT, UP1, 0x80, 0x0 ;  /* 0x000000000000781c */ /* 0x000fe20003f0f018 */
[----:B------:R-:W0:Y:S01]  /*e5a0*/  LDGDEPBAR ;  /* 0x00000000000079af */ /* 0x000e220000000000 */
[----:B---3--:R-:W-:Y:S11]  /*e5b0*/  IADD3 R170, -R168, UR4, RZ ;  /* 0x00000004a8aa7c10 */ /* 0x008ff6000fffe1ff */
[----:B--2---:R-:W-:Y:S01]  /*e5c0*/  @P0 IMAD.HI.U32 R0, R2, c[0x0][0x2c8], RZ ;  /* 0x0000b20002000a27 */ /* 0x004fe200078e00ff */
[----:B------:R-:W-:Y:S03]  /*e5d0*/  PLOP3.LUT P0, PT, PT, PT, UP1, 0x80, 0x0 ;  /* 0x000000000000781c */ /* 0x000fe60003f0f018 */
[----:B------:R-:W-:Y:S02]  /*e5e0*/  IMAD.MOV.U32 R132, RZ, RZ, R2 ;  /* 0x000000ffff847224 */ /* 0x000fe400078e0002 */
[----:B------:R-:W-:Y:S08]  /*e5f0*/  IMAD.U32 R2, RZ, RZ, UR9 ;  /* 0x00000009ff027e24 */ /* 0x000ff0000f8e00ff */
[----:B------:R-:W-:Y:S01]  /*e600*/  @P0 SHF.R.U32.HI R132, RZ, c[0x0][0x2cc], R0 ;  /* 0x0000b300ff840a19 */ /* 0x000fe20000011600 */
[----:B------:R-:W-:Y:S01]  /*e610*/  IMAD.U32 R0, RZ, RZ, UR4 ;  /* 0x00000004ff007e24 */ /* 0x000fe2000f8e00ff */
[----:B------:R-:W-:Y:S03]  /*e620*/  PLOP3.LUT P0, PT, PT, PT, UP0, 0x40, 0x0 ;  /* 0x000000000000781c */ /* 0x000fe60003f0e808 */
[----:B------:R-:W1:Y:S01]  /*e630*/  SHFL.IDX PT, R3, R132, RZ, 0x1c1f ;  /* 0x001c1fff84037589 */ /* 0x000e6200000e0000 */
[----:B------:R-:W-:Y:S04]  /*e640*/  IADD3 R0, -R168, 0x1, R0 ;  /* 0x00000001a8007810 */ /* 0x000fe80007ffe100 */
[----:B------:R-:W-:Y:S04]  /*e650*/  IADD3 R0, R0, -c[0x0][0x168], R2 ;  /* 0x80005a0000007a10 */ /* 0x000fe80007ffe002 */
        /* <DEDUP_REMOVED lines=20> */
.L_x_435:
[----:B------:R-:W-:Y:S04]  /*e7a0*/  MOV R168, c[0x0][0x32c] ;  /* 0x0000cb0000a87a02 */ /* 0x000fe80000000f00 */
[----:B------:R-:W-:Y:S11]  /*e7b0*/  ISETP.NE.AND P0, PT, R168, 0x1, PT ;  /* 0x00000001a800780c */ /* 0x000ff60003f05270 */
[----:B------:R-:W-:Y:S02]  /*e7c0*/  @!UPT UIADD3 URZ, URZ, URZ, URZ ;  /* 0x0000003f3f3ff290 */ /* 0x000fe4000fffe03f */
[----:B------:R-:W-:Y:S05]  /*e7d0*/  @P0 IMAD.HI.U32 R168, R3, c[0x0][0x330], RZ ;  /* 0x0000cc0003a80a27 */ /* 0x000fea00078e00ff */
[----:B------:R-:W-:Y:S02]  /*e7e0*/  @P0 SHF.R.U32.HI R3, RZ, c[0x0][0x334], R168 ;  /* 0x0000cd00ff030a19 */ /* 0x000fe400000116a8 */
.L_x_436:
[----:B------:R-:W-:Y:S05]  /*e7f0*/  BSYNC B0 ;  /* 0x0000000000007941 */ /* 0x000fea0003800000 */
.L_x_434:
[----:B------:R-:W-:Y:S05]  /*e800*/  IMAD R3, R3, c[0x0][0x32c], R170 ;  /* 0x0000cb0003037a24 */ /* 0x000fea00078e02aa */
[----:B------:R-:W-:Y:S02]  /*e810*/  IMNMX R0, R0, R3, !PT ;  /* 0x0000000300007217 */ /* 0x000fe40007800200 */
[----:B------:R-:W-:Y:S04]  /*e820*/  IADD3 R3, R3, c[0x0][0x32c], RZ ;  /* 0x0000cb0003037a10 */ /* 0x000fe80007ffe0ff */
[----:B------:R-:W-:Y:S02]  /*e830*/  IMNMX R2, R2, R3, PT ;  /* 0x0000000302027217 */ /* 0x000fe40003800200 */
.L_x_433:
        /* <DEDUP_REMOVED lines=88> */
.L_x_439:
[----:B------:R-:W-:Y:S04]  /*edc0*/  MOV R4, 0x1 ;  /* 0x0000000100047802 */ /* 0x000fe80000000f00 */
[----:B------:R-:W-:Y:S11]  /*edd0*/  ISETP.NE.AND P0, PT, R4, c[0x0][0x32c], PT ;  /* 0x0000cb0004007a0c */ /* 0x000ff60003f05270 */
[----:B------:R-:W-:Y:S02]  /*ede0*/  @!UPT UIADD3 URZ, URZ, URZ, URZ ;  /* 0x0000003f3f3ff290 */ /* 0x000fe4000fffe03f */
[----:B------:R-:W-:Y:S05]  /*edf0*/  @P0 IMAD.HI.U32 R4, R0, c[0x0][0x330], RZ ;  /* 0x0000cc0000040a27 */ /* 0x000fea00078e00ff */
[----:B------:R-:W-:Y:S02]  /*ee00*/  @P0 SHF.R.U32.HI R0, RZ, c[0x0][0x334], R4 ;  /* 0x0000cd00ff000a19 */ /* 0x000fe40000011604 */
.L_x_440:
[----:B------:R-:W-:Y:S05]  /*ee10*/  BSYNC B0 ;  /* 0x0000000000007941 */ /* 0x000fea0003800000 */
.L_x_438:
[----:B------:R-:W-:Y:S05]  /*ee20*/  IMAD R0, R0, c[0x0][0x32c], R170 ;  /* 0x0000cb0000007a24 */ /* 0x000fea00078e02aa */
[----:B------:R-:W-:Y:S02]  /*ee30*/  IMNMX R2, R2, R0, !PT ;  /* 0x0000000002027217 */ /* 0x000fe40007800200 */
[----:B------:R-:W-:Y:S04]  /*ee40*/  IADD3 R0, R0, c[0x0][0x32c], RZ ;  /* 0x0000cb0000007a10 */ /* 0x000fe80007ffe0ff */
[----:B------:R-:W-:Y:S02]  /*ee50*/  IMNMX R3, R3, R0, PT ;  /* 0x0000000003037217 */ /* 0x000fe40003800200 */
.L_x_437:
        /* <DEDUP_REMOVED lines=492> */
.L_x_428:
[----:B------:R-:W2:Y:S04]  /*10d20*/  LDL.LU R2, [R1+0x44] ;  /* 0x0000440001027983 */ /* 0x000ea80000300800 */
        /* <DEDUP_REMOVED lines=156> */
.L_x_386:
[----:B------:R-:W-:Y:S05]  /*116f0*/  @P2 BRA `(.L_x_442) ;  /* 0x00001f8000002947 */ /* 0x000fea0003800000 */
[----:B------:R-:W3:Y:S01]  /*11700*/  S2R R7, SR_TID.X ;  /* 0x0000000000077919 */ /* 0x000ee20000002100 */
[----:B------:R-:W-:Y:S01]  /*11710*/  IMAD R0, RZ, RZ, -UR11 ;  /* 0x8000000bff007e24 */ /* 0x000fe2000f8e02ff */
[----:B------:R-:W-:Y:S01]  /*11720*/  ULDC.64 UR4, c[0x0][0x4d0] ;  /* 0x0001340000047ab9 */ /* 0x000fe20000000a00 */
[----:B------:R-:W-:Y:S01]  /*11730*/  MOV R18, c[0x0][0x4e8] ;  /* 0x00013a0000127a02 */ /* 0x000fe20000000f00 */
[----:B------:R-:W4:Y:S01]  /*11740*/  S2R R9, SR_CTAID.Y ;  /* 0x0000000000097919 */ /* 0x000f220000002600 */
[----:B------:R-:W-:Y:S01]  /*11750*/  UIMAD.WIDE.U32 UR8, UR11, UR4, URZ ;  /* 0x000000040b0872a5 */ /* 0x000fe2000f8e003f */
[----:B------:R-:W-:Y:S01]  /*11760*/  BSSY B0, `(.L_x_443) ;  /* 0x000012e000007945 */ /* 0x000fe20003800000 */
[----:B------:R-:W-:Y:S01]  /*11770*/  USHF.R.S32.HI UR6, URZ, 0x1f, UR11 ;  /* 0x0000001f3f067899 */ /* 0x000fe2000801140b */
[----:B------:R-:W1:Y:S01]  /*11780*/  S2R R10, SR_CTAID.Z ;  /* 0x00000000000a7919 */ /* 0x000e620000002700 */
[----:B------:R-:W-:-:S02]  /*11790*/  ISETP.NE.AND P1, PT, R18, 0x1, PT ;  /* 0x000000011200780c */ /* 0x000fc40003f25270 */
[----:B-1----:R-:W-:Y:S01]  /*117a0*/  IMAD.U32 R2, RZ, RZ, UR8 ;  /* 0x00000008ff027e24 */ /* 0x002fe2000f8e00ff */
[----:B------:R-:W-:Y:S01]  /*117b0*/  MOV R3, UR9 ;  /* 0x0000000900037c02 */ /* 0x000fe20008000f00 */
[----:B------:R-:W-:Y:S01]  /*117c0*/  UIMAD UR7, UR6, UR4, URZ ;  /* 0x00000004060772a4 */ /* 0x000fe2000f8e023f */
[----:B------:R-:W1:Y:S03]  /*117d0*/  S2R R17, SR_CTAID.X ;  /* 0x0000000000117919 */ /* 0x000e660000002500 */
[----:B------:R-:W-:-:S03]  /*117e0*/  UIMAD UR7, UR11, UR5, UR7 ;  /* 0x000000050b0772a4 */ /* 0x000fc6000f8e0207 */
[----:B------:R-:W-:Y:S02]  /*117f0*/  ULDC.64 UR4, c[0x0][0x438] ;  /* 0x00010e0000047ab9 */ /* 0x000fe40000000a00 */
[----:B------:R-:W-:Y:S01]  /*11800*/  UIMAD.WIDE.U32 UR12, UR11, UR4, URZ ;  /* 0x000000040b0c72a5 */ /* 0x000fe2000f8e003f */
[----:B---3--:R-:W-:Y:S01]  /*11810*/  SHF.R.S32.HI R5, RZ, 0x1f, R7 ;  /* 0x0000001fff057819 */ /* 0x008fe20000011407 */
[----:B------:R-:W-:Y:S02]  /*11820*/  UIMAD UR4, UR6, UR4, URZ ;  /* 0x00000004060472a4 */ /* 0x000fe4000f8e023f */
[----:B------:R-:W-:Y:S01]  /*11830*/  UIADD3 UR7, UR9, UR7, URZ ;  /* 0x0000000709077290 */ /* 0x000fe2000fffe03f */
[----:B----4-:R-:W-:Y:S01]  /*11840*/  IMAD R9, R0, c[0x0][0x550], R9 ;  /* 0x0001540000097a24 */ /* 0x010fe200078e0209 */
        /* <DEDUP_REMOVED lines=15> */
[----:B------:R-:W-:Y:S01]  /*11940*/  IMAD.WIDE.U32 R4, R10, c[0x0][0x4d8], R4 ;  /* 0x000136000a047a25 */ /* 0x000fe200078e0004 */
        /* <DEDUP_REMOVED lines=15> */
[C---:B------:R-:W-:Y:S02]  /*11a40*/  IMAD R7, R10.reuse, c[0x0][0x444], R7 ;  /* 0x000111000a077a24 */ /* 0x040fe400078e0207 */
[----:B-1----:R-:W-:Y:S01]  /*11a50*/  IMAD R6, R17, 0x80, R0 ;  /* 0x0000008011067824 */ /* 0x002fe200078e0200 */
[----:B------:R-:W-:Y:S01]  /*11a60*/  SHF.R.S32.HI R0, RZ, 0x1f, R9 ;  /* 0x0000001fff007819 */ /* 0x000fe20000011409 */
[----:B------:R-:W-:-:S04]  /*11a70*/  IMAD.WIDE.U32 R2, R10, c[0x0][0x440], R2 ;  /* 0x000110000a027a25 */ /* 0x000fc800078e0002 */
[----:B------:R-:W-:Y:S01]  /*11a80*/  @P1 IMAD.HI.U32 R10, R6, c[0x0][0x4ec], RZ ;  /* 0x00013b00060a1a27 */ /* 0x000fe200078e00ff */
[----:B------:R-:W-:-:S03]  /*11a90*/  IADD3 R3, R3, R7, RZ ;  /* 0x0000000703037210 */ /* 0x000fc60007ffe0ff */
[----:B------:R-:W-:Y:S02]  /*11aa0*/  IMAD.IADD R5, R5, 0x1, R8 ;  /* 0x0000000105057824 */ /* 0x000fe400078e0208 */
[----:B------:R-:W-:Y:S01]  /*11ab0*/  IMAD.MOV.U32 R8, RZ, RZ, R6 ;  /* 0x000000ffff087224 */ /* 0x000fe200078e0006 */
[----:B------:R-:W-:Y:S01]  /*11ac0*/  @P1 SHF.R.U32.HI R8, RZ, c[0x0][0x4f0], R10 ;  /* 0x00013c00ff081a19 */ /* 0x000fe2000001160a */
[C---:B------:R-:W-:Y:S02]  /*11ad0*/  IMAD R7, R0.reuse, c[0x0][0x4e0], RZ ;  /* 0x0001380000077a24 */ /* 0x040fe400078e02ff */
[----:B------:R-:W-:Y:S02]  /*11ae0*/  IMAD R0, R0, c[0x0][0x448], RZ ;  /* 0x0001120000007a24 */ /* 0x000fe400078e02ff */
[----:B------:R-:W-:Y:S02]  /*11af0*/  IMAD R11, R9, c[0x0][0x4e4], R7 ;  /* 0x00013900090b7a24 */ /* 0x000fe400078e0207 */
[----:B------:R-:W-:-:S02]  /*11b00*/  IMAD.MOV R7, RZ, RZ, -R8 ;  /* 0x000000ffff077224 */ /* 0x000fc400078e0a08 */
[C---:B------:R-:W-:Y:S01]  /*11b10*/  IMAD R10, R9.reuse, c[0x0][0x44c], R0 ;  /* 0x00011300090a7a24 */ /* 0x040fe200078e0200 */
[----:B------:R-:W-:Y:S01]  /*11b20*/  MOV R0, R6 ;  /* 0x0000000600007202 */ /* 0x000fe20000000f00 */
[----:B------:R-:W-:-:S04]  /*11b30*/  IMAD.WIDE.U32 R2, R9, c[0x0][0x448], R2 ;  /* 0x0001120009027a25 */ /* 0x000fc800078e0002 */
[----:B------:R-:W-:-:S04]  /*11b40*/  IMAD.WIDE.U32 R4, R9, c[0x0][0x4e0], R4 ;  /* 0x0001380009047a25 */ /* 0x000fc800078e0004 */
[----:B------:R-:W-:Y:S01]  /*11b50*/  @P1 IMAD.HI.U32 R9, R6, c[0x0][0x4ec], RZ ;  /* 0x00013b0006091a27 */ /* 0x000fe200078e00ff */
[----:B------:R-:W-:Y:S01]  /*11b60*/  BAR.SYNC.DEFER_BLOCKING 0x1, 0x100 ;  /* 0x0044000000007b1d */ /* 0x000fe20000010000 */
[----:B------:R-:W-:Y:S02]  /*11b70*/  IADD3 R4, P0, R8, R4, RZ ;  /* 0x0000000408047210 */ /* 0x000fe40007f1e0ff */
[----:B------:R-:W-:Y:S01]  /*11b80*/  IMAD R7, R7, c[0x0][0x4e8], R6 ;  /* 0x00013a0007077a24 */ /* 0x000fe200078e0206 */
[----:B------:R-:W-:Y:S01]  /*11b90*/  @P1 SHF.R.U32.HI R0, RZ, c[0x0][0x4f0], R9 ;  /* 0x00013c00ff001a19 */ /* 0x000fe20000011609 */
[----:B------:R-:W-:Y:S01]  /*11ba0*/  IMAD.IADD R3, R3, 0x1, R10 ;  /* 0x0000000103037824 */ /* 0x000fe200078e020a */
[----:B------:R-:W-:Y:S02]  /*11bb0*/  SHF.R.S32.HI R10, RZ, 0x1f, R8 ;  /* 0x0000001fff0a7819 */ /* 0x000fe40000011408 */
[----:B------:R-:W-:Y:S01]  /*11bc0*/  SHF.R.S32.HI R9, RZ, 0x1f, R7 ;  /* 0x0000001fff097819 */ /* 0x000fe20000011407 */
[----:B------:R-:W-:Y:S01]  /*11bd0*/  IMAD.WIDE.U32 R2, R0, c[0x0][0x430], R2 ;  /* 0x00010c0000027a25 */ /* 0x000fe200078e0002 */
[----:B------:R-:W-:-:S02]  /*11be0*/  IADD3.X R5, R10, R5, R11, P0, !PT ;  /* 0x000000050a057210 */ /* 0x000fc400007fe40b */
[----:B------:R-:W-:Y:S01]  /*11bf0*/  IADD3 R8, -R0, RZ, RZ ;  /* 0x000000ff00087210 */ /* 0x000fe20007ffe1ff */
[----:B------:R-:W-:Y:S01]  /*11c00*/  IMAD R9, R9, c[0x0][0x4c8], RZ ;  /* 0x0001320009097a24 */ /* 0x000fe200078e02ff */
[----:B------:R-:W-:Y:S01]  /*11c10*/  SHF.R.S32.HI R10, RZ, 0x1f, R0 ;  /* 0x0000001fff0a7819 */ /* 0x000fe20000011400 */
[----:B------:R-:W-:-:S04]  /*11c20*/  IMAD.WIDE.U32 R4, R7, c[0x0][0x4c8], R4 ;  /* 0x0001320007047a25 */ /* 0x000fc800078e0004 */
[----:B------:R-:W-:Y:S01]  /*11c30*/  IMAD R7, R7, c[0x0][0x4cc], R9 ;  /* 0x0001330007077a24 */ /* 0x000fe200078e0209 */
[----:B------:R-:W-:Y:S01]  /*11c40*/  LEA R9, P0, R4, c[0x0][0x4a8], 0x2 ;  /* 0x00012a0004097a11 */ /* 0x000fe200078010ff */
[----:B------:R-:W-:Y:S02]  /*11c50*/  IMAD R8, R8, c[0x0][0x4e8], R6 ;  /* 0x00013a0008087a24 */ /* 0x000fe400078e0206 */
[----:B------:R-:W-:Y:S01]  /*11c60*/  IMAD R6, R10, c[0x0][0x430], RZ ;  /* 0x00010c000a067a24 */ /* 0x000fe200078e02ff */
[----:B------:R-:W-:Y:S01]  /*11c70*/  LEA R10, R17, R13, 0x7 ;  /* 0x0000000d110a7211 */ /* 0x000fe200078e38ff */
[----:B------:R-:W-:Y:S02]  /*11c80*/  IMAD.IADD R5, R5, 0x1, R7 ;  /* 0x0000000105057824 */ /* 0x000fe400078e0207 */
[----:B------:R-:W-:Y:S01]  /*11c90*/  IMAD R0, R0, c[0x0][0x434], R6 ;  /* 0x00010d0000007a24 */ /* 0x000fe200078e0206 */
[----:B------:R-:W-:Y:S02]  /*11ca0*/  SHF.R.S32.HI R6, RZ, 0x1f, R8 ;  /* 0x0000001fff067819 */ /* 0x000fe40000011408 */
[----:B------:R-:W-:Y:S01]  /*11cb0*/  LEA.HI.X R5, R4, c[0x0][0x4ac], R5, 0x2, P0 ;  /* 0x00012b0004057a11 */ /* 0x000fe200000f1405 */
[----:B------:R-:W-:Y:S01]  /*11cc0*/  IMAD.IADD R3, R3, 0x1, R0 ;  /* 0x0000000103037824 */ /* 0x000fe200078e0200 */
[----:B------:R-:W-:Y:S01]  /*11cd0*/  SHFL.IDX PT, R4, R9, 0x1, 0x1c1f ;  /* 0x003c1f0009047f89 */ /* 0x000fe200000e0000 */
[----:B------:R-:W-:Y:S01]  /*11ce0*/  IMAD R0, R6, c[0x0][0x428], RZ ;  /* 0x00010a0006007a24 */ /* 0x000fe200078e02ff */
[----:B------:R-:W-:Y:S01]  /*11cf0*/  LOP3.LUT P0, RZ, R12, 0x3, RZ, 0xc0, !PT ;  /* 0x000000030cff7812 */ /* 0x000fe2000780c0ff */
[C---:B------:R-:W-:Y:S01]  /*11d00*/  IMAD.WIDE.U32 R2, R8.reuse, c[0x0][0x428], R2 ;  /* 0x00010a0008027a25 */ /* 0x040fe200078e0002 */
[----:B------:R1:W-:Y:S03]  /*11d10*/  SHFL.IDX PT, R6, R9, RZ, 0x1c1f ;  /* 0x001c1fff09067589 */ /* 0x0003e600000e0000 */
[----:B------:R-:W-:Y:S01]  /*11d20*/  IMAD R0, R8, c[0x0][0x42c], R0 ;  /* 0x00010b0008007a24 */ /* 0x000fe200078e0200 */
[----:B------:R-:W3:Y:S01]  /*11d30*/  SHFL.IDX PT, R7, R5, RZ, 0x1c1f ;  /* 0x001c1fff05077589 */ /* 0x000ee200000e0000 */
[----:B------:R-:W-:-:S03]  /*11d40*/  IADD3 R8, R10, 0x8, RZ ;  /* 0x000000080a087810 */ /* 0x000fc60007ffe0ff */
[----:B------:R-:W4:Y:S01]  /*11d50*/  SHFL.IDX PT, R5, R5, 0x1, 0x1c1f ;  /* 0x003c1f0005057f89 */ /* 0x000f2200000e0000 */
[----:B------:R-:W-:Y:S01]  /*11d60*/  IADD3 R0, R3, R0, RZ ;  /* 0x0000000003007210 */ /* 0x000fe20007ffe0ff */
[----:B-1----:R-:W-:Y:S01]  /*11d70*/  IMAD R9, R18, c[0x0][0x388], RZ ;  /* 0x0000e20012097a24 */ /* 0x002fe200078e02ff */
[----:B------:R-:W-:-:S04]  /*11d80*/  LEA R18, P1, R2, c[0x0][0x400], 0x2 ;  /* 0x0001000002127a11 */ /* 0x000fc800078210ff */
[-C--:B------:R-:W-:Y:S02]  /*11d90*/  ISETP.GE.OR P2, PT, R10, R9.reuse, P0 ;  /* 0x000000090a00720c */ /* 0x080fe40000746670 */
[-C--:B------:R-:W-:Y:S02]  /*11da0*/  ISETP.GE.OR P0, PT, R8, R9.reuse, P0 ;  /* 0x000000090800720c */ /* 0x080fe40000706670 */
[----:B------:R-:W-:Y:S02]  /*11db0*/  LEA.HI.X R17, R2, c[0x0][0x404], R0, 0x2, P1 ;  /* 0x0001010002117a11 */ /* 0x000fe400008f1400 */
[----:B------:R-:W-:Y:S01]  /*11dc0*/  LOP3.LUT R0, R16, 0x7ffffffc, RZ, 0xc0, !PT ;  /* 0x7ffffffc10007812 */ /* 0x000fe200078ec0ff */
[----:B------:R1:W2:Y:S01]  /*11dd0*/  SHFL.IDX PT, R2, R18, RZ, 0x1c1f ;  /* 0x001c1fff12027589 */ /* 0x0002a200000e0000 */
[----:B------:R-:W-:-:S03]  /*11de0*/  ISETP.GE.AND P1, PT, R8, R9, PT ;  /* 0x000000090800720c */ /* 0x000fc60003f26270 */
[----:B------:R-:W-:Y:S01]  /*11df0*/  IMAD.IADD R0, R12, 0x1, -R0 ;  /* 0x000000010c007824 */ /* 0x000fe200078e0a00 */
[----:B------:R1:W1:Y:S01]  /*11e00*/  SHFL.IDX PT, R3, R17, RZ, 0x1c1f ;  /* 0x001c1fff11037589 */ /* 0x00026200000e0000 */
[----:B------:R-:W-:-:S03]  /*11e10*/  P2R R16, PR, RZ, 0x2 ;  /* 0x00000002ff107803 */ /* 0x000fc60000000000 */
[----:B---3--:R3:W-:Y:S01]  /*11e20*/  @!P2 ST.E [R6.64], R14 ;  /* 0x0000000e0600a985 */ /* 0x0087e2000c101916 */
[----:B------:R-:W-:-:S03]  /*11e30*/  SHF.L.U32 R0, R0, 0x1, RZ ;  /* 0x0000000100007819 */ /* 0x000fc600000006ff */
[----:B----4-:R3:W-:Y:S01]  /*11e40*/  @!P0 ST.E [R4.64], R15 ;  /* 0x0000000f04008985 */ /* 0x0107e2000c101916 */
[----:B------:R-:W-:-:S13]  /*11e50*/  ISETP.GE.AND P0, PT, R10, R9, PT ;  /* 0x000000090a00720c */ /* 0x000fda0003f06270 */
[----:B------:R-:W-:Y:S05]  /*11e60*/  @P0 BRA `(.L_x_444) ;  /* 0x00000bd000000947 */ /* 0x000fea0003800000 */
[C---:B--2---:R-:W-:Y:S02]  /*11e70*/  ISETP.GE.AND P0, PT, R0.reuse, c[0x0][0x3c8], PT ;  /* 0x0000f20000007a0c */ /* 0x044fe40003f06270 */
[C---:B---3--:R-:W-:Y:S02]  /*11e80*/  IADD3 R5, R0.reuse, 0x8, RZ ;  /* 0x0000000800057810 */ /* 0x048fe40007ffe0ff */
[----:B------:R-:W-:Y:S02]  /*11e90*/  IADD3 R4, R0, 0x10, RZ ;  /* 0x0000001000047810 */ /* 0x000fe40007ffe0ff */
[----:B------:R-:W-:Y:S02]  /*11ea0*/  ISETP.GE.AND P5, PT, R5, c[0x0][0x3c8], PT ;  /* 0x0000f20005007a0c */ /* 0x000fe40003fa6270 */
[----:B------:R-:W-:Y:S02]  /*11eb0*/  ISETP.GE.AND P4, PT, R4, c[0x0][0x3c8], PT ;  /* 0x0000f20004007a0c */ /* 0x000fe40003f86270 */
[----:B------:R-:W-:-:S02]  /*11ec0*/  IADD3 R8, R0, 0x18, RZ ;  /* 0x0000001800087810 */ /* 0x000fc40007ffe0ff */
[C---:B------:R-:W-:Y:S01]  /*11ed0*/  IADD3 R10, R0.reuse, 0x20, RZ ;  /* 0x00000020000a7810 */ /* 0x040fe20007ffe0ff */
[C---:B-1----:R-:W-:Y:S01]  /*11ee0*/  @!P0 IMAD.WIDE R6, R0.reuse, 0x4, R2 ;  /* 0x0000000400068825 */ /* 0x042fe200078e0202 */
        /* <DEDUP_REMOVED lines=181> */
.L_x_444:
[----:B--2---:R-:W-:Y:S05]  /*12a40*/  BSYNC B0 ;  /* 0x0000000000007941 */ /* 0x004fea0003800000 */
.L_x_443:
[----:B------:R-:W-:Y:S01]  /*12a50*/  ISETP.NE.AND P0, PT, R16, RZ, PT ;  /* 0x000000ff1000720c */ /* 0x000fe20003f05270 */
[----:B-1----:R1:W2:Y:S04]  /*12a60*/  SHFL.IDX PT, R3, R17, 0x1, 0x1c1f ;  /* 0x003c1f0011037f89 */ /* 0x0022a800000e0000 */
[----:B------:R1:W4:Y:S08]  /*12a70*/  SHFL.IDX PT, R2, R18, 0x1, 0x1c1f ;  /* 0x003c1f0012027f89 */ /* 0x00033000000e0000 */
[----:B------:R-:W-:Y:S05]  /*12a80*/  @P0 EXIT ;  /* 0x000000000000094d */ /* 0x000fea0003800000 */
[C---:B---3--:R-:W-:Y:S02]  /*12a90*/  IADD3 R5, R0.reuse, 0x8, RZ ;  /* 0x0000000800057810 */ /* 0x048fe40007ffe0ff */
        /* <DEDUP_REMOVED lines=10> */
[--C-:B--2-4-:R-:W-:Y:S01]  /*12b40*/  @!P2 IMAD.WIDE R8, R0, 0x4, R2.reuse ;  /* 0x000000040008a825 */ /* 0x114fe200078e0202 */
[----:B------:R-:W-:Y:S02]  /*12b50*/  @!P1 LOP3.LUT R5, R5, 0xfffffffe, RZ, 0xc0, !PT ;  /* 0xfffffffe05059812 */ /* 0x000fe400078ec0ff */
[----:B------:R-:W-:Y:S02]  /*12b60*/  @!P0 LOP3.LUT R4, R4, 0xfffffffe, RZ, 0xc0, !PT ;  /* 0xfffffffe04048812 */ /* 0x000fe400078ec0ff */
[----:B------:R2:W-:Y:S01]  /*12b70*/  @!P2 ST.E.64 [R8.64], R158 ;  /* 0x0000009e0800a985 */ /* 0x0005e2000c101b16 */
[----:B------:R-:W-:Y:S01]  /*12b80*/  @!P1 IMAD.WIDE R6, R5, 0x4, R2 ;  /* 0x0000000405069825 */ /* 0x000fe200078e0202 */
        /* <DEDUP_REMOVED lines=11> */
[C---:B--2---:R-:W-:Y:S02]  /*12c40*/  IADD3 R8, R0.reuse, 0x28, RZ ;  /* 0x0000002800087810 */ /* 0x044fe40007ffe0ff */
[----:B------:R-:W-:Y:S02]  /*12c50*/  IADD3 R9, R0, 0x30, RZ ;  /* 0x0000003000097810 */ /* 0x000fe40007ffe0ff */
[----:B------:R-:W-:Y:S02]  /*12c60*/  ISETP.GE.AND P4, PT, R8, c[0x0][0x3c8], PT ;  /* 0x0000f20008007a0c */ /* 0x000fe40003f86270 */
[----:B------:R-:W-:Y:S02]  /*12c70*/  ISETP.GE.AND P3, PT, R9, c[0x0][0x3c8], PT ;  /* 0x0000f20009007a0c */ /* 0x000fe40003f66270 */
[----:B---3--:R-:W-:-:S02]  /*12c80*/  @!P6 LEA.HI R4, R11, R11, RZ, 0x1 ;  /* 0x0000000b0b04e211 */ /* 0x008fc400078f08ff */
        /* <DEDUP_REMOVED lines=159> */
.L_x_442:
[----:B------:R-:W3:Y:S02]  /*13680*/  S2R R0, SR_TID.X ;  /* 0x0000000000007919 */ /* 0x000ee40000002100 */
[----:B---3--:R-:W-:-:S13]  /*13690*/  ISETP.GT.AND P0, PT, R0, 0x7f, PT ;  /* 0x0000007f0000780c */ /* 0x008fda0003f04270 */
[----:B------:R-:W-:Y:S05]  /*136a0*/  @P0 EXIT ;  /* 0x000000000000094d */ /* 0x000fea0003800000 */
[----:B------:R-:W3:Y:S01]  /*136b0*/  S2R R8, SR_CTAID.X ;  /* 0x0000000000087919 */ /* 0x000ee20000002500 */
[----:B------:R-:W-:-:S05]  /*136c0*/  MOV R3, c[0x0][0x4e8] ;  /* 0x00013a0000037a02 */ /* 0x000fca0000000f00 */
[----:B-1----:R-:W-:Y:S01]  /*136d0*/  IMAD R2, R3, c[0x0][0x388], RZ ;  /* 0x0000e20003027a24 */ /* 0x002fe200078e02ff */
[----:B---3--:R-:W-:-:S04]  /*136e0*/  LEA R8, R8, R0, 0x7 ;  /* 0x0000000008087211 */ /* 0x008fc800078e38ff */
[----:B------:R-:W-:-:S13]  /*136f0*/  ISETP.GE.AND P0, PT, R8, R2, PT ;  /* 0x000000020800720c */ /* 0x000fda0003f06270 */
[----:B------:R-:W-:Y:S05]  /*13700*/  @P0 EXIT ;  /* 0x000000000000094d */ /* 0x000fea0003800000 */
[----:B------:R-:W1:Y:S01]  /*13710*/  S2R R7, SR_CTAID.Z ;  /* 0x0000000000077919 */ /* 0x000e620000002700 */
[----:B------:R-:W-:Y:S01]  /*13720*/  USHF.R.S32.HI UR6, URZ, 0x1f, UR11 ;  /* 0x0000001f3f067899 */ /* 0x000fe2000801140b */
[----:B------:R-:W-:Y:S01]  /*13730*/  ISETP.NE.AND P0, PT, R3, 0x1, PT ;  /* 0x000000010300780c */ /* 0x000fe20003f05270 */
[----:B------:R-:W-:Y:S01]  /*13740*/  ULDC.64 UR4, c[0x0][0x4d0] ;  /* 0x0001340000047ab9 */ /* 0x000fe20000000a00 */
[----:B------:R-:W3:Y:S01]  /*13750*/  S2R R9, SR_CTAID.Y ;  /* 0x0000000000097919 */ /* 0x000ee20000002600 */
        /* <DEDUP_REMOVED lines=14> */
[----:B---3--:R-:W-:Y:S02]  /*13840*/  IMAD R4, R4, c[0x0][0x550], R9 ;  /* 0x0001540004047a24 */ /* 0x008fe400078e0209 */
        /* <DEDUP_REMOVED lines=21> */
.L_x_389:
[----:B-1----:R-:W-:Y:S01]  /*139a0*/  IMAD.MOV.U32 R3, RZ, RZ, R12 ;  /* 0x000000ffff037224 */ /* 0x002fe200078e000c */
[----:B------:R-:W-:Y:S02]  /*139b0*/  MOV R15, 0x181f ;  /* 0x0000181f000f7802 */ /* 0x000fe40000000f00 */
[----:B------:R-:W-:Y:S02]  /*139c0*/  MOV R2, 0x139e0 ;  /* 0x000139e000027802 */ /* 0x000fe40000000f00 */
[----:B------:R-:W-:Y:S05]  /*139d0*/  CALL.REL.NOINC `($__internal_8_$__cuda_sm70_shflsync_idx_p) ;  /* 0x0000026000007944 */ /* 0x000fea0003c00000 */
[----:B------:R-:W-:Y:S01]  /*139e0*/  IMAD.MOV.U32 R7, RZ, RZ, R15 ;  /* 0x000000ffff077224 */ /* 0x000fe200078e000f */
[----:B------:R-:W-:Y:S01]  /*139f0*/  MOV R3, R17 ;  /* 0x0000001100037202 */ /* 0x000fe20000000f00 */
[----:B------:R-:W-:Y:S01]  /*13a00*/  IMAD.MOV.U32 R15, RZ, RZ, 0x181f ;  /* 0x0000181fff0f7424 */ /* 0x000fe200078e00ff */
[----:B------:R-:W-:Y:S02]  /*13a10*/  MOV R2, 0x13a30 ;  /* 0x00013a3000027802 */ /* 0x000fe40000000f00 */
[----:B-1---5:R-:W-:Y:S05]  /*13a20*/  CALL.REL.NOINC `($__internal_8_$__cuda_sm70_shflsync_idx_p) ;  /* 0x0000021000007944 */ /* 0x022fea0003c00000 */
[----:B------:R-:W-:Y:S01]  /*13a30*/  MOV R2, R15 ;  /* 0x0000000f00027202 */ /* 0x000fe20000000f00 */
[----:B-1---5:R-:W-:Y:S05]  /*13a40*/  BRA `(.L_x_445) ;  /* 0xfffeeb5000007947 */ /* 0x022fea000383ffff */
.L_x_408:
[----:B--2---:R-:W-:Y:S02]  /*13a50*/  MOV R15, 0x181f ;  /* 0x0000181f000f7802 */ /* 0x004fe40000000f00 */
[----:B------:R-:W-:Y:S02]  /*13a60*/  MOV R2, 0x13a80 ;  /* 0x00013a8000027802 */ /* 0x000fe40000000f00 */
[----:B-1---5:R-:W-:Y:S05]  /*13a70*/  CALL.REL.NOINC `($__internal_8_$__cuda_sm70_shflsync_idx_p) ;  /* 0x000001c000007944 */ /* 0x022fea0003c00000 */
[----:B------:R-:W-:Y:S01]  /*13a80*/  MOV R3, R6 ;  /* 0x0000000600037202 */ /* 0x000fe20000000f00 */
[----:B-----5:R-:W-:Y:S01]  /*13a90*/  IMAD.MOV.U32 R4, RZ, RZ, R15 ;  /* 0x000000ffff047224 */ /* 0x020fe200078e000f */
[----:B------:R-:W-:Y:S01]  /*13aa0*/  MOV R2, 0x13ad0 ;  /* 0x00013ad000027802 */ /* 0x000fe20000000f00 */
[----:B------:R-:W-:Y:S02]  /*13ab0*/  IMAD.MOV.U32 R15, RZ, RZ, 0x181f ;  /* 0x0000181fff0f7424 */ /* 0x000fe400078e00ff */
[----:B-1----:R-:W-:Y:S05]  /*13ac0*/  CALL.REL.NOINC `($__internal_8_$__cuda_sm70_shflsync_idx_p) ;  /* 0x0000017000007944 */ /* 0x002fea0003c00000 */
[----:B-----5:R-:W-:Y:S01]  /*13ad0*/  MOV R0, R15 ;  /* 0x0000000f00007202 */ /* 0x020fe20000000f00 */
[----:B-1----:R-:W-:-:S05]  /*13ae0*/  BRA `(.L_x_446) ;  /* 0xffff2bc000007947 */ /* 0x002fca000383ffff */
.L_x_425:
[----:B--2---:R-:W-:Y:S01]  /*13af0*/  MOV R15, 0x181f ;  /* 0x0000181f000f7802 */ /* 0x004fe20000000f00 */
[----:B------:R-:W-:Y:S01]  /*13b00*/  IMAD.MOV.U32 R3, RZ, RZ, R6 ;  /* 0x000000ffff037224 */ /* 0x000fe200078e0006 */
[----:B------:R-:W-:Y:S02]  /*13b10*/  MOV R2, 0x13b30 ;  /* 0x00013b3000027802 */ /* 0x000fe40000000f00 */
[----:B-1---5:R-:W-:Y:S05]  /*13b20*/  CALL.REL.NOINC `($__internal_8_$__cuda_sm70_shflsync_idx_p) ;  /* 0x0000011000007944 */ /* 0x022fea0003c00000 */
[----:B------:R-:W-:Y:S01]  /*13b30*/  MOV R3, R7 ;  /* 0x0000000700037202 */ /* 0x000fe20000000f00 */
[----:B-----5:R-:W-:Y:S01]  /*13b40*/  IMAD.MOV.U32 R4, RZ, RZ, R15 ;  /* 0x000000ffff047224 */ /* 0x020fe200078e000f */
[----:B------:R-:W-:Y:S01]  /*13b50*/  MOV R2, 0x13b80 ;  /* 0x00013b8000027802 */ /* 0x000fe20000000f00 */
[----:B------:R-:W-:Y:S02]  /*13b60*/  IMAD.MOV.U32 R15, RZ, RZ, 0x181f ;  /* 0x0000181fff0f7424 */ /* 0x000fe400078e00ff */
[----:B-1----:R-:W-:Y:S05]  /*13b70*/  CALL.REL.NOINC `($__internal_8_$__cuda_sm70_shflsync_idx_p) ;  /* 0x000000c000007944 */ /* 0x002fea0003c00000 */
[----:B------:R-:W-:Y:S01]  /*13b80*/  MOV R2, R15 ;  /* 0x0000000f00027202 */ /* 0x000fe20000000f00 */
[----:B-1---5:R-:W-:-:S05]  /*13b90*/  BRA `(.L_x_447) ;  /* 0xffff6ac000007947 */ /* 0x022fca000383ffff */
.L_x_431:
[----:B------:R-:W-:Y:S02]  /*13ba0*/  MOV R15, 0x181f ;  /* 0x0000181f000f7802 */ /* 0x000fe40000000f00 */
[----:B------:R-:W-:Y:S02]  /*13bb0*/  MOV R2, 0x13bd0 ;  /* 0x00013bd000027802 */ /* 0x000fe40000000f00 */
[----:B----45:R-:W-:Y:S05]  /*13bc0*/  CALL.REL.NOINC `($__internal_8_$__cuda_sm70_shflsync_idx_p) ;  /* 0x0000007000007944 */ /* 0x030fea0003c00000 */
[----:B------:R-:W-:Y:S01]  /*13bd0*/  MOV R3, R6 ;  /* 0x0000000600037202 */ /* 0x000fe20000000f00 */
[----:B-----5:R-:W-:Y:S01]  /*13be0*/  IMAD.MOV.U32 R4, RZ, RZ, R15 ;  /* 0x000000ffff047224 */ /* 0x020fe200078e000f */
[----:B------:R-:W-:Y:S01]  /*13bf0*/  MOV R2, 0x13c20 ;  /* 0x00013c2000027802 */ /* 0x000fe20000000f00 */
[----:B------:R-:W-:Y:S02]  /*13c00*/  IMAD.MOV.U32 R15, RZ, RZ, 0x181f ;  /* 0x0000181fff0f7424 */ /* 0x000fe400078e00ff */
[----:B-1----:R-:W-:Y:S05]  /*13c10*/  CALL.REL.NOINC `($__internal_8_$__cuda_sm70_shflsync_idx_p) ;  /* 0x0000002000007944 */ /* 0x002fea0003c00000 */
[----:B-----5:R-:W-:Y:S01]  /*13c20*/  MOV R0, R15 ;  /* 0x0000000f00007202 */ /* 0x020fe20000000f00 */
[----:B-1----:R-:W-:-:S05]  /*13c30*/  BRA `(.L_x_448) ;  /* 0xffff994000007947 */ /* 0x002fca000383ffff */
        .weak           $__internal_8_$__cuda_sm70_shflsync_idx_p
        .type           $__internal_8_$__cuda_sm70_shflsync_idx_p,@function
        .size           $__internal_8_$__cuda_sm70_shflsync_idx_p,(.L_x_3239 - $__internal_8_$__cuda_sm70_shflsync_idx_p)
$__internal_8_$__cuda_sm70_shflsync_idx_p:
[----:B------:R1:W-:Y:S04]  /*13c40*/  STL [R1+0x74], R4 ;  /* 0x0000740401007387 */ /* 0x0003e80000100800 */
[----:B------:R2:W-:Y:S01]  /*13c50*/  STL [R1+0x70], R0 ;  /* 0x0000700001007387 */ /* 0x0005e20000100800 */
[----:B-1----:R-:W-:-:S02]  /*13c60*/  MOV R4, 0xffffffff ;  /* 0xffffffff00047802 */ /* 0x002fc40000000f00 */
[----:B--2---:R-:W-:Y:S02]  /*13c70*/  MOV R0, 0x1 ;  /* 0x0000000100007802 */ /* 0x004fe40000000f00 */
[----:B------:R-:W-:Y:S04]  /*13c80*/  WARPSYNC R4 ;  /* 0x0000000400007348 */ /* 0x000fe80003800000 */
[----:B------:R1:W2:Y:S04]  /*13c90*/  SHFL.IDX PT, R15, R3, R0, R15 ;  /* 0x00000000030f7389 */ /* 0x0002a800000e000f */
[----:B-1----:R1:W5:Y:S04]  /*13ca0*/  LDL.LU R4, [R1+0x74] ;  /* 0x0000740001047983 */ /* 0x0023680000300800 */
[----:B------:R1:W5:Y:S01]  /*13cb0*/  LDL.LU R0, [R1+0x70] ;  /* 0x0000700001007983 */ /* 0x0003620000300800 */
[----:B------:R-:W-:-:S04]  /*13cc0*/  MOV R3, 0x0 ;  /* 0x0000000000037802 */ /* 0x000fc80000000f00 */
[----:B--2---:R-:W-:Y:S05]  /*13cd0*/  RET.REL.NODEC R2 `(_ZN7cutlass13device_kernelIN5flash19enable_sm80_to_sm89INS1_16FlashAttnFwdSm80INS1_25CollectiveMainloopFwdSm80ILi8ELi1ELb1EN4cute5tupleIJNS5_1CILi128EEENS7_ILi48EEENS7_ILi256EEEEEELi256ENS_6half_tEfNS_4arch4Sm80ELb0ELb1ELb0ELb0ELb1ELb0ELb1ELb1EEENS1_21CollectiveEpilogueFwdINS6_IJS8_SA_S9_EEENS6_IJNS7_ILi1EEESI_SI_EEESC_SE_Li256ELb0ELb1ELb1ELb0EEENS1_19SingleTileSchedulerILb0ELb1ELb1ELi128EEEEEEEEEvNT_6ParamsE) ;  /* 0xfffec32002007950 */ /* 0x004fea0003c3ffff */
.L_x_449:
        /* <DEDUP_REMOVED lines=10> */
.L_x_3239:


//--------------------- .text._ZN7cutlass13device_kernelIN5flash19enable_sm80_to_sm89INS1_16FlashAttnFwdSm80INS1_25CollectiveMainloopFwdSm80ILi8ELi1ELb1EN4cute5tupleIJNS5_1CILi128EEENS7_ILi48EEENS7_ILi256EEEEEELi256ENS_6half_tEfNS_4arch4Sm80ELb0ELb1ELb0ELb1ELb1ELb0ELb1ELb1EEENS1_21CollectiveEpilogueFwdINS6_IJS8_SA_S9_EEENS6_IJNS7_ILi1EEESI_SI_EEESC_SE_Li256ELb1ELb1ELb1ELb0EEENS1_36VarlenDynamicPersistentTileSchedulerILi128ELi48ELi256ELi256ELb1ELb1ELb0ELb1ELb0ELb1EEEEEEEEEvNT_6ParamsE --------------------------
	.section	.text._ZN7cutlass13device_kernelIN5flash19enable_sm80_to_sm89INS1_16FlashAttnFwdSm80INS1_25CollectiveMainloopFwdSm80ILi8ELi1ELb1EN4cute5tupleIJNS5_1CILi128EEENS7_ILi48EEENS7_ILi256EEEEEELi256ENS_6half_tEfNS_4arch4Sm80ELb0ELb1ELb0ELb1ELb1ELb0ELb1ELb1EEENS1_21CollectiveEpilogueFwdINS6_IJS8_SA_S9_EEENS6_IJNS7_ILi1EEESI_SI_EEESC_SE_Li256ELb1ELb1ELb1ELb0EEENS1_36VarlenDynamicPersistentTileSchedulerILi128ELi48ELi256ELi256ELb1ELb1ELb0ELb1ELb0ELb1EEEEEEEEEvNT_6ParamsE,"ax",@progbits
	.sectioninfo	@"SHI_REGISTERS=255"
	.align	128
.text._ZN7cutlass13device_kernelIN5flash19enable_sm80_to_sm89INS1_16FlashAttnFwdSm80INS1_25CollectiveMainloopFwdSm80ILi8ELi1ELb1EN4cute5tupleIJNS5_1CILi128EEENS7_ILi48EEENS7_ILi256EEEEEELi256ENS_6half_tEfNS_4arch4Sm80ELb0ELb1ELb0ELb1ELb1ELb0ELb1ELb1EEENS1_21CollectiveEpilogueFwdINS6_IJS8_SA_S9_EEENS6_IJNS7_ILi1EEESI_SI_EEESC_SE_Li256ELb1ELb1ELb1ELb0EEENS1_36VarlenDynamicPersistentTileSchedulerILi128ELi48ELi256ELi256ELb1ELb1ELb0ELb1ELb0ELb1EEEEEEEEEvNT_6ParamsE:
        .type           _ZN7cutlass13device_kernelIN5flash19enable_sm80_to_sm89INS1_16FlashAttnFwdSm80INS1_25CollectiveMainloopFwdSm80ILi8ELi1ELb1EN4cute5tupleIJNS5_1CILi128EEENS7_ILi48EEENS7_ILi256EEEEEELi256ENS_6half_tEfNS_4arch4Sm80ELb0ELb1ELb0ELb1ELb1ELb0ELb1ELb1EEENS1_21CollectiveEpilogueFwdINS6_IJS8_SA_S9_EEENS6_IJNS7_ILi1EEESI_SI_EEESC_SE_Li256ELb1ELb1ELb1ELb0EEENS1_36VarlenDynamicPersistentTileSchedulerILi128ELi48ELi256ELi256ELb1ELb1ELb0ELb1ELb0ELb1EEEEEEEEEvNT_6ParamsE,@function
        .size           _ZN7cutlass13device_kernelIN5flash19enable_sm80_to_sm89INS1_16FlashAttnFwdSm80INS1_25CollectiveMainloopFwdSm80ILi8ELi1ELb1EN4cute5tupleIJNS5_1CILi128EEENS7_ILi48EEENS7_ILi256EEEEEELi256ENS_6half_tEfNS_4arch4Sm80ELb0ELb1ELb0ELb1ELb1ELb0ELb1ELb1EEENS1_21CollectiveEpilogueFwdINS6_IJS8_SA_S9_EEENS6_IJNS7_ILi1EEESI_SI_EEESC_SE_Li256ELb1ELb1ELb1ELb0EEENS1_36VarlenDynamicPersistentTileSchedulerILi128ELi48ELi256ELi256ELb1ELb1ELb0ELb1ELb0ELb1EEEEEEEEEvNT_6ParamsE,(.L_x_3241 - _ZN7cutlass13device_kernelIN5flash19enable_sm80_to_sm89INS1_16FlashAttnFwdSm80INS1_25CollectiveMainloopFwdSm80ILi8ELi1ELb1EN4cute5tupleIJNS5_1CILi128EEENS7_ILi48EEENS7_ILi256EEEEEELi256ENS_6half_tEfNS_4arch4Sm80ELb0ELb1ELb0ELb1ELb1ELb0ELb1ELb1EEENS1_21CollectiveEpilogueFwdINS6_IJS8_SA_S9_EEENS6_IJNS7_ILi1EEESI_SI_EEESC_SE_Li256ELb1ELb1ELb1ELb0EEENS1_36VarlenDynamicPersistentTileSchedulerILi128ELi48ELi256ELi256ELb1ELb1ELb0ELb1ELb0ELb1EEEEEEEEEvNT_6ParamsE)
        .other          _ZN7cutlass13device_kernelIN5flash19enable_sm80_to_sm89INS1_16FlashAttnFwdSm80INS1_25CollectiveMainloopFwdSm80ILi8ELi1ELb1EN4cute5tupleIJNS5_1CILi128EEENS7_ILi48EEENS7_ILi256EEEEEELi256ENS_6half_tEfNS_4arch4Sm80ELb0ELb1ELb0ELb1ELb1ELb0ELb1ELb1EEENS1_21CollectiveEpilogueFwdINS6_IJS8_SA_S9_EEENS6_IJNS7_ILi1EEESI_SI_EEESC_SE_Li256ELb1ELb1ELb1ELb0EEENS1_36VarlenDynamicPersistentTileSchedulerILi128ELi48ELi256ELi256ELb1ELb1ELb0ELb1ELb0ELb1EEEEEEEEEvNT_6ParamsE,@"STO_CUDA_ENTRY STV_DEFAULT"
_ZN7cutlass13device_kernelIN5flash19enable_sm80_to_sm89INS1_16FlashAttnFwdSm80INS1_25CollectiveMainloopFwdSm80ILi8ELi1ELb1EN4cute5tupleIJNS5_1CILi128EEENS7_ILi48EEENS7_ILi256EEEEEELi256ENS_6half_tEfNS_4arch4Sm80ELb0ELb1ELb0ELb1ELb1ELb0ELb1ELb1EEENS1_21CollectiveEpilogueFwdINS6_IJS8_SA_S9_EEENS6_IJNS7_ILi1EEESI_SI_EEESC_SE_Li256ELb1ELb1ELb1ELb0EEENS1_36VarlenDynamicPersistentTileSchedulerILi128ELi48ELi256ELi256ELb1ELb1ELb0ELb1ELb0ELb1EEEEEEEEEvNT_6ParamsE:
        /* <DEDUP_REMOVED lines=15> */
[----:B------:R-:W-:-:S03]  /*00f0*/  CS2R R8, SRZ ;  /* 0x0000000000087805 */ /* 0x000fc6000001ff00 */
[----:B------:R-:W-:-:S04]  /*0100*/  ISETP.NE.AND P6, PT, R13, 0x1f, PT ;  /* 0x0000001f0d00780c */ /* 0x000fc80003fc5270 */
[----:B------:R-:W-:-:S13]  /*0110*/  ISETP.GE.OR P0, PT, R13, c[0x0][0x53c], !P6 ;  /* 0x00014f000d007a0c */ /* 0x000fda0007706670 */
[----:B-1----:R-:W-:Y:S02]  /*0120*/  @!P0 IMAD.MOV.U32 R4, RZ, RZ, 0x4 ;  /* 0x00000004ff048424 */ /* 0x002fe400078e00ff */
[----:B------:R-:W-:Y:S02]  /*0130*/  @!P0 IMAD.MOV.U32 R2, RZ, RZ, 0x4 ;  /* 0x00000004ff028424 */ /* 0x000fe400078e00ff */
[----:B------:R-:W-:-:S04]  /*0140*/  @!P0 IMAD.WIDE.U32 R4, R13, R4, c[0x0][0x580] ;  /* 0x000160000d048625 */ /* 0x000fc800078e0004 */
[C---:B------:R-:W-:Y:S01]  /*0150*/  @!P0 IMAD.WIDE.U32 R2, R13.reuse, R2, c[0x0][0x578] ;  /* 0x00015e000d028625 */ /* 0x040fe200078e0002 */
[----:B------:R-:W2:Y:S04]  /*0160*/  @!P0 LDG.E R9, [R4.64] ;  /* 0x0000000604098981 */ /* 0x000ea8000c1e1900 */
[----:B------:R-:W2:Y:S01]  /*0170*/  @!P0 LDG.E R8, [R2.64] ;  /* 0x0000000602088981 */ /* 0x000ea2000c1e1900 */
[C---:B------:R-:W-:Y:S01]  /*0180*/  ISETP.NE.AND P5, PT, R13.reuse, RZ, PT ;  /* 0x000000ff0d00720c */ /* 0x040fe20003fa5270 */
[----:B------:R-:W1:Y:S01]  /*0190*/  S2UR UR4, SR_CTAID.X ;  /* 0x00000000000479c3 */ /* 0x000e620000002500 */
[C---:B------:R-:W-:Y:S01]  /*01a0*/  ISETP.GE.U32.AND P4, PT, R13.reuse, 0x2, PT ;  /* 0x000000020d00780c */ /* 0x040fe20003f86070 */
[----:B------:R-:W-:Y:S01]  /*01b0*/  IMAD.MOV.U32 R7, RZ, RZ, RZ ;  /* 0x000000ffff077224 */ /* 0x000fe200078e00ff */
        /* <DEDUP_REMOVED lines=26> */
.L_x_455:
[----:B------:R-:W-:-:S04]  /*0360*/  IADD3 R0, R7, 0x1f, RZ ;  /* 0x0000001f07007810 */ /* 0x000fc80007ffe0ff */
[----:B------:R-:W-:-:S13]  /*0370*/  ISETP.GE.AND P0, PT, R0, c[0x0][0x53c], PT ;  /* 0x00014f0000007a0c */ /* 0x000fda0003f06270 */
[----:B------:R-:W-:Y:S05]  /*0380*/  @P0 BRA `(.L_x_452) ;  /* 0x00000c4000000947 */ /* 0x000fea0003800000 */
[----:B------:R-:W-:Y:S01]  /*0390*/  MOV R7, R0 ;  /* 0x0000000000077202 */ /* 0x000fe20000000f00 */
[----:B------:R-:W-:-:S03]  /*03a0*/  CS2R R8, SRZ ;  /* 0x0000000000087805 */ /* 0x000fc6000001ff00 */
[----:B------:R-:W-:-:S04]  /*03b0*/  IADD3 R0, R13, R7, RZ ;  /* 0x000000070d007210 */ /* 0x000fc80007ffe0ff */
[----:B------:R-:W-:-:S13]  /*03c0*/  ISETP.GE.OR P0, PT, R0, c[0x0][0x53c], !P6 ;  /* 0x00014f0000007a0c */ /* 0x000fda0007706670 */
[----:B------:R-:W-:Y:S02]  /*03d0*/  @!P0 MOV R2, 0x4 ;  /* 0x0000000400028802 */ /* 0x000fe40000000f00 */
[----:B------:R-:W-:-:S03]  /*03e0*/  @!P0 MOV R3, 0x4 ;  /* 0x0000000400038802 */ /* 0x000fc60000000f00 */
[----:B------:R-:W-:-:S04]  /*03f0*/  @!P0 IMAD.WIDE R4, R0, R2, c[0x0][0x580] ;  /* 0x0001600000048625 */ /* 0x000fc800078e0202 */
[----:B------:R-:W-:Y:S01]  /*0400*/  @!P0 IMAD.WIDE R2, R0, R3, c[0x0][0x578] ;  /* 0x00015e0000028625 */ /* 0x000fe200078e0203 */
[----:B------:R-:W2:Y:S04]  /*0410*/  @!P0 LDG.E R9, [R4.64] ;  /* 0x0000000604098981 */ /* 0x000ea8000c1e1900 */
[----:B------:R-:W2:Y:S02]  /*0420*/  @!P0 LDG.E R8, [R2.64] ;  /* 0x0000000602088981 */ /* 0x000ea4000c1e1900 */
[----:B--2---:R-:W-:Y:S01]  /*0430*/  IMAD R5, R9, R8, RZ ;  /* 0x0000000809057224 */ /* 0x004fe200078e02ff */
[----:B------:R-:W-:Y:S05]  /*0440*/  BRA.DIV ~URZ, `(.L_x_453) ;  /* 0x00018ab27f007947 */ /* 0x000fea000b800000 */
[----:B------:R1:W2:Y:S02]  /*0450*/  SHFL.UP PT, R0, R5, 0x1, RZ ;  /* 0x0420000005007989 */ /* 0x0002a400000e00ff */
.L_x_633:
        /* <DEDUP_REMOVED lines=16> */
.L_x_634:
[----:B--2---:R-:W-:-:S05]  /*0560*/  IMAD R0, R0, c[0x0][0x538], RZ ;  /* 0x00014e0000007a24 */ /* 0x004fca00078e02ff */
[----:B------:R-:W-:-:S04]  /*0570*/  IADD3 R6, R0, R6, RZ ;  /* 0x0000000600067210 */ /* 0x000fc80007ffe0ff */
[----:B------:R-:W-:-:S13]  /*0580*/  ISETP.GT.AND P0, PT, R6, UR4, PT ;  /* 0x0000000406007c0c */ /* 0x000fda000bf04270 */
[----:B-1----:R-:W-:Y:S05]  /*0590*/  @!P0 BRA `(.L_x_455) ;  /* 0xfffffdc000008947 */ /* 0x002fea000383ffff */
.L_x_451:
[----:B------:R-:W-:-:S05]  /*05a0*/  IADD3 R10, -R0, R6, RZ ;  /* 0x00000006000a7210 */ /* 0x000fca0007ffe1ff */
[----:B------:R-:W-:-:S05]  /*05b0*/  IMAD R0, R4, c[0x0][0x538], R10 ;  /* 0x00014e0004007a24 */ /* 0x000fca00078e020a */
[----:B------:R-:W-:Y:S01]  /*05c0*/  ISETP.GT.AND P0, PT, R0, UR4, PT ;  /* 0x0000000400007c0c */ /* 0x000fe2000bf04270 */
[----:B------:R-:W-:-:S12]  /*05d0*/  BRA.DIV ~URZ, `(.L_x_456) ;  /* 0x00018b627f007947 */ /* 0x000fd8000b800000 */
[----:B------:R-:W-:-:S04]  /*05e0*/  VOTE.ANY R6, PT, !P0 ;  /* 0x0000000000067806 */ /* 0x000fc800040e0100 */
.L_x_635:
[----:B------:R-:W1:Y:S02]  /*05f0*/  POPC R0, R6 ;  /* 0x0000000600007309 */ /* 0x000e640000000000 */
[----:B-1----:R-:W-:-:S05]  /*0600*/  IADD3 R2, R0, R7, RZ ;  /* 0x0000000700027210 */ /* 0x002fca0007ffe0ff */
[----:B------:R1:W-:Y:S01]  /*0610*/  STL [R1+0xbc], R2 ;  /* 0x0000bc0201007387 */ /* 0x0003e20000100800 */
[----:B------:R-:W-:Y:S05]  /*0620*/  BRA.DIV ~URZ, `(.L_x_457) ;  /* 0x00018b627f007947 */ /* 0x000fea000b800000 */
[----:B------:R2:W3:Y:S01]  /*0630*/  SHFL.IDX PT, R12, R9, R0, 0x1f ;  /* 0x00001f00090c7589 */ /* 0x0004e200000e0000 */
[----:B------:R-:W-:-:S03]  /*0640*/  MOV R5, RZ ;  /* 0x000000ff00057202 */ /* 0x000fc60000000f00 */
[----:B------:R2:W4:Y:S04]  /*0650*/  SHFL.IDX PT, R9, R8, R0, 0x1f ;  /* 0x00001f0008097589 */ /* 0x00052800000e0000 */
.L_x_636:
[----:B------:R-:W-:Y:S01]  /*0660*/  ISETP.NE.AND P0, PT, R6, RZ, PT ;  /* 0x000000ff0600720c */ /* 0x000fe20003f05270 */
[----:B------:R-:W-:-:S12]  /*0670*/  BSSY B0, `(.L_x_458) ;  /* 0x0000005000007945 */ /* 0x000fd80003800000 */
[----:B------:R-:W-:Y:S05]  /*0680*/  @!P0 BRA `(.L_x_459) ;  /* 0x0000003000008947 */ /* 0x000fea0003800000 */
[----:B--2---:R-:W-:Y:S01]  /*0690*/  IADD3 R0, R0, -0x1, RZ ;  /* 0xffffffff00007810 */ /* 0x004fe20007ffe0ff */
[----:B------:R-:W-:Y:S05]  /*06a0*/  BRA.DIV ~URZ, `(.L_x_460) ;  /* 0x00018c027f007947 */ /* 0x000fea000b800000 */
[----:B------:R2:W1:Y:S02]  /*06b0*/  SHFL.IDX PT, R5, R4, R0, 0x1f ;  /* 0x00001f0004057589 */ /* 0x00046400000e0000 */
.L_x_459:
[----:B------:R-:W-:Y:S05]  /*06c0*/  BSYNC B0 ;  /* 0x0000000000007941 */ /* 0x000fea0003800000 */
.L_x_458:
[----:B-12---:R-:W-:Y:S01]  /*06d0*/  IMAD R0, R5, c[0x0][0x538], R10 ;  /* 0x00014e0005007a24 */ /* 0x006fe200078e020a */
[----:B----4-:R-:W-:Y:S01]  /*06e0*/  ISETP.NE.AND P0, PT, R9, 0x1, PT ;  /* 0x000000010900780c */ /* 0x010fe20003f05270 */
[----:B------:R-:W-:Y:S03]  /*06f0*/  BSSY B0, `(.L_x_461) ;  /* 0x0000089000007945 */ /* 0x000fe60003800000 */
[----:B------:R1:W-:Y:S01]  /*0700*/  STL [R1+0xb0], R0 ;  /* 0x0000b00001007387 */ /* 0x0003e20000100800 */
[----:B------:R-:W-:-:S08]  /*0710*/  IADD3 R11, -R0, UR4, RZ ;  /* 0x00000004000b7c10 */ /* 0x000fd0000fffe1ff */
[----:B------:R-:W-:Y:S05]  /*0720*/  @!P0 BRA `(.L_x_462) ;  /* 0x000003f000008947 */ /* 0x000fea0003800000 */
[-C--:B-1-3--:R-:W-:Y:S02]  /*0730*/  IABS R0, R12.reuse ;  /* 0x0000000c00007213 */ /* 0x08afe40000000000 */
[----:B------:R-:W-:-:S03]  /*0740*/  IABS R6, R12 ;  /* 0x0000000c00067213 */ /* 0x000fc60000000000 */
[----:B------:R-:W-:Y:S01]  /*0750*/  IMAD.MOV.U32 R5, RZ, RZ, R0 ;  /* 0x000000ffff057224 */ /* 0x000fe200078e0000 */
[----:B------:R-:W-:-:S03]  /*0760*/  IABS R0, R9 ;  /* 0x0000000900007213 */ /* 0x000fc60000000000 */
[----:B------:R-:W1:Y:S02]  /*0770*/  I2F.RP R2, R5 ;  /* 0x0000000500027306 */ /* 0x000e640000209400 */
[----:B------:R-:W-:Y:S01]  /*0780*/  IMAD.MOV.U32 R8, RZ, RZ, R0 ;  /* 0x000000ffff087224 */ /* 0x000fe200078e0000 */
[----:B------:R-:W-:-:S05]  /*0790*/  IABS R0, R11 ;  /* 0x0000000b00007213 */ /* 0x000fca0000000000 */
[----:B------:R-:W-:Y:S08]  /*07a0*/  I2F.RP R7, R8 ;  /* 0x0000000800077306 */ /* 0x000ff00000209400 */
[----:B-1----:R-:W1:Y:S02]  /*07b0*/  MUFU.RCP R2, R2 ;  /* 0x0000000200027308 */ /* 0x002e640000001000 */
[----:B-1----:R-:W-:-:S06]  /*07c0*/  IADD3 R2, R2, 0xffffffe, RZ ;  /* 0x0ffffffe02027810 */ /* 0x002fcc0007ffe0ff */
[----:B------:R-:W1:Y:S02]  /*07d0*/  F2I.FTZ.U32.TRUNC.NTZ R3, R2 ;  /* 0x0000000200037305 */ /* 0x000e64000021f000 */
[----:B-1----:R-:W-:-:S04]  /*07e0*/  IMAD.MOV R2, RZ, RZ, -R3 ;  /* 0x000000ffff027224 */ /* 0x002fc800078e0a03 */
[----:B------:R-:W-:Y:S02]  /*07f0*/  IMAD R4, R2, R5, RZ ;  /* 0x0000000502047224 */ /* 0x000fe400078e02ff */
[----:B------:R-:W-:-:S04]  /*0800*/  IMAD.MOV.U32 R2, RZ, RZ, RZ ;  /* 0x000000ffff027224 */ /* 0x000fc800078e00ff */
[----:B------:R-:W-:Y:S01]  /*0810*/  IMAD.HI.U32 R2, R3, R4, R2 ;  /* 0x0000000403027227 */ /* 0x000fe200078e0002 */
[----:B------:R-:W-:-:S03]  /*0820*/  MOV R3, R0 ;  /* 0x0000000000037202 */ /* 0x000fc60000000f00 */
[----:B------:R-:W-:Y:S02]  /*0830*/  IMAD.MOV R0, RZ, RZ, -R6 ;  /* 0x000000ffff007224 */ /* 0x000fe400078e0a06 */
        /* <DEDUP_REMOVED lines=28> */
[----:B------:R-:W-:-:S03]  /*0a00*/  IMAD.MOV R5, RZ, RZ, -R4 ;  /* 0x000000ffff057224 */ /* 0x000fc600078e0a04 */
        /* <DEDUP_REMOVED lines=10> */
[----:B------:R-:W-:-:S04]  /*0ab0*/  IMAD.MOV R2, RZ, RZ, -R0 ;  /* 0x000000ffff027224 */ /* 0x000fc800078e0a00 */
[C---:B------:R-:W-:Y:S01]  /*0ac0*/  IMAD R3, R9.reuse, R2, R4 ;  /* 0x0000000209037224 */ /* 0x040fe200078e0204 */
[----:B------:R-:W-:Y:S01]  /*0ad0*/  LEA R2, R9, R0, 0x18 ;  /* 0x0000000009027211 */ /* 0x000fe200078ec0ff */
[----:B------:R-:W-:-:S04]  /*0ae0*/  IMAD R0, R12, R5, R11 ;  /* 0x000000050c007224 */ /* 0x000fc800078e020b */
[----:B------:R-:W-:-:S05]  /*0af0*/  IMAD R2, R3, 0x10000, R2 ;  /* 0x0001000003027824 */ /* 0x000fca00078e0202 */
[----:B------:R1:W-:Y:S01]  /*0b00*/  STL [R1+0xb8], R2 ;  /* 0x0000b80201007387 */ /* 0x0003e20000100800 */
[----:B------:R-:W-:Y:S05]  /*0b10*/  BRA `(.L_x_463) ;  /* 0x0000046000007947 */ /* 0x000fea0003800000 */
.L_x_462:
[----:B------:R-:W2:Y:S01]  /*0b20*/  LDL R3, [R1+0xbc] ;  /* 0x0000bc0001037983 */ /* 0x000ea20000100800 */
[----:B------:R-:W-:-:S04]  /*0b30*/  IMAD.MOV.U32 R2, RZ, RZ, 0x4 ;  /* 0x00000004ff027424 */ /* 0x000fc800078e00ff */
[----:B--2---:R-:W-:-:S05]  /*0b40*/  IMAD.WIDE R2, R3, R2, c[0x0][0x590] ;  /* 0x0001640003027625 */ /* 0x004fca00078e0202 */
[----:B------:R-:W2:Y:S02]  /*0b50*/  LDG.E R7, [R2.64] ;  /* 0x0000000602077981 */ /* 0x000ea4000c1e1900 */
[----:B--23--:R-:W-:-:S05]  /*0b60*/  IMAD R9, R7, R12, RZ ;  /* 0x0000000c07097224 */ /* 0x00cfca00078e02ff */
[-C--:B-1----:R-:W-:Y:S02]  /*0b70*/  IABS R0, R9.reuse ;  /* 0x0000000900007213 */ /* 0x082fe40000000000 */
[----:B------:R-:W-:-:S03]  /*0b80*/  IABS R8, R9 ;  /* 0x0000000900087213 */ /* 0x000fc60000000000 */
[----:B------:R-:W-:-:S04]  /*0b90*/  IMAD.MOV.U32 R6, RZ, RZ, R0 ;  /* 0x000000ffff067224 */ /* 0x000fc800078e0000 */
[----:B------:R-:W1:Y:S08]  /*0ba0*/  I2F.RP R2, R6 ;  /* 0x0000000600027306 */ /* 0x000e700000209400 */
[----:B-1----:R-:W1:Y:S02]  /*0bb0*/  MUFU.RCP R2, R2 ;  /* 0x0000000200027308 */ /* 0x002e640000001000 */
[----:B-1----:R-:W-:-:S06]  /*0bc0*/  IADD3 R2, R2, 0xffffffe, RZ ;  /* 0x0ffffffe02027810 */ /* 0x002fcc0007ffe0ff */
[----:B------:R-:W1:Y:S02]  /*0bd0*/  F2I.FTZ.U32.TRUNC.NTZ R3, R2 ;  /* 0x0000000200037305 */ /* 0x000e64000021f000 */
[----:B-1----:R-:W-:-:S04]  /*0be0*/  IMAD.MOV R0, RZ, RZ, -R3 ;  /* 0x000000ffff007224 */ /* 0x002fc800078e0a03 */
[----:B------:R-:W-:Y:S01]  /*0bf0*/  IMAD.MOV.U32 R2, RZ, RZ, R0 ;  /* 0x000000ffff027224 */ /* 0x000fe200078e0000 */
[----:B------:R-:W-:-:S03]  /*0c00*/  IABS R0, R11 ;  /* 0x0000000b00007213 */ /* 0x000fc60000000000 */
[----:B------:R-:W-:Y:S01]  /*0c10*/  IMAD R4, R2, R6, RZ ;  /* 0x0000000602047224 */ /* 0x000fe200078e02ff */
[----:B------:R-:W-:Y:S01]  /*0c20*/  MOV R5, R0 ;  /* 0x0000000000057202 */ /* 0x000fe20000000f00 */
[----:B------:R-:W-:-:S04]  /*0c30*/  IMAD.MOV.U32 R2, RZ, RZ, RZ ;  /* 0x000000ffff027224 */ /* 0x000fc800078e00ff */
[----:B------:R-:W-:-:S04]  /*0c40*/  IMAD.HI.U32 R0, R3, R4, R2 ;  /* 0x0000000403007227 */ /* 0x000fc800078e0002 */
[----:B------:R-:W-:Y:S02]  /*0c50*/  IMAD.MOV R2, RZ, RZ, -R8 ;  /* 0x000000ffff027224 */ /* 0x000fe400078e0a08 */
        /* <DEDUP_REMOVED lines=9> */
[----:B------:R-:W-:-:S04]  /*0cf0*/  @P2 IADD3 R0, R0, 0x1, RZ ;  /* 0x0000000100002810 */ /* 0x000fc80007ffe0ff */
[----:B------:R-:W-:-:S05]  /*0d00*/  MOV R4, R0 ;  /* 0x0000000000047202 */ /* 0x000fca0000000f00 */
[----:B------:R-:W-:Y:S01]  /*0d10*/  @!P1 IMAD.MOV R4, RZ, RZ, -R4 ;  /* 0x000000ffff049224 */ /* 0x000fe200078e0a04 */
[----:B------:R-:W-:-:S05]  /*0d20*/  @!P0 LOP3.LUT R4, RZ, R9, RZ, 0x33, !PT ;  /* 0x00000009ff048212 */ /* 0x000fca00078e33ff */
[----:B------:R-:W-:-:S05]  /*0d30*/  IMAD R10, R7, R4, RZ ;  /* 0x00000004070a7224 */ /* 0x000fca00078e02ff */
[----:B------:R-:W-:-:S04]  /*0d40*/  IADD3 R0, -R10, c[0x0][0x538], RZ ;  /* 0x00014e000a007a10 */ /* 0x000fc80007ffe1ff */
[----:B------:R-:W-:-:S04]  /*0d50*/  IMNMX R6, R7, R0, PT ;  /* 0x0000000007067217 */ /* 0x000fc80003800200 */
[----:B------:R-:W-:-:S05]  /*0d60*/  IABS R0, R6 ;  /* 0x0000000600007213 */ /* 0x000fca0000000000 */
[----:B------:R-:W-:-:S04]  /*0d70*/  IMAD.MOV.U32 R5, RZ, RZ, R0 ;  /* 0x000000ffff057224 */ /* 0x000fc800078e0000 */
[----:B------:R-:W1:Y:S08]  /*0d80*/  I2F.RP R2, R5 ;  /* 0x0000000500027306 */ /* 0x000e700000209400 */
[----:B-1----:R-:W1:Y:S02]  /*0d90*/  MUFU.RCP R2, R2 ;  /* 0x0000000200027308 */ /* 0x002e640000001000 */
[----:B-1----:R-:W-:-:S06]  /*0da0*/  IADD3 R2, R2, 0xffffffe, RZ ;  /* 0x0ffffffe02027810 */ /* 0x002fcc0007ffe0ff */
[----:B------:R1:W2:Y:S02]  /*0db0*/  F2I.FTZ.U32.TRUNC.NTZ R3, R2 ;  /* 0x0000000200037305 */ /* 0x0002a4000021f000 */
[----:B-1----:R-:W-:Y:S01]  /*0dc0*/  IMAD.MOV R2, RZ, RZ, -R4 ;  /* 0x000000ffff027224 */ /* 0x002fe200078e0a04 */
[----:B--2---:R-:W-:-:S03]  /*0dd0*/  IADD3 R0, RZ, -R3, RZ ;  /* 0x80000003ff007210 */ /* 0x004fc60007ffe0ff */
[----:B------:R-:W-:Y:S01]  /*0de0*/  IMAD R8, R9, R2, R11 ;  /* 0x0000000209087224 */ /* 0x000fe200078e020b */
[----:B------:R-:W-:Y:S01]  /*0df0*/  IABS R9, R6 ;  /* 0x0000000600097213 */ /* 0x000fe20000000000 */
[----:B------:R-:W-:-:S03]  /*0e00*/  IMAD.MOV.U32 R2, RZ, RZ, R0 ;  /* 0x000000ffff027224 */ /* 0x000fc600078e0000 */
[----:B------:R-:W-:Y:S01]  /*0e10*/  IABS R0, R8 ;  /* 0x0000000800007213 */ /* 0x000fe20000000000 */
[----:B------:R-:W-:Y:S02]  /*0e20*/  IMAD R7, R2, R5, RZ ;  /* 0x0000000502077224 */ /* 0x000fe400078e02ff */
[----:B------:R-:W-:Y:S02]  /*0e30*/  IMAD.MOV.U32 R2, RZ, RZ, RZ ;  /* 0x000000ffff027224 */ /* 0x000fe400078e00ff */
[----:B------:R-:W-:Y:S01]  /*0e40*/  IMAD.MOV.U32 R4, RZ, RZ, R0 ;  /* 0x000000ffff047224 */ /* 0x000fe200078e0000 */
[----:B------:R-:W-:Y:S01]  /*0e50*/  IADD3 R0, RZ, -R9, RZ ;  /* 0x80000009ff007210 */ /* 0x000fe20007ffe0ff */
[----:B------:R-:W-:-:S04]  /*0e60*/  IMAD.HI.U32 R3, R3, R7, R2 ;  /* 0x0000000703037227 */ /* 0x000fc800078e0002 */
[----:B------:R-:W-:Y:S02]  /*0e70*/  IMAD.MOV.U32 R2, RZ, RZ, R0 ;  /* 0x000000ffff027224 */ /* 0x000fe400078e0000 */
[----:B------:R-:W-:Y:S01]  /*0e80*/  IMAD.HI.U32 R0, R3, R4, RZ ;  /* 0x0000000403007227 */ /* 0x000fe200078e00ff */
[----:B------:R-:W-:-:S03]  /*0e90*/  IADD3 R3, R10, 0x1000000, R8 ;  /* 0x010000000a037810 */ /* 0x000fc60007ffe008 */
[----:B------:R-:W-:-:S05]  /*0ea0*/  IMAD R2, R0, R2, R4 ;  /* 0x0000000200027224 */ /* 0x000fca00078e0204 */
[----:B------:R-:W-:-:S13]  /*0eb0*/  ISETP.GT.U32.AND P0, PT, R5, R2, PT ;  /* 0x000000020500720c */ /* 0x000fda0003f04070 */
[----:B------:R-:W-:Y:S01]  /*0ec0*/  @!P0 IMAD.IADD R2, R2, 0x1, -R5 ;  /* 0x0000000102028824 */ /* 0x000fe200078e0a05 */
[----:B------:R-:W-:Y:S02]  /*0ed0*/  @!P0 IADD3 R0, R0, 0x1, RZ ;  /* 0x0000000100008810 */ /* 0x000fe40007ffe0ff */
[----:B------:R-:W-:Y:S02]  /*0ee0*/  ISETP.NE.AND P0, PT, R6, RZ, PT ;  /* 0x000000ff0600720c */ /* 0x000fe40003f05270 */
[----:B------:R-:W-:Y:S02]  /*0ef0*/  ISETP.GE.U32.AND P2, PT, R2, R5, PT ;  /* 0x000000050200720c */ /* 0x000fe40003f46070 */
[----:B------:R-:W-:-:S04]  /*0f00*/  LOP3.LUT R2, R8, R6, RZ, 0x3c, !PT ;  /* 0x0000000608027212 */ /* 0x000fc800078e3cff */
[----:B------:R-:W-:Y:S01]  /*0f10*/  ISETP.GE.AND P1, PT, R2, RZ, PT ;  /* 0x000000ff0200720c */ /* 0x000fe20003f26270 */
[----:B------:R-:W-:-:S06]  /*0f20*/  IMAD.MOV R2, RZ, RZ, -R6 ;  /* 0x000000ffff027224 */ /* 0x000fcc00078e0a06 */
[----:B------:R-:W-:-:S06]  /*0f30*/  @P2 IADD3 R0, R0, 0x1, RZ ;  /* 0x0000000100002810 */ /* 0x000fcc0007ffe0ff */
[----:B------:R-:W-:Y:S02]  /*0f40*/  @!P1 IADD3 R0, -R0, RZ, RZ ;  /* 0x000000ff00009210 */ /* 0x000fe40007ffe1ff */
[----:B------:R-:W-:-:S05]  /*0f50*/  @!P0 LOP3.LUT R0, RZ, R6, RZ, 0x33, !PT ;  /* 0x00000006ff008212 */ /* 0x000fca00078e33ff */
[----:B------:R-:W-:-:S05]  /*0f60*/  IMAD R2, R0, R2, R3 ;  /* 0x0000000200027224 */ /* 0x000fca00078e0203 */
[----:B------:R1:W-:Y:S02]  /*0f70*/  STL [R1+0xb8], R2 ;  /* 0x0000b80201007387 */ /* 0x0003e40000100800 */
.L_x_463:
[----:B------:R-:W-:Y:S05]  /*0f80*/  BSYNC B0 ;  /* 0x0000000000007941 */ /* 0x000fea0003800000 */
.L_x_461:
[----:B------:R-:W-:-:S04]  /*0f90*/  LOP3.LUT R0, RZ, R0, RZ, 0x33, !PT ;  /* 0x00000000ff007212 */ /* 0x000fc800078e33ff */
[----:B------:R-:W-:-:S05]  /*0fa0*/  IADD3 R0, R0, R12, RZ ;  /* 0x0000000c00007210 */ /* 0x000fca0007ffe0ff */
[----:B------:R2:W-:Y:S01]  /*0fb0*/  STL [R1+0xb4], R0 ;  /* 0x0000b40001007387 */ /* 0x0005e20000100800 */
[----:B------:R-:W-:Y:S05]  /*0fc0*/  BRA `(.L_x_464) ;  /* 0x0000006000007947 */ /* 0x000fea0003800000 */
.L_x_452:
[----:B------:R-:W-:Y:S01]  /*0fd0*/  MOV R0, UR4 ;  /* 0x0000000400007c02 */ /* 0x000fe20008000f00 */
[----:B------:R-:W-:Y:S04]  /*0fe0*/  STL [R1+0xb4], RZ ;  /* 0x0000b4ff01007387 */ /* 0x000fe80000100800 */
[----:B------:R-:W-:Y:S04]  /*0ff0*/  STL [R1+0xb8], RZ ;  /* 0x0000b8ff01007387 */ /* 0x000fe80000100800 */
[----:B------:R1:W-:Y:S02]  /*1000*/  STL [R1+0xb0], R0 ;  /* 0x0000b00001007387 */ /* 0x0003e40000100800 */
[----:B-1----:R-:W-:-:S05]  /*1010*/  MOV R0, c[0x0][0x53c] ;  /* 0x00014f0000007a02 */ /* 0x002fca0000000f00 */
[----:B------:R1:W-:Y:S02]  /*1020*/  STL [R1+0xbc], R0 ;  /* 0x0000bc0001007387 */ /* 0x0003e40000100800 */
.L_x_464:
[----:B------:R-:W3:Y:S04]  /*1030*/  LDL R4, [R1+0xb0] ;  /* 0x0000b00001047983 */ /* 0x000ee80000100800 */
[----:B------:R-:W3:Y:S04]  /*1040*/  LDL R5, [R1+0xb4] ;  /* 0x0000b40001057983 */ /* 0x000ee80000100800 */
[----:B------:R-:W3:Y:S04]  /*1050*/  LDL R6, [R1+0xb8] ;  /* 0x0000b80001067983 */ /* 0x000ee80000100800 */
[----:B------:R-:W3:Y:S01]  /*1060*/  LDL R7, [R1+0xbc] ;  /* 0x0000bc0001077983 */ /* 0x000ee20000100800 */
[----:B------:R-:W-:Y:S01]  /*1070*/  ISETP.NE.AND P0, PT, R13, RZ, PT ;  /* 0x000000ff0d00720c */ /* 0x000fe20003f05270 */
[----:B------:R-:W-:-:S12]  /*1080*/  WARPSYNC 0xffffffff ;  /* 0xffffffff00007948 */ /* 0x000fd80003800000 */
[----:B---3--:R3:W-:Y:S04]  /*1090*/  @!P0 STS.128 [0x1a080], R4 ;  /* 0x01a08004ff008388 */ /* 0x0087e80000000c00 */
[----:B------:R-:W-:Y:S06]  /*10a0*/  BAR.ARV 0x5, 0x100 ;  /* 0x0144000000007b1d */ /* 0x000fec0000002000 */
.L_x_450:
[----:B-12---:R-:W2:Y:S02]  /*10b0*/  LDL R0, [R1+0xbc] ;  /* 0x0000bc0001007983 */ /* 0x006ea40000100800 */
[----:B--2---:R-:W-:-:S13]  /*10c0*/  ISETP.GE.AND P0, PT, R0, c[0x0][0x53c], PT ;  /* 0x00014f0000007a0c */ /* 0x004fda0003f06270 */
[----:B------:R-:W-:Y:S05]  /*10d0*/  @P0 EXIT ;  /* 0x000000000000094d */ /* 0x000fea0003800000 */
[----:B------:R-:W1:Y:S01]  /*10e0*/  S2R R16, SR_TID.X ;  /* 0x0000000000107919 */ /* 0x000e620000002100 */
[----:B------:R-:W-:Y:S02]  /*10f0*/  ULDC UR5, c[0x0][0x2ac] ;  /* 0x0000ab0000057ab9 */ /* 0x000fe40000000800 */
[----:B------:R-:W-:Y:S02]  /*1100*/  ULDC UR4, c[0x0][0x1d0] ;  /* 0x0000740000047ab9 */ /* 0x000fe40000000800 */
[----:B------:R-:W-:Y:S01]  /*1110*/  UIMAD UR5, UR5, UR4, URZ ;  /* 0x00000004050572a4 */ /* 0x000fe2000f8e023f */
[----:B-1-3--:R-:W-:-:S04]  /*1120*/  SHF.R.S32.HI R7, RZ, 0x1f, R16 ;  /* 0x0000001fff077819 */ /* 0x00afc80000011410 */
        /* <DEDUP_REMOVED lines=17> */
[----:B------:R-:W-:Y:S01]  /*1240*/  LEA.HI R7, R7, R16, RZ, 0x6 ;  /* 0x0000001007077211 */ /* 0x000fe200078f30ff */
[----:B------:R-:W-:Y:S01]  /*1250*/  IMAD.IADD R20, R16, 0x1, -R4 ;  /* 0x0000000110147824 */ /* 0x000fe200078e0a04 */
[----:B------:R-:W-:Y:S01]  /*1260*/  SHF.R.S32.HI R4, RZ, 0x1f, R2 ;  /* 0x0000001fff047819 */ /* 0x000fe20000011402 */
[----:B------:R-:W-:Y:S01]  /*1270*/  IMAD.IADD R8, R8, 0x1, -R0 ;  /* 0x0000000108087824 */ /* 0x000fe200078e0a00 */
[----:B------:R-:W-:Y:S01]  /*1280*/  LOP3.LUT R0, R3, 0x1c0, RZ, 0xc0, !PT ;  /* 0x000001c003007812 */ /* 0x000fe200078ec0ff */
[----:B------:R-:W-:Y:S01]  /*1290*/  IMAD.SHL.U32 R19, R20, 0x8, RZ ;  /* 0x0000000814137824 */ /* 0x000fe200078e00ff */
[----:B------:R-:W-:Y:S01]  /*12a0*/  LEA.HI R14, R4, R2, RZ, 0x3 ;  /* 0x00000002040e7211 */ /* 0x000fe200078f18ff */
[----:B------:R-:W-:Y:S01]  /*12b0*/  IMAD.SHL.U32 R6, R20, 0x40, RZ ;  /* 0x0000004014067824 */ /* 0x000fe200078e00ff */
[----:B------:R-:W-:Y:S01]  /*12c0*/  SHF.R.U32.HI R5, RZ, 0x3, R0 ;  /* 0x00000003ff057819 */ /* 0x000fe20000011600 */
[----:B------:R-:W-:Y:S01]  /*12d0*/  IMAD.SHL.U32 R7, R7, 0x8, RZ ;  /* 0x0000000807077824 */ /* 0x000fe200078e00ff */
[----:B------:R-:W-:Y:S01]  /*12e0*/  LOP3.LUT R3, R0, 0x38, R19, 0xf8, !PT ;  /* 0x0000003800037812 */ /* 0x000fe200078ef813 */
[----:B------:R-:W-:Y:S01]  /*12f0*/  STL [R1+0x3c], R19 ;  /* 0x00003c1301007387 */ /* 0x000fe20000100800 */
[----:B------:R-:W-:-:S02]  /*1300*/  LOP3.LUT R4, R14, 0xfffffff8, RZ, 0xc0, !PT ;  /* 0xfffffff80e047812 */ /* 0x000fc400078ec0ff */
[----:B------:R-:W-:Y:S02]  /*1310*/  LOP3.LUT R12, R3, R5, RZ, 0x3c, !PT ;  /* 0x00000005030c7212 */ /* 0x000fe400078e3cff */
[----:B------:R-:W-:Y:S01]  /*1320*/  LOP3.LUT R3, R10, 0xffffffe0, RZ, 0xc0, !PT ;  /* 0xffffffe00a037812 */ /* 0x000fe200078ec0ff */
[----:B------:R-:W-:Y:S01]  /*1330*/  IMAD.IADD R5, R2, 0x1, -R4 ;  /* 0x0000000102057824 */ /* 0x000fe200078e0a04 */
[----:B------:R-:W-:Y:S02]  /*1340*/  LOP3.LUT R0, R6, 0x1c0, RZ, 0xc0, !PT ;  /* 0x000001c006007812 */ /* 0x000fe400078ec0ff */
[----:B------:R-:W-:Y:S01]  /*1350*/  LOP3.LUT R6, R8, 0x1, RZ, 0xc0, !PT ;  /* 0x0000000108067812 */ /* 0x000fe200078ec0ff */
[----:B------:R-:W-:Y:S01]  /*1360*/  IMAD.IADD R18, R16, 0x1, -R3 ;  /* 0x0000000110127824 */ /* 0x000fe200078e0a03 */
[----:B------:R-:W-:Y:S02]  /*1370*/  LOP3.LUT R4, R0, 0x8, R9, 0xf8, !PT ;  /* 0x0000000800047812 */ /* 0x000fe400078ef809 */
[----:B------:R-:W-:-:S02]  /*1380*/  SHF.R.U32.HI R2, RZ, 0x3, R0 ;  /* 0x00000003ff027819 */ /* 0x000fc40000011600 */
[--C-:B------:R-:W-:Y:S02]  /*1390*/  SHF.R.S32.HI R9, RZ, 0x5, R10.reuse ;  /* 0x00000005ff097819 */ /* 0x100fe4000001140a */
[----:B------:R-:W-:Y:S02]  /*13a0*/  SHF.R.S32.HI R0, RZ, 0x1f, R10 ;  /* 0x0000001fff007819 */ /* 0x000fe4000001140a */
[----:B------:R-:W-:Y:S02]  /*13b0*/  SHF.R.S32.HI R11, RZ, 0x1f, R18 ;  /* 0x0000001fff0b7819 */ /* 0x000fe40000011412 */
[----:B------:R-:W-:Y:S02]  /*13c0*/  LEA.HI R0, R0, R9, RZ, 0x3 ;  /* 0x0000000900007211 */ /* 0x000fe400078f18ff */
[----:B------:R-:W-:Y:S01]  /*13d0*/  LOP3.LUT R3, R15, 0xfffffffc, RZ, 0xc0, !PT ;  /* 0xfffffffc0f037812 */ /* 0x000fe200078ec0ff */
[----:B------:R-:W-:Y:S01]  /*13e0*/  IMAD.MOV.U32 R15, RZ, RZ, 0x20 ;  /* 0x00000020ff0f7424 */ /* 0x000fe200078e00ff */
[----:B------:R-:W-:-:S02]  /*13f0*/  LOP3.LUT R0, R0, 0xffffff8, RZ, 0xc0, !PT ;  /* 0x0ffffff800007812 */ /* 0x000fc400078ec0ff */
[----:B------:R-:W-:Y:S01]  /*1400*/  LEA.HI R11, R11, R18, RZ, 0x2 ;  /* 0x000000120b0b7211 */ /* 0x000fe200078f10ff */
[----:B------:R-:W-:Y:S01]  /*1410*/  IMAD.IADD R3, R16, 0x1, -R3 ;  /* 0x0000000110037824 */ /* 0x000fe200078e0a03 */
[----:B------:R-:W-:Y:S01]  /*1420*/  LOP3.LUT R10, R4, R2, RZ, 0x3c, !PT ;  /* 0x00000002040a7212 */ /* 0x000fe200078e3cff */
[----:B------:R-:W-:Y:S01]  /*1430*/  IMAD.IADD R4, R9, 0x1, -R0 ;  /* 0x0000000109047824 */ /* 0x000fe200078e0a00 */
[----:B------:R-:W-:Y:S01]  /*1440*/  SHF.R.S32.HI R2, RZ, 0x2, R11 ;  /* 0x00000002ff027819 */ /* 0x000fe2000001140b */
[----:B------:R-:W-:Y:S01]  /*1450*/  IMAD.MOV.U32 R16, RZ, RZ, 0x10 ;  /* 0x00000010ff107424 */ /* 0x000fe200078e00ff */
[----:B------:R-:W-:Y:S02]  /*1460*/  ISETP.NE.U32.AND P4, PT, R6, 0x1, PT ;  /* 0x000000010600780c */ /* 0x000fe40003f85070 */
[----:B------:R-:W-:Y:S01]  /*1470*/  LEA.HI R0, R3, R3, RZ, 0x1 ;  /* 0x0000000303007211 */ /* 0x000fe200078f08ff */
[----:B------:R-:W-:Y:S01]  /*1480*/  IMAD R17, R4, 0x10, R2 ;  /* 0x0000001004117824 */ /* 0x000fe200078e0202 */
[----:B------:R-:W-:Y:S01]  /*1490*/  R2P PR, R8, 0x6 ;  /* 0x0000000608007804 */ /* 0x000fe20000000000 */
[C---:B------:R-:W-:Y:S01]  /*14a0*/  IMAD.SHL.U32 R2, R5.reuse, 0x40, RZ ;  /* 0x0000004005027824 */ /* 0x040fe200078e00ff */
[----:B------:R-:W-:Y:S01]  /*14b0*/  LOP3.LUT R6, R0, 0x1ffffffe, RZ, 0xc0, !PT ;  /* 0x1ffffffe00067812 */ /* 0x000fe200078ec0ff */
[----:B------:R-:W-:Y:S01]  /*14c0*/  IMAD.SHL.U32 R4, R8, 0x40, RZ ;  /* 0x0000004008047824 */ /* 0x000fe200078e00ff */
[C---:B------:R-:W-:Y:S01]  /*14d0*/  LOP3.LUT P3, RZ, R5.reuse, 0x2, RZ, 0xc0, !PT ;  /* 0x0000000205ff7812 */ /* 0x040fe2000786c0ff */
[----:B------:R-:W-:Y:S01]  /*14e0*/  STL [R1+0x1f8], R17 ;  /* 0x0001f81101007387 */ /* 0x000fe20000100800 */
[----:B------:R-:W-:Y:S01]  /*14f0*/  LOP3.LUT P0, RZ, R5, 0x4, RZ, 0xc0, !PT ;  /* 0x0000000405ff7812 */ /* 0x000fe2000780c0ff */
[----:B------:R-:W-:Y:S01]  /*1500*/  IMAD.SHL.U32 R5, R13, 0x8, RZ ;  /* 0x000000080d057824 */ /* 0x000fe200078e00ff */
[----:B------:R-:W-:Y:S01]  /*1510*/  LOP3.LUT R2, R2, 0x1c0, RZ, 0xc0, !PT ;  /* 0x000001c002027812 */ /* 0x000fe200078ec0ff */
[----:B------:R-:W-:Y:S01]  /*1520*/  IMAD.IADD R8, R3, 0x1, -R6 ;  /* 0x0000000103087824 */ /* 0x000fe200078e0a06 */
[----:B------:R-:W-:Y:S01]  /*1530*/  LOP3.LUT R4, R4, 0x1c0, RZ, 0xc0, !PT ;  /* 0x000001c004047812 */ /* 0x000fe200078ec0ff */
[----:B------:R-:W-:Y:S01]  /*1540*/  IMAD R0, R13, 0x200, R10 ;  /* 0x000002000d007824 */ /* 0x000fe200078e020a */
[----:B------:R-:W-:Y:S01]  /*1550*/  LOP3.LUT R12, R12, 0x7ffffe00, R7, 0xf8, !PT ;  /* 0x7ffffe000c0c7812 */ /* 0x000fe200078ef807 */
[----:B------:R-:W-:Y:S01]  /*1560*/  IMAD R7, R9, 0x200, R3 ;  /* 0x0000020009077824 */ /* 0x000fe200078e0203 */
[----:B------:R-:W-:Y:S01]  /*1570*/  LOP3.LUT R6, R2, 0x8, R5, 0xf8, !PT ;  /* 0x0000000802067812 */ /* 0x000fe200078ef805 */
[----:B------:R-:W-:Y:S01]  /*1580*/  IMAD R8, R8, 0x8, R17 ;  /* 0x0000000808087824 */ /* 0x000fe200078e0211 */
[----:B------:R-:W-:Y:S01]  /*1590*/  SHF.R.U32.HI R3, RZ, 0x3, R2 ;  /* 0x00000003ff037819 */ /* 0x000fe20000011602 */
[----:B------:R-:W-:Y:S01]  /*15a0*/  IMAD.SHL.U32 R12, R12, 0x2, RZ ;  /* 0x000000020c0c7824 */ /* 0x000fe200078e00ff */
[----:B------:R-:W-:Y:S01]  /*15b0*/  LEA.HI R2, R4, R4, RZ, 0x1d ;  /* 0x0000000404027211 */ /* 0x000fe200078fe8ff */
[----:B------:R-:W-:Y:S01]  /*15c0*/  IMAD.MOV.U32 R10, RZ, RZ, 0x40 ;  /* 0x00000040ff0a7424 */ /* 0x000fe200078e00ff */
[----:B------:R-:W-:Y:S01]  /*15d0*/  LOP3.LUT R3, R6, R3, RZ, 0x3c, !PT ;  /* 0x0000000306037212 */ /* 0x000fe200078e3cff */
[----:B------:R-:W-:Y:S01]  /*15e0*/  IMAD.SHL.U32 R6, R14, 0x40, RZ ;  /* 0x000000400e067824 */ /* 0x000fe200078e00ff */
[----:B------:R-:W-:Y:S01]  /*15f0*/  SEL R5, R16, 0xfffffff0, !P3 ;  /* 0xfffffff010057807 */ /* 0x000fe20005800000 */
[----:B------:R-:W-:Y:S01]  /*1600*/  IMAD.U32 R7, R7, 0x2, R2 ;  /* 0x0000000207077824 */ /* 0x000fe200078e0002 */
[----:B------:R-:W-:Y:S01]  /*1610*/  SEL R4, R15, 0xffffffe0, !P0 ;  /* 0xffffffe00f047807 */ /* 0x000fe20004000000 */
[----:B------:R-:W-:Y:S01]  /*1620*/  IMAD R2, R20, 0x20, R21 ;  /* 0x0000002014027824 */ /* 0x000fe200078e0215 */
[----:B------:R-:W-:-:S02]  /*1630*/  IADD3 R13, R19, 0x40, RZ ;  /* 0x00000040130d7810 */ /* 0x000fc40007ffe0ff */
[----:B------:R-:W-:Y:S01]  /*1640*/  LOP3.LUT R3, R3, 0x7ffffe00, R6, 0xf8, !PT ;  /* 0x7ffffe0003037812 */ /* 0x000fe200078ef806 */
[----:B------:R-:W-:Y:S01]  /*1650*/  IMAD.IADD R4, R5, 0x1, R4 ;  /* 0x0000000105047824 */ /* 0x000fe200078e0204 */
[----:B------:R1:W-:Y:S01]  /*1660*/  STL [R1+0x174], R2 ;  /* 0x0001740201007387 */ /* 0x0003e20000100800 */
[----:B------:R-:W-:Y:S02]  /*1670*/  SHF.R.S32.HI R14, RZ, 0x1f, R19 ;  /* 0x0000001fff0e7819 */ /* 0x000fe40000011413 */
[C---:B------:R-:W-:Y:S01]  /*1680*/  IADD3 R6, R19.reuse, 0x80, RZ ;  /* 0x0000008013067810 */ /* 0x040fe20007ffe0ff */
[----:B------:R-:W-:Y:S01]  /*1690*/  STL [R1+0x68], R13 ;  /* 0x0000680d01007387 */ /* 0x000fe20000100800 */
[----:B------:R-:W-:Y:S02]  /*16a0*/  IADD3 R5, R19, 0xc0, RZ ;  /* 0x000000c013057810 */ /* 0x000fe40007ffe0ff */
[----:B------:R-:W-:Y:S01]  /*16b0*/  LEA R240, R0, 0x14080, 0x1 ;  /* 0x0001408000f07811 */ /* 0x000fe200078e08ff */
[----:B------:R-:W-:Y:S01]  /*16c0*/  STL [R1+0x208], R14 ;  /* 0x0002080e01007387 */ /* 0x000fe20000100800 */
[----:B------:R-:W-:-:S02]  /*16d0*/  SEL R0, R10, 0xffffffc0, !P0 ;  /* 0xffffffc00a007807 */ /* 0x000fc40004000000 */
[----:B------:R-:W-:Y:S01]  /*16e0*/  LEA R243, R3, 0x4080, 0x1 ;  /* 0x0000408003f37811 */ /* 0x000fe200078e08ff */
[----:B------:R2:W-:Y:S04]  /*16f0*/  STL [R1+0x64], R6 ;  /* 0x0000640601007387 */ /* 0x0005e80000100800 */
[----:B------:R3:W-:Y:S01]  /*1700*/  STL [R1+0x6c], R5 ;  /* 0x00006c0501007387 */ /* 0x0007e20000100800 */
[----:B------:R-:W-:Y:S01]  /*1710*/  IMAD.IADD R244, R243, 0x1, R0 ;  /* 0x00000001f3f47824 */ /* 0x000fe200078e0200 */
[----:B-1----:R-:W-:Y:S02]  /*1720*/  LOP3.LUT R2, R11, 0x7ffffffc, RZ, 0xc0, !PT ;  /* 0x7ffffffc0b027812 */ /* 0x002fe400078ec0ff */
[----:B------:R-:W-:-:S03]  /*1730*/  SHF.R.S32.HI R11, RZ, 0x1f, R13 ;  /* 0x0000001fff0b7819 */ /* 0x000fc6000001140d */
[----:B------:R-:W-:Y:S02]  /*1740*/  IMAD.IADD R2, R18, 0x1, -R2 ;  /* 0x0000000112027824 */ /* 0x000fe400078e0a02 */
[----:B------:R1:W-:Y:S01]  /*1750*/  STL [R1+0x204], R11 ;  /* 0x0002040b01007387 */ /* 0x0003e20000100800 */
[----:B--2---:R-:W-:Y:S02]  /*1760*/  SHF.R.S32.HI R6, RZ, 0x1f, R6 ;  /* 0x0000001fff067819 */ /* 0x004fe40000011406 */
[----:B---3--:R-:W-:-:S03]  /*1770*/  SHF.R.S32.HI R5, RZ, 0x1f, R5 ;  /* 0x0000001fff057819 */ /* 0x008fc60000011405 */
[----:B------:R-:W-:Y:S04]  /*1780*/  STL [R1+0x200], R6 ;  /* 0x0002000601007387 */ /* 0x000fe80000100800 */
[----:B------:R2:W-:Y:S04]  /*1790*/  STL [R1+0x1fc], R5 ;  /* 0x0001fc0501007387 */ /* 0x0005e80000100800 */
[----:B------:R3:W-:Y:S04]  /*17a0*/  STL [R1+0x2c], R12 ;  /* 0x00002c0c01007387 */ /* 0x0007e80000100800 */
[----:B------:R-:W-:Y:S01]  /*17b0*/  STL [R1+0xc0], R8 ;  /* 0x0000c00801007387 */ /* 0x000fe20000100800 */
[----:B-1----:R-:W-:Y:S01]  /*17c0*/  IMAD.SHL.U32 R11, R2, 0x2, RZ ;  /* 0x00000002020b7824 */ /* 0x002fe200078e00ff */
[----:B------:R-:W-:-:S04]  /*17d0*/  SEL R2, R15, 0xffffffe0, !P3 ;  /* 0xffffffe00f027807 */ /* 0x000fc80005800000 */
[C---:B------:R-:W-:Y:S01]  /*17e0*/  IADD3 R42, R11.reuse, 0x8, RZ ;  /* 0x000000080b2a7810 */ /* 0x040fe20007ffe0ff */
[----:B------:R1:W-:Y:S01]  /*17f0*/  STL [R1+0x7c], R11 ;  /* 0x00007c0b01007387 */ /* 0x0003e20000100800 */
[----:B------:R-:W-:Y:S01]  /*1800*/  IADD3 R41, R11, 0x10, RZ ;  /* 0x000000100b297810 */ /* 0x000fe20007ffe0ff */
[----:B------:R-:W-:Y:S01]  /*1810*/  IMAD.IADD R245, R243, 0x1, R2 ;  /* 0x00000001f3f57824 */ /* 0x000fe200078e0202 */
[C---:B------:R-:W-:Y:S01]  /*1820*/  IADD3 R40, R11.reuse, 0x18, RZ ;  /* 0x000000180b287810 */ /* 0x040fe20007ffe0ff */
[----:B------:R-:W-:Y:S01]  /*1830*/  STL [R1+0x170], R42 ;  /* 0x0001702a01007387 */ /* 0x000fe20000100800 */
[C---:B------:R-:W-:Y:S02]  /*1840*/  IADD3 R39, R11.reuse, 0x20, RZ ;  /* 0x000000200b277810 */ /* 0x040fe40007ffe0ff */
        /* <DEDUP_REMOVED lines=36> */
[----:B--2---:R-:W-:Y:S01]  /*1a90*/  SEL R5, R10, 0xffffffc0, !P2 ;  /* 0xffffffc00a057807 */ /* 0x004fe20005000000 */
[----:B------:R-:W-:Y:S01]  /*1aa0*/  STL [R1+0x144], R29 ;  /* 0x0001441d01007387 */ /* 0x000fe20000100800 */
[----:B------:R-:W-:-:S02]  /*1ab0*/  IADD3 R13, R11, 0xe8, RZ ;  /* 0x000000e80b0d7810 */ /* 0x000fc40007ffe0ff */
[----:B---3--:R-:W-:Y:S01]  /*1ac0*/  IADD3 R12, R11, 0xf0, RZ ;  /* 0x000000f00b0c7810 */ /* 0x008fe20007ffe0ff */
[----:B------:R-:W-:Y:S01]  /*1ad0*/  STL [R1+0x140], R28 ;  /* 0x0001401c01007387 */ /* 0x000fe20000100800 */
[----:B------:R-:W-:Y:S02]  /*1ae0*/  LEA R10, R7, 0x80, 0x1 ;  /* 0x00000080070a7811 */ /* 0x000fe400078e08ff */
[----:B------:R-:W-:Y:S01]  /*1af0*/  SHF.R.S32.HI R7, RZ, 0x1f, R42 ;  /* 0x0000001fff077819 */ /* 0x000fe2000001142a */
[----:B------:R-:W-:Y:S01]  /*1b00*/  STL [R1+0x13c], R27 ;  /* 0x00013c1b01007387 */ /* 0x000fe20000100800 */
[----:B-1----:R-:W-:Y:S02]  /*1b10*/  IADD3 R11, R11, 0xf8, RZ ;  /* 0x000000f80b0b7810 */ /* 0x002fe40007ffe0ff */
[----:B------:R-:W-:Y:S01]  /*1b20*/  SHF.R.S32.HI R8, RZ, 0x1f, R41 ;  /* 0x0000001fff087819 */ /* 0x000fe20000011429 */
[----:B------:R-:W-:Y:S01]  /*1b30*/  STL [R1+0x138], R26 ;  /* 0x0001381a01007387 */ /* 0x000fe20000100800 */
[----:B------:R-:W-:-:S02]  /*1b40*/  SEL R6, R15, 0xffffffe0, !P1 ;  /* 0xffffffe00f067807 */ /* 0x000fc40004800000 */
[----:B------:R-:W-:Y:S01]  /*1b50*/  SHF.R.S32.HI R15, RZ, 0x1f, R39 ;  /* 0x0000001fff0f7819 */ /* 0x000fe20000011427 */
[----:B------:R-:W-:Y:S01]  /*1b60*/  STL [R1+0x134], R25 ;  /* 0x0001341901007387 */ /* 0x000fe20000100800 */
[----:B------:R-:W-:-:S03]  /*1b70*/  IADD3 R246, R0, R243, R2 ;  /* 0x000000f300f67210 */ /* 0x000fc60007ffe002 */
[----:B------:R-:W-:Y:S04]  /*1b80*/  STL [R1+0x130], R24 ;  /* 0x0001301801007387 */ /* 0x000fe80000100800 */
        /* <DEDUP_REMOVED lines=8> */
[----:B------:R1:W-:Y:S04]  /*1c10*/  STL [R1+0x10c], R14 ;  /* 0x00010c0e01007387 */ /* 0x0003e80000100800 */
[----:B------:R-:W-:Y:S04]  /*1c20*/  STL [R1+0x108], R13 ;  /* 0x0001080d01007387 */ /* 0x000fe80000100800 */
[----:B------:R2:W-:Y:S04]  /*1c30*/  STL [R1+0x104], R12 ;  /* 0x0001040c01007387 */ /* 0x0005e80000100800 */
[----:B------:R3:W-:Y:S04]  /*1c40*/  STL [R1+0x1f0], R7 ;  /* 0x0001f00701007387 */ /* 0x0007e80000100800 */
[----:B------:R4:W-:Y:S04]  /*1c50*/  STL [R1+0x100], R11 ;  /* 0x0001000b01007387 */ /* 0x0009e80000100800 */
[----:B------:R5:W-:Y:S04]  /*1c60*/  STL [R1+0x1ec], R8 ;  /* 0x0001ec0801007387 */ /* 0x000be80000100800 */
[----:B------:R-:W-:Y:S01]  /*1c70*/  STL [R1+0xd0], R10 ;  /* 0x0000d00a01007387 */ /* 0x000fe20000100800 */
[----:B-1----:R-:W-:-:S02]  /*1c80*/  SHF.R.S32.HI R14, RZ, 0x1f, R14 ;  /* 0x0000001fff0e7819 */ /* 0x002fc4000001140e */
[----:B--2---:R-:W-:Y:S02]  /*1c90*/  SHF.R.S32.HI R12, RZ, 0x1f, R12 ;  /* 0x0000001fff0c7819 */ /* 0x004fe4000001140c */
[----:B---3--:R-:W-:Y:S02]  /*1ca0*/  SHF.R.S32.HI R7, RZ, 0x1f, R40 ;  /* 0x0000001fff077819 */ /* 0x008fe40000011428 */
[----:B----4-:R-:W-:-:S03]  /*1cb0*/  SHF.R.S32.HI R11, RZ, 0x1f, R11 ;  /* 0x0000001fff0b7819 */ /* 0x010fc6000001140b */
[----:B------:R1:W-:Y:S01]  /*1cc0*/  STL [R1+0x1e8], R7 ;  /* 0x0001e80701007387 */ /* 0x0003e20000100800 */
[----:B-----5:R-:W-:-:S03]  /*1cd0*/  SHF.R.S32.HI R8, RZ, 0x1f, R37 ;  /* 0x0000001fff087819 */ /* 0x020fc60000011425 */
[----:B------:R2:W-:Y:S01]  /*1ce0*/  STL [R1+0x1e4], R15 ;  /* 0x0001e40f01007387 */ /* 0x0005e20000100800 */
[----:B-1----:R-:W-:Y:S02]  /*1cf0*/  SHF.R.S32.HI R7, RZ, 0x1f, R38 ;  /* 0x0000001fff077819 */ /* 0x002fe40000011426 */
[----:B--2---:R-:W-:-:S03]  /*1d00*/  SHF.R.S32.HI R15, RZ, 0x1f, R36 ;  /* 0x0000001fff0f7819 */ /* 0x004fc60000011424 */
[----:B------:R1:W-:Y:S04]  /*1d10*/  STL [R1+0x1e0], R7 ;  /* 0x0001e00701007387 */ /* 0x0003e80000100800 */
[----:B------:R2:W-:Y:S04]  /*1d20*/  STL [R1+0x1dc], R8 ;  /* 0x0001dc0801007387 */ /* 0x0005e80000100800 */
[----:B------:R3:W-:Y:S01]  /*1d30*/  STL [R1+0x1d8], R15 ;  /* 0x0001d80f01007387 */ /* 0x0007e20000100800 */
[----:B-1----:R-:W-:Y:S02]  /*1d40*/  SHF.R.S32.HI R7, RZ, 0x1f, R35 ;  /* 0x0000001fff077819 */ /* 0x002fe40000011423 */
[----:B--2---:R-:W-:-:S03]  /*1d50*/  SHF.R.S32.HI R8, RZ, 0x1f, R34 ;  /* 0x0000001fff087819 */ /* 0x004fc60000011422 */
[----:B------:R1:W-:Y:S01]  /*1d60*/  STL [R1+0x1d4], R7 ;  /* 0x0001d40701007387 */ /* 0x0003e20000100800 */
[----:B---3--:R-:W-:-:S03]  /*1d70*/  SHF.R.S32.HI R15, RZ, 0x1f, R33 ;  /* 0x0000001fff0f7819 */ /* 0x008fc60000011421 */
        /* <DEDUP_REMOVED lines=31> */
[----:B------:R-:W-:Y:S01]  /*1f70*/  STL [R1+0x190], R15 ;  /* 0x0001900f01007387 */ /* 0x000fe20000100800 */
[----:B-1----:R-:W-:Y:S02]  /*1f80*/  SHF.R.S32.HI R7, RZ, 0x1f, R17 ;  /* 0x0000001fff077819 */ /* 0x002fe40000011411 */
[----:B--2---:R-:W-:-:S03]  /*1f90*/  SHF.R.S32.HI R8, RZ, 0x1f, R16 ;  /* 0x0000001fff087819 */ /* 0x004fc60000011410 */
[----:B------:R1:W-:Y:S04]  /*1fa0*/  STL [R1+0x18c], R7 ;  /* 0x00018c0701007387 */ /* 0x0003e80000100800 */
[----:B------:R2:W-:Y:S04]  /*1fb0*/  STL [R1+0x188], R8 ;  /* 0x0001880801007387 */ /* 0x0005e80000100800 */
[----:B------:R-:W-:Y:S01]  /*1fc0*/  STL [R1+0x184], R14 ;  /* 0x0001840e01007387 */ /* 0x000fe20000100800 */
[----:B-1----:R-:W-:Y:S02]  /*1fd0*/  SHF.R.S32.HI R7, RZ, 0x1f, R13 ;  /* 0x0000001fff077819 */ /* 0x002fe4000001140d */
[----:B--2---:R-:W-:-:S03]  /*1fe0*/  IADD3 R8, R10, -0x10, RZ ;  /* 0xfffffff00a087810 */ /* 0x004fc60007ffe0ff */
[----:B------:R1:W-:Y:S01]  /*1ff0*/  STL [R1+0x180], R7 ;  /* 0x0001800701007387 */ /* 0x0003e20000100800 */
[----:B------:R-:W-:-:S03]  /*2000*/  @P4 IADD3 R8, R10, 0x10, RZ ;  /* 0x000000100a084810 */ /* 0x000fc60007ffe0ff */
[----:B------:R-:W-:Y:S04]  /*2010*/  STL [R1+0x17c], R12 ;  /* 0x00017c0c01007387 */ /* 0x000fe80000100800 */
[----:B------:R-:W-:Y:S01]  /*2020*/  STL [R1+0x178], R11 ;  /* 0x0001780b01007387 */ /* 0x000fe20000100800 */
[C---:B-1----:R-:W-:Y:S02]  /*2030*/  IMAD.IADD R7, R10.reuse, 0x1, R6 ;  /* 0x000000010a077824 */ /* 0x042fe400078e0206 */
[--C-:B------:R-:W-:Y:S02]  /*2040*/  IMAD.IADD R10, R10, 0x1, R5.reuse ;  /* 0x000000010a0a7824 */ /* 0x100fe400078e0205 */
[----:B------:R-:W-:Y:S01]  /*2050*/  IMAD.IADD R3, R7, 0x1, R5 ;  /* 0x0000000107037824 */ /* 0x000fe200078e0205 */
[----:B------:R1:W-:Y:S04]  /*2060*/  STL [R1+0xdc], R7 ;  /* 0x0000dc0701007387 */ /* 0x0003e80000100800 */
[----:B------:R-:W-:Y:S04]  /*2070*/  STL [R1+0xf0], R10 ;  /* 0x0000f00a01007387 */ /* 0x000fe80000100800 */
[----:B------:R2:W-:Y:S04]  /*2080*/  STL [R1+0xd4], R8 ;  /* 0x0000d40801007387 */ /* 0x0005e80000100800 */
[----:B------:R3:W-:Y:S01]  /*2090*/  STL [R1+0xec], R3 ;  /* 0x0000ec0301007387 */ /* 0x0007e20000100800 */
[----:B-1----:R-:W-:-:S02]  /*20a0*/  IMAD.IADD R7, R6, 0x1, R8 ;  /* 0x0000000106077824 */ /* 0x002fc400078e0208 */
[--C-:B------:R-:W-:Y:S02]  /*20b0*/  IMAD R6, R9, 0x800, R243.reuse ;  /* 0x0000080009067824 */ /* 0x100fe400078e02f3 */
[----:B--2---:R-:W-:Y:S02]  /*20c0*/  IMAD.IADD R8, R5, 0x1, R8 ;  /* 0x0000000105087824 */ /* 0x004fe400078e0208 */
[----:B---3--:R-:W-:-:S03]  /*20d0*/  IMAD R3, R4, 0x2, R243 ;  /* 0x0000000204037824 */ /* 0x008fc600078e02f3 */
[----:B------:R-:W-:Y:S01]  /*20e0*/  STL [R1+0xe8], R8 ;  /* 0x0000e80801007387 */ /* 0x000fe20000100800 */
[----:B------:R-:W-:-:S03]  /*20f0*/  IMAD.IADD R4, R7, 0x1, R5 ;  /* 0x0000000107047824 */ /* 0x000fc600078e0205 */
[----:B------:R-:W-:Y:S04]  /*2100*/  STL [R1+0xd8], R7 ;  /* 0x0000d80701007387 */ /* 0x000fe80000100800 */
[----:B------:R1:W-:Y:S04]  /*2110*/  STL [R1+0x10], R3 ;  /* 0x0000100301007387 */ /* 0x0003e80000100800 */
[----:B------:R2:W-:Y:S01]  /*2120*/  STL [R1+0xe4], R4 ;  /* 0x0000e40401007387 */ /* 0x0005e20000100800 */
[--C-:B-1----:R-:W-:Y:S02]  /*2130*/  IMAD.IADD R3, R2, 0x1, R6.reuse ;  /* 0x0000000102037824 */ /* 0x102fe400078e0206 */
[----:B------:R-:W-:-:S02]  /*2140*/  IMAD.IADD R2, R0, 0x1, R6 ;  /* 0x0000000100027824 */ /* 0x000fc400078e0206 */
[----:B------:R-:W-:Y:S01]  /*2150*/  IMAD.IADD R0, R0, 0x1, R3 ;  /* 0x0000000100007824 */ /* 0x000fe200078e0203 */
[----:B------:R2:W-:Y:S04]  /*2160*/  STL [R1+0x1c], R3 ;  /* 0x00001c0301007387 */ /* 0x0005e80000100800 */
[----:B------:R2:W-:Y:S04]  /*2170*/  STL [R1+0x24], R2 ;  /* 0x0000240201007387 */ /* 0x0005e80000100800 */
[----:B------:R2:W-:Y:S02]  /*2180*/  STL [R1+0x20], R0 ;  /* 0x0000200001007387 */ /* 0x0005e40000100800 */
.L_x_632:
[----:B------:R-:W3:Y:S01]  /*2190*/  LDL R106, [R1+0xbc] ;  /* 0x0000bc00016a7983 */ /* 0x000ee20000100800 */
[----:B------:R-:W-:Y:S01]  /*21a0*/  ISETP.NE.U32.AND P0, PT, RZ, c[0x0][0x370], PT ;  /* 0x0000dc00ff007a0c */ /* 0x000fe20003f05070 */
[----:B------:R-:W-:Y:S01]  /*21b0*/  IMAD.MOV.U32 R13, RZ, RZ, 0x4 ;  /* 0x00000004ff0d7424 */ /* 0x000fe200078e00ff */
[----:B------:R-:W-:Y:S01]  /*21c0*/  ISETP.NE.U32.AND P2, PT, RZ, c[0x0][0x360], PT ;  /* 0x0000d800ff007a0c */ /* 0x000fe20003f45070 */
[----:B------:R-:W-:Y:S01]  /*21d0*/  IMAD.MOV.U32 R17, RZ, RZ, RZ ;  /* 0x000000ffff117224 */ /* 0x000fe200078e00ff */
[----:B------:R-:W-:Y:S01]  /*21e0*/  ISETP.NE.AND.EX P1, PT, RZ, c[0x0][0x374], PT, P0 ;  /* 0x0000dd00ff007a0c */ /* 0x000fe20003f25300 */
[----:B------:R-:W-:Y:S01]  /*21f0*/  IMAD.MOV.U32 R12, RZ, RZ, RZ ;  /* 0x000000ffff0c7224 */ /* 0x000fe200078e00ff */
[----:B------:R-:W-:-:S02]  /*2200*/  ISETP.NE.AND.EX P0, PT, RZ, c[0x0][0x364], PT, P2 ;  /* 0x0000d900ff007a0c */ /* 0x000fc40003f05320 */
[----:B------:R-:W-:-:S04]  /*2210*/  ISETP.NE.U32.AND P3, PT, RZ, c[0x0][0x348], PT ;  /* 0x0000d200ff007a0c */ /* 0x000fc80003f65070 */
[----:B------:R-:W-:-:S05]  /*2220*/  ISETP.NE.AND.EX P3, PT, RZ, c[0x0][0x34c], PT, P3 ;  /* 0x0000d300ff007a0c */ /* 0x000fca0003f65330 */
[----:B---3--:R-:W-:-:S04]  /*2230*/  @P1 IMAD.WIDE R6, R106, R13, c[0x0][0x370] ;  /* 0x0000dc006a061625 */ /* 0x008fc800078e020d */
[CC--:B--2---:R-:W-:Y:S01]  /*2240*/  @P0 IMAD.WIDE R4, R106.reuse, R13.reuse, c[0x0][0x360] ;  /* 0x0000d8006a040625 */ /* 0x0c4fe200078e020d */
[----:B------:R-:W2:Y:S03]  /*2250*/  @P1 LDG.E R17, [R6.64] ;  /* 0x0000000606111981 */ /* 0x000ea6000c1e1900 */
[----:B------:R-:W-:Y:S01]  /*2260*/  IMAD.WIDE R2, R106, R13, c[0x0][0x348] ;  /* 0x0000d2006a027625 */ /* 0x000fe200078e020d */
[----:B------:R-:W3:Y:S04]  /*2270*/  @P0 LDG.E R0, [R4.64] ;  /* 0x0000000604000981 */ /* 0x000ee8000c1e1900 */
[----:B------:R1:W5:Y:S01]  /*2280*/  @P3 LDG.E R12, [R2.64] ;  /* 0x00000006020c3981 */ /* 0x000362000c1e1900 */
[----:B------:R-:W-:Y:S03]  /*2290*/  YIELD ;  /* 0x0000000000007946 */ /* 0x000fe60003800000 */
[----:B--2---:R1:W-:Y:S04]  /*22a0*/  STL [R1+0x84], R17 ;  /* 0x0000841101007387 */ /* 0x0043e80000100800 */
[----:B---3--:R1:W-:Y:S01]  /*22b0*/  @P0 STL [R1+0x74], R0 ;  /* 0x0000740001000387 */ /* 0x0083e20000100800 */
[----:B------:R-:W-:Y:S05]  /*22c0*/  @P0 BRA `(.L_x_465) ;  /* 0x0000007000000947 */ /* 0x000fea0003800000 */
[----:B-1----:R-:W-:-:S05]  /*22d0*/  MOV R0, c[0x0][0x168] ;  /* 0x00005a0000007a02 */ /* 0x002fca0000000f00 */
[----:B------:R1:W-:Y:S01]  /*22e0*/  STL [R1+0x74], R0 ;  /* 0x0000740001007387 */ /* 0x0003e20000100800 */
[----:B------:R-:W-:Y:S05]  /*22f0*/  @!P3 BRA `(.L_x_465) ;  /* 0x000000400000b947 */ /* 0x000fea0003800000 */
[----:B-1----:R1:W2:Y:S04]  /*2300*/  LDG.E R0, [R2.64] ;  /* 0x0000000602007981 */ /* 0x0022a8000c1e1900 */
[----:B-1----:R-:W2:Y:S02]  /*2310*/  LDG.E R2, [R2.64+0x4] ;  /* 0x0000040602027981 */ /* 0x002ea4000c1e1900 */
[----:B--2---:R-:W-:-:S05]  /*2320*/  IADD3 R0, -R0, R2, RZ ;  /* 0x0000000200007210 */ /* 0x004fca0007ffe1ff */
[----:B------:R1:W-:Y:S02]  /*2330*/  STL [R1+0x74], R0 ;  /* 0x0000740001007387 */ /* 0x0003e40000100800 */
.L_x_465:
[----:B------:R-:W-:-:S04]  /*2340*/  ISETP.NE.U32.AND P0, PT, RZ, c[0x0][0x368], PT ;  /* 0x0000da00ff007a0c */ /* 0x000fc80003f05070 */
[----:B------:R-:W-:-:S13]  /*2350*/  ISETP.NE.AND.EX P0, PT, RZ, c[0x0][0x36c], PT, P0 ;  /* 0x0000db00ff007a0c */ /* 0x000fda0003f05300 */
[----:B------:R-:W-:Y:S05]  /*2360*/  @!P0 BRA `(.L_x_466) ;  /* 0x0000003000008947 */ /* 0x000fea0003800000 */
[----:B-1----:R-:W-:-:S05]  /*2370*/  IMAD.WIDE R2, R106, R13, c[0x0][0x368] ;  /* 0x0000da006a027625 */ /* 0x002fca00078e020d */
[----:B------:R1:W5:Y:S01]  /*2380*/  LDG.E R0, [R2.64] ;  /* 0x0000000602007981 */ /* 0x000362000c1e1900 */
[----:B------:R-:W-:Y:S05]  /*2390*/  BRA `(.L_x_467) ;  /* 0x0000008000007947 */ /* 0x000fea0003800000 */
.L_x_466:
[----:B------:R-:W-:Y:S01]  /*23a0*/  ISETP.NE.U32.AND P0, PT, RZ, c[0x0][0x350], PT ;  /* 0x0000d400ff007a0c */ /* 0x000fe20003f05070 */
[----:B-1----:R-:W-:-:S03]  /*23b0*/  IMAD.U32 R0, RZ, RZ, UR5 ;  /* 0x00000005ff007e24 */ /* 0x002fc6000f8e00ff */
[----:B------:R-:W-:-:S13]  /*23c0*/  ISETP.NE.AND.EX P0, PT, RZ, c[0x0][0x354], PT, P0 ;  /* 0x0000d500ff007a0c */ /* 0x000fda0003f05300 */
[----:B------:R-:W-:Y:S05]  /*23d0*/  @!P0 BRA `(.L_x_467) ;  /* 0x0000004000008947 */ /* 0x000fea0003800000 */
[----:B------:R-:W-:-:S05]  /*23e0*/  IMAD.WIDE R2, R106, R13, c[0x0][0x350] ;  /* 0x0000d4006a027625 */ /* 0x000fca00078e020d */
[----:B------:R-:W2:Y:S04]  /*23f0*/  LDG.E R4, [R2.64] ;  /* 0x0000000602047981 */ /* 0x000ea8000c1e1900 */
[----:B------:R-:W2:Y:S02]  /*2400*/  LDG.E R0, [R2.64+0x4] ;  /* 0x0000040602007981 */ /* 0x000ea4000c1e1900 */
[----:B--2---:R-:W-:Y:S02]  /*2410*/  IADD3 R0, -R4, R0, RZ ;  /* 0x0000000004007210 */ /* 0x004fe40007ffe1ff */
.L_x_467:
[----:B-1----:R-:W2:Y:S04]  /*2420*/  LDL R3, [R1+0x74] ;  /* 0x0000740001037983 */ /* 0x002ea80000100800 */
[----:B------:R-:W3:Y:S04]  /*2430*/  LDL.LU R2, [R1+0xb4] ;  /* 0x0000b40001027983 */ /* 0x000ee80000300800 */
[----:B------:R-:W4:Y:S01]  /*2440*/  LDL.LU R19, [R1+0x28] ;  /* 0x0000280001137983 */ /* 0x000f220000300800 */
[----:B------:R-:W-:-:S02]  /*2450*/  IMAD.MOV.U32 R6, RZ, RZ, c[0x0][0x32c] ;  /* 0x0000cb00ff067624 */ /* 0x000fc400078e00ff */
[----:B-----5:R-:W-:-:S03]  /*2460*/  IMAD.IADD R111, R0, 0x1, -R17 ;  /* 0x00000001006f7824 */ /* 0x020fc600078e0a11 */
[----:B------:R-:W-:Y:S01]  /*2470*/  ISETP.GE.AND P1, PT, R6, 0x1, PT ;  /* 0x000000010600780c */ /* 0x000fe20003f26270 */
[----:B--2---:R-:W-:Y:S02]  /*2480*/  IMAD.MOV.U32 R114, RZ, RZ, R3 ;  /* 0x000000ffff727224 */ /* 0x004fe400078e0003 */
[----:B------:R-:W-:Y:S02]  /*2490*/  IMAD.MOV.U32 R3, RZ, RZ, c[0x0][0x2c4] ;  /* 0x0000b100ff037624 */ /* 0x000fe400078e00ff */
[----:B---3--:R-:W-:-:S03]  /*24a0*/  IMAD.SHL.U32 R14, R2, 0x80, RZ ;  /* 0x00000080020e7824 */ /* 0x008fc600078e00ff */
[----:B------:R-:W-:Y:S02]  /*24b0*/  ISETP.NE.AND P4, PT, R3, 0x1, PT ;  /* 0x000000010300780c */ /* 0x000fe40003f85270 */
[----:B----4-:R-:W-:Y:S01]  /*24c0*/  LOP3.LUT R19, R19, 0xfffffeff, RZ, 0xc0, !PT ;  /* 0xfffffeff13137812 */ /* 0x010fe200078ec0ff */
[----:B------:R1:W-:Y:S01]  /*24d0*/  STL [R1+0xac], R14 ;  /* 0x0000ac0e01007387 */ /* 0x0003e20000100800 */
[----:B------:R-:W-:-:S03]  /*24e0*/  IADD3 R2, R14, 0x7f, RZ ;  /* 0x0000007f0e027810 */ /* 0x000fc60007ffe0ff */
[----:B------:R1:W-:Y:S02]  /*24f0*/  STL [R1+0x78], R111 ;  /* 0x0000786f01007387 */ /* 0x0003e40000100800 */
[----:B------:R-:W-:-:S04]  /*2500*/  IMAD.MOV.U32 R0, RZ, RZ, R2 ;  /* 0x000000ffff007224 */ /* 0x000fc800078e0002 */
[----:B------:R-:W-:Y:S01]  /*2510*/  @P4 LOP3.LUT R19, R19, 0x100, RZ, 0xfc, !PT ;  /* 0x0000010013134812 */ /* 0x000fe200078efcff */
[----:B------:R-:W-:Y:S01]  /*2520*/  @P4 IMAD.HI.U32 R3, R2, c[0x0][0x2c8], RZ ;  /* 0x0000b20002034a27 */ /* 0x000fe200078e00ff */
[----:B------:R-:W-:Y:S02]  /*2530*/  IADD3 R2, R111, 0x1, -R114 ;  /* 0x000000016f027810 */ /* 0x000fe40007ffe872 */
[----:B------:R-:W-:Y:S02]  /*2540*/  LOP3.LUT R19, R19, 0xfffffdff, RZ, 0xc0, !PT ;  /* 0xfffffdff13137812 */ /* 0x000fe400078ec0ff */
[----:B------:R-:W-:Y:S02]  /*2550*/  @P4 SHF.R.U32.HI R0, RZ, c[0x0][0x2cc], R3 ;  /* 0x0000b300ff004a19 */ /* 0x000fe40000011603 */
[----:B------:R-:W-:-:S03]  /*2560*/  @P1 LOP3.LUT R19, R19, 0x200, RZ, 0xfc, !PT ;  /* 0x0000020013131812 */ /* 0x000fc600078efcff */
[----:B------:R-:W-:Y:S02]  /*2570*/  IMAD.IADD R0, R2, 0x1, R0 ;  /* 0x0000000102007824 */ /* 0x000fe400078e0200 */
[----:B------:R1:W-:Y:S03]  /*2580*/  STL [R1+0x28], R19 ;  /* 0x0000281301007387 */ /* 0x0003e60000100800 */
[----:B------:R-:W-:Y:S01]  /*2590*/  IADD3 R3, R0, c[0x0][0x328], RZ ;  /* 0x0000ca0000037a10 */ /* 0x000fe20007ffe0ff */
[----:B------:R-:W-:Y:S05]  /*25a0*/  @!P1 BRA `(.L_x_468) ;  /* 0x0000010000009947 */ /* 0x000fea0003800000 */
[C---:B------:R-:W-:Y:S01]  /*25b0*/  ISETP.GT.AND P0, PT, R0.reuse, RZ, PT ;  /* 0x000000ff0000720c */ /* 0x040fe20003f04270 */
[----:B------:R-:W-:Y:S01]  /*25c0*/  BSSY B0, `(.L_x_469) ;  /* 0x000000c000007945 */ /* 0x000fe20003800000 */
[----:B------:R-:W-:-:S11]  /*25d0*/  IADD3 R2, R0, -0x1, RZ ;  /* 0xffffffff00027810 */ /* 0x000fd60007ffe0ff */
[----:B------:R-:W-:Y:S05]  /*25e0*/  @P0 BRA `(.L_x_470) ;  /* 0x0000006000000947 */ /* 0x000fea0003800000 */
[----:B------:R-:W-:Y:S01]  /*25f0*/  ISETP.NE.AND P0, PT, R6, 0x1, PT ;  /* 0x000000010600780c */ /* 0x000fe20003f05270 */
[----:B------:R-:W-:-:S12]  /*2600*/  IMAD.MOV R0, RZ, RZ, -R0 ;  /* 0x000000ffff007224 */ /* 0x000fd800078e0a00 */
[----:B------:R-:W-:-:S05]  /*2610*/  @P0 IMAD.HI.U32 R2, R0, c[0x0][0x330], RZ ;  /* 0x0000cc0000020a27 */ /* 0x000fca00078e00ff */
[----:B------:R-:W-:-:S04]  /*2620*/  @P0 SHF.R.U32.HI R0, RZ, c[0x0][0x334], R2 ;  /* 0x0000cd00ff000a19 */ /* 0x000fc80000011602 */
[----:B------:R-:W-:Y:S01]  /*2630*/  LOP3.LUT R2, RZ, R0, RZ, 0x33, !PT ;  /* 0x00000000ff027212 */ /* 0x000fe200078e33ff */
[----:B------:R-:W-:Y:S05]  /*2640*/  BRA `(.L_x_471) ;  /* 0x0000003000007947 */ /* 0x000fea0003800000 */
.L_x_470:
[----:B------:R-:W-:-:S13]  /*2650*/  ISETP.NE.AND P0, PT, R6, 0x1, PT ;  /* 0x000000010600780c */ /* 0x000fda0003f05270 */
[----:B------:R-:W-:-:S05]  /*2660*/  @P0 IMAD.HI.U32 R0, R2, c[0x0][0x330], RZ ;  /* 0x0000cc0002000a27 */ /* 0x000fca00078e00ff */
[----:B------:R-:W-:Y:S02]  /*2670*/  @P0 SHF.R.U32.HI R2, RZ, c[0x0][0x334], R0 ;  /* 0x0000cd00ff020a19 */ /* 0x000fe40000011600 */
.L_x_471:
[----:B------:R-:W-:Y:S05]  /*2680*/  BSYNC B0 ;  /* 0x0000000000007941 */ /* 0x000fea0003800000 */
.L_x_469:
[----:B------:R-:W-:-:S05]  /*2690*/  IMAD R2, R2, R6, c[0x0][0x32c] ;  /* 0x0000cb0002027624 */ /* 0x000fca00078e0206 */
[----:B------:R-:W-:-:S03]  /*26a0*/  IMNMX R3, R3, R2, PT ;  /* 0x0000000203037217 */ /* 0x000fc60003800200 */
.L_x_468:
[----:B------:R-:W-:Y:S01]  /*26b0*/  IMAD.IADD R7, R111, 0x1, -R114 ;  /* 0x000000016f077824 */ /* 0x000fe200078e0a72 */
[----:B------:R-:W-:Y:S01]  /*26c0*/  IADD3 R3, R3, 0x2f, RZ ;  /* 0x0000002f03037810 */ /* 0x000fe20007ffe0ff */
[----:B------:R-:W-:Y:S01]  /*26d0*/  @P4 IMAD.HI.U32 R4, R14, c[0x0][0x2c8], RZ ;  /* 0x0000b2000e044a27 */ /* 0x000fe200078e00ff */
[----:B------:R-:W-:Y:S02]  /*26e0*/  IADD3 R2, R111, 0x2f, RZ ;  /* 0x0000002f6f027810 */ /* 0x000fe40007ffe0ff */
[----:B------:R2:W-:Y:S01]  /*26f0*/  STL [R1+0x58], R7 ;  /* 0x0000580701007387 */ /* 0x0005e20000100800 */
[----:B------:R-:W-:-:S04]  /*2700*/  IMAD.HI R5, R3, 0x2aaaaaab, RZ ;  /* 0x2aaaaaab03057827 */ /* 0x000fc800078e02ff */
[----:B------:R-:W-:-:S04]  /*2710*/  IMAD.HI R2, R2, 0x2aaaaaab, RZ ;  /* 0x2aaaaaab02027827 */ /* 0x000fc800078e02ff */
[----:B------:R-:W-:Y:S01]  /*2720*/  IMAD.MOV.U32 R0, RZ, RZ, R14 ;  /* 0x000000ffff007224 */ /* 0x000fe200078e000e */
[----:B------:R-:W-:Y:S02]  /*2730*/  @P4 SHF.R.U32.HI R0, RZ, c[0x0][0x2cc], R4 ;  /* 0x0000b300ff004a19 */ /* 0x000fe40000011604 */
[----:B------:R-:W-:Y:S02]  /*2740*/  SHF.R.U32.HI R4, RZ, 0x1f, R5 ;  /* 0x0000001fff047819 */ /* 0x000fe40000011605 */
[----:B------:R-:W-:Y:S01]  /*2750*/  SHF.R.U32.HI R3, RZ, 0x1f, R2 ;  /* 0x0000001fff037819 */ /* 0x000fe20000011602 */
[----:B------:R-:W-:Y:S01]  /*2760*/  IMAD.IADD R0, R7, 0x1, R0 ;  /* 0x0000000107007824 */ /* 0x000fe200078e0200 */
[----:B------:R-:W-:Y:S02]  /*2770*/  LEA.HI.SX32 R4, R5, R4, 0x1d ;  /* 0x0000000405047211 */ /* 0x000fe400078feaff */
[----:B------:R-:W-:Y:S02]  /*2780*/  LEA.HI.SX32 R3, R2, R3, 0x1d ;  /* 0x0000000302037211 */ /* 0x000fe400078feaff */
[----:B------:R-:W-:-:S02]  /*2790*/  IADD3 R2, R0, -c[0x0][0x324], RZ ;  /* 0x8000c90000027a10 */ /* 0x000fc40007ffe0ff */
[----:B------:R-:W-:Y:S01]  /*27a0*/  IMNMX R11, R3, R4, PT ;  /* 0x00000004030b7217 */ /* 0x000fe20003800200 */
[----:B------:R-:W-:Y:S05]  /*27b0*/  @!P1 BRA `(.L_x_472) ;  /* 0x000000f000009947 */ /* 0x000fea0003800000 */
[----:B------:R-:W-:Y:S01]  /*27c0*/  ISETP.GT.AND P0, PT, R0, -0x1, PT ;  /* 0xffffffff0000780c */ /* 0x000fe20003f04270 */
[----:B------:R-:W-:-:S12]  /*27d0*/  BSSY B0, `(.L_x_473) ;  /* 0x000000b000007945 */ /* 0x000fd80003800000 */
[----:B------:R-:W-:Y:S05]  /*27e0*/  @P0 BRA `(.L_x_474) ;  /* 0x0000006000000947 */ /* 0x000fea0003800000 */
[----:B------:R-:W-:Y:S02]  /*27f0*/  ISETP.NE.AND P0, PT, R6, 0x1, PT ;  /* 0x000000010600780c */ /* 0x000fe40003f05270 */
[----:B------:R-:W-:-:S11]  /*2800*/  LOP3.LUT R0, RZ, R0, RZ, 0x33, !PT ;  /* 0x00000000ff007212 */ /* 0x000fd600078e33ff */
[----:B------:R-:W-:-:S05]  /*2810*/  @P0 IMAD.HI.U32 R3, R0, c[0x0][0x330], RZ ;  /* 0x0000cc0000030a27 */ /* 0x000fca00078e00ff */
[----:B------:R-:W-:-:S04]  /*2820*/  @P0 SHF.R.U32.HI R0, RZ, c[0x0][0x334], R3 ;  /* 0x0000cd00ff000a19 */ /* 0x000fc80000011603 */
[----:B------:R-:W-:Y:S01]  /*2830*/  LOP3.LUT R0, RZ, R0, RZ, 0x33, !PT ;  /* 0x00000000ff007212 */ /* 0x000fe200078e33ff */
[----:B------:R-:W-:Y:S05]  /*2840*/  BRA `(.L_x_475) ;  /* 0x0000003000007947 */ /* 0x000fea0003800000 */
.L_x_474:
[----:B------:R-:W-:-:S13]  /*2850*/  ISETP.NE.AND P0, PT, R6, 0x1, PT ;  /* 0x000000010600780c */ /* 0x000fda0003f05270 */
[----:B------:R-:W-:-:S05]  /*2860*/  @P0 IMAD.HI.U32 R3, R0, c[0x0][0x330], RZ ;  /* 0x0000cc0000030a27 */ /* 0x000fca00078e00ff */
[----:B------:R-:W-:Y:S02]  /*2870*/  @P0 SHF.R.U32.HI R0, RZ, c[0x0][0x334], R3 ;  /* 0x0000cd00ff000a19 */ /* 0x000fe40000011603 */
.L_x_475:
[----:B------:R-:W-:Y:S05]  /*2880*/  BSYNC B0 ;  /* 0x0000000000007941 */ /* 0x000fea0003800000 */
.L_x_473:
[----:B------:R-:W-:-:S05]  /*2890*/  IMAD R0, R0, c[0x0][0x32c], RZ ;  /* 0x0000cb0000007a24 */ /* 0x000fca00078e02ff */
[----:B------:R-:W-:-:S04]  /*28a0*/  IMNMX R2, R2, R0, !PT ;  /* 0x0000000002027217 */ /* 0x000fc80007800200 */
.L_x_472:
[----:B------:R-:W3:Y:S01]  /*28b0*/  LDL R16, [R1+0xb8] ;  /* 0x0000b80001107983 */ /* 0x000ee20000100800 */
[----:B------:R-:W-:Y:S01]  /*28c0*/  IMAD.HI R2, R2, 0x2aaaaaab, RZ ;  /* 0x2aaaaaab02027827 */ /* 0x000fe200078e02ff */
[----:B------:R-:W-:Y:S04]  /*28d0*/  BSSY B0, `(.L_x_476) ;  /* 0x000002e000007945 */ /* 0x000fe80003800000 */
[----:B------:R-:W-:-:S04]  /*28e0*/  SHF.R.U32.HI R0, RZ, 0x1f, R2 ;  /* 0x0000001fff007819 */ /* 0x000fc80000011602 */
[----:B------:R-:W-:-:S04]  /*28f0*/  LEA.HI.SX32 R2, R2, R0, 0x1d ;  /* 0x0000000002027211 */ /* 0x000fc800078feaff */
[----:B------:R-:W-:Y:S01]  /*2900*/  IMNMX R6, RZ, R2, !PT ;  /* 0x00000002ff067217 */ /* 0x000fe20007800200 */
[----:B------:R-:W-:-:S03]  /*2910*/  IMAD.MOV.U32 R2, RZ, RZ, RZ ;  /* 0x000000ffff027224 */ /* 0x000fc600078e00ff */
[----:B------:R-:W-:Y:S02]  /*2920*/  ISETP.GT.AND P0, PT, R11, R6, PT ;  /* 0x000000060b00720c */ /* 0x000fe40003f04270 */
[C---:B---3--:R-:W-:Y:S02]  /*2930*/  LOP3.LUT R0, R16.reuse, 0xff000000, RZ, 0xc0, !PT ;  /* 0xff00000010007812 */ /* 0x048fe400078ec0ff */
        /* <DEDUP_REMOVED lines=8> */
[----:B------:R-:W-:-:S04]  /*29c0*/  ISETP.NE.AND P0, PT, R5, RZ, PT ;  /* 0x000000ff0500720c */ /* 0x000fc80003f05270 */
[----:B------:R-:W-:-:S04]  /*29d0*/  SEL R0, R5, c[0x0][0x338], P0 ;  /* 0x0000ce0005007a07 */ /* 0x000fc80000000000 */
[----:B------:R-:W-:Y:S02]  /*29e0*/  IABS R3, R0 ;  /* 0x0000000000037213 */ /* 0x000fe40000000000 */
[----:B--2---:R-:W-:Y:S02]  /*29f0*/  IADD3 R7, R0, -0x1, R11 ;  /* 0xffffffff00077810 */ /* 0x004fe40007ffe00b */
[----:B------:R-:W2:Y:S03]  /*2a00*/  I2F.RP R2, R3 ;  /* 0x0000000300027306 */ /* 0x000ea60000209400 */
[----:B------:R-:W-:-:S05]  /*2a10*/  IMAD.IADD R7, R7, 0x1, -R6 ;  /* 0x0000000107077824 */ /* 0x000fca00078e0a06 */
[----:B------:R-:W-:Y:S01]  /*2a20*/  IABS R10, R7 ;  /* 0x00000007000a7213 */ /* 0x000fe20000000000 */
[----:B--2---:R-:W2:Y:S02]  /*2a30*/  MUFU.RCP R2, R2 ;  /* 0x0000000200027308 */ /* 0x004ea40000001000 */
[----:B--2---:R-:W-:-:S06]  /*2a40*/  IADD3 R2, R2, 0xffffffe, RZ ;  /* 0x0ffffffe02027810 */ /* 0x004fcc0007ffe0ff */
[----:B---3--:R-:W2:Y:S02]  /*2a50*/  F2I.FTZ.U32.TRUNC.NTZ R5, R2 ;  /* 0x0000000200057305 */ /* 0x008ea4000021f000 */
[----:B--2---:R-:W-:-:S04]  /*2a60*/  IMAD.MOV R2, RZ, RZ, -R5 ;  /* 0x000000ffff027224 */ /* 0x004fc800078e0a05 */
        /* <DEDUP_REMOVED lines=20> */
.L_x_477:
[----:B------:R-:W-:Y:S05]  /*2bb0*/  BSYNC B0 ;  /* 0x0000000000007941 */ /* 0x000fea0003800000 */
.L_x_476:
[----:B------:R-:W-:Y:S01]  /*2bc0*/  IMAD R3, R15, R2, R6 ;  /* 0x000000020f037224 */ /* 0x000fe200078e0206 */
[----:B------:R-:W-:Y:S01]  /*2bd0*/  PRMT R0, RZ, 0x7610, R0 ;  /* 0x00007610ff007816 */ /* 0x000fe20000000000 */
[----:B---3--:R-:W-:Y:S01]  /*2be0*/  IMAD.MOV.U32 R15, RZ, RZ, RZ ;  /* 0x000000ffff0f7224 */ /* 0x008fe200078e00ff */
[----:B------:R-:W-:Y:S01]  /*2bf0*/  MOV R18, RZ ;  /* 0x000000ff00127202 */ /* 0x000fe20000000f00 */
        /* <DEDUP_REMOVED lines=10> */
[----:B------:R3:W-:Y:S01]  /*2ca0*/  STL [R1+0x38], R110 ;  /* 0x0000386e01007387 */ /* 0x0007e20000100800 */
        /* <DEDUP_REMOVED lines=59> */
[----:B---3--:R-:W-:-:S04]  /*3060*/  ISETP.NE.U32.AND P0, PT, RZ, c[0x0][0x340], PT ;  /* 0x0000d000ff007a0c */ /* 0x008fc80003f05070 */
[----:B------:R-:W-:-:S13]  /*3070*/  ISETP.NE.AND.EX P0, PT, RZ, c[0x0][0x344], PT, P0 ;  /* 0x0000d100ff007a0c */ /* 0x000fda0003f05300 */
[----:B------:R-:W-:-:S05]  /*3080*/  @P0 IMAD.WIDE R2, R106, R13, c[0x0][0x340] ;  /* 0x0000d0006a020625 */ /* 0x000fca00078e020d */
[----:B------:R3:W5:Y:S01]  /*3090*/  @P0 LDG.E R0, [R2.64] ;  /* 0x0000000602000981 */ /* 0x000762000c1e1900 */
[----:B------:R-:W-:Y:S01]  /*30a0*/  WARPSYNC 0xffffffff ;  /* 0xffffffff00007948 */ /* 0x000fe20003800000 */
[----:B--2---:R-:W-:Y:S02]  /*30b0*/  SEL R7, R106, RZ, !P3 ;  /* 0x000000ff6a077207 */ /* 0x004fe40005800000 */
[----:B---3--:R-:W-:-:S04]  /*30c0*/  SHF.R.S32.HI R2, RZ, 0x1f, R106 ;  /* 0x0000001fff027819 */ /* 0x008fc8000001146a */
[----:B------:R-:W-:Y:S01]  /*30d0*/  SEL R5, R2, RZ, !P3 ;  /* 0x000000ff02057207 */ /* 0x000fe20005800000 */
[----:B------:R-:W-:-:S03]  /*30e0*/  @!P0 IMAD.MOV.U32 R0, RZ, RZ, R106 ;  /* 0x000000ffff008224 */ /* 0x000fc600078e006a */
[----:B------:R-:W2:Y:S01]  /*30f0*/  LDL R107, [R1+0x174] ;  /* 0x00017400016b7983 */ /* 0x000ea20000100800 */
[----:B------:R-:W-:Y:S01]  /*3100*/  IMAD.MOV.U32 R23, RZ, RZ, 0x30 ;  /* 0x00000030ff177424 */ /* 0x000fe200078e00ff */
[----:B-----5:R-:W-:Y:S01]  /*3110*/  SHF.R.S32.HI R3, RZ, 0x1f, R0 ;  /* 0x0000001fff037819 */ /* 0x020fe20000011400 */
[----:B------:R-:W-:Y:S02]  /*3120*/  IMAD.MOV.U32 R2, RZ, RZ, c[0x0][0x2b8] ;  /* 0x0000ae00ff027624 */ /* 0x000fe400078e00ff */
[----:B------:R-:W-:Y:S02]  /*3130*/  IMAD R57, R110, R23, -0x30 ;  /* 0xffffffd06e397424 */ /* 0x000fe400078e0217 */
[----:B------:R-:W-:Y:S01]  /*3140*/  IMAD.WIDE.U32 R8, R0, c[0x0][0x2b0], RZ ;  /* 0x0000ac0000087a25 */ /* 0x000fe200078e00ff */
[----:B------:R-:W-:-:S03]  /*3150*/  ISETP.NE.AND P1, PT, R2, 0x1, PT ;  /* 0x000000010200780c */ /* 0x000fc60003f25270 */
[----:B------:R-:W-:Y:S01]  /*3160*/  IMAD.MOV.U32 R106, RZ, RZ, R19 ;  /* 0x000000ffff6a7224 */ /* 0x000fe200078e0013 */
[----:B------:R-:W-:Y:S01]  /*3170*/  STL.64 [R1+0x90], R8 ;  /* 0x0000900801007387 */ /* 0x000fe20000100a00 */
[----:B------:R-:W-:-:S03]  /*3180*/  IMAD.MOV.U32 R27, RZ, RZ, RZ ;  /* 0x000000ffff1b7224 */ /* 0x000fc600078e00ff */
[----:B------:R-:W-:-:S05]  /*3190*/  LOP3.LUT R106, R106, 0xffffff7f, RZ, 0xc0, !PT ;  /* 0xffffff7f6a6a7812 */ /* 0x000fca00078ec0ff */
[----:B------:R-:W-:Y:S02]  /*31a0*/  @P1 LOP3.LUT R106, R106, 0x80, RZ, 0xfc, !PT ;  /* 0x000000806a6a1812 */ /* 0x000fe400078efcff */
[----:B------:R-:W-:Y:S01]  /*31b0*/  LOP3.LUT R22, R16, 0xffff, RZ, 0xc0, !PT ;  /* 0x0000ffff10167812 */ /* 0x000fe200078ec0ff */
[----:B------:R-:W-:Y:S01]  /*31c0*/  IMAD R5, R5, c[0x0][0x1c0], RZ ;  /* 0x0000700005057a24 */ /* 0x000fe200078e02ff */
[----:B------:R-:W-:Y:S01]  /*31d0*/  BAR.SYNC.DEFER_BLOCKING 0x0 ;  /* 0x0000000000007b1d */ /* 0x000fe20000010000 */
[----:B--2---:R-:W-:-:S04]  /*31e0*/  IMAD.IADD R2, R107, 0x1, R57 ;  /* 0x000000016b027824 */ /* 0x004fc800078e0239 */
[C---:B------:R-:W-:Y:S01]  /*31f0*/  IMAD.IADD R21, R2.reuse, 0x1, R17 ;  /* 0x0000000102157824 */ /* 0x040fe200078e0211 */
[----:B------:R-:W-:Y:S01]  /*3200*/  ISETP.GE.AND P0, PT, R2, R111, PT ;  /* 0x0000006f0200720c */ /* 0x000fe20003f06270 */
[----:B------:R-:W-:Y:S02]  /*3210*/  IMAD R2, R3, c[0x0][0x2b0], RZ ;  /* 0x0000ac0003027a24 */ /* 0x000fe400078e02ff */
[----:B------:R-:W-:Y:S01]  /*3220*/  @P1 IMAD.HI.U32 R3, R21, c[0x0][0x2bc], RZ ;  /* 0x0000af0015031a27 */ /* 0x000fe200078e00ff */
[----:B------:R-:W-:-:S03]  /*3230*/  ISETP.GT.OR P0, PT, R107, 0x2f, P0 ;  /* 0x0000002f6b00780c */ /* 0x000fc60000704670 */
[----:B------:R-:W-:Y:S02]  /*3240*/  IMAD R2, R0, c[0x0][0x2b4], R2 ;  /* 0x0000ad0000027a24 */ /* 0x000fe400078e0202 */
[----:B-1----:R-:W-:Y:S01]  /*3250*/  IMAD.MOV.U32 R19, RZ, RZ, R21 ;  /* 0x000000ffff137224 */ /* 0x002fe200078e0015 */
[----:B------:R-:W-:Y:S01]  /*3260*/  @P1 SHF.R.U32.HI R19, RZ, c[0x0][0x2c0], R3 ;  /* 0x0000b000ff131a19 */ /* 0x000fe20000011603 */
[----:B------:R-:W-:-:S05]  /*3270*/  IMAD.IADD R4, R9, 0x1, R2 ;  /* 0x0000000109047824 */ /* 0x000fca00078e0202 */
[----:B------:R1:W-:Y:S01]  /*3280*/  STL [R1+0xa8], R4 ;  /* 0x0000a80401007387 */ /* 0x0003e20000100800 */
[----:B------:R-:W-:-:S03]  /*3290*/  @!P0 IADD3 R0, P1, R19, R8, RZ ;  /* 0x0000000813008210 */ /* 0x000fc60007f3e0ff */
[----:B------:R-:W2:Y:S01]  /*32a0*/  LDL R45, [R1+0x68] ;  /* 0x00006800012d7983 */ /* 0x000ea20000100800 */
[----:B------:R-:W-:Y:S02]  /*32b0*/  @!P0 LEA.HI.X.SX32 R3, R19, R4, 0x1, P1 ;  /* 0x0000000413038211 */ /* 0x000fe400008f0eff */
[C---:B------:R-:W-:Y:S01]  /*32c0*/  @!P0 LEA R2, P1, R0.reuse, c[0x0][0x2a0], 0x2 ;  /* 0x0000a80000028a11 */ /* 0x040fe200078210ff */
[----:B------:R-:W3:Y:S03]  /*32d0*/  LDL R25, [R1+0x3c] ;  /* 0x00003c0001197983 */ /* 0x000ee60000100800 */
[----:B------:R-:W-:Y:S01]  /*32e0*/  @!P0 LEA.HI.X R3, R0, c[0x0][0x2a4], R3, 0x2, P1 ;  /* 0x0000a90000038a11 */ /* 0x000fe200008f1403 */
[----:B------:R-:W4:Y:S04]  /*32f0*/  LDL R46, [R1+0x204] ;  /* 0x00020400012e7983 */ /* 0x000f280000100800 */
[----:B------:R-:W4:Y:S04]  /*3300*/  LDL R35, [R1+0x64] ;  /* 0x0000640001237983 */ /* 0x000f280000100800 */
[----:B------:R-:W4:Y:S04]  /*3310*/  LDL R26, [R1+0x208] ;  /* 0x00020800011a7983 */ /* 0x000f280000100800 */
[----:B------:R-:W4:Y:S04]  /*3320*/  LDL R33, [R1+0x6c] ;  /* 0x00006c0001217983 */ /* 0x000f280000100800 */
[----:B------:R-:W4:Y:S04]  /*3330*/  LDL R44, [R1+0x200] ;  /* 0x00020000012c7983 */ /* 0x000f280000100800 */
[----:B------:R-:W4:Y:S04]  /*3340*/  LDL R34, [R1+0x1fc] ;  /* 0x0001fc0001227983 */ /* 0x000f280000100800 */
[----:B------:R-:W4:Y:S04]  /*3350*/  LDL R32, [R1+0x2c] ;  /* 0x00002c0001207983 */ /* 0x000f280000100800 */
[----:B------:R1:W4:Y:S01]  /*3360*/  @!P0 LDG.E R27, [R2.64] ;  /* 0x00000006021b8981 */ /* 0x000322000c1e1900 */
[----:B------:R-:W-:-:S05]  /*3370*/  SHF.R.S32.HI R0, RZ, 0x1f, R12 ;  /* 0x0000001fff007819 */ /* 0x000fca000001140c */
[----:B------:R-:W-:-:S04]  /*3380*/  IMAD R0, R0, c[0x0][0x178], RZ ;  /* 0x00005e0000007a24 */ /* 0x000fc800078e02ff */
[----:B------:R-:W-:Y:S02]  /*3390*/  IMAD R0, R12, c[0x0][0x17c], R0 ;  /* 0x00005f000c007a24 */ /* 0x000fe400078e0200 */
[----:B-1----:R-:W-:-:S04]  /*33a0*/  IMAD.IADD R4, R107, 0x1, R14 ;  /* 0x000000016b047824 */ /* 0x002fc800078e020e */
[----:B------:R-:W-:-:S04]  /*33b0*/  @P4 IMAD.HI.U32 R6, R4, c[0x0][0x2c8], RZ ;  /* 0x0000b20004064a27 */ /* 0x000fc800078e00ff */
[----:B------:R-:W-:-:S04]  /*33c0*/  IMAD.WIDE.U32 R2, R12, c[0x0][0x178], RZ ;  /* 0x00005e000c027a25 */ /* 0x000fc800078e00ff */
[----:B------:R-:W-:-:S04]  /*33d0*/  IMAD.IADD R3, R3, 0x1, R0 ;  /* 0x0000000103037824 */ /* 0x000fc800078e0200 */
[----:B------:R-:W-:-:S04]  /*33e0*/  IMAD.WIDE.U32 R2, R22, c[0x0][0x1b8], R2 ;  /* 0x00006e0016027a25 */ /* 0x000fc800078e0002 */
[----:B------:R-:W-:Y:S01]  /*33f0*/  IMAD.MOV.U32 R0, RZ, RZ, R4 ;  /* 0x000000ffff007224 */ /* 0x000fe200078e0004 */
[----:B------:R-:W-:Y:S01]  /*3400*/  @P4 SHF.R.U32.HI R0, RZ, c[0x0][0x2cc], R6 ;  /* 0x0000b300ff004a19 */ /* 0x000fe20000011606 */
[----:B------:R-:W-:Y:S01]  /*3410*/  IMAD R3, R22, c[0x0][0x1bc], R3 ;  /* 0x00006f0016037a24 */ /* 0x000fe200078e0203 */
[----:B------:R-:W1:Y:S01]  /*3420*/  S2R R8, SR_TID.X ;  /* 0x0000000000087919 */ /* 0x000e620000002100 */
[C---:B------:R-:W-:Y:S02]  /*3430*/  IMAD R6, R7.reuse, c[0x0][0x1c4], R5 ;  /* 0x0000710007067a24 */ /* 0x040fe400078e0205 */
[----:B------:R-:W-:Y:S01]  /*3440*/  IMAD.WIDE.U32 R2, R7, c[0x0][0x1c0], R2 ;  /* 0x0000700007027a25 */ /* 0x000fe200078e0002 */
[----:B------:R-:W-:-:S03]  /*3450*/  SHF.R.S32.HI R7, RZ, 0x1f, R0 ;  /* 0x0000001fff077819 */ /* 0x000fc60000011400 */
        /* <DEDUP_REMOVED lines=10> */
[----:B------:R-:W-:Y:S01]  /*3500*/  IMAD.WIDE.U32 R2, R4, c[0x0][0x1a8], R2 ;  /* 0x00006a0004027a25 */ /* 0x000fe200078e0002 */
[----:B-1----:R-:W-:-:S03]  /*3510*/  SHF.R.S32.HI R24, RZ, 0x1f, R8 ;  /* 0x0000001fff187819 */ /* 0x002fc60000011408 */
[----:B------:R-:W-:Y:S01]  /*3520*/  IMAD.IADD R0, R3, 0x1, R0 ;  /* 0x0000000103007824 */ /* 0x000fe200078e0200 */
[----:B------:R-:W-:Y:S02]  /*3530*/  LEA R17, P0, R2, c[0x0][0x160], 0x1 ;  /* 0x0000580002117a11 */ /* 0x000fe400078008ff */
[----:B------:R-:W-:Y:S02]  /*3540*/  LEA.HI R24, R24, R8, RZ, 0x3 ;  /* 0x0000000818187211 */ /* 0x000fe400078f18ff */
[----:B------:R-:W-:Y:S01]  /*3550*/  LEA.HI.X R16, R2, c[0x0][0x164], R0, 0x1, P0 ;  /* 0x0000590002107a11 */ /* 0x000fe200000f0c00 */
[----:B------:R-:W2:Y:S01]  /*3560*/  SHFL.IDX PT, R3, R17, RZ, 0x181f ;  /* 0x00181fff11037589 */ /* 0x000ea200000e0000 */
[----:B------:R-:W-:Y:S01]  /*3570*/  SHF.R.S32.HI R24, RZ, 0x3, R24 ;  /* 0x00000003ff187819 */ /* 0x000fe20000011418 */
[----:B------:R-:W-:Y:S02]  /*3580*/  IMAD R20, R114, c[0x0][0x2c4], RZ ;  /* 0x0000b10072147a24 */ /* 0x000fe400078e02ff */
[----:B------:R-:W4:Y:S02]  /*3590*/  SHFL.IDX PT, R4, R16, RZ, 0x181f ;  /* 0x00181fff10047589 */ /* 0x000f2400000e0000 */
[----:B------:R-:W-:-:S05]  /*35a0*/  IMAD.IADD R18, R24, 0x1, R14 ;  /* 0x0000000118127824 */ /* 0x000fca00078e020e */
[C---:B------:R-:W-:Y:S01]  /*35b0*/  ISETP.GE.AND P0, PT, R18.reuse, R20, PT ;  /* 0x000000141200720c */ /* 0x040fe20003f06270 */
[----:B------:R-:W1:Y:S01]  /*35c0*/  SHFL.IDX PT, R0, R17, 0x1, 0x181f ;  /* 0x00381f0011007f89 */ /* 0x000e6200000e0000 */
[----:B------:R-:W-:-:S03]  /*35d0*/  IADD3 R5, R18, 0x20, RZ ;  /* 0x0000002012057810 */ /* 0x000fc60007ffe0ff */
[----:B------:R-:W1:Y:S01]  /*35e0*/  SHFL.IDX PT, R2, R16, 0x1, 0x181f ;  /* 0x00381f0010027f89 */ /* 0x000e6200000e0000 */
[----:B------:R-:W-:-:S04]  /*35f0*/  IMAD.WIDE.U32 R30, R22, c[0x0][0x1e8], RZ ;  /* 0x00007a00161e7a25 */ /* 0x000fc800078e00ff */
[----:B------:R-:W-:-:S03]  /*3600*/  IMAD R28, R22, c[0x0][0x1ec], R31 ;  /* 0x00007b00161c7a24 */ /* 0x000fc600078e021f */
[CC--:B--2---:R-:W-:Y:S02]  /*3610*/  @!P0 LEA R10, P2, R45.reuse, R3.reuse, 0x1 ;  /* 0x000000032d0a8211 */ /* 0x0c4fe400078408ff */
[----:B------:R-:W-:Y:S02]  /*3620*/  ISETP.GE.AND P3, PT, R45, c[0x0][0x198], PT ;  /* 0x000066002d007a0c */ /* 0x000fe40003f66270 */
[CC--:B---3--:R-:W-:Y:S02]  /*3630*/  @!P0 LEA R12, P1, R25.reuse, R3.reuse, 0x1 ;  /* 0x00000003190c8211 */ /* 0x0c8fe400078208ff */
[----:B------:R-:W-:Y:S02]  /*3640*/  ISETP.GE.AND P4, PT, R25, c[0x0][0x198], PT ;  /* 0x0000660019007a0c */ /* 0x000fe40003f86270 */
[----:B----4-:R-:W-:Y:S02]  /*3650*/  @!P0 LEA.HI.X R11, R45, R4, R46, 0x1, P2 ;  /* 0x000000042d0b8211 */ /* 0x010fe400010f0c2e */
[----:B------:R-:W-:-:S02]  /*3660*/  @!P0 LEA R8, P2, R35, R3, 0x1 ;  /* 0x0000000323088211 */ /* 0x000fc400078408ff */
[----:B------:R-:W-:Y:S02]  /*3670*/  ISETP.GE.AND P5, PT, R35, c[0x0][0x198], PT ;  /* 0x0000660023007a0c */ /* 0x000fe40003fa6270 */
[----:B------:R-:W-:Y:S02]  /*3680*/  @!P0 LEA.HI.X R13, R25, R4, R26, 0x1, P1 ;  /* 0x00000004190d8211 */ /* 0x000fe400008f0c1a */
[----:B------:R-:W-:Y:S02]  /*3690*/  ISETP.GE.AND P1, PT, R5, R20, PT ;  /* 0x000000140500720c */ /* 0x000fe40003f26270 */
[----:B------:R-:W-:Y:S02]  /*36a0*/  ISETP.GE.AND P6, PT, R33, c[0x0][0x198], PT ;  /* 0x0000660021007a0c */ /* 0x000fe40003fc6270 */
[----:B------:R-:W-:Y:S02]  /*36b0*/  @!P0 LEA.HI.X R9, R35, R4, R44, 0x1, P2 ;  /* 0x0000000423098211 */ /* 0x000fe400010f0c2c */
[----:B------:R-:W-:-:S04]  /*36c0*/  @!P0 LEA R6, P2, R33, R3, 0x1 ;  /* 0x0000000321068211 */ /* 0x000fc800078408ff */
[----:B------:R-:W-:Y:S01]  /*36d0*/  @!P0 LEA.HI.X R7, R33, R4, R34, 0x1, P2 ;  /* 0x0000000421078211 */ /* 0x000fe200010f0c22 */
[----:B------:R2:W-:Y:S04]  /*36e0*/  @!P0 LDGSTS.E.BYPASS.LTC128B.128 [R32+0x4080], [R12.64], !P4 ;  /* 0x040800000c208fae */ /* 0x0005e8000e101d46 */
[----:B------:R3:W-:Y:S04]  /*36f0*/  @!P0 LDGSTS.E.BYPASS.LTC128B.128 [R32+0x8080], [R10.64], !P3 ;  /* 0x080800000a208fae */ /* 0x0007e8000d901d46 */
[----:B------:R4:W-:Y:S04]  /*3700*/  @!P0 LDGSTS.E.BYPASS.LTC128B.128 [R32+0xc080], [R8.64], !P5 ;  /* 0x0c08000008208fae */ /* 0x0009e8000e901d46 */
[----:B------:R2:W-:Y:S01]  /*3710*/  @!P0 LDGSTS.E.BYPASS.LTC128B.128 [R32+0x10080], [R6.64], !P6 ;  /* 0x1008000006208fae */ /* 0x0005e2000f101d46 */
[----:B-1----:R-:W-:-:S04]  /*3720*/  @!P1 LEA R14, P2, R25, R0, 0x1 ;  /* 0x00000000190e9211 */ /* 0x002fc800078408ff */
[----:B------:R-:W-:Y:S02]  /*3730*/  @!P1 LEA.HI.X R15, R25, R2, R26, 0x1, P2 ;  /* 0x00000002190f9211 */ /* 0x000fe400010f0c1a */
[----:B------:R-:W-:-:S03]  /*3740*/  IADD3 R3, R18, 0x40, RZ ;  /* 0x0000004012037810 */ /* 0x000fc60007ffe0ff */
[----:B------:R1:W-:Y:S01]  /*3750*/  @!P1 LDGSTS.E.BYPASS.LTC128B.128 [R32+0x5080], [R14.64], !P4 ;  /* 0x050800000e209fae */ /* 0x0003e2000e101d46 */
[----:B----4-:R-:W-:-:S04]  /*3760*/  @!P1 LEA R8, P0, R45, R0, 0x1 ;  /* 0x000000002d089211 */ /* 0x010fc800078008ff */
[----:B------:R-:W-:Y:S02]  /*3770*/  @!P1 LEA.HI.X R9, R45, R2, R46, 0x1, P0 ;  /* 0x000000022d099211 */ /* 0x000fe400000f0c2e */
[----:B--2---:R-:W-:-:S03]  /*3780*/  @!P1 LEA R6, P0, R35, R0, 0x1 ;  /* 0x0000000023069211 */ /* 0x004fc600078008ff */
[----:B------:R2:W-:Y:S01]  /*3790*/  @!P1 LDGSTS.E.BYPASS.LTC128B.128 [R32+0x9080], [R8.64], !P3 ;  /* 0x0908000008209fae */ /* 0x0005e2000d901d46 */
[----:B------:R-:W-:Y:S02]  /*37a0*/  @!P1 LEA.HI.X R7, R35, R2, R44, 0x1, P0 ;  /* 0x0000000223079211 */ /* 0x000fe400000f0c2c */
[C---:B------:R-:W-:Y:S02]  /*37b0*/  @!P1 LEA R4, P0, R33.reuse, R0, 0x1 ;  /* 0x0000000021049211 */ /* 0x040fe400078008ff */
[----:B------:R-:W2:Y:S02]  /*37c0*/  SHFL.IDX PT, R0, R17, 0x2, 0x181f ;  /* 0x00581f0011007f89 */ /* 0x000ea400000e0000 */
[----:B------:R-:W-:Y:S02]  /*37d0*/  @!P1 LEA.HI.X R5, R33, R2, R34, 0x1, P0 ;  /* 0x0000000221059211 */ /* 0x000fe400000f0c22 */
[----:B------:R-:W4:Y:S01]  /*37e0*/  SHFL.IDX PT, R2, R16, 0x2, 0x181f ;  /* 0x00581f0010027f89 */ /* 0x000f2200000e0000 */
[----:B------:R-:W-:-:S03]  /*37f0*/  ISETP.GE.AND P0, PT, R3, R20, PT ;  /* 0x000000140300720c */ /* 0x000fc60003f06270 */
[----:B------:R1:W-:Y:S04]  /*3800*/  @!P1 LDGSTS.E.BYPASS.LTC128B.128 [R32+0xd080], [R6.64], !P5 ;  /* 0x0d08000006209fae */ /* 0x0003e8000e901d46 */
[----:B------:R1:W-:Y:S04]  /*3810*/  @!P1 LDGSTS.E.BYPASS.LTC128B.128 [R32+0x11080], [R4.64], !P6 ;  /* 0x1108000004209fae */ /* 0x0003e8000f101d46 */
[----:B---3--:R-:W3:Y:S02]  /*3820*/  SHFL.IDX PT, R10, R17, 0x3, 0x181f ;  /* 0x00781f00110a7f89 */ /* 0x008ee400000e0000 */
[----:B--2---:R-:W-:-:S04]  /*3830*/  @!P0 LEA R8, P1, R45, R0, 0x1 ;  /* 0x000000002d088211 */ /* 0x004fc800078208ff */
[----:B----4-:R-:W-:Y:S01]  /*3840*/  @!P0 LEA.HI.X R9, R45, R2, R46, 0x1, P1 ;  /* 0x000000022d098211 */ /* 0x010fe200008f0c2e */
[----:B------:R-:W2:Y:S01]  /*3850*/  SHFL.IDX PT, R11, R16, 0x3, 0x181f ;  /* 0x00781f00100b7f89 */ /* 0x000ea200000e0000 */
[-C--:B------:R-:W-:Y:S02]  /*3860*/  @!P0 LEA R12, P2, R25, R0.reuse, 0x1 ;  /* 0x00000000190c8211 */ /* 0x080fe400078408ff */
[----:B-1----:R-:W-:-:S04]  /*3870*/  @!P0 LEA R6, P1, R35, R0, 0x1 ;  /* 0x0000000023068211 */ /* 0x002fc800078208ff */
[----:B------:R-:W-:Y:S02]  /*3880*/  @!P0 LEA.HI.X R7, R35, R2, R44, 0x1, P1 ;  /* 0x0000000223078211 */ /* 0x000fe400008f0c2c */
[----:B------:R-:W-:Y:S02]  /*3890*/  @!P0 LEA R4, P1, R33, R0, 0x1 ;  /* 0x0000000021048211 */ /* 0x000fe400078208ff */
[----:B------:R-:W-:Y:S02]  /*38a0*/  IADD3 R0, R18, 0x60, RZ ;  /* 0x0000006012007810 */ /* 0x000fe40007ffe0ff */
[----:B------:R-:W-:Y:S02]  /*38b0*/  @!P0 LEA.HI.X R13, R25, R2, R26, 0x1, P2 ;  /* 0x00000002190d8211 */ /* 0x000fe400010f0c1a */
[----:B------:R-:W-:Y:S01]  /*38c0*/  ISETP.GE.AND P2, PT, R0, R20, PT ;  /* 0x000000140000720c */ /* 0x000fe20003f46270 */
[----:B------:R-:W-:Y:S01]  /*38d0*/  IMAD.MOV R0, RZ, RZ, -R19 ;  /* 0x000000ffff007224 */ /* 0x000fe200078e0a13 */
[----:B------:R-:W-:Y:S01]  /*38e0*/  @!P0 LEA.HI.X R5, R33, R2, R34, 0x1, P1 ;  /* 0x0000000221058211 */ /* 0x000fe200008f0c22 */
[----:B------:R1:W-:Y:S02]  /*38f0*/  @!P0 LDGSTS.E.BYPASS.LTC128B.128 [R32+0x6080], [R12.64], !P4 ;  /* 0x060800000c208fae */ /* 0x0003e4000e101d46 */
[----:B------:R-:W-:-:S02]  /*3900*/  IMAD R21, R0, c[0x0][0x2b8], R21 ;  /* 0x0000ae0000157a24 */ /* 0x000fc400078e0215 */
[----:B------:R4:W-:Y:S04]  /*3910*/  @!P0 LDGSTS.E.BYPASS.LTC128B.128 [R32+0xa080], [R8.64], !P3 ;  /* 0x0a08000008208fae */ /* 0x0009e8000d901d46 */
[----:B------:R1:W-:Y:S02]  /*3920*/  @!P0 LDGSTS.E.BYPASS.LTC128B.128 [R32+0xe080], [R6.64], !P5 ;  /* 0x0e08000006208fae */ /* 0x0003e4000e901d46 */
[C---:B---3--:R-:W-:Y:S02]  /*3930*/  @!P2 LEA R2, P1, R25.reuse, R10, 0x1 ;  /* 0x0000000a1902a211 */ /* 0x048fe400078208ff */
[----:B------:R3:W-:Y:S02]  /*3940*/  @!P0 LDGSTS.E.BYPASS.LTC128B.128 [R32+0x12080], [R4.64], !P6 ;  /* 0x1208000004208fae */ /* 0x0007e4000f101d46 */
[----:B--2---:R-:W-:-:S05]  /*3950*/  @!P2 LEA.HI.X R3, R25, R11, R26, 0x1, P1 ;  /* 0x0000000b1903a211 */ /* 0x004fca00008f0c1a */
[----:B------:R2:W-:Y:S01]  /*3960*/  @!P2 LDGSTS.E.BYPASS.LTC128B.128 [R32+0x7080], [R2.64], !P4 ;  /* 0x070800000220afae */ /* 0x0005e2000e101d46 */
[----:B------:R-:W-:Y:S02]  /*3970*/  SHF.R.S32.HI R14, RZ, 0x1f, R27 ;  /* 0x0000001fff0e7819 */ /* 0x000fe4000001141b */
[----:B-1----:R-:W-:-:S05]  /*3980*/  SHF.R.S32.HI R7, RZ, 0x1f, R21 ;  /* 0x0000001fff077819 */ /* 0x002fca0000011415 */
[----:B------:R-:W-:Y:S01]  /*3990*/  IMAD R0, R7, c[0x0][0x1e0], RZ ;  /* 0x0000780007007a24 */ /* 0x000fe200078e02ff */
[----:B---3--:R-:W-:-:S03]  /*39a0*/  @!P2 LEA R4, P0, R45, R10, 0x1 ;  /* 0x0000000a2d04a211 */ /* 0x008fc600078008ff */
[C---:B------:R-:W-:Y:S02]  /*39b0*/  IMAD R0, R21.reuse, c[0x0][0x1e4], R0 ;  /* 0x0000790015007a24 */ /* 0x040fe400078e0200 */
[----:B--2---:R-:W-:Y:S01]  /*39c0*/  IMAD.WIDE.U32 R2, R21, c[0x0][0x1e0], RZ ;  /* 0x0000780015027a25 */ /* 0x004fe200078e00ff */
[----:B------:R-:W-:-:S03]  /*39d0*/  @!P2 LEA.HI.X R5, R45, R11, R46, 0x1, P0 ;  /* 0x0000000b2d05a211 */ /* 0x000fc600000f0c2e */
[----:B------:R-:W-:Y:S02]  /*39e0*/  IMAD.IADD R3, R3, 0x1, R0 ;  /* 0x0000000103037824 */ /* 0x000fe400078e0200 */
[----:B------:R-:W-:Y:S01]  /*39f0*/  IMAD R0, R14, c[0x0][0x1f0], RZ ;  /* 0x00007c000e007a24 */ /* 0x000fe200078e02ff */
[----:B------:R1:W-:Y:S01]  /*3a00*/  @!P2 LDGSTS.E.BYPASS.LTC128B.128 [R32+0xb080], [R4.64], !P3 ;  /* 0x0b0800000420afae */ /* 0x0003e2000d901d46 */
[----:B------:R-:W-:-:S04]  /*3a10*/  IMAD.WIDE.U32 R2, R27, c[0x0][0x1f0], R2 ;  /* 0x00007c001b027a25 */ /* 0x000fc800078e0002 */
[----:B------:R-:W-:-:S04]  /*3a20*/  IMAD R12, R110, -0x30, R23 ;  /* 0xffffffd06e0c7824 */ /* 0x000fc800078e0217 */
[----:B------:R-:W-:Y:S02]  /*3a30*/  IMAD.IADD R56, R111, 0x1, R12 ;  /* 0x000000016f387824 */ /* 0x000fe400078e020c */
[----:B-1----:R-:W-:Y:S01]  /*3a40*/  IMAD R4, R27, c[0x0][0x1f4], R0 ;  /* 0x00007d001b047a24 */ /* 0x002fe200078e0200 */
[----:B------:R-:W-:-:S04]  /*3a50*/  IADD3 R0, P0, R2, R30, RZ ;  /* 0x0000001e02007210 */ /* 0x000fc80007f1e0ff */
[----:B------:R-:W-:Y:S02]  /*3a60*/  IADD3.X R2, R28, R3, R4, P0, !PT ;  /* 0x000000031c027210 */ /* 0x000fe400007fe404 */
[----:B------:R-:W-:Y:S02]  /*3a70*/  LEA R6, P0, R0, c[0x0][0x1c8], 0x1 ;  /* 0x0000720000067a11 */ /* 0x000fe400078008ff */
[----:B------:R-:W-:Y:S02]  /*3a80*/  IMNMX R3, R56, 0x30, PT ;  /* 0x0000003038037817 */ /* 0x000fe40003800200 */
[----:B------:R-:W-:Y:S02]  /*3a90*/  LEA.HI.X R15, R0, c[0x0][0x1cc], R2, 0x1, P0 ;  /* 0x00007300000f7a11 */ /* 0x000fe400000f0c02 */
[----:B------:R-:W1:Y:S01]  /*3aa0*/  SHFL.IDX PT, R0, R6, RZ, 0x181f ;  /* 0x00181fff06007589 */ /* 0x000e6200000e0000 */
[----:B------:R-:W-:Y:S01]  /*3ab0*/  @!P2 LEA R2, P0, R35, R10, 0x1 ;  /* 0x0000000a2302a211 */ /* 0x000fe200078008ff */
[----:B------:R-:W-:-:S02]  /*3ac0*/  IMAD.IADD R13, R3, 0x1, -R24 ;  /* 0x00000001030d7824 */ /* 0x000fc400078e0a18 */
[----:B----4-:R-:W2:Y:S01]  /*3ad0*/  SHFL.IDX PT, R8, R15, RZ, 0x181f ;  /* 0x00181fff0f087589 */ /* 0x010ea200000e0000 */
[----:B------:R-:W-:Y:S02]  /*3ae0*/  @!P2 LEA.HI.X R3, R35, R11, R44, 0x1, P0 ;  /* 0x0000000b2303a211 */ /* 0x000fe400000f0c2c */
[----:B------:R-:W-:-:S03]  /*3af0*/  ISETP.GE.AND P1, PT, R13, 0x1, PT ;  /* 0x000000010d00780c */ /* 0x000fc60003f26270 */
[----:B------:R3:W-:Y:S02]  /*3b00*/  @!P2 LDGSTS.E.BYPASS.LTC128B.128 [R32+0xf080], [R2.64], !P5 ;  /* 0x0f0800000220afae */ /* 0x0007e4000e901d46 */
[----:B---3--:R-:W-:-:S04]  /*3b10*/  @!P2 LEA R2, P0, R33, R10, 0x1 ;  /* 0x0000000a2102a211 */ /* 0x008fc800078008ff */
[----:B------:R-:W-:-:S05]  /*3b20*/  @!P2 LEA.HI.X R3, R33, R11, R34, 0x1, P0 ;  /* 0x0000000b2103a211 */ /* 0x000fca00000f0c22 */
[----:B------:R1:W-:Y:S01]  /*3b30*/  @!P2 LDGSTS.E.BYPASS.LTC128B.128 [R32+0x13080], [R2.64], !P6 ;  /* 0x130800000220afae */ /* 0x0003e2000f101d46 */
[----:B------:R-:W-:Y:S02]  /*3b40*/  @P1 ISETP.GE.AND P2, PT, R25, c[0x0][0x1d4], PT ;  /* 0x0000750019001a0c */ /* 0x000fe40003f46270 */
[----:B------:R-:W-:Y:S01]  /*3b50*/  @P1 ISETP.GE.AND P3, PT, R45, c[0x0][0x1d4], PT ;  /* 0x000075002d001a0c */ /* 0x000fe20003f66270 */
[----:B------:R-:W0:Y:S01]  /*3b60*/  LDGDEPBAR ;  /* 0x00000000000079af */ /* 0x000e220000000000 */
[----:B------:R-:W-:Y:S01]  /*3b70*/  IMAD.WIDE.U32 R16, R22, c[0x0][0x210], RZ ;  /* 0x0000840016107a25 */ /* 0x000fe200078e00ff */
[----:B-1----:R-:W-:-:S04]  /*3b80*/  @P1 LEA R2, P0, R25, R0, 0x1 ;  /* 0x0000000019021211 */ /* 0x002fc800078008ff */
[----:B--2---:R-:W-:Y:S02]  /*3b90*/  @P1 LEA.HI.X R3, R25, R8, R26, 0x1, P0 ;  /* 0x0000000819031211 */ /* 0x004fe400000f0c1a */
[----:B------:R-:W-:-:S03]  /*3ba0*/  @P1 LEA R4, P0, R45, R0, 0x1 ;  /* 0x000000002d041211 */ /* 0x000fc600078008ff */
[----:B------:R1:W-:Y:S01]  /*3bb0*/  @P1 LDGSTS.E.BYPASS.LTC128B.128 [R32+0x14080], [R2.64], !P2 ;  /* 0x1408000002201fae */ /* 0x0003e2000d101d46 */
[----:B------:R-:W-:Y:S02]  /*3bc0*/  @P1 ISETP.GE.AND P2, PT, R35, c[0x0][0x1d4], PT ;  /* 0x0000750023001a0c */ /* 0x000fe40003f46270 */
[----:B------:R-:W-:Y:S01]  /*3bd0*/  @P1 LEA.HI.X R5, R45, R8, R46, 0x1, P0 ;  /* 0x000000082d051211 */ /* 0x000fe200000f0c2e */
[----:B------:R-:W-:Y:S01]  /*3be0*/  STL [R1+0x30], R27 ;  /* 0x0000301b01007387 */ /* 0x000fe20000100800 */
[----:B------:R-:W-:-:S03]  /*3bf0*/  IMAD R11, R22, c[0x0][0x214], R17 ;  /* 0x00008500160b7a24 */ /* 0x000fc600078e0211 */
[----:B------:R2:W-:Y:S04]  /*3c00*/  @P1 LDGSTS.E.BYPASS.LTC128B.128 [R32+0x15880], [R4.64], !P3 ;  /* 0x1588000004201fae */ /* 0x0005e8000d901d46 */
[----:B------:R-:W-:Y:S04]  /*3c10*/  STL [R1+0x34], R21 ;  /* 0x0000341501007387 */ /* 0x000fe80000100800 */
[----:B------:R-:W-:Y:S01]  /*3c20*/  STL.64 [R1+0x88], R30 ;  /* 0x0000881e01007387 */ /* 0x000fe20000100a00 */
[----:B-1----:R-:W-:-:S04]  /*3c30*/  @P1 LEA R2, P0, R35, R0, 0x1 ;  /* 0x0000000023021211 */ /* 0x002fc800078008ff */
[----:B------:R-:W-:Y:S01]  /*3c40*/  @P1 LEA.HI.X R3, R35, R8, R44, 0x1, P0 ;  /* 0x0000000823031211 */ /* 0x000fe200000f0c2c */
[----:B--2---:R-:W-:Y:S01]  /*3c50*/  IMAD R4, R7, c[0x0][0x208], RZ ;  /* 0x0000820007047a24 */ /* 0x004fe200078e02ff */
[----:B------:R-:W-:Y:S01]  /*3c60*/  STL [R1+0xa0], R28 ;  /* 0x0000a01c01007387 */ /* 0x000fe20000100800 */
[----:B------:R-:W-:Y:S02]  /*3c70*/  ISETP.GE.AND P0, PT, R13, 0x21, PT ;  /* 0x000000210d00780c */ /* 0x000fe40003f06270 */
[----:B------:R-:W-:Y:S01]  /*3c80*/  IMAD R5, R21, c[0x0][0x20c], R4 ;  /* 0x0000830015057a24 */ /* 0x000fe200078e0204 */
[----:B------:R1:W-:Y:S01]  /*3c90*/  @P1 LDGSTS.E.BYPASS.LTC128B.128 [R32+0x17080], [R2.64], !P2 ;  /* 0x1708000002201fae */ /* 0x0003e2000d101d46 */
[C---:B------:R-:W-:Y:S01]  /*3ca0*/  @P1 LEA R4, P2, R33.reuse, R0, 0x1 ;  /* 0x0000000021041211 */ /* 0x040fe200078408ff */
[----:B------:R-:W-:Y:S02]  /*3cb0*/  IMAD R0, R14, c[0x0][0x218], RZ ;  /* 0x000086000e007a24 */ /* 0x000fe400078e02ff */
[----:B------:R-:W-:Y:S04]  /*3cc0*/  STL.64 [R1+0x98], R16 ;  /* 0x0000981001007387 */ /* 0x000fe80000100a00 */
[----:B------:R2:W-:Y:S04]  /*3cd0*/  SHFL.IDX PT, R10, R15, 0x1, 0x181f ;  /* 0x00381f000f0a7f89 */ /* 0x0005e800000e0000 */
[----:B------:R-:W-:Y:S04]  /*3ce0*/  STL [R1+0xa4], R11 ;  /* 0x0000a40b01007387 */ /* 0x000fe80000100800 */
[----:B------:R-:W3:Y:S04]  /*3cf0*/  LDL R14, [R1+0x24] ;  /* 0x00002400010e7983 */ /* 0x000ee80000100800 */
[----:B------:R-:W4:Y:S04]  /*3d00*/  LDL R13, [R1+0x20] ;  /* 0x00002000010d7983 */ /* 0x000f280000100800 */
[----:B--2---:R-:W2:Y:S04]  /*3d10*/  LDL R15, [R1+0x1c] ;  /* 0x00001c00010f7983 */ /* 0x004ea80000100800 */
[----:B------:R1:W1:Y:S01]  /*3d20*/  SHFL.IDX PT, R9, R6, 0x1, 0x181f ;  /* 0x00381f0006097f89 */ /* 0x00026200000e0000 */
[----:B------:R-:W-:Y:S01]  /*3d30*/  @P1 ISETP.GE.AND P3, PT, R33, c[0x0][0x1d4], PT ;  /* 0x0000750021001a0c */ /* 0x000fe20003f66270 */
[----:B-1----:R-:W-:-:S04]  /*3d40*/  IMAD.WIDE.U32 R6, R21, c[0x0][0x208], RZ ;  /* 0x0000820015067a25 */ /* 0x002fc800078e00ff */
[----:B------:R-:W-:Y:S01]  /*3d50*/  IMAD.IADD R3, R7, 0x1, R5 ;  /* 0x0000000107037824 */ /* 0x000fe200078e0205 */
[----:B------:R-:W-:Y:S01]  /*3d60*/  @P1 LEA.HI.X R5, R33, R8, R34, 0x1, P2 ;  /* 0x0000000821051211 */ /* 0x000fe200010f0c22 */
[----:B------:R-:W-:-:S06]  /*3d70*/  IMAD.MOV.U32 R2, RZ, RZ, R6 ;  /* 0x000000ffff027224 */ /* 0x000fcc00078e0006 */
[----:B------:R1:W-:Y:S01]  /*3d80*/  @P1 LDGSTS.E.BYPASS.LTC128B.128 [R32+0x18880], [R4.64], !P3 ;  /* 0x1888000004201fae */ /* 0x0003e2000d901d46 */
[----:B------:R-:W-:Y:S01]  /*3d90*/  IMAD.WIDE.U32 R2, R27, c[0x0][0x218], R2 ;  /* 0x000086001b027a25 */ /* 0x000fe200078e0002 */
[----:B------:R-:W-:Y:S02]  /*3da0*/  @P0 ISETP.GE.AND P3, PT, R25, c[0x0][0x1d4], PT ;  /* 0x0000750019000a0c */ /* 0x000fe40003f66270 */
[----:B------:R-:W-:Y:S01]  /*3db0*/  @P0 LEA R6, P2, R45, R9, 0x1 ;  /* 0x000000092d060211 */ /* 0x000fe200078408ff */
[----:B------:R-:W-:-:S03]  /*3dc0*/  IMAD R8, R27, c[0x0][0x21c], R0 ;  /* 0x000087001b087a24 */ /* 0x000fc600078e0200 */
[C---:B------:R-:W-:Y:S02]  /*3dd0*/  @P0 LEA.HI.X R7, R45.reuse, R10, R46, 0x1, P2 ;  /* 0x0000000a2d070211 */ /* 0x040fe400010f0c2e */
[----:B------:R-:W-:Y:S02]  /*3de0*/  @P0 ISETP.GE.AND P2, PT, R45, c[0x0][0x1d4], PT ;  /* 0x000075002d000a0c */ /* 0x000fe40003f46270 */
[----:B-1----:R-:W-:-:S04]  /*3df0*/  @P0 LEA R4, P1, R25, R9, 0x1 ;  /* 0x0000000919040211 */ /* 0x002fc800078208ff */
[----:B------:R-:W-:Y:S02]  /*3e00*/  @P0 LEA.HI.X R5, R25, R10, R26, 0x1, P1 ;  /* 0x0000000a19050211 */ /* 0x000fe400008f0c1a */
[----:B------:R-:W-:-:S03]  /*3e10*/  IADD3 R0, P1, R2, R16, RZ ;  /* 0x0000001002007210 */ /* 0x000fc60007f3e0ff */
[----:B------:R1:W-:Y:S01]  /*3e20*/  @P0 LDGSTS.E.BYPASS.LTC128B.128 [R32+0x15080], [R4.64], !P3 ;  /* 0x1508000004200fae */ /* 0x0003e2000d901d46 */
[----:B------:R-:W-:Y:S02]  /*3e30*/  IADD3.X R2, R11, R3, R8, P1, !PT ;  /* 0x000000030b027210 */ /* 0x000fe40000ffe408 */
[C---:B------:R-:W-:Y:S01]  /*3e40*/  LEA R11, P1, R0.reuse, c[0x0][0x1f8], 0x1 ;  /* 0x00007e00000b7a11 */ /* 0x040fe200078208ff */
[----:B------:R-:W1:Y:S03]  /*3e50*/  S2R R17, SR_TID.X ;  /* 0x0000000000117919 */ /* 0x000e660000002100 */
[----:B------:R-:W-:Y:S01]  /*3e60*/  LEA.HI.X R8, R0, c[0x0][0x1fc], R2, 0x1, P1 ;  /* 0x00007f0000087a11 */ /* 0x000fe200008f0c02 */
[----:B------:R1:W-:Y:S01]  /*3e70*/  @P0 LDGSTS.E.BYPASS.LTC128B.128 [R32+0x16880], [R6.64], !P2 ;  /* 0x1688000006200fae */ /* 0x0003e2000d101d46 */
[----:B------:R-:W-:Y:S02]  /*3e80*/  @P0 ISETP.GE.AND P3, PT, R35, c[0x0][0x1d4], PT ;  /* 0x0000750023000a0c */ /* 0x000fe40003f66270 */
[----:B------:R-:W-:-:S02]  /*3e90*/  @P0 LEA R2, P2, R33, R9, 0x1 ;  /* 0x0000000921020211 */ /* 0x000fc400078408ff */
[----:B-1----:R-:W-:-:S04]  /*3ea0*/  @P0 LEA R4, P1, R35, R9, 0x1 ;  /* 0x0000000923040211 */ /* 0x002fc800078208ff */
[-C--:B------:R-:W-:Y:S02]  /*3eb0*/  @P0 LEA.HI.X R5, R35, R10.reuse, R44, 0x1, P1 ;  /* 0x0000000a23050211 */ /* 0x080fe400008f0c2c */
[C---:B------:R-:W-:Y:S02]  /*3ec0*/  @P0 ISETP.GE.AND P1, PT, R33.reuse, c[0x0][0x1d4], PT ;  /* 0x0000750021000a0c */ /* 0x040fe40003f26270 */
[----:B------:R-:W-:Y:S01]  /*3ed0*/  @P0 LEA.HI.X R3, R33, R10, R34, 0x1, P2 ;  /* 0x0000000a21030211 */ /* 0x000fe200010f0c22 */
[----:B------:R1:W-:Y:S10]  /*3ee0*/  @P0 LDGSTS.E.BYPASS.LTC128B.128 [R32+0x18080], [R4.64], !P3 ;  /* 0x1808000004200fae */ /* 0x0003f4000d901d46 */
[----:B------:R1:W-:Y:S04]  /*3ef0*/  @P0 LDGSTS.E.BYPASS.LTC128B.128 [R32+0x19880], [R2.64], !P1 ;  /* 0x1988000002200fae */ /* 0x0003e8000c901d46 */
[----:B------:R-:W0:Y:S01]  /*3f00*/  LDGDEPBAR ;  /* 0x00000000000079af */ /* 0x000e220000000000 */
[----:B------:R-:W-:-:S04]  /*3f10*/  SHF.R.S32.HI R16, RZ, 0x1f, R17 ;  /* 0x0000001fff107819 */ /* 0x000fc80000011411 */
[----:B------:R-:W-:-:S04]  /*3f20*/  LEA.HI R16, R16, R17, RZ, 0x3 ;  /* 0x0000001110107211 */ /* 0x000fc800078f18ff */
[----:B------:R-:W-:-:S05]  /*3f30*/  LOP3.LUT R16, R16, 0xfffffff8, RZ, 0xc0, !PT ;  /* 0xfffffff810107812 */ /* 0x000fca00078ec0ff */
[----:B------:R-:W-:Y:S01]  /*3f40*/  IMAD.IADD R16, R17, 0x1, -R16 ;  /* 0x0000000111107824 */ /* 0x000fe200078e0a10 */
[----:B------:R-:W-:-:S04]  /*3f50*/  DEPBAR.LE SB0, 0x1 ;  /* 0x000080400000791a */ /* 0x000fc80000000000 */
[----:B------:R-:W-:Y:S01]  /*3f60*/  BAR.SYNC.DEFER_BLOCKING 0x0 ;  /* 0x0000000000007b1d */ /* 0x000fe20000010000 */
[----:B------:R-:W-:Y:S02]  /*3f70*/  LOP3.LUT P1, RZ, R16, 0x2, RZ, 0xc0, !PT ;  /* 0x0000000210ff7812 */ /* 0x000fe4000782c0ff */
[----:B------:R-:W-:-:S04]  /*3f80*/  SHF.R.S32.HI R16, RZ, 0x1f, R17 ;  /* 0x0000001fff107819 */ /* 0x000fc80000011411 */
[----:B------:R-:W-:-:S04]  /*3f90*/  LEA.HI R16, R16, R17, RZ, 0x5 ;  /* 0x0000001110107211 */ /* 0x000fc800078f28ff */
[----:B------:R-:W-:-:S05]  /*3fa0*/  SHF.R.S32.HI R16, RZ, 0x5, R16 ;  /* 0x00000005ff107819 */ /* 0x000fca0000011410 */
[----:B------:R-:W-:-:S05]  /*3fb0*/  IMAD R16, R16, 0x800, R243 ;  /* 0x0000080010107824 */ /* 0x000fca00078e02f3 */
[----:B------:R-:W-:Y:S04]  /*3fc0*/  LDSM.16.M88.4 R164, [R16] ;  /* 0x0000000010a4783b */ /* 0x000fe80000000200 */
[----:B------:R-:W-:Y:S04]  /*3fd0*/  LDSM.16.M88.4 R192, [R16+0x4000] ;  /* 0x0040000010c0783b */ /* 0x000fe80000000200 */
[----:B------:R-:W-:Y:S04]  /*3fe0*/  LDSM.16.M88.4 R208, [R16+0x8000] ;  /* 0x0080000010d0783b */ /* 0x000fe80000000200 */
[----:B------:R-:W-:Y:S04]  /*3ff0*/  LDSM.16.M88.4 R224, [R16+0xc000] ;  /* 0x00c0000010e0783b */ /* 0x000fe80000000200 */
[----:B------:R-:W1:Y:S04]  /*4000*/  SHFL.IDX PT, R7, R11, RZ, 0x181f ;  /* 0x00181fff0b077589 */ /* 0x000e6800000e0000 */
[----:B------:R-:W1:Y:S01]  /*4010*/  SHFL.IDX PT, R6, R8, RZ, 0x181f ;  /* 0x00181fff08067589 */ /* 0x000e6200000e0000 */
[C---:B------:R-:W-:Y:S01]  /*4020*/  IMAD.SHL.U32 R0, R25.reuse, 0x2, RZ ;  /* 0x0000000219007824 */ /* 0x040fe200078e00ff */
[----:B-1----:R-:W-:-:S02]  /*4030*/  SHF.L.U64.HI R4, R25, 0x1, R26 ;  /* 0x0000000119047819 */ /* 0x002fc4000001021a */
[----:B------:R-:W-:Y:S02]  /*4040*/  ISETP.GE.AND P3, PT, R25, c[0x0][0x1d4], PT ;  /* 0x0000750019007a0c */ /* 0x000fe40003f66270 */
[----:B------:R1:W-:Y:S01]  /*4050*/  STL [R1+0xc8], R0 ;  /* 0x0000c80001007387 */ /* 0x0003e20000100800 */
[----:B------:R-:W-:Y:S02]  /*4060*/  IADD3 R247, R240, 0x20, RZ ;  /* 0x00000020f0f77810 */ /* 0x000fe40007ffe0ff */
[----:B------:R-:W-:-:S05]  /*4070*/  IADD3 R2, P0, R7, R0, RZ ;  /* 0x0000000007027210 */ /* 0x000fca0007f1e0ff */
[----:B------:R-:W-:Y:S02]  /*4080*/  IMAD.X R3, R6, 0x1, R4, P0 ;  /* 0x0000000106037824 */ /* 0x000fe400000e0604 */
[----:B-1----:R-:W-:-:S05]  /*4090*/  IMAD.IADD R0, R56, 0x1, -R24 ;  /* 0x0000000138007824 */ /* 0x002fca00078e0a18 */
[----:B------:R-:W-:Y:S01]  /*40a0*/  ISETP.LT.OR P0, PT, R0, 0x1, P3 ;  /* 0x000000010000780c */ /* 0x000fe20001f01670 */
[----:B------:R1:W-:Y:S01]  /*40b0*/  STL [R1+0x40], R4 ;  /* 0x0000400401007387 */ /* 0x0003e20000100800 */
[C---:B------:R-:W-:Y:S02]  /*40c0*/  ISETP.GE.AND P4, PT, R45.reuse, c[0x0][0x1d4], PT ;  /* 0x000075002d007a0c */ /* 0x040fe40003f86270 */
[----:B------:R-:W-:Y:S01]  /*40d0*/  @P1 IADD3 R247, R240, -0x20, RZ ;  /* 0xffffffe0f0f71810 */ /* 0x000fe20007ffe0ff */
[----:B---3--:R-:W3:Y:S04]  /*40e0*/  LDSM.16.M88.4 R184, [R14] ;  /* 0x000000000eb8783b */ /* 0x008ee80000000200 */
[----:B----4-:R-:W4:Y:S04]  /*40f0*/  LDSM.16.M88.4 R188, [R13] ;  /* 0x000000000dbc783b */ /* 0x010f280000000200 */
[----:B------:R-:W1:Y:S04]  /*4100*/  LDSM.16.M88.4 R200, [R14+0x4000] ;  /* 0x004000000ec8783b */ /* 0x000e680000000200 */
[----:B------:R-:W3:Y:S04]  /*4110*/  LDSM.16.M88.4 R204, [R13+0x4000] ;  /* 0x004000000dcc783b */ /* 0x000ee80000000200 */
[----:B--2---:R-:W2:Y:S04]  /*4120*/  LDSM.16.M88.4 R168, [R15] ;  /* 0x000000000fa8783b */ /* 0x004ea80000000200 */
[----:B------:R-:W2:Y:S04]  /*4130*/  LDSM.16.M88.4 R196, [R15+0x4000] ;  /* 0x004000000fc4783b */ /* 0x000ea80000000200 */
[----:B------:R-:W2:Y:S04]  /*4140*/  LDSM.16.M88.4 R212, [R15+0x8000] ;  /* 0x008000000fd4783b */ /* 0x000ea80000000200 */
[----:B------:R-:W2:Y:S04]  /*4150*/  LDSM.16.M88.4 R216, [R14+0x8000] ;  /* 0x008000000ed8783b */ /* 0x000ea80000000200 */
[----:B------:R-:W2:Y:S04]  /*4160*/  LDSM.16.M88.4 R220, [R13+0x8000] ;  /* 0x008000000ddc783b */ /* 0x000ea80000000200 */
[----:B------:R-:W2:Y:S04]  /*4170*/  LDSM.16.M88.4 R228, [R15+0xc000] ;  /* 0x00c000000fe4783b */ /* 0x000ea80000000200 */
[----:B------:R-:W2:Y:S04]  /*4180*/  LDSM.16.M88.4 R232, [R14+0xc000] ;  /* 0x00c000000ee8783b */ /* 0x000ea80000000200 */
[----:B------:R-:W2:Y:S04]  /*4190*/  LDSM.16.M88.4 R236, [R13+0xc000] ;  /* 0x00c000000dec783b */ /* 0x000ea80000000200 */
[----:B------:R-:W-:Y:S01]  /*41a0*/  BAR.SYNC.DEFER_BLOCKING 0x0 ;  /* 0x0000000000007b1d */ /* 0x000fe20000010000 */
[----:B-1----:R-:W-:-:S05]  /*41b0*/  IMAD.SHL.U32 R4, R45, 0x2, RZ ;  /* 0x000000022d047824 */ /* 0x002fca00078e00ff */
[----:B------:R-:W-:-:S04]  /*41c0*/  DEPBAR.LE SB0, 0x0 ;  /* 0x000080000000791a */ /* 0x000fc80000000000 */
[----:B------:R-:W-:Y:S01]  /*41d0*/  BAR.SYNC.DEFER_BLOCKING 0x0 ;  /* 0x0000000000007b1d */ /* 0x000fe20000010000 */
[----:B------:R-:W-:Y:S02]  /*41e0*/  ISETP.LT.OR P1, PT, R0, 0x1, P4 ;  /* 0x000000010000780c */ /* 0x000fe40002721670 */
[----:B------:R-:W-:-:S03]  /*41f0*/  SHF.L.U64.HI R5, R45, 0x1, R46 ;  /* 0x000000012d057819 */ /* 0x000fc6000001022e */
[----:B------:R1:W-:Y:S01]  /*4200*/  STL [R1+0xcc], R4 ;  /* 0x0000cc0401007387 */ /* 0x0003e20000100800 */
[----:B------:R-:W-:-:S03]  /*4210*/  SHF.L.U64.HI R9, R35, 0x1, R44 ;  /* 0x0000000123097819 */ /* 0x000fc6000001022c */
[----:B------:R-:W-:Y:S04]  /*4220*/  STL [R1+0x44], R5 ;  /* 0x0000440501007387 */ /* 0x000fe80000100800 */
[----:B------:R-:W1:Y:S04]  /*4230*/  LDSM.16.M88.4 R16, [R240] ;  /* 0x00000000f010783b */ /* 0x000e680000000200 */
[----:B------:R-:W1:Y:S04]  /*4240*/  LDSM.16.M88.4 R28, [R240+0x800] ;  /* 0x00080000f01c783b */ /* 0x000e680000000200 */
[----:B------:R-:W1:Y:S04]  /*4250*/  LDSM.16.M88.4 R40, [R240+0x1000] ;  /* 0x00100000f028783b */ /* 0x000e680000000200 */
[----:B------:R-:W1:Y:S04]  /*4260*/  LDSM.16.M88.4 R24, [R247] ;  /* 0x00000000f718783b */ /* 0x000e680000000200 */
[----:B------:R-:W2:Y:S04]  /*4270*/  LDSM.16.M88.4 R36, [R247+0x800] ;  /* 0x00080000f724783b */ /* 0x000ea80000000200 */
[----:B------:R-:W2:Y:S04]  /*4280*/  LDSM.16.M88.4 R48, [R247+0x1000] ;  /* 0x00100000f730783b */ /* 0x000ea80000000200 */
[----:B------:R-:W-:Y:S01]  /*4290*/  @!PT LDS RZ, [RZ] ;  /* 0x00000000fffff984 */ /* 0x000fe20000000800 */
[----:B------:R-:W-:Y:S01]  /*42a0*/  @!PT LDS RZ, [RZ] ;  /* 0x00000000fffff984 */ /* 0x000fe20000000800 */
[----:B------:R-:W-:Y:S01]  /*42b0*/  @!PT LDS RZ, [RZ] ;  /* 0x00000000fffff984 */ /* 0x000fe20000000800 */
[----:B------:R3:W-:Y:S02]  /*42c0*/  LDGSTS.E.BYPASS.LTC128B.128 [R32+0x4080], [R2.64], !P0 ;  /* 0x0408000002207fae */ /* 0x0007e4000c101d46 */
[----:B---3--:R-:W-:Y:S01]  /*42d0*/  IADD3 R2, P0, R7, R4, RZ ;  /* 0x0000000407027210 */ /* 0x008fe20007f1e0ff */
[----:B-1----:R-:W-:-:S04]  /*42e0*/  IMAD.SHL.U32 R4, R35, 0x2, RZ ;  /* 0x0000000223047824 */ /* 0x002fc800078e00ff */
[----:B------:R-:W-:Y:S01]  /*42f0*/  IMAD.X R3, R6, 0x1, R5, P0 ;  /* 0x0000000106037824 */ /* 0x000fe200000e0605 */
[----:B------:R1:W-:Y:S04]  /*4300*/  STL [R1+0xc4], R4 ;  /* 0x0000c40401007387 */ /* 0x0003e80000100800 */
[----:B------:R3:W-:Y:S01]  /*4310*/  LDGSTS.E.BYPASS.LTC128B.128 [R32+0x5880], [R2.64], !P1 ;  /* 0x0588000002207fae */ /* 0x0007e2000c901d46 */
[----:B------:R-:W-:Y:S02]  /*4320*/  ISETP.GE.AND P1, PT, R35, c[0x0][0x1d4], PT ;  /* 0x0000750023007a0c */ /* 0x000fe40003f26270 */
[----:B-1----:R-:W-:-:S05]  /*4330*/  IADD3 R4, P0, R7, R4, RZ ;  /* 0x0000000407047210 */ /* 0x002fca0007f1e0ff */
[----:B------:R-:W-:Y:S01]  /*4340*/  IMAD.X R5, R6, 0x1, R9, P0 ;  /* 0x0000000106057824 */ /* 0x000fe200000e0609 */
[----:B------:R-:W-:Y:S01]  /*4350*/  ISETP.LT.OR P0, PT, R0, 0x1, P1 ;  /* 0x000000010000780c */ /* 0x000fe20000f01670 */
[C---:B---3--:R-:W-:Y:S01]  /*4360*/  IMAD.SHL.U32 R2, R33.reuse, 0x2, RZ ;  /* 0x0000000221027824 */ /* 0x048fe200078e00ff */
[----:B------:R1:W-:Y:S04]  /*4370*/  STL [R1+0x48], R9 ;  /* 0x0000480901007387 */ /* 0x0003e80000100800 */
[----:B------:R3:W-:Y:S07]  /*4380*/  STL [R1+0xb4], R2 ;  /* 0x0000b40201007387 */ /* 0x0007ee0000100800 */
[----:B------:R2:W-:Y:S01]  /*4390*/  LDGSTS.E.BYPASS.LTC128B.128 [R32+0x7080], [R4.64], !P0 ;  /* 0x0708000004207fae */ /* 0x0005e2000c101d46 */
[----:B------:R-:W-:-:S02]  /*43a0*/  ISETP.GE.AND P2, PT, R33, c[0x0][0x1d4], PT ;  /* 0x0000750021007a0c */ /* 0x000fc40003f46270 */
[----:B-1----:R-:W-:Y:S02]  /*43b0*/  SHF.L.U64.HI R9, R33, 0x1, R34 ;  /* 0x0000000121097819 */ /* 0x002fe40000010222 */
[----:B---3--:R-:W-:-:S03]  /*43c0*/  IADD3 R2, P0, R7, R2, RZ ;  /* 0x0000000207027210 */ /* 0x008fc60007f1e0ff */
[----:B------:R1:W-:Y:S02]  /*43d0*/  STL [R1+0x4c], R9 ;  /* 0x00004c0901007387 */ /* 0x0003e40000100800 */
[----:B------:R-:W-:Y:S01]  /*43e0*/  IMAD.X R3, R6, 0x1, R9, P0 ;  /* 0x0000000106037824 */ /* 0x000fe200000e0609 */
[----:B------:R-:W-:Y:S02]  /*43f0*/  ISETP.LT.OR P0, PT, R0, 0x1, P2 ;  /* 0x000000010000780c */ /* 0x000fe40001701670 */
[----:B------:R-:W-:Y:S02]  /*4400*/  ISETP.GT.AND P5, PT, R107, 0x2f, PT ;  /* 0x0000002f6b00780c */ /* 0x000fe40003fa4270 */
[----:B------:R-:W-:-:S09]  /*4410*/  LOP3.LUT R106, R106, 0xfffffbff, RZ, 0xc0, !PT ;  /* 0xfffffbff6a6a7812 */ /* 0x000fd200078ec0ff */
[----:B------:R3:W-:Y:S04]  /*4420*/  LDGSTS.E.BYPASS.LTC128B.128 [R32+0x8880], [R2.64], !P0 ;  /* 0x0888000002207fae */ /* 0x0007e8000c101d46 */
[----:B-1----:R-:W1:Y:S01]  /*4430*/  S2R R9, SR_TID.X ;  /* 0x0000000000097919 */ /* 0x002e620000002100 */
[----:B------:R-:W-:-:S04]  /*4440*/  LOP3.LUT R106, R106, 0xffffffbf, RZ, 0xc0, !PT ;  /* 0xffffffbf6a6a7812 */ /* 0x000fc800078ec0ff */
[----:B------:R-:W-:Y:S02]  /*4450*/  @P5 LOP3.LUT R106, R106, 0x40, RZ, 0xfc, !PT ;  /* 0x000000406a6a5812 */ /* 0x000fe400078efcff */
[----:B-1----:R-:W-:Y:S02]  /*4460*/  ISETP.GT.AND P0, PT, R9, 0x7f, PT ;  /* 0x0000007f0900780c */ /* 0x002fe40003f04270 */
[C---:B---3--:R-:W-:Y:S02]  /*4470*/  IADD3 R3, R247.reuse, 0x1000, RZ ;  /* 0x00001000f7037810 */ /* 0x048fe40007ffe0ff */
[----:B------:R-:W-:-:S03]  /*4480*/  IADD3 R2, R247, 0x800, RZ ;  /* 0x00000800f7027810 */ /* 0x000fc60007ffe0ff */
[----:B------:R1:W-:Y:S06]  /*4490*/  STL [R1+0x18], R3 ;  /* 0x0000180301007387 */ /* 0x0003ec0000100800 */
[----:B------:R-:W-:Y:S01]  /*44a0*/  @P0 LOP3.LUT R106, R106, 0x400, RZ, 0xfc, !PT ;  /* 0x000004006a6a0812 */ /* 0x000fe200078efcff */
[----:B------:R1:W-:Y:S04]  /*44b0*/  STL [R1+0x14], R2 ;  /* 0x0000140201007387 */ /* 0x0003e80000100800 */
[----:B------:R1:W-:Y:S01]  /*44c0*/  STL [R1+0x28], R106 ;  /* 0x0000286a01007387 */ /* 0x0003e20000100800 */
[----:B------:R-:W-:Y:S01]  /*44d0*/  BSSY B0, `(.L_x_479) ;  /* 0x0000022000007945 */ /* 0x000fe20003800000 */
[----:B------:R-:W-:Y:S01]  /*44e0*/  IADD3 R13, R110, -0x1, RZ ;  /* 0xffffffff6e0d7810 */ /* 0x000fe20007ffe0ff */
[----:B------:R-:W-:Y:S05]  /*44f0*/  @P0 BRA `(.L_x_480) ;  /* 0x000001f000000947 */ /* 0x000fea0003800000 */
[----:B--2-4-:R-:W-:Y:S05]  /*4500*/  BRA.DIV ~URZ, `(.L_x_481) ;  /* 0x00014e327f007947 */ /* 0x014fea000b800000 */
[----:B------:R2:W3:Y:S04]  /*4510*/  SHFL.IDX PT, R4, R8, 0x1, 0x181f ;  /* 0x00381f0008047f89 */ /* 0x0004e800000e0000 */
[----:B-1----:R2:W1:Y:S02]  /*4520*/  SHFL.IDX PT, R2, R11, 0x1, 0x181f ;  /* 0x00381f000b027f89 */ /* 0x00246400000e0000 */
.L_x_637:
[----:B------:R-:W4:Y:S04]  /*4530*/  LDL R6, [R1+0xc8] ;  /* 0x0000c80001067983 */ /* 0x000f280000100800 */
[----:B------:R-:W5:Y:S04]  /*4540*/  LDL R15, [R1+0x40] ;  /* 0x00004000010f7983 */ /* 0x000f680000100800 */
[----:B--2---:R-:W2:Y:S04]  /*4550*/  LDL R5, [R1+0x2c] ;  /* 0x00002c0001057983 */ /* 0x004ea80000100800 */
[----:B---3--:R-:W3:Y:S04]  /*4560*/  LDL R14, [R1+0xcc] ;  /* 0x0000cc00010e7983 */ /* 0x008ee80000100800 */
[----:B------:R-:W2:Y:S04]  /*4570*/  LDL R11, [R1+0x44] ;  /* 0x00004400010b7983 */ /* 0x000ea80000100800 */
[----:B------:R-:W3:Y:S04]  /*4580*/  LDL R10, [R1+0xc4] ;  /* 0x0000c400010a7983 */ /* 0x000ee80000100800 */
[----:B------:R-:W3:Y:S04]  /*4590*/  LDL R9, [R1+0x48] ;  /* 0x0000480001097983 */ /* 0x000ee80000100800 */
[----:B------:R-:W3:Y:S04]  /*45a0*/  LDL R3, [R1+0xb4] ;  /* 0x0000b40001037983 */ /* 0x000ee80000100800 */
[----:B------:R-:W3:Y:S01]  /*45b0*/  LDL R8, [R1+0x4c] ;  /* 0x00004c0001087983 */ /* 0x000ee20000100800 */
[----:B------:R-:W-:-:S02]  /*45c0*/  ISETP.LT.OR P1, PT, R0, 0x21, P1 ;  /* 0x000000210000780c */ /* 0x000fc40000f21670 */
[----:B-1--4-:R-:W-:-:S05]  /*45d0*/  IADD3 R6, P0, R2, R6, RZ ;  /* 0x0000000602067210 */ /* 0x012fca0007f1e0ff */
[----:B-----5:R-:W-:Y:S01]  /*45e0*/  IMAD.X R7, R4, 0x1, R15, P0 ;  /* 0x0000000104077824 */ /* 0x020fe200000e060f */
[----:B------:R-:W-:-:S13]  /*45f0*/  ISETP.LT.OR P0, PT, R0, 0x21, P3 ;  /* 0x000000210000780c */ /* 0x000fda0001f01670 */
[----:B------:R-:W-:Y:S01]  /*4600*/  @!PT LDS RZ, [RZ] ;  /* 0x00000000fffff984 */ /* 0x000fe20000000800 */
[----:B------:R-:W-:Y:S01]  /*4610*/  @!PT LDS RZ, [RZ] ;  /* 0x00000000fffff984 */ /* 0x000fe20000000800 */
[----:B------:R-:W-:Y:S01]  /*4620*/  @!PT LDS RZ, [RZ] ;  /* 0x00000000fffff984 */ /* 0x000fe20000000800 */
[----:B--2---:R3:W-:Y:S02]  /*4630*/  LDGSTS.E.BYPASS.LTC128B.128 [R5+0x5080], [R6.64], !P0 ;  /* 0x0508000006057fae */ /* 0x0047e4000c101d46 */
[----:B---3--:R-:W-:-:S05]  /*4640*/  IADD3 R6, P0, R2, R14, RZ ;  /* 0x0000000e02067210 */ /* 0x008fca0007f1e0ff */
[----:B------:R-:W-:Y:S01]  /*4650*/  IMAD.X R7, R4, 0x1, R11, P0 ;  /* 0x0000000104077824 */ /* 0x000fe200000e060b */
[----:B------:R-:W-:-:S13]  /*4660*/  ISETP.LT.OR P0, PT, R0, 0x21, P4 ;  /* 0x000000210000780c */ /* 0x000fda0002701670 */
[----:B------:R1:W-:Y:S02]  /*4670*/  LDGSTS.E.BYPASS.LTC128B.128 [R5+0x6880], [R6.64], !P0 ;  /* 0x0688000006057fae */ /* 0x0003e4000c101d46 */
[----:B-1----:R-:W-:-:S05]  /*4680*/  IADD3 R6, P0, R2, R10, RZ ;  /* 0x0000000a02067210 */ /* 0x002fca0007f1e0ff */
[----:B------:R-:W-:Y:S01]  /*4690*/  IMAD.X R7, R4, 0x1, R9, P0 ;  /* 0x0000000104077824 */ /* 0x000fe200000e0609 */
[----:B------:R-:W-:-:S04]  /*46a0*/  IADD3 R2, P0, R2, R3, RZ ;  /* 0x0000000302027210 */ /* 0x000fc80007f1e0ff */
[----:B------:R1:W-:Y:S01]  /*46b0*/  LDGSTS.E.BYPASS.LTC128B.128 [R5+0x8080], [R6.64], !P1 ;  /* 0x0808000006057fae */ /* 0x0003e2000c901d46 */
[----:B------:R-:W-:Y:S01]  /*46c0*/  IMAD.X R3, R4, 0x1, R8, P0 ;  /* 0x0000000104037824 */ /* 0x000fe200000e0608 */
[----:B------:R-:W-:-:S13]  /*46d0*/  ISETP.LT.OR P0, PT, R0, 0x21, P2 ;  /* 0x000000210000780c */ /* 0x000fda0001701670 */
[----:B------:R1:W-:Y:S02]  /*46e0*/  LDGSTS.E.BYPASS.LTC128B.128 [R5+0x9880], [R2.64], !P0 ;  /* 0x0988000002057fae */ /* 0x0003e4000c101d46 */
.L_x_480:
[----:B--2-4-:R-:W-:Y:S05]  /*46f0*/  BSYNC B0 ;  /* 0x0000000000007941 */ /* 0x014fea0003800000 */
.L_x_479:
[----:B-1----:R-:W1:Y:S04]  /*4700*/  S2R R2, SR_TID.X ;  /* 0x0000000000027919 */ /* 0x002e680000002100 */
[----:B------:R-:W0:Y:S01]  /*4710*/  LDGDEPBAR ;  /* 0x00000000000079af */ /* 0x000e220000000000 */
[----:B-1----:R-:W-:-:S04]  /*4720*/  SHF.R.S32.HI R0, RZ, 0x1f, R2 ;  /* 0x0000001fff007819 */ /* 0x002fc80000011402 */
[----:B------:R-:W-:-:S04]  /*4730*/  LEA.HI R0, R0, R2, RZ, 0x3 ;  /* 0x0000000200007211 */ /* 0x000fc800078f18ff */
[----:B------:R-:W-:-:S05]  /*4740*/  LOP3.LUT R0, R0, 0xfffffff8, RZ, 0xc0, !PT ;  /* 0xfffffff800007812 */ /* 0x000fca00078ec0ff */
[----:B------:R-:W-:Y:S01]  /*4750*/  IMAD.IADD R0, R2, 0x1, -R0 ;  /* 0x0000000102007824 */ /* 0x000fe200078e0a00 */
[----:B------:R-:W-:Y:S01]  /*4760*/  WARPSYNC 0xffffffff ;  /* 0xffffffff00007948 */ /* 0x000fe20003800000 */
[----:B------:R-:W2:Y:S03]  /*4770*/  LDL R2, [R1+0x70] ;  /* 0x0000700001027983 */ /* 0x000ea60000100800 */
[----:B------:R-:W-:Y:S01]  /*4780*/  LOP3.LUT P0, RZ, R0, 0x4, RZ, 0xc0, !PT ;  /* 0x0000000400ff7812 */ /* 0x000fe2000780c0ff */
[----:B------:R-:W-:Y:S01]  /*4790*/  IMAD.MOV.U32 R0, RZ, RZ, 0x40 ;  /* 0x00000040ff007424 */ /* 0x000fe200078e00ff */
[----:B------:R-:W-:Y:S04]  /*47a0*/  HMMA.16816.F32 R4, R164, R16, RZ ;  /* 0x00000010a404723c */ /* 0x000fe800000018ff */
[----:B------:R-:W-:-:S05]  /*47b0*/  SEL R0, R0, 0xffffffc0, !P0 ;  /* 0xffffffc000007807 */ /* 0x000fca0004000000 */
[--C-:B------:R-:W-:Y:S01]  /*47c0*/  IMAD.IADD R242, R240, 0x1, R0.reuse ;  /* 0x00000001f0f27824 */ /* 0x100fe200078e0200 */
[----:B------:R-:W-:Y:S04]  /*47d0*/  HMMA.16816.F32 R8, R164, R18, RZ ;  /* 0x00000012a408723c */ /* 0x000fe800000018ff */
[----:B------:R-:W1:Y:S10]  /*47e0*/  LDSM.16.M88.4 R20, [R242] ;  /* 0x00000000f214783b */ /* 0x000e740000000200 */
[C---:B------:R-:W-:Y:S01]  /*47f0*/  HMMA.16816.F32 R4, R168.reuse, R24, R4 ;  /* 0x00000018a804723c */ /* 0x040fe20000001804 */
[C---:B------:R-:W-:Y:S01]  /*4800*/  IMAD.IADD R241, R247.reuse, 0x1, R0 ;  /* 0x00000001f7f17824 */ /* 0x040fe200078e0200 */
[----:B------:R-:W-:Y:S08]  /*4810*/  LDSM.16.M88.4 R52, [R242+0x5800] ;  /* 0x00580000f234783b */ /* 0x000ff00000000200 */
[----:B------:R-:W-:Y:S08]  /*4820*/  HMMA.16816.F32 R8, R168, R26, R8 ;  /* 0x0000001aa808723c */ /* 0x000ff00000001808 */
[----:B------:R-:W-:Y:S08]  /*4830*/  HMMA.16816.F32 R16, R164, R30, RZ ;  /* 0x0000001ea410723c */ /* 0x000ff000000018ff */
[----:B-1----:R-:W-:Y:S08]  /*4840*/  HMMA.16816.F32 R24, R184, R20, R4 ;  /* 0x00000014b818723c */ /* 0x002ff00000001804 */
[----:B------:R-:W-:Y:S08]  /*4850*/  HMMA.16816.F32 R4, R164, R28, RZ ;  /* 0x0000001ca404723c */ /* 0x000ff000000018ff */
[----:B------:R-:W-:Y:S01]  /*4860*/  HMMA.16816.F32 R32, R184, R22, R8 ;  /* 0x00000016b820723c */ /* 0x000fe20000001808 */
[----:B------:R-:W1:Y:S11]  /*4870*/  LDSM.16.M88.4 R20, [R242+0x800] ;  /* 0x00080000f214783b */ /* 0x000e760000000200 */
[----:B------:R-:W-:Y:S04]  /*4880*/  @!UPT UIADD3 URZ, URZ, URZ, URZ ;  /* 0x0000003f3f3ff290 */ /* 0x000fe8000fffe03f */
[C---:B------:R-:W-:Y:S08]  /*4890*/  HMMA.16816.F32 R8, R168.reuse, R36, R4 ;  /* 0x00000024a808723c */ /* 0x040ff00000001804 */
[----:B------:R-:W-:Y:S08]  /*48a0*/  HMMA.16816.F32 R4, R168, R38, R16 ;  /* 0x00000026a804723c */ /* 0x000ff00000001810 */
[----:B------:R-:W-:Y:S08]  /*48b0*/  HMMA.16816.F32 R16, R164, R40, RZ ;  /* 0x00000028a410723c */ /* 0x000ff000000018ff */
[C---:B-1----:R-:W-:Y:S08]  /*48c0*/  HMMA.16816.F32 R44, R184.reuse, R20, R8 ;  /* 0x00000014b82c723c */ /* 0x042ff00000001808 */
[----:B------:R-:W-:Y:S01]  /*48d0*/  HMMA.16816.F32 R36, R184, R22, R4 ;  /* 0x00000016b824723c */ /* 0x000fe20000001804 */
[----:B------:R-:W-:Y:S07]  /*48e0*/  LDSM.16.M88.4 R20, [R241] ;  /* 0x00000000f114783b */ /* 0x000fee0000000200 */
[----:B------:R-:W-:Y:S08]  /*48f0*/  HMMA.16816.F32 R4, R164, R42, RZ ;  /* 0x0000002aa404723c */ /* 0x000ff000000018ff */
[C---:B------:R-:W-:Y:S01]  /*4900*/  HMMA.16816.F32 R8, R168.reuse, R48, R16 ;  /* 0x00000030a808723c */ /* 0x040fe20000001810 */
[----:B------:R-:W1:Y:S11]  /*4910*/  LDSM.16.M88.4 R16, [R242+0x1000] ;  /* 0x00100000f210783b */ /* 0x000e760000000200 */
[----:B------:R-:W-:Y:S04]  /*4920*/  @!UPT UIADD3 URZ, URZ, URZ, URZ ;  /* 0x0000003f3f3ff290 */ /* 0x000fe8000fffe03f */
[----:B------:R-:W-:Y:S08]  /*4930*/  HMMA.16816.F32 R4, R168, R50, R4 ;  /* 0x00000032a804723c */ /* 0x000ff00000001804 */
[C---:B-1----:R-:W-:Y:S11]  /*4940*/  HMMA.16816.F32 R28, R184.reuse, R16, R8 ;  /* 0x00000010b81c723c */ /* 0x042ff60000001808 */
[----:B------:R-:W-:Y:S05]  /*4950*/  @!UPT UIADD3 URZ, URZ, URZ, URZ ;  /* 0x0000003f3f3ff290 */ /* 0x000fea000fffe03f */
[----:B------:R-:W-:Y:S01]  /*4960*/  HMMA.16816.F32 R8, R184, R18, R4 ;  /* 0x00000012b808723c */ /* 0x000fe20000001804 */
[----:B------:R-:W1:Y:S04]  /*4970*/  LDSM.16.M88.4 R4, [R241+0x800] ;  /* 0x00080000f104783b */ /* 0x000e680000000200 */
[----:B------:R-:W3:Y:S03]  /*4980*/  LDSM.16.M88.4 R16, [R241+0x1000] ;  /* 0x00100000f110783b */ /* 0x000ee60000000200 */
[C---:B------:R-:W-:Y:S08]  /*4990*/  HMMA.16816.F32 R24, R188.reuse, R20, R24 ;  /* 0x00000014bc18723c */ /* 0x040ff00000001818 */
[C---:B------:R-:W-:Y:S08]  /*49a0*/  HMMA.16816.F32 R20, R188.reuse, R22, R32 ;  /* 0x00000016bc14723c */ /* 0x040ff00000001820 */
[C---:B-1----:R-:W-:Y:S08]  /*49b0*/  HMMA.16816.F32 R44, R188.reuse, R4, R44 ;  /* 0x00000004bc2c723c */ /* 0x042ff0000000182c */
[C---:B------:R-:W-:Y:S01]  /*49c0*/  HMMA.16816.F32 R36, R188.reuse, R6, R36 ;  /* 0x00000006bc24723c */ /* 0x040fe20000001824 */
[----:B------:R-:W1:Y:S07]  /*49d0*/  LDSM.16.M88.4 R4, [R240+0x1800] ;  /* 0x00180000f004783b */ /* 0x000e6e0000000200 */
[C---:B---3--:R-:W-:Y:S08]  /*49e0*/  HMMA.16816.F32 R40, R188.reuse, R16, R28 ;  /* 0x00000010bc28723c */ /* 0x048ff0000000181c */
[----:B------:R-:W-:Y:S01]  /*49f0*/  HMMA.16816.F32 R28, R188, R18, R8 ;  /* 0x00000012bc1c723c */ /* 0x000fe20000001808 */
[----:B------:R-:W3:Y:S04]  /*4a00*/  LDSM.16.M88.4 R8, [R240+0x2000] ;  /* 0x00200000f008783b */ /* 0x000ee80000000200 */
[----:B------:R-:W4:Y:S03]  /*4a10*/  LDSM.16.M88.4 R16, [R240+0x2800] ;  /* 0x00280000f010783b */ /* 0x000f260000000200 */
[C---:B-1----:R-:W-:Y:S08]  /*4a20*/  HMMA.16816.F32 R32, R192.reuse, R4, R24 ;  /* 0x00000004c020723c */ /* 0x042ff00000001818 */
[C---:B------:R-:W-:Y:S01]  /*4a30*/  HMMA.16816.F32 R4, R192.reuse, R6, R20 ;  /* 0x00000006c004723c */ /* 0x040fe20000001814 */
[----:B------:R-:W1:Y:S07]  /*4a40*/  LDSM.16.M88.4 R20, [R247+0x2000] ;  /* 0x00200000f714783b */ /* 0x000e6e0000000200 */
[C---:B---3--:R-:W-:Y:S08]  /*4a50*/  HMMA.16816.F32 R44, R192.reuse, R8, R44 ;  /* 0x00000008c02c723c */ /* 0x048ff0000000182c */
[C---:B------:R-:W-:Y:S01]  /*4a60*/  HMMA.16816.F32 R24, R192.reuse, R10, R36 ;  /* 0x0000000ac018723c */ /* 0x040fe20000001824 */
[----:B------:R-:W3:Y:S07]  /*4a70*/  LDSM.16.M88.4 R8, [R247+0x1800] ;  /* 0x00180000f708783b */ /* 0x000eee0000000200 */
[C---:B----4-:R-:W-:Y:S08]  /*4a80*/  HMMA.16816.F32 R36, R192.reuse, R16, R40 ;  /* 0x00000010c024723c */ /* 0x050ff00000001828 */
[----:B------:R-:W-:Y:S01]  /*4a90*/  HMMA.16816.F32 R28, R192, R18, R28 ;  /* 0x00000012c01c723c */ /* 0x000fe2000000181c */
[----:B------:R-:W4:Y:S07]  /*4aa0*/  LDSM.16.M88.4 R16, [R247+0x2800] ;  /* 0x00280000f710783b */ /* 0x000f2e0000000200 */
        /* <DEDUP_REMOVED lines=46> */
[C---:B------:R-:W-:Y:S08]  /*4d90*/  HMMA.16816.F32 R24, R216.reuse, R22, R24 ;  /* 0x00000016d818723c */ /* 0x040ff00000001818 */
[C---:B---3--:R-:W-:Y:S08]  /*4da0*/  HMMA.16816.F32 R32, R216.reuse, R8, R32 ;  /* 0x00000008d820723c */ /* 0x048ff00000001820 */
[C---:B------:R-:W-:Y:S01]  /*4db0*/  HMMA.16816.F32 R4, R216.reuse, R10, R4 ;  /* 0x0000000ad804723c */ /* 0x040fe20000001804 */
[----:B------:R-:W1:Y:S07]  /*4dc0*/  LDSM.16.M88.4 R8, [R241+0x3000] ;  /* 0x00300000f108783b */ /* 0x000e6e0000000200 */
[C---:B----4-:R-:W-:Y:S08]  /*4dd0*/  HMMA.16816.F32 R20, R216.reuse, R16, R36 ;  /* 0x00000010d814723c */ /* 0x050ff00000001824 */
[----:B------:R-:W-:Y:S01]  /*4de0*/  HMMA.16816.F32 R28, R216, R18, R28 ;  /* 0x00000012d81c723c */ /* 0x000fe2000000181c */
[----:B------:R-:W3:Y:S07]  /*4df0*/  LDSM.16.M88.4 R16, [R241+0x3800] ;  /* 0x00380000f110783b */ /* 0x000eee0000000200 */
[C---:B-1----:R-:W-:Y:S08]  /*4e00*/  HMMA.16816.F32 R32, R220.reuse, R8, R32 ;  /* 0x00000008dc20723c */ /* 0x042ff00000001820 */
[C---:B------:R-:W-:Y:S01]  /*4e10*/  HMMA.16816.F32 R8, R220.reuse, R10, R4 ;  /* 0x0000000adc08723c */ /* 0x040fe20000001804 */
[----:B------:R-:W1:Y:S07]  /*4e20*/  LDSM.16.M88.4 R4, [R241+0x4000] ;  /* 0x00400000f104783b */ /* 0x000e6e0000000200 */
[C---:B---3--:R-:W-:Y:S08]  /*4e30*/  HMMA.16816.F32 R40, R220.reuse, R16, R40 ;  /* 0x00000010dc28723c */ /* 0x048ff00000001828 */
[C---:B------:R-:W-:Y:S01]  /*4e40*/  HMMA.16816.F32 R24, R220.reuse, R18, R24 ;  /* 0x00000012dc18723c */ /* 0x040fe20000001818 */
[----:B------:R-:W3:Y:S07]  /*4e50*/  LDSM.16.M88.4 R16, [R240+0x4800] ;  /* 0x00480000f010783b */ /* 0x000eee0000000200 */
[----:B-1----:R-:W-:Y:S08]  /*4e60*/  HMMA.16816.F32 R36, R220, R4, R20 ;  /* 0x00000004dc24723c */ /* 0x002ff00000001814 */
[----:B---3--:R-:W-:Y:S01]  /*4e70*/  HMMA.16816.F32 R20, R224, R18, R8 ;  /* 0x00000012e014723c */ /* 0x008fe20000001808 */
[----:B------:R-:W1:Y:S07]  /*4e80*/  LDSM.16.M88.4 R8, [R240+0x5800] ;  /* 0x00580000f008783b */ /* 0x000e6e0000000200 */
[----:B------:R-:W-:Y:S01]  /*4e90*/  HMMA.16816.F32 R28, R220, R6, R28 ;  /* 0x00000006dc1c723c */ /* 0x000fe2000000181c */
[----:B------:R-:W3:Y:S07]  /*4ea0*/  LDSM.16.M88.4 R4, [R240+0x5000] ;  /* 0x00500000f004783b */ /* 0x000eee0000000200 */
[C---:B------:R-:W-:Y:S01]  /*4eb0*/  HMMA.16816.F32 R32, R224.reuse, R16, R32 ;  /* 0x00000010e020723c */ /* 0x040fe20000001820 */
[----:B------:R-:W4:Y:S07]  /*4ec0*/  LDSM.16.M88.4 R16, [R247+0x4800] ;  /* 0x00480000f710783b */ /* 0x000f2e0000000200 */
[C---:B-1----:R-:W-:Y:S08]  /*4ed0*/  HMMA.16816.F32 R48, R224.reuse, R8, R36 ;  /* 0x00000008e030723c */ /* 0x042ff00000001824 */
[C---:B------:R-:W-:Y:S01]  /*4ee0*/  HMMA.16816.F32 R44, R224.reuse, R10, R28 ;  /* 0x0000000ae02c723c */ /* 0x040fe2000000181c */
[----:B------:R-:W1:Y:S04]  /*4ef0*/  LDSM.16.M88.4 R8, [R247+0x5000] ;  /* 0x00500000f708783b */ /* 0x000e680000000200 */
[----:B------:R-:W5:Y:S03]  /*4f00*/  LDSM.16.M88.4 R28, [R247+0x5800] ;  /* 0x00580000f71c783b */ /* 0x000f660000000200 */
[C---:B---3--:R-:W-:Y:S08]  /*4f10*/  HMMA.16816.F32 R40, R224.reuse, R4, R40 ;  /* 0x00000004e028723c */ /* 0x048ff00000001828 */
[----:B------:R-:W-:Y:S08]  /*4f20*/  HMMA.16816.F32 R4, R224, R6, R24 ;  /* 0x00000006e004723c */ /* 0x000ff00000001818 */
[C---:B----4-:R-:W-:Y:S08]  /*4f30*/  HMMA.16816.F32 R36, R228.reuse, R16, R32 ;  /* 0x00000010e424723c */ /* 0x050ff00000001820 */
[C---:B------:R-:W-:Y:S01]  /*4f40*/  HMMA.16816.F32 R32, R228.reuse, R18, R20 ;  /* 0x00000012e420723c */ /* 0x040fe20000001814 */
[----:B------:R-:W3:Y:S04]  /*4f50*/  LDSM.16.M88.4 R20, [R242+0x4800] ;  /* 0x00480000f214783b */ /* 0x000ee80000000200 */
[----:B------:R-:W4:Y:S03]  /*4f60*/  LDSM.16.M88.4 R16, [R242+0x5000] ;  /* 0x00500000f210783b */ /* 0x000f260000000200 */
[C---:B-1----:R-:W-:Y:S08]  /*4f70*/  HMMA.16816.F32 R24, R228.reuse, R8, R40 ;  /* 0x00000008e418723c */ /* 0x042ff00000001828 */
[C---:B------:R-:W-:Y:S08]  /*4f80*/  HMMA.16816.F32 R8, R228.reuse, R10, R4 ;  /* 0x0000000ae408723c */ /* 0x040ff00000001804 */
[C---:B-----5:R-:W-:Y:S08]  /*4f90*/  HMMA.16816.F32 R4, R228.reuse, R28, R48 ;  /* 0x0000001ce404723c */ /* 0x060ff00000001830 */
[----:B------:R-:W-:Y:S08]  /*4fa0*/  HMMA.16816.F32 R44, R228, R30, R44 ;  /* 0x0000001ee42c723c */ /* 0x000ff0000000182c */
[C---:B---3--:R-:W-:Y:S08]  /*4fb0*/  HMMA.16816.F32 R40, R232.reuse, R20, R36 ;  /* 0x00000014e828723c */ /* 0x048ff00000001824 */
[C---:B------:R-:W-:Y:S01]  /*4fc0*/  HMMA.16816.F32 R36, R232.reuse, R22, R32 ;  /* 0x00000016e824723c */ /* 0x040fe20000001820 */
[----:B------:R-:W1:Y:S07]  /*4fd0*/  LDSM.16.M88.4 R20, [R241+0x5000] ;  /* 0x00500000f114783b */ /* 0x000e6e0000000200 */
[C---:B----4-:R-:W-:Y:S01]  /*4fe0*/  HMMA.16816.F32 R32, R232.reuse, R16, R24 ;  /* 0x00000010e820723c */ /* 0x050fe20000001818 */
[----:B------:R-:W3:Y:S07]  /*4ff0*/  LDSM.16.M88.4 R24, [R241+0x4800] ;  /* 0x00480000f118783b */ /* 0x000eee0000000200 */
[----:B------:R-:W-:Y:S01]  /*5000*/  HMMA.16816.F32 R28, R232, R18, R8 ;  /* 0x00000012e81c723c */ /* 0x000fe20000001808 */
[----:B------:R-:W4:Y:S01]  /*5010*/  LDSM.16.M88.4 R16, [R241+0x5800] ;  /* 0x00580000f110783b */ /* 0x000f220000000200 */
[----:B------:R-:W-:Y:S01]  /*5020*/  IADD3 R0, R247, 0x4800, RZ ;  /* 0x00004800f7007810 */ /* 0x000fe20007ffe0ff */
[----:B------:R-:W-:-:S04]  /*5030*/  DEPBAR.LE SB0, 0x0 ;  /* 0x000080000000791a */ /* 0x000fc80000000000 */
[----:B--2---:R-:W-:Y:S01]  /*5040*/  ISETP.GT.AND P0, PT, R13, R2, PT ;  /* 0x000000020d00720c */ /* 0x004fe20003f04270 */
[----:B------:R-:W-:Y:S01]  /*5050*/  HMMA.16816.F32 R8, R232, R52, R4 ;  /* 0x00000034e808723c */ /* 0x000fe20000001804 */
[C---:B------:R-:W-:Y:S01]  /*5060*/  IADD3 R3, R247.reuse, 0x5800, RZ ;  /* 0x00005800f7037810 */ /* 0x040fe20007ffe0ff */
[----:B------:R2:W-:Y:S01]  /*5070*/  STL [R1+0xc], R0 ;  /* 0x00000c0001007387 */ /* 0x0005e20000100800 */
[----:B------:R-:W-:-:S05]  /*5080*/  IADD3 R2, R247, 0x5000, RZ ;  /* 0x00005000f7027810 */ /* 0x000fca0007ffe0ff */
[----:B------:R-:W-:Y:S01]  /*5090*/  HMMA.16816.F32 R4, R232, R54, R44 ;  /* 0x00000036e804723c */ /* 0x000fe2000000182c */
[----:B------:R3:W-:Y:S04]  /*50a0*/  STL [R1+0x8], R3 ;  /* 0x0000080301007387 */ /* 0x0007e80000100800 */
[----:B------:R3:W-:Y:S01]  /*50b0*/  STL [R1+0x4], R2 ;  /* 0x0000040201007387 */ /* 0x0007e20000100800 */
[----:B--2---:R-:W-:-:S05]  /*50c0*/  IADD3 R0, R247, 0x3000, RZ ;  /* 0x00003000f7007810 */ /* 0x004fca0007ffe0ff */
[----:B------:R2:W-:Y:S01]  /*50d0*/  STL [R1], R0 ;  /* 0x0000000001007387 */ /* 0x0005e20000100800 */
[----:B-1----:R-:W-:Y:S01]  /*50e0*/  HMMA.16816.F32 R32, R236, R20, R32 ;  /* 0x00000014ec20723c */ /* 0x002fe20000001820 */
[----:B------:R-:W-:Y:S01]  /*50f0*/  BSSY B1, `(.L_x_482) ;  /* 0x0000085000017945 */ /* 0x000fe20003800000 */
[C---:B------:R-:W-:Y:S02]  /*5100*/  IADD3 R252, R247.reuse, 0x4000, RZ ;  /* 0x00004000f7fc7810 */ /* 0x040fe40007ffe0ff */
[----:B------:R-:W-:-:S04]  /*5110*/  IADD3 R251, R247, 0x3800, RZ ;  /* 0x00003800f7fb7810 */ /* 0x000fc80007ffe0ff */
[----:B---3--:R-:W-:Y:S01]  /*5120*/  HMMA.16816.F32 R40, R236, R24, R40 ;  /* 0x00000018ec28723c */ /* 0x008fe20000001828 */
[C---:B------:R-:W-:Y:S02]  /*5130*/  IADD3 R250, R247.reuse, 0x1800, RZ ;  /* 0x00001800f7fa7810 */ /* 0x040fe40007ffe0ff */
[----:B------:R-:W-:-:S05]  /*5140*/  IADD3 R249, R247, 0x2800, RZ ;  /* 0x00002800f7f97810 */ /* 0x000fca0007ffe0ff */
[----:B------:R-:W-:Y:S01]  /*5150*/  HMMA.16816.F32 R36, R236, R26, R36 ;  /* 0x0000001aec24723c */ /* 0x000fe20000001824 */
[----:B------:R-:W-:-:S07]  /*5160*/  IADD3 R248, R247, 0x2000, RZ ;  /* 0x00002000f7f87810 */ /* 0x000fce0007ffe0ff */
[C---:B------:R-:W-:Y:S08]  /*5170*/  HMMA.16816.F32 R20, R236.reuse, R22, R28 ;  /* 0x00000016ec14723c */ /* 0x040ff0000000181c */
[C---:B----4-:R-:W-:Y:S08]  /*5180*/  HMMA.16816.F32 R24, R236.reuse, R16, R8 ;  /* 0x00000010ec18723c */ /* 0x050ff00000001808 */
[----:B------:R-:W-:Y:S01]  /*5190*/  HMMA.16816.F32 R28, R236, R18, R4 ;  /* 0x00000012ec1c723c */ /* 0x000fe20000001804 */
[----:B------:R-:W-:Y:S06]  /*51a0*/  BAR.SYNC.DEFER_BLOCKING 0x0 ;  /* 0x0000000000007b1d */ /* 0x000fec0000010000 */
[----:B------:R-:W-:Y:S01]  /*51b0*/  @!UPT UIADD3 URZ, URZ, URZ, URZ ;  /* 0x0000003f3f3ff290 */ /* 0x000fe2000fffe03f */
[----:B------:R-:W-:Y:S11]  /*51c0*/  @!P0 BRA `(.L_x_483) ;  /* 0x0000077000008947 */ /* 0x000ff60003800000 */
[----:B--2---:R-:W2:Y:S04]  /*51d0*/  LDL R2, [R1+0x84] ;  /* 0x0000840001027983 */ /* 0x004ea80000100800 */
[----:B------:R-:W2:Y:S04]  /*51e0*/  LDL R3, [R1+0x174] ;  /* 0x0001740001037983 */ /* 0x000ea80000100800 */
[----:B------:R-:W3:Y:S01]  /*51f0*/  LDL.64 R58, [R1+0x90] ;  /* 0x00009000013a7983 */ /* 0x000ee20000100a00 */
[----:B------:R-:W-:-:S03]  /*5200*/  IMAD.MOV.U32 R15, RZ, RZ, c[0x0][0x2b8] ;  /* 0x0000ae00ff0f7624 */ /* 0x000fc600078e00ff */
[----:B------:R-:W4:Y:S02]  /*5210*/  LDL R14, [R1+0xa8] ;  /* 0x0000a800010e7983 */ /* 0x000f240000100800 */
[----:B------:R-:W-:Y:S01]  /*5220*/  ISETP.NE.AND P2, PT, R15, 0x1, PT ;  /* 0x000000010f00780c */ /* 0x000fe20003f45270 */
[----:B------:R-:W-:Y:S01]  /*5230*/  IMAD.MOV.U32 R10, RZ, RZ, RZ ;  /* 0x000000ffff0a7224 */ /* 0x000fe200078e00ff */
[----:B------:R-:W5:Y:S04]  /*5240*/  LDL.64 R8, [R1+0x88] ;  /* 0x0000880001087983 */ /* 0x000f680000100a00 */
[----:B------:R-:W3:Y:S01]  /*5250*/  LDL R7, [R1+0xa0] ;  /* 0x0000a00001077983 */ /* 0x000ee20000100800 */
[C---:B--2---:R-:W-:Y:S02]  /*5260*/  IADD3 R2, R3.reuse, R57, R2 ;  /* 0x0000003903027210 */ /* 0x044fe40007ffe002 */
[----:B------:R-:W-:-:S02]  /*5270*/  ISETP.GT.AND P1, PT, R3, 0x2f, PT ;  /* 0x0000002f0300780c */ /* 0x000fc40003f24270 */
        /* <DEDUP_REMOVED lines=9> */
[----:B------:R-:W-:-:S03]  /*5310*/  IMAD.MOV R0, RZ, RZ, -R0 ;  /* 0x000000ffff007224 */ /* 0x000fc600078e0a00 */
[----:B------:R-:W1:Y:S01]  /*5320*/  S2R R11, SR_TID.X ;  /* 0x00000000000b7919 */ /* 0x000e620000002100 */
[----:B------:R-:W-:-:S05]  /*5330*/  IMAD R2, R0, c[0x0][0x2b8], R2 ;  /* 0x0000ae0000027a24 */ /* 0x000fca00078e0202 */
[----:B------:R-:W-:Y:S01]  /*5340*/  SHF.R.S32.HI R0, RZ, 0x1f, R2 ;  /* 0x0000001fff007819 */ /* 0x000fe20000011402 */
[----:B------:R3:W-:Y:S04]  /*5350*/  STL [R1+0x34], R2 ;  /* 0x0000340201007387 */ /* 0x0007e80000100800 */
[----:B------:R-:W-:-:S04]  /*5360*/  IMAD R0, R0, c[0x0][0x1e0], RZ ;  /* 0x0000780000007a24 */ /* 0x000fc800078e02ff */
[----:B------:R-:W-:Y:S01]  /*5370*/  IMAD R0, R2, c[0x0][0x1e4], R0 ;  /* 0x0000790002007a24 */ /* 0x000fe200078e0200 */
[----:B-1----:R-:W-:-:S04]  /*5380*/  SHF.R.S32.HI R6, RZ, 0x1f, R11 ;  /* 0x0000001fff067819 */ /* 0x002fc8000001140b */
[----:B------:R-:W-:Y:S01]  /*5390*/  LEA.HI R6, R6, R11, RZ, 0x3 ;  /* 0x0000000b06067211 */ /* 0x000fe200078f18ff */
[----:B---3--:R-:W-:-:S03]  /*53a0*/  IMAD.WIDE.U32 R2, R2, c[0x0][0x1e0], RZ ;  /* 0x0000780002027a25 */ /* 0x008fc600078e00ff */
[----:B------:R-:W-:Y:S01]  /*53b0*/  SHF.R.S32.HI R6, RZ, 0x3, R6 ;  /* 0x00000003ff067819 */ /* 0x000fe20000011406 */
[----:B------:R-:W-:Y:S01]  /*53c0*/  IMAD.IADD R3, R3, 0x1, R0 ;  /* 0x0000000103037824 */ /* 0x000fe200078e0200 */
[----:B--2---:R1:W-:Y:S01]  /*53d0*/  STL [R1+0x30], R10 ;  /* 0x0000300a01007387 */ /* 0x0043e20000100800 */
[----:B------:R-:W-:Y:S02]  /*53e0*/  SHF.R.S32.HI R0, RZ, 0x1f, R10 ;  /* 0x0000001fff007819 */ /* 0x000fe4000001140a */
[----:B------:R-:W-:-:S04]  /*53f0*/  IMAD.WIDE.U32 R2, R10, c[0x0][0x1f0], R2 ;  /* 0x00007c000a027a25 */ /* 0x000fc800078e0002 */
[----:B------:R-:W-:-:S04]  /*5400*/  IMAD R0, R0, c[0x0][0x1f0], RZ ;  /* 0x00007c0000007a24 */ /* 0x000fc800078e02ff */
[----:B------:R-:W-:Y:S01]  /*5410*/  IMAD R4, R10, c[0x0][0x1f4], R0 ;  /* 0x00007d000a047a24 */ /* 0x000fe200078e0200 */
[----:B-----5:R-:W-:-:S04]  /*5420*/  IADD3 R0, P0, R8, R2, RZ ;  /* 0x0000000208007210 */ /* 0x020fc80007f1e0ff */
[----:B------:R-:W-:Y:S02]  /*5430*/  IADD3.X R2, R7, R3, R4, P0, !PT ;  /* 0x0000000307027210 */ /* 0x000fe400007fe404 */
[----:B------:R-:W-:Y:S02]  /*5440*/  IADD3 R7, -R6, 0x30, RZ ;  /* 0x0000003006077810 */ /* 0x000fe40007ffe1ff */
[C---:B------:R-:W-:Y:S02]  /*5450*/  LEA R6, P0, R0.reuse, c[0x0][0x1c8], 0x1 ;  /* 0x0000720000067a11 */ /* 0x040fe400078008ff */
[----:B------:R-:W-:Y:S02]  /*5460*/  ISETP.GE.AND P1, PT, R7, 0x1, PT ;  /* 0x000000010700780c */ /* 0x000fe40003f26270 */
[----:B------:R-:W-:Y:S01]  /*5470*/  LEA.HI.X R5, R0, c[0x0][0x1cc], R2, 0x1, P0 ;  /* 0x0000730000057a11 */ /* 0x000fe200000f0c02 */
[----:B------:R-:W-:Y:S08]  /*5480*/  BRA.DIV ~URZ, `(.L_x_484) ;  /* 0x00013fc27f007947 */ /* 0x000ff0000b800000 */
[----:B------:R2:W3:Y:S02]  /*5490*/  SHFL.IDX PT, R4, R5, RZ, 0x181f ;  /* 0x00181fff05047589 */ /* 0x0004e400000e0000 */
.L_x_638:
[----:B------:R-:W-:Y:S05]  /*54a0*/  BRA.DIV ~URZ, `(.L_x_485) ;  /* 0x000140327f007947 */ /* 0x000fea000b800000 */
[----:B------:R4:W1:Y:S02]  /*54b0*/  SHFL.IDX PT, R0, R6, RZ, 0x181f ;  /* 0x00181fff06007589 */ /* 0x00086400000e0000 */
.L_x_639:
[----:B------:R-:W-:Y:S01]  /*54c0*/  BSSY B0, `(.L_x_486) ;  /* 0x0000022000007945 */ /* 0x000fe20003800000 */
[----:B------:R-:W-:Y:S05]  /*54d0*/  @!P1 BRA `(.L_x_487) ;  /* 0x0000020000009947 */ /* 0x000fea0003800000 */
[----:B------:R-:W5:Y:S04]  /*54e0*/  LDL R3, [R1+0x3c] ;  /* 0x00003c0001037983 */ /* 0x000f680000100800 */
[----:B--2---:R-:W2:Y:S04]  /*54f0*/  LDL R2, [R1+0xc8] ;  /* 0x0000c80001027983 */ /* 0x004ea80000100800 */
[----:B----4-:R-:W4:Y:S04]  /*5500*/  LDL R19, [R1+0x40] ;  /* 0x0000400001137983 */ /* 0x010f280000100800 */
[----:B---3--:R-:W3:Y:S04]  /*5510*/  LDL R8, [R1+0x2c] ;  /* 0x00002c0001087983 */ /* 0x008ee80000100800 */
[----:B------:R-:W3:Y:S04]  /*5520*/  LDL R18, [R1+0x68] ;  /* 0x0000680001127983 */ /* 0x000ee80000100800 */
[----:B------:R-:W3:Y:S04]  /*5530*/  LDL R17, [R1+0xcc] ;  /* 0x0000cc0001117983 */ /* 0x000ee80000100800 */
[----:B------:R-:W3:Y:S04]  /*5540*/  LDL R16, [R1+0x44] ;  /* 0x0000440001107983 */ /* 0x000ee80000100800 */
[----:B------:R-:W3:Y:S04]  /*5550*/  LDL R15, [R1+0x64] ;  /* 0x00006400010f7983 */ /* 0x000ee80000100800 */
[----:B------:R-:W3:Y:S04]  /*5560*/  LDL R14, [R1+0xc4] ;  /* 0x0000c400010e7983 */ /* 0x000ee80000100800 */
[----:B------:R-:W3:Y:S04]  /*5570*/  LDL R13, [R1+0x48] ;  /* 0x00004800010d7983 */ /* 0x000ee80000100800 */
[----:B------:R-:W3:Y:S04]  /*5580*/  LDL R11, [R1+0x6c] ;  /* 0x00006c00010b7983 */ /* 0x000ee80000100800 */
[----:B-1----:R-:W3:Y:S04]  /*5590*/  LDL R10, [R1+0xb4] ;  /* 0x0000b400010a7983 */ /* 0x002ee80000100800 */
[----:B------:R-:W3:Y:S01]  /*55a0*/  LDL R9, [R1+0x4c] ;  /* 0x00004c0001097983 */ /* 0x000ee20000100800 */
[----:B-----5:R-:W-:-:S02]  /*55b0*/  ISETP.GE.AND P0, PT, R3, c[0x0][0x1d4], PT ;  /* 0x0000750003007a0c */ /* 0x020fc40003f06270 */
[----:B--2---:R-:W-:-:S05]  /*55c0*/  IADD3 R2, P1, R0, R2, RZ ;  /* 0x0000000200027210 */ /* 0x004fca0007f3e0ff */
[----:B----4-:R-:W-:-:S06]  /*55d0*/  IMAD.X R3, R4, 0x1, R19, P1 ;  /* 0x0000000104037824 */ /* 0x010fcc00008e0613 */
[----:B------:R-:W-:Y:S01]  /*55e0*/  @!PT LDS RZ, [RZ] ;  /* 0x00000000fffff984 */ /* 0x000fe20000000800 */
[----:B------:R-:W-:Y:S01]  /*55f0*/  @!PT LDS RZ, [RZ] ;  /* 0x00000000fffff984 */ /* 0x000fe20000000800 */
[----:B------:R-:W-:Y:S01]  /*5600*/  @!PT LDS RZ, [RZ] ;  /* 0x00000000fffff984 */ /* 0x000fe20000000800 */
[----:B---3--:R1:W-:Y:S01]  /*5610*/  LDGSTS.E.BYPASS.LTC128B.128 [R8+0x14080], [R2.64], !P0 ;  /* 0x1408000002087fae */ /* 0x0083e2000c101d46 */
[----:B------:R-:W-:Y:S02]  /*5620*/  ISETP.GE.AND P0, PT, R18, c[0x0][0x1d4], PT ;  /* 0x0000750012007a0c */ /* 0x000fe40003f06270 */
[----:B-1----:R-:W-:-:S05]  /*5630*/  IADD3 R2, P1, R0, R17, RZ ;  /* 0x0000001100027210 */ /* 0x002fca0007f3e0ff */
[----:B------:R-:W-:-:S06]  /*5640*/  IMAD.X R3, R4, 0x1, R16, P1 ;  /* 0x0000000104037824 */ /* 0x000fcc00008e0610 */
[----:B------:R1:W-:Y:S01]  /*5650*/  LDGSTS.E.BYPASS.LTC128B.128 [R8+0x15880], [R2.64], !P0 ;  /* 0x1588000002087fae */ /* 0x0003e2000c101d46 */
[----:B------:R-:W-:Y:S02]  /*5660*/  ISETP.GE.AND P0, PT, R15, c[0x0][0x1d4], PT ;  /* 0x000075000f007a0c */ /* 0x000fe40003f06270 */
[----:B-1----:R-:W-:-:S05]  /*5670*/  IADD3 R2, P1, R0, R14, RZ ;  /* 0x0000000e00027210 */ /* 0x002fca0007f3e0ff */
[----:B------:R-:W-:-:S06]  /*5680*/  IMAD.X R3, R4, 0x1, R13, P1 ;  /* 0x0000000104037824 */ /* 0x000fcc00008e060d */
[----:B------:R1:W-:Y:S01]  /*5690*/  LDGSTS.E.BYPASS.LTC128B.128 [R8+0x17080], [R2.64], !P0 ;  /* 0x1708000002087fae */ /* 0x0003e2000c101d46 */
[----:B------:R-:W-:Y:S02]  /*56a0*/  ISETP.GE.AND P0, PT, R11, c[0x0][0x1d4], PT ;  /* 0x000075000b007a0c */ /* 0x000fe40003f06270 */
[----:B-1----:R-:W-:-:S05]  /*56b0*/  IADD3 R2, P1, R0, R10, RZ ;  /* 0x0000000a00027210 */ /* 0x002fca0007f3e0ff */
[----:B------:R-:W-:-:S06]  /*56c0*/  IMAD.X R3, R4, 0x1, R9, P1 ;  /* 0x0000000104037824 */ /* 0x000fcc00008e0609 */
[----:B------:R1:W-:Y:S02]  /*56d0*/  LDGSTS.E.BYPASS.LTC128B.128 [R8+0x18880], [R2.64], !P0 ;  /* 0x1888000002087fae */ /* 0x0003e4000c101d46 */
.L_x_487:
[----:B------:R-:W-:Y:S05]  /*56e0*/  BSYNC B0 ;  /* 0x0000000000007941 */ /* 0x000fea0003800000 */
.L_x_486:
[----:B------:R-:W-:Y:S01]  /*56f0*/  ISETP.GE.AND P0, PT, R7, 0x21, PT ;  /* 0x000000210700780c */ /* 0x000fe20003f06270 */
[----:B------:R-:W-:Y:S06]  /*5700*/  BRA.DIV ~URZ, `(.L_x_488) ;  /* 0x00013e627f007947 */ /* 0x000fec000b800000 */
[----:B---3--:R3:W2:Y:S04]  /*5710*/  SHFL.IDX PT, R4, R5, 0x1, 0x181f ;  /* 0x00381f0005047f89 */ /* 0x0086a800000e0000 */
[----:B-1----:R3:W1:Y:S02]  /*5720*/  SHFL.IDX PT, R0, R6, 0x1, 0x181f ;  /* 0x00381f0006007f89 */ /* 0x00266400000e0000 */
.L_x_640:
[----:B------:R-:W-:Y:S05]  /*5730*/  @!P0 BRA `(.L_x_483) ;  /* 0x0000020000008947 */ /* 0x000fea0003800000 */
[----:B------:R-:W5:Y:S04]  /*5740*/  LDL R3, [R1+0x3c] ;  /* 0x00003c0001037983 */ /* 0x000f680000100800 */
[----:B---3--:R-:W3:Y:S04]  /*5750*/  LDL R2, [R1+0xc8] ;  /* 0x0000c80001027983 */ /* 0x008ee80000100800 */
[----:B----4-:R-:W4:Y:S04]  /*5760*/  LDL R16, [R1+0x40] ;  /* 0x0000400001107983 */ /* 0x010f280000100800 */
        /* <DEDUP_REMOVED lines=10> */
[----:B-----5:R-:W-:-:S02]  /*5810*/  ISETP.GE.AND P0, PT, R3, c[0x0][0x1d4], PT ;  /* 0x0000750003007a0c */ /* 0x020fc40003f06270 */
[----:B-1-3--:R-:W-:-:S05]  /*5820*/  IADD3 R2, P1, R0, R2, RZ ;  /* 0x0000000200027210 */ /* 0x00afca0007f3e0ff */
[----:B----4-:R-:W-:-:S06]  /*5830*/  IMAD.X R3, R4, 0x1, R16, P1 ;  /* 0x0000000104037824 */ /* 0x010fcc00008e0610 */
[----:B------:R-:W-:Y:S01]  /*5840*/  @!PT LDS RZ, [RZ] ;  /* 0x00000000fffff984 */ /* 0x000fe20000000800 */
[----:B------:R-:W-:Y:S01]  /*5850*/  @!PT LDS RZ, [RZ] ;  /* 0x00000000fffff984 */ /* 0x000fe20000000800 */
[----:B------:R-:W-:Y:S01]  /*5860*/  @!PT LDS RZ, [RZ] ;  /* 0x00000000fffff984 */ /* 0x000fe20000000800 */
[----:B--2---:R1:W-:Y:S01]  /*5870*/  LDGSTS.E.BYPASS.LTC128B.128 [R5+0x15080], [R2.64], !P0 ;  /* 0x1508000002057fae */ /* 0x0043e2000c101d46 */
        /* <DEDUP_REMOVED lines=12> */
.L_x_483:
[----:B--2---:R-:W-:Y:S05]  /*5940*/  BSYNC B1 ;  /* 0x0000000000017941 */ /* 0x004fea0003800000 */
.L_x_482:
[----:B-1----:R-:W2:Y:S01]  /*5950*/  LDL R2, [R1+0xac] ;  /* 0x0000ac0001027983 */ /* 0x002ea20000100800 */
[----:B------:R-:W-:-:S03]  /*5960*/  IMAD.MOV.U32 R4, RZ, RZ, c[0x0][0x2c4] ;  /* 0x0000b100ff047624 */ /* 0x000fc600078e00ff */
[----:B------:R-:W2:Y:S04]  /*5970*/  LDL R0, [R1+0xc0] ;  /* 0x0000c00001007983 */ /* 0x000ea80000100800 */
[----:B------:R-:W5:Y:S04]  /*5980*/  LDL R3, [R1+0x7c] ;  /* 0x00007c0001037983 */ /* 0x000f680000100800 */
[----:B---3--:R-:W3:Y:S01]  /*5990*/  LDL R5, [R1+0x74] ;  /* 0x0000740001057983 */ /* 0x008ee20000100800 */
[----:B------:R-:W-:Y:S01]  /*59a0*/  ISETP.NE.AND P0, PT, R4, 0x1, PT ;  /* 0x000000010400780c */ /* 0x000fe20003f05270 */
[----:B------:R-:W-:-:S02]  /*59b0*/  ULDC UR4, c[0x0][0x324] ;  /* 0x0000c90000047ab9 */ /* 0x000fc40000000800 */
[----:B------:R-:W-:Y:S01]  /*59c0*/  ULOP3.LUT UR4, URZ, UR4, URZ, 0x33, !UPT ;  /* 0x000000043f047292 */ /* 0x000fe2000f8e333f */
[----:B------:R-:W0:Y:S01]  /*59d0*/  LDGDEPBAR ;  /* 0x00000000000079af */ /* 0x000e220000000000 */
[----:B--2---:R-:W-:-:S08]  /*59e0*/  IMAD.IADD R0, R0, 0x1, R2 ;  /* 0x0000000100007824 */ /* 0x004fd000078e0202 */
[----:B------:R-:W-:-:S04]  /*59f0*/  @P0 IMAD.HI.U32 R2, R0, c[0x0][0x2c8], RZ ;  /* 0x0000b20000020a27 */ /* 0x000fc800078e00ff */
[----:B------:R-:W-:Y:S01]  /*5a00*/  IMAD.MOV.U32 R4, RZ, RZ, R0 ;  /* 0x000000ffff047224 */ /* 0x000fe200078e0000 */
[----:B-----5:R-:W-:-:S04]  /*5a10*/  IADD3 R0, -R3, 0x1, R56 ;  /* 0x0000000103007810 */ /* 0x020fc80007ffe138 */
[----:B---3--:R-:W-:Y:S01]  /*5a20*/  IADD3 R0, R0, -R5, RZ ;  /* 0x8000000500007210 */ /* 0x008fe20007ffe0ff */
[----:B------:R-:W-:-:S03]  /*5a30*/  IMAD.IADD R7, R56, 0x1, -R3 ;  /* 0x0000000138077824 */ /* 0x000fc600078e0a03 */
[C---:B----4-:R-:W-:Y:S02]  /*5a40*/  IADD3 R6, R0.reuse, UR4, RZ ;  /* 0x0000000400067c10 */ /* 0x050fe4000fffe0ff */
[----:B------:R-:W-:Y:S02]  /*5a50*/  @P0 SHF.R.U32.HI R4, RZ, c[0x0][0x2cc], R2 ;  /* 0x0000b300ff040a19 */ /* 0x000fe40000011602 */
[----:B------:R-:W-:Y:S02]  /*5a60*/  IADD3 R5, R0, c[0x0][0x328], RZ ;  /* 0x0000ca0000057a10 */ /* 0x000fe40007ffe0ff */
[----:B------:R-:W-:Y:S01]  /*5a70*/  IADD3 R8, -R3, R12, RZ ;  /* 0x0000000c03087210 */ /* 0x000fe20007ffe1ff */
[----:B------:R-:W-:Y:S05]  /*5a80*/  BRA.DIV ~URZ, `(.L_x_489) ;  /* 0x00013bf27f007947 */ /* 0x000fea000b800000 */
[----:B------:R1:W2:Y:S02]  /*5a90*/  SHFL.IDX PT, R3, R4, RZ, 0x1c1f ;  /* 0x001c1fff04037589 */ /* 0x0002a400000e0000 */
.L_x_641:
[----:B------:R-:W-:Y:S01]  /*5aa0*/  IMAD.MOV.U32 R0, RZ, RZ, c[0x0][0x32c] ;  /* 0x0000cb00ff007624 */ /* 0x000fe200078e00ff */
[----:B--2---:R-:W-:-:S04]  /*5ab0*/  IADD3 R2, R5, R3, RZ ;  /* 0x0000000305027210 */ /* 0x004fc80007ffe0ff */
[----:B------:R-:W-:Y:S01]  /*5ac0*/  ISETP.GE.AND P0, PT, R0, 0x1, PT ;  /* 0x000000010000780c */ /* 0x000fe20003f06270 */
[----:B------:R-:W-:Y:S01]  /*5ad0*/  IMAD.IADD R0, R6, 0x1, R3 ;  /* 0x0000000106007824 */ /* 0x000fe200078e0203 */
[----:B------:R-:W-:-:S11]  /*5ae0*/  IMNMX R2, R7, R2, PT ;  /* 0x0000000207027217 */ /* 0x000fd60003800200 */
[----:B------:R-:W-:Y:S05]  /*5af0*/  @!P0 BRA `(.L_x_490) ;  /* 0x0000016000008947 */ /* 0x000fea0003800000 */
[----:B------:R-:W2:Y:S04]  /*5b00*/  LDL R10, [R1+0x78] ;  /* 0x00007800010a7983 */ /* 0x000ea80000100800 */
[----:B------:R-:W2:Y:S01]  /*5b10*/  LDL R9, [R1+0x74] ;  /* 0x0000740001097983 */ /* 0x000ea20000100800 */
[----:B------:R-:W-:Y:S01]  /*5b20*/  BSSY B0, `(.L_x_491) ;  /* 0x000000f000007945 */ /* 0x000fe20003800000 */
[----:B--2---:R-:W-:-:S04]  /*5b30*/  IADD3 R3, -R9, R10, R3 ;  /* 0x0000000a09037210 */ /* 0x004fc80007ffe103 */
[----:B------:R-:W-:-:S13]  /*5b40*/  ISETP.GT.AND P0, PT, R3, -0x1, PT ;  /* 0xffffffff0300780c */ /* 0x000fda0003f04270 */
[----:B------:R-:W-:Y:S05]  /*5b50*/  @P0 BRA `(.L_x_492) ;  /* 0x0000007000000947 */ /* 0x000fea0003800000 */
[----:B------:R-:W-:Y:S01]  /*5b60*/  IMAD.MOV.U32 R9, RZ, RZ, 0x1 ;  /* 0x00000001ff097424 */ /* 0x000fe200078e00ff */
[----:B------:R-:W-:-:S04]  /*5b70*/  LOP3.LUT R3, RZ, R3, RZ, 0x33, !PT ;  /* 0x00000003ff037212 */ /* 0x000fc800078e33ff */
[----:B------:R-:W-:-:S13]  /*5b80*/  ISETP.NE.AND P0, PT, R9, c[0x0][0x32c], PT ;  /* 0x0000cb0009007a0c */ /* 0x000fda0003f05270 */
[----:B------:R-:W-:-:S05]  /*5b90*/  @P0 IMAD.HI.U32 R9, R3, c[0x0][0x330], RZ ;  /* 0x0000cc0003090a27 */ /* 0x000fca00078e00ff */
[----:B------:R-:W-:-:S04]  /*5ba0*/  @P0 SHF.R.U32.HI R3, RZ, c[0x0][0x334], R9 ;  /* 0x0000cd00ff030a19 */ /* 0x000fc80000011609 */
[----:B------:R-:W-:Y:S01]  /*5bb0*/  LOP3.LUT R3, RZ, R3, RZ, 0x33, !PT ;  /* 0x00000003ff037212 */ /* 0x000fe200078e33ff */
[----:B------:R-:W-:Y:S05]  /*5bc0*/  BRA `(.L_x_493) ;  /* 0x0000004000007947 */ /* 0x000fea0003800000 */
.L_x_492:
[----:B------:R-:W-:-:S04]  /*5bd0*/  MOV R9, 0x1 ;  /* 0x0000000100097802 */ /* 0x000fc80000000f00 */
[----:B------:R-:W-:-:S13]  /*5be0*/  ISETP.NE.AND P0, PT, R9, c[0x0][0x32c], PT ;  /* 0x0000cb0009007a0c */ /* 0x000fda0003f05270 */
[----:B------:R-:W-:-:S05]  /*5bf0*/  @P0 IMAD.HI.U32 R9, R3, c[0x0][0x330], RZ ;  /* 0x0000cc0003090a27 */ /* 0x000fca00078e00ff */
[----:B------:R-:W-:Y:S02]  /*5c00*/  @P0 SHF.R.U32.HI R3, RZ, c[0x0][0x334], R9 ;  /* 0x0000cd00ff030a19 */ /* 0x000fe40000011609 */
.L_x_493:
[----:B------:R-:W-:Y:S05]  /*5c10*/  BSYNC B0 ;  /* 0x0000000000007941 */ /* 0x000fea0003800000 */
.L_x_491:
[----:B------:R-:W-:-:S05]  /*5c20*/  IMAD R3, R3, c[0x0][0x32c], R8 ;  /* 0x0000cb0003037a24 */ /* 0x000fca00078e0208 */
[----:B------:R-:W-:Y:S02]  /*5c30*/  IADD3 R9, R3, c[0x0][0x32c], RZ ;  /* 0x0000cb0003097a10 */ /* 0x000fe40007ffe0ff */
[----:B------:R-:W-:Y:S02]  /*5c40*/  IMNMX R0, R0, R3, !PT ;  /* 0x0000000300007217 */ /* 0x000fe40007800200 */
[----:B------:R-:W-:Y:S02]  /*5c50*/  IMNMX R2, R2, R9, PT ;  /* 0x0000000902027217 */ /* 0x000fe40003800200 */
.L_x_490:
[----:B------:R-:W2:Y:S01]  /*5c60*/  LDL.LU R3, [R1+0x28] ;  /* 0x0000280001037983 */ /* 0x000ea20000300800 */
[C---:B------:R-:W-:Y:S02]  /*5c70*/  ISETP.GE.AND P0, PT, R12.reuse, 0x2, PT ;  /* 0x000000020c00780c */ /* 0x040fe40003f06270 */
[C---:B------:R-:W-:Y:S02]  /*5c80*/  ISETP.GE.AND P1, PT, R12.reuse, 0x9, PT ;  /* 0x000000090c00780c */ /* 0x040fe40003f26270 */
[C---:B------:R-:W-:Y:S02]  /*5c90*/  ISETP.GE.AND P6, PT, R12.reuse, 0x11, PT ;  /* 0x000000110c00780c */ /* 0x040fe40003fc6270 */
[----:B------:R-:W-:-:S02]  /*5ca0*/  ISETP.GE.AND P5, PT, R12, 0x12, PT ;  /* 0x000000120c00780c */ /* 0x000fc40003fa6270 */
[C---:B------:R-:W-:Y:S02]  /*5cb0*/  ISETP.GE.AND P4, PT, R12.reuse, 0x19, PT ;  /* 0x000000190c00780c */ /* 0x040fe40003f86270 */
[C---:B------:R-:W-:Y:S02]  /*5cc0*/  ISETP.GE.AND P3, PT, R12.reuse, 0x1a, PT ;  /* 0x0000001a0c00780c */ /* 0x040fe40003f66270 */
[----:B------:R-:W-:Y:S02]  /*5cd0*/  ISETP.GE.AND P2, PT, R12, 0x21, PT ;  /* 0x000000210c00780c */ /* 0x000fe40003f46270 */
[----:B--2---:R-:W-:-:S04]  /*5ce0*/  LOP3.LUT R3, R3, 0xffffffdf, RZ, 0xc0, !PT ;  /* 0xffffffdf03037812 */ /* 0x004fc800078ec0ff */
[----:B------:R-:W-:Y:S02]  /*5cf0*/  @P0 LOP3.LUT R3, R3, 0x20, RZ, 0xfc, !PT ;  /* 0x0000002003030812 */ /* 0x000fe400078efcff */
[----:B------:R-:W-:Y:S02]  /*5d00*/  ISETP.GT.AND P0, PT, R0, 0x1, !P0 ;  /* 0x000000010000780c */ /* 0x000fe40004704270 */
[----:B------:R-:W-:Y:S02]  /*5d10*/  LOP3.LUT R3, R3, 0xfffffffd, RZ, 0xc0, !PT ;  /* 0xfffffffd03037812 */ /* 0x000fe400078ec0ff */
[----:B------:R-:W-:Y:S02]  /*5d20*/  ISETP.LT.OR P0, PT, R2, 0x2, P0 ;  /* 0x000000020200780c */ /* 0x000fe40000701670 */
[----:B------:R-:W-:Y:S02]  /*5d30*/  @P1 LOP3.LUT R3, R3, 0x2, RZ, 0xfc, !PT ;  /* 0x0000000203031812 */ /* 0x000fe400078efcff */
[----:B------:R-:W-:-:S02]  /*5d40*/  FSEL R15, R41, -INF , !P0 ;  /* 0xff800000290f7808 */ /* 0x000fc40004000000 */
[----:B------:R-:W-:Y:S02]  /*5d50*/  ISETP.GT.AND P0, PT, R0, 0x8, !P1 ;  /* 0x000000080000780c */ /* 0x000fe40004f04270 */
[----:B------:R-:W-:Y:S02]  /*5d60*/  ISETP.GE.AND P1, PT, R12, 0xa, PT ;  /* 0x0000000a0c00780c */ /* 0x000fe40003f26270 */
[----:B------:R-:W-:Y:S02]  /*5d70*/  ISETP.LT.OR P0, PT, R2, 0x9, P0 ;  /* 0x000000090200780c */ /* 0x000fe40000701670 */
[----:B------:R-:W-:Y:S02]  /*5d80*/  LOP3.LUT R3, R3, 0xfffffffe, RZ, 0xc0, !PT ;  /* 0xfffffffe03037812 */ /* 0x000fe400078ec0ff */
[----:B------:R-:W-:Y:S02]  /*5d90*/  FSEL R16, R36, -INF , !P0 ;  /* 0xff80000024107808 */ /* 0x000fe40004000000 */
[----:B------:R-:W-:-:S04]  /*5da0*/  ISETP.GT.AND P0, PT, R0, 0x9, !P1 ;  /* 0x000000090000780c */ /* 0x000fc80004f04270 */
[----:B------:R-:W-:Y:S02]  /*5db0*/  ISETP.LT.OR P0, PT, R2, 0xa, P0 ;  /* 0x0000000a0200780c */ /* 0x000fe40000701670 */
[----:B------:R-:W-:Y:S02]  /*5dc0*/  @P1 LOP3.LUT R3, R3, 0x1, RZ, 0xfc, !PT ;  /* 0x0000000103031812 */ /* 0x000fe400078efcff */
[----:B------:R-:W-:Y:S02]  /*5dd0*/  FSEL R17, R37, -INF , !P0 ;  /* 0xff80000025117808 */ /* 0x000fe40004000000 */
[----:B------:R-:W-:Y:S02]  /*5de0*/  ISETP.GT.AND P0, PT, R0, 0x10, !P6 ;  /* 0x000000100000780c */ /* 0x000fe40007704270 */
[----:B------:R-:W-:Y:S02]  /*5df0*/  ISETP.GE.AND P1, PT, R12, 0x22, PT ;  /* 0x000000220c00780c */ /* 0x000fe40003f26270 */
[----:B------:R-:W-:-:S02]  /*5e00*/  ISETP.LT.OR P0, PT, R2, 0x11, P0 ;  /* 0x000000110200780c */ /* 0x000fc40000701670 */
[----:B------:R-:W-:Y:S02]  /*5e10*/  LOP3.LUT R3, R3, 0xfffffff7, RZ, 0xc0, !PT ;  /* 0xfffffff703037812 */ /* 0x000fe400078ec0ff */
[----:B------:R-:W-:Y:S02]  /*5e20*/  FSEL R18, R32, -INF , !P0 ;  /* 0xff80000020127808 */ /* 0x000fe40004000000 */
[----:B------:R-:W-:-:S04]  /*5e30*/  ISETP.GT.AND P0, PT, R0, 0x11, !P5 ;  /* 0x000000110000780c */ /* 0x000fc80006f04270 */
[----:B------:R-:W-:-:S04]  /*5e40*/  ISETP.LT.OR P0, PT, R2, 0x12, P0 ;  /* 0x000000120200780c */ /* 0x000fc80000701670 */
        /* <DEDUP_REMOVED lines=13> */
[----:B------:R-:W-:-:S13]  /*5f20*/  ISETP.GE.AND P0, PT, R12, 0x29, PT ;  /* 0x000000290c00780c */ /* 0x000fda0003f06270 */
[----:B------:R-:W-:Y:S02]  /*5f30*/  @P0 LOP3.LUT R3, R3, 0x8, RZ, 0xfc, !PT ;  /* 0x0000000803030812 */ /* 0x000fe400078efcff */
[----:B------:R-:W-:Y:S02]  /*5f40*/  ISETP.GT.AND P0, PT, R0, 0x28, !P0 ;  /* 0x000000280000780c */ /* 0x000fe40004704270 */
[----:B------:R-:W-:Y:S02]  /*5f50*/  LOP3.LUT R3, R3, 0xfffffffb, RZ, 0xc0, !PT ;  /* 0xfffffffb03037812 */ /* 0x000fe400078ec0ff */
[----:B------:R-:W-:-:S04]  /*5f60*/  ISETP.LT.OR P0, PT, R2, 0x29, P0 ;  /* 0x000000290200780c */ /* 0x000fc80000701670 */
[----:B------:R-:W-:Y:S02]  /*5f70*/  FSEL R73, R28, -INF , !P0 ;  /* 0xff8000001c497808 */ /* 0x000fe40004000000 */
[----:B------:R-:W-:-:S13]  /*5f80*/  ISETP.GE.AND P0, PT, R12, 0x1, PT ;  /* 0x000000010c00780c */ /* 0x000fda0003f06270 */
[----:B------:R-:W-:Y:S02]  /*5f90*/  @P0 LOP3.LUT R3, R3, 0x4, RZ, 0xfc, !PT ;  /* 0x0000000403030812 */ /* 0x000fe400078efcff */
[----:B------:R-:W-:Y:S02]  /*5fa0*/  ISETP.GT.AND P0, PT, R0, RZ, !P0 ;  /* 0x000000ff0000720c */ /* 0x000fe40004704270 */
[----:B------:R-:W-:Y:S02]  /*5fb0*/  LOP3.LUT R3, R3, 0xffffffef, RZ, 0xc0, !PT ;  /* 0xffffffef03037812 */ /* 0x000fe400078ec0ff */
[----:B------:R-:W-:-:S04]  /*5fc0*/  ISETP.LT.OR P0, PT, R2, 0x1, P0 ;  /* 0x000000010200780c */ /* 0x000fc80000701670 */
[----:B------:R-:W-:Y:S02]  /*5fd0*/  FSEL R11, R40, -INF , !P0 ;  /* 0xff800000280b7808 */ /* 0x000fe40004000000 */
[----:B------:R-:W-:-:S13]  /*5fe0*/  ISETP.GE.AND P0, PT, R12, 0x2a, PT ;  /* 0x0000002a0c00780c */ /* 0x000fda0003f06270 */
[----:B------:R-:W-:Y:S02]  /*5ff0*/  @P0 LOP3.LUT R3, R3, 0x10, RZ, 0xfc, !PT ;  /* 0x0000001003030812 */ /* 0x000fe400078efcff */
[----:B------:R-:W-:-:S03]  /*6000*/  ISETP.GT.AND P0, PT, R0, 0x29, !P0 ;  /* 0x000000290000780c */ /* 0x000fc60004704270 */
[----:B------:R2:W-:Y:S01]  /*6010*/  STL [R1+0x28], R3 ;  /* 0x0000280301007387 */ /* 0x0005e20000100800 */
[----:B------:R-:W-:-:S04]  /*6020*/  ISETP.LT.OR P0, PT, R2, 0x2a, P0 ;  /* 0x0000002a0200780c */ /* 0x000fc80000701670 */
[----:B------:R-:W-:Y:S01]  /*6030*/  FSEL R72, R29, -INF , !P0 ;  /* 0xff8000001d487808 */ /* 0x000fe20004000000 */
[----:B------:R-:W-:Y:S06]  /*6040*/  BRA.DIV ~URZ, `(.L_x_494) ;  /* 0x000136c27f007947 */ /* 0x000fec000b800000 */
[----:B--2---:R2:W3:Y:S02]  /*6050*/  SHFL.IDX PT, R3, R4, 0x1, 0x1c1f ;  /* 0x003c1f0004037f89 */ /* 0x0044e400000e0000 */
.L_x_642:
[----:B------:R-:W-:Y:S01]  /*6060*/  IMAD.MOV.U32 R0, RZ, RZ, c[0x0][0x32c] ;  /* 0x0000cb00ff007624 */ /* 0x000fe200078e00ff */
[----:B---3--:R-:W-:-:S04]  /*6070*/  IADD3 R2, R5, R3, RZ ;  /* 0x0000000305027210 */ /* 0x008fc80007ffe0ff */
[----:B------:R-:W-:Y:S01]  /*6080*/  ISETP.GE.AND P0, PT, R0, 0x1, PT ;  /* 0x000000010000780c */ /* 0x000fe20003f06270 */
[----:B------:R-:W-:Y:S01]  /*6090*/  IMAD.IADD R0, R6, 0x1, R3 ;  /* 0x0000000106007824 */ /* 0x000fe200078e0203 */
[----:B------:R-:W-:-:S11]  /*60a0*/  IMNMX R2, R7, R2, PT ;  /* 0x0000000207027217 */ /* 0x000fd60003800200 */
[----:B------:R-:W-:Y:S05]  /*60b0*/  @!P0 BRA `(.L_x_495) ;  /* 0x0000016000008947 */ /* 0x000fea0003800000 */
[----:B------:R-:W3:Y:S04]  /*60c0*/  LDL R9, [R1+0x78] ;  /* 0x0000780001097983 */ /* 0x000ee80000100800 */
[----:B-12---:R-:W3:Y:S01]  /*60d0*/  LDL R4, [R1+0x74] ;  /* 0x0000740001047983 */ /* 0x006ee20000100800 */
[----:B------:R-:W-:Y:S01]  /*60e0*/  BSSY B0, `(.L_x_496) ;  /* 0x000000f000007945 */ /* 0x000fe20003800000 */
[----:B---3--:R-:W-:-:S04]  /*60f0*/  IADD3 R3, -R4, R9, R3 ;  /* 0x0000000904037210 */ /* 0x008fc80007ffe103 */
        /* <DEDUP_REMOVED lines=9> */
.L_x_497:
[----:B------:R-:W-:-:S04]  /*6190*/  MOV R4, 0x1 ;  /* 0x0000000100047802 */ /* 0x000fc80000000f00 */
[----:B------:R-:W-:-:S13]  /*61a0*/  ISETP.NE.AND P0, PT, R4, c[0x0][0x32c], PT ;  /* 0x0000cb0004007a0c */ /* 0x000fda0003f05270 */
[----:B------:R-:W-:-:S05]  /*61b0*/  @P0 IMAD.HI.U32 R4, R3, c[0x0][0x330], RZ ;  /* 0x0000cc0003040a27 */ /* 0x000fca00078e00ff */
[----:B------:R-:W-:Y:S02]  /*61c0*/  @P0 SHF.R.U32.HI R3, RZ, c[0x0][0x334], R4 ;  /* 0x0000cd00ff030a19 */ /* 0x000fe40000011604 */
.L_x_498:
[----:B------:R-:W-:Y:S05]  /*61d0*/  BSYNC B0 ;  /* 0x0000000000007941 */ /* 0x000fea0003800000 */
.L_x_496:
[----:B------:R-:W-:-:S05]  /*61e0*/  IMAD R3, R3, c[0x0][0x32c], R8 ;  /* 0x0000cb0003037a24 */ /* 0x000fca00078e0208 */
[----:B------:R-:W-:Y:S02]  /*61f0*/  IADD3 R4, R3, c[0x0][0x32c], RZ ;  /* 0x0000cb0003047a10 */ /* 0x000fe40007ffe0ff */
[----:B------:R-:W-:Y:S02]  /*6200*/  IMNMX R0, R0, R3, !PT ;  /* 0x0000000300007217 */ /* 0x000fe40007800200 */
[----:B------:R-:W-:Y:S02]  /*6210*/  IMNMX R2, R2, R4, PT ;  /* 0x0000000402027217 */ /* 0x000fe40003800200 */
.L_x_495:
[----:B------:R-:W3:Y:S02]  /*6220*/  LDL R3, [R1+0x28] ;  /* 0x0000280001037983 */ /* 0x000ee40000100800 */
[----:B---3--:R-:W-:-:S04]  /*6230*/  LOP3.LUT P0, RZ, R3, 0x2, RZ, 0xc0, !PT ;  /* 0x0000000203ff7812 */ /* 0x008fc8000780c0ff */
[----:B------:R-:W-:-:S04]  /*6240*/  ISETP.GT.AND P0, PT, R0, 0x8, !P0 ;  /* 0x000000080000780c */ /* 0x000fc80004704270 */
[----:B------:R-:W-:-:S04]  /*6250*/  ISETP.LT.OR P0, PT, R2, 0x9, P0 ;  /* 0x000000090200780c */ /* 0x000fc80000701670 */
[----:B------:R-:W-:Y:S02]  /*6260*/  FSEL R10, R38, -INF , !P0 ;  /* 0xff800000260a7808 */ /* 0x000fe40004000000 */
[----:B------:R-:W-:-:S04]  /*6270*/  LOP3.LUT P0, RZ, R3, 0x1, RZ, 0xc0, !PT ;  /* 0x0000000103ff7812 */ /* 0x000fc8000780c0ff */
[----:B------:R-:W-:-:S04]  /*6280*/  ISETP.GT.AND P0, PT, R0, 0x9, !P0 ;  /* 0x000000090000780c */ /* 0x000fc80004704270 */
[----:B------:R-:W-:-:S04]  /*6290*/  ISETP.LT.OR P0, PT, R2, 0xa, P0 ;  /* 0x0000000a0200780c */ /* 0x000fc80000701670 */
[----:B------:R-:W-:Y:S02]  /*62a0*/  FSEL R9, R39, -INF , !P0 ;  /* 0xff80000027097808 */ /* 0x000fe40004000000 */
[----:B------:R-:W-:Y:S02]  /*62b0*/  ISETP.GT.AND P0, PT, R0, 0x10, !P6 ;  /* 0x000000100000780c */ /* 0x000fe40007704270 */
[----:B------:R-:W-:Y:S02]  /*62c0*/  LOP3.LUT P6, RZ, R3, 0x10, RZ, 0xc0, !PT ;  /* 0x0000001003ff7812 */ /* 0x000fe400078cc0ff */
        /* <DEDUP_REMOVED lines=14> */
[----:B------:R-:W-:-:S04]  /*63b0*/  ISETP.GT.AND P0, PT, R0, 0x20, !P2 ;  /* 0x000000200000780c */ /* 0x000fc80005704270 */
[----:B------:R-:W-:-:S04]  /*63c0*/  ISETP.LT.OR P0, PT, R2, 0x21, P0 ;  /* 0x000000210200780c */ /* 0x000fc80000701670 */
[----:B------:R-:W-:Y:S02]  /*63d0*/  FSEL R71, R26, -INF , !P0 ;  /* 0xff8000001a477808 */ /* 0x000fe40004000000 */
[C---:B------:R-:W-:Y:S02]  /*63e0*/  ISETP.GT.AND P0, PT, R0.reuse, 0x21, !P1 ;  /* 0x000000210000780c */ /* 0x040fe40004f04270 */
[----:B------:R-:W-:Y:S02]  /*63f0*/  ISETP.GT.AND P1, PT, R0, 0x28, !P5 ;  /* 0x000000280000780c */ /* 0x000fe40006f24270 */
[C---:B------:R-:W-:Y:S02]  /*6400*/  ISETP.LT.OR P0, PT, R2.reuse, 0x22, P0 ;  /* 0x000000220200780c */ /* 0x040fe40000701670 */
[----:B------:R-:W-:Y:S02]  /*6410*/  ISETP.LT.OR P1, PT, R2, 0x29, P1 ;  /* 0x000000290200780c */ /* 0x000fe40000f21670 */
[----:B------:R-:W-:-:S02]  /*6420*/  FSEL R70, R27, -INF , !P0 ;  /* 0xff8000001b467808 */ /* 0x000fc40004000000 */
[----:B------:R-:W-:Y:S02]  /*6430*/  ISETP.GT.AND P0, PT, R0, 0x1, !P3 ;  /* 0x000000010000780c */ /* 0x000fe40005f04270 */
[----:B------:R-:W-:Y:S02]  /*6440*/  FSEL R69, R30, -INF , !P1 ;  /* 0xff8000001e457808 */ /* 0x000fe40004800000 */
[----:B------:R-:W-:-:S04]  /*6450*/  ISETP.LT.OR P0, PT, R2, 0x2, P0 ;  /* 0x000000020200780c */ /* 0x000fc80000701670 */
[----:B------:R-:W-:Y:S02]  /*6460*/  FSEL R6, R43, -INF , !P0 ;  /* 0xff8000002b067808 */ /* 0x000fe40004000000 */
[----:B------:R-:W-:-:S04]  /*6470*/  ISETP.GT.AND P0, PT, R0, RZ, !P4 ;  /* 0x000000ff0000720c */ /* 0x000fc80006704270 */
[----:B------:R-:W-:-:S04]  /*6480*/  ISETP.LT.OR P0, PT, R2, 0x1, P0 ;  /* 0x000000010200780c */ /* 0x000fc80000701670 */
[----:B------:R-:W-:Y:S02]  /*6490*/  FSEL R7, R42, -INF , !P0 ;  /* 0xff8000002a077808 */ /* 0x000fe40004000000 */
[----:B------:R-:W-:Y:S02]  /*64a0*/  ISETP.GT.AND P0, PT, R0, 0x29, !P6 ;  /* 0x000000290000780c */ /* 0x000fe40007704270 */
[----:B------:R-:W-:Y:S02]  /*64b0*/  FMNMX.FTZ R0, R11, R15, !PT ;  /* 0x0000000f0b007209 */ /* 0x000fe40007810000 */
[----:B------:R-:W-:Y:S02]  /*64c0*/  ISETP.LT.OR P0, PT, R2, 0x2a, P0 ;  /* 0x0000002a0200780c */ /* 0x000fe40000701670 */
[----:B------:R-:W-:Y:S02]  /*64d0*/  FMNMX.FTZ R2, R7, R6, !PT ;  /* 0x0000000607027209 */ /* 0x000fe40007810000 */
[----:B------:R-:W-:-:S02]  /*64e0*/  FMNMX.FTZ R0, R16, R0, !PT ;  /* 0x0000000010007209 */ /* 0x000fc40007810000 */
[----:B------:R-:W-:Y:S02]  /*64f0*/  FMNMX.FTZ R2, R10, R2, !PT ;  /* 0x000000020a027209 */ /* 0x000fe40007810000 */
[----:B------:R-:W-:Y:S02]  /*6500*/  FMNMX.FTZ R0, R17, R0, !PT ;  /* 0x0000000011007209 */ /* 0x000fe40007810000 */
[----:B------:R-:W-:Y:S02]  /*6510*/  FMNMX.FTZ R2, R9, R2, !PT ;  /* 0x0000000209027209 */ /* 0x000fe40007810000 */
[----:B------:R-:W-:Y:S02]  /*6520*/  FMNMX.FTZ R0, R18, R0, !PT ;  /* 0x0000000012007209 */ /* 0x000fe40007810000 */
        /* <DEDUP_REMOVED lines=11> */
[----:B------:R-:W-:Y:S02]  /*65e0*/  FSEL R68, R31, -INF , !P0 ;  /* 0xff8000001f447808 */ /* 0x000fe40004000000 */
[----:B------:R-:W-:Y:S02]  /*65f0*/  FMNMX.FTZ R0, R73, R0, !PT ;  /* 0x0000000049007209 */ /* 0x000fe40007810000 */
[----:B------:R-:W-:-:S02]  /*6600*/  FMNMX.FTZ R2, R69, R2, !PT ;  /* 0x0000000245027209 */ /* 0x000fc40007810000 */
[----:B-12---:R-:W-:Y:S02]  /*6610*/  FMNMX.FTZ R4, R72, R0, !PT ;  /* 0x0000000048047209 */ /* 0x006fe40007810000 */
[----:B------:R-:W-:Y:S01]  /*6620*/  FMNMX.FTZ R5, R68, R2, !PT ;  /* 0x0000000244057209 */ /* 0x000fe20007810000 */
[----:B------:R-:W-:Y:S05]  /*6630*/  BRA.DIV ~URZ, `(.L_x_499) ;  /* 0x000131627f007947 */ /* 0x000fea000b800000 */
[----:B------:R1:W2:Y:S02]  /*6640*/  SHFL.BFLY PT, R0, R4, 0x2, 0x1f ;  /* 0x0c401f0004007f89 */ /* 0x0002a400000e0000 */
.L_x_643:
[----:B-12---:R-:W-:Y:S01]  /*6650*/  FMNMX.FTZ R4, R4, R0, !PT ;  /* 0x0000000004047209 */ /* 0x006fe20007810000 */
[----:B------:R-:W-:Y:S05]  /*6660*/  BRA.DIV ~URZ, `(.L_x_500) ;  /* 0x000131827f007947 */ /* 0x000fea000b800000 */
[----:B------:R-:W1:Y:S02]  /*6670*/  SHFL.BFLY PT, R0, R5, 0x2, 0x1f ;  /* 0x0c401f0005007f89 */ /* 0x000e6400000e0000 */
[----:B-1----:R-:W-:Y:S02]  /*6680*/  FMNMX.FTZ R5, R5, R0, !PT ;  /* 0x0000000005057209 */ /* 0x002fe40007810000 */
[----:B------:R-:W1:Y:S04]  /*6690*/  SHFL.BFLY PT, R0, R4, 0x1, 0x1f ;  /* 0x0c201f0004007f89 */ /* 0x000e6800000e0000 */
[----:B------:R2:W3:Y:S01]  /*66a0*/  SHFL.BFLY PT, R3, R5, 0x1, 0x1f ;  /* 0x0c201f0005037f89 */ /* 0x0004e200000e0000 */
[----:B-1----:R-:W-:-:S04]  /*66b0*/  FMNMX.FTZ R134, R4, R0, !PT ;  /* 0x0000000004867209 */ /* 0x002fc80007810000 */
.L_x_644:
[----:B------:R-:W4:Y:S01]  /*66c0*/  LDL R40, [R1+0x10] ;  /* 0x0000100001287983 */ /* 0x000f220000100800 */
[C---:B------:R-:W-:Y:S01]  /*66d0*/  FMUL.FTZ R2, R134.reuse, c[0x0][0x2d0] ;  /* 0x0000b40086027a20 */ /* 0x040fe20000410000 */
[----:B------:R-:W-:Y:S01]  /*66e0*/  FSETP.NEU.FTZ.AND P0, PT, R134, -INF , PT ;  /* 0xff8000008600780b */ /* 0x000fe20003f1d000 */
[----:B------:R-:W-:Y:S01]  /*66f0*/  WARPSYNC 0xffffffff ;  /* 0xffffffff00007948 */ /* 0x000fe20003800000 */
[----:B---3--:R-:W-:Y:S01]  /*6700*/  FMNMX.FTZ R133, R3, R5, !PT ;  /* 0x0000000503857209 */ /* 0x008fe20007810000 */
[----:B------:R-:W-:Y:S01]  /*6710*/  LDSM.16.MT88.4 R32, [R245+0x800] ;  /* 0x00080000f520783b */ /* 0x000fe20000004200 */
[----:B------:R-:W-:-:S02]  /*6720*/  FSEL R2, R2, RZ, P0 ;  /* 0x000000ff02027208 */ /* 0x000fc40000000000 */
[----:B------:R-:W-:Y:S01]  /*6730*/  FSETP.NEU.FTZ.AND P0, PT, R133, -INF , PT ;  /* 0xff8000008500780b */ /* 0x000fe20003f1d000 */
[----:B------:R-:W-:Y:S02]  /*6740*/  LDSM.16.MT88.4 R36, [R243+0x800] ;  /* 0x00080000f324783b */ /* 0x000fe40000004200 */
[--C-:B------:R-:W-:Y:S02]  /*6750*/  FFMA.FTZ R0, R11, c[0x0][0x2d0], -R2.reuse ;  /* 0x0000b4000b007a23 */ /* 0x100fe40000010802 */
[--C-:B------:R-:W-:Y:S01]  /*6760*/  FFMA.FTZ R3, R19, c[0x0][0x2d0], -R2.reuse ;  /* 0x0000b40013037a23 */ /* 0x100fe20000010802 */
[----:B------:R-:W-:Y:S01]  /*6770*/  LDSM.16.MT88.4 R24, [R244] ;  /* 0x00000000f418783b */ /* 0x000fe20000004200 */
[----:B------:R1:W-:Y:S03]  /*6780*/  MUFU.EX2 R101, R0 ;  /* 0x0000000000657308 */ /* 0x0003e60000000800 */
[----:B------:R-:W-:Y:S04]  /*6790*/  LDSM.16.MT88.4 R60, [R243+0x1800] ;  /* 0x00180000f33c783b */ /* 0x000fe80000004200 */
[----:B------:R-:W-:Y:S01]  /*67a0*/  LDSM.16.MT88.4 R48, [R244+0x800] ;  /* 0x00080000f430783b */ /* 0x000fe20000004200 */
[----:B------:R3:W-:Y:S03]  /*67b0*/  MUFU.EX2 R126, R3 ;  /* 0x00000003007e7308 */ /* 0x0007e60000000800 */
[----:B------:R-:W-:Y:S04]  /*67c0*/  LDSM.16.MT88.4 R56, [R245+0x1800] ;  /* 0x00180000f538783b */ /* 0x000fe80000004200 */
[----:B------:R-:W-:Y:S01]  /*67d0*/  LDSM.16.MT88.4 R64, [R245+0x2000] ;  /* 0x00200000f540783b */ /* 0x000fe20000004200 */
[----:B-1----:R-:W-:-:S03]  /*67e0*/  FFMA.FTZ R0, R15, c[0x0][0x2d0], -R2 ;  /* 0x0000b4000f007a23 */ /* 0x002fc60000010802 */
[----:B------:R-:W-:Y:S01]  /*67f0*/  LDSM.16.MT88.4 R52, [R246+0x1800] ;  /* 0x00180000f634783b */ /* 0x000fe20000004200 */
[----:B------:R1:W-:Y:S01]  /*6800*/  MUFU.EX2 R100, R0 ;  /* 0x0000000000647308 */ /* 0x0003e20000000800 */
[----:B---3--:R-:W-:-:S07]  /*6810*/  FFMA.FTZ R3, R20, c[0x0][0x2d0], -R2 ;  /* 0x0000b40014037a23 */ /* 0x008fce0000010802 */
[----:B------:R-:W-:Y:S01]  /*6820*/  MUFU.EX2 R127, R3 ;  /* 0x00000003007f7308 */ /* 0x000fe20000000800 */
[----:B-1----:R-:W-:-:S07]  /*6830*/  FFMA.FTZ R0, R16, c[0x0][0x2d0], -R2 ;  /* 0x0000b40010007a23 */ /* 0x002fce0000010802 */
[----:B------:R1:W-:Y:S02]  /*6840*/  MUFU.EX2 R116, R0 ;  /* 0x0000000000747308 */ /* 0x0003e40000000800 */
[----:B-1----:R-:W-:-:S06]  /*6850*/  FFMA.FTZ R0, R17, c[0x0][0x2d0], -R2 ;  /* 0x0000b40011007a23 */ /* 0x002fcc0000010802 */
[----:B------:R1:W3:Y:S02]  /*6860*/  MUFU.EX2 R111, R0 ;  /* 0x00000000006f7308 */ /* 0x0002e40000000800 */
[----:B-1----:R-:W-:Y:S02]  /*6870*/  FFMA.FTZ R0, R18, c[0x0][0x2d0], -R2 ;  /* 0x0000b40012007a23 */ /* 0x002fe40000010802 */
[----:B------:R-:W1:Y:S04]  /*6880*/  LDSM.16.MT88.4 R16, [R243] ;  /* 0x00000000f310783b */ /* 0x000e680000004200 */
[----:B------:R5:W-:Y:S02]  /*6890*/  MUFU.EX2 R117, R0 ;  /* 0x0000000000757308 */ /* 0x000be40000000800 */
[----:B-----5:R-:W-:-:S05]  /*68a0*/  FMUL.FTZ R0, R133, c[0x0][0x2d0] ;  /* 0x0000b40085007a20 */ /* 0x020fca0000410000 */
[----:B------:R-:W-:-:S05]  /*68b0*/  FSEL R0, R0, RZ, P0 ;  /* 0x000000ff00007208 */ /* 0x000fca0000000000 */
[----:B------:R-:W-:-:S04]  /*68c0*/  FFMA.FTZ R3, R7, c[0x0][0x2d0], -R0 ;  /* 0x0000b40007037a23 */ /* 0x000fc80000010800 */
[----:B------:R5:W-:Y:S02]  /*68d0*/  MUFU.EX2 R109, R3 ;  /* 0x00000003006d7308 */ /* 0x000be40000000800 */
[--C-:B-----5:R-:W-:Y:S02]  /*68e0*/  FFMA.FTZ R3, R6, c[0x0][0x2d0], -R0.reuse ;  /* 0x0000b40006037a23 */ /* 0x120fe40000010800 */
[----:B--2---:R-:W2:Y:S04]  /*68f0*/  LDSM.16.MT88.4 R4, [R245] ;  /* 0x00000000f504783b */ /* 0x004ea80000004200 */
[----:B------:R5:W1:Y:S02]  /*6900*/  MUFU.EX2 R108, R3 ;  /* 0x00000003006c7308 */ /* 0x000a640000000800 */
[----:B-----5:R-:W-:Y:S01]  /*6910*/  FFMA.FTZ R3, R10, c[0x0][0x2d0], -R0 ;  /* 0x0000b4000a037a23 */ /* 0x020fe20000010800 */
[----:B---3--:R-:W-:-:S05]  /*6920*/  F2FP.PACK_AB R10, R111, R116 ;  /* 0x000000746f0a723e */ /* 0x008fca00000000ff */
[----:B------:R3:W-:Y:S02]  /*6930*/  MUFU.EX2 R110, R3 ;  /* 0x00000003006e7308 */ /* 0x0007e40000000800 */
[----:B---3--:R-:W-:Y:S01]  /*6940*/  FFMA.FTZ R3, R9, c[0x0][0x2d0], -R0 ;  /* 0x0000b40009037a23 */ /* 0x008fe20000010800 */
[----:B-1----:R-:W-:-:S05]  /*6950*/  F2FP.PACK_AB R9, R108, R109 ;  /* 0x0000006d6c09723e */ /* 0x002fca00000000ff */
[----:B------:R1:W3:Y:S02]  /*6960*/  MUFU.EX2 R118, R3 ;  /* 0x0000000300767308 */ /* 0x0002e40000000800 */
[----:B-1----:R-:W-:Y:S01]  /*6970*/  FFMA.FTZ R3, R21, c[0x0][0x2d0], -R2 ;  /* 0x0000b40015037a23 */ /* 0x002fe20000010802 */
[----:B---3--:R-:W-:-:S05]  /*6980*/  F2FP.PACK_AB R11, R118, R110 ;  /* 0x0000006e760b723e */ /* 0x008fca00000000ff */
[----:B------:R1:W-:Y:S02]  /*6990*/  MUFU.EX2 R125, R3 ;  /* 0x00000003007d7308 */ /* 0x0003e40000000800 */
[----:B-1----:R-:W-:Y:S01]  /*69a0*/  FFMA.FTZ R3, R8, c[0x0][0x2d0], -R0 ;  /* 0x0000b40008037a23 */ /* 0x002fe20000010800 */
[----:B------:R-:W-:-:S05]  /*69b0*/  F2FP.PACK_AB R8, R100, R101 ;  /* 0x000000656408723e */ /* 0x000fca00000000ff */
[----:B------:R1:W-:Y:S02]  /*69c0*/  MUFU.EX2 R119, R3 ;  /* 0x0000000300777308 */ /* 0x0003e40000000800 */
[C---:B------:R-:W-:Y:S08]  /*69d0*/  HMMA.16816.F32 R28, R8.reuse, R16, RZ ;  /* 0x00000010081c723c */ /* 0x040ff000000018ff */
[----:B------:R-:W-:Y:S01]  /*69e0*/  HMMA.16816.F32 R20, R8, R18, RZ ;  /* 0x000000120814723c */ /* 0x000fe200000018ff */
[----:B-1----:R-:W-:-:S04]  /*69f0*/  FFMA.FTZ R3, R14, c[0x0][0x2d0], -R0 ;  /* 0x0000b4000e037a23 */ /* 0x002fc80000010800 */
[----:B------:R1:W3:Y:S03]  /*6a00*/  MUFU.EX2 R124, R3 ;  /* 0x00000003007c7308 */ /* 0x0002e60000000800 */
[----:B--2---:R-:W-:Y:S07]  /*6a10*/  HMMA.16816.F32 R16, R8, R4, RZ ;  /* 0x000000040810723c */ /* 0x004fee00000018ff */
[----:B------:R-:W-:Y:S01]  /*6a20*/  F2FP.PACK_AB R4, R126, R117 ;  /* 0x000000757e04723e */ /* 0x000fe200000000ff */
[----:B-1----:R-:W-:Y:S01]  /*6a30*/  FFMA.FTZ R3, R13, c[0x0][0x2d0], -R0 ;  /* 0x0000b4000d037a23 */ /* 0x002fe20000010800 */
[----:B---3--:R-:W-:-:S03]  /*6a40*/  F2FP.PACK_AB R5, R124, R119 ;  /* 0x000000777c05723e */ /* 0x008fc600000000ff */
[----:B------:R1:W-:Y:S02]  /*6a50*/  MUFU.EX2 R129, R3 ;  /* 0x0000000300817308 */ /* 0x0003e40000000800 */
[----:B-1----:R-:W-:Y:S02]  /*6a60*/  FFMA.FTZ R3, R12, c[0x0][0x2d0], -R0 ;  /* 0x0000b4000c037a23 */ /* 0x002fe40000010800 */
[----:B------:R-:W-:Y:S04]  /*6a70*/  HMMA.16816.F32 R12, R8, R6, RZ ;  /* 0x00000006080c723c */ /* 0x000fe800000018ff */
[----:B------:R-:W1:Y:S03]  /*6a80*/  MUFU.EX2 R128, R3 ;  /* 0x0000000300807308 */ /* 0x000e660000000800 */
[----:B------:R-:W-:Y:S01]  /*6a90*/  F2FP.PACK_AB R6, R125, R127 ;  /* 0x0000007f7d06723e */ /* 0x000fe200000000ff */
[----:B----4-:R2:W3:Y:S01]  /*6aa0*/  LDSM.16.MT88.4 R44, [R40] ;  /* 0x00000000282c783b */ /* 0x0104e20000004200 */
[----:B-1----:R-:W-:-:S07]  /*6ab0*/  F2FP.PACK_AB R7, R128, R129 ;  /* 0x000000818007723e */ /* 0x002fce00000000ff */
[C---:B------:R-:W-:Y:S08]  /*6ac0*/  HMMA.16816.F32 R160, R4.reuse, R36, R28 ;  /* 0x0000002404a0723c */ /* 0x040ff0000000181c */
[C---:B------:R-:W-:Y:S01]  /*6ad0*/  HMMA.16816.F32 R140, R4.reuse, R38, R20 ;  /* 0x00000026048c723c */ /* 0x040fe20000001814 */
[----:B------:R-:W1:Y:S07]  /*6ae0*/  LDSM.16.MT88.4 R36, [R246+0x800] ;  /* 0x00080000f624783b */ /* 0x000e6e0000004200 */
[C---:B--2---:R-:W-:Y:S08]  /*6af0*/  HMMA.16816.F32 R40, R4.reuse, R34, R12 ;  /* 0x000000220428723c */ /* 0x044ff0000000180c */
[----:B------:R-:W-:Y:S01]  /*6b00*/  HMMA.16816.F32 R152, R4, R32, R16 ;  /* 0x000000200498723c */ /* 0x000fe20000001810 */
[----:B------:R-:W2:Y:S07]  /*6b10*/  LDSM.16.MT88.4 R32, [R243+0x2000] ;  /* 0x00200000f320783b */ /* 0x000eae0000004200 */
[C---:B------:R-:W-:Y:S08]  /*6b20*/  HMMA.16816.F32 R28, R8.reuse, R26, RZ ;  /* 0x0000001a081c723c */ /* 0x040ff000000018ff */
[----:B------:R-:W-:Y:S01]  /*6b30*/  MOV R159, R40 ;  /* 0x00000028009f7202 */ /* 0x000fe20000000f00 */
[----:B------:R-:W-:Y:S01]  /*6b40*/  IMAD.MOV.U32 R157, RZ, RZ, R42 ;  /* 0x000000ffff9d7224 */ /* 0x000fe200078e002a */
[----:B------:R-:W-:Y:S01]  /*6b50*/  MOV R158, R41 ;  /* 0x00000029009e7202 */ /* 0x000fe20000000f00 */
[----:B---3--:R-:W-:Y:S01]  /*6b60*/  HMMA.16816.F32 R20, R8, R46, RZ ;  /* 0x0000002e0814723c */ /* 0x008fe200000018ff */
[----:B------:R-:W-:-:S07]  /*6b70*/  MOV R156, R43 ;  /* 0x0000002b009c7202 */ /* 0x000fce0000000f00 */
[C---:B------:R-:W-:Y:S08]  /*6b80*/  HMMA.16816.F32 R40, R8.reuse, R24, RZ ;  /* 0x000000180828723c */ /* 0x040ff000000018ff */
[C---:B------:R-:W-:Y:S01]  /*6b90*/  HMMA.16816.F32 R24, R8.reuse, R44, RZ ;  /* 0x0000002c0818723c */ /* 0x040fe200000018ff */
[----:B------:R-:W3:Y:S07]  /*6ba0*/  LDSM.16.MT88.4 R44, [R244+0x1800] ;  /* 0x00180000f42c783b */ /* 0x000eee0000004200 */
[C---:B------:R-:W-:Y:S08]  /*6bb0*/  HMMA.16816.F32 R16, R8.reuse, R60, RZ ;  /* 0x0000003c0810723c */ /* 0x040ff000000018ff */
[----:B------:R-:W-:Y:S01]  /*6bc0*/  HMMA.16816.F32 R12, R8, R62, RZ ;  /* 0x0000003e080c723c */ /* 0x000fe200000018ff */
[----:B------:R-:W4:Y:S07]  /*6bd0*/  LDSM.16.MT88.4 R60, [R244+0x2000] ;  /* 0x00200000f43c783b */ /* 0x000f2e0000004200 */
[C---:B------:R-:W-:Y:S08]  /*6be0*/  HMMA.16816.F32 R76, R4.reuse, R50, R28 ;  /* 0x00000032044c723c */ /* 0x040ff0000000181c */
[C---:B-1----:R-:W-:Y:S08]  /*6bf0*/  HMMA.16816.F32 R24, R4.reuse, R36, R24 ;  /* 0x000000240418723c */ /* 0x042ff00000001818 */
[C---:B------:R-:W-:Y:S01]  /*6c00*/  HMMA.16816.F32 R20, R4.reuse, R38, R20 ;  /* 0x000000260414723c */ /* 0x040fe20000001814 */
[----:B------:R-:W1:Y:S07]  /*6c10*/  LDSM.16.MT88.4 R36, [R243+0x3000] ;  /* 0x00300000f324783b */ /* 0x000e6e0000004200 */
[----:B------:R-:W-:Y:S01]  /*6c20*/  HMMA.16816.F32 R144, R4, R48, R40 ;  /* 0x000000300490723c */ /* 0x000fe20000001828 */
[----:B------:R-:W-:Y:S01]  /*6c30*/  MOV R151, R76 ;  /* 0x0000004c00977202 */ /* 0x000fe20000000f00 */
[----:B------:R-:W-:Y:S01]  /*6c40*/  IMAD.MOV.U32 R150, RZ, RZ, R77 ;  /* 0x000000ffff967224 */ /* 0x000fe200078e004d */
[----:B------:R-:W-:Y:S01]  /*6c50*/  MOV R149, R78 ;  /* 0x0000004e00957202 */ /* 0x000fe20000000f00 */
[----:B------:R-:W5:Y:S01]  /*6c60*/  LDSM.16.MT88.4 R48, [R246+0x2000] ;  /* 0x00200000f630783b */ /* 0x000f620000004200 */
[----:B------:R-:W-:-:S03]  /*6c70*/  MOV R148, R79 ;  /* 0x0000004f00947202 */ /* 0x000fc60000000f00 */
[----:B------:R-:W-:Y:S01]  /*6c80*/  HMMA.16816.F32 R40, R8, R56, RZ ;  /* 0x000000380828723c */ /* 0x000fe200000018ff */
[----:B------:R-:W-:Y:S01]  /*6c90*/  IMAD.MOV.U32 R81, RZ, RZ, R26 ;  /* 0x000000ffff517224 */ /* 0x000fe200078e001a */
[----:B------:R-:W-:Y:S01]  /*6ca0*/  MOV R80, R27 ;  /* 0x0000001b00507202 */ /* 0x000fe20000000f00 */
[----:B------:R-:W-:Y:S01]  /*6cb0*/  IMAD.MOV.U32 R78, RZ, RZ, R24 ;  /* 0x000000ffff4e7224 */ /* 0x000fe200078e0018 */
[----:B------:R-:W-:-:S04]  /*6cc0*/  MOV R79, R25 ;  /* 0x00000019004f7202 */ /* 0x000fc80000000f00 */
[----:B--2---:R-:W-:Y:S01]  /*6cd0*/  HMMA.16816.F32 R16, R4, R32, R16 ;  /* 0x000000200410723c */ /* 0x004fe20000001810 */
[----:B------:R-:W-:Y:S01]  /*6ce0*/  MOV R77, R22 ;  /* 0x00000016004d7202 */ /* 0x000fe20000000f00 */
[----:B------:R-:W-:Y:S01]  /*6cf0*/  IMAD.MOV.U32 R92, RZ, RZ, R21 ;  /* 0x000000ffff5c7224 */ /* 0x000fe200078e0015 */
[----:B------:R-:W-:Y:S02]  /*6d00*/  MOV R76, R23 ;  /* 0x00000017004c7202 */ /* 0x000fe40000000f00 */
[----:B------:R-:W-:-:S03]  /*6d10*/  MOV R87, R20 ;  /* 0x0000001400577202 */ /* 0x000fc60000000f00 */
[----:B------:R-:W-:Y:S01]  /*6d20*/  HMMA.16816.F32 R12, R4, R34, R12 ;  /* 0x00000022040c723c */ /* 0x000fe2000000180c */
[----:B------:R-:W-:Y:S07]  /*6d30*/  LDSM.16.MT88.4 R32, [R245+0x3800] ;  /* 0x00380000f520783b */ /* 0x000fee0000004200 */
[C---:B------:R-:W-:Y:S08]  /*6d40*/  HMMA.16816.F32 R28, R8.reuse, R58, RZ ;  /* 0x0000003a081c723c */ /* 0x040ff000000018ff */
[----:B---3--:R-:W-:Y:S01]  /*6d50*/  HMMA.16816.F32 R24, R8, R44, RZ ;  /* 0x0000002c0818723c */ /* 0x008fe200000018ff */
[----:B------:R-:W-:Y:S01]  /*6d60*/  MOV R135, R16 ;  /* 0x0000001000877202 */ /* 0x000fe20000000f00 */
[----:B------:R-:W-:Y:S01]  /*6d70*/  IMAD.MOV.U32 R132, RZ, RZ, R17 ;  /* 0x000000ffff847224 */ /* 0x000fe200078e0011 */
[----:B------:R-:W-:-:S02]  /*6d80*/  MOV R131, R18 ;  /* 0x0000001200837202 */ /* 0x000fc40000000f00 */
[----:B------:R-:W-:-:S03]  /*6d90*/  MOV R130, R19 ;  /* 0x0000001300827202 */ /* 0x000fc60000000f00 */
[----:B------:R-:W-:Y:S01]  /*6da0*/  HMMA.16816.F32 R20, R8, R46, RZ ;  /* 0x0000002e0814723c */ /* 0x000fe200000018ff */
[----:B------:R-:W2:Y:S01]  /*6db0*/  LDSM.16.MT88.4 R44, [R245+0x3000] ;  /* 0x00300000f52c783b */ /* 0x000ea20000004200 */
[----:B------:R-:W-:Y:S01]  /*6dc0*/  MOV R86, R13 ;  /* 0x0000000d00567202 */ /* 0x000fe20000000f00 */
[----:B------:R-:W-:Y:S01]  /*6dd0*/  IMAD.MOV.U32 R85, RZ, RZ, R14 ;  /* 0x000000ffff557224 */ /* 0x000fe200078e000e */
[----:B------:R-:W-:Y:S02]  /*6de0*/  MOV R84, R15 ;  /* 0x0000000f00547202 */ /* 0x000fe40000000f00 */
[----:B------:R-:W-:Y:S02]  /*6df0*/  MOV R3, R12 ;  /* 0x0000000c00037202 */ /* 0x000fe40000000f00 */
[----:B------:R-:W-:Y:S01]  /*6e00*/  HMMA.16816.F32 R56, R4, R64, R40 ;  /* 0x000000400438723c */ /* 0x000fe20000001828 */
[----:B------:R-:W3:Y:S07]  /*6e10*/  LDSM.16.MT88.4 R40, [R243+0x3800] ;  /* 0x00380000f328783b */ /* 0x000eee0000004200 */
[C---:B------:R-:W-:Y:S08]  /*6e20*/  HMMA.16816.F32 R16, R8.reuse, R52, RZ ;  /* 0x000000340810723c */ /* 0x040ff000000018ff */
[----:B------:R-:W-:Y:S01]  /*6e30*/  HMMA.16816.F32 R12, R8, R54, RZ ;  /* 0x00000036080c723c */ /* 0x000fe200000018ff */
[----:B------:R-:W2:Y:S07]  /*6e40*/  LDSM.16.MT88.4 R52, [R244+0x3000] ;  /* 0x00300000f434783b */ /* 0x000eae0000004200 */
[C---:B------:R-:W-:Y:S08]  /*6e50*/  HMMA.16816.F32 R180, R4.reuse, R66, R28 ;  /* 0x0000004204b4723c */ /* 0x040ff0000000181c */
[----:B----4-:R-:W-:Y:S08]  /*6e60*/  HMMA.16816.F32 R64, R4, R60, R24 ;  /* 0x0000003c0440723c */ /* 0x010ff00000001818 */
[C---:B-1----:R-:W-:Y:S08]  /*6e70*/  HMMA.16816.F32 R28, R8.reuse, R36, RZ ;  /* 0x00000024081c723c */ /* 0x042ff000000018ff */
[----:B------:R-:W-:Y:S01]  /*6e80*/  HMMA.16816.F32 R24, R8, R38, RZ ;  /* 0x000000260818723c */ /* 0x000fe200000018ff */
[----:B------:R-:W1:Y:S07]  /*6e90*/  LDSM.16.MT88.4 R36, [R246+0x3000] ;  /* 0x00300000f624783b */ /* 0x000e6e0000004200 */
[C---:B------:R-:W-:Y:S08]  /*6ea0*/  HMMA.16816.F32 R176, R4.reuse, R62, R20 ;  /* 0x0000003e04b0723c */ /* 0x040ff00000001814 */
[C---:B-----5:R-:W-:Y:S08]  /*6eb0*/  HMMA.16816.F32 R60, R4.reuse, R48, R16 ;  /* 0x00000030043c723c */ /* 0x060ff00000001810 */
[----:B------:R-:W-:Y:S01]  /*6ec0*/  HMMA.16816.F32 R172, R4, R50, R12 ;  /* 0x0000003204ac723c */ /* 0x000fe2000000180c */
[----:B------:R-:W4:Y:S07]  /*6ed0*/  LDSM.16.MT88.4 R48, [R244+0x3800] ;  /* 0x00380000f430783b */ /* 0x000f2e0000004200 */
[----:B--2---:R-:W-:Y:S07]  /*6ee0*/  HMMA.16816.F32 R16, R8, R46, RZ ;  /* 0x0000002e0810723c */ /* 0x004fee00000018ff */
[----:B------:R-:W-:Y:S01]  /*6ef0*/  IMAD.MOV.U32 R46, RZ, RZ, R85 ;  /* 0x000000ffff2e7224 */ /* 0x000fe200078e0055 */
[----:B---3--:R-:W-:Y:S01]  /*6f00*/  HMMA.16816.F32 R88, R4, R42, R24 ;  /* 0x0000002a0458723c */ /* 0x008fe20000001818 */
[----:B------:R-:W2:Y:S01]  /*6f10*/  LDSM.16.MT88.4 R24, [R246+0x3800] ;  /* 0x00380000f618783b */ /* 0x000ea20000004200 */
[----:B------:R-:W-:-:S05]  /*6f20*/  MOV R47, R84 ;  /* 0x00000054002f7202 */ /* 0x000fca0000000f00 */
[----:B------:R-:W-:Y:S01]  /*6f30*/  MOV R42, R77 ;  /* 0x0000004d002a7202 */ /* 0x000fe20000000f00 */
[----:B------:R-:W-:Y:S01]  /*6f40*/  HMMA.16816.F32 R20, R8, R44, RZ ;  /* 0x0000002c0814723c */ /* 0x000fe200000018ff */
[----:B------:R-:W-:-:S06]  /*6f50*/  IMAD.MOV.U32 R43, RZ, RZ, R76 ;  /* 0x000000ffff2b7224 */ /* 0x000fcc00078e004c */
[----:B------:R-:W-:Y:S01]  /*6f60*/  MOV R45, R86 ;  /* 0x00000056002d7202 */ /* 0x000fe20000000f00 */
[----:B------:R-:W-:Y:S01]  /*6f70*/  HMMA.16816.F32 R12, R8, R52, RZ ;  /* 0x00000034080c723c */ /* 0x000fe200000018ff */
[----:B------:R-:W-:Y:S01]  /*6f80*/  MOV R44, R3 ;  /* 0x00000003002c7202 */ /* 0x000fe20000000f00 */
[----:B------:R-:W-:-:S04]  /*6f90*/  FADD.FTZ R3, R101, R100 ;  /* 0x0000006465037221 */ /* 0x000fc80000010000 */
[----:B------:R-:W-:Y:S01]  /*6fa0*/  FADD.FTZ R3, R116, R3 ;  /* 0x0000000374037221 */ /* 0x000fe20000010000 */
[----:B------:R-:W-:Y:S01]  /*6fb0*/  MOV R52, R81 ;  /* 0x0000005100347202 */ /* 0x000fe20000000f00 */
[----:B------:R-:W-:Y:S01]  /*6fc0*/  IMAD.MOV.U32 R53, RZ, RZ, R80 ;  /* 0x000000ffff357224 */ /* 0x000fe200078e0050 */
[----:B------:R-:W-:Y:S01]  /*6fd0*/  HMMA.16816.F32 R96, R4, R34, R16 ;  /* 0x000000220460723c */ /* 0x000fe20000001810 */
[----:B------:R-:W-:-:S06]  /*6fe0*/  FADD.FTZ R3, R111, R3 ;  /* 0x000000036f037221 */ /* 0x000fcc0000010000 */
[----:B------:R-:W-:Y:S01]  /*6ff0*/  MOV R34, R157 ;  /* 0x0000009d00227202 */ /* 0x000fe20000000f00 */
[----:B------:R-:W-:Y:S01]  /*7000*/  HMMA.16816.F32 R80, R4, R40, R28 ;  /* 0x000000280450723c */ /* 0x000fe2000000181c */
[----:B------:R-:W3:Y:S01]  /*7010*/  LDSM.16.MT88.4 R28, [R243+0x4800] ;  /* 0x00480000f31c783b */ /* 0x000ee20000004200 */
[----:B------:R-:W-:-:S05]  /*7020*/  IMAD.MOV.U32 R35, RZ, RZ, R156 ;  /* 0x000000ffff237224 */ /* 0x000fca00078e009c */
[----:B------:R-:W-:Y:S01]  /*7030*/  MOV R41, R79 ;  /* 0x0000004f00297202 */ /* 0x000fe20000000f00 */
[----:B-1----:R-:W-:Y:S01]  /*7040*/  HMMA.16816.F32 R16, R8, R36, RZ ;  /* 0x000000240810723c */ /* 0x002fe200000018ff */
[----:B------:R-:W-:-:S07]  /*7050*/  MOV R40, R78 ;  /* 0x0000004e00287202 */ /* 0x000fce0000000f00 */
[----:B------:R-:W-:Y:S07]  /*7060*/  HMMA.16816.F32 R76, R4, R32, R20 ;  /* 0x00000020044c723c */ /* 0x000fee0000001814 */
[----:B------:R-:W-:Y:S01]  /*7070*/  MOV R32, R87 ;  /* 0x0000005700207202 */ /* 0x000fe20000000f00 */
[----:B------:R-:W-:Y:S01]  /*7080*/  HMMA.16816.F32 R20, R8, R54, RZ ;  /* 0x000000360814723c */ /* 0x000fe200000018ff */
[----:B------:R-:W-:Y:S02]  /*7090*/  MOV R33, R92 ;  /* 0x0000005c00217202 */ /* 0x000fe40000000f00 */
[----:B------:R-:W-:-:S02]  /*70a0*/  MOV R36, R32 ;  /* 0x0000002000247202 */ /* 0x000fc40000000f00 */
[----:B------:R-:W-:Y:S01]  /*70b0*/  MOV R32, R159 ;  /* 0x0000009f00207202 */ /* 0x000fe20000000f00 */
[----:B------:R-:W-:Y:S01]  /*70c0*/  IMAD.MOV.U32 R37, RZ, RZ, R33 ;  /* 0x000000ffff257224 */ /* 0x000fe200078e0021 */
[----:B------:R-:W-:Y:S01]  /*70d0*/  MOV R54, R131 ;  /* 0x0000008300367202 */ /* 0x000fe20000000f00 */
[----:B----4-:R-:W-:Y:S01]  /*70e0*/  HMMA.16816.F32 R84, R4, R48, R12 ;  /* 0x000000300454723c */ /* 0x010fe2000000180c */
[----:B------:R-:W-:Y:S01]  /*70f0*/  IMAD.MOV.U32 R55, RZ, RZ, R130 ;  /* 0x000000ffff377224 */ /* 0x000fe200078e0082 */
[----:B------:R-:W-:Y:S02]  /*7100*/  MOV R33, R158 ;  /* 0x0000009e00217202 */ /* 0x000fe40000000f00 */
[----:B------:R-:W-:Y:S03]  /*7110*/  LDSM.16.MT88.4 R156, [R243+0x1000] ;  /* 0x00100000f39c783b */ /* 0x000fe60000004200 */
[----:B------:R-:W-:Y:S01]  /*7120*/  MOV R48, R151 ;  /* 0x0000009700307202 */ /* 0x000fe20000000f00 */
[----:B------:R-:W-:Y:S01]  /*7130*/  HMMA.16816.F32 R12, R8, R38, RZ ;  /* 0x00000026080c723c */ /* 0x000fe200000018ff */
[----:B------:R-:W-:-:S06]  /*7140*/  MOV R49, R150 ;  /* 0x0000009600317202 */ /* 0x000fcc0000000f00 */
[----:B------:R-:W-:Y:S01]  /*7150*/  MOV R38, R42 ;  /* 0x0000002a00267202 */ /* 0x000fe20000000f00 */
[C---:B--2---:R-:W-:Y:S01]  /*7160*/  HMMA.16816.F32 R92, R4.reuse, R24, R16 ;  /* 0x00000018045c723c */ /* 0x044fe20000001810 */
[----:B------:R-:W1:Y:S01]  /*7170*/  LDSM.16.MT88.4 R16, [R243+0x5000] ;  /* 0x00500000f310783b */ /* 0x000e620000004200 */
[----:B------:R-:W-:Y:S01]  /*7180*/  MOV R39, R43 ;  /* 0x0000002b00277202 */ /* 0x000fe20000000f00 */
[----:B------:R-:W-:Y:S01]  /*7190*/  IMAD.MOV.U32 R43, RZ, RZ, R53 ;  /* 0x000000ffff2b7224 */ /* 0x000fe200078e0035 */
[----:B------:R-:W-:Y:S02]  /*71a0*/  MOV R42, R52 ;  /* 0x00000034002a7202 */ /* 0x000fe40000000f00 */
[----:B------:R-:W-:Y:S01]  /*71b0*/  MOV R52, R135 ;  /* 0x0000008700347202 */ /* 0x000fe20000000f00 */
[----:B------:R-:W-:Y:S01]  /*71c0*/  FADD.FTZ R25, R117, R3 ;  /* 0x0000000375197221 */ /* 0x000fe20000010000 */
[----:B------:R-:W-:Y:S01]  /*71d0*/  HMMA.16816.F32 R104, R4, R50, R20 ;  /* 0x000000320468723c */ /* 0x000fe20000001814 */
[----:B------:R-:W2:Y:S01]  /*71e0*/  LDSM.16.MT88.4 R20, [R245+0x4800] ;  /* 0x00480000f514783b */ /* 0x000ea20000004200 */
[----:B------:R-:W-:-:S05]  /*71f0*/  MOV R53, R132 ;  /* 0x0000008400357202 */ /* 0x000fca0000000f00 */
[----:B------:R-:W-:Y:S01]  /*7200*/  MOV R50, R149 ;  /* 0x0000009500327202 */ /* 0x000fe20000000f00 */
[----:B------:R-:W-:Y:S01]  /*7210*/  HMMA.16816.F32 R112, R4, R26, R12 ;  /* 0x0000001a0470723c */ /* 0x000fe2000000180c */
[----:B------:R-:W-:Y:S02]  /*7220*/  IMAD.MOV.U32 R51, RZ, RZ, R148 ;  /* 0x000000ffff337224 */ /* 0x000fe400078e0094 */
[----:B------:R-:W-:Y:S04]  /*7230*/  LDSM.16.MT88.4 R148, [R245+0x1000] ;  /* 0x00100000f594783b */ /* 0x000fe80000004200 */
[--C-:B------:R-:W-:Y:S01]  /*7240*/  FFMA.FTZ R27, R74, c[0x0][0x2d0], -R2.reuse ;  /* 0x0000b4004a1b7a23 */ /* 0x100fe20000010802 */
[----:B---3--:R-:W-:Y:S01]  /*7250*/  HMMA.16816.F32 R12, R8, R28, RZ ;  /* 0x0000001c080c723c */ /* 0x008fe200000018ff */
[----:B------:R-:W-:-:S06]  /*7260*/  FFMA.FTZ R26, R73, c[0x0][0x2d0], -R2 ;  /* 0x0000b400491a7a23 */ /* 0x000fcc0000010802 */
[----:B------:R-:W-:Y:S02]  /*7270*/  FFMA.FTZ R28, R75, c[0x0][0x2d0], -R2 ;  /* 0x0000b4004b1c7a23 */ /* 0x000fe40000010802 */
[----:B------:R-:W-:Y:S11]  /*7280*/  FFMA.FTZ R29, R70, c[0x0][0x2d0], -R0 ;  /* 0x0000b400461d7a23 */ /* 0x000ff60000010800 */
[----:B------:R-:W-:Y:S04]  /*7290*/  @!UPT UIADD3 URZ, URZ, URZ, URZ ;  /* 0x0000003f3f3ff290 */ /* 0x000fe8000fffe03f */
[----:B-1----:R-:W-:Y:S07]  /*72a0*/  HMMA.16816.F32 R100, R4, R16, R12 ;  /* 0x000000100464723c */ /* 0x002fee000000180c */
[----:B------:R-:W-:Y:S01]  /*72b0*/  FADD.FTZ R16, R109, R108 ;  /* 0x0000006c6d107221 */ /* 0x000fe20000010000 */
[----:B------:R-:W-:Y:S03]  /*72c0*/  HMMA.16816.F32 R12, R8, R30, RZ ;  /* 0x0000001e080c723c */ /* 0x000fe600000018ff */
[----:B------:R-:W-:-:S04]  /*72d0*/  FADD.FTZ R24, R110, R16 ;  /* 0x000000106e187221 */ /* 0x000fc80000010000 */
[----:B------:R-:W-:Y:S02]  /*72e0*/  FADD.FTZ R3, R118, R24 ;  /* 0x0000001876037221 */ /* 0x000fe40000010000 */
[----:B------:R-:W-:Y:S02]  /*72f0*/  FFMA.FTZ R24, R72, c[0x0][0x2d0], -R2 ;  /* 0x0000b40048187a23 */ /* 0x000fe40000010802 */
[----:B------:R-:W-:Y:S01]  /*7300*/  FADD.FTZ R3, R119, R3 ;  /* 0x0000000377037221 */ /* 0x000fe20000010000 */
[----:B------:R-:W-:Y:S01]  /*7310*/  LDSM.16.MT88.4 R72, [R243+0x4000] ;  /* 0x00400000f348783b */ /* 0x000fe20000004200 */
[----:B------:R-:W-:Y:S02]  /*7320*/  FADD.FTZ R2, R126, R25 ;  /* 0x000000197e027221 */ /* 0x000fe40000010000 */
[----:B------:R-:W-:Y:S02]  /*7330*/  FFMA.FTZ R30, R71, c[0x0][0x2d0], -R0 ;  /* 0x0000b400471e7a23 */ /* 0x000fe40000010800 */
[----:B------:R-:W-:-:S02]  /*7340*/  FADD.FTZ R2, R127, R2 ;  /* 0x000000027f027221 */ /* 0x000fc40000010000 */
[--C-:B------:R-:W-:Y:S02]  /*7350*/  FFMA.FTZ R25, R69, c[0x0][0x2d0], -R0.reuse ;  /* 0x0000b40045197a23 */ /* 0x100fe40000010800 */
[----:B------:R-:W-:Y:S02]  /*7360*/  FFMA.FTZ R31, R68, c[0x0][0x2d0], -R0 ;  /* 0x0000b400441f7a23 */ /* 0x000fe40000010800 */
[----:B------:R-:W-:Y:S01]  /*7370*/  FADD.FTZ R3, R124, R3 ;  /* 0x000000037c037221 */ /* 0x000fe20000010000 */
[----:B------:R-:W-:Y:S01]  /*7380*/  HMMA.16816.F32 R120, R4, R18, R12 ;  /* 0x000000120478723c */ /* 0x000fe2000000180c */
[----:B------:R-:W1:Y:S01]  /*7390*/  LDSM.16.MT88.4 R16, [R245+0x5000] ;  /* 0x00500000f510783b */ /* 0x000e620000004200 */
[----:B------:R-:W-:Y:S02]  /*73a0*/  FADD.FTZ R0, R125, R2 ;  /* 0x000000027d007221 */ /* 0x000fe40000010000 */
[----:B------:R-:W-:Y:S02]  /*73b0*/  FADD.FTZ R2, R129, R3 ;  /* 0x0000000381027221 */ /* 0x000fe40000010000 */
[----:B------:R-:W-:Y:S02]  /*73c0*/  MUFU.EX2 R3, R31 ;  /* 0x0000001f00037308 */ /* 0x000fe40000000800 */
[----:B--2---:R-:W-:Y:S01]  /*73d0*/  HMMA.16816.F32 R12, R8, R20, RZ ;  /* 0x00000014080c723c */ /* 0x004fe200000018ff */
[----:B------:R-:W-:Y:S11]  /*73e0*/  FADD.FTZ R2, R128, R2 ;  /* 0x0000000280027221 */ /* 0x000ff60000010000 */
[----:B------:R-:W-:Y:S11]  /*73f0*/  @!UPT UIADD3 URZ, URZ, URZ, URZ ;  /* 0x0000003f3f3ff290 */ /* 0x000ff6000fffe03f */
[----:B------:R-:W-:Y:S01]  /*7400*/  @!UPT UIADD3 URZ, URZ, URZ, URZ ;  /* 0x0000003f3f3ff290 */ /* 0x000fe2000fffe03f */
        /* <DEDUP_REMOVED lines=16> */
[----:B------:R-:W2:Y:S01]  /*7510*/  MUFU.EX2 R17, R26 ;  /* 0x0000001a00117308 */ /* 0x000ea20000000800 */
[C---:B-1----:R-:W-:Y:S01]  /*7520*/  FADD.FTZ R0, R16.reuse, R0 ;  /* 0x0000000010007221 */ /* 0x042fe20000010000 */
[----:B------:R-:W-:-:S06]  /*7530*/  F2FP.PACK_AB R128, R16, R20 ;  /* 0x000000141080723e */ /* 0x000fcc00000000ff */
[----:B------:R-:W-:Y:S01]  /*7540*/  MUFU.EX2 R22, R30 ;  /* 0x0000001e00167308 */ /* 0x000fe20000000800 */
[----:B--2---:R-:W-:-:S07]  /*7550*/  FADD.FTZ R0, R17, R0 ;  /* 0x0000000011007221 */ /* 0x004fce0000010000 */
[----:B------:R-:W1:Y:S07]  /*7560*/  MUFU.EX2 R20, R29 ;  /* 0x0000001d00147308 */ /* 0x000e6e0000000800 */
[----:B------:R-:W-:Y:S01]  /*7570*/  HMMA.16816.F32 R124, R4, R18, R12 ;  /* 0x00000012047c723c */ /* 0x000fe2000000180c */
[----:B------:R-:W2:Y:S01]  /*7580*/  MUFU.EX2 R12, R24 ;  /* 0x00000018000c7308 */ /* 0x000ea20000000800 */
[----:B-1----:R-:W-:Y:S01]  /*7590*/  F2FP.PACK_AB R129, R20, R22 ;  /* 0x000000161481723e */ /* 0x002fe200000000ff */
[C---:B--2---:R-:W-:Y:S01]  /*75a0*/  FADD.FTZ R0, R12.reuse, R0 ;  /* 0x000000000c007221 */ /* 0x044fe20000010000 */
[----:B------:R-:W-:-:S02]  /*75b0*/  F2FP.PACK_AB R130, R12, R17 ;  /* 0x000000110c82723e */ /* 0x000fc400000000ff */
[----:B------:R-:W1:Y:S04]  /*75c0*/  LDSM.16.MT88.4 R12, [R246+0x4800] ;  /* 0x00480000f60c783b */ /* 0x000e680000004200 */
[----:B------:R2:W-:Y:S01]  /*75d0*/  STL [R1+0x60], R0 ;  /* 0x0000600001007387 */ /* 0x0005e20000100800 */
[C---:B------:R-:W-:Y:S08]  /*75e0*/  HMMA.16816.F32 R152, R128.reuse, R148, R152 ;  /* 0x000000948098723c */ /* 0x040ff00000001898 */
[C---:B------:R-:W-:Y:S08]  /*75f0*/  HMMA.16816.F32 R160, R128.reuse, R156, R160 ;  /* 0x0000009c80a0723c */ /* 0x040ff000000018a0 */
[----:B------:R-:W-:Y:S01]  /*7600*/  HMMA.16816.F32 R148, R128, R150, R32 ;  /* 0x000000968094723c */ /* 0x000fe20000001820 */
[----:B------:R-:W3:Y:S01]  /*7610*/  LDSM.16.MT88.4 R32, [R246+0x1000] ;  /* 0x00100000f620783b */ /* 0x000ee20000004200 */
[----:B--2---:R-:W-:-:S06]  /*7620*/  FADD.FTZ R0, R22, R2 ;  /* 0x0000000216007221 */ /* 0x004fcc0000010000 */
        /* <DEDUP_REMOVED lines=9> */
[C---:B------:R-:W-:Y:S01]  /*76c0*/  HMMA.16816.F32 R68, R128.reuse, R72, R80 ;  /* 0x000000488044723c */ /* 0x040fe20000001850 */
[----:B------:R-:W-:Y:S07]  /*76d0*/  LDSM.16.MT88.4 R80, [R245+0x4000] ;  /* 0x00400000f550783b */ /* 0x000fee0000004200 */
[C---:B---3--:R-:W-:Y:S01]  /*76e0*/  HMMA.16816.F32 R28, R128.reuse, R32, R40 ;  /* 0x00000020801c723c */ /* 0x048fe20000001828 */
[----:B------:R-:W3:Y:S04]  /*76f0*/  LDSM.16.MT88.4 R40, [R243+0x2800] ;  /* 0x00280000f328783b */ /* 0x000ee80000004200 */
[----:B-1----:R-:W5:Y:S03]  /*7700*/  LDL R0, [R1+0xac] ;  /* 0x0000ac0001007983 */ /* 0x002f660000100800 */
[----:B--2---:R-:W-:Y:S08]  /*7710*/  HMMA.16816.F32 R144, R128, R140, R144 ;  /* 0x0000008c8090723c */ /* 0x004ff00000001890 */
[----:B----4-:R-:W-:Y:S01]  /*7720*/  HMMA.16816.F32 R16, R4, R8, R16 ;  /* 0x000000080410723c */ /* 0x010fe20000001810 */
[----:B------:R-:W2:Y:S04]  /*7730*/  LDL.LU R8, [R1+0x58] ;  /* 0x0000580001087983 */ /* 0x000ea80000300800 */
[----:B------:R-:W4:Y:S03]  /*7740*/  LDL.LU R3, [R1+0x38] ;  /* 0x0000380001037983 */ /* 0x000f260000300800 */
[C---:B------:R-:W-:Y:S01]  /*7750*/  HMMA.16816.F32 R72, R128.reuse, R74, R88 ;  /* 0x0000004a8048723c */ /* 0x040fe20000001858 */
[----:B------:R-:W1:Y:S07]  /*7760*/  LDSM.16.MT88.4 R88, [R244+0x4000] ;  /* 0x00400000f458783b */ /* 0x000e6e0000004200 */
[C---:B------:R-:W-:Y:S01]  /*7770*/  HMMA.16816.F32 R140, R128.reuse, R142, R48 ;  /* 0x0000008e808c723c */ /* 0x040fe20000001830 */
[----:B------:R-:W1:Y:S07]  /*7780*/  LDSM.16.MT88.4 R48, [R245+0x2800] ;  /* 0x00280000f530783b */ /* 0x000e6e0000004200 */
[C---:B------:R-:W-:Y:S08]  /*7790*/  HMMA.16816.F32 R32, R128.reuse, R34, R36 ;  /* 0x000000228020723c */ /* 0x040ff00000001824 */
[C---:B---3--:R-:W-:Y:S08]  /*77a0*/  HMMA.16816.F32 R36, R128.reuse, R40, R52 ;  /* 0x000000288024723c */ /* 0x048ff00000001834 */
[C---:B------:R-:W-:Y:S08]  /*77b0*/  HMMA.16816.F32 R76, R128.reuse, R80, R76 ;  /* 0x00000050804c723c */ /* 0x040ff0000000184c */
[C---:B------:R-:W-:Y:S08]  /*77c0*/  HMMA.16816.F32 R40, R128.reuse, R42, R44 ;  /* 0x0000002a8028723c */ /* 0x040ff0000000182c */
[C---:B-1----:R-:W-:Y:S08]  /*77d0*/  HMMA.16816.F32 R84, R128.reuse, R88, R84 ;  /* 0x000000588054723c */ /* 0x042ff00000001854 */
[C---:B------:R-:W-:Y:S01]  /*77e0*/  HMMA.16816.F32 R88, R128.reuse, R90, R104 ;  /* 0x0000005a8058723c */ /* 0x040fe20000001868 */
[----:B------:R-:W1:Y:S07]  /*77f0*/  LDSM.16.MT88.4 R104, [R243+0x5800] ;  /* 0x00580000f368783b */ /* 0x000e6e0000004200 */
[C---:B------:R-:W-:Y:S01]  /*7800*/  HMMA.16816.F32 R80, R128.reuse, R82, R96 ;  /* 0x000000528050723c */ /* 0x040fe20000001860 */
[----:B------:R-:W3:Y:S07]  /*7810*/  LDSM.16.MT88.4 R96, [R246+0x4000] ;  /* 0x00400000f660783b */ /* 0x000eee0000004200 */
[----:B------:R-:W-:Y:S01]  /*7820*/  HMMA.16816.F32 R44, R128, R48, R56 ;  /* 0x00000030802c723c */ /* 0x000fe20000001838 */
[----:B------:R-:W3:Y:S07]  /*7830*/  LDSM.16.MT88.4 R56, [R244+0x2800] ;  /* 0x00280000f438783b */ /* 0x000eee0000004200 */
[----:B------:R-:W-:Y:S01]  /*7840*/  HMMA.16816.F32 R12, R4, R10, R12 ;  /* 0x0000000a040c723c */ /* 0x000fe2000000180c */
[----:B------:R-:W-:Y:S07]  /*7850*/  LDSM.16.MT88.4 R4, [R246+0x5800] ;  /* 0x00580000f604783b */ /* 0x000fee0000004200 */
[C---:B-1----:R-:W-:Y:S08]  /*7860*/  HMMA.16816.F32 R100, R128.reuse, R104, R100 ;  /* 0x000000688064723c */ /* 0x042ff00000001864 */
[C---:B------:R-:W-:Y:S01]  /*7870*/  HMMA.16816.F32 R104, R128.reuse, R106, R120 ;  /* 0x0000006a8068723c */ /* 0x040fe20000001878 */
[----:B------:R-:W1:Y:S07]  /*7880*/  LDSM.16.MT88.4 R120, [R244+0x5800] ;  /* 0x00580000f478783b */ /* 0x000e6e0000004200 */
[C---:B---3--:R-:W-:Y:S08]  /*7890*/  HMMA.16816.F32 R92, R128.reuse, R96, R92 ;  /* 0x00000060805c723c */ /* 0x048ff0000000185c */
[C---:B------:R-:W-:Y:S01]  /*78a0*/  HMMA.16816.F32 R52, R128.reuse, R56, R64 ;  /* 0x000000388034723c */ /* 0x040fe20000001840 */
[----:B------:R-:W3:Y:S07]  /*78b0*/  LDSM.16.MT88.4 R64, [R246+0x2800] ;  /* 0x00280000f640783b */ /* 0x000eee0000004200 */
[----:B------:R-:W-:Y:S01]  /*78c0*/  HMMA.16816.F32 R96, R128, R98, R112 ;  /* 0x000000628060723c */ /* 0x000fe20000001870 */
[----:B------:R-:W3:Y:S01]  /*78d0*/  LDSM.16.MT88.4 R112, [R245+0x5800] ;  /* 0x00580000f570783b */ /* 0x000ee20000004200 */
[----:B------:R-:W-:-:S04]  /*78e0*/  MOV R2, c[0x0][0x2c4] ;  /* 0x0000b10000027a02 */ /* 0x000fc80000000f00 */
[----:B------:R-:W-:Y:S02]  /*78f0*/  ISETP.NE.AND P1, PT, R2, 0x1, PT ;  /* 0x000000010200780c */ /* 0x000fe40003f25270 */
[----:B------:R-:W-:Y:S01]  /*7900*/  MOV R9, c[0x0][0x32c] ;  /* 0x0000cb0000097a02 */ /* 0x000fe20000000f00 */
[C---:B-1----:R-:W-:Y:S08]  /*7910*/  HMMA.16816.F32 R116, R128.reuse, R120, R116 ;  /* 0x000000788074723c */ /* 0x042ff00000001874 */
[C---:B------:R-:W-:Y:S08]  /*7920*/  HMMA.16816.F32 R120, R128.reuse, R122, R124 ;  /* 0x0000007a8078723c */ /* 0x040ff0000000187c */
[C---:B------:R-:W-:Y:S08]  /*7930*/  HMMA.16816.F32 R124, R128.reuse, R4, R16 ;  /* 0x00000004807c723c */ /* 0x040ff00000001810 */
[C---:B---3--:R-:W-:Y:S08]  /*7940*/  HMMA.16816.F32 R60, R128.reuse, R64, R60 ;  /* 0x00000040803c723c */ /* 0x048ff0000000183c */
[C---:B------:R-:W-:Y:S08]  /*7950*/  HMMA.16816.F32 R108, R128.reuse, R112, R108 ;  /* 0x00000070806c723c */ /* 0x040ff0000000186c */
[C---:B------:R-:W-:Y:S08]  /*7960*/  HMMA.16816.F32 R48, R128.reuse, R50, R180 ;  /* 0x000000328030723c */ /* 0x040ff000000018b4 */
[C---:B------:R-:W-:Y:S08]  /*7970*/  HMMA.16816.F32 R56, R128.reuse, R58, R176 ;  /* 0x0000003a8038723c */ /* 0x040ff000000018b0 */
[C---:B------:R-:W-:Y:S08]  /*7980*/  HMMA.16816.F32 R64, R128.reuse, R66, R172 ;  /* 0x000000428040723c */ /* 0x040ff000000018ac */
[C---:B------:R-:W-:Y:S08]  /*7990*/  HMMA.16816.F32 R112, R128.reuse, R114, R136 ;  /* 0x000000728070723c */ /* 0x040ff00000001888 */
[----:B------:R-:W-:Y:S01]  /*79a0*/  HMMA.16816.F32 R128, R128, R6, R12 ;  /* 0x000000068080723c */ /* 0x000fe2000000180c */
[----:B-----5:R-:W-:-:S05]  /*79b0*/  @P1 IMAD.HI.U32 R2, R0, c[0x0][0x2c8], RZ ;  /* 0x0000b20000021a27 */ /* 0x020fca00078e00ff */
[----:B------:R-:W-:Y:S02]  /*79c0*/  @P1 SHF.R.U32.HI R0, RZ, c[0x0][0x2cc], R2 ;  /* 0x0000b300ff001a19 */ /* 0x000fe40000011602 */
[----:B------:R-:W-:Y:S02]  /*79d0*/  ISETP.GE.AND P1, PT, R9, 0x1, PT ;  /* 0x000000010900780c */ /* 0x000fe40003f26270 */
[----:B----4-:R-:W-:-:S05]  /*79e0*/  IADD3 R4, R3, -0x2, RZ ;  /* 0xfffffffe03047810 */ /* 0x010fca0007ffe0ff */
[----:B------:R1:W-:Y:S01]  /*79f0*/  STL [R1+0x38], R4 ;  /* 0x0000380401007387 */ /* 0x0003e20000100800 */
[----:B--2---:R-:W-:-:S04]  /*7a00*/  IADD3 R0, R8, R0, RZ ;  /* 0x0000000008007210 */ /* 0x004fc80007ffe0ff */
[----:B------:R-:W-:Y:S01]  /*7a10*/  IADD3 R3, R0, c[0x0][0x328], RZ ;  /* 0x0000ca0000037a10 */ /* 0x000fe20007ffe0ff */
[----:B------:R-:W-:Y:S05]  /*7a20*/  @!P1 BRA `(.L_x_501) ;  /* 0x0000013000009947 */ /* 0x000fea0003800000 */
[C---:B------:R-:W-:Y:S01]  /*7a30*/  ISETP.GT.AND P0, PT, R0.reuse, RZ, PT ;  /* 0x000000ff0000720c */ /* 0x040fe20003f04270 */
[----:B------:R-:W-:Y:S01]  /*7a40*/  BSSY B0, `(.L_x_502) ;  /* 0x000000e000007945 */ /* 0x000fe20003800000 */
[----:B------:R-:W-:-:S11]  /*7a50*/  IADD3 R2, R0, -0x1, RZ ;  /* 0xffffffff00027810 */ /* 0x000fd60007ffe0ff */
[----:B------:R-:W-:Y:S05]  /*7a60*/  @P0 BRA `(.L_x_503) ;  /* 0x0000007000000947 */ /* 0x000fea0003800000 */
[----:B------:R-:W-:Y:S02]  /*7a70*/  IMAD.MOV.U32 R2, RZ, RZ, 0x1 ;  /* 0x00000001ff027424 */ /* 0x000fe400078e00ff */
[----:B------:R-:W-:-:S03]  /*7a80*/  IMAD.MOV R0, RZ, RZ, -R0 ;  /* 0x000000ffff007224 */ /* 0x000fc600078e0a00 */
[----:B------:R-:W-:-:S13]  /*7a90*/  ISETP.NE.AND P0, PT, R2, c[0x0][0x32c], PT ;  /* 0x0000cb0002007a0c */ /* 0x000fda0003f05270 */
[----:B------:R-:W-:-:S05]  /*7aa0*/  @P0 IMAD.HI.U32 R2, R0, c[0x0][0x330], RZ ;  /* 0x0000cc0000020a27 */ /* 0x000fca00078e00ff */
[----:B------:R-:W-:-:S04]  /*7ab0*/  @P0 SHF.R.U32.HI R0, RZ, c[0x0][0x334], R2 ;  /* 0x0000cd00ff000a19 */ /* 0x000fc80000011602 */
[----:B------:R-:W-:Y:S01]  /*7ac0*/  LOP3.LUT R2, RZ, R0, RZ, 0x33, !PT ;  /* 0x00000000ff027212 */ /* 0x000fe200078e33ff */
[----:B------:R-:W-:Y:S05]  /*7ad0*/  BRA `(.L_x_504) ;  /* 0x0000004000007947 */ /* 0x000fea0003800000 */
.L_x_503:
[----:B------:R-:W-:-:S04]  /*7ae0*/  MOV R0, 0x1 ;  /* 0x0000000100007802 */ /* 0x000fc80000000f00 */
[----:B------:R-:W-:-:S13]  /*7af0*/  ISETP.NE.AND P0, PT, R0, c[0x0][0x32c], PT ;  /* 0x0000cb0000007a0c */ /* 0x000fda0003f05270 */
[----:B------:R-:W-:-:S05]  /*7b00*/  @P0 IMAD.HI.U32 R0, R2, c[0x0][0x330], RZ ;  /* 0x0000cc0002000a27 */ /* 0x000fca00078e00ff */
[----:B------:R-:W-:Y:S02]  /*7b10*/  @P0 SHF.R.U32.HI R2, RZ, c[0x0][0x334], R0 ;  /* 0x0000cd00ff020a19 */ /* 0x000fe40000011600 */
.L_x_504:
[----:B------:R-:W-:Y:S05]  /*7b20*/  BSYNC B0 ;  /* 0x0000000000007941 */ /* 0x000fea0003800000 */
.L_x_502:
[----:B------:R-:W-:-:S05]  /*7b30*/  MOV R0, c[0x0][0x32c] ;  /* 0x0000cb0000007a02 */ /* 0x000fca0000000f00 */
[----:B------:R-:W-:-:S05]  /*7b40*/  IMAD R2, R2, R0, c[0x0][0x32c] ;  /* 0x0000cb0002027624 */ /* 0x000fca00078e0200 */
[----:B------:R-:W-:-:S04]  /*7b50*/  IMNMX R3, R3, R2, PT ;  /* 0x0000000203037217 */ /* 0x000fc80003800200 */
.L_x_501:
[----:B------:R-:W2:Y:S01]  /*7b60*/  LDL R2, [R1+0x70] ;  /* 0x0000700001027983 */ /* 0x000ea20000100800 */
[----:B------:R-:W-:-:S05]  /*7b70*/  IMAD.HI R3, R3, 0x2aaaaaab, RZ ;  /* 0x2aaaaaab03037827 */ /* 0x000fca00078e02ff */
[----:B------:R-:W-:-:S04]  /*7b80*/  SHF.R.U32.HI R0, RZ, 0x1f, R3 ;  /* 0x0000001fff007819 */ /* 0x000fc80000011603 */
[----:B------:R-:W-:-:S04]  /*7b90*/  LEA.HI.SX32 R3, R3, R0, 0x1d ;  /* 0x0000000003037211 */ /* 0x000fc800078feaff */
[----:B--2---:R-:W-:-:S04]  /*7ba0*/  IMNMX R2, R2, R3, !PT ;  /* 0x0000000302027217 */ /* 0x004fc80007800200 */
[----:B------:R-:W-:Y:S01]  /*7bb0*/  ISETP.GE.AND P0, PT, R4, R2, PT ;  /* 0x000000020400720c */ /* 0x000fe20003f06270 */
[----:B------:R2:W-:-:S12]  /*7bc0*/  STL [R1+0x80], R2 ;  /* 0x0000800201007387 */ /* 0x0005d80000100800 */
[----:B------:R-:W-:Y:S05]  /*7bd0*/  @!P0 BRA `(.L_x_505) ;  /* 0x00003f0000008947 */ /* 0x000fea0003800000 */
[----:B------:R-:W-:Y:S02]  /*7be0*/  MOV R0, R4 ;  /* 0x0000000400007202 */ /* 0x000fe40000000f00 */
[----:B------:R-:W-:Y:S02]  /*7bf0*/  MOV R136, R133 ;  /* 0x0000008500887202 */ /* 0x000fe40000000f00 */
[----:B------:R-:W-:Y:S01]  /*7c00*/  MOV R135, R134 ;  /* 0x0000008600877202 */ /* 0x000fe20000000f00 */
[----:B------:R3:W-:Y:S04]  /*7c10*/  STL [R1+0x38], R0 ;  /* 0x0000380001007387 */ /* 0x0007e80000100800 */
.L_x_528:
[----:B-1----:R-:W4:Y:S01]  /*7c20*/  LDL R4, [R1+0x14] ;  /* 0x0000140001047983 */ /* 0x002f220000100800 */
[----:B------:R-:W-:Y:S04]  /*7c30*/  DEPBAR.LE SB0, 0x0 ;  /* 0x000080000000791a */ /* 0x000fe80000000000 */
[----:B--2---:R-:W2:Y:S01]  /*7c40*/  LDL R2, [R1+0x38] ;  /* 0x0000380001027983 */ /* 0x004ea20000100800 */
[----:B------:R-:W-:Y:S01]  /*7c50*/  WARPSYNC 0xffffffff ;  /* 0xffffffff00007948 */ /* 0x000fe20003800000 */
[----:B------:R-:W-:Y:S02]  /*7c60*/  BSSY B0, `(.L_x_506) ;  /* 0x0000060000007945 */ /* 0x000fe40003800000 */
[----:B------:R-:W5:Y:S04]  /*7c70*/  LDL R3, [R1+0x18] ;  /* 0x0000180001037983 */ /* 0x000f680000100800 */
[----:B---3--:R-:W2:Y:S04]  /*7c80*/  LDL R0, [R1+0x70] ;  /* 0x0000700001007983 */ /* 0x008ea80000100800 */
[----:B------:R-:W-:Y:S06]  /*7c90*/  BAR.SYNC.DEFER_BLOCKING 0x0 ;  /* 0x0000000000007b1d */ /* 0x000fec0000010000 */
[----:B------:R1:W3:Y:S04]  /*7ca0*/  LDSM.16.M88.4 R8, [R240] ;  /* 0x00000000f008783b */ /* 0x0002e80000000200 */
[----:B------:R1:W1:Y:S04]  /*7cb0*/  LDSM.16.M88.4 R16, [R240+0x800] ;  /* 0x00080000f010783b */ /* 0x0002680000000200 */
[----:B------:R1:W1:Y:S04]  /*7cc0*/  LDSM.16.M88.4 R24, [R240+0x1000] ;  /* 0x00100000f018783b */ /* 0x0002680000000200 */
[----:B------:R1:W1:Y:S04]  /*7cd0*/  LDSM.16.M88.4 R172, [R247] ;  /* 0x00000000f7ac783b */ /* 0x0002680000000200 */
[----:B----4-:R4:W1:Y:S04]  /*7ce0*/  LDSM.16.M88.4 R176, [R4] ;  /* 0x0000000004b0783b */ /* 0x0108680000000200 */
[----:B-----5:R4:W1:Y:S01]  /*7cf0*/  LDSM.16.M88.4 R180, [R3] ;  /* 0x0000000003b4783b */ /* 0x0208620000000200 */
[----:B--2---:R-:W-:Y:S11]  /*7d00*/  ISETP.GT.AND P0, PT, R0, R2, PT ;  /* 0x000000020000720c */ /* 0x004ff60003f04270 */
[----:B------:R-:W-:Y:S02]  /*7d10*/  @!UPT UIADD3 URZ, URZ, URZ, URZ ;  /* 0x0000003f3f3ff290 */ /* 0x000fe4000fffe03f */
[----:B------:R-:W-:-:S05]  /*7d20*/  @P0 BRA `(.L_x_507) ;  /* 0x0000053000000947 */ /* 0x000fca0003800000 */
[----:B---34-:R-:W2:Y:S04]  /*7d30*/  LDL R4, [R1+0x34] ;  /* 0x0000340001047983 */ /* 0x018ea80000100800 */
[----:B------:R-:W3:Y:S04]  /*7d40*/  LDL R12, [R1+0x30] ;  /* 0x00003000010c7983 */ /* 0x000ee80000100800 */
[----:B------:R-:W4:Y:S04]  /*7d50*/  LDL.64 R6, [R1+0x98] ;  /* 0x0000980001067983 */ /* 0x000f280000100a00 */
[----:B------:R-:W5:Y:S01]  /*7d60*/  LDL R5, [R1+0xa4] ;  /* 0x0000a40001057983 */ /* 0x000f620000100800 */
[----:B--2---:R-:W-:Y:S01]  /*7d70*/  IMAD.WIDE.U32 R2, R4, c[0x0][0x208], RZ ;  /* 0x0000820004027a25 */ /* 0x004fe200078e00ff */
[----:B------:R-:W-:Y:S05]  /*7d80*/  SHF.R.S32.HI R0, RZ, 0x1f, R4 ;  /* 0x0000001fff007819 */ /* 0x000fea0000011404 */
[----:B------:R-:W-:Y:S04]  /*7d90*/  IMAD R0, R0, c[0x0][0x208], RZ ;  /* 0x0000820000007a24 */ /* 0x000fe800078e02ff */
[----:B------:R-:W-:Y:S05]  /*7da0*/  IMAD R0, R4, c[0x0][0x20c], R0 ;  /* 0x0000830004007a24 */ /* 0x000fea00078e0200 */
[----:B------:R-:W-:Y:S02]  /*7db0*/  IADD3 R3, R3, R0, RZ ;  /* 0x0000000003037210 */ /* 0x000fe40007ffe0ff */
[----:B---3--:R-:W-:Y:S03]  /*7dc0*/  SHF.R.S32.HI R0, RZ, 0x1f, R12 ;  /* 0x0000001fff007819 */ /* 0x008fe6000001140c */
[----:B------:R-:W-:Y:S04]  /*7dd0*/  IMAD.WIDE.U32 R2, R12, c[0x0][0x218], R2 ;  /* 0x000086000c027a25 */ /* 0x000fe800078e0002 */
[----:B------:R-:W-:Y:S01]  /*7de0*/  IMAD R4, R0, c[0x0][0x218], RZ ;  /* 0x0000860000047a24 */ /* 0x000fe200078e02ff */
[----:B----4-:R-:W-:Y:S03]  /*7df0*/  IADD3 R0, P0, R6, R2, RZ ;  /* 0x0000000206007210 */ /* 0x010fe60007f1e0ff */
[----:B------:R-:W-:Y:S05]  /*7e00*/  IMAD R4, R12, c[0x0][0x21c], R4 ;  /* 0x000087000c047a24 */ /* 0x000fea00078e0204 */
[----:B-----5:R-:W-:Y:S02]  /*7e10*/  IADD3.X R2, R5, R3, R4, P0, !PT ;  /* 0x0000000305027210 */ /* 0x020fe400007fe404 */
[C---:B------:R-:W-:Y:S04]  /*7e20*/  LEA R12, P0, R0.reuse, c[0x0][0x1f8], 0x1 ;  /* 0x00007e00000c7a11 */ /* 0x040fe800078008ff */
[----:B------:R-:W-:Y:S01]  /*7e30*/  LEA.HI.X R5, R0, c[0x0][0x1fc], R2, 0x1, P0 ;  /* 0x00007f0000057a11 */ /* 0x000fe200000f0c02 */
[----:B------:R-:W-:-:S06]  /*7e40*/  BRA.DIV ~URZ, `(.L_x_508) ;  /* 0x00011aa27f007947 */ /* 0x000fcc000b800000 */
[----:B------:R2:W3:Y:S02]  /*7e50*/  SHFL.IDX PT, R4, R5, RZ, 0x181f ;  /* 0x00181fff05047589 */ /* 0x0004e400000e0000 */
.L_x_645:
[----:B------:R-:W-:-:S05]  /*7e60*/  BRA.DIV ~URZ, `(.L_x_509) ;  /* 0x00011b127f007947 */ /* 0x000fca000b800000 */
[----:B------:R4:W2:Y:S02]  /*7e70*/  SHFL.IDX PT, R0, R12, RZ, 0x181f ;  /* 0x00181fff0c007589 */ /* 0x0008a400000e0000 */
.L_x_646:
[----:B------:R-:W5:Y:S04]  /*7e80*/  LDL R7, [R1+0x3c] ;  /* 0x00003c0001077983 */ /* 0x000f680000100800 */
[----:B----4-:R-:W4:Y:S04]  /*7e90*/  LDL R6, [R1+0xc8] ;  /* 0x0000c80001067983 */ /* 0x010f280000100800 */
[----:B---3--:R-:W3:Y:S04]  /*7ea0*/  LDL R132, [R1+0x68] ;  /* 0x0000680001847983 */ /* 0x008ee80000100800 */
        /* <DEDUP_REMOVED lines=10> */
[----:B-----5:R-:W-:Y:S02]  /*7f50*/  ISETP.GE.AND P4, PT, R7, c[0x0][0x1d4], PT ;  /* 0x0000750007007a0c */ /* 0x020fe40003f86270 */
[----:B----4-:R-:W-:Y:S02]  /*7f60*/  IADD3 R6, P0, R0, R6, RZ ;  /* 0x0000000600067210 */ /* 0x010fe40007f1e0ff */
[----:B---3--:R-:W-:Y:S03]  /*7f70*/  ISETP.GE.AND P3, PT, R132, c[0x0][0x1d4], PT ;  /* 0x0000750084007a0c */ /* 0x008fe60003f66270 */
[----:B--2---:R-:W-:Y:S01]  /*7f80*/  IMAD.X R7, R4, 0x1, R3, P0 ;  /* 0x0000000104077824 */ /* 0x004fe200000e0603 */
[----:B------:R-:W-:Y:S05]  /*7f90*/  IADD3 R2, P0, R0, R2, RZ ;  /* 0x0000000200027210 */ /* 0x000fea0007f1e0ff */
[----:B------:R-:W-:Y:S01]  /*7fa0*/  IMAD.X R3, R4, 0x1, R133, P0 ;  /* 0x0000000104037824 */ /* 0x000fe200000e0685 */
[----:B------:R-:W-:Y:S01]  /*7fb0*/  @!PT LDS RZ, [RZ] ;  /* 0x00000000fffff984 */ /* 0x000fe20000000800 */
[----:B------:R-:W-:Y:S01]  /*7fc0*/  @!PT LDS RZ, [RZ] ;  /* 0x00000000fffff984 */ /* 0x000fe20000000800 */
[----:B------:R-:W-:Y:S01]  /*7fd0*/  @!PT LDS RZ, [RZ] ;  /* 0x00000000fffff984 */ /* 0x000fe20000000800 */
[----:B------:R2:W-:Y:S04]  /*7fe0*/  LDGSTS.E.BYPASS.LTC128B.128 [R13+0x4080], [R6.64], !P4 ;  /* 0x04080000060d7fae */ /* 0x0005e8000e101d46 */
[----:B------:R3:W-:Y:S01]  /*7ff0*/  LDGSTS.E.BYPASS.LTC128B.128 [R13+0x5880], [R2.64], !P3 ;  /* 0x05880000020d7fae */ /* 0x0007e2000d901d46 */
[----:B------:R-:W-:Y:S02]  /*8000*/  ISETP.GE.AND P2, PT, R22, c[0x0][0x1d4], PT ;  /* 0x0000750016007a0c */ /* 0x000fe40003f46270 */
[----:B------:R-:W-:Y:S02]  /*8010*/  ISETP.GE.AND P1, PT, R14, c[0x0][0x1d4], PT ;  /* 0x000075000e007a0c */ /* 0x000fe40003f26270 */
[----:B---3--:R-:W-:Y:S05]  /*8020*/  IADD3 R2, P0, R0, R23, RZ ;  /* 0x0000001700027210 */ /* 0x008fea0007f1e0ff */
[----:B------:R-:W-:Y:S02]  /*8030*/  IMAD.X R3, R4, 0x1, R20, P0 ;  /* 0x0000000104037824 */ /* 0x000fe400000e0614 */
[----:B------:R-:W3:Y:S04]  /*8040*/  S2R R20, SR_TID.X ;  /* 0x0000000000147919 */ /* 0x000ee80000002100 */
[----:B------:R4:W-:Y:S01]  /*8050*/  LDGSTS.E.BYPASS.LTC128B.128 [R13+0x7080], [R2.64], !P2 ;  /* 0x07080000020d7fae */ /* 0x0009e2000d101d46 */
[----:B---3--:R-:W-:Y:S02]  /*8060*/  ISETP.GT.AND P5, PT, R20, 0x7f, PT ;  /* 0x0000007f1400780c */ /* 0x008fe40003fa4270 */
[----:B----4-:R-:W-:Y:S05]  /*8070*/  IADD3 R2, P0, R0, R21, RZ ;  /* 0x0000001500027210 */ /* 0x010fea0007f1e0ff */
[----:B------:R-:W-:Y:S05]  /*8080*/  IMAD.X R3, R4, 0x1, R15, P0 ;  /* 0x0000000104037824 */ /* 0x000fea00000e060f */
[----:B------:R2:W-:Y:S01]  /*8090*/  LDGSTS.E.BYPASS.LTC128B.128 [R13+0x8880], [R2.64], !P1 ;  /* 0x08880000020d7fae */ /* 0x0005e2000c901d46 */
[----:B------:R-:W-:-:S05]  /*80a0*/  @P5 BRA `(.L_x_507) ;  /* 0x000001b000005947 */ /* 0x000fca0003800000 */
[----:B------:R-:W-:-:S05]  /*80b0*/  BRA.DIV ~URZ, `(.L_x_510) ;  /* 0x000119527f007947 */ /* 0x000fca000b800000 */
[----:B------:R3:W4:Y:S04]  /*80c0*/  SHFL.IDX PT, R4, R5, 0x1, 0x181f ;  /* 0x00381f0005047f89 */ /* 0x00072800000e0000 */
[----:B------:R3:W2:Y:S02]  /*80d0*/  SHFL.IDX PT, R0, R12, 0x1, 0x181f ;  /* 0x00381f000c007f89 */ /* 0x0006a400000e0000 */
.L_x_647:
[----:B--2---:R-:W2:Y:S04]  /*80e0*/  LDL R6, [R1+0xc8] ;  /* 0x0000c80001067983 */ /* 0x004ea80000100800 */
[----:B------:R-:W5:Y:S04]  /*80f0*/  LDL R3, [R1+0x40] ;  /* 0x0000400001037983 */ /* 0x000f680000100800 */
[----:B---3--:R-:W3:Y:S04]  /*8100*/  LDL R2, [R1+0xcc] ;  /* 0x0000cc0001027983 */ /* 0x008ee80000100800 */
[----:B----4-:R-:W4:Y:S04]  /*8110*/  LDL R20, [R1+0x44] ;  /* 0x0000440001147983 */ /* 0x010f280000100800 */
[----:B------:R-:W4:Y:S04]  /*8120*/  LDL R5, [R1+0x2c] ;  /* 0x00002c0001057983 */ /* 0x000f280000100800 */
[----:B------:R-:W4:Y:S04]  /*8130*/  LDL R15, [R1+0xc4] ;  /* 0x0000c400010f7983 */ /* 0x000f280000100800 */
[----:B------:R-:W4:Y:S04]  /*8140*/  LDL R14, [R1+0x48] ;  /* 0x00004800010e7983 */ /* 0x000f280000100800 */
[----:B------:R-:W4:Y:S04]  /*8150*/  LDL R13, [R1+0xb4] ;  /* 0x0000b400010d7983 */ /* 0x000f280000100800 */
[----:B------:R-:W4:Y:S01]  /*8160*/  LDL R12, [R1+0x4c] ;  /* 0x00004c00010c7983 */ /* 0x000f220000100800 */
[----:B--2---:R-:W-:Y:S05]  /*8170*/  IADD3 R6, P0, R0, R6, RZ ;  /* 0x0000000600067210 */ /* 0x004fea0007f1e0ff */
[----:B-----5:R-:W-:Y:S01]  /*8180*/  IMAD.X R7, R4, 0x1, R3, P0 ;  /* 0x0000000104077824 */ /* 0x020fe200000e0603 */
[----:B---3--:R-:W-:Y:S05]  /*8190*/  IADD3 R2, P0, R0, R2, RZ ;  /* 0x0000000200027210 */ /* 0x008fea0007f1e0ff */
[----:B----4-:R-:W-:Y:S01]  /*81a0*/  IMAD.X R3, R4, 0x1, R20, P0 ;  /* 0x0000000104037824 */ /* 0x010fe200000e0614 */
[----:B------:R-:W-:Y:S01]  /*81b0*/  @!PT LDS RZ, [RZ] ;  /* 0x00000000fffff984 */ /* 0x000fe20000000800 */
[----:B------:R-:W-:Y:S01]  /*81c0*/  @!PT LDS RZ, [RZ] ;  /* 0x00000000fffff984 */ /* 0x000fe20000000800 */
[----:B------:R-:W-:Y:S01]  /*81d0*/  @!PT LDS RZ, [RZ] ;  /* 0x00000000fffff984 */ /* 0x000fe20000000800 */
[----:B------:R2:W-:Y:S04]  /*81e0*/  LDGSTS.E.BYPASS.LTC128B.128 [R5+0x5080], [R6.64], !P4 ;  /* 0x0508000006057fae */ /* 0x0005e8000e101d46 */
[----:B------:R3:W-:Y:S02]  /*81f0*/  LDGSTS.E.BYPASS.LTC128B.128 [R5+0x6880], [R2.64], !P3 ;  /* 0x0688000002057fae */ /* 0x0007e4000d901d46 */
[----:B---3--:R-:W-:Y:S05]  /*8200*/  IADD3 R2, P0, R0, R15, RZ ;  /* 0x0000000f00027210 */ /* 0x008fea0007f1e0ff */
[----:B------:R-:W-:Y:S05]  /*8210*/  IMAD.X R3, R4, 0x1, R14, P0 ;  /* 0x0000000104037824 */ /* 0x000fea00000e060e */
[----:B------:R3:W-:Y:S02]  /*8220*/  LDGSTS.E.BYPASS.LTC128B.128 [R5+0x8080], [R2.64], !P2 ;  /* 0x0808000002057fae */ /* 0x0007e4000d101d46 */
[----:B---3--:R-:W-:Y:S05]  /*8230*/  IADD3 R2, P0, R0, R13, RZ ;  /* 0x0000000d00027210 */ /* 0x008fea0007f1e0ff */
[----:B------:R-:W-:Y:S05]  /*8240*/  IMAD.X R3, R4, 0x1, R12, P0 ;  /* 0x0000000104037824 */ /* 0x000fea00000e060c */
[----:B------:R2:W-:Y:S03]  /*8250*/  LDGSTS.E.BYPASS.LTC128B.128 [R5+0x9880], [R2.64], !P1 ;  /* 0x0988000002057fae */ /* 0x0005e6000c901d46 */
.L_x_507:
[----:B---3--:R-:W-:Y:S05]  /*8260*/  BSYNC B0 ;  /* 0x0000000000007941 */ /* 0x008fea0003800000 */
.L_x_506:
[----:B------:R-:W0:Y:S01]  /*8270*/  LDGDEPBAR ;  /* 0x00000000000079af */ /* 0x000e220000000000 */
[----:B------:R-:W-:Y:S01]  /*8280*/  WARPSYNC 0xffffffff ;  /* 0xffffffff00007948 */ /* 0x000fe20003800000 */
[C---:B--2-4-:R-:W-:Y:S01]  /*8290*/  HMMA.16816.F32 R4, R164.reuse, R8, RZ ;  /* 0x00000008a404723c */ /* 0x054fe200000018ff */
[----:B------:R-:W-:Y:S03]  /*82a0*/  BSSY B0, `(.L_x_511) ;  /* 0x0000110000007945 */ /* 0x000fe60003800000 */
[----:B------:R-:W2:Y:S04]  /*82b0*/  LDL R2, [R1+0x38] ;  /* 0x0000380001027983 */ /* 0x000ea80000100800 */
[C---:B------:R-:W-:Y:S02]  /*82c0*/  HMMA.16816.F32 R8, R164.reuse, R10, RZ ;  /* 0x0000000aa408723c */ /* 0x040fe400000018ff */
[----:B------:R-:W3:Y:S06]  /*82d0*/  LDL R0, [R1] ;  /* 0x0000000001007983 */ /* 0x000eec0000100800 */
[C---:B-1----:R-:W-:Y:S01]  /*82e0*/  HMMA.16816.F32 R12, R164.reuse, R16, RZ ;  /* 0x00000010a40c723c */ /* 0x042fe200000018ff */
[----:B------:R-:W4:Y:S06]  /*82f0*/  LDL R132, [R1+0x4] ;  /* 0x0000040001847983 */ /* 0x000f2c0000100800 */
[----:B------:R-:W5:Y:S01]  /*8300*/  LDL R3, [R1+0x8] ;  /* 0x0000080001037983 */ /* 0x000f620000100800 */
[C---:B------:R-:W-:Y:S08]  /*8310*/  HMMA.16816.F32 R16, R164.reuse, R18, RZ ;  /* 0x00000012a410723c */ /* 0x040ff000000018ff */
[C---:B------:R-:W-:Y:S08]  /*8320*/  HMMA.16816.F32 R20, R164.reuse, R24, RZ ;  /* 0x00000018a414723c */ /* 0x040ff000000018ff */
[----:B------:R-:W-:Y:S08]  /*8330*/  HMMA.16816.F32 R24, R164, R26, RZ ;  /* 0x0000001aa418723c */ /* 0x000ff000000018ff */
[C---:B------:R-:W-:Y:S08]  /*8340*/  HMMA.16816.F32 R4, R168.reuse, R172, R4 ;  /* 0x000000aca804723c */ /* 0x040ff00000001804 */
[C---:B------:R-:W-:Y:S01]  /*8350*/  HMMA.16816.F32 R8, R168.reuse, R174, R8 ;  /* 0x000000aea808723c */ /* 0x040fe20000001808 */
[----:B------:R-:W1:Y:S07]  /*8360*/  LDSM.16.M88.4 R172, [R242] ;  /* 0x00000000f2ac783b */ /* 0x000e6e0000000200 */
[C---:B------:R-:W-:Y:S08]  /*8370*/  HMMA.16816.F32 R12, R168.reuse, R176, R12 ;  /* 0x000000b0a80c723c */ /* 0x040ff0000000180c */
[C---:B------:R-:W-:Y:S01]  /*8380*/  HMMA.16816.F32 R16, R168.reuse, R178, R16 ;  /* 0x000000b2a810723c */ /* 0x040fe20000001810 */
[----:B------:R-:W1:Y:S07]  /*8390*/  LDSM.16.M88.4 R176, [R242+0x800] ;  /* 0x00080000f2b0783b */ /* 0x000e6e0000000200 */
[C---:B------:R-:W-:Y:S08]  /*83a0*/  HMMA.16816.F32 R20, R168.reuse, R180, R20 ;  /* 0x000000b4a814723c */ /* 0x040ff00000001814 */
[----:B------:R-:W-:Y:S01]  /*83b0*/  HMMA.16816.F32 R24, R168, R182, R24 ;  /* 0x000000b6a818723c */ /* 0x000fe20000001818 */
[----:B------:R-:W1:Y:S07]  /*83c0*/  LDSM.16.M88.4 R180, [R242+0x1000] ;  /* 0x00100000f2b4783b */ /* 0x000e6e0000000200 */
[C---:B-1----:R-:W-:Y:S08]  /*83d0*/  HMMA.16816.F32 R4, R184.reuse, R172, R4 ;  /* 0x000000acb804723c */ /* 0x042ff00000001804 */
        /* <DEDUP_REMOVED lines=10> */
[----:B------:R-:W1:Y:S07]  /*8480*/  LDSM.16.M88.4 R172, [R240+0x1800] ;  /* 0x00180000f0ac783b */ /* 0x000e6e0000000200 */
        /* <DEDUP_REMOVED lines=11> */
[----:B------:R-:W1:Y:S07]  /*8540*/  LDSM.16.M88.4 R176, [R248] ;  /* 0x00000000f8b0783b */ /* 0x000e6e0000000200 */
[C---:B------:R-:W-:Y:S08]  /*8550*/  HMMA.16816.F32 R20, R192.reuse, R180, R20 ;  /* 0x000000b4c014723c */ /* 0x040ff00000001814 */
[----:B------:R-:W-:Y:S01]  /*8560*/  HMMA.16816.F32 R24, R192, R182, R24 ;  /* 0x000000b6c018723c */ /* 0x000fe20000001818 */
[----:B------:R-:W1:Y:S07]  /*8570*/  LDSM.16.M88.4 R180, [R249] ;  /* 0x00000000f9b4783b */ /* 0x000e6e0000000200 */
[C---:B-1----:R-:W-:Y:S08]  /*8580*/  HMMA.16816.F32 R4, R196.reuse, R172, R4 ;  /* 0x000000acc404723c */ /* 0x042ff00000001804 */
[C---:B------:R-:W-:Y:S01]  /*8590*/  HMMA.16816.F32 R8, R196.reuse, R174, R8 ;  /* 0x000000aec408723c */ /* 0x040fe20000001808 */
[----:B------:R-:W1:Y:S07]  /*85a0*/  LDSM.16.M88.4 R172, [R242+0x1800] ;  /* 0x00180000f2ac783b */ /* 0x000e6e0000000200 */
[C---:B------:R-:W-:Y:S08]  /*85b0*/  HMMA.16816.F32 R12, R196.reuse, R176, R12 ;  /* 0x000000b0c40c723c */ /* 0x040ff0000000180c */
        /* <DEDUP_REMOVED lines=8> */
[C---:B--2---:R-:W-:Y:S08]  /*8640*/  HMMA.16816.F32 R12, R200.reuse, R176, R12 ;  /* 0x000000b0c80c723c */ /* 0x044ff0000000180c */
[C---:B------:R-:W-:Y:S01]  /*8650*/  HMMA.16816.F32 R16, R200.reuse, R178, R16 ;  /* 0x000000b2c810723c */ /* 0x040fe20000001810 */
[----:B------:R-:W2:Y:S07]  /*8660*/  LDSM.16.M88.4 R176, [R241+0x2000] ;  /* 0x00200000f1b0783b */ /* 0x000eae0000000200 */
[C---:B---3--:R-:W-:Y:S08]  /*8670*/  HMMA.16816.F32 R20, R200.reuse, R180, R20 ;  /* 0x000000b4c814723c */ /* 0x048ff00000001814 */
        /* <DEDUP_REMOVED lines=13> */
[----:B------:R1:W4:Y:S07]  /*8750*/  LDSM.16.M88.4 R172, [R0] ;  /* 0x0000000000ac783b */ /* 0x00032e0000000200 */
[C---:B--2---:R-:W-:Y:S08]  /*8760*/  HMMA.16816.F32 R12, R208.reuse, R176, R12 ;  /* 0x000000b0d00c723c */ /* 0x044ff0000000180c */
[C---:B------:R-:W-:Y:S01]  /*8770*/  HMMA.16816.F32 R16, R208.reuse, R178, R16 ;  /* 0x000000b2d010723c */ /* 0x040fe20000001810 */
[----:B------:R-:W2:Y:S07]  /*8780*/  LDSM.16.M88.4 R176, [R251] ;  /* 0x00000000fbb0783b */ /* 0x000eae0000000200 */
[C---:B---3--:R-:W-:Y:S01]  /*8790*/  HMMA.16816.F32 R20, R208.reuse, R180, R20 ;  /* 0x000000b4d014723c */ /* 0x048fe20000001814 */
[----:B-1----:R-:W3:Y:S07]  /*87a0*/  LDL R0, [R1+0xc] ;  /* 0x00000c0001007983 */ /* 0x002eee0000100800 */
[----:B------:R-:W-:Y:S01]  /*87b0*/  HMMA.16816.F32 R24, R208, R182, R24 ;  /* 0x000000b6d018723c */ /* 0x000fe20000001818 */
[----:B------:R-:W1:Y:S07]  /*87c0*/  LDSM.16.M88.4 R180, [R252] ;  /* 0x00000000fcb4783b */ /* 0x000e6e0000000200 */
        /* <DEDUP_REMOVED lines=25> */
[----:B------:R-:W-:Y:S08]  /*8960*/  HMMA.16816.F32 R24, R220, R182, R24 ;  /* 0x000000b6dc18723c */ /* 0x000ff00000001818 */
[C---:B----4-:R-:W-:Y:S08]  /*8970*/  HMMA.16816.F32 R4, R224.reuse, R172, R4 ;  /* 0x000000ace004723c */ /* 0x050ff00000001804 */
[C---:B------:R-:W-:Y:S01]  /*8980*/  HMMA.16816.F32 R8, R224.reuse, R174, R8 ;  /* 0x000000aee008723c */ /* 0x040fe20000001808 */
[----:B------:R-:W1:Y:S07]  /*8990*/  LDSM.16.M88.4 R172, [R240+0x5800] ;  /* 0x00580000f0ac783b */ /* 0x000e6e0000000200 */
[C---:B--2---:R-:W-:Y:S08]  /*89a0*/  HMMA.16816.F32 R12, R224.reuse, R176, R12 ;  /* 0x000000b0e00c723c */ /* 0x044ff0000000180c */
[C---:B------:R-:W-:Y:S01]  /*89b0*/  HMMA.16816.F32 R16, R224.reuse, R178, R16 ;  /* 0x000000b2e010723c */ /* 0x040fe20000001810 */
[----:B-----5:R-:W-:Y:S07]  /*89c0*/  LDSM.16.M88.4 R176, [R3] ;  /* 0x0000000003b0783b */ /* 0x020fee0000000200 */
[C---:B-1----:R-:W-:Y:S08]  /*89d0*/  HMMA.16816.F32 R20, R224.reuse, R172, R20 ;  /* 0x000000ace014723c */ /* 0x042ff00000001814 */
[----:B------:R-:W-:Y:S01]  /*89e0*/  HMMA.16816.F32 R24, R224, R174, R24 ;  /* 0x000000aee018723c */ /* 0x000fe20000001818 */
[----:B------:R-:W-:Y:S06]  /*89f0*/  LDSM.16.M88.4 R172, [R132] ;  /* 0x0000000084ac783b */ /* 0x000fec0000000200 */
[----:B---3--:R1:W2:Y:S06]  /*8a00*/  LDSM.16.M88.4 R180, [R0] ;  /* 0x0000000000b4783b */ /* 0x0082ac0000000200 */
[----:B-1----:R-:W3:Y:S01]  /*8a10*/  LDL R0, [R1+0x70] ;  /* 0x0000700001007983 */ /* 0x002ee20000100800 */
[C---:B--2---:R-:W-:Y:S08]  /*8a20*/  HMMA.16816.F32 R4, R228.reuse, R180, R4 ;  /* 0x000000b4e404723c */ /* 0x044ff00000001804 */
[C---:B------:R-:W-:Y:S01]  /*8a30*/  HMMA.16816.F32 R8, R228.reuse, R182, R8 ;  /* 0x000000b6e408723c */ /* 0x040fe20000001808 */
[----:B------:R-:W-:Y:S07]  /*8a40*/  LDSM.16.M88.4 R180, [R242+0x5000] ;  /* 0x00500000f2b4783b */ /* 0x000fee0000000200 */
[C---:B------:R-:W-:Y:S08]  /*8a50*/  HMMA.16816.F32 R12, R228.reuse, R172, R12 ;  /* 0x000000ace40c723c */ /* 0x040ff0000000180c */
[C---:B------:R-:W-:Y:S01]  /*8a60*/  HMMA.16816.F32 R16, R228.reuse, R174, R16 ;  /* 0x000000aee410723c */ /* 0x040fe20000001810 */
[----:B------:R-:W1:Y:S07]  /*8a70*/  LDSM.16.M88.4 R172, [R242+0x4800] ;  /* 0x00480000f2ac783b */ /* 0x000e6e0000000200 */
[C---:B------:R-:W-:Y:S08]  /*8a80*/  HMMA.16816.F32 R20, R228.reuse, R176, R20 ;  /* 0x000000b0e414723c */ /* 0x040ff00000001814 */
[----:B------:R-:W-:Y:S01]  /*8a90*/  HMMA.16816.F32 R24, R228, R178, R24 ;  /* 0x000000b2e418723c */ /* 0x000fe20000001818 */
[----:B------:R-:W-:Y:S07]  /*8aa0*/  LDSM.16.M88.4 R176, [R241+0x4800] ;  /* 0x00480000f1b0783b */ /* 0x000fee0000000200 */
[C---:B-1----:R-:W-:Y:S08]  /*8ab0*/  HMMA.16816.F32 R4, R232.reuse, R172, R4 ;  /* 0x000000ace804723c */ /* 0x042ff00000001804 */
[C---:B------:R-:W-:Y:S01]  /*8ac0*/  HMMA.16816.F32 R8, R232.reuse, R174, R8 ;  /* 0x000000aee808723c */ /* 0x040fe20000001808 */
[----:B------:R-:W1:Y:S07]  /*8ad0*/  LDSM.16.M88.4 R172, [R242+0x5800] ;  /* 0x00580000f2ac783b */ /* 0x000e6e0000000200 */
[C---:B------:R-:W-:Y:S08]  /*8ae0*/  HMMA.16816.F32 R12, R232.reuse, R180, R12 ;  /* 0x000000b4e80c723c */ /* 0x040ff0000000180c */
        /* <DEDUP_REMOVED lines=12> */
[----:B------:R-:W-:Y:S03]  /*8bb0*/  HMMA.16816.F32 R24, R236, R182, R24 ;  /* 0x000000b6ec18723c */ /* 0x000fe60000001818 */
[----:B---3--:R-:W-:Y:S11]  /*8bc0*/  ISETP.GT.AND P0, PT, R2, R0, PT ;  /* 0x000000000200720c */ /* 0x008ff60003f04270 */
[----:B------:R-:W-:Y:S02]  /*8bd0*/  @!UPT UIADD3 URZ, URZ, URZ, URZ ;  /* 0x0000003f3f3ff290 */ /* 0x000fe4000fffe03f */
[----:B------:R-:W-:-:S05]  /*8be0*/  @!P0 BRA `(.L_x_512) ;  /* 0x000007b000008947 */ /* 0x000fca0003800000 */
[----:B------:R-:W2:Y:S01]  /*8bf0*/  LDL R3, [R1+0x84] ;  /* 0x0000840001037983 */ /* 0x000ea20000100800 */
[----:B------:R-:W-:Y:S03]  /*8c00*/  IMAD.MOV.U32 R132, RZ, RZ, c[0x0][0x2b8] ;  /* 0x0000ae00ff847624 */ /* 0x000fe600078e00ff */
[----:B------:R-:W3:Y:S02]  /*8c10*/  LDL R0, [R1+0x174] ;  /* 0x0001740001007983 */ /* 0x000ee40000100800 */
[----:B------:R-:W-:Y:S02]  /*8c20*/  ISETP.NE.AND P2, PT, R132, 0x1, PT ;  /* 0x000000018400780c */ /* 0x000fe40003f45270 */
[----:B------:R-:W4:Y:S04]  /*8c30*/  LDL.64 R176, [R1+0x90] ;  /* 0x0000900001b07983 */ /* 0x000f280000100a00 */
[----:B------:R-:W5:Y:S04]  /*8c40*/  LDL R133, [R1+0xa8] ;  /* 0x0000a80001857983 */ /* 0x000f680000100800 */
[----:B------:R-:W4:Y:S04]  /*8c50*/  LDL.64 R138, [R1+0x88] ;  /* 0x00008800018a7983 */ /* 0x000f280000100a00 */
[----:B------:R-:W4:Y:S04]  /*8c60*/  LDL R134, [R1+0xa0] ;  /* 0x0000a00001867983 */ /* 0x000f280000100800 */
[----:B------:R-:W1:Y:S01]  /*8c70*/  S2R R137, SR_TID.X ;  /* 0x0000000000897919 */ /* 0x000e620000002100 */
[----:B---3--:R-:W-:Y:S01]  /*8c80*/  ISETP.GT.AND P1, PT, R0, 0x2f, PT ;  /* 0x0000002f0000780c */ /* 0x008fe20003f24270 */
[----:B--2---:R-:W-:Y:S05]  /*8c90*/  IMAD R2, R2, 0x30, R3 ;  /* 0x0000003002027824 */ /* 0x004fea00078e0203 */
[----:B------:R-:W-:Y:S05]  /*8ca0*/  IADD3 R2, R2, -0x30, R0 ;  /* 0xffffffd002027810 */ /* 0x000fea0007ffe000 */
[----:B------:R-:W-:Y:S04]  /*8cb0*/  @P2 IMAD.HI.U32 R3, R2, c[0x0][0x2bc], RZ ;  /* 0x0000af0002032a27 */ /* 0x000fe800078e00ff */
[----:B------:R-:W-:Y:S01]  /*8cc0*/  IMAD.MOV.U32 R0, RZ, RZ, R2 ;  /* 0x000000ffff007224 */ /* 0x000fe200078e0002 */
[----:B------:R-:W-:Y:S04]  /*8cd0*/  @P2 SHF.R.U32.HI R0, RZ, c[0x0][0x2c0], R3 ;  /* 0x0000b000ff002a19 */ /* 0x000fe80000011603 */
[C---:B----4-:R-:W-:Y:S01]  /*8ce0*/  @!P1 IADD3 R3, P0, R0.reuse, R176, RZ ;  /* 0x000000b000039210 */ /* 0x050fe20007f1e0ff */
[----:B------:R-:W-:Y:S03]  /*8cf0*/  IMAD.MOV R132, RZ, RZ, -R0 ;  /* 0x000000ffff847224 */ /* 0x000fe600078e0a00 */
[----:B-----5:R-:W-:Y:S01]  /*8d00*/  @!P1 LEA.HI.X.SX32 R0, R0, R133, 0x1, P0 ;  /* 0x0000008500009211 */ /* 0x020fe200000f0eff */
[----:B------:R-:W-:Y:S01]  /*8d10*/  IMAD R132, R132, c[0x0][0x2b8], R2 ;  /* 0x0000ae0084847a24 */ /* 0x000fe200078e0202 */
[C---:B------:R-:W-:Y:S01]  /*8d20*/  @!P1 LEA R2, P0, R3.reuse, c[0x0][0x2a0], 0x2 ;  /* 0x0000a80003029a11 */ /* 0x040fe200078010ff */
[----:B------:R-:W-:Y:S03]  /*8d30*/  IMAD.MOV.U32 R133, RZ, RZ, RZ ;  /* 0x000000ffff857224 */ /* 0x000fe600078e00ff */
[----:B------:R-:W-:Y:S01]  /*8d40*/  @!P1 LEA.HI.X R3, R3, c[0x0][0x2a4], R0, 0x2, P0 ;  /* 0x0000a90003039a11 */ /* 0x000fe200000f1400 */
[----:B------:R2:W-:Y:S01]  /*8d50*/  STL [R1+0x34], R132 ;  /* 0x0000348401007387 */ /* 0x0005e20000100800 */
[----:B------:R-:W-:Y:S03]  /*8d60*/  SHF.R.S32.HI R0, RZ, 0x1f, R132 ;  /* 0x0000001fff007819 */ /* 0x000fe60000011484 */
[----:B------:R3:W4:Y:S02]  /*8d70*/  @!P1 LDG.E R133, [R2.64] ;  /* 0x0000000602859981 */ /* 0x000724000c1e1900 */
[----:B------:R-:W-:Y:S04]  /*8d80*/  IMAD R0, R0, c[0x0][0x1e0], RZ ;  /* 0x0000780000007a24 */ /* 0x000fe800078e02ff */
[C---:B------:R-:W-:Y:S02]  /*8d90*/  IMAD R0, R132.reuse, c[0x0][0x1e4], R0 ;  /* 0x0000790084007a24 */ /* 0x040fe400078e0200 */
[----:B---3--:R-:W-:Y:S04]  /*8da0*/  IMAD.WIDE.U32 R2, R132, c[0x0][0x1e0], RZ ;  /* 0x0000780084027a25 */ /* 0x008fe800078e00ff */
[----:B------:R-:W-:Y:S01]  /*8db0*/  IMAD.IADD R3, R3, 0x1, R0 ;  /* 0x0000000103037824 */ /* 0x000fe200078e0200 */
[----:B----4-:R-:W-:Y:S01]  /*8dc0*/  SHF.R.S32.HI R0, RZ, 0x1f, R133 ;  /* 0x0000001fff007819 */ /* 0x010fe20000011485 */
[----:B------:R1:W-:Y:S02]  /*8dd0*/  STL [R1+0x30], R133 ;  /* 0x0000308501007387 */ /* 0x0003e40000100800 */
[C---:B------:R-:W-:Y:S04]  /*8de0*/  IMAD.WIDE.U32 R2, R133.reuse, c[0x0][0x1f0], R2 ;  /* 0x00007c0085027a25 */ /* 0x040fe800078e0002 */
[----:B--2---:R-:W-:Y:S01]  /*8df0*/  IMAD R132, R0, c[0x0][0x1f0], RZ ;  /* 0x00007c0000847a24 */ /* 0x004fe200078e02ff */
[----:B------:R-:W-:Y:S03]  /*8e00*/  IADD3 R0, P0, R138, R2, RZ ;  /* 0x000000028a007210 */ /* 0x000fe60007f1e0ff */
[----:B------:R-:W-:Y:S05]  /*8e10*/  IMAD R132, R133, c[0x0][0x1f4], R132 ;  /* 0x00007d0085847a24 */ /* 0x000fea00078e0284 */
[----:B------:R-:W-:Y:S02]  /*8e20*/  IADD3.X R2, R134, R3, R132, P0, !PT ;  /* 0x0000000386027210 */ /* 0x000fe400007fe484 */
[----:B-1----:R-:W-:Y:S04]  /*8e30*/  SHF.R.S32.HI R133, RZ, 0x1f, R137 ;  /* 0x0000001fff857819 */ /* 0x002fe80000011489 */
[----:B------:R-:W-:Y:S02]  /*8e40*/  LEA.HI R133, R133, R137, RZ, 0x3 ;  /* 0x0000008985857211 */ /* 0x000fe400078f18ff */
[C---:B------:R-:W-:Y:S02]  /*8e50*/  LEA R137, P0, R0.reuse, c[0x0][0x1c8], 0x1 ;  /* 0x0000720000897a11 */ /* 0x040fe400078008ff */
[----:B------:R-:W-:Y:S02]  /*8e60*/  SHF.R.S32.HI R133, RZ, 0x3, R133 ;  /* 0x00000003ff857819 */ /* 0x000fe40000011485 */
[----:B------:R-:W-:Y:S02]  /*8e70*/  LEA.HI.X R134, R0, c[0x0][0x1cc], R2, 0x1, P0 ;  /* 0x0000730000867a11 */ /* 0x000fe400000f0c02 */
[----:B------:R-:W-:Y:S04]  /*8e80*/  IADD3 R133, -R133, 0x30, RZ ;  /* 0x0000003085857810 */ /* 0x000fe80007ffe1ff */
[----:B------:R-:W-:Y:S01]  /*8e90*/  ISETP.GE.AND P0, PT, R133, 0x1, PT ;  /* 0x000000018500780c */ /* 0x000fe20003f06270 */
[----:B------:R-:W-:-:S10]  /*8ea0*/  BRA.DIV ~URZ, `(.L_x_513) ;  /* 0x00010c727f007947 */ /* 0x000fd4000b800000 */
[----:B------:R1:W2:Y:S02]  /*8eb0*/  SHFL.IDX PT, R132, R134, RZ, 0x181f ;  /* 0x00181fff86847589 */ /* 0x0002a400000e0000 */
.L_x_648:
[----:B------:R-:W-:-:S05]  /*8ec0*/  BRA.DIV ~URZ, `(.L_x_514) ;  /* 0x00010ce27f007947 */ /* 0x000fca000b800000 */
[----:B------:R3:W4:Y:S02]  /*8ed0*/  SHFL.IDX PT, R0, R137, RZ, 0x181f ;  /* 0x00181fff89007589 */ /* 0x00072400000e0000 */
.L_x_649:
        /* <DEDUP_REMOVED lines=13> */
[----:B-----5:R-:W-:Y:S05]  /*8fb0*/  @P0 IADD3 R138, P1, R0, R138, RZ ;  /* 0x0000008a008a0210 */ /* 0x020fea0007f3e0ff */
[----:B---3--:R-:W-:Y:S01]  /*8fc0*/  @P0 IMAD.X R139, R132, 0x1, R181, P1 ;  /* 0x00000001848b0824 */ /* 0x008fe200008e06b5 */
[----:B----4-:R-:W-:Y:S11]  /*8fd0*/  @P0 ISETP.GE.AND P1, PT, R3, c[0x0][0x1d4], PT ;  /* 0x0000750003000a0c */ /* 0x010ff60003f26270 */
[----:B------:R-:W-:Y:S02]  /*8fe0*/  @!UPT UIADD3 URZ, URZ, URZ, URZ ;  /* 0x0000003f3f3ff290 */ /* 0x000fe4000fffe03f */
[----:B------:R-:W-:Y:S01]  /*8ff0*/  @!PT LDS RZ, [RZ] ;  /* 0x00000000fffff984 */ /* 0x000fe20000000800 */
[----:B------:R-:W-:Y:S01]  /*9000*/  @!PT LDS RZ, [RZ] ;  /* 0x00000000fffff984 */ /* 0x000fe20000000800 */
[----:B------:R-:W-:Y:S01]  /*9010*/  @!PT LDS RZ, [RZ] ;  /* 0x00000000fffff984 */ /* 0x000fe20000000800 */
[----:B--2---:R2:W-:Y:S01]  /*9020*/  @P0 LDGSTS.E.BYPASS.LTC128B.128 [R172+0x14080], [R138.64], !P1 ;  /* 0x140800008aac0fae */ /* 0x0045e2000c901d46 */
[----:B------:R-:W-:Y:S05]  /*9030*/  @P0 IADD3 R2, P1, R0, R2, RZ ;  /* 0x0000000200020210 */ /* 0x000fea0007f3e0ff */
[----:B------:R-:W-:Y:S01]  /*9040*/  @P0 IMAD.X R3, R132, 0x1, R180, P1 ;  /* 0x0000000184030824 */ /* 0x000fe200008e06b4 */
[----:B------:R-:W-:Y:S11]  /*9050*/  @P0 ISETP.GE.AND P1, PT, R179, c[0x0][0x1d4], PT ;  /* 0x00007500b3000a0c */ /* 0x000ff60003f26270 */
[----:B------:R-:W-:Y:S02]  /*9060*/  @!UPT UIADD3 URZ, URZ, URZ, URZ ;  /* 0x0000003f3f3ff290 */ /* 0x000fe4000fffe03f */
[----:B------:R3:W-:Y:S02]  /*9070*/  @P0 LDGSTS.E.BYPASS.LTC128B.128 [R172+0x15880], [R2.64], !P1 ;  /* 0x1588000002ac0fae */ /* 0x0007e4000c901d46 */
[----:B---3--:R-:W-:Y:S05]  /*9080*/  @P0 IADD3 R2, P1, R0, R178, RZ ;  /* 0x000000b200020210 */ /* 0x008fea0007f3e0ff */
        /* <DEDUP_REMOVED lines=8> */
[----:B------:R2:W-:Y:S01]  /*9110*/  @P0 LDGSTS.E.BYPASS.LTC128B.128 [R172+0x18880], [R2.64], !P1 ;  /* 0x1888000002ac0fae */ /* 0x0005e2000c901d46 */
[----:B------:R-:W-:Y:S01]  /*9120*/  ISETP.GE.AND P0, PT, R133, 0x21, PT ;  /* 0x000000218500780c */ /* 0x000fe20003f06270 */
[----:B------:R-:W-:-:S06]  /*9130*/  BRA.DIV ~URZ, `(.L_x_515) ;  /* 0x00010b027f007947 */ /* 0x000fcc000b800000 */
[----:B------:R3:W4:Y:S04]  /*9140*/  SHFL.IDX PT, R132, R134, 0x1, 0x181f ;  /* 0x00381f0086847f89 */ /* 0x00072800000e0000 */
[----:B------:R3:W1:Y:S02]  /*9150*/  SHFL.IDX PT, R0, R137, 0x1, 0x181f ;  /* 0x00381f0089007f89 */ /* 0x00066400000e0000 */
.L_x_650:
        /* <DEDUP_REMOVED lines=12> */
[----:B-1----:R-:W4:Y:S01]  /*9220*/  LDL R134, [R1+0x6c] ;  /* 0x00006c0001867983 */ /* 0x002f220000100800 */
[----:B--2---:R-:W-:Y:S05]  /*9230*/  @P0 IADD3 R138, P1, R0, R138, RZ ;  /* 0x0000008a008a0210 */ /* 0x004fea0007f3e0ff */
[----:B-----5:R-:W-:Y:S01]  /*9240*/  @P0 IMAD.X R139, R132, 0x1, R178, P1 ;  /* 0x00000001848b0824 */ /* 0x020fe200008e06b2 */
[----:B---3--:R-:W-:Y:S11]  /*9250*/  @P0 ISETP.GE.AND P1, PT, R3, c[0x0][0x1d4], PT ;  /* 0x0000750003000a0c */ /* 0x008ff60003f26270 */
[----:B------:R-:W-:Y:S02]  /*9260*/  @!UPT UIADD3 URZ, URZ, URZ, URZ ;  /* 0x0000003f3f3ff290 */ /* 0x000fe4000fffe03f */
[----:B------:R-:W-:Y:S01]  /*9270*/  @!PT LDS RZ, [RZ] ;  /* 0x00000000fffff984 */ /* 0x000fe20000000800 */
[----:B------:R-:W-:Y:S01]  /*9280*/  @!PT LDS RZ, [RZ] ;  /* 0x00000000fffff984 */ /* 0x000fe20000000800 */
[----:B------:R-:W-:Y:S01]  /*9290*/  @!PT LDS RZ, [RZ] ;  /* 0x00000000fffff984 */ /* 0x000fe20000000800 */
[----:B----4-:R1:W-:Y:S01]  /*92a0*/  @P0 LDGSTS.E.BYPASS.LTC128B.128 [R133+0x15080], [R138.64], !P1 ;  /* 0x150800008a850fae */ /* 0x0103e2000c901d46 */
[----:B------:R-:W-:Y:S05]  /*92b0*/  @P0 IADD3 R2, P1, R0, R2, RZ ;  /* 0x0000000200020210 */ /* 0x000fea0007f3e0ff */
[----:B------:R-:W-:Y:S01]  /*92c0*/  @P0 IMAD.X R3, R132, 0x1, R177, P1 ;  /* 0x0000000184030824 */ /* 0x000fe200008e06b1 */
[----:B------:R-:W-:Y:S11]  /*92d0*/  @P0 ISETP.GE.AND P1, PT, R176, c[0x0][0x1d4], PT ;  /* 0x00007500b0000a0c */ /* 0x000ff60003f26270 */
[----:B------:R-:W-:Y:S02]  /*92e0*/  @!UPT UIADD3 URZ, URZ, URZ, URZ ;  /* 0x0000003f3f3ff290 */ /* 0x000fe4000fffe03f */
[----:B------:R2:W-:Y:S02]  /*92f0*/  @P0 LDGSTS.E.BYPASS.LTC128B.128 [R133+0x16880], [R2.64], !P1 ;  /* 0x1688000002850fae */ /* 0x0005e4000c901d46 */
[----:B--2---:R-:W-:Y:S05]  /*9300*/  @P0 IADD3 R2, P1, R0, R175, RZ ;  /* 0x000000af00020210 */ /* 0x004fea0007f3e0ff */
        /* <DEDUP_REMOVED lines=9> */
.L_x_512:
[----:B------:R-:W-:Y:S05]  /*93a0*/  BSYNC B0 ;  /* 0x0000000000007941 */ /* 0x000fea0003800000 */
.L_x_511:
[----:B-1----:R-:W2:Y:S01]  /*93b0*/  LDL R133, [R1+0xac] ;  /* 0x0000ac0001857983 */ /* 0x002ea20000100800 */
[----:B------:R-:W-:Y:S01]  /*93c0*/  IMAD.MOV.U32 R137, RZ, RZ, c[0x0][0x2c4] ;  /* 0x0000b100ff897624 */ /* 0x000fe200078e00ff */
[----:B------:R-:W-:Y:S02]  /*93d0*/  LOP3.LUT R138, RZ, c[0x0][0x324], RZ, 0x33, !PT ;  /* 0x0000c900ff8a7a12 */ /* 0x000fe400078e33ff */
[----:B------:R-:W2:Y:S02]  /*93e0*/  LDL R2, [R1+0xc0] ;  /* 0x0000c00001027983 */ /* 0x000ea40000100800 */
[----:B------:R-:W-:Y:S02]  /*93f0*/  ISETP.NE.AND P0, PT, R137, 0x1, PT ;  /* 0x000000018900780c */ /* 0x000fe40003f05270 */
[----:B------:R-:W3:Y:S04]  /*9400*/  LDL R0, [R1+0x38] ;  /* 0x0000380001007983 */ /* 0x000ee80000100800 */
[----:B------:R-:W4:Y:S04]  /*9410*/  LDL R134, [R1+0x7c] ;  /* 0x00007c0001867983 */ /* 0x000f280000100800 */
[----:B------:R-:W5:Y:S04]  /*9420*/  LDL R132, [R1+0x78] ;  /* 0x0000780001847983 */ /* 0x000f680000100800 */
[----:B------:R-:W5:Y:S04]  /*9430*/  LDL R3, [R1+0x74] ;  /* 0x0000740001037983 */ /* 0x000f680000100800 */
[----:B------:R-:W0:Y:S01]  /*9440*/  LDGDEPBAR ;  /* 0x00000000000079af */ /* 0x000e220000000000 */
[----:B--2---:R-:W-:Y:S02]  /*9450*/  IMAD.IADD R133, R2, 0x1, R133 ;  /* 0x0000000102857824 */ /* 0x004fe400078e0285 */
[----:B---3--:R-:W-:Y:S02]  /*9460*/  IMAD R0, R0, -0x30, RZ ;  /* 0xffffffd000007824 */ /* 0x008fe400078e02ff */
[----:B------:R-:W-:Y:S05]  /*9470*/  @P0 IMAD.HI.U32 R2, R133, c[0x0][0x2c8], RZ ;  /* 0x0000b20085020a27 */ /* 0x000fea00078e00ff */
[----:B------:R-:W-:Y:S02]  /*9480*/  @P0 SHF.R.U32.HI R133, RZ, c[0x0][0x2cc], R2 ;  /* 0x0000b300ff850a19 */ /* 0x000fe40000011602 */
[----:B----4-:R-:W-:Y:S04]  /*9490*/  IADD3 R2, -R134, 0x1, R0 ;  /* 0x0000000186027810 */ /* 0x010fe80007ffe100 */
[----:B-----5:R-:W-:Y:S04]  /*94a0*/  IADD3 R134, -R3, R2, R132 ;  /* 0x0000000203867210 */ /* 0x020fe80007ffe184 */
[----:B------:R-:W-:Y:S01]  /*94b0*/  IADD3 R137, R134, c[0x0][0x328], RZ ;  /* 0x0000ca0086897a10 */ /* 0x000fe20007ffe0ff */
[----:B------:R-:W-:-:S05]  /*94c0*/  BRA.DIV ~URZ, `(.L_x_516) ;  /* 0x000108827f007947 */ /* 0x000fca000b800000 */
[----:B------:R1:W2:Y:S02]  /*94d0*/  SHFL.IDX PT, R132, R133, RZ, 0x1c1f ;  /* 0x001c1fff85847589 */ /* 0x0002a400000e0000 */
.L_x_651:
[-C--:B--2---:R-:W-:Y:S01]  /*94e0*/  IADD3 R3, R137, R132.reuse, RZ ;  /* 0x0000008489037210 */ /* 0x084fe20007ffe0ff */
[----:B------:R-:W-:Y:S02]  /*94f0*/  IMAD.MOV.U32 R2, RZ, RZ, c[0x0][0x32c] ;  /* 0x0000cb00ff027624 */ /* 0x000fe400078e00ff */
[----:B------:R-:W-:Y:S03]  /*9500*/  IMAD.IADD R134, R138, 0x1, R134 ;  /* 0x000000018a867824 */ /* 0x000fe600078e0286 */
[----:B------:R-:W-:Y:S02]  /*9510*/  ISETP.GE.AND P0, PT, R2, 0x1, PT ;  /* 0x000000010200780c */ /* 0x000fe40003f06270 */
[----:B------:R-:W-:Y:S11]  /*9520*/  IADD3 R2, R134, R132, RZ ;  /* 0x0000008486027210 */ /* 0x000ff60007ffe0ff */
[----:B------:R-:W-:-:S05]  /*9530*/  @!P0 BRA `(.L_x_517) ;  /* 0x000001b000008947 */ /* 0x000fca0003800000 */
[----:B------:R-:W2:Y:S01]  /*9540*/  LDL R172, [R1+0x78] ;  /* 0x0000780001ac7983 */ /* 0x000ea20000100800 */
[----:B------:R-:W-:Y:S03]  /*9550*/  BSSY B0, `(.L_x_518) ;  /* 0x0000013000007945 */ /* 0x000fe60003800000 */
[----:B------:R-:W2:Y:S02]  /*9560*/  LDL R139, [R1+0x74] ;  /* 0x00007400018b7983 */ /* 0x000ea40000100800 */
[----:B--2---:R-:W-:Y:S04]  /*9570*/  IADD3 R132, -R139, R172, R132 ;  /* 0x000000ac8b847210 */ /* 0x004fe80007ffe184 */
        /* <DEDUP_REMOVED lines=11> */
.L_x_519:
[----:B------:R-:W-:Y:S04]  /*9630*/  MOV R138, 0x1 ;  /* 0x00000001008a7802 */ /* 0x000fe80000000f00 */
[----:B------:R-:W-:Y:S11]  /*9640*/  ISETP.NE.AND P0, PT, R138, c[0x0][0x32c], PT ;  /* 0x0000cb008a007a0c */ /* 0x000ff60003f05270 */
[----:B------:R-:W-:Y:S02]  /*9650*/  @!UPT UIADD3 URZ, URZ, URZ, URZ ;  /* 0x0000003f3f3ff290 */ /* 0x000fe4000fffe03f */
[----:B------:R-:W-:Y:S05]  /*9660*/  @P0 IMAD.HI.U32 R138, R132, c[0x0][0x330], RZ ;  /* 0x0000cc00848a0a27 */ /* 0x000fea00078e00ff */
[----:B------:R-:W-:Y:S02]  /*9670*/  @P0 SHF.R.U32.HI R132, RZ, c[0x0][0x334], R138 ;  /* 0x0000cd00ff840a19 */ /* 0x000fe4000001168a */
.L_x_520:
[----:B------:R-:W-:Y:S05]  /*9680*/  BSYNC B0 ;  /* 0x0000000000007941 */ /* 0x000fea0003800000 */
.L_x_518:
[----:B------:R-:W2:Y:S02]  /*9690*/  LDL R138, [R1+0x7c] ;  /* 0x00007c00018a7983 */ /* 0x000ea40000100800 */
[----:B--2---:R-:W-:Y:S04]  /*96a0*/  IMAD.IADD R138, R0, 0x1, -R138 ;  /* 0x00000001008a7824 */ /* 0x004fe800078e0a8a */
[----:B------:R-:W-:Y:S05]  /*96b0*/  IMAD R132, R132, c[0x0][0x32c], R138 ;  /* 0x0000cb0084847a24 */ /* 0x000fea00078e028a */
[----:B------:R-:W-:Y:S02]  /*96c0*/  IMNMX R2, R2, R132, !PT ;  /* 0x0000008402027217 */ /* 0x000fe40007800200 */
[----:B------:R-:W-:Y:S04]  /*96d0*/  IADD3 R132, R132, c[0x0][0x32c], RZ ;  /* 0x0000cb0084847a10 */ /* 0x000fe80007ffe0ff */
[----:B------:R-:W-:Y:S02]  /*96e0*/  IMNMX R3, R3, R132, PT ;  /* 0x0000008403037217 */ /* 0x000fe40003800200 */
.L_x_517:
[C---:B------:R-:W-:Y:S01]  /*96f0*/  ISETP.GE.AND P0, PT, R0.reuse, 0x1, PT ;  /* 0x000000010000780c */ /* 0x040fe20003f06270 */
[----:B------:R-:W2:Y:S01]  /*9700*/  LDL.LU R132, [R1+0x28] ;  /* 0x0000280001847983 */ /* 0x000ea20000300800 */
[C---:B------:R-:W-:Y:S02]  /*9710*/  ISETP.GE.AND P1, PT, R0.reuse, 0x2, PT ;  /* 0x000000020000780c */ /* 0x040fe40003f26270 */
[C---:B------:R-:W-:Y:S02]  /*9720*/  ISETP.GE.AND P6, PT, R0.reuse, 0x12, PT ;  /* 0x000000120000780c */ /* 0x040fe40003fc6270 */
[C---:B------:R-:W-:Y:S02]  /*9730*/  ISETP.GE.AND P5, PT, R0.reuse, 0x19, PT ;  /* 0x000000190000780c */ /* 0x040fe40003fa6270 */
[C---:B------:R-:W-:Y:S02]  /*9740*/  ISETP.GE.AND P4, PT, R0.reuse, 0x1a, PT ;  /* 0x0000001a0000780c */ /* 0x040fe40003f86270 */
[C---:B------:R-:W-:Y:S02]  /*9750*/  ISETP.GE.AND P3, PT, R0.reuse, 0x21, PT ;  /* 0x000000210000780c */ /* 0x040fe40003f66270 */
[----:B------:R-:W-:Y:S02]  /*9760*/  ISETP.GE.AND P2, PT, R0, 0x22, PT ;  /* 0x000000220000780c */ /* 0x000fe40003f46270 */
[----:B--2---:R-:W-:Y:S04]  /*9770*/  LOP3.LUT R132, R132, 0xffffffef, RZ, 0xc0, !PT ;  /* 0xffffffef84847812 */ /* 0x004fe800078ec0ff */
[----:B------:R-:W-:Y:S02]  /*9780*/  @P0 LOP3.LUT R132, R132, 0x10, RZ, 0xfc, !PT ;  /* 0x0000001084840812 */ /* 0x000fe400078efcff */
[----:B------:R-:W-:Y:S02]  /*9790*/  ISETP.GT.AND P0, PT, R2, RZ, !P0 ;  /* 0x000000ff0200720c */ /* 0x000fe40004704270 */
[----:B------:R-:W-:Y:S02]  /*97a0*/  LOP3.LUT R132, R132, 0xfffffff7, RZ, 0xc0, !PT ;  /* 0xfffffff784847812 */ /* 0x000fe400078ec0ff */
[C---:B------:R-:W-:Y:S02]  /*97b0*/  ISETP.LT.OR P0, PT, R3.reuse, 0x1, P0 ;  /* 0x000000010300780c */ /* 0x040fe40000701670 */
[----:B------:R-:W-:Y:S02]  /*97c0*/  @P1 LOP3.LUT R132, R132, 0x8, RZ, 0xfc, !PT ;  /* 0x0000000884841812 */ /* 0x000fe400078efcff */
[----:B------:R-:W-:Y:S02]  /*97d0*/  FSEL R173, R4, -INF , !P0 ;  /* 0xff80000004ad7808 */ /* 0x000fe40004000000 */
[----:B------:R-:W-:Y:S02]  /*97e0*/  ISETP.GT.AND P0, PT, R2, 0x1, !P1 ;  /* 0x000000010200780c */ /* 0x000fe40004f04270 */
[----:B------:R-:W-:Y:S02]  /*97f0*/  ISETP.GE.AND P1, PT, R0, 0x9, PT ;  /* 0x000000090000780c */ /* 0x000fe40003f26270 */
[----:B------:R-:W-:Y:S02]  /*9800*/  ISETP.LT.OR P0, PT, R3, 0x2, P0 ;  /* 0x000000020300780c */ /* 0x000fe40000701670 */
[----:B------:R-:W-:Y:S02]  /*9810*/  LOP3.LUT R132, R132, 0xfffffffb, RZ, 0xc0, !PT ;  /* 0xfffffffb84847812 */ /* 0x000fe400078ec0ff */
[----:B------:R-:W-:Y:S02]  /*9820*/  FSEL R179, R5, -INF , !P0 ;  /* 0xff80000005b37808 */ /* 0x000fe40004000000 */
[----:B------:R-:W-:Y:S04]  /*9830*/  ISETP.GT.AND P0, PT, R2, 0x8, !P1 ;  /* 0x000000080200780c */ /* 0x000fe80004f04270 */
[C---:B------:R-:W-:Y:S02]  /*9840*/  ISETP.LT.OR P0, PT, R3.reuse, 0x9, P0 ;  /* 0x000000090300780c */ /* 0x040fe40000701670 */
[----:B------:R-:W-:Y:S02]  /*9850*/  @P1 LOP3.LUT R132, R132, 0x4, RZ, 0xfc, !PT ;  /* 0x0000000484841812 */ /* 0x000fe400078efcff */
[----:B------:R-:W-:Y:S02]  /*9860*/  ISETP.GE.AND P1, PT, R0, 0xa, PT ;  /* 0x0000000a0000780c */ /* 0x000fe40003f26270 */
[----:B------:R-:W-:Y:S02]  /*9870*/  FSEL R178, R8, -INF , !P0 ;  /* 0xff80000008b27808 */ /* 0x000fe40004000000 */
[----:B------:R-:W-:Y:S02]  /*9880*/  LOP3.LUT R132, R132, 0xfffffffd, RZ, 0xc0, !PT ;  /* 0xfffffffd84847812 */ /* 0x000fe400078ec0ff */
[----:B------:R-:W-:Y:S04]  /*9890*/  ISETP.GT.AND P0, PT, R2, 0x9, !P1 ;  /* 0x000000090200780c */ /* 0x000fe80004f04270 */
[----:B------:R-:W-:Y:S03]  /*98a0*/  ISETP.LT.OR P0, PT, R3, 0xa, P0 ;  /* 0x0000000a0300780c */ /* 0x000fe60000701670 */
[----:B------:R-:W-:Y:S02]  /*98b0*/  @P1 LOP3.LUT R132, R132, 0x2, RZ, 0xfc, !PT ;  /* 0x0000000284841812 */ /* 0x000fe400078efcff */
[----:B------:R-:W-:Y:S02]  /*98c0*/  ISETP.GE.AND P1, PT, R0, 0x11, PT ;  /* 0x000000110000780c */ /* 0x000fe40003f26270 */
[----:B------:R-:W-:Y:S02]  /*98d0*/  FSEL R177, R9, -INF , !P0 ;  /* 0xff80000009b17808 */ /* 0x000fe40004000000 */
[----:B------:R-:W-:Y:S02]  /*98e0*/  ISETP.GT.AND P0, PT, R2, 0x10, !P1 ;  /* 0x000000100200780c */ /* 0x000fe40004f04270 */
[----:B------:R-:W-:Y:S02]  /*98f0*/  LOP3.LUT R132, R132, 0xfffffffe, RZ, 0xc0, !PT ;  /* 0xfffffffe84847812 */ /* 0x000fe400078ec0ff */
[C---:B------:R-:W-:Y:S04]  /*9900*/  ISETP.LT.OR P0, PT, R3.reuse, 0x11, P0 ;  /* 0x000000110300780c */ /* 0x040fe80000701670 */
[----:B------:R-:W-:Y:S02]  /*9910*/  FSEL R176, R12, -INF , !P0 ;  /* 0xff8000000cb07808 */ /* 0x000fe40004000000 */
[----:B------:R-:W-:Y:S02]  /*9920*/  ISETP.GT.AND P0, PT, R2, 0x11, !P6 ;  /* 0x000000110200780c */ /* 0x000fe40007704270 */
[----:B------:R-:W-:Y:S02]  /*9930*/  @P1 LOP3.LUT R132, R132, 0x1, RZ, 0xfc, !PT ;  /* 0x0000000184841812 */ /* 0x000fe400078efcff */
[----:B------:R-:W-:Y:S02]  /*9940*/  ISETP.LT.OR P0, PT, R3, 0x12, P0 ;  /* 0x000000120300780c */ /* 0x000fe40000701670 */
[----:B------:R-:W-:Y:S02]  /*9950*/  ISETP.GE.AND P1, PT, R0, 0x29, PT ;  /* 0x000000290000780c */ /* 0x000fe40003f26270 */
[----:B------:R-:W-:Y:S02]  /*9960*/  FSEL R175, R13, -INF , !P0 ;  /* 0xff8000000daf7808 */ /* 0x000fe40004000000 */
[----:B------:R-:W-:Y:S02]  /*9970*/  ISETP.GT.AND P0, PT, R2, 0x18, !P5 ;  /* 0x000000180200780c */ /* 0x000fe40006f04270 */
[----:B------:R-:W-:Y:S02]  /*9980*/  LOP3.LUT R132, R132, 0xffffffdf, RZ, 0xc0, !PT ;  /* 0xffffffdf84847812 */ /* 0x000fe400078ec0ff */
[C---:B------:R-:W-:Y:S04]  /*9990*/  ISETP.LT.OR P0, PT, R3.reuse, 0x19, P0 ;  /* 0x000000190300780c */ /* 0x040fe80000701670 */
[----:B------:R-:W-:Y:S02]  /*99a0*/  FSEL R174, R16, -INF , !P0 ;  /* 0xff80000010ae7808 */ /* 0x000fe40004000000 */
[C---:B------:R-:W-:Y:S04]  /*99b0*/  ISETP.GT.AND P0, PT, R2.reuse, 0x19, !P4 ;  /* 0x000000190200780c */ /* 0x040fe80006704270 */
[----:B------:R-:W-:Y:S04]  /*99c0*/  ISETP.LT.OR P0, PT, R3, 0x1a, P0 ;  /* 0x0000001a0300780c */ /* 0x000fe80000701670 */
[----:B------:R-:W-:Y:S02]  /*99d0*/  FSEL R172, R17, -INF , !P0 ;  /* 0xff80000011ac7808 */ /* 0x000fe40004000000 */
[----:B------:R-:W-:Y:S04]  /*99e0*/  ISETP.GT.AND P0, PT, R2, 0x20, !P3 ;  /* 0x000000200200780c */ /* 0x000fe80005f04270 */
        /* <DEDUP_REMOVED lines=8> */
[----:B------:R-:W-:Y:S11]  /*9a70*/  ISETP.GE.AND P0, PT, R0, 0x2a, PT ;  /* 0x0000002a0000780c */ /* 0x000ff60003f06270 */
[----:B------:R-:W-:Y:S02]  /*9a80*/  @!UPT UIADD3 URZ, URZ, URZ, URZ ;  /* 0x0000003f3f3ff290 */ /* 0x000fe4000fffe03f */
[----:B------:R-:W-:Y:S02]  /*9a90*/  @P0 LOP3.LUT R132, R132, 0x20, RZ, 0xfc, !PT ;  /* 0x0000002084840812 */ /* 0x000fe400078efcff */
[----:B------:R-:W-:Y:S03]  /*9aa0*/  ISETP.GT.AND P0, PT, R2, 0x29, !P0 ;  /* 0x000000290200780c */ /* 0x000fe60004704270 */
[----:B------:R2:W-:Y:S01]  /*9ab0*/  STL [R1+0x28], R132 ;  /* 0x0000288401007387 */ /* 0x0005e20000100800 */
[----:B------:R-:W-:Y:S04]  /*9ac0*/  ISETP.LT.OR P0, PT, R3, 0x2a, P0 ;  /* 0x0000002a0300780c */ /* 0x000fe80000701670 */
[----:B------:R-:W-:Y:S01]  /*9ad0*/  FSEL R20, R25, -INF , !P0 ;  /* 0xff80000019147808 */ /* 0x000fe20004000000 */
[----:B------:R-:W-:-:S06]  /*9ae0*/  BRA.DIV ~URZ, `(.L_x_521) ;  /* 0x000102f27f007947 */ /* 0x000fcc000b800000 */
[----:B------:R3:W4:Y:S02]  /*9af0*/  SHFL.IDX PT, R4, R133, 0x1, 0x1c1f ;  /* 0x003c1f0085047f89 */ /* 0x00072400000e0000 */
.L_x_652:
[----:B----4-:R-:W-:Y:S01]  /*9b00*/  IADD3 R3, R137, R4, RZ ;  /* 0x0000000489037210 */ /* 0x010fe20007ffe0ff */
[----:B------:R-:W-:Y:S05]  /*9b10*/  IMAD.MOV.U32 R2, RZ, RZ, c[0x0][0x32c] ;  /* 0x0000cb00ff027624 */ /* 0x000fea00078e00ff */
[----:B------:R-:W-:Y:S01]  /*9b20*/  ISETP.GE.AND P0, PT, R2, 0x1, PT ;  /* 0x000000010200780c */ /* 0x000fe20003f06270 */
[----:B------:R-:W-:Y:S11]  /*9b30*/  IMAD.IADD R2, R134, 0x1, R4 ;  /* 0x0000000186027824 */ /* 0x000ff600078e0204 */
[----:B------:R-:W-:Y:S01]  /*9b40*/  @!UPT UIADD3 URZ, URZ, URZ, URZ ;  /* 0x0000003f3f3ff290 */ /* 0x000fe2000fffe03f */
[----:B------:R-:W-:-:S05]  /*9b50*/  @!P0 BRA `(.L_x_522) ;  /* 0x000001b000008947 */ /* 0x000fca0003800000 */
[----:B------:R-:W4:Y:S01]  /*9b60*/  LDL R8, [R1+0x78] ;  /* 0x0000780001087983 */ /* 0x000f220000100800 */
[----:B------:R-:W-:Y:S03]  /*9b70*/  BSSY B0, `(.L_x_523) ;  /* 0x0000013000007945 */ /* 0x000fe60003800000 */
[----:B------:R-:W4:Y:S02]  /*9b80*/  LDL R5, [R1+0x74] ;  /* 0x0000740001057983 */ /* 0x000f240000100800 */
[----:B----4-:R-:W-:Y:S04]  /*9b90*/  IADD3 R4, -R5, R8, R4 ;  /* 0x0000000805047210 */ /* 0x010fe80007ffe104 */
        /* <DEDUP_REMOVED lines=11> */
.L_x_524:
[----:B------:R-:W-:Y:S04]  /*9c50*/  MOV R5, 0x1 ;  /* 0x0000000100057802 */ /* 0x000fe80000000f00 */
[----:B------:R-:W-:Y:S11]  /*9c60*/  ISETP.NE.AND P0, PT, R5, c[0x0][0x32c], PT ;  /* 0x0000cb0005007a0c */ /* 0x000ff60003f05270 */
[----:B------:R-:W-:Y:S02]  /*9c70*/  @!UPT UIADD3 URZ, URZ, URZ, URZ ;  /* 0x0000003f3f3ff290 */ /* 0x000fe4000fffe03f */
[----:B------:R-:W-:Y:S05]  /*9c80*/  @P0 IMAD.HI.U32 R5, R4, c[0x0][0x330], RZ ;  /* 0x0000cc0004050a27 */ /* 0x000fea00078e00ff */
[----:B------:R-:W-:Y:S02]  /*9c90*/  @P0 SHF.R.U32.HI R4, RZ, c[0x0][0x334], R5 ;  /* 0x0000cd00ff040a19 */ /* 0x000fe40000011605 */
.L_x_525:
[----:B------:R-:W-:Y:S05]  /*9ca0*/  BSYNC B0 ;  /* 0x0000000000007941 */ /* 0x000fea0003800000 */
.L_x_523:
[----:B------:R-:W4:Y:S02]  /*9cb0*/  LDL R5, [R1+0x7c] ;  /* 0x00007c0001057983 */ /* 0x000f240000100800 */
[----:B----4-:R-:W-:Y:S04]  /*9cc0*/  IMAD.IADD R0, R0, 0x1, -R5 ;  /* 0x0000000100007824 */ /* 0x010fe800078e0a05 */
[----:B------:R-:W-:Y:S05]  /*9cd0*/  IMAD R0, R4, c[0x0][0x32c], R0 ;  /* 0x0000cb0004007a24 */ /* 0x000fea00078e0200 */
[----:B------:R-:W-:Y:S02]  /*9ce0*/  IMNMX R2, R2, R0, !PT ;  /* 0x0000000002027217 */ /* 0x000fe40007800200 */
[----:B------:R-:W-:Y:S04]  /*9cf0*/  IADD3 R0, R0, c[0x0][0x32c], RZ ;  /* 0x0000cb0000007a10 */ /* 0x000fe80007ffe0ff */
[----:B------:R-:W-:Y:S02]  /*9d00*/  IMNMX R3, R3, R0, PT ;  /* 0x0000000003037217 */ /* 0x000fe40003800200 */
.L_x_522:
[----:B------:R-:W-:Y:S01]  /*9d10*/  ISETP.GT.AND P1, PT, R2, 0x28, !P1 ;  /* 0x000000280200780c */ /* 0x000fe20004f24270 */
[----:B------:R-:W4:Y:S03]  /*9d20*/  LDL R0, [R1+0x28] ;  /* 0x0000280001007983 */ /* 0x000f260000100800 */
[C---:B------:R-:W-:Y:S02]  /*9d30*/  ISETP.LT.OR P1, PT, R3.reuse, 0x29, P1 ;  /* 0x000000290300780c */ /* 0x040fe40000f21670 */
[----:B----4-:R-:W-:Y:S04]  /*9d40*/  LOP3.LUT P0, RZ, R0, 0x10, RZ, 0xc0, !PT ;  /* 0x0000001000ff7812 */ /* 0x010fe8000780c0ff */
[----:B------:R-:W-:Y:S04]  /*9d50*/  ISETP.GT.AND P0, PT, R2, RZ, !P0 ;  /* 0x000000ff0200720c */ /* 0x000fe80004704270 */
[C---:B------:R-:W-:Y:S04]  /*9d60*/  ISETP.LT.OR P0, PT, R3.reuse, 0x1, P0 ;  /* 0x000000010300780c */ /* 0x040fe80000701670 */
[----:B------:R-:W-:Y:S02]  /*9d70*/  FSEL R12, R6, -INF , !P0 ;  /* 0xff800000060c7808 */ /* 0x000fe40004000000 */
[----:B------:R-:W-:Y:S02]  /*9d80*/  LOP3.LUT P0, RZ, R0, 0x8, RZ, 0xc0, !PT ;  /* 0x0000000800ff7812 */ /* 0x000fe4000780c0ff */
[----:B------:R-:W-:Y:S02]  /*9d90*/  FSEL R6, R26, -INF , !P1 ;  /* 0xff8000001a067808 */ /* 0x000fe40004800000 */
[----:B------:R-:W-:Y:S04]  /*9da0*/  ISETP.GT.AND P0, PT, R2, 0x1, !P0 ;  /* 0x000000010200780c */ /* 0x000fe80004704270 */
[----:B------:R-:W-:Y:S04]  /*9db0*/  ISETP.LT.OR P0, PT, R3, 0x2, P0 ;  /* 0x000000020300780c */ /* 0x000fe80000701670 */
[----:B------:R-:W-:Y:S02]  /*9dc0*/  FSEL R17, R7, -INF , !P0 ;  /* 0xff80000007117808 */ /* 0x000fe40004000000 */
[----:B------:R-:W-:Y:S04]  /*9dd0*/  LOP3.LUT P0, RZ, R0, 0x4, RZ, 0xc0, !PT ;  /* 0x0000000400ff7812 */ /* 0x000fe8000780c0ff */
[----:B------:R-:W-:Y:S04]  /*9de0*/  ISETP.GT.AND P0, PT, R2, 0x8, !P0 ;  /* 0x000000080200780c */ /* 0x000fe80004704270 */
[C---:B------:R-:W-:Y:S04]  /*9df0*/  ISETP.LT.OR P0, PT, R3.reuse, 0x9, P0 ;  /* 0x000000090300780c */ /* 0x040fe80000701670 */
[----:B------:R-:W-:Y:S02]  /*9e00*/  FSEL R16, R10, -INF , !P0 ;  /* 0xff8000000a107808 */ /* 0x000fe40004000000 */
[----:B------:R-:W-:Y:S04]  /*9e10*/  LOP3.LUT P0, RZ, R0, 0x2, RZ, 0xc0, !PT ;  /* 0x0000000200ff7812 */ /* 0x000fe8000780c0ff */
[----:B------:R-:W-:Y:S04]  /*9e20*/  ISETP.GT.AND P0, PT, R2, 0x9, !P0 ;  /* 0x000000090200780c */ /* 0x000fe80004704270 */
[----:B------:R-:W-:Y:S04]  /*9e30*/  ISETP.LT.OR P0, PT, R3, 0xa, P0 ;  /* 0x0000000a0300780c */ /* 0x000fe80000701670 */
[----:B------:R-:W-:Y:S02]  /*9e40*/  FSEL R13, R11, -INF , !P0 ;  /* 0xff8000000b0d7808 */ /* 0x000fe40004000000 */
[----:B------:R-:W-:Y:S04]  /*9e50*/  LOP3.LUT P0, RZ, R0, 0x1, RZ, 0xc0, !PT ;  /* 0x0000000100ff7812 */ /* 0x000fe8000780c0ff */
[----:B------:R-:W-:Y:S04]  /*9e60*/  ISETP.GT.AND P0, PT, R2, 0x10, !P0 ;  /* 0x000000100200780c */ /* 0x000fe80004704270 */
[C---:B------:R-:W-:Y:S04]  /*9e70*/  ISETP.LT.OR P0, PT, R3.reuse, 0x11, P0 ;  /* 0x000000110300780c */ /* 0x040fe80000701670 */
[----:B------:R-:W-:Y:S02]  /*9e80*/  FSEL R14, R14, -INF , !P0 ;  /* 0xff8000000e0e7808 */ /* 0x000fe40004000000 */
[----:B------:R-:W-:Y:S02]  /*9e90*/  ISETP.GT.AND P0, PT, R2, 0x11, !P6 ;  /* 0x000000110200780c */ /* 0x000fe40007704270 */
[----:B------:R-:W-:Y:S02]  /*9ea0*/  LOP3.LUT P6, RZ, R0, 0x20, RZ, 0xc0, !PT ;  /* 0x0000002000ff7812 */ /* 0x000fe400078cc0ff */
[----:B------:R-:W-:Y:S02]  /*9eb0*/  ISETP.LT.OR P0, PT, R3, 0x12, P0 ;  /* 0x000000120300780c */ /* 0x000fe40000701670 */
[----:B------:R-:W-:Y:S02]  /*9ec0*/  FMNMX.FTZ R0, R173, R135, !PT ;  /* 0x00000087ad007209 */ /* 0x000fe40007810000 */
[----:B------:R-:W-:Y:S02]  /*9ed0*/  FSEL R11, R15, -INF , !P0 ;  /* 0xff8000000f0b7808 */ /* 0x000fe40004000000 */
[----:B------:R-:W-:Y:S02]  /*9ee0*/  ISETP.GT.AND P0, PT, R2, 0x18, !P5 ;  /* 0x000000180200780c */ /* 0x000fe40006f04270 */
[----:B------:R-:W-:Y:S02]  /*9ef0*/  FMNMX.FTZ R0, R179, R0, !PT ;  /* 0x00000000b3007209 */ /* 0x000fe40007810000 */
        /* <DEDUP_REMOVED lines=10> */
[C---:B------:R-:W-:Y:S02]  /*9fa0*/  ISETP.LT.OR P0, PT, R3.reuse, 0x21, P0 ;  /* 0x000000210300780c */ /* 0x040fe40000701670 */
[----:B------:R-:W-:Y:S02]  /*9fb0*/  FMNMX.FTZ R0, R174, R0, !PT ;  /* 0x00000000ae007209 */ /* 0x000fe40007810000 */
[----:B------:R-:W-:Y:S02]  /*9fc0*/  FSEL R8, R22, -INF , !P0 ;  /* 0xff80000016087808 */ /* 0x000fe40004000000 */
[C---:B------:R-:W-:Y:S04]  /*9fd0*/  ISETP.GT.AND P0, PT, R2.reuse, 0x21, !P2 ;  /* 0x000000210200780c */ /* 0x040fe80005704270 */
[----:B------:R-:W-:Y:S04]  /*9fe0*/  ISETP.LT.OR P0, PT, R3, 0x22, P0 ;  /* 0x000000220300780c */ /* 0x000fe80000701670 */
[----:B------:R-:W-:Y:S02]  /*9ff0*/  FSEL R7, R23, -INF , !P0 ;  /* 0xff80000017077808 */ /* 0x000fe40004000000 */
[----:B------:R-:W-:Y:S02]  /*a000*/  ISETP.GT.AND P0, PT, R2, 0x29, !P6 ;  /* 0x000000290200780c */ /* 0x000fe40007704270 */
[----:B------:R-:W-:Y:S02]  /*a010*/  FMNMX.FTZ R2, R172, R0, !PT ;  /* 0x00000000ac027209 */ /* 0x000fe40007810000 */
[----:B------:R-:W-:Y:S02]  /*a020*/  ISETP.LT.OR P0, PT, R3, 0x2a, P0 ;  /* 0x0000002a0300780c */ /* 0x000fe40000701670 */
[----:B------:R-:W-:Y:S02]  /*a030*/  FMNMX.FTZ R3, R12, R136, !PT ;  /* 0x000000880c037209 */ /* 0x000fe40007810000 */
[----:B------:R-:W-:Y:S02]  /*a040*/  FMNMX.FTZ R2, R139, R2, !PT ;  /* 0x000000028b027209 */ /* 0x000fe40007810000 */
[----:B------:R-:W-:Y:S02]  /*a050*/  FMNMX.FTZ R3, R17, R3, !PT ;  /* 0x0000000311037209 */ /* 0x000fe40007810000 */
[----:B------:R-:W-:Y:S02]  /*a060*/  FSEL R5, R27, -INF , !P0 ;  /* 0xff8000001b057808 */ /* 0x000fe40004000000 */
[----:B------:R-:W-:Y:S04]  /*a070*/  FMNMX.FTZ R3, R16, R3, !PT ;  /* 0x0000000310037209 */ /* 0x000fe80007810000 */
[----:B------:R-:W-:Y:S04]  /*a080*/  FMNMX.FTZ R3, R13, R3, !PT ;  /* 0x000000030d037209 */ /* 0x000fe80007810000 */
[----:B------:R-:W-:Y:S04]  /*a090*/  FMNMX.FTZ R3, R14, R3, !PT ;  /* 0x000000030e037209 */ /* 0x000fe80007810000 */
[----:B------:R-:W-:Y:S04]  /*a0a0*/  FMNMX.FTZ R3, R11, R3, !PT ;  /* 0x000000030b037209 */ /* 0x000fe80007810000 */
[----:B------:R-:W-:Y:S04]  /*a0b0*/  FMNMX.FTZ R3, R10, R3, !PT ;  /* 0x000000030a037209 */ /* 0x000fe80007810000 */
[----:B------:R-:W-:Y:S02]  /*a0c0*/  FMNMX.FTZ R0, R9, R3, !PT ;  /* 0x0000000309007209 */ /* 0x000fe40007810000 */
[----:B------:R-:W-:Y:S02]  /*a0d0*/  FMNMX.FTZ R3, R138, R2, !PT ;  /* 0x000000028a037209 */ /* 0x000fe40007810000 */
[----:B------:R-:W-:Y:S04]  /*a0e0*/  FMNMX.FTZ R0, R8, R0, !PT ;  /* 0x0000000008007209 */ /* 0x000fe80007810000 */
[----:B------:R-:W-:Y:S02]  /*a0f0*/  FMNMX.FTZ R2, R7, R0, !PT ;  /* 0x0000000007027209 */ /* 0x000fe40007810000 */
[----:B------:R-:W-:Y:S02]  /*a100*/  FMNMX.FTZ R0, R21, R3, !PT ;  /* 0x0000000315007209 */ /* 0x000fe40007810000 */
[----:B------:R-:W-:Y:S02]  /*a110*/  FMNMX.FTZ R2, R6, R2, !PT ;  /* 0x0000000206027209 */ /* 0x000fe40007810000 */
[----:B--2---:R-:W-:Y:S02]  /*a120*/  FMNMX.FTZ R132, R20, R0, !PT ;  /* 0x0000000014847209 */ /* 0x004fe40007810000 */
[----:B------:R-:W-:Y:S01]  /*a130*/  FMNMX.FTZ R4, R5, R2, !PT ;  /* 0x0000000205047209 */ /* 0x000fe20007810000 */
[----:B------:R-:W-:-:S05]  /*a140*/  BRA.DIV ~URZ, `(.L_x_526) ;  /* 0x0000fd227f007947 */ /* 0x000fca000b800000 */
[----:B------:R2:W4:Y:S02]  /*a150*/  SHFL.BFLY PT, R0, R132, 0x2, 0x1f ;  /* 0x0c401f0084007f89 */ /* 0x00052400000e0000 */
.L_x_653:
[----:B--2-4-:R-:W-:Y:S01]  /*a160*/  FMNMX.FTZ R132, R132, R0, !PT ;  /* 0x0000000084847209 */ /* 0x014fe20007810000 */
[----:B------:R-:W-:-:S05]  /*a170*/  BRA.DIV ~URZ, `(.L_x_527) ;  /* 0x0000fd327f007947 */ /* 0x000fca000b800000 */
[----:B------:R-:W2:Y:S02]  /*a180*/  SHFL.BFLY PT, R0, R132, 0x1, 0x1f ;  /* 0x0c201f0084007f89 */ /* 0x000ea400000e0000 */
[----:B--2---:R-:W-:Y:S02]  /*a190*/  FMNMX.FTZ R134, R132, R0, !PT ;  /* 0x0000000084867209 */ /* 0x004fe40007810000 */
[----:B------:R-:W2:Y:S02]  /*a1a0*/  SHFL.BFLY PT, R0, R4, 0x2, 0x1f ;  /* 0x0c401f0004007f89 */ /* 0x000ea400000e0000 */
[----:B--2---:R-:W-:Y:S05]  /*a1b0*/  FMNMX.FTZ R132, R4, R0, !PT ;  /* 0x0000000004847209 */ /* 0x004fea0007810000 */
[----:B------:R2:W4:Y:S02]  /*a1c0*/  SHFL.BFLY PT, R0, R132, 0x1, 0x1f ;  /* 0x0c201f0084007f89 */ /* 0x00052400000e0000 */
.L_x_654:
[----:B------:R-:W5:Y:S01]  /*a1d0*/  LDL.LU R22, [R1+0x60] ;  /* 0x0000600001167983 */ /* 0x000f620000300800 */
[C---:B------:R-:W-:Y:S01]  /*a1e0*/  FSETP.NEU.FTZ.AND P0, PT, R134.reuse, -INF , PT ;  /* 0xff8000008600780b */ /* 0x040fe20003f1d000 */
[----:B------:R-:W-:Y:S01]  /*a1f0*/  FMUL.FTZ R2, R134, c[0x0][0x2d0] ;  /* 0x0000b40086027a20 */ /* 0x000fe20000410000 */
[----:B----4-:R-:W-:Y:S01]  /*a200*/  FMNMX.FTZ R3, R0, R132, !PT ;  /* 0x0000008400037209 */ /* 0x010fe20007810000 */
[----:B------:R-:W-:Y:S01]  /*a210*/  WARPSYNC 0xffffffff ;  /* 0xffffffff00007948 */ /* 0x000fe20003800000 */
[----:B------:R-:W-:Y:S02]  /*a220*/  FSEL R0, R134, RZ, P0 ;  /* 0x000000ff86007208 */ /* 0x000fe40000000000 */
[----:B------:R-:W-:Y:S02]  /*a230*/  FSEL R2, R2, RZ, P0 ;  /* 0x000000ff02027208 */ /* 0x000fe40000000000 */
[----:B------:R-:W-:Y:S01]  /*a240*/  FSETP.NEU.FTZ.AND P0, PT, R3, -INF , PT ;  /* 0xff8000000300780b */ /* 0x000fe20003f1d000 */
[----:B------:R-:W-:Y:S02]  /*a250*/  FADD.FTZ R0, -R0, R135 ;  /* 0x0000008700007221 */ /* 0x000fe40000010100 */
[--C-:B------:R-:W-:Y:S02]  /*a260*/  FFMA.FTZ R4, R173, c[0x0][0x2d0], -R2.reuse ;  /* 0x0000b400ad047a23 */ /* 0x100fe40000010802 */
[----:B------:R-:W-:Y:S02]  /*a270*/  FMUL.FTZ R0, R0, c[0x0][0x2d0] ;  /* 0x0000b40000007a20 */ /* 0x000fe40000410000 */
        /* <DEDUP_REMOVED lines=8> */
[----:B------:R-:W5:Y:S01]  /*a300*/  MUFU.EX2 R0, R0 ;  /* 0x0000000000007308 */ /* 0x000f620000000800 */
[--C-:B------:R-:W-:Y:S02]  /*a310*/  FFMA.FTZ R182, R175, c[0x0][0x2d0], -R2.reuse ;  /* 0x0000b400afb67a23 */ /* 0x100fe40000010802 */
[--C-:B------:R-:W-:Y:S02]  /*a320*/  FFMA.FTZ R135, R174, c[0x0][0x2d0], -R2.reuse ;  /* 0x0000b400ae877a23 */ /* 0x100fe40000010802 */
[--C-:B------:R-:W-:Y:S02]  /*a330*/  FFMA.FTZ R181, R172, c[0x0][0x2d0], -R2.reuse ;  /* 0x0000b400acb57a23 */ /* 0x100fe40000010802 */
[----:B------:R-:W-:Y:S03]  /*a340*/  FFMA.FTZ R25, R21, c[0x0][0x2d0], -R2 ;  /* 0x0000b40015197a23 */ /* 0x000fe60000010802 */
[----:B------:R-:W4:Y:S10]  /*a350*/  MUFU.EX2 R4, R15 ;  /* 0x0000000f00047308 */ /* 0x000f340000000800 */
[----:B------:R-:W-:Y:S10]  /*a360*/  MUFU.EX2 R19, R19 ;  /* 0x0000001300137308 */ /* 0x000ff40000000800 */
[----:B------:R-:W-:Y:S01]  /*a370*/  MUFU.EX2 R135, R135 ;  /* 0x0000008700877308 */ /* 0x000fe20000000800 */
[----:B-----5:R-:W-:Y:S01]  /*a380*/  FFMA.FTZ R2, R0, R22, R20 ;  /* 0x0000001600027223 */ /* 0x020fe20000010014 */
[----:B----4-:R-:W-:Y:S01]  /*a390*/  F2FP.PACK_AB R172, R4, R20 ;  /* 0x0000001404ac723e */ /* 0x010fe200000000ff */
[----:B------:R-:W-:Y:S07]  /*a3a0*/  FMUL.FTZ R21, R0, R145 ;  /* 0x0000009100157220 */ /* 0x000fee0000410000 */
[----:B------:R-:W4:Y:S01]  /*a3b0*/  MUFU.EX2 R20, R18 ;  /* 0x0000001200147308 */ /* 0x000f220000000800 */
[----:B------:R-:W-:Y:S01]  /*a3c0*/  FADD.FTZ R15, R4, R2 ;  /* 0x00000002040f7221 */ /* 0x000fe20000010000 */
[C---:B------:R-:W-:Y:S01]  /*a3d0*/  FSEL R2, R3.reuse, RZ, P0 ;  /* 0x000000ff03027208 */ /* 0x040fe20000000000 */
[----:B------:R-:W-:Y:S01]  /*a3e0*/  FMUL.FTZ R4, R3, c[0x0][0x2d0] ;  /* 0x0000b40003047a20 */ /* 0x000fe20000410000 */
[----:B------:R-:W-:Y:S01]  /*a3f0*/  MOV R145, R24 ;  /* 0x0000001800917202 */ /* 0x000fe20000000f00 */
[----:B------:R-:W-:Y:S01]  /*a400*/  FMUL.FTZ R24, R0, R140 ;  /* 0x0000008c00187220 */ /* 0x000fe20000410000 */
[----:B------:R-:W-:Y:S01]  /*a410*/  MOV R140, R25 ;  /* 0x00000019008c7202 */ /* 0x000fe20000000f00 */
[----:B------:R-:W-:Y:S01]  /*a420*/  FADD.FTZ R2, -R2, R136 ;  /* 0x0000008802027221 */ /* 0x000fe20000010100 */
[----:B------:R-:W-:Y:S01]  /*a430*/  FSEL R4, R4, RZ, P0 ;  /* 0x000000ff04047208 */ /* 0x000fe20000000000 */
[----:B------:R-:W5:Y:S01]  /*a440*/  LDL.LU R136, [R1+0x5c] ;  /* 0x00005c0001887983 */ /* 0x000f620000300800 */
[C---:B------:R-:W-:Y:S01]  /*a450*/  FMUL.FTZ R25, R0.reuse, R141 ;  /* 0x0000008d00197220 */ /* 0x040fe20000410000 */
[----:B------:R-:W-:Y:S01]  /*a460*/  MOV R141, R26 ;  /* 0x0000001a008d7202 */ /* 0x000fe20000000f00 */
[----:B------:R-:W-:Y:S02]  /*a470*/  FMUL.FTZ R28, R0, R28 ;  /* 0x0000001c001c7220 */ /* 0x000fe40000410000 */
[--C-:B------:R-:W-:Y:S02]  /*a480*/  FFMA.FTZ R12, R12, c[0x0][0x2d0], -R4.reuse ;  /* 0x0000b4000c0c7a23 */ /* 0x100fe40000010804 */
[--C-:B--2---:R-:W-:Y:S02]  /*a490*/  FFMA.FTZ R132, R16, c[0x0][0x2d0], -R4.reuse ;  /* 0x0000b40010847a23 */ /* 0x104fe40000010804 */
[----:B------:R2:W-:Y:S01]  /*a4a0*/  MUFU.EX2 R173, R12 ;  /* 0x0000000c00ad7308 */ /* 0x0005e20000000800 */
[--C-:B-1-3--:R-:W-:Y:S02]  /*a4b0*/  FFMA.FTZ R133, R13, c[0x0][0x2d0], -R4.reuse ;  /* 0x0000b4000d857a23 */ /* 0x10afe40000010804 */
[--C-:B------:R-:W-:Y:S02]  /*a4c0*/  FFMA.FTZ R178, R14, c[0x0][0x2d0], -R4.reuse ;  /* 0x0000b4000eb27a23 */ /* 0x100fe40000010804 */
[--C-:B------:R-:W-:Y:S01]  /*a4d0*/  FFMA.FTZ R179, R10, c[0x0][0x2d0], -R4.reuse ;  /* 0x0000b4000ab37a23 */ /* 0x100fe20000010804 */
[----:B----4-:R-:W-:Y:S01]  /*a4e0*/  F2FP.PACK_AB R174, R19, R20 ;  /* 0x0000001413ae723e */ /* 0x010fe200000000ff */
        /* <DEDUP_REMOVED lines=8> */
[----:B------:R-:W-:Y:S02]  /*a570*/  FADD.FTZ R4, R20, R15 ;  /* 0x0000000f14047221 */ /* 0x000fe40000010000 */
[C---:B------:R-:W-:Y:S01]  /*a580*/  FMUL.FTZ R5, R0.reuse, R161 ;  /* 0x000000a100057220 */ /* 0x040fe20000410000 */
[----:B------:R-:W-:Y:S01]  /*a590*/  MOV R161, R6 ;  /* 0x0000000600a17202 */ /* 0x000fe20000000f00 */
[C---:B------:R-:W-:Y:S01]  /*a5a0*/  FMUL.FTZ R8, R0.reuse, R156 ;  /* 0x0000009c00087220 */ /* 0x040fe20000410000 */
[----:B------:R-:W-:Y:S01]  /*a5b0*/  MOV R156, R7 ;  /* 0x00000007009c7202 */ /* 0x000fe20000000f00 */
[C---:B------:R-:W-:Y:S01]  /*a5c0*/  FMUL.FTZ R9, R0.reuse, R157 ;  /* 0x0000009d00097220 */ /* 0x040fe20000410000 */
[----:B------:R-:W-:Y:S01]  /*a5d0*/  MOV R157, R23 ;  /* 0x00000017009d7202 */ /* 0x000fe20000000f00 */
[C---:B--2---:R-:W-:Y:S02]  /*a5e0*/  FMUL.FTZ R12, R0.reuse, R152 ;  /* 0x00000098000c7220 */ /* 0x044fe40000410000 */
[C---:B------:R-:W-:Y:S01]  /*a5f0*/  FMUL.FTZ R13, R0.reuse, R153 ;  /* 0x00000099000d7220 */ /* 0x040fe20000410000 */
[----:B------:R-:W-:Y:S01]  /*a600*/  MUFU.EX2 R152, R132 ;  /* 0x0000008400987308 */ /* 0x000fe20000000800 */
[C---:B------:R-:W-:Y:S02]  /*a610*/  FMUL.FTZ R16, R0.reuse, R148 ;  /* 0x0000009400107220 */ /* 0x040fe40000410000 */
[C---:B------:R-:W-:Y:S02]  /*a620*/  FMUL.FTZ R17, R0.reuse, R149 ;  /* 0x0000009500117220 */ /* 0x040fe40000410000 */
[C---:B------:R-:W-:Y:S01]  /*a630*/  FMUL.FTZ R20, R0.reuse, R144 ;  /* 0x0000009000147220 */ /* 0x040fe20000410000 */
[----:B------:R-:W-:Y:S01]  /*a640*/  MOV R144, R27 ;  /* 0x0000001b00907202 */ /* 0x000fe20000000f00 */
        /* <DEDUP_REMOVED lines=22> */
[C---:B------:R-:W-:Y:S01]  /*a7b0*/  FMUL.FTZ R65, R0.reuse, R65 ;  /* 0x0000004100417220 */ /* 0x040fe20000410000 */
[----:B-1----:R-:W-:Y:S01]  /*a7c0*/  F2FP.PACK_AB R175, R153, R152 ;  /* 0x0000009899af723e */ /* 0x002fe200000000ff */
        /* <DEDUP_REMOVED lines=36> */
[----:B------:R-:W-:Y:S02]  /*aa10*/  FADD.FTZ R177, R19, R4 ;  /* 0x0000000413b17221 */ /* 0x000fe40000010000 */
[----:B------:R-:W-:Y:S01]  /*aa20*/  FMUL.FTZ R4, R0, R160 ;  /* 0x000000a000047220 */ /* 0x000fe20000410000 */
[----:B------:R-:W-:Y:S01]  /*aa30*/  MOV R160, R22 ;  /* 0x0000001600a07202 */ /* 0x000fe20000000f00 */
[----:B------:R-:W2:Y:S01]  /*aa40*/  LDL R0, [R1+0x10] ;  /* 0x0000100001007983 */ /* 0x000ea20000100800 */
[----:B------:R-:W-:Y:S06]  /*aa50*/  FMUL.FTZ R2, R2, c[0x0][0x2d0] ;  /* 0x0000b40002027a20 */ /* 0x000fec0000410000 */
[----:B------:R-:W1:Y:S02]  /*aa60*/  MUFU.EX2 R2, R2 ;  /* 0x0000000200027308 */ /* 0x000e640000000800 */
[C---:B-1----:R-:W-:Y:S01]  /*aa70*/  FMUL.FTZ R6, R2.reuse, R162 ;  /* 0x000000a202067220 */ /* 0x042fe20000410000 */
[----:B------:R-:W-:Y:S01]  /*aa80*/  MOV R162, R141 ;  /* 0x0000008d00a27202 */ /* 0x000fe20000000f00 */
        /* <DEDUP_REMOVED lines=12> */
[C---:B------:R-:W-:Y:S01]  /*ab50*/  FMUL.FTZ R26, R2.reuse, R142 ;  /* 0x0000008e021a7220 */ /* 0x040fe20000410000 */
[----:B------:R-:W-:Y:S01]  /*ab60*/  LDSM.16.MT88.4 R144, [R245+0x800] ;  /* 0x00080000f590783b */ /* 0x000fe20000004200 */
        /* <DEDUP_REMOVED lines=48> */
[C---:B-----5:R-:W-:Y:S01]  /*ae70*/  FFMA.FTZ R148, R2.reuse, R136, R173 ;  /* 0x0000008802947223 */ /* 0x060fe200000100ad */
[----:B------:R-:W-:Y:S01]  /*ae80*/  F2FP.PACK_AB R173, R149, R173 ;  /* 0x000000ad95ad723e */ /* 0x000fe200000000ff */
[----:B------:R-:W1:Y:S01]  /*ae90*/  LDSM.16.MT88.4 R136, [R243] ;  /* 0x00000000f388783b */ /* 0x000e620000004200 */
[C---:B------:R-:W-:Y:S02]  /*aea0*/  FMUL.FTZ R122, R2.reuse, R122 ;  /* 0x0000007a027a7220 */ /* 0x040fe40000410000 */
[C---:B------:R-:W-:Y:S02]  /*aeb0*/  FMUL.FTZ R123, R2.reuse, R123 ;  /* 0x0000007b027b7220 */ /* 0x040fe40000410000 */
[C---:B------:R-:W-:Y:S02]  /*aec0*/  FMUL.FTZ R126, R2.reuse, R126 ;  /* 0x0000007e027e7220 */ /* 0x040fe40000410000 */
[C---:B------:R-:W-:Y:S02]  /*aed0*/  FMUL.FTZ R127, R2.reuse, R127 ;  /* 0x0000007f027f7220 */ /* 0x040fe40000410000 */
[C---:B------:R-:W-:Y:S02]  /*aee0*/  FMUL.FTZ R130, R2.reuse, R130 ;  /* 0x0000008202827220 */ /* 0x040fe40000410000 */
[----:B------:R-:W-:Y:S02]  /*aef0*/  FMUL.FTZ R131, R2, R131 ;  /* 0x0000008302837220 */ /* 0x000fe40000410000 */
[----:B------:R-:W3:Y:S10]  /*af00*/  MUFU.EX2 R2, R182 ;  /* 0x000000b600027308 */ /* 0x000ef40000000800 */
[----:B------:R-:W4:Y:S10]  /*af10*/  MUFU.EX2 R182, R176 ;  /* 0x000000b000b67308 */ /* 0x000f340000000800 */
[----:B------:R-:W-:Y:S01]  /*af20*/  MUFU.EX2 R176, R161 ;  /* 0x000000a100b07308 */ /* 0x000fe20000000800 */
        /* <DEDUP_REMOVED lines=8> */
[----:B--2---:R1:W2:Y:S03]  /*afb0*/  LDSM.16.MT88.4 R136, [R0] ;  /* 0x000000000088783b */ /* 0x0042a60000004200 */
[----:B-1----:R-:W-:Y:S02]  /*afc0*/  FADD.FTZ R0, R132, R177 ;  /* 0x000000b184007221 */ /* 0x002fe40000010000 */
[----:B------:R-:W1:Y:S02]  /*afd0*/  MUFU.EX2 R177, R160 ;  /* 0x000000a000b17308 */ /* 0x000e640000000800 */
[C---:B---3--:R-:W-:Y:S04]  /*afe0*/  FADD.FTZ R0, R2.reuse, R0 ;  /* 0x0000000002007221 */ /* 0x048fe80000010000 */
[----:B------:R-:W-:Y:S04]  /*aff0*/  FADD.FTZ R0, R135, R0 ;  /* 0x0000000087007221 */ /* 0x000fe80000010000 */
[C---:B------:R-:W-:Y:S01]  /*b000*/  FADD.FTZ R0, R133.reuse, R0 ;  /* 0x0000000085007221 */ /* 0x040fe20000010000 */
        /* <DEDUP_REMOVED lines=38> */
[----:B------:R-:W-:Y:S01]  /*b270*/  HMMA.16816.F32 R128, R172, R138, R128 ;  /* 0x0000008aac80723c */ /* 0x000fe20000001880 */
[----:B------:R-:W2:Y:S03]  /*b280*/  MUFU.EX2 R132, R159 ;  /* 0x0000009f00847308 */ /* 0x000ea60000000800 */
[----:B----4-:R-:W-:Y:S03]  /*b290*/  F2FP.PACK_AB R137, R182, R183 ;  /* 0x000000b7b689723e */ /* 0x010fe600000000ff */
[----:B------:R-:W-:Y:S02]  /*b2a0*/  F2FP.PACK_AB R138, R133, R135 ;  /* 0x00000087858a723e */ /* 0x000fe400000000ff */
[----:B------:R-:W-:Y:S02]  /*b2b0*/  F2FP.PACK_AB R139, R180, R181 ;  /* 0x000000b5b48b723e */ /* 0x000fe400000000ff */
[----:B------:R3:W4:Y:S01]  /*b2c0*/  MUFU.EX2 R2, R158 ;  /* 0x0000009e00027308 */ /* 0x0007220000000800 */
[----:B------:R-:W-:Y:S02]  /*b2d0*/  F2FP.PACK_AB R173, R179, R178 ;  /* 0x000000b2b3ad723e */ /* 0x000fe400000000ff */
[----:B-1----:R-:W-:Y:S02]  /*b2e0*/  F2FP.PACK_AB R175, R177, R176 ;  /* 0x000000b0b1af723e */ /* 0x002fe400000000ff */
[C---:B------:R-:W-:Y:S05]  /*b2f0*/  HMMA.16816.F32 R4, R136.reuse, R140, R4 ;  /* 0x0000008c8804723c */ /* 0x040fea0000001804 */
[----:B------:R-:W1:Y:S03]  /*b300*/  MUFU.EX2 R135, R163 ;  /* 0x000000a300877308 */ /* 0x000e660000000800 */
[C---:B------:R-:W-:Y:S01]  /*b310*/  HMMA.16816.F32 R8, R136.reuse, R142, R8 ;  /* 0x0000008e8808723c */ /* 0x040fe20000001808 */
[----:B------:R-:W5:Y:S03]  /*b320*/  LDSM.16.MT88.4 R140, [R244+0x800] ;  /* 0x00080000f48c783b */ /* 0x000f660000004200 */
[----:B--2---:R-:W-:Y:S03]  /*b330*/  FADD.FTZ R0, R132, R0 ;  /* 0x0000000084007221 */ /* 0x004fe60000010000 */
[----:B------:R-:W2:Y:S01]  /*b340*/  MUFU.EX2 R133, R162 ;  /* 0x000000a200857308 */ /* 0x000ea20000000800 */
[C---:B------:R-:W-:Y:S01]  /*b350*/  HMMA.16816.F32 R12, R136.reuse, R144, R12 ;  /* 0x00000090880c723c */ /* 0x040fe2000000180c */
[----:B---3--:R-:W-:Y:S03]  /*b360*/  LDSM.16.MT88.4 R156, [R243+0x1000] ;  /* 0x00100000f39c783b */ /* 0x008fe60000004200 */
[C---:B----4-:R-:W-:Y:S01]  /*b370*/  F2FP.PACK_AB R172, R2.reuse, R132 ;  /* 0x0000008402ac723e */ /* 0x050fe200000000ff */
[----:B------:R-:W-:Y:S02]  /*b380*/  FADD.FTZ R0, R2, R0 ;  /* 0x0000000002007221 */ /* 0x000fe40000010000 */
[----:B------:R-:W-:Y:S01]  /*b390*/  FADD.FTZ R2, R149, R148 ;  /* 0x0000009495027221 */ /* 0x000fe20000010000 */
[C---:B------:R-:W-:Y:S01]  /*b3a0*/  HMMA.16816.F32 R16, R136.reuse, R146, R16 ;  /* 0x000000928810723c */ /* 0x040fe20000001810 */
[----:B------:R-:W3:Y:S03]  /*b3b0*/  LDSM.16.MT88.4 R144, [R246+0x800] ;  /* 0x00080000f690783b */ /* 0x000ee60000004200 */
[----:B-1----:R-:W-:Y:S05]  /*b3c0*/  FADD.FTZ R0, R135, R0 ;  /* 0x0000000087007221 */ /* 0x002fea0000010000 */
[----:B------:R-:W-:Y:S03]  /*b3d0*/  LDSM.16.MT88.4 R148, [R245+0x1000] ;  /* 0x00100000f594783b */ /* 0x000fe60000004200 */
[C---:B--2---:R-:W-:Y:S01]  /*b3e0*/  FADD.FTZ R0, R133.reuse, R0 ;  /* 0x0000000085007221 */ /* 0x044fe20000010000 */
[----:B------:R-:W-:Y:S02]  /*b3f0*/  F2FP.PACK_AB R174, R133, R135 ;  /* 0x0000008785ae723e */ /* 0x000fe400000000ff */
[----:B------:R-:W-:Y:S02]  /*b400*/  MOV R133, R3 ;  /* 0x0000000300857202 */ /* 0x000fe40000000f00 */
[----:B------:R-:W-:Y:S01]  /*b410*/  MOV R135, R134 ;  /* 0x0000008600877202 */ /* 0x000fe20000000f00 */
[C---:B-----5:R-:W-:Y:S08]  /*b420*/  HMMA.16816.F32 R20, R136.reuse, R140, R20 ;  /* 0x0000008c8814723c */ /* 0x060ff00000001814 */
        /* <DEDUP_REMOVED lines=39> */
[----:B------:R-:W-:Y:S01]  /*b6a0*/  HMMA.16816.F32 R128, R136, R146, R128 ;  /* 0x000000928880723c */ /* 0x000fe20000001880 */
[----:B------:R-:W2:Y:S04]  /*b6b0*/  LDL R136, [R1+0x80] ;  /* 0x0000800001887983 */ /* 0x000ea80000100800 */
[----:B------:R3:W-:Y:S02]  /*b6c0*/  STL [R1+0x60], R0 ;  /* 0x0000600001007387 */ /* 0x0007e40000100800 */
[----:B------:R-:W-:Y:S01]  /*b6d0*/  MOV R139, R153 ;  /* 0x00000099008b7202 */ /* 0x000fe20000000f00 */
[C---:B------:R-:W-:Y:S01]  /*b6e0*/  HMMA.16816.F32 R160, R172.reuse, R156, R4 ;  /* 0x0000009caca0723c */ /* 0x040fe20000001804 */
[----:B------:R-:W4:Y:S04]  /*b6f0*/  LDL.LU R132, [R1+0x38] ;  /* 0x0000380001847983 */ /* 0x000f280000300800 */
[----:B------:R-:W5:Y:S03]  /*b700*/  LDSM.16.MT88.4 R4, [R246+0x1000] ;  /* 0x00100000f604783b */ /* 0x000f660000004200 */
[C---:B------:R-:W-:Y:S05]  /*b710*/  HMMA.16816.F32 R156, R172.reuse, R158, R8 ;  /* 0x0000009eac9c723c */ /* 0x040fea0000001808 */
[----:B------:R-:W5:Y:S01]  /*b720*/  LDSM.16.MT88.4 R8, [R243+0x2800] ;  /* 0x00280000f308783b */ /* 0x000f620000004200 */
[----:B---3--:R-:W-:Y:S02]  /*b730*/  FADD.FTZ R0, R152, R2 ;  /* 0x0000000298007221 */ /* 0x008fe40000010000 */
[C---:B------:R-:W-:Y:S05]  /*b740*/  HMMA.16816.F32 R152, R172.reuse, R148, R12 ;  /* 0x00000094ac98723c */ /* 0x040fea000000180c */
[----:B------:R-:W3:Y:S01]  /*b750*/  LDSM.16.MT88.4 R12, [R245+0x2800] ;  /* 0x00280000f50c783b */ /* 0x000ee20000004200 */
[----:B------:R-:W-:Y:S06]  /*b760*/  FADD.FTZ R0, R139, R0 ;  /* 0x000000008b007221 */ /* 0x000fec0000010000 */
[----:B------:R-:W-:Y:S01]  /*b770*/  FADD.FTZ R0, R183, R0 ;  /* 0x00000000b7007221 */ /* 0x000fe20000010000 */
[C---:B------:R-:W-:Y:S03]  /*b780*/  HMMA.16816.F32 R148, R172.reuse, R150, R16 ;  /* 0x00000096ac94723c */ /* 0x040fe60000001810 */
[----:B------:R-:W-:Y:S05]  /*b790*/  FADD.FTZ R0, R182, R0 ;  /* 0x00000000b6007221 */ /* 0x000fea0000010000 */
[C---:B-1----:R-:W-:Y:S04]  /*b7a0*/  HMMA.16816.F32 R144, R172.reuse, R140, R20 ;  /* 0x0000008cac90723c */ /* 0x042fe80000001814 */
[----:B------:R-:W-:Y:S04]  /*b7b0*/  FADD.FTZ R0, R181, R0 ;  /* 0x00000000b5007221 */ /* 0x000fe80000010000 */
[C---:B------:R-:W-:Y:S04]  /*b7c0*/  HMMA.16816.F32 R140, R172.reuse, R142, R24 ;  /* 0x0000008eac8c723c */ /* 0x040fe80000001818 */
[----:B------:R-:W-:Y:S04]  /*b7d0*/  FADD.FTZ R0, R180, R0 ;  /* 0x00000000b4007221 */ /* 0x000fe80000010000 */
[C---:B-----5:R-:W-:Y:S04]  /*b7e0*/  HMMA.16816.F32 R28, R172.reuse, R4, R28 ;  /* 0x00000004ac1c723c */ /* 0x060fe8000000181c */
[----:B------:R-:W-:Y:S04]  /*b7f0*/  FADD.FTZ R0, R178, R0 ;  /* 0x00000000b2007221 */ /* 0x000fe80000010000 */
[C---:B------:R-:W-:Y:S01]  /*b800*/  HMMA.16816.F32 R32, R172.reuse, R6, R32 ;  /* 0x00000006ac20723c */ /* 0x040fe20000001820 */
[----:B------:R-:W1:Y:S03]  /*b810*/  LDSM.16.MT88.4 R4, [R244+0x2800] ;  /* 0x00280000f404783b */ /* 0x000e660000004200 */
[----:B------:R-:W-:Y:S04]  /*b820*/  FADD.FTZ R0, R179, R0 ;  /* 0x00000000b3007221 */ /* 0x000fe80000010000 */
[C---:B------:R-:W-:Y:S04]  /*b830*/  HMMA.16816.F32 R36, R172.reuse, R8, R36 ;  /* 0x00000008ac24723c */ /* 0x040fe80000001824 */
[----:B------:R-:W-:Y:S04]  /*b840*/  FADD.FTZ R0, R176, R0 ;  /* 0x00000000b0007221 */ /* 0x000fe80000010000 */
[C---:B------:R-:W-:Y:S01]  /*b850*/  HMMA.16816.F32 R40, R172.reuse, R10, R40 ;  /* 0x0000000aac28723c */ /* 0x040fe20000001828 */
[----:B------:R-:W5:Y:S03]  /*b860*/  LDSM.16.MT88.4 R8, [R246+0x2800] ;  /* 0x00280000f608783b */ /* 0x000f660000004200 */
[----:B------:R-:W-:Y:S04]  /*b870*/  FADD.FTZ R0, R177, R0 ;  /* 0x00000000b1007221 */ /* 0x000fe80000010000 */
[C---:B---3--:R-:W-:Y:S08]  /*b880*/  HMMA.16816.F32 R44, R172.reuse, R12, R44 ;  /* 0x0000000cac2c723c */ /* 0x048ff0000000182c */
[C---:B------:R-:W-:Y:S01]  /*b890*/  HMMA.16816.F32 R48, R172.reuse, R14, R48 ;  /* 0x0000000eac30723c */ /* 0x040fe20000001830 */
[----:B------:R-:W3:Y:S07]  /*b8a0*/  LDSM.16.MT88.4 R12, [R243+0x4000] ;  /* 0x00400000f30c783b */ /* 0x000eee0000004200 */
[C---:B-1----:R-:W-:Y:S08]  /*b8b0*/  HMMA.16816.F32 R52, R172.reuse, R4, R52 ;  /* 0x00000004ac34723c */ /* 0x042ff00000001834 */
[C---:B------:R-:W-:Y:S01]  /*b8c0*/  HMMA.16816.F32 R56, R172.reuse, R6, R56 ;  /* 0x00000006ac38723c */ /* 0x040fe20000001838 */
[----:B------:R-:W1:Y:S07]  /*b8d0*/  LDSM.16.MT88.4 R4, [R245+0x4000] ;  /* 0x00400000f504783b */ /* 0x000e6e0000004200 */
[C---:B-----5:R-:W-:Y:S08]  /*b8e0*/  HMMA.16816.F32 R60, R172.reuse, R8, R60 ;  /* 0x00000008ac3c723c */ /* 0x060ff0000000183c */
[C---:B------:R-:W-:Y:S01]  /*b8f0*/  HMMA.16816.F32 R64, R172.reuse, R10, R64 ;  /* 0x0000000aac40723c */ /* 0x040fe20000001840 */
[----:B------:R-:W5:Y:S07]  /*b900*/  LDSM.16.MT88.4 R8, [R244+0x4000] ;  /* 0x00400000f408783b */ /* 0x000f6e0000004200 */
        /* <DEDUP_REMOVED lines=16> */
[C---:B------:R-:W-:Y:S08]  /*ba10*/  HMMA.16816.F32 R112, R172.reuse, R10, R112 ;  /* 0x0000000aac70723c */ /* 0x040ff00000001870 */
[C---:B---3--:R-:W-:Y:S08]  /*ba20*/  HMMA.16816.F32 R116, R172.reuse, R12, R116 ;  /* 0x0000000cac74723c */ /* 0x048ff00000001874 */
[C---:B------:R-:W-:Y:S08]  /*ba30*/  HMMA.16816.F32 R120, R172.reuse, R14, R120 ;  /* 0x0000000eac78723c */ /* 0x040ff00000001878 */
[C---:B-1----:R-:W-:Y:S08]  /*ba40*/  HMMA.16816.F32 R124, R172.reuse, R4, R124 ;  /* 0x00000004ac7c723c */ /* 0x042ff0000000187c */
[----:B------:R-:W-:Y:S04]  /*ba50*/  HMMA.16816.F32 R128, R172, R6, R128 ;  /* 0x00000006ac80723c */ /* 0x000fe80000001880 */
[C---:B----4-:R-:W-:Y:S02]  /*ba60*/  IADD3 R2, R132.reuse, -0x1, RZ ;  /* 0xffffffff84027810 */ /* 0x050fe40007ffe0ff */
[----:B--2---:R-:W-:Y:S02]  /*ba70*/  ISETP.GT.AND P0, PT, R132, R136, PT ;  /* 0x000000888400720c */ /* 0x004fe40003f04270 */
[----:B------:R-:W-:Y:S01]  /*ba80*/  MOV R136, R3 ;  /* 0x0000000300887202 */ /* 0x000fe20000000f00 */
[----:B------:R-:W-:Y:S04]  /*ba90*/  STL [R1+0x38], R2 ;  /* 0x0000380201007387 */ /* 0x000fe80000100800 */
[----:B------:R1:W-:Y:S02]  /*baa0*/  STL [R1+0x5c], R0 ;  /* 0x00005c0001007387 */ /* 0x0003e40000100800 */
[----:B-1----:R-:W-:Y:S05]  /*bab0*/  MOV R0, R2 ;  /* 0x0000000200007202 */ /* 0x002fea0000000f00 */
[----:B------:R1:W-:Y:S02]  /*bac0*/  STL [R1+0x38], R0 ;  /* 0x0000380001007387 */ /* 0x0003e40000100800 */
[----:B-1----:R-:W-:-:S05]  /*bad0*/  @P0 BRA `(.L_x_528) ;  /* 0xffffc14000000947 */ /* 0x002fca000383ffff */
.L_x_505:
[----:B------:R-:W3:Y:S01]  /*bae0*/  LDL R0, [R1+0xac] ;  /* 0x0000ac0001007983 */ /* 0x000ee20000100800 */
[----:B--2---:R-:W-:-:S03]  /*baf0*/  IMAD.MOV.U32 R2, RZ, RZ, c[0x0][0x2c4] ;  /* 0x0000b100ff027624 */ /* 0x004fc600078e00ff */
[----:B-1----:R-:W2:Y:S04]  /*bb00*/  LDL R4, [R1+0x74] ;  /* 0x0000740001047983 */ /* 0x002ea80000100800 */
[----:B------:R-:W2:Y:S01]  /*bb10*/  LDL R3, [R1+0x78] ;  /* 0x0000780001037983 */ /* 0x000ea20000100800 */
[----:B------:R-:W-:Y:S01]  /*bb20*/  ISETP.NE.AND P0, PT, R2, 0x1, PT ;  /* 0x000000010200780c */ /* 0x000fe20003f05270 */
[----:B------:R-:W-:Y:S01]  /*bb30*/  IMAD.MOV.U32 R5, RZ, RZ, c[0x0][0x32c] ;  /* 0x0000cb00ff057624 */ /* 0x000fe200078e00ff */
[----:B---3--:R-:W-:-:S11]  /*bb40*/  IADD3 R0, R0, 0x7f, RZ ;  /* 0x0000007f00007810 */ /* 0x008fd60007ffe0ff */
[----:B------:R-:W-:-:S05]  /*bb50*/  @P0 IMAD.HI.U32 R2, R0, c[0x0][0x2c8], RZ ;  /* 0x0000b20000020a27 */ /* 0x000fca00078e00ff */
[----:B------:R-:W-:Y:S02]  /*bb60*/  @P0 SHF.R.U32.HI R0, RZ, c[0x0][0x2cc], R2 ;  /* 0x0000b300ff000a19 */ /* 0x000fe40000011602 */
[----:B------:R-:W-:Y:S02]  /*bb70*/  ISETP.GE.AND P0, PT, R5, 0x1, PT ;  /* 0x000000010500780c */ /* 0x000fe40003f06270 */
[----:B--2---:R-:W-:-:S05]  /*bb80*/  IADD3 R2, R3, 0x1, -R4 ;  /* 0x0000000103027810 */ /* 0x004fca0007ffe804 */
[----:B------:R-:W-:-:S05]  /*bb90*/  IMAD.IADD R0, R2, 0x1, R0 ;  /* 0x0000000102007824 */ /* 0x000fca00078e0200 */
[----:B------:R-:W-:Y:S01]  /*bba0*/  IADD3 R2, R0, -c[0x0][0x324], RZ ;  /* 0x8000c90000027a10 */ /* 0x000fe20007ffe0ff */
[----:B------:R-:W-:Y:S05]  /*bbb0*/  @!P0 BRA `(.L_x_529) ;  /* 0x0000011000008947 */ /* 0x000fea0003800000 */
[----:B------:R-:W-:Y:S01]  /*bbc0*/  ISETP.GT.AND P0, PT, R0, -0x1, PT ;  /* 0xffffffff0000780c */ /* 0x000fe20003f04270 */
[----:B------:R-:W-:-:S12]  /*bbd0*/  BSSY B0, `(.L_x_530) ;  /* 0x000000d000007945 */ /* 0x000fd80003800000 */
        /* <DEDUP_REMOVED lines=8> */
.L_x_531:
[----:B------:R-:W-:-:S04]  /*bc60*/  MOV R3, 0x1 ;  /* 0x0000000100037802 */ /* 0x000fc80000000f00 */
[----:B------:R-:W-:-:S13]  /*bc70*/  ISETP.NE.AND P0, PT, R3, c[0x0][0x32c], PT ;  /* 0x0000cb0003007a0c */ /* 0x000fda0003f05270 */
[----:B------:R-:W-:-:S05]  /*bc80*/  @P0 IMAD.HI.U32 R3, R0, c[0x0][0x330], RZ ;  /* 0x0000cc0000030a27 */ /* 0x000fca00078e00ff */
[----:B------:R-:W-:Y:S02]  /*bc90*/  @P0 SHF.R.U32.HI R0, RZ, c[0x0][0x334], R3 ;  /* 0x0000cd00ff000a19 */ /* 0x000fe40000011603 */
.L_x_532:
[----:B------:R-:W-:Y:S05]  /*bca0*/  BSYNC B0 ;  /* 0x0000000000007941 */ /* 0x000fea0003800000 */
.L_x_530:
[----:B------:R-:W-:-:S05]  /*bcb0*/  IMAD R0, R0, c[0x0][0x32c], RZ ;  /* 0x0000cb0000007a24 */ /* 0x000fca00078e02ff */
[----:B------:R-:W-:Y:S02]  /*bcc0*/  IMNMX R2, R2, R0, !PT ;  /* 0x0000000002027217 */ /* 0x000fe40007800200 */
.L_x_529:
[----:B------:R-:W2:Y:S04]  /*bcd0*/  LDL R0, [R1+0x38] ;  /* 0x0000380001007983 */ /* 0x000ea80000100800 */
[----:B------:R-:W3:Y:S01]  /*bce0*/  LDL R4, [R1+0x70] ;  /* 0x0000700001047983 */ /* 0x000ee20000100800 */
[----:B------:R-:W-:-:S05]  /*bcf0*/  IADD3 R2, R2, 0x2f, RZ ;  /* 0x0000002f02027810 */ /* 0x000fca0007ffe0ff */
[----:B------:R-:W-:-:S04]  /*bd00*/  IMAD.HI R2, R2, 0x2aaaaaab, RZ ;  /* 0x2aaaaaab02027827 */ /* 0x000fc800078e02ff */
[----:B--2---:R-:W-:Y:S01]  /*bd10*/  IMAD.MOV.U32 R3, RZ, RZ, R0 ;  /* 0x000000ffff037224 */ /* 0x004fe200078e0000 */
[----:B------:R-:W-:-:S04]  /*bd20*/  SHF.R.U32.HI R0, RZ, 0x1f, R2 ;  /* 0x0000001fff007819 */ /* 0x000fc80000011602 */
[----:B------:R-:W-:-:S04]  /*bd30*/  LEA.HI.SX32 R0, R2, R0, 0x1d ;  /* 0x0000000002007211 */ /* 0x000fc800078feaff */
[----:B---3--:R-:W-:-:S04]  /*bd40*/  IMNMX R4, R4, R0, !PT ;  /* 0x0000000004047217 */ /* 0x008fc80007800200 */
[----:B------:R-:W-:Y:S01]  /*bd50*/  ISETP.GE.AND P0, PT, R3, R4, PT ;  /* 0x000000040300720c */ /* 0x000fe20003f06270 */
[----:B------:R1:W-:-:S12]  /*bd60*/  STL [R1+0x80], R4 ;  /* 0x0000800401007387 */ /* 0x0003d80000100800 */
[----:B------:R-:W-:Y:S05]  /*bd70*/  @!P0 BRA `(.L_x_533) ;  /* 0x0000324000008947 */ /* 0x000fea0003800000 */
.L_x_546:
[----:B-1----:R-:W2:Y:S01]  /*bd80*/  LDL R4, [R1+0x14] ;  /* 0x0000140001047983 */ /* 0x002ea20000100800 */
[----:B------:R-:W-:Y:S04]  /*bd90*/  DEPBAR.LE SB0, 0x0 ;  /* 0x000080000000791a */ /* 0x000fe80000000000 */
[----:B------:R-:W3:Y:S01]  /*bda0*/  LDL R2, [R1+0x38] ;  /* 0x0000380001027983 */ /* 0x000ee20000100800 */
[----:B------:R-:W-:Y:S01]  /*bdb0*/  WARPSYNC 0xffffffff ;  /* 0xffffffff00007948 */ /* 0x000fe20003800000 */
[----:B------:R-:W-:Y:S01]  /*bdc0*/  BSSY B0, `(.L_x_534) ;  /* 0x0000061000007945 */ /* 0x000fe20003800000 */
[----:B------:R-:W-:Y:S01]  /*bdd0*/  MOV R135, R134 ;  /* 0x0000008600877202 */ /* 0x000fe20000000f00 */
[----:B------:R-:W4:Y:S04]  /*bde0*/  LDL R3, [R1+0x18] ;  /* 0x0000180001037983 */ /* 0x000f280000100800 */
[----:B------:R-:W3:Y:S04]  /*bdf0*/  LDL R0, [R1+0x70] ;  /* 0x0000700001007983 */ /* 0x000ee80000100800 */
[----:B------:R-:W-:Y:S06]  /*be00*/  BAR.SYNC.DEFER_BLOCKING 0x0 ;  /* 0x0000000000007b1d */ /* 0x000fec0000010000 */
[----:B------:R1:W1:Y:S04]  /*be10*/  LDSM.16.M88.4 R8, [R240] ;  /* 0x00000000f008783b */ /* 0x0002680000000200 */
[----:B------:R1:W1:Y:S04]  /*be20*/  LDSM.16.M88.4 R16, [R240+0x800] ;  /* 0x00080000f010783b */ /* 0x0002680000000200 */
[----:B------:R1:W1:Y:S04]  /*be30*/  LDSM.16.M88.4 R24, [R240+0x1000] ;  /* 0x00100000f018783b */ /* 0x0002680000000200 */
[----:B------:R1:W1:Y:S04]  /*be40*/  LDSM.16.M88.4 R136, [R247] ;  /* 0x00000000f788783b */ /* 0x0002680000000200 */
[----:B--2---:R2:W1:Y:S04]  /*be50*/  LDSM.16.M88.4 R172, [R4] ;  /* 0x0000000004ac783b */ /* 0x0044680000000200 */
[----:B----4-:R2:W4:Y:S01]  /*be60*/  LDSM.16.M88.4 R176, [R3] ;  /* 0x0000000003b0783b */ /* 0x0105220000000200 */
[----:B---3--:R-:W-:Y:S11]  /*be70*/  ISETP.GT.AND P0, PT, R0, R2, PT ;  /* 0x000000020000720c */ /* 0x008ff60003f04270 */
[----:B------:R-:W-:Y:S02]  /*be80*/  @!UPT UIADD3 URZ, URZ, URZ, URZ ;  /* 0x0000003f3f3ff290 */ /* 0x000fe4000fffe03f */
[----:B------:R-:W-:-:S05]  /*be90*/  @P0 BRA `(.L_x_535) ;  /* 0x0000053000000947 */ /* 0x000fca0003800000 */
[----:B--2---:R-:W2:Y:S04]  /*bea0*/  LDL R4, [R1+0x34] ;  /* 0x0000340001047983 */ /* 0x004ea80000100800 */
[----:B------:R-:W3:Y:S04]  /*beb0*/  LDL R12, [R1+0x30] ;  /* 0x00003000010c7983 */ /* 0x000ee80000100800 */
[----:B------:R-:W5:Y:S04]  /*bec0*/  LDL.64 R6, [R1+0x98] ;  /* 0x0000980001067983 */ /* 0x000f680000100a00 */
[----:B----4-:R-:W4:Y:S01]  /*bed0*/  LDL R5, [R1+0xa4] ;  /* 0x0000a40001057983 */ /* 0x010f220000100800 */
        /* <DEDUP_REMOVED lines=8> */
[----:B-----5:R-:W-:Y:S03]  /*bf60*/  IADD3 R0, P0, R6, R2, RZ ;  /* 0x0000000206007210 */ /* 0x020fe60007f1e0ff */
[----:B------:R-:W-:Y:S05]  /*bf70*/  IMAD R4, R12, c[0x0][0x21c], R4 ;  /* 0x000087000c047a24 */ /* 0x000fea00078e0204 */
[----:B----4-:R-:W-:Y:S02]  /*bf80*/  IADD3.X R2, R5, R3, R4, P0, !PT ;  /* 0x0000000305027210 */ /* 0x010fe400007fe404 */
[C---:B------:R-:W-:Y:S04]  /*bf90*/  LEA R12, P0, R0.reuse, c[0x0][0x1f8], 0x1 ;  /* 0x00007e00000c7a11 */ /* 0x040fe800078008ff */
[----:B------:R-:W-:Y:S01]  /*bfa0*/  LEA.HI.X R5, R0, c[0x0][0x1fc], R2, 0x1, P0 ;  /* 0x00007f0000057a11 */ /* 0x000fe200000f0c02 */
[----:B------:R-:W-:-:S06]  /*bfb0*/  BRA.DIV ~URZ, `(.L_x_536) ;  /* 0x0000dfc27f007947 */ /* 0x000fcc000b800000 */
[----:B------:R2:W3:Y:S02]  /*bfc0*/  SHFL.IDX PT, R4, R5, RZ, 0x181f ;  /* 0x00181fff05047589 */ /* 0x0004e400000e0000 */
.L_x_655:
[----:B------:R-:W-:-:S05]  /*bfd0*/  BRA.DIV ~URZ, `(.L_x_537) ;  /* 0x0000e0327f007947 */ /* 0x000fca000b800000 */
[----:B------:R4:W2:Y:S02]  /*bfe0*/  SHFL.IDX PT, R0, R12, RZ, 0x181f ;  /* 0x00181fff0c007589 */ /* 0x0008a400000e0000 */
.L_x_656:
        /* <DEDUP_REMOVED lines=38> */
.L_x_657:
        /* <DEDUP_REMOVED lines=24> */
.L_x_535:
[----:B------:R-:W-:Y:S05]  /*c3d0*/  BSYNC B0 ;  /* 0x0000000000007941 */ /* 0x000fea0003800000 */
.L_x_534:
[----:B------:R-:W0:Y:S01]  /*c3e0*/  LDGDEPBAR ;  /* 0x00000000000079af */ /* 0x000e220000000000 */
[----:B------:R-:W-:Y:S01]  /*c3f0*/  WARPSYNC 0xffffffff ;  /* 0xffffffff00007948 */ /* 0x000fe20003800000 */
[C---:B-12---:R-:W-:Y:S01]  /*c400*/  HMMA.16816.F32 R4, R164.reuse, R8, RZ ;  /* 0x00000008a404723c */ /* 0x046fe200000018ff */
[----:B------:R-:W-:Y:S03]  /*c410*/  BSSY B0, `(.L_x_539) ;  /* 0x0000110000007945 */ /* 0x000fe60003800000 */
[----:B------:R-:W2:Y:S04]  /*c420*/  LDL R0, [R1] ;  /* 0x0000000001007983 */ /* 0x000ea80000100800 */
[C---:B------:R-:W-:Y:S02]  /*c430*/  HMMA.16816.F32 R8, R164.reuse, R10, RZ ;  /* 0x0000000aa408723c */ /* 0x040fe400000018ff */
[----:B------:R-:W3:Y:S06]  /*c440*/  LDL R2, [R1+0x4] ;  /* 0x0000040001027983 */ /* 0x000eec0000100800 */
[C---:B------:R-:W-:Y:S01]  /*c450*/  HMMA.16816.F32 R12, R164.reuse, R16, RZ ;  /* 0x00000010a40c723c */ /* 0x040fe200000018ff */
[----:B------:R-:W5:Y:S07]  /*c460*/  LDL R3, [R1+0x8] ;  /* 0x0000080001037983 */ /* 0x000f6e0000100800 */
        /* <DEDUP_REMOVED lines=8> */
[----:B------:R-:W4:Y:S07]  /*c4f0*/  LDSM.16.M88.4 R172, [R242+0x800] ;  /* 0x00080000f2ac783b */ /* 0x000f2e0000000200 */
[C---:B----4-:R-:W-:Y:S08]  /*c500*/  HMMA.16816.F32 R20, R168.reuse, R176, R20 ;  /* 0x000000b0a814723c */ /* 0x050ff00000001814 */
[----:B------:R-:W-:Y:S01]  /*c510*/  HMMA.16816.F32 R24, R168, R178, R24 ;  /* 0x000000b2a818723c */ /* 0x000fe20000001818 */
[----:B------:R-:W4:Y:S07]  /*c520*/  LDSM.16.M88.4 R176, [R242+0x1000] ;  /* 0x00100000f2b0783b */ /* 0x000f2e0000000200 */
[C---:B-1----:R-:W-:Y:S08]  /*c530*/  HMMA.16816.F32 R4, R184.reuse, R136, R4 ;  /* 0x00000088b804723c */ /* 0x042ff00000001804 */
[C---:B------:R-:W-:Y:S01]  /*c540*/  HMMA.16816.F32 R8, R184.reuse, R138, R8 ;  /* 0x0000008ab808723c */ /* 0x040fe20000001808 */
[----:B------:R-:W1:Y:S07]  /*c550*/  LDSM.16.M88.4 R136, [R241] ;  /* 0x00000000f188783b */ /* 0x000e6e0000000200 */
[C---:B------:R-:W-:Y:S08]  /*c560*/  HMMA.16816.F32 R12, R184.reuse, R172, R12 ;  /* 0x000000acb80c723c */ /* 0x040ff0000000180c */
[C---:B------:R-:W-:Y:S01]  /*c570*/  HMMA.16816.F32 R16, R184.reuse, R174, R16 ;  /* 0x000000aeb810723c */ /* 0x040fe20000001810 */
[----:B------:R-:W1:Y:S07]  /*c580*/  LDSM.16.M88.4 R172, [R241+0x800] ;  /* 0x00080000f1ac783b */ /* 0x000e6e0000000200 */
[C---:B----4-:R-:W-:Y:S08]  /*c590*/  HMMA.16816.F32 R20, R184.reuse, R176, R20 ;  /* 0x000000b0b814723c */ /* 0x050ff00000001814 */
[----:B------:R-:W-:Y:S01]  /*c5a0*/  HMMA.16816.F32 R24, R184, R178, R24 ;  /* 0x000000b2b818723c */ /* 0x000fe20000001818 */
[----:B------:R-:W4:Y:S07]  /*c5b0*/  LDSM.16.M88.4 R176, [R241+0x1000] ;  /* 0x00100000f1b0783b */ /* 0x000f2e0000000200 */
[C---:B-1----:R-:W-:Y:S08]  /*c5c0*/  HMMA.16816.F32 R4, R188.reuse, R136, R4 ;  /* 0x00000088bc04723c */ /* 0x042ff00000001804 */
[C---:B------:R-:W-:Y:S01]  /*c5d0*/  HMMA.16816.F32 R8, R188.reuse, R138, R8 ;  /* 0x0000008abc08723c */ /* 0x040fe20000001808 */
[----:B------:R-:W1:Y:S07]  /*c5e0*/  LDSM.16.M88.4 R136, [R240+0x1800] ;  /* 0x00180000f088783b */ /* 0x000e6e0000000200 */
        /* <DEDUP_REMOVED lines=11> */
[----:B------:R-:W1:Y:S07]  /*c6a0*/  LDSM.16.M88.4 R172, [R248] ;  /* 0x00000000f8ac783b */ /* 0x000e6e0000000200 */
[C---:B----4-:R-:W-:Y:S08]  /*c6b0*/  HMMA.16816.F32 R20, R192.reuse, R176, R20 ;  /* 0x000000b0c014723c */ /* 0x050ff00000001814 */
[----:B------:R-:W-:Y:S01]  /*c6c0*/  HMMA.16816.F32 R24, R192, R178, R24 ;  /* 0x000000b2c018723c */ /* 0x000fe20000001818 */
[----:B------:R-:W4:Y:S07]  /*c6d0*/  LDSM.16.M88.4 R176, [R249] ;  /* 0x00000000f9b0783b */ /* 0x000f2e0000000200 */
[C---:B-1----:R-:W-:Y:S08]  /*c6e0*/  HMMA.16816.F32 R4, R196.reuse, R136, R4 ;  /* 0x00000088c404723c */ /* 0x042ff00000001804 */
[C---:B------:R-:W-:Y:S01]  /*c6f0*/  HMMA.16816.F32 R8, R196.reuse, R138, R8 ;  /* 0x0000008ac408723c */ /* 0x040fe20000001808 */
[----:B------:R-:W1:Y:S07]  /*c700*/  LDSM.16.M88.4 R136, [R242+0x1800] ;  /* 0x00180000f288783b */ /* 0x000e6e0000000200 */
[C---:B------:R-:W-:Y:S08]  /*c710*/  HMMA.16816.F32 R12, R196.reuse, R172, R12 ;  /* 0x000000acc40c723c */ /* 0x040ff0000000180c */
[C---:B------:R-:W-:Y:S01]  /*c720*/  HMMA.16816.F32 R16, R196.reuse, R174, R16 ;  /* 0x000000aec410723c */ /* 0x040fe20000001810 */
[----:B------:R-:W2:Y:S07]  /*c730*/  LDSM.16.M88.4 R172, [R242+0x2000] ;  /* 0x00200000f2ac783b */ /* 0x000eae0000000200 */
[C---:B----4-:R-:W-:Y:S08]  /*c740*/  HMMA.16816.F32 R20, R196.reuse, R176, R20 ;  /* 0x000000b0c414723c */ /* 0x050ff00000001814 */
[----:B------:R-:W-:Y:S01]  /*c750*/  HMMA.16816.F32 R24, R196, R178, R24 ;  /* 0x000000b2c418723c */ /* 0x000fe20000001818 */
[----:B------:R-:W4:Y:S07]  /*c760*/  LDSM.16.M88.4 R176, [R242+0x2800] ;  /* 0x00280000f2b0783b */ /* 0x000f2e0000000200 */
[C---:B-1----:R-:W-:Y:S08]  /*c770*/  HMMA.16816.F32 R4, R200.reuse, R136, R4 ;  /* 0x00000088c804723c */ /* 0x042ff00000001804 */
[C---:B------:R-:W-:Y:S01]  /*c780*/  HMMA.16816.F32 R8, R200.reuse, R138, R8 ;  /* 0x0000008ac808723c */ /* 0x040fe20000001808 */
[----:B------:R-:W1:Y:S07]  /*c790*/  LDSM.16.M88.4 R136, [R241+0x1800] ;  /* 0x00180000f188783b */ /* 0x000e6e0000000200 */
[C---:B--2---:R-:W-:Y:S08]  /*c7a0*/  HMMA.16816.F32 R12, R200.reuse, R172, R12 ;  /* 0x000000acc80c723c */ /* 0x044ff0000000180c */
        /* <DEDUP_REMOVED lines=16> */
[----:B------:R1:W3:Y:S07]  /*c8b0*/  LDSM.16.M88.4 R136, [R0] ;  /* 0x000000000088783b */ /* 0x0002ee0000000200 */
[C---:B--2---:R-:W-:Y:S08]  /*c8c0*/  HMMA.16816.F32 R12, R208.reuse, R172, R12 ;  /* 0x000000acd00c723c */ /* 0x044ff0000000180c */
[C---:B------:R-:W-:Y:S01]  /*c8d0*/  HMMA.16816.F32 R16, R208.reuse, R174, R16 ;  /* 0x000000aed010723c */ /* 0x040fe20000001810 */
[----:B------:R-:W2:Y:S07]  /*c8e0*/  LDSM.16.M88.4 R172, [R251] ;  /* 0x00000000fbac783b */ /* 0x000eae0000000200 */
[C---:B----4-:R-:W-:Y:S01]  /*c8f0*/  HMMA.16816.F32 R20, R208.reuse, R176, R20 ;  /* 0x000000b0d014723c */ /* 0x050fe20000001814 */
[----:B-1----:R-:W4:Y:S07]  /*c900*/  LDL R0, [R1+0xc] ;  /* 0x00000c0001007983 */ /* 0x002f2e0000100800 */
[----:B------:R-:W-:Y:S01]  /*c910*/  HMMA.16816.F32 R24, R208, R178, R24 ;  /* 0x000000b2d018723c */ /* 0x000fe20000001818 */
[----:B------:R-:W1:Y:S07]  /*c920*/  LDSM.16.M88.4 R176, [R252] ;  /* 0x00000000fcb0783b */ /* 0x000e6e0000000200 */
[C---:B---3--:R-:W-:Y:S08]  /*c930*/  HMMA.16816.F32 R4, R212.reuse, R136, R4 ;  /* 0x00000088d404723c */ /* 0x048ff00000001804 */
[C---:B------:R-:W-:Y:S01]  /*c940*/  HMMA.16816.F32 R8, R212.reuse, R138, R8 ;  /* 0x0000008ad408723c */ /* 0x040fe20000001808 */
[----:B------:R-:W3:Y:S07]  /*c950*/  LDSM.16.M88.4 R136, [R242+0x3000] ;  /* 0x00300000f288783b */ /* 0x000eee0000000200 */
[C---:B--2---:R-:W-:Y:S08]  /*c960*/  HMMA.16816.F32 R12, R212.reuse, R172, R12 ;  /* 0x000000acd40c723c */ /* 0x044ff0000000180c */
[C---:B------:R-:W-:Y:S01]  /*c970*/  HMMA.16816.F32 R16, R212.reuse, R174, R16 ;  /* 0x000000aed410723c */ /* 0x040fe20000001810 */
[----:B------:R-:W2:Y:S07]  /*c980*/  LDSM.16.M88.4 R172, [R242+0x3800] ;  /* 0x00380000f2ac783b */ /* 0x000eae0000000200 */
[C---:B-1----:R-:W-:Y:S08]  /*c990*/  HMMA.16816.F32 R20, R212.reuse, R176, R20 ;  /* 0x000000b0d414723c */ /* 0x042ff00000001814 */
[----:B------:R-:W-:Y:S01]  /*c9a0*/  HMMA.16816.F32 R24, R212, R178, R24 ;  /* 0x000000b2d418723c */ /* 0x000fe20000001818 */
[----:B------:R-:W1:Y:S07]  /*c9b0*/  LDSM.16.M88.4 R176, [R242+0x4000] ;  /* 0x00400000f2b0783b */ /* 0x000e6e0000000200 */
        /* <DEDUP_REMOVED lines=16> */
[----:B------:R-:W-:Y:S08]  /*cac0*/  HMMA.16816.F32 R24, R220, R178, R24 ;  /* 0x000000b2dc18723c */ /* 0x000ff00000001818 */
[C---:B---3--:R-:W-:Y:S08]  /*cad0*/  HMMA.16816.F32 R4, R224.reuse, R136, R4 ;  /* 0x00000088e004723c */ /* 0x048ff00000001804 */
[C---:B------:R-:W-:Y:S01]  /*cae0*/  HMMA.16816.F32 R8, R224.reuse, R138, R8 ;  /* 0x0000008ae008723c */ /* 0x040fe20000001808 */
[----:B------:R-:W1:Y:S07]  /*caf0*/  LDSM.16.M88.4 R136, [R240+0x5800] ;  /* 0x00580000f088783b */ /* 0x000e6e0000000200 */
[C---:B--2---:R-:W-:Y:S08]  /*cb00*/  HMMA.16816.F32 R12, R224.reuse, R172, R12 ;  /* 0x000000ace00c723c */ /* 0x044ff0000000180c */
[C---:B------:R-:W-:Y:S01]  /*cb10*/  HMMA.16816.F32 R16, R224.reuse, R174, R16 ;  /* 0x000000aee010723c */ /* 0x040fe20000001810 */
[----:B-----5:R-:W-:Y:S07]  /*cb20*/  LDSM.16.M88.4 R172, [R3] ;  /* 0x0000000003ac783b */ /* 0x020fee0000000200 */
[C---:B-1----:R-:W-:Y:S08]  /*cb30*/  HMMA.16816.F32 R20, R224.reuse, R136, R20 ;  /* 0x00000088e014723c */ /* 0x042ff00000001814 */
[----:B------:R-:W-:Y:S01]  /*cb40*/  HMMA.16816.F32 R24, R224, R138, R24 ;  /* 0x0000008ae018723c */ /* 0x000fe20000001818 */
[----:B------:R1:W-:Y:S06]  /*cb50*/  LDSM.16.M88.4 R136, [R2] ;  /* 0x000000000288783b */ /* 0x0003ec0000000200 */
[----:B-1----:R-:W2:Y:S06]  /*cb60*/  LDL R2, [R1+0x38] ;  /* 0x0000380001027983 */ /* 0x002eac0000100800 */
[----:B----4-:R1:W3:Y:S06]  /*cb70*/  LDSM.16.M88.4 R176, [R0] ;  /* 0x0000000000b0783b */ /* 0x0102ec0000000200 */
[----:B-1----:R-:W2:Y:S01]  /*cb80*/  LDL R0, [R1+0x70] ;  /* 0x0000700001007983 */ /* 0x002ea20000100800 */
[C---:B---3--:R-:W-:Y:S08]  /*cb90*/  HMMA.16816.F32 R4, R228.reuse, R176, R4 ;  /* 0x000000b0e404723c */ /* 0x048ff00000001804 */
        /* <DEDUP_REMOVED lines=25> */
[----:B--2---:R-:W-:Y:S11]  /*cd30*/  ISETP.GT.AND P0, PT, R2, R0, PT ;  /* 0x000000000200720c */ /* 0x004ff60003f04270 */
[----:B------:R-:W-:Y:S02]  /*cd40*/  @!UPT UIADD3 URZ, URZ, URZ, URZ ;  /* 0x0000003f3f3ff290 */ /* 0x000fe4000fffe03f */
[----:B------:R-:W-:-:S05]  /*cd50*/  @!P0 BRA `(.L_x_540) ;  /* 0x000007b000008947 */ /* 0x000fca0003800000 */
[----:B------:R-:W2:Y:S01]  /*cd60*/  LDL R3, [R1+0x84] ;  /* 0x0000840001037983 */ /* 0x000ea20000100800 */
[----:B------:R-:W-:Y:S02]  /*cd70*/  IMAD.MOV.U32 R132, RZ, RZ, c[0x0][0x2b8] ;  /* 0x0000ae00ff847624 */ /* 0x000fe400078e00ff */
[----:B------:R-:W-:Y:S01]  /*cd80*/  IMAD.MOV.U32 R136, RZ, RZ, RZ ;  /* 0x000000ffff887224 */ /* 0x000fe200078e00ff */
        /* <DEDUP_REMOVED lines=17> */
[C---:B------:R-:W-:Y:S04]  /*cea0*/  @!P1 LEA R2, P0, R3.reuse, c[0x0][0x2a0], 0x2 ;  /* 0x0000a80003029a11 */ /* 0x040fe800078010ff */
        /* <DEDUP_REMOVED lines=10> */
[----:B------:R-:W-:Y:S04]  /*cf50*/  IMAD.WIDE.U32 R2, R136, c[0x0][0x1f0], R2 ;  /* 0x00007c0088027a25 */ /* 0x000fe800078e0002 */
[----:B--2---:R-:W-:Y:S01]  /*cf60*/  IMAD R132, R0, c[0x0][0x1f0], RZ ;  /* 0x00007c0000847a24 */ /* 0x004fe200078e02ff */
[----:B------:R-:W-:Y:S03]  /*cf70*/  IADD3 R0, P0, R172, R2, RZ ;  /* 0x00000002ac007210 */ /* 0x000fe60007f1e0ff */
[----:B------:R-:W-:Y:S05]  /*cf80*/  IMAD R132, R136, c[0x0][0x1f4], R132 ;  /* 0x00007d0088847a24 */ /* 0x000fea00078e0284 */
[----:B------:R-:W-:Y:S02]  /*cf90*/  IADD3.X R2, R137, R3, R132, P0, !PT ;  /* 0x0000000389027210 */ /* 0x000fe400007fe484 */
[C---:B------:R-:W-:Y:S04]  /*cfa0*/  LEA R172, P0, R0.reuse, c[0x0][0x1c8], 0x1 ;  /* 0x0000720000ac7a11 */ /* 0x040fe800078008ff */
[----:B------:R-:W-:Y:S02]  /*cfb0*/  LEA.HI.X R137, R0, c[0x0][0x1cc], R2, 0x1, P0 ;  /* 0x0000730000897a11 */ /* 0x000fe400000f0c02 */
[----:B-1----:R-:W-:Y:S04]  /*cfc0*/  SHF.R.S32.HI R136, RZ, 0x1f, R138 ;  /* 0x0000001fff887819 */ /* 0x002fe8000001148a */
[----:B------:R-:W-:Y:S04]  /*cfd0*/  LEA.HI R136, R136, R138, RZ, 0x3 ;  /* 0x0000008a88887211 */ /* 0x000fe800078f18ff */
[----:B------:R-:W-:Y:S04]  /*cfe0*/  SHF.R.S32.HI R136, RZ, 0x3, R136 ;  /* 0x00000003ff887819 */ /* 0x000fe80000011488 */
[----:B------:R-:W-:Y:S04]  /*cff0*/  IADD3 R136, -R136, 0x30, RZ ;  /* 0x0000003088887810 */ /* 0x000fe80007ffe1ff */
[----:B------:R-:W-:Y:S01]  /*d000*/  ISETP.GE.AND P0, PT, R136, 0x1, PT ;  /* 0x000000018800780c */ /* 0x000fe20003f06270 */
[----:B------:R-:W-:-:S10]  /*d010*/  BRA.DIV ~URZ, `(.L_x_541) ;  /* 0x0000d1927f007947 */ /* 0x000fd4000b800000 */
[----:B------:R1:W2:Y:S02]  /*d020*/  SHFL.IDX PT, R132, R137, RZ, 0x181f ;  /* 0x00181fff89847589 */ /* 0x0002a400000e0000 */
.L_x_658:
[----:B------:R-:W-:-:S05]  /*d030*/  BRA.DIV ~URZ, `(.L_x_542) ;  /* 0x0000d2027f007947 */ /* 0x000fca000b800000 */
[----:B------:R3:W4:Y:S02]  /*d040*/  SHFL.IDX PT, R0, R172, RZ, 0x181f ;  /* 0x00181fffac007589 */ /* 0x00072400000e0000 */
.L_x_659:
        /* <DEDUP_REMOVED lines=40> */
.L_x_660:
[----:B------:R-:W5:Y:S04]  /*d2d0*/  LDL R136, [R1+0xc8] ;  /* 0x0000c80001887983 */ /* 0x000f680000100800 */
[----:B--2---:R-:W2:Y:S04]  /*d2e0*/  LDL R179, [R1+0x40] ;  /* 0x0000400001b37983 */ /* 0x004ea80000100800 */
        /* <DEDUP_REMOVED lines=11> */
[----:B-1---5:R-:W-:Y:S05]  /*d3a0*/  @P0 IADD3 R136, P1, R0, R136, RZ ;  /* 0x0000008800880210 */ /* 0x022fea0007f3e0ff */
[----:B--2---:R-:W-:Y:S01]  /*d3b0*/  @P0 IMAD.X R137, R132, 0x1, R179, P1 ;  /* 0x0000000184890824 */ /* 0x004fe200008e06b3 */
        /* <DEDUP_REMOVED lines=21> */
.L_x_540:
[----:B------:R-:W-:Y:S05]  /*d510*/  BSYNC B0 ;  /* 0x0000000000007941 */ /* 0x000fea0003800000 */
.L_x_539:
[----:B-1----:R-:W-:Y:S01]  /*d520*/  FMNMX.FTZ R2, R4, R134, !PT ;  /* 0x0000008604027209 */ /* 0x002fe20007810000 */
        /* <DEDUP_REMOVED lines=26> */
.L_x_661:
[----:B-12---:R-:W-:Y:S01]  /*d6d0*/  FMNMX.FTZ R132, R132, R0, !PT ;  /* 0x0000000084847209 */ /* 0x006fe20007810000 */
[----:B------:R-:W-:-:S05]  /*d6e0*/  BRA.DIV ~URZ, `(.L_x_545) ;  /* 0x0000cd327f007947 */ /* 0x000fca000b800000 */
[----:B------:R-:W1:Y:S02]  /*d6f0*/  SHFL.BFLY PT, R0, R132, 0x1, 0x1f ;  /* 0x0c201f0084007f89 */ /* 0x000e6400000e0000 */
[----:B-1----:R-:W-:Y:S02]  /*d700*/  FMNMX.FTZ R134, R132, R0, !PT ;  /* 0x0000000084867209 */ /* 0x002fe40007810000 */
[----:B------:R-:W1:Y:S02]  /*d710*/  SHFL.BFLY PT, R0, R136, 0x2, 0x1f ;  /* 0x0c401f0088007f89 */ /* 0x000e6400000e0000 */
[----:B-1----:R-:W-:Y:S05]  /*d720*/  FMNMX.FTZ R132, R136, R0, !PT ;  /* 0x0000000088847209 */ /* 0x002fea0007810000 */
[----:B------:R1:W2:Y:S02]  /*d730*/  SHFL.BFLY PT, R0, R132, 0x1, 0x1f ;  /* 0x0c201f0084007f89 */ /* 0x0002a400000e0000 */
.L_x_662:
[----:B------:R-:W3:Y:S01]  /*d740*/  LDL.LU R137, [R1+0x60] ;  /* 0x0000600001897983 */ /* 0x000ee20000300800 */
[----:B--2---:R-:W-:Y:S01]  /*d750*/  FMNMX.FTZ R3, R0, R132, !PT ;  /* 0x0000008400037209 */ /* 0x004fe20007810000 */
[C---:B-1----:R-:W-:Y:S01]  /*d760*/  FMUL.FTZ R132, R134.reuse, c[0x0][0x2d0] ;  /* 0x0000b40086847a20 */ /* 0x042fe20000410000 */
[----:B------:R-:W-:Y:S01]  /*d770*/  WARPSYNC 0xffffffff ;  /* 0xffffffff00007948 */ /* 0x000fe20003800000 */
[----:B------:R-:W2:Y:S01]  /*d780*/  LDL.LU R139, [R1+0x5c] ;  /* 0x00005c00018b7983 */ /* 0x000ea20000300800 */
        /* <DEDUP_REMOVED lines=15> */
[----:B------:R-:W-:Y:S03]  /*d880*/  FFMA.FTZ R132, R25, c[0x0][0x2d0], -R132 ;  /* 0x0000b40019847a23 */ /* 0x000fe60000010884 */
[----:B------:R-:W1:Y:S10]  /*d890*/  MUFU.EX2 R8, R135 ;  /* 0x0000008700087308 */ /* 0x000e740000000800 */
[----:B------:R-:W-:Y:S10]  /*d8a0*/  MUFU.EX2 R13, R5 ;  /* 0x00000005000d7308 */ /* 0x000ff40000000800 */
[----:B------:R4:W5:Y:S10]  /*d8b0*/  MUFU.EX2 R12, R4 ;  /* 0x00000004000c7308 */ /* 0x0009740000000800 */
[----:B------:R-:W-:Y:S01]  /*d8c0*/  MUFU.EX2 R132, R132 ;  /* 0x0000008400847308 */ /* 0x000fe20000000800 */
[----:B----4-:R-:W-:Y:S04]  /*d8d0*/  FMUL.FTZ R4, R3, c[0x0][0x2d0] ;  /* 0x0000b40003047a20 */ /* 0x010fe80000410000 */
        /* <DEDUP_REMOVED lines=10> */
[----:B------:R-:W-:Y:S01]  /*d980*/  FFMA.FTZ R182, R22, c[0x0][0x2d0], -R4 ;  /* 0x0000b40016b67a23 */ /* 0x000fe20000010804 */
[----:B-1----:R-:W-:Y:S01]  /*d990*/  F2FP.PACK_AB R136, R8, R9 ;  /* 0x000000090888723e */ /* 0x002fe200000000ff */
[----:B------:R-:W-:Y:S01]  /*d9a0*/  FMUL.FTZ R25, R2, R141 ;  /* 0x0000008d02197220 */ /* 0x000fe20000410000 */
[----:B-----5:R-:W-:Y:S01]  /*d9b0*/  F2FP.PACK_AB R138, R12, R13 ;  /* 0x0000000d0c8a723e */ /* 0x020fe200000000ff */
[C---:B------:R-:W-:Y:S02]  /*d9c0*/  FMUL.FTZ R17, R2.reuse, R149 ;  /* 0x0000009502117220 */ /* 0x040fe40000410000 */
        /* <DEDUP_REMOVED lines=53> */
[C---:B---3--:R-:W-:Y:S02]  /*dd20*/  FFMA.FTZ R0, R2.reuse, R137, R9 ;  /* 0x0000008902007223 */ /* 0x048fe40000010009 */
[C---:B------:R-:W-:Y:S01]  /*dd30*/  FMUL.FTZ R9, R2.reuse, R157 ;  /* 0x0000009d02097220 */ /* 0x040fe20000410000 */
[----:B------:R-:W-:Y:S01]  /*dd40*/  MOV R157, R20 ;  /* 0x00000014009d7202 */ /* 0x000fe20000000f00 */
[----:B------:R-:W-:Y:S01]  /*dd50*/  FMUL.FTZ R20, R2, R144 ;  /* 0x0000009002147220 */ /* 0x000fe20000410000 */
[----:B------:R-:W-:Y:S01]  /*dd60*/  MUFU.EX2 R137, R6 ;  /* 0x0000000600897308 */ /* 0x000fe20000000800 */
[----:B------:R-:W3:Y:S01]  /*dd70*/  LDL R144, [R1+0x10] ;  /* 0x0000100001907983 */ /* 0x000ee20000100800 */
[----:B------:R-:W-:Y:S02]  /*dd80*/  FADD.FTZ R5, R8, R0 ;  /* 0x0000000008057221 */ /* 0x000fe40000010000 */
[----:B------:R-:W-:Y:S02]  /*dd90*/  FADD.FTZ R0, -R3, R133 ;  /* 0x0000008503007221 */ /* 0x000fe40000010100 */
[----:B------:R-:W-:Y:S02]  /*dda0*/  FADD.FTZ R5, R13, R5 ;  /* 0x000000050d057221 */ /* 0x000fe40000010000 */
[----:B------:R-:W-:Y:S02]  /*ddb0*/  FMUL.FTZ R0, R0, c[0x0][0x2d0] ;  /* 0x0000b40000007a20 */ /* 0x000fe40000410000 */
[----:B------:R-:W-:Y:S02]  /*ddc0*/  FADD.FTZ R180, R12, R5 ;  /* 0x000000050cb47221 */ /* 0x000fe40000010000 */
[C---:B------:R-:W-:Y:S01]  /*ddd0*/  FMUL.FTZ R5, R2.reuse, R161 ;  /* 0x000000a102057220 */ /* 0x040fe20000410000 */
[----:B------:R-:W-:Y:S01]  /*dde0*/  MOV R161, R24 ;  /* 0x0000001800a17202 */ /* 0x000fe20000000f00 */
[----:B------:R-:W1:Y:S01]  /*ddf0*/  MUFU.EX2 R0, R0 ;  /* 0x0000000000007308 */ /* 0x000e620000000800 */
[----:B------:R-:W-:Y:S02]  /*de00*/  FMUL.FTZ R24, R2, R140 ;  /* 0x0000008c02187220 */ /* 0x000fe40000410000 */
[----:B------:R-:W-:Y:S02]  /*de10*/  FFMA.FTZ R133, R10, c[0x0][0x2d0], -R4 ;  /* 0x0000b4000a857a23 */ /* 0x000fe40000010804 */
[C---:B------:R-:W-:Y:S02]  /*de20*/  FMUL.FTZ R12, R2.reuse, R152 ;  /* 0x00000098020c7220 */ /* 0x040fe40000410000 */
[C---:B------:R-:W-:Y:S02]  /*de30*/  FMUL.FTZ R13, R2.reuse, R153 ;  /* 0x00000099020d7220 */ /* 0x040fe40000410000 */
[C---:B------:R-:W-:Y:S01]  /*de40*/  FMUL.FTZ R4, R2.reuse, R160 ;  /* 0x000000a002047220 */ /* 0x040fe20000410000 */
[----:B------:R-:W-:Y:S01]  /*de50*/  MUFU.EX2 R152, R133 ;  /* 0x0000008500987308 */ /* 0x000fe20000000800 */
[----:B------:R-:W-:Y:S01]  /*de60*/  MOV R160, R16 ;  /* 0x0000001000a07202 */ /* 0x000fe20000000f00 */
[C---:B------:R-:W-:Y:S02]  /*de70*/  FMUL.FTZ R16, R2.reuse, R148 ;  /* 0x0000009402107220 */ /* 0x040fe40000410000 */
[C---:B------:R-:W-:Y:S01]  /*de80*/  FMUL.FTZ R8, R2.reuse, R156 ;  /* 0x0000009c02087220 */ /* 0x040fe20000410000 */
[----:B------:R-:W-:Y:S01]  /*de90*/  MOV R156, R21 ;  /* 0x00000015009c7202 */ /* 0x000fe20000000f00 */
[----:B------:R-:W-:Y:S01]  /*dea0*/  FMUL.FTZ R21, R2, R145 ;  /* 0x0000009102157220 */ /* 0x000fe20000410000 */
[----:B------:R-:W-:Y:S02]  /*deb0*/  MOV R145, R157 ;  /* 0x0000009d00917202 */ /* 0x000fe40000000f00 */
[----:B------:R-:W-:Y:S01]  /*dec0*/  MOV R157, R156 ;  /* 0x0000009c009d7202 */ /* 0x000fe20000000f00 */
[----:B------:R-:W4:Y:S01]  /*ded0*/  MUFU.EX2 R153, R135 ;  /* 0x0000008700997308 */ /* 0x000f220000000800 */
[----:B------:R-:W-:Y:S02]  /*dee0*/  MOV R156, R161 ;  /* 0x000000a1009c7202 */ /* 0x000fe40000000f00 */
[----:B------:R-:W-:Y:S01]  /*def0*/  MOV R161, R160 ;  /* 0x000000a000a17202 */ /* 0x000fe20000000f00 */
[C---:B-1----:R-:W-:Y:S02]  /*df00*/  FMUL.FTZ R26, R0.reuse, R142 ;  /* 0x0000008e001a7220 */ /* 0x042fe40000410000 */
[C---:B------:R-:W-:Y:S02]  /*df10*/  FMUL.FTZ R27, R0.reuse, R143 ;  /* 0x0000008f001b7220 */ /* 0x040fe40000410000 */
[----:B------:R-:W1:Y:S01]  /*df20*/  LDSM.16.MT88.4 R140, [R243] ;  /* 0x00000000f38c783b */ /* 0x000e620000004200 */
[C---:B--2---:R-:W-:Y:S01]  /*df30*/  FFMA.FTZ R148, R0.reuse, R139, R137 ;  /* 0x0000008b00947223 */ /* 0x044fe20000010089 */
[----:B------:R-:W-:Y:S01]  /*df40*/  F2FP.PACK_AB R137, R149, R137 ;  /* 0x000000899589723e */ /* 0x000fe200000000ff */
        /* <DEDUP_REMOVED lines=9> */
[----:B----4-:R-:W-:Y:S01]  /*dfe0*/  F2FP.PACK_AB R139, R153, R152 ;  /* 0x00000098998b723e */ /* 0x010fe200000000ff */
        /* <DEDUP_REMOVED lines=14> */
[C---:B------:R-:W-:Y:S01]  /*e0d0*/  FMUL.FTZ R46, R0.reuse, R46 ;  /* 0x0000002e002e7220 */ /* 0x040fe20000410000 */
[C---:B-1----:R-:W-:Y:S05]  /*e0e0*/  HMMA.16816.F32 R4, R136.reuse, R140, R4 ;  /* 0x0000008c8804723c */ /* 0x042fea0000001804 */
[C---:B------:R-:W-:Y:S02]  /*e0f0*/  FMUL.FTZ R47, R0.reuse, R47 ;  /* 0x0000002f002f7220 */ /* 0x040fe40000410000 */
[C---:B------:R-:W-:Y:S01]  /*e100*/  FMUL.FTZ R50, R0.reuse, R50 ;  /* 0x0000003200327220 */ /* 0x040fe20000410000 */
[C---:B------:R-:W-:Y:S01]  /*e110*/  HMMA.16816.F32 R8, R136.reuse, R142, R8 ;  /* 0x0000008e8808723c */ /* 0x040fe20000001808 */
[----:B------:R-:W1:Y:S01]  /*e120*/  LDSM.16.MT88.4 R140, [R245] ;  /* 0x00000000f58c783b */ /* 0x000e620000004200 */
[----:B------:R-:W-:Y:S02]  /*e130*/  MUFU.EX2 R154, R173 ;  /* 0x000000ad009a7308 */ /* 0x000fe40000000800 */
        /* <DEDUP_REMOVED lines=10> */
[----:B------:R-:W2:Y:S01]  /*e1e0*/  MUFU.EX2 R160, R174 ;  /* 0x000000ae00a07308 */ /* 0x000ea20000000800 */
[C---:B------:R-:W-:Y:S02]  /*e1f0*/  FMUL.FTZ R70, R0.reuse, R70 ;  /* 0x0000004600467220 */ /* 0x040fe40000410000 */
[C---:B------:R-:W-:Y:S02]  /*e200*/  FMUL.FTZ R71, R0.reuse, R71 ;  /* 0x0000004700477220 */ /* 0x040fe40000410000 */
[C---:B------:R-:W-:Y:S02]  /*e210*/  FMUL.FTZ R74, R0.reuse, R74 ;  /* 0x0000004a004a7220 */ /* 0x040fe40000410000 */
[C---:B------:R-:W-:Y:S02]  /*e220*/  FMUL.FTZ R75, R0.reuse, R75 ;  /* 0x0000004b004b7220 */ /* 0x040fe40000410000 */
[C---:B------:R-:W-:Y:S01]  /*e230*/  FMUL.FTZ R78, R0.reuse, R78 ;  /* 0x0000004e004e7220 */ /* 0x040fe20000410000 */
[----:B------:R2:W-:Y:S01]  /*e240*/  MUFU.EX2 R178, R182 ;  /* 0x000000b600b27308 */ /* 0x0005e20000000800 */
[C---:B------:R-:W-:Y:S02]  /*e250*/  FMUL.FTZ R79, R0.reuse, R79 ;  /* 0x0000004f004f7220 */ /* 0x040fe40000410000 */
[C---:B------:R-:W-:Y:S02]  /*e260*/  FMUL.FTZ R82, R0.reuse, R82 ;  /* 0x0000005200527220 */ /* 0x040fe40000410000 */
[C---:B------:R-:W-:Y:S02]  /*e270*/  FMUL.FTZ R83, R0.reuse, R83 ;  /* 0x0000005300537220 */ /* 0x040fe40000410000 */
[C---:B------:R-:W-:Y:S01]  /*e280*/  FMUL.FTZ R86, R0.reuse, R86 ;  /* 0x0000005600567220 */ /* 0x040fe20000410000 */
[C---:B-1----:R-:W-:Y:S02]  /*e290*/  HMMA.16816.F32 R12, R136.reuse, R140, R12 ;  /* 0x0000008c880c723c */ /* 0x042fe4000000180c */
[----:B------:R-:W1:Y:S01]  /*e2a0*/  MUFU.EX2 R179, R181 ;  /* 0x000000b500b37308 */ /* 0x000e620000000800 */
[C---:B------:R-:W-:Y:S02]  /*e2b0*/  FMUL.FTZ R87, R0.reuse, R87 ;  /* 0x0000005700577220 */ /* 0x040fe40000410000 */
[C---:B------:R-:W-:Y:S02]  /*e2c0*/  FMUL.FTZ R90, R0.reuse, R90 ;  /* 0x0000005a005a7220 */ /* 0x040fe40000410000 */
[C---:B------:R-:W-:Y:S01]  /*e2d0*/  FMUL.FTZ R91, R0.reuse, R91 ;  /* 0x0000005b005b7220 */ /* 0x040fe20000410000 */
[C---:B------:R-:W-:Y:S01]  /*e2e0*/  HMMA.16816.F32 R16, R136.reuse, R142, R16 ;  /* 0x0000008e8810723c */ /* 0x040fe20000001810 */
[----:B------:R-:W4:Y:S03]  /*e2f0*/  LDSM.16.MT88.4 R140, [R244] ;  /* 0x00000000f48c783b */ /* 0x000f260000004200 */
[C---:B------:R-:W-:Y:S01]  /*e300*/  FMUL.FTZ R94, R0.reuse, R94 ;  /* 0x0000005e005e7220 */ /* 0x040fe20000410000 */
[----:B------:R5:W-:Y:S01]  /*e310*/  MUFU.EX2 R176, R183 ;  /* 0x000000b700b07308 */ /* 0x000be20000000800 */
[C---:B------:R-:W-:Y:S02]  /*e320*/  FMUL.FTZ R95, R0.reuse, R95 ;  /* 0x0000005f005f7220 */ /* 0x040fe40000410000 */
[C---:B------:R-:W-:Y:S01]  /*e330*/  FMUL.FTZ R98, R0.reuse, R98 ;  /* 0x0000006200627220 */ /* 0x040fe20000410000 */
[----:B--2---:R-:W-:Y:S03]  /*e340*/  MOV R182, R160 ;  /* 0x000000a000b67202 */ /* 0x004fe60000000f00 */
[C---:B------:R-:W-:Y:S02]  /*e350*/  FMUL.FTZ R99, R0.reuse, R99 ;  /* 0x0000006300637220 */ /* 0x040fe40000410000 */
[C---:B------:R-:W-:Y:S02]  /*e360*/  FMUL.FTZ R102, R0.reuse, R102 ;  /* 0x0000006600667220 */ /* 0x040fe40000410000 */
[C---:B------:R-:W-:Y:S02]  /*e370*/  FMUL.FTZ R103, R0.reuse, R103 ;  /* 0x0000006700677220 */ /* 0x040fe40000410000 */
[C---:B------:R-:W-:Y:S01]  /*e380*/  FMUL.FTZ R106, R0.reuse, R106 ;  /* 0x0000006a006a7220 */ /* 0x040fe20000410000 */
[----:B-1----:R-:W-:Y:S01]  /*e390*/  F2FP.PACK_AB R173, R179, R178 ;  /* 0x000000b2b3ad723e */ /* 0x002fe200000000ff */
[C---:B------:R-:W-:Y:S01]  /*e3a0*/  FMUL.FTZ R107, R0.reuse, R107 ;  /* 0x0000006b006b7220 */ /* 0x040fe20000410000 */
[----:B------:R-:W-:Y:S01]  /*e3b0*/  MOV R181, R155 ;  /* 0x0000009b00b57202 */ /* 0x000fe20000000f00 */
[C---:B------:R-:W-:Y:S02]  /*e3c0*/  FMUL.FTZ R110, R0.reuse, R110 ;  /* 0x0000006e006e7220 */ /* 0x040fe40000410000 */
[C---:B------:R-:W-:Y:S02]  /*e3d0*/  FMUL.FTZ R111, R0.reuse, R111 ;  /* 0x0000006f006f7220 */ /* 0x040fe40000410000 */
[C---:B------:R-:W-:Y:S02]  /*e3e0*/  FMUL.FTZ R114, R0.reuse, R114 ;  /* 0x0000007200727220 */ /* 0x040fe40000410000 */
[C---:B------:R-:W-:Y:S01]  /*e3f0*/  FMUL.FTZ R115, R0.reuse, R115 ;  /* 0x0000007300737220 */ /* 0x040fe20000410000 */
[----:B-----5:R-:W-:Y:S01]  /*e400*/  MOV R183, R154 ;  /* 0x0000009a00b77202 */ /* 0x020fe20000000f00 */
[C---:B------:R-:W-:Y:S02]  /*e410*/  FMUL.FTZ R118, R0.reuse, R118 ;  /* 0x0000007600767220 */ /* 0x040fe40000410000 */
[C---:B------:R-:W-:Y:S02]  /*e420*/  FMUL.FTZ R119, R0.reuse, R119 ;  /* 0x0000007700777220 */ /* 0x040fe40000410000 */
[C---:B------:R-:W-:Y:S02]  /*e430*/  FMUL.FTZ R122, R0.reuse, R122 ;  /* 0x0000007a007a7220 */ /* 0x040fe40000410000 */
[C---:B------:R-:W-:Y:S02]  /*e440*/  FMUL.FTZ R123, R0.reuse, R123 ;  /* 0x0000007b007b7220 */ /* 0x040fe40000410000 */
[C---:B------:R-:W-:Y:S02]  /*e450*/  FMUL.FTZ R126, R0.reuse, R126 ;  /* 0x0000007e007e7220 */ /* 0x040fe40000410000 */
[C---:B------:R-:W-:Y:S01]  /*e460*/  FMUL.FTZ R127, R0.reuse, R127 ;  /* 0x0000007f007f7220 */ /* 0x040fe20000410000 */
[C---:B----4-:R-:W-:Y:S03]  /*e470*/  HMMA.16816.F32 R20, R136.reuse, R140, R20 ;  /* 0x0000008c8814723c */ /* 0x050fe60000001814 */
[C---:B------:R-:W-:Y:S02]  /*e480*/  FMUL.FTZ R130, R0.reuse, R130 ;  /* 0x0000008200827220 */ /* 0x040fe40000410000 */
[----:B------:R-:W-:Y:S02]  /*e490*/  FMUL.FTZ R131, R0, R131 ;  /* 0x0000008300837220 */ /* 0x000fe40000410000 */
[----:B------:R-:W-:Y:S01]  /*e4a0*/  FADD.FTZ R0, R133, R180 ;  /* 0x000000b485007221 */ /* 0x000fe20000010000 */
[C---:B------:R-:W-:Y:S04]  /*e4b0*/  HMMA.16816.F32 R24, R136.reuse, R142, R24 ;  /* 0x0000008e8818723c */ /* 0x040fe80000001818 */
[----:B------:R-:W-:Y:S01]  /*e4c0*/  FADD.FTZ R0, R2, R0 ;  /* 0x0000000002007221 */ /* 0x000fe20000010000 */
[----:B------:R-:W-:Y:S01]  /*e4d0*/  MOV R180, R146 ;  /* 0x0000009200b47202 */ /* 0x000fe20000000f00 */
[----:B---3--:R1:W2:Y:S02]  /*e4e0*/  LDSM.16.MT88.4 R140, [R144] ;  /* 0x00000000908c783b */ /* 0x0082a40000004200 */
[----:B-1----:R-:W1:Y:S10]  /*e4f0*/  MUFU.EX2 R144, R177 ;  /* 0x000000b100907308 */ /* 0x002e740000000800 */
[----:B------:R-:W3:Y:S01]  /*e500*/  MUFU.EX2 R177, R161 ;  /* 0x000000a100b17308 */ /* 0x000ee20000000800 */
[C---:B--2---:R-:W-:Y:S03]  /*e510*/  HMMA.16816.F32 R28, R136.reuse, R140, R28 ;  /* 0x0000008c881c723c */ /* 0x044fe6000000181c */
[----:B-1----:R-:W-:Y:S05]  /*e520*/  FADD.FTZ R0, R144, R0 ;  /* 0x0000000090007221 */ /* 0x002fea0000010000 */
[C---:B------:R-:W-:Y:S01]  /*e530*/  HMMA.16816.F32 R32, R136.reuse, R142, R32 ;  /* 0x0000008e8820723c */ /* 0x040fe20000001820 */
[----:B------:R-:W1:Y:S03]  /*e540*/  LDSM.16.MT88.4 R140, [R243+0x1800] ;  /* 0x00180000f38c783b */ /* 0x000e660000004200 */
[----:B------:R-:W-:Y:S01]  /*e550*/  FADD.FTZ R0, R135, R0 ;  /* 0x0000000087007221 */ /* 0x000fe20000010000 */
[----:B---3--:R-:W-:Y:S03]  /*e560*/  F2FP.PACK_AB R175, R177, R176 ;  /* 0x000000b0b1af723e */ /* 0x008fe600000000ff */
        /* <DEDUP_REMOVED lines=35> */
[----:B------:R-:W1:Y:S06]  /*e7a0*/  LDSM.16.MT88.4 R140, [R243+0x800] ;  /* 0x00080000f38c783b */ /* 0x000e6c0000004200 */
[----:B------:R-:W-:Y:S02]  /*e7b0*/  F2FP.PACK_AB R138, R135, R144 ;  /* 0x00000090878a723e */ /* 0x000fe400000000ff */
[----:B------:R-:W2:Y:S01]  /*e7c0*/  LDSM.16.MT88.4 R144, [R245+0x800] ;  /* 0x00080000f590783b */ /* 0x000ea20000004200 */
[----:B------:R-:W3:Y:S02]  /*e7d0*/  MUFU.EX2 R135, R156 ;  /* 0x0000009c00877308 */ /* 0x000ee40000000800 */
[----:B------:R-:W-:Y:S02]  /*e7e0*/  F2FP.PACK_AB R136, R2, R133 ;  /* 0x000000850288723e */ /* 0x000fe400000000ff */
[----:B------:R-:W-:Y:S02]  /*e7f0*/  F2FP.PACK_AB R137, R155, R154 ;  /* 0x0000009a9b89723e */ /* 0x000fe400000000ff */
[----:B------:R-:W-:Y:S04]  /*e800*/  F2FP.PACK_AB R139, R180, R160 ;  /* 0x000000a0b48b723e */ /* 0x000fe800000000ff */
[----:B------:R-:W4:Y:S10]  /*e810*/  MUFU.EX2 R133, R162 ;  /* 0x000000a200857308 */ /* 0x000f340000000800 */
[----:B------:R-:W5:Y:S01]  /*e820*/  MUFU.EX2 R2, R157 ;  /* 0x0000009d00027308 */ /* 0x000f620000000800 */
[----:B---3--:R-:W-:Y:S01]  /*e830*/  F2FP.PACK_AB R174, R132, R135 ;  /* 0x0000008784ae723e */ /* 0x008fe200000000ff */
[C---:B-1----:R-:W-:Y:S03]  /*e840*/  HMMA.16816.F32 R4, R136.reuse, R140, R4 ;  /* 0x0000008c8804723c */ /* 0x042fe60000001804 */
[----:B----4-:R-:W-:Y:S05]  /*e850*/  FADD.FTZ R0, R133, R0 ;  /* 0x0000000085007221 */ /* 0x010fea0000010000 */
[C---:B------:R-:W-:Y:S01]  /*e860*/  HMMA.16816.F32 R8, R136.reuse, R142, R8 ;  /* 0x0000008e8808723c */ /* 0x040fe20000001808 */
[----:B------:R-:W1:Y:S03]  /*e870*/  LDSM.16.MT88.4 R140, [R244+0x800] ;  /* 0x00080000f48c783b */ /* 0x000e660000004200 */
[C---:B-----5:R-:W-:Y:S01]  /*e880*/  F2FP.PACK_AB R172, R2.reuse, R133 ;  /* 0x0000008502ac723e */ /* 0x060fe200000000ff */
[----:B------:R-:W-:Y:S03]  /*e890*/  FADD.FTZ R0, R2, R0 ;  /* 0x0000000002007221 */ /* 0x000fe60000010000 */
[C---:B--2---:R-:W-:Y:S01]  /*e8a0*/  HMMA.16816.F32 R12, R136.reuse, R144, R12 ;  /* 0x00000090880c723c */ /* 0x044fe2000000180c */
[----:B------:R-:W-:Y:S03]  /*e8b0*/  LDSM.16.MT88.4 R156, [R243+0x1000] ;  /* 0x00100000f39c783b */ /* 0x000fe60000004200 */
[----:B------:R-:W-:Y:S02]  /*e8c0*/  FADD.FTZ R2, R149, R148 ;  /* 0x0000009495027221 */ /* 0x000fe40000010000 */
[----:B------:R-:W-:Y:S02]  /*e8d0*/  FADD.FTZ R0, R135, R0 ;  /* 0x0000000087007221 */ /* 0x000fe40000010000 */
[C---:B------:R-:W-:Y:S01]  /*e8e0*/  HMMA.16816.F32 R16, R136.reuse, R146, R16 ;  /* 0x000000928810723c */ /* 0x040fe20000001810 */
[----:B------:R-:W2:Y:S03]  /*e8f0*/  LDSM.16.MT88.4 R144, [R246+0x800] ;  /* 0x00080000f690783b */ /* 0x000ea60000004200 */
[----:B------:R-:W-:Y:S05]  /*e900*/  FADD.FTZ R0, R132, R0 ;  /* 0x0000000084007221 */ /* 0x000fea0000010000 */
[----:B------:R-:W-:Y:S08]  /*e910*/  LDSM.16.MT88.4 R148, [R245+0x1000] ;  /* 0x00100000f594783b */ /* 0x000ff00000004200 */
[----:B------:R3:W-:Y:S01]  /*e920*/  STL [R1+0x60], R0 ;  /* 0x0000600001007387 */ /* 0x0007e20000100800 */
[C---:B-1----:R-:W-:Y:S08]  /*e930*/  HMMA.16816.F32 R20, R136.reuse, R140, R20 ;  /* 0x0000008c8814723c */ /* 0x042ff00000001814 */
[C---:B------:R-:W-:Y:S01]  /*e940*/  HMMA.16816.F32 R24, R136.reuse, R142, R24 ;  /* 0x0000008e8818723c */ /* 0x040fe20000001818 */
[----:B------:R-:W1:Y:S07]  /*e950*/  LDSM.16.MT88.4 R140, [R243+0x2000] ;  /* 0x00200000f38c783b */ /* 0x000e6e0000004200 */
[C---:B--2---:R-:W-:Y:S04]  /*e960*/  HMMA.16816.F32 R28, R136.reuse, R144, R28 ;  /* 0x00000090881c723c */ /* 0x044fe8000000181c */
[----:B---3--:R-:W-:Y:S04]  /*e970*/  FADD.FTZ R0, R152, R2 ;  /* 0x0000000298007221 */ /* 0x008fe80000010000 */
        /* <DEDUP_REMOVED lines=38> */
[----:B------:R-:W3:Y:S02]  /*ebe0*/  LDL.LU R133, [R1+0x38] ;  /* 0x0000380001857983 */ /* 0x000ee40000300800 */
[----:B------:R-:W-:Y:S01]  /*ebf0*/  MOV R139, R153 ;  /* 0x00000099008b7202 */ /* 0x000fe20000000f00 */
[C---:B------:R-:W-:Y:S01]  /*ec00*/  HMMA.16816.F32 R160, R172.reuse, R156, R4 ;  /* 0x0000009caca0723c */ /* 0x040fe20000001804 */
[----:B------:R-:W4:Y:S04]  /*ec10*/  LDSM.16.MT88.4 R4, [R246+0x1000] ;  /* 0x00100000f604783b */ /* 0x000f280000004200 */
[----:B------:R-:W-:Y:S03]  /*ec20*/  FADD.FTZ R0, R139, R0 ;  /* 0x000000008b007221 */ /* 0x000fe60000010000 */
[C---:B------:R-:W-:Y:S01]  /*ec30*/  HMMA.16816.F32 R156, R172.reuse, R158, R8 ;  /* 0x0000009eac9c723c */ /* 0x040fe20000001808 */
[----:B------:R-:W5:Y:S03]  /*ec40*/  LDSM.16.MT88.4 R8, [R243+0x2800] ;  /* 0x00280000f308783b */ /* 0x000f660000004200 */
[----:B------:R-:W-:Y:S04]  /*ec50*/  FADD.FTZ R0, R183, R0 ;  /* 0x00000000b7007221 */ /* 0x000fe80000010000 */
[C---:B------:R-:W-:Y:S01]  /*ec60*/  HMMA.16816.F32 R152, R172.reuse, R148, R12 ;  /* 0x00000094ac98723c */ /* 0x040fe2000000180c */
[----:B------:R-:W5:Y:S03]  /*ec70*/  LDSM.16.MT88.4 R12, [R245+0x2800] ;  /* 0x00280000f50c783b */ /* 0x000f660000004200 */
[----:B------:R-:W-:Y:S04]  /*ec80*/  FADD.FTZ R0, R181, R0 ;  /* 0x00000000b5007221 */ /* 0x000fe80000010000 */
[C---:B------:R-:W-:Y:S04]  /*ec90*/  HMMA.16816.F32 R148, R172.reuse, R150, R16 ;  /* 0x00000096ac94723c */ /* 0x040fe80000001810 */
[----:B------:R-:W-:Y:S04]  /*eca0*/  FADD.FTZ R0, R182, R0 ;  /* 0x00000000b6007221 */ /* 0x000fe80000010000 */
[C---:B-1----:R-:W-:Y:S04]  /*ecb0*/  HMMA.16816.F32 R144, R172.reuse, R140, R20 ;  /* 0x0000008cac90723c */ /* 0x042fe80000001814 */
[----:B------:R-:W-:Y:S04]  /*ecc0*/  FADD.FTZ R0, R180, R0 ;  /* 0x00000000b4007221 */ /* 0x000fe80000010000 */
[C---:B------:R-:W-:Y:S04]  /*ecd0*/  HMMA.16816.F32 R140, R172.reuse, R142, R24 ;  /* 0x0000008eac8c723c */ /* 0x040fe80000001818 */
[----:B------:R-:W-:Y:S04]  /*ece0*/  FADD.FTZ R0, R178, R0 ;  /* 0x00000000b2007221 */ /* 0x000fe80000010000 */
[C---:B----4-:R-:W-:Y:S04]  /*ecf0*/  HMMA.16816.F32 R28, R172.reuse, R4, R28 ;  /* 0x00000004ac1c723c */ /* 0x050fe8000000181c */
[----:B------:R-:W-:Y:S04]  /*ed00*/  FADD.FTZ R0, R179, R0 ;  /* 0x00000000b3007221 */ /* 0x000fe80000010000 */
[C---:B------:R-:W-:Y:S01]  /*ed10*/  HMMA.16816.F32 R32, R172.reuse, R6, R32 ;  /* 0x00000006ac20723c */ /* 0x040fe20000001820 */
[----:B------:R-:W1:Y:S03]  /*ed20*/  LDSM.16.MT88.4 R4, [R244+0x2800] ;  /* 0x00280000f404783b */ /* 0x000e660000004200 */
[----:B------:R-:W-:Y:S04]  /*ed30*/  FADD.FTZ R2, R176, R0 ;  /* 0x00000000b0027221 */ /* 0x000fe80000010000 */
[C---:B-----5:R-:W-:Y:S04]  /*ed40*/  HMMA.16816.F32 R36, R172.reuse, R8, R36 ;  /* 0x00000008ac24723c */ /* 0x060fe80000001824 */
[----:B------:R-:W-:Y:S04]  /*ed50*/  FADD.FTZ R2, R177, R2 ;  /* 0x00000002b1027221 */ /* 0x000fe80000010000 */
[C---:B------:R-:W-:Y:S01]  /*ed60*/  HMMA.16816.F32 R40, R172.reuse, R10, R40 ;  /* 0x0000000aac28723c */ /* 0x040fe20000001828 */
[----:B------:R-:W4:Y:S07]  /*ed70*/  LDSM.16.MT88.4 R8, [R246+0x2800] ;  /* 0x00280000f608783b */ /* 0x000f2e0000004200 */
[C---:B------:R-:W-:Y:S08]  /*ed80*/  HMMA.16816.F32 R44, R172.reuse, R12, R44 ;  /* 0x0000000cac2c723c */ /* 0x040ff0000000182c */
[C---:B------:R-:W-:Y:S01]  /*ed90*/  HMMA.16816.F32 R48, R172.reuse, R14, R48 ;  /* 0x0000000eac30723c */ /* 0x040fe20000001830 */
[----:B------:R-:W5:Y:S07]  /*eda0*/  LDSM.16.MT88.4 R12, [R243+0x4000] ;  /* 0x00400000f30c783b */ /* 0x000f6e0000004200 */
[C---:B-1----:R-:W-:Y:S08]  /*edb0*/  HMMA.16816.F32 R52, R172.reuse, R4, R52 ;  /* 0x00000004ac34723c */ /* 0x042ff00000001834 */
[C---:B------:R-:W-:Y:S01]  /*edc0*/  HMMA.16816.F32 R56, R172.reuse, R6, R56 ;  /* 0x00000006ac38723c */ /* 0x040fe20000001838 */
[----:B------:R-:W1:Y:S07]  /*edd0*/  LDSM.16.MT88.4 R4, [R245+0x4000] ;  /* 0x00400000f504783b */ /* 0x000e6e0000004200 */
[C---:B----4-:R-:W-:Y:S08]  /*ede0*/  HMMA.16816.F32 R60, R172.reuse, R8, R60 ;  /* 0x00000008ac3c723c */ /* 0x050ff0000000183c */
[C---:B------:R-:W-:Y:S01]  /*edf0*/  HMMA.16816.F32 R64, R172.reuse, R10, R64 ;  /* 0x0000000aac40723c */ /* 0x040fe20000001840 */
[----:B------:R-:W4:Y:S07]  /*ee00*/  LDSM.16.MT88.4 R8, [R244+0x4000] ;  /* 0x00400000f408783b */ /* 0x000f2e0000004200 */
[C---:B-----5:R-:W-:Y:S08]  /*ee10*/  HMMA.16816.F32 R68, R172.reuse, R12, R68 ;  /* 0x0000000cac44723c */ /* 0x060ff00000001844 */
        /* <DEDUP_REMOVED lines=15> */
[C---:B------:R-:W-:Y:S08]  /*ef10*/  HMMA.16816.F32 R112, R172.reuse, R10, R112 ;  /* 0x0000000aac70723c */ /* 0x040ff00000001870 */
[C---:B-----5:R-:W-:Y:S08]  /*ef20*/  HMMA.16816.F32 R116, R172.reuse, R12, R116 ;  /* 0x0000000cac74723c */ /* 0x060ff00000001874 */
[C---:B------:R-:W-:Y:S08]  /*ef30*/  HMMA.16816.F32 R120, R172.reuse, R14, R120 ;  /* 0x0000000eac78723c */ /* 0x040ff00000001878 */
[C---:B-1----:R-:W-:Y:S08]  /*ef40*/  HMMA.16816.F32 R124, R172.reuse, R4, R124 ;  /* 0x00000004ac7c723c */ /* 0x042ff0000000187c */
[----:B------:R-:W-:Y:S04]  /*ef50*/  HMMA.16816.F32 R128, R172, R6, R128 ;  /* 0x00000006ac80723c */ /* 0x000fe80000001880 */
[C---:B---3--:R-:W-:Y:S02]  /*ef60*/  IADD3 R0, R133.reuse, -0x1, RZ ;  /* 0xffffffff85007810 */ /* 0x048fe40007ffe0ff */
[----:B--2---:R-:W-:Y:S02]  /*ef70*/  ISETP.GT.AND P0, PT, R133, R136, PT ;  /* 0x000000888500720c */ /* 0x004fe40003f04270 */
[----:B------:R-:W-:Y:S01]  /*ef80*/  MOV R133, R3 ;  /* 0x0000000300857202 */ /* 0x000fe20000000f00 */
[----:B------:R1:W-:Y:S04]  /*ef90*/  STL [R1+0x38], R0 ;  /* 0x0000380001007387 */ /* 0x0003e80000100800 */
[----:B------:R1:W-:Y:S06]  /*efa0*/  STL [R1+0x5c], R2 ;  /* 0x00005c0201007387 */ /* 0x0003ec0000100800 */
[----:B-1----:R-:W-:-:S05]  /*efb0*/  @P0 BRA `(.L_x_546) ;  /* 0xffffcdc000000947 */ /* 0x002fca000383ffff */
.L_x_533:
[----:B------:R-:W2:Y:S04]  /*efc0*/  LDL R2, [R1+0x70] ;  /* 0x0000700001027983 */ /* 0x000ea80000100800 */
[----:B------:R-:W2:Y:S02]  /*efd0*/  LDL R0, [R1+0x38] ;  /* 0x0000380001007983 */ /* 0x000ea40000100800 */
[----:B--2---:R-:W-:-:S13]  /*efe0*/  ISETP.GE.AND P0, PT, R0, R2, PT ;  /* 0x000000020000720c */ /* 0x004fda0003f06270 */
[----:B------:R-:W-:Y:S05]  /*eff0*/  @!P0 BRA `(.L_x_547) ;  /* 0x00003cd000008947 */ /* 0x000fea0003800000 */
[----:B------:R-:W-:Y:S02]  /*f000*/  MOV R136, R133 ;  /* 0x0000008500887202 */ /* 0x000fe40000000f00 */
[----:B------:R-:W-:Y:S02]  /*f010*/  MOV R135, R134 ;  /* 0x0000008600877202 */ /* 0x000fe40000000f00 */
.L_x_569:
[----:B-1----:R-:W2:Y:S01]  /*f020*/  LDL R4, [R1+0x34] ;  /* 0x0000340001047983 */ /* 0x002ea20000100800 */
[----:B------:R-:W-:Y:S04]  /*f030*/  DEPBAR.LE SB0, 0x0 ;  /* 0x000080000000791a */ /* 0x000fe80000000000 */
[----:B------:R-:W3:Y:S01]  /*f040*/  LDL R6, [R1+0xa4] ;  /* 0x0000a40001067983 */ /* 0x000ee20000100800 */
[----:B------:R-:W-:Y:S03]  /*f050*/  WARPSYNC 0xffffffff ;  /* 0xffffffff00007948 */ /* 0x000fe60003800000 */
[----:B------:R-:W4:Y:S04]  /*f060*/  LDL R7, [R1+0x30] ;  /* 0x0000300001077983 */ /* 0x000f280000100800 */
[----:B------:R-:W5:Y:S04]  /*f070*/  LDL.64 R8, [R1+0x98] ;  /* 0x0000980001087983 */ /* 0x000f680000100a00 */
[----:B------:R-:W3:Y:S04]  /*f080*/  LDL R12, [R1+0x14] ;  /* 0x00001400010c7983 */ /* 0x000ee80000100800 */
[----:B------:R-:W5:Y:S04]  /*f090*/  LDL R5, [R1+0x18] ;  /* 0x0000180001057983 */ /* 0x000f680000100800 */
[----:B------:R-:W-:Y:S06]  /*f0a0*/  BAR.SYNC.DEFER_BLOCKING 0x0 ;  /* 0x0000000000007b1d */ /* 0x000fec0000010000 */
[----:B------:R1:W1:Y:S04]  /*f0b0*/  LDSM.16.M88.4 R16, [R240+0x800] ;  /* 0x00080000f010783b */ /* 0x0002680000000200 */
[----:B------:R1:W1:Y:S04]  /*f0c0*/  LDSM.16.M88.4 R24, [R240+0x1000] ;  /* 0x00100000f018783b */ /* 0x0002680000000200 */
[----:B------:R1:W1:Y:S01]  /*f0d0*/  LDSM.16.M88.4 R172, [R247] ;  /* 0x00000000f7ac783b */ /* 0x0002620000000200 */
[----:B--2---:R-:W-:Y:S01]  /*f0e0*/  IMAD.WIDE.U32 R2, R4, c[0x0][0x208], RZ ;  /* 0x0000820004027a25 */ /* 0x004fe200078e00ff */
[----:B------:R-:W-:Y:S05]  /*f0f0*/  SHF.R.S32.HI R0, RZ, 0x1f, R4 ;  /* 0x0000001fff007819 */ /* 0x000fea0000011404 */
[----:B------:R-:W-:Y:S04]  /*f100*/  IMAD R0, R0, c[0x0][0x208], RZ ;  /* 0x0000820000007a24 */ /* 0x000fe800078e02ff */
[----:B------:R-:W-:Y:S01]  /*f110*/  IMAD R0, R4, c[0x0][0x20c], R0 ;  /* 0x0000830004007a24 */ /* 0x000fe200078e0200 */
[----:B----4-:R-:W-:Y:S04]  /*f120*/  SHF.R.S32.HI R4, RZ, 0x1f, R7 ;  /* 0x0000001fff047819 */ /* 0x010fe80000011407 */
[----:B------:R-:W-:Y:S01]  /*f130*/  IADD3 R3, R3, R0, RZ ;  /* 0x0000000003037210 */ /* 0x000fe20007ffe0ff */
[----:B------:R-:W-:Y:S01]  /*f140*/  IMAD R4, R4, c[0x0][0x218], RZ ;  /* 0x0000860004047a24 */ /* 0x000fe200078e02ff */
[----:B---3--:R2:W3:Y:S03]  /*f150*/  LDSM.16.M88.4 R176, [R12] ;  /* 0x000000000cb0783b */ /* 0x0084e60000000200 */
[C---:B------:R-:W-:Y:S01]  /*f160*/  IMAD.WIDE.U32 R2, R7.reuse, c[0x0][0x218], R2 ;  /* 0x0000860007027a25 */ /* 0x040fe200078e0002 */
[----:B-----5:R2:W4:Y:S03]  /*f170*/  LDSM.16.M88.4 R180, [R5] ;  /* 0x0000000005b4783b */ /* 0x0205260000000200 */
[----:B------:R-:W-:Y:S01]  /*f180*/  IMAD R4, R7, c[0x0][0x21c], R4 ;  /* 0x0000870007047a24 */ /* 0x000fe200078e0204 */
[----:B------:R-:W-:Y:S02]  /*f190*/  IADD3 R0, P0, R8, R2, RZ ;  /* 0x0000000208007210 */ /* 0x000fe40007f1e0ff */
[----:B------:R2:W1:Y:S02]  /*f1a0*/  LDSM.16.M88.4 R8, [R240] ;  /* 0x00000000f008783b */ /* 0x0004640000000200 */
[----:B------:R-:W-:Y:S02]  /*f1b0*/  IADD3.X R2, R6, R3, R4, P0, !PT ;  /* 0x0000000306027210 */ /* 0x000fe400007fe404 */
[C---:B------:R-:W-:Y:S04]  /*f1c0*/  LEA R7, P0, R0.reuse, c[0x0][0x1f8], 0x1 ;  /* 0x00007e0000077a11 */ /* 0x040fe800078008ff */
[----:B------:R-:W-:Y:S01]  /*f1d0*/  LEA.HI.X R6, R0, c[0x0][0x1fc], R2, 0x1, P0 ;  /* 0x00007f0000067a11 */ /* 0x000fe200000f0c02 */
[----:B------:R-:W-:-:S06]  /*f1e0*/  BRA.DIV ~URZ, `(.L_x_548) ;  /* 0x0000b3027f007947 */ /* 0x000fcc000b800000 */
[----:B------:R2:W4:Y:S02]  /*f1f0*/  SHFL.IDX PT, R0, R6, RZ, 0x181f ;  /* 0x00181fff06007589 */ /* 0x00052400000e0000 */
.L_x_663:
[----:B--2---:R-:W2:Y:S01]  /*f200*/  LDL R5, [R1+0x3c] ;  /* 0x00003c0001057983 */ /* 0x004ea20000100800 */
[----:B------:R-:W-:Y:S03]  /*f210*/  BSSY B0, `(.L_x_549) ;  /* 0x000003e000007945 */ /* 0x000fe60003800000 */
[----:B------:R-:W5:Y:S04]  /*f220*/  LDL R4, [R1+0xc8] ;  /* 0x0000c80001047983 */ /* 0x000f680000100800 */
        /* <DEDUP_REMOVED lines=11> */
[----:B------:R-:W5:Y:S01]  /*f2e0*/  SHFL.IDX PT, R2, R7, RZ, 0x181f ;  /* 0x00181fff07027589 */ /* 0x000f6200000e0000 */
[----:B--2---:R-:W-:Y:S02]  /*f2f0*/  ISETP.GE.AND P5, PT, R5, c[0x0][0x1d4], PT ;  /* 0x0000750005007a0c */ /* 0x004fe40003fa6270 */
[----:B-----5:R-:W-:Y:S05]  /*f300*/  IADD3 R4, P0, R2, R4, RZ ;  /* 0x0000000402047210 */ /* 0x020fea0007f1e0ff */
[----:B----4-:R-:W-:Y:S06]  /*f310*/  IMAD.X R5, R0, 0x1, R133, P0 ;  /* 0x0000000100057824 */ /* 0x010fec00000e0685 */
[----:B------:R-:W-:Y:S01]  /*f320*/  @!PT LDS RZ, [RZ] ;  /* 0x00000000fffff984 */ /* 0x000fe20000000800 */
[----:B------:R-:W-:Y:S01]  /*f330*/  @!PT LDS RZ, [RZ] ;  /* 0x00000000fffff984 */ /* 0x000fe20000000800 */
[----:B---3--:R2:W-:Y:S01]  /*f340*/  LDGSTS.E.BYPASS.LTC128B.128 [R12+0x4080], [R4.64], !P5 ;  /* 0x04080000040c7fae */ /* 0x0085e2000e901d46 */
[----:B------:R-:W-:Y:S02]  /*f350*/  ISETP.GE.AND P4, PT, R22, c[0x0][0x1d4], PT ;  /* 0x0000750016007a0c */ /* 0x000fe40003f86270 */
[----:B------:R-:W-:Y:S02]  /*f360*/  ISETP.GE.AND P3, PT, R14, c[0x0][0x1d4], PT ;  /* 0x000075000e007a0c */ /* 0x000fe40003f66270 */
[----:B------:R-:W3:Y:S01]  /*f370*/  S2R R14, SR_TID.X ;  /* 0x00000000000e7919 */ /* 0x000ee20000002100 */
[----:B------:R-:W-:Y:S02]  /*f380*/  ISETP.GE.AND P2, PT, R13, c[0x0][0x1d4], PT ;  /* 0x000075000d007a0c */ /* 0x000fe40003f46270 */
[----:B--2---:R-:W-:Y:S05]  /*f390*/  IADD3 R4, P0, R2, R132, RZ ;  /* 0x0000008402047210 */ /* 0x004fea0007f1e0ff */
[----:B------:R-:W-:Y:S05]  /*f3a0*/  IMAD.X R5, R0, 0x1, R23, P0 ;  /* 0x0000000100057824 */ /* 0x000fea00000e0617 */
[----:B------:R2:W-:Y:S01]  /*f3b0*/  LDGSTS.E.BYPASS.LTC128B.128 [R12+0x5880], [R4.64], !P4 ;  /* 0x05880000040c7fae */ /* 0x0005e2000e101d46 */
[----:B---3--:R-:W-:Y:S02]  /*f3c0*/  ISETP.GT.AND P1, PT, R14, 0x7f, PT ;  /* 0x0000007f0e00780c */ /* 0x008fe40003f24270 */
[----:B--2---:R-:W-:Y:S05]  /*f3d0*/  IADD3 R4, P0, R2, R21, RZ ;  /* 0x0000001502047210 */ /* 0x004fea0007f1e0ff */
[----:B------:R-:W-:Y:S01]  /*f3e0*/  IMAD.X R5, R0, 0x1, R20, P0 ;  /* 0x0000000100057824 */ /* 0x000fe200000e0614 */
[----:B------:R-:W-:Y:S04]  /*f3f0*/  IADD3 R2, P0, R2, R3, RZ ;  /* 0x0000000302027210 */ /* 0x000fe80007f1e0ff */
[----:B------:R2:W-:Y:S01]  /*f400*/  LDGSTS.E.BYPASS.LTC128B.128 [R12+0x7080], [R4.64], !P3 ;  /* 0x07080000040c7fae */ /* 0x0005e2000d901d46 */
[----:B------:R-:W-:Y:S05]  /*f410*/  IMAD.X R3, R0, 0x1, R15, P0 ;  /* 0x0000000100037824 */ /* 0x000fea00000e060f */
[----:B------:R2:W-:Y:S01]  /*f420*/  LDGSTS.E.BYPASS.LTC128B.128 [R12+0x8880], [R2.64], !P2 ;  /* 0x08880000020c7fae */ /* 0x0005e2000d101d46 */
[----:B------:R-:W-:-:S05]  /*f430*/  @P1 BRA `(.L_x_550) ;  /* 0x000001b000001947 */ /* 0x000fca0003800000 */
[----:B------:R-:W-:-:S05]  /*f440*/  BRA.DIV ~URZ, `(.L_x_551) ;  /* 0x0000b1327f007947 */ /* 0x000fca000b800000 */
[----:B--2---:R2:W3:Y:S04]  /*f450*/  SHFL.IDX PT, R4, R6, 0x1, 0x181f ;  /* 0x00381f0006047f89 */ /* 0x0044e800000e0000 */
[----:B------:R2:W4:Y:S02]  /*f460*/  SHFL.IDX PT, R0, R7, 0x1, 0x181f ;  /* 0x00381f0007007f89 */ /* 0x00052400000e0000 */
.L_x_664:
[----:B--2---:R-:W2:Y:S04]  /*f470*/  LDL R6, [R1+0xc8] ;  /* 0x0000c80001067983 */ /* 0x004ea80000100800 */
[----:B------:R-:W5:Y:S04]  /*f480*/  LDL R3, [R1+0x40] ;  /* 0x0000400001037983 */ /* 0x000f680000100800 */
[----:B----4-:R-:W4:Y:S04]  /*f490*/  LDL R2, [R1+0xcc] ;  /* 0x0000cc0001027983 */ /* 0x010f280000100800 */
[----:B---3--:R-:W3:Y:S04]  /*f4a0*/  LDL R20, [R1+0x44] ;  /* 0x0000440001147983 */ /* 0x008ee80000100800 */
[----:B------:R-:W3:Y:S04]  /*f4b0*/  LDL R5, [R1+0x2c] ;  /* 0x00002c0001057983 */ /* 0x000ee80000100800 */
[----:B------:R-:W3:Y:S04]  /*f4c0*/  LDL R15, [R1+0xc4] ;  /* 0x0000c400010f7983 */ /* 0x000ee80000100800 */
[----:B------:R-:W3:Y:S04]  /*f4d0*/  LDL R14, [R1+0x48] ;  /* 0x00004800010e7983 */ /* 0x000ee80000100800 */
[----:B------:R-:W3:Y:S04]  /*f4e0*/  LDL R13, [R1+0xb4] ;  /* 0x0000b400010d7983 */ /* 0x000ee80000100800 */
[----:B------:R-:W3:Y:S01]  /*f4f0*/  LDL R12, [R1+0x4c] ;  /* 0x00004c00010c7983 */ /* 0x000ee20000100800 */
[----:B--2---:R-:W-:Y:S05]  /*f500*/  IADD3 R6, P0, R0, R6, RZ ;  /* 0x0000000600067210 */ /* 0x004fea0007f1e0ff */
[----:B-----5:R-:W-:Y:S01]  /*f510*/  IMAD.X R7, R4, 0x1, R3, P0 ;  /* 0x0000000104077824 */ /* 0x020fe200000e0603 */
[----:B----4-:R-:W-:Y:S05]  /*f520*/  IADD3 R2, P0, R0, R2, RZ ;  /* 0x0000000200027210 */ /* 0x010fea0007f1e0ff */
[----:B---3--:R-:W-:Y:S01]  /*f530*/  IMAD.X R3, R4, 0x1, R20, P0 ;  /* 0x0000000104037824 */ /* 0x008fe200000e0614 */
        /* <DEDUP_REMOVED lines=11> */
.L_x_550:
[----:B------:R-:W-:Y:S05]  /*f5f0*/  BSYNC B0 ;  /* 0x0000000000007941 */ /* 0x000fea0003800000 */
.L_x_549:
[----:B------:R-:W0:Y:S01]  /*f600*/  LDGDEPBAR ;  /* 0x00000000000079af */ /* 0x000e220000000000 */
[----:B------:R-:W-:Y:S01]  /*f610*/  WARPSYNC 0xffffffff ;  /* 0xffffffff00007948 */ /* 0x000fe20003800000 */
[C---:B-12---:R-:W-:Y:S01]  /*f620*/  HMMA.16816.F32 R4, R164.reuse, R8, RZ ;  /* 0x00000008a404723c */ /* 0x046fe200000018ff */
[----:B------:R-:W-:Y:S03]  /*f630*/  BSSY B0, `(.L_x_552) ;  /* 0x00000f8000007945 */ /* 0x000fe60003800000 */
[----:B------:R-:W2:Y:S04]  /*f640*/  LDL R2, [R1+0x38] ;  /* 0x0000380001027983 */ /* 0x000ea80000100800 */
[C---:B------:R-:W-:Y:S02]  /*f650*/  HMMA.16816.F32 R8, R164.reuse, R10, RZ ;  /* 0x0000000aa408723c */ /* 0x040fe400000018ff */
[----:B------:R-:W3:Y:S06]  /*f660*/  LDL R0, [R1] ;  /* 0x0000000001007983 */ /* 0x000eec0000100800 */
[C---:B------:R-:W-:Y:S01]  /*f670*/  HMMA.16816.F32 R12, R164.reuse, R16, RZ ;  /* 0x00000010a40c723c */ /* 0x040fe200000018ff */
        /* <DEDUP_REMOVED lines=152> */
[----:B------:R-:W4:Y:S01]  /*10000*/  LDL R134, [R1+0xa0] ;  /* 0x0000a00001867983 */ /* 0x000f220000100800 */
[----:B---3--:R-:W-:Y:S01]  /*10010*/  ISETP.GT.AND P1, PT, R0, 0x2f, PT ;  /* 0x0000002f0000780c */ /* 0x008fe20003f24270 */
[----:B--2---:R-:W-:Y:S05]  /*10020*/  IMAD R2, R2, 0x30, R3 ;  /* 0x0000003002027824 */ /* 0x004fea00078e0203 */
[----:B------:R-:W-:Y:S05]  /*10030*/  IADD3 R2, R2, -0x30, R0 ;  /* 0xffffffd002027810 */ /* 0x000fea0007ffe000 */
[----:B------:R-:W-:Y:S04]  /*10040*/  @P6 IMAD.HI.U32 R3, R2, c[0x0][0x2bc], RZ ;  /* 0x0000af0002036a27 */ /* 0x000fe800078e00ff */
[----:B------:R-:W-:Y:S01]  /*10050*/  IMAD.MOV.U32 R0, RZ, RZ, R2 ;  /* 0x000000ffff007224 */ /* 0x000fe200078e0002 */
[----:B------:R-:W-:Y:S04]  /*10060*/  @P6 SHF.R.U32.HI R0, RZ, c[0x0][0x2c0], R3 ;  /* 0x0000b000ff006a19 */ /* 0x000fe80000011603 */
[C---:B----4-:R-:W-:Y:S04]  /*10070*/  @!P1 IADD3 R3, P0, R0.reuse, R176, RZ ;  /* 0x000000b000039210 */ /* 0x050fe80007f1e0ff */
[----:B-----5:R-:W-:Y:S01]  /*10080*/  @!P1 LEA.HI.X.SX32 R133, R0, R132, 0x1, P0 ;  /* 0x0000008400859211 */ /* 0x020fe200000f0eff */
[----:B------:R-:W-:Y:S01]  /*10090*/  IMAD.MOV R0, RZ, RZ, -R0 ;  /* 0x000000ffff007224 */ /* 0x000fe200078e0a00 */
[C---:B------:R-:W-:Y:S03]  /*100a0*/  @!P1 LEA R132, P0, R3.reuse, c[0x0][0x2a0], 0x2 ;  /* 0x0000a80003849a11 */ /* 0x040fe600078010ff */
[----:B------:R-:W-:Y:S01]  /*100b0*/  IMAD R137, R0, c[0x0][0x2b8], R2 ;  /* 0x0000ae0000897a24 */ /* 0x000fe200078e0202 */
[----:B------:R-:W-:Y:S03]  /*100c0*/  @!P1 LEA.HI.X R133, R3, c[0x0][0x2a4], R133, 0x2, P0 ;  /* 0x0000a90003859a11 */ /* 0x000fe600000f1485 */
[C---:B------:R-:W-:Y:S01]  /*100d0*/  IMAD.WIDE.U32 R2, R137.reuse, c[0x0][0x1e0], RZ ;  /* 0x0000780089027a25 */ /* 0x040fe200078e00ff */
[----:B------:R-:W-:Y:S01]  /*100e0*/  SHF.R.S32.HI R0, RZ, 0x1f, R137 ;  /* 0x0000001fff007819 */ /* 0x000fe20000011489 */
[----:B------:R-:W2:Y:S04]  /*100f0*/  @!P1 LDG.E R172, [R132.64] ;  /* 0x0000000684ac9981 */ /* 0x000ea8000c1e1900 */
[----:B------:R1:W-:Y:S01]  /*10100*/  STL [R1+0x34], R137 ;  /* 0x0000348901007387 */ /* 0x0003e20000100800 */
[----:B------:R-:W-:Y:S04]  /*10110*/  IMAD R0, R0, c[0x0][0x1e0], RZ ;  /* 0x0000780000007a24 */ /* 0x000fe800078e02ff */
[----:B------:R-:W-:Y:S04]  /*10120*/  IMAD R0, R137, c[0x0][0x1e4], R0 ;  /* 0x0000790089007a24 */ /* 0x000fe800078e0200 */
[----:B------:R-:W-:Y:S01]  /*10130*/  IMAD.IADD R3, R3, 0x1, R0 ;  /* 0x0000000103037824 */ /* 0x000fe200078e0200 */
[----:B-1----:R-:W1:Y:S01]  /*10140*/  S2R R137, SR_TID.X ;  /* 0x0000000000897919 */ /* 0x002e620000002100 */
[----:B--2---:R-:W-:Y:S02]  /*10150*/  SHF.R.S32.HI R0, RZ, 0x1f, R172 ;  /* 0x0000001fff007819 */ /* 0x004fe400000114ac */
[----:B------:R-:W-:Y:S01]  /*10160*/  IMAD.WIDE.U32 R2, R172, c[0x0][0x1f0], R2 ;  /* 0x00007c00ac027a25 */ /* 0x000fe200078e0002 */
[----:B------:R2:W-:Y:S03]  /*10170*/  STL [R1+0x30], R172 ;  /* 0x000030ac01007387 */ /* 0x0005e60000100800 */
[----:B------:R-:W-:Y:S01]  /*10180*/  IMAD R132, R0, c[0x0][0x1f0], RZ ;  /* 0x00007c0000847a24 */ /* 0x000fe200078e02ff */
[----:B------:R-:W-:Y:S02]  /*10190*/  IADD3 R0, P0, R138, R2, RZ ;  /* 0x000000028a007210 */ /* 0x000fe40007f1e0ff */
[----:B-1----:R-:W-:Y:S01]  /*101a0*/  SHF.R.S32.HI R138, RZ, 0x1f, R137 ;  /* 0x0000001fff8a7819 */ /* 0x002fe20000011489 */
[----:B------:R-:W-:Y:S03]  /*101b0*/  IMAD R132, R172, c[0x0][0x1f4], R132 ;  /* 0x00007d00ac847a24 */ /* 0x000fe600078e0284 */
[----:B------:R-:W-:Y:S02]  /*101c0*/  LEA.HI R138, R138, R137, RZ, 0x3 ;  /* 0x000000898a8a7211 */ /* 0x000fe400078f18ff */
[----:B------:R-:W-:Y:S02]  /*101d0*/  IADD3.X R2, R134, R3, R132, P0, !PT ;  /* 0x0000000386027210 */ /* 0x000fe400007fe484 */
[----:B------:R-:W-:Y:S02]  /*101e0*/  SHF.R.S32.HI R138, RZ, 0x3, R138 ;  /* 0x00000003ff8a7819 */ /* 0x000fe4000001148a */
[----:B------:R-:W-:Y:S02]  /*101f0*/  LEA R137, P0, R0, c[0x0][0x1c8], 0x1 ;  /* 0x0000720000897a11 */ /* 0x000fe400078008ff */
[----:B------:R-:W-:Y:S02]  /*10200*/  IADD3 R133, -R138, 0x30, RZ ;  /* 0x000000308a857810 */ /* 0x000fe40007ffe1ff */
[----:B------:R-:W-:Y:S02]  /*10210*/  LEA.HI.X R134, R0, c[0x0][0x1cc], R2, 0x1, P0 ;  /* 0x0000730000867a11 */ /* 0x000fe400000f0c02 */
[----:B------:R-:W-:Y:S01]  /*10220*/  ISETP.GE.AND P0, PT, R133, 0x1, PT ;  /* 0x000000018500780c */ /* 0x000fe20003f06270 */
[----:B------:R-:W-:-:S10]  /*10230*/  BRA.DIV ~URZ, `(.L_x_554) ;  /* 0x0000a4527f007947 */ /* 0x000fd4000b800000 */
[----:B------:R1:W3:Y:S02]  /*10240*/  SHFL.IDX PT, R132, R134, RZ, 0x181f ;  /* 0x00181fff86847589 */ /* 0x0002e400000e0000 */
.L_x_665:
[----:B------:R-:W-:-:S05]  /*10250*/  BRA.DIV ~URZ, `(.L_x_555) ;  /* 0x0000a4c27f007947 */ /* 0x000fca000b800000 */
[----:B------:R4:W1:Y:S02]  /*10260*/  SHFL.IDX PT, R0, R137, RZ, 0x181f ;  /* 0x00181fff89007589 */ /* 0x00086400000e0000 */
.L_x_666:
        /* <DEDUP_REMOVED lines=8> */
[----:B------:R-:W3:Y:S01]  /*102f0*/  LDL R173, [R1+0x4c] ;  /* 0x00004c0001ad7983 */ /* 0x000ee20000100800 */
[----:B-1---5:R-:W-:Y:S05]  /*10300*/  @P0 IADD3 R138, P1, R0, R138, RZ ;  /* 0x0000008a008a0210 */ /* 0x022fea0007f3e0ff */
[----:B--2---:R-:W-:Y:S01]  /*10310*/  @P0 IMAD.X R139, R132, 0x1, R3, P1 ;  /* 0x00000001848b0824 */ /* 0x004fe200008e0603 */
[----:B----4-:R-:W-:Y:S05]  /*10320*/  @P0 IADD3 R2, P1, R0, R2, RZ ;  /* 0x0000000200020210 */ /* 0x010fea0007f3e0ff */
[----:B---3--:R-:W-:Y:S01]  /*10330*/  @P0 IMAD.X R3, R132, 0x1, R177, P1 ;  /* 0x0000000184030824 */ /* 0x008fe200008e06b1 */
[----:B------:R-:W-:Y:S01]  /*10340*/  @!PT LDS RZ, [RZ] ;  /* 0x00000000fffff984 */ /* 0x000fe20000000800 */
[----:B------:R-:W-:Y:S01]  /*10350*/  @!PT LDS RZ, [RZ] ;  /* 0x00000000fffff984 */ /* 0x000fe20000000800 */
[----:B------:R-:W-:Y:S01]  /*10360*/  @!PT LDS RZ, [RZ] ;  /* 0x00000000fffff984 */ /* 0x000fe20000000800 */
[----:B------:R1:W-:Y:S04]  /*10370*/  @P0 LDGSTS.E.BYPASS.LTC128B.128 [R172+0x14080], [R138.64], !P5 ;  /* 0x140800008aac0fae */ /* 0x0003e8000e901d46 */
[----:B------:R2:W-:Y:S02]  /*10380*/  @P0 LDGSTS.E.BYPASS.LTC128B.128 [R172+0x15880], [R2.64], !P4 ;  /* 0x1588000002ac0fae */ /* 0x0005e4000e101d46 */
[----:B--2---:R-:W-:Y:S05]  /*10390*/  @P0 IADD3 R2, P1, R0, R176, RZ ;  /* 0x000000b000020210 */ /* 0x004fea0007f3e0ff */
[----:B------:R-:W-:Y:S05]  /*103a0*/  @P0 IMAD.X R3, R132, 0x1, R175, P1 ;  /* 0x0000000184030824 */ /* 0x000fea00008e06af */
[----:B------:R2:W-:Y:S02]  /*103b0*/  @P0 LDGSTS.E.BYPASS.LTC128B.128 [R172+0x17080], [R2.64], !P3 ;  /* 0x1708000002ac0fae */ /* 0x0005e4000d901d46 */
[----:B--2---:R-:W-:Y:S05]  /*103c0*/  @P0 IADD3 R2, P1, R0, R174, RZ ;  /* 0x000000ae00020210 */ /* 0x004fea0007f3e0ff */
[----:B------:R-:W-:Y:S05]  /*103d0*/  @P0 IMAD.X R3, R132, 0x1, R173, P1 ;  /* 0x0000000184030824 */ /* 0x000fea00008e06ad */
[----:B------:R1:W-:Y:S01]  /*103e0*/  @P0 LDGSTS.E.BYPASS.LTC128B.128 [R172+0x18880], [R2.64], !P2 ;  /* 0x1888000002ac0fae */ /* 0x0003e2000d101d46 */
[----:B------:R-:W-:Y:S01]  /*103f0*/  ISETP.GE.AND P0, PT, R133, 0x21, PT ;  /* 0x000000218500780c */ /* 0x000fe20003f06270 */
[----:B------:R-:W-:-:S06]  /*10400*/  BRA.DIV ~URZ, `(.L_x_556) ;  /* 0x0000a3a27f007947 */ /* 0x000fcc000b800000 */
[----:B------:R2:W3:Y:S04]  /*10410*/  SHFL.IDX PT, R132, R134, 0x1, 0x181f ;  /* 0x00381f0086847f89 */ /* 0x0004e800000e0000 */
[----:B------:R2:W4:Y:S02]  /*10420*/  SHFL.IDX PT, R0, R137, 0x1, 0x181f ;  /* 0x00381f0089007f89 */ /* 0x00052400000e0000 */
.L_x_667:
[----:B-1----:R-:W5:Y:S04]  /*10430*/  LDL R138, [R1+0xc8] ;  /* 0x0000c800018a7983 */ /* 0x002f680000100800 */
        /* <DEDUP_REMOVED lines=8> */
[----:B-----5:R-:W-:Y:S05]  /*104c0*/  @P0 IADD3 R138, P1, R0, R138, RZ ;  /* 0x0000008a008a0210 */ /* 0x020fea0007f3e0ff */
        /* <DEDUP_REMOVED lines=13> */
[----:B------:R1:W-:Y:S03]  /*105a0*/  @P0 LDGSTS.E.BYPASS.LTC128B.128 [R133+0x19880], [R2.64], !P2 ;  /* 0x1988000002850fae */ /* 0x0003e6000d101d46 */
.L_x_553:
[----:B------:R-:W-:Y:S05]  /*105b0*/  BSYNC B0 ;  /* 0x0000000000007941 */ /* 0x000fea0003800000 */
.L_x_552:
        /* <DEDUP_REMOVED lines=19> */
.L_x_668:
        /* <DEDUP_REMOVED lines=21> */
.L_x_560:
[----:B------:R-:W-:Y:S04]  /*10840*/  MOV R138, 0x1 ;  /* 0x00000001008a7802 */ /* 0x000fe80000000f00 */
[----:B------:R-:W-:Y:S11]  /*10850*/  ISETP.NE.AND P0, PT, R138, c[0x0][0x32c], PT ;  /* 0x0000cb008a007a0c */ /* 0x000ff60003f05270 */
[----:B------:R-:W-:Y:S02]  /*10860*/  @!UPT UIADD3 URZ, URZ, URZ, URZ ;  /* 0x0000003f3f3ff290 */ /* 0x000fe4000fffe03f */
[----:B------:R-:W-:Y:S05]  /*10870*/  @P0 IMAD.HI.U32 R138, R132, c[0x0][0x330], RZ ;  /* 0x0000cc00848a0a27 */ /* 0x000fea00078e00ff */
[----:B------:R-:W-:Y:S02]  /*10880*/  @P0 SHF.R.U32.HI R132, RZ, c[0x0][0x334], R138 ;  /* 0x0000cd00ff840a19 */ /* 0x000fe4000001168a */
.L_x_561:
[----:B------:R-:W-:Y:S05]  /*10890*/  BSYNC B0 ;  /* 0x0000000000007941 */ /* 0x000fea0003800000 */
.L_x_559:
[----:B------:R-:W2:Y:S02]  /*108a0*/  LDL R138, [R1+0x7c] ;  /* 0x00007c00018a7983 */ /* 0x000ea40000100800 */
[----:B--2---:R-:W-:Y:S04]  /*108b0*/  IMAD.IADD R138, R0, 0x1, -R138 ;  /* 0x00000001008a7824 */ /* 0x004fe800078e0a8a */
[----:B------:R-:W-:Y:S05]  /*108c0*/  IMAD R132, R132, c[0x0][0x32c], R138 ;  /* 0x0000cb0084847a24 */ /* 0x000fea00078e028a */
[----:B------:R-:W-:Y:S02]  /*108d0*/  IMNMX R2, R2, R132, !PT ;  /* 0x0000008402027217 */ /* 0x000fe40007800200 */
[----:B------:R-:W-:Y:S04]  /*108e0*/  IADD3 R132, R132, c[0x0][0x32c], RZ ;  /* 0x0000cb0084847a10 */ /* 0x000fe80007ffe0ff */
[----:B------:R-:W-:Y:S02]  /*108f0*/  IMNMX R3, R3, R132, PT ;  /* 0x0000008403037217 */ /* 0x000fe40003800200 */
.L_x_558:
        /* <DEDUP_REMOVED lines=65> */
.L_x_669:
        /* <DEDUP_REMOVED lines=21> */
.L_x_565:
[----:B------:R-:W-:Y:S04]  /*10e60*/  MOV R5, 0x1 ;  /* 0x0000000100057802 */ /* 0x000fe80000000f00 */
[----:B------:R-:W-:Y:S11]  /*10e70*/  ISETP.NE.AND P0, PT, R5, c[0x0][0x32c], PT ;  /* 0x0000cb0005007a0c */ /* 0x000ff60003f05270 */
[----:B------:R-:W-:Y:S02]  /*10e80*/  @!UPT UIADD3 URZ, URZ, URZ, URZ ;  /* 0x0000003f3f3ff290 */ /* 0x000fe4000fffe03f */
[----:B------:R-:W-:Y:S05]  /*10e90*/  @P0 IMAD.HI.U32 R5, R4, c[0x0][0x330], RZ ;  /* 0x0000cc0004050a27 */ /* 0x000fea00078e00ff */
[----:B------:R-:W-:Y:S02]  /*10ea0*/  @P0 SHF.R.U32.HI R4, RZ, c[0x0][0x334], R5 ;  /* 0x0000cd00ff040a19 */ /* 0x000fe40000011605 */
.L_x_566:
[----:B------:R-:W-:Y:S05]  /*10eb0*/  BSYNC B0 ;  /* 0x0000000000007941 */ /* 0x000fea0003800000 */
.L_x_564:
[----:B------:R-:W4:Y:S02]  /*10ec0*/  LDL R5, [R1+0x7c] ;  /* 0x00007c0001057983 */ /* 0x000f240000100800 */
[----:B----4-:R-:W-:Y:S04]  /*10ed0*/  IMAD.IADD R0, R0, 0x1, -R5 ;  /* 0x0000000100007824 */ /* 0x010fe800078e0a05 */
[----:B------:R-:W-:Y:S05]  /*10ee0*/  IMAD R0, R4, c[0x0][0x32c], R0 ;  /* 0x0000cb0004007a24 */ /* 0x000fea00078e0200 */
[----:B------:R-:W-:Y:S02]  /*10ef0*/  IMNMX R2, R2, R0, !PT ;  /* 0x0000000002027217 */ /* 0x000fe40007800200 */
[----:B------:R-:W-:Y:S04]  /*10f00*/  IADD3 R0, R0, c[0x0][0x32c], RZ ;  /* 0x0000cb0000007a10 */ /* 0x000fe80007ffe0ff */
[----:B------:R-:W-:Y:S02]  /*10f10*/  IMNMX R3, R3, R0, PT ;  /* 0x0000000003037217 */ /* 0x000fe40003800200 */
.L_x_563:
        /* <DEDUP_REMOVED lines=69> */
.L_x_670:
[----:B--2-4-:R-:W-:Y:S01]  /*11370*/  FMNMX.FTZ R132, R132, R0, !PT ;  /* 0x0000000084847209 */ /* 0x014fe20007810000 */
[----:B------:R-:W-:-:S05]  /*11380*/  BRA.DIV ~URZ, `(.L_x_568) ;  /* 0x000096927f007947 */ /* 0x000fca000b800000 */
[----:B------:R-:W2:Y:S02]  /*11390*/  SHFL.BFLY PT, R0, R132, 0x1, 0x1f ;  /* 0x0c201f0084007f89 */ /* 0x000ea400000e0000 */
[----:B--2---:R-:W-:Y:S02]  /*113a0*/  FMNMX.FTZ R134, R132, R0, !PT ;  /* 0x0000000084867209 */ /* 0x004fe40007810000 */
[----:B------:R-:W2:Y:S02]  /*113b0*/  SHFL.BFLY PT, R0, R4, 0x2, 0x1f ;  /* 0x0c401f0004007f89 */ /* 0x000ea400000e0000 */
[----:B--2---:R-:W-:Y:S05]  /*113c0*/  FMNMX.FTZ R4, R4, R0, !PT ;  /* 0x0000000004047209 */ /* 0x004fea0007810000 */
[----:B------:R2:W4:Y:S02]  /*113d0*/  SHFL.BFLY PT, R0, R4, 0x1, 0x1f ;  /* 0x0c201f0004007f89 */ /* 0x00052400000e0000 */
.L_x_671:
        /* <DEDUP_REMOVED lines=9> */
[--C-:B--2---:R-:W-:Y:S02]  /*11470*/  FFMA.FTZ R4, R173, c[0x0][0x2d0], -R2.reuse ;  /* 0x0000b400ad047a23 */ /* 0x104fe40000010802 */
        /* <DEDUP_REMOVED lines=14> */
[----:B------:R-:W2:Y:S10]  /*11560*/  MUFU.EX2 R4, R15 ;  /* 0x0000000f00047308 */ /* 0x000eb40000000800 */
[----:B------:R-:W-:Y:S10]  /*11570*/  MUFU.EX2 R19, R19 ;  /* 0x0000001300137308 */ /* 0x000ff40000000800 */
[----:B------:R-:W-:Y:S01]  /*11580*/  MUFU.EX2 R135, R135 ;  /* 0x0000008700877308 */ /* 0x000fe20000000800 */
[----:B-----5:R-:W-:Y:S01]  /*11590*/  FFMA.FTZ R2, R0, R22, R20 ;  /* 0x0000001600027223 */ /* 0x020fe20000010014 */
[----:B--2---:R-:W-:Y:S01]  /*115a0*/  F2FP.PACK_AB R172, R4, R20 ;  /* 0x0000001404ac723e */ /* 0x004fe200000000ff */
[----:B------:R-:W-:Y:S07]  /*115b0*/  FMUL.FTZ R21, R0, R145 ;  /* 0x0000009100157220 */ /* 0x000fee0000410000 */
[----:B------:R-:W2:Y:S01]  /*115c0*/  MUFU.EX2 R20, R18 ;  /* 0x0000001200147308 */ /* 0x000ea20000000800 */
        /* <DEDUP_REMOVED lines=8> */
[----:B------:R-:W4:Y:S01]  /*11650*/  LDL.LU R136, [R1+0x5c] ;  /* 0x00005c0001887983 */ /* 0x000f220000300800 */
[C---:B------:R-:W-:Y:S01]  /*11660*/  FMUL.FTZ R25, R0.reuse, R141 ;  /* 0x0000008d00197220 */ /* 0x040fe20000410000 */
[----:B------:R-:W-:Y:S01]  /*11670*/  MOV R141, R26 ;  /* 0x0000001a008d7202 */ /* 0x000fe20000000f00 */
[----:B------:R-:W-:Y:S02]  /*11680*/  FMUL.FTZ R28, R0, R28 ;  /* 0x0000001c001c7220 */ /* 0x000fe40000410000 */
[--C-:B------:R-:W-:Y:S02]  /*11690*/  FFMA.FTZ R12, R12, c[0x0][0x2d0], -R4.reuse ;  /* 0x0000b4000c0c7a23 */ /* 0x100fe40000010804 */
[--C-:B------:R-:W-:Y:S02]  /*116a0*/  FFMA.FTZ R132, R16, c[0x0][0x2d0], -R4.reuse ;  /* 0x0000b40010847a23 */ /* 0x100fe40000010804 */
[----:B------:R5:W-:Y:S01]  /*116b0*/  MUFU.EX2 R173, R12 ;  /* 0x0000000c00ad7308 */ /* 0x000be20000000800 */
[--C-:B-1-3--:R-:W-:Y:S02]  /*116c0*/  FFMA.FTZ R133, R13, c[0x0][0x2d0], -R4.reuse ;  /* 0x0000b4000d857a23 */ /* 0x10afe40000010804 */
[--C-:B------:R-:W-:Y:S02]  /*116d0*/  FFMA.FTZ R178, R14, c[0x0][0x2d0], -R4.reuse ;  /* 0x0000b4000eb27a23 */ /* 0x100fe40000010804 */
[--C-:B------:R-:W-:Y:S01]  /*116e0*/  FFMA.FTZ R179, R10, c[0x0][0x2d0], -R4.reuse ;  /* 0x0000b4000ab37a23 */ /* 0x100fe20000010804 */
[----:B--2---:R-:W-:Y:S01]  /*116f0*/  F2FP.PACK_AB R174, R19, R20 ;  /* 0x0000001413ae723e */ /* 0x004fe200000000ff */
        /* <DEDUP_REMOVED lines=15> */
[C---:B-----5:R-:W-:Y:S02]  /*117f0*/  FMUL.FTZ R12, R0.reuse, R152 ;  /* 0x00000098000c7220 */ /* 0x060fe40000410000 */
        /* <DEDUP_REMOVED lines=136> */
[C---:B----4-:R-:W-:Y:S01]  /*12080*/  FFMA.FTZ R148, R2.reuse, R136, R173 ;  /* 0x0000008802947223 */ /* 0x050fe200000100ad */
        /* <DEDUP_REMOVED lines=193> */
[----:B------:R1:W-:Y:S04]  /*12ca0*/  STL [R1+0x38], R0 ;  /* 0x0000380001007387 */ /* 0x0003e80000100800 */
[----:B------:R1:W-:Y:S06]  /*12cb0*/  STL [R1+0x5c], R2 ;  /* 0x00005c0201007387 */ /* 0x0003ec0000100800 */
[----:B-1----:R-:W-:-:S05]  /*12cc0*/  @P0 BRA `(.L_x_569) ;  /* 0xffffc35000000947 */ /* 0x002fca000383ffff */
.L_x_547:
[----:B------:R-:W-:Y:S05]  /*12cd0*/  BRA.DIV ~URZ, `(.L_x_570) ;  /* 0x00007e227f007947 */ /* 0x000fea000b800000 */
[----:B------:R-:W2:Y:S04]  /*12ce0*/  LDL R2, [R1+0x60] ;  /* 0x0000600001027983 */ /* 0x000ea80000100800 */
[----:B--2---:R2:W3:Y:S02]  /*12cf0*/  SHFL.BFLY PT, R0, R2, 0x2, 0x1f ;  /* 0x0c401f0002007f89 */ /* 0x0044e400000e0000 */
.L_x_672:
[----:B--2---:R-:W2:Y:S02]  /*12d00*/  LDL.LU R2, [R1+0x60] ;  /* 0x0000600001027983 */ /* 0x004ea40000300800 */
[----:B-123--:R-:W-:Y:S01]  /*12d10*/  FADD.FTZ R4, R0, R2 ;  /* 0x0000000200047221 */ /* 0x00efe20000010000 */
[----:B------:R-:W-:Y:S05]  /*12d20*/  BRA.DIV ~URZ, `(.L_x_571) ;  /* 0x00007e227f007947 */ /* 0x000fea000b800000 */
[----:B------:R-:W2:Y:S04]  /*12d30*/  LDL.LU R2, [R1+0x5c] ;  /* 0x00005c0001027983 */ /* 0x000ea80000300800 */
[----:B--2---:R-:W1:Y:S02]  /*12d40*/  SHFL.BFLY PT, R0, R2, 0x2, 0x1f ;  /* 0x0c401f0002007f89 */ /* 0x004e6400000e0000 */
[----:B-1----:R-:W-:-:S02]  /*12d50*/  FADD.FTZ R5, R0, R2 ;  /* 0x0000000200057221 */ /* 0x002fc40000010000 */
[----:B------:R-:W1:Y:S04]  /*12d60*/  SHFL.BFLY PT, R0, R4, 0x1, 0x1f ;  /* 0x0c201f0004007f89 */ /* 0x000e6800000e0000 */
[----:B------:R2:W3:Y:S01]  /*12d70*/  SHFL.BFLY PT, R3, R5, 0x1, 0x1f ;  /* 0x0c201f0005037f89 */ /* 0x0004e200000e0000 */
[----:B-1----:R-:W-:-:S05]  /*12d80*/  FADD.FTZ R4, R4, R0 ;  /* 0x0000000004047221 */ /* 0x002fca0000010000 */
.L_x_673:
        /* <DEDUP_REMOVED lines=33> */
[C---:B-1----:R-:W-:Y:S02]  /*12fa0*/  FMUL.FTZ R128, R0.reuse, R142 ;  /* 0x0000008e00807220 */ /* 0x042fe40000410000 */
[C---:B------:R-:W-:Y:S02]  /*12fb0*/  FMUL.FTZ R129, R0.reuse, R143 ;  /* 0x0000008f00817220 */ /* 0x040fe40000410000 */
[----:B------:R-:W-:-:S02]  /*12fc0*/  FMUL.FTZ R120, R0, R150 ;  /* 0x0000009600787220 */ /* 0x000fc40000410000 */
[C---:B------:R-:W-:Y:S02]  /*12fd0*/  FMUL.FTZ R121, R0.reuse, R151 ;  /* 0x0000009700797220 */ /* 0x040fe40000410000 */
[C---:B------:R-:W-:Y:S02]  /*12fe0*/  FMUL.FTZ R142, R0.reuse, R38 ;  /* 0x00000026008e7220 */ /* 0x040fe40000410000 */
[----:B------:R-:W-:Y:S02]  /*12ff0*/  FMUL.FTZ R143, R0, R39 ;  /* 0x00000027008f7220 */ /* 0x000fe40000410000 */
[C---:B------:R-:W-:Y:S02]  /*13000*/  FMUL.FTZ R26, R2.reuse, R152 ;  /* 0x00000098021a7220 */ /* 0x040fe40000410000 */
        /* <DEDUP_REMOVED lines=71> */
[----:B------:R-:W-:Y:S01]  /*13480*/  MOV R0, 0x1 ;  /* 0x0000000100007802 */ /* 0x000fe20000000f00 */
        /* <DEDUP_REMOVED lines=36> */
.L_x_478:
[----:B---3--:R3:W5:Y:S04]  /*136d0*/  LDL R6, [R1+0xb0] ;  /* 0x0000b00001067983 */ /* 0x0087680000100800 */
[----:B------:R-:W4:Y:S01]  /*136e0*/  S2R R2, SR_TID.X ;  /* 0x0000000000027919 */ /* 0x000f220000002100 */
[----:B------:R-:W-:Y:S01]  /*136f0*/  BSSY B0, `(.L_x_572) ;  /* 0x0000011000007945 */ /* 0x000fe20003800000 */
[----:B----4-:R-:W-:-:S13]  /*13700*/  LOP3.LUT P0, RZ, R2, 0xff, RZ, 0xc0, !PT ;  /* 0x000000ff02ff7812 */ /* 0x010fda000780c0ff */
[----:B------:R-:W-:Y:S05]  /*13710*/  @P0 BRA `(.L_x_573) ;  /* 0x000000e000000947 */ /* 0x000fea0003800000 */
[----:B---3--:R-:W3:Y:S01]  /*13720*/  S2R R2, SR_LANEID ;  /* 0x0000000000027919 */ /* 0x008ee20000000000 */
[----:B------:R-:W-:Y:S01]  /*13730*/  VOTEU.ANY UR4, UPT, PT ;  /* 0x0000000000047886 */ /* 0x000fe200038e0100 */
[----:B------:R-:W-:Y:S01]  /*13740*/  IMAD.MOV.U32 R4, RZ, RZ, c[0x0][0x560] ;  /* 0x00015800ff047624 */ /* 0x000fe200078e00ff */
[----:B------:R-:W3:Y:S01]  /*13750*/  FLO.U32 R3, UR4 ;  /* 0x0000000400037d00 */ /* 0x000ee200080e0000 */
[----:B--2---:R-:W-:Y:S01]  /*13760*/  IMAD.MOV.U32 R5, RZ, RZ, c[0x0][0x564] ;  /* 0x00015900ff057624 */ /* 0x004fe200078e00ff */
[----:B---3--:R-:W-:-:S06]  /*13770*/  ISETP.EQ.U32.AND P0, PT, R3, R2, PT ;  /* 0x000000020300720c */ /* 0x008fcc0003f02070 */
[----:B------:R-:W2:Y:S07]  /*13780*/  POPC R2, UR4 ;  /* 0x0000000400027d09 */ /* 0x000eae0008000000 */
[----:B--2---:R2:W3:Y:S04]  /*13790*/  @P0 ATOMG.E.ADD.STRONG.GPU PT, R2, [R4.64], R2 ;  /* 0x00000002040209a8 */ /* 0x0044e800081ee1c6 */
[----:B--2---:R-:W2:Y:S04]  /*137a0*/  S2R R4, SR_LTMASK ;  /* 0x0000000000047919 */ /* 0x004ea80000003900 */
[----:B---3--:R2:W3:Y:S02]  /*137b0*/  SHFL.IDX PT, R3, R2, R3, 0x1f ;  /* 0x00001f0302037589 */ /* 0x0084e400000e0000 */
[----:B--2---:R-:W-:-:S06]  /*137c0*/  LOP3.LUT R2, R4, UR4, RZ, 0xc0, !PT ;  /* 0x0000000404027c12 */ /* 0x004fcc000f8ec0ff */
[----:B------:R-:W3:Y:S02]  /*137d0*/  POPC R2, R2 ;  /* 0x0000000200027309 */ /* 0x000ee40000000000 */
[----:B---3-5:R-:W-:-:S05]  /*137e0*/  IADD3 R6, R3, c[0x0][0xc], R2 ;  /* 0x0000030003067a10 */ /* 0x028fca0007ffe002 */
[----:B------:R2:W-:Y:S02]  /*137f0*/  STL [R1+0xb0], R6 ;  /* 0x0000b00601007387 */ /* 0x0005e40000100800 */
.L_x_573:
[----:B---3--:R-:W-:Y:S05]  /*13800*/  BSYNC B0 ;  /* 0x0000000000007941 */ /* 0x008fea0003800000 */
.L_x_572:
[----:B------:R-:W-:Y:S01]  /*13810*/  PRMT R0, R0, 0x9910, RZ ;  /* 0x0000991000007816 */ /* 0x000fe200000000ff */
[----:B------:R-:W-:Y:S01]  /*13820*/  BSSY B1, `(.L_x_574) ;  /* 0x000045a000017945 */ /* 0x000fe20003800000 */
[----:B-----5:R-:W-:Y:S02]  /*13830*/  IMAD.MOV.U32 R106, RZ, RZ, R6 ;  /* 0x000000ffff6a7224 */ /* 0x020fe400078e0006 */
[----:B------:R-:W-:-:S13]  /*13840*/  ISETP.NE.AND P0, PT, R0, RZ, PT ;  /* 0x000000ff0000720c */ /* 0x000fda0003f05270 */
[----:B------:R-:W-:Y:S05]  /*13850*/  @!P0 BRA `(.L_x_575) ;  /* 0x000035e000008947 */ /* 0x000fea0003800000 */
[----:B------:R-:W3:Y:S04]  /*13860*/  LDL R10, [R1+0xd0] ;  /* 0x0000d000010a7983 */ /* 0x000ee80000100800 */
[----:B------:R-:W4:Y:S04]  /*13870*/  LDL R8, [R1+0xd4] ;  /* 0x0000d40001087983 */ /* 0x000f280000100800 */
[----:B--2---:R-:W2:Y:S04]  /*13880*/  LDL R6, [R1+0xdc] ;  /* 0x0000dc0001067983 */ /* 0x004ea80000100800 */
[----:B------:R-:W2:Y:S04]  /*13890*/  LDL R9, [R1+0xd8] ;  /* 0x0000d80001097983 */ /* 0x000ea80000100800 */
[----:B------:R-:W2:Y:S04]  /*138a0*/  LDL R7, [R1+0xf0] ;  /* 0x0000f00001077983 */ /* 0x000ea80000100800 */
[----:B------:R-:W2:Y:S04]  /*138b0*/  LDL R5, [R1+0xe8] ;  /* 0x0000e80001057983 */ /* 0x000ea80000100800 */
[----:B------:R-:W2:Y:S04]  /*138c0*/  LDL R4, [R1+0xec] ;  /* 0x0000ec0001047983 */ /* 0x000ea80000100800 */
[----:B------:R-:W2:Y:S01]  /*138d0*/  LDL R3, [R1+0xe4] ;  /* 0x0000e40001037983 */ /* 0x000ea20000100800 */
[----:B------:R-:W-:Y:S01]  /*138e0*/  WARPSYNC 0xffffffff ;  /* 0xffffffff00007948 */ /* 0x000fe20003800000 */
[----:B------:R-:W-:-:S02]  /*138f0*/  F2FP.PACK_AB R2, R23, R22 ;  /* 0x000000161702723e */ /* 0x000fc400000000ff */
[----:B------:R-:W-:Y:S01]  /*13900*/  BAR.SYNC.DEFER_BLOCKING 0x1, 0x100 ;  /* 0x0044000000007b1d */ /* 0x000fe20000010000 */
[----:B------:R-:W-:-:S05]  /*13910*/  F2FP.PACK_AB R0, R117, R116 ;  /* 0x000000747500723e */ /* 0x000fca00000000ff */
[----:B---3--:R3:W-:Y:S04]  /*13920*/  STS [R10], R2 ;  /* 0x000000020a007388 */ /* 0x0087e80000000800 */
[----:B------:R1:W-:Y:S01]  /*13930*/  STS [R10+0x400], R0 ;  /* 0x000400000a007388 */ /* 0x0003e20000000800 */
[----:B---3--:R-:W-:Y:S02]  /*13940*/  F2FP.PACK_AB R2, R25, R24 ;  /* 0x000000181902723e */ /* 0x008fe400000000ff */
[----:B-1----:R-:W-:-:S03]  /*13950*/  F2FP.PACK_AB R0, R149, R148 ;  /* 0x000000949500723e */ /* 0x002fc600000000ff */
[----:B----4-:R1:W-:Y:S04]  /*13960*/  STS [R8], R2 ;  /* 0x0000000208007388 */ /* 0x0103e80000000800 */
[----:B------:R3:W-:Y:S01]  /*13970*/  STS [R8+0x400], R0 ;  /* 0x0004000008007388 */ /* 0x0007e20000000800 */
[----:B-1----:R-:W-:Y:S02]  /*13980*/  F2FP.PACK_AB R2, R27, R26 ;  /* 0x0000001a1b02723e */ /* 0x002fe400000000ff */
[----:B---3--:R-:W-:-:S03]  /*13990*/  F2FP.PACK_AB R0, R125, R124 ;  /* 0x0000007c7d00723e */ /* 0x008fc600000000ff */
[----:B--2---:R1:W-:Y:S04]  /*139a0*/  STS [R6], R2 ;  /* 0x0000000206007388 */ /* 0x0043e80000000800 */
        /* <DEDUP_REMOVED lines=93> */
[----:B-1----:R-:W2:Y:S01]  /*13f80*/  LDL R8, [R1+0xbc] ;  /* 0x0000bc0001087983 */ /* 0x002ea20000100800 */
        /* <DEDUP_REMOVED lines=8> */
[----:B------:R-:W-:Y:S02]  /*14010*/  ISETP.NE.U32.AND P0, PT, RZ, c[0x0][0x508], PT ;  /* 0x00014200ff007a0c */ /* 0x000fe40003f05070 */
[----:B------:R-:W-:Y:S01]  /*14020*/  ISETP.NE.U32.AND P2, PT, RZ, c[0x0][0x500], PT ;  /* 0x00014000ff007a0c */ /* 0x000fe20003f45070 */
[----:B------:R-:W-:Y:S01]  /*14030*/  IMAD.MOV.U32 R14, RZ, RZ, c[0x0][0x388] ;  /* 0x0000e200ff0e7624 */ /* 0x000fe200078e00ff */
[----:B------:R-:W4:Y:S01]  /*14040*/  LDL.LU R6, [R1+0xe0] ;  /* 0x0000e00001067983 */ /* 0x000f220000300800 */
[----:B------:R-:W-:-:S02]  /*14050*/  ISETP.NE.AND.EX P1, PT, RZ, c[0x0][0x50c], PT, P0 ;  /* 0x00014300ff007a0c */ /* 0x000fc40003f25300 */
        /* <DEDUP_REMOVED lines=15> */
[----:B------:R-:W-:Y:S01]  /*14150*/  STS [R3+0xc000], R2 ;  /* 0x00c0000203007388 */ /* 0x000fe20000000800 */
[----:B------:R-:W-:-:S03]  /*14160*/  IMAD.MOV.U32 R4, RZ, RZ, 0x4 ;  /* 0x00000004ff047424 */ /* 0x000fc600078e00ff */
[----:B------:R2:W-:Y:S02]  /*14170*/  STS [R3+0xc400], R0 ;  /* 0x00c4000003007388 */ /* 0x0005e40000000800 */
[CC--:B--2---:R-:W-:Y:S02]  /*14180*/  @P1 IMAD.WIDE R2, R8.reuse, R4.reuse, c[0x0][0x508] ;  /* 0x0001420008021625 */ /* 0x0c4fe400078e0204 */
[----:B------:R-:W-:Y:S02]  /*14190*/  BAR.SYNC.DEFER_BLOCKING 0x1, 0x100 ;  /* 0x0044000000007b1d */ /* 0x000fe40000010000 */
[----:B------:R-:W-:-:S04]  /*141a0*/  IMAD.WIDE R4, R8, R4, c[0x0][0x500] ;  /* 0x0001400008047625 */ /* 0x000fc800078e0204 */
[----:B------:R1:W5:Y:S02]  /*141b0*/  @P1 LDG.E R14, [R2.64] ;  /* 0x00000006020e1981 */ /* 0x000364000c1e1900 */
[----:B-1----:R-:W-:-:S06]  /*141c0*/  IMAD.MOV.U32 R2, RZ, RZ, RZ ;  /* 0x000000ffff027224 */ /* 0x002fcc00078e00ff */
[----:B------:R1:W5:Y:S01]  /*141d0*/  @P2 LDG.E R2, [R4.64] ;  /* 0x0000000604022981 */ /* 0x000362000c1e1900 */
[----:B----4-:R-:W-:-:S04]  /*141e0*/  ISETP.NE.AND P0, PT, R6, RZ, PT ;  /* 0x000000ff0600720c */ /* 0x010fc80003f05270 */
[----:B------:R-:W-:Y:S01]  /*141f0*/  SEL R3, R6, c[0x0][0x3d4], P0 ;  /* 0x0000f50006037a07 */ /* 0x000fe20000000000 */
[----:B------:R-:W-:Y:S05]  /*14200*/  @P1 BRA `(.L_x_576) ;  /* 0x0000004000001947 */ /* 0x000fea0003800000 */
[----:B------:R-:W-:Y:S05]  /*14210*/  @!P2 BRA `(.L_x_576) ;  /* 0x000000300000a947 */ /* 0x000fea0003800000 */
[----:B------:R2:W3:Y:S04]  /*14220*/  LDG.E R0, [R4.64] ;  /* 0x0000000604007981 */ /* 0x0004e8000c1e1900 */
[----:B-12---:R-:W3:Y:S02]  /*14230*/  LDG.E R4, [R4.64+0x4] ;  /* 0x0000040604047981 */ /* 0x006ee4000c1e1900 */
[----:B---3-5:R-:W-:Y:S02]  /*14240*/  IADD3 R14, -R0, R4, RZ ;  /* 0x00000004000e7210 */ /* 0x028fe40007ffe1ff */
.L_x_576:
[----:B-1----:R-:W2:Y:S04]  /*14250*/  LDL.LU R4, [R1+0xb8] ;  /* 0x0000b80001047983 */ /* 0x002ea80000300800 */
[----:B------:R-:W3:Y:S04]  /*14260*/  LDL R110, [R1+0xfc] ;  /* 0x0000fc00016e7983 */ /* 0x000ee80000100800 */
[----:B------:R-:W4:Y:S04]  /*14270*/  LDL R107, [R1+0xc0] ;  /* 0x0000c000016b7983 */ /* 0x000f280000100800 */
[----:B------:R-:W4:Y:S01]  /*14280*/  LDL R19, [R1+0xac] ;  /* 0x0000ac0001137983 */ /* 0x000f220000100800 */
[----:B------:R-:W-:Y:S01]  /*14290*/  IMAD.MOV.U32 R13, RZ, RZ, 0x368 ;  /* 0x00000368ff0d7424 */ /* 0x000fe200078e00ff */
[----:B------:R-:W-:-:S02]  /*142a0*/  ISETP.GT.AND P2, PT, R3, 0x1, PT ;  /* 0x000000010300780c */ /* 0x000fc40003f44270 */
[----:B------:R-:W-:Y:S02]  /*142b0*/  ISETP.NE.U32.AND P0, PT, RZ, c[0x0][0x500], PT ;  /* 0x00014000ff007a0c */ /* 0x000fe40003f05070 */
[----:B------:R-:W-:Y:S02]  /*142c0*/  SEL R13, R13, 0x328, P2 ;  /* 0x000003280d0d7807 */ /* 0x000fe40001000000 */
[----:B------:R-:W-:Y:S02]  /*142d0*/  ISETP.NE.AND.EX P0, PT, RZ, c[0x0][0x504], PT, P0 ;  /* 0x00014100ff007a0c */ /* 0x000fe40003f05300 */
[----:B------:R-:W1:Y:S01]  /*142e0*/  LDC.64 R6, c[0x0][R13+0x170] ;  /* 0x00005c000d067b82 */ /* 0x000e620000000a00 */
[----:B------:R-:W-:Y:S02]  /*142f0*/  SHF.R.S32.HI R3, RZ, 0x1f, R8 ;  /* 0x0000001fff037819 */ /* 0x000fe40000011408 */
[----:B------:R-:W-:-:S05]  /*14300*/  SEL R0, R8, RZ, !P0 ;  /* 0x000000ff08007207 */ /* 0x000fca0004000000 */
[----:B------:R-:W1:Y:S08]  /*14310*/  LDC.64 R10, c[0x0][R13+0x168] ;  /* 0x00005a000d0a7b82 */ /* 0x000e700000000a00 */
[----:B------:R-:W1:Y:S01]  /*14320*/  LDC.64 R16, c[0x0][R13+0x178] ;  /* 0x00005e000d107b82 */ /* 0x000e620000000a00 */
[----:B--2---:R-:W-:Y:S02]  /*14330*/  LOP3.LUT R8, R4, 0xffff, RZ, 0xc0, !PT ;  /* 0x0000ffff04087812 */ /* 0x004fe400078ec0ff */
[----:B------:R-:W-:Y:S01]  /*14340*/  SEL R4, R3, RZ, !P0 ;  /* 0x000000ff03047207 */ /* 0x000fe20004000000 */
[----:B-1----:R-:W-:-:S04]  /*14350*/  IMAD R3, R7, R0, RZ ;  /* 0x0000000007037224 */ /* 0x002fc800078e02ff */
[C---:B------:R-:W-:Y:S02]  /*14360*/  IMAD R9, R6.reuse, R4, R3 ;  /* 0x0000000406097224 */ /* 0x040fe400078e0203 */
[----:B------:R-:W-:-:S04]  /*14370*/  IMAD.WIDE.U32 R4, R6, R0, RZ ;  /* 0x0000000006047225 */ /* 0x000fc800078e00ff */
[----:B------:R-:W-:-:S04]  /*14380*/  IMAD.WIDE.U32 R6, R10, R8, RZ ;  /* 0x000000080a067225 */ /* 0x000fc800078e00ff */
[----:B------:R-:W-:Y:S01]  /*14390*/  IMAD R3, R11, R8, RZ ;  /* 0x000000080b037224 */ /* 0x000fe200078e02ff */
[--C-:B-----5:R-:W-:Y:S01]  /*143a0*/  IADD3 R12, P1, P0, R4, R6, R2.reuse ;  /* 0x00000006040c7210 */ /* 0x120fe2000783e002 */
[----:B------:R-:W-:Y:S01]  /*143b0*/  IMAD.IADD R9, R5, 0x1, R9 ;  /* 0x0000000105097824 */ /* 0x000fe200078e0209 */
[----:B------:R-:W-:Y:S01]  /*143c0*/  SHF.R.S32.HI R11, RZ, 0x1f, R2 ;  /* 0x0000001fff0b7819 */ /* 0x000fe20000011402 */
[----:B------:R-:W-:Y:S02]  /*143d0*/  IMAD.IADD R6, R7, 0x1, R3 ;  /* 0x0000000107067824 */ /* 0x000fe400078e0203 */
[----:B------:R-:W-:-:S03]  /*143e0*/  IMAD.MOV.U32 R3, RZ, RZ, c[0x0][0x4e8] ;  /* 0x00013a00ff037624 */ /* 0x000fc600078e00ff */
[----:B------:R-:W-:Y:S01]  /*143f0*/  IADD3.X R10, R9, R6, R11, P1, P0 ;  /* 0x00000006090a7210 */ /* 0x000fe20000fe040b */
[----:B----4-:R-:W-:Y:S01]  /*14400*/  IMAD.IADD R9, R107, 0x1, R19 ;  /* 0x000000016b097824 */ /* 0x010fe200078e0213 */
[----:B------:R-:W-:Y:S02]  /*14410*/  ISETP.NE.AND P3, PT, R3, 0x1, PT ;  /* 0x000000010300780c */ /* 0x000fe40003f65270 */
[----:B---3--:R-:W-:-:S05]  /*14420*/  SEL R3, R110, RZ, P2 ;  /* 0x000000ff6e037207 */ /* 0x008fca0001000000 */
[-C--:B------:R-:W-:Y:S02]  /*14430*/  IMAD.WIDE.U32 R4, R16, R3.reuse, RZ ;  /* 0x0000000310047225 */ /* 0x080fe400078e00ff */
[----:B------:R-:W2:Y:S02]  /*14440*/  LDL R16, [R1+0x1f8] ;  /* 0x0001f80001107983 */ /* 0x000ea40000100800 */
[----:B------:R-:W-:Y:S02]  /*14450*/  IMAD R7, R17, R3, RZ ;  /* 0x0000000311077224 */ /* 0x000fe400078e02ff */
[----:B------:R-:W-:-:S04]  /*14460*/  @P3 IMAD.HI.U32 R6, R9, c[0x0][0x4ec], RZ ;  /* 0x00013b0009063a27 */ /* 0x000fc800078e00ff */
[----:B------:R-:W-:Y:S01]  /*14470*/  IMAD.MOV.U32 R3, RZ, RZ, R9 ;  /* 0x000000ffff037224 */ /* 0x000fe200078e0009 */
[----:B------:R-:W-:-:S04]  /*14480*/  @P3 SHF.R.U32.HI R3, RZ, c[0x0][0x4f0], R6 ;  /* 0x00013c00ff033a19 */ /* 0x000fc80000011606 */
[----:B------:R-:W-:Y:S02]  /*14490*/  IADD3 R4, P1, P0, R3, R12, R4 ;  /* 0x0000000c03047210 */ /* 0x000fe4000783e004 */
[----:B------:R-:W1:Y:S01]  /*144a0*/  LDC.64 R12, c[0x0][R13+0x160] ;  /* 0x000058000d0c7b82 */ /* 0x000e620000000a00 */
[----:B------:R-:W3:Y:S01]  /*144b0*/  S2R R110, SR_TID.X ;  /* 0x00000000006e7919 */ /* 0x000ee20000002100 */
[----:B------:R-:W-:Y:S01]  /*144c0*/  IMAD.IADD R7, R5, 0x1, R7 ;  /* 0x0000000105077824 */ /* 0x000fe200078e0207 */
[--C-:B------:R-:W-:Y:S01]  /*144d0*/  SHF.R.S32.HI R5, RZ, 0x1f, R3.reuse ;  /* 0x0000001fff057819 */ /* 0x100fe20000011403 */
[----:B------:R-:W-:-:S03]  /*144e0*/  IMAD.MOV R3, RZ, RZ, -R3 ;  /* 0x000000ffff037224 */ /* 0x000fc600078e0a03 */
[----:B------:R-:W-:Y:S01]  /*144f0*/  IADD3.X R5, R5, R10, R7, P1, P0 ;  /* 0x0000000a05057210 */ /* 0x000fe20000fe0407 */
[----:B------:R-:W-:-:S05]  /*14500*/  IMAD R3, R3, c[0x0][0x4e8], R9 ;  /* 0x00013a0003037a24 */ /* 0x000fca00078e0209 */
[----:B------:R-:W-:Y:S02]  /*14510*/  SHF.R.S32.HI R7, RZ, 0x1f, R3 ;  /* 0x0000001fff077819 */ /* 0x000fe40000011403 */
[----:B---3--:R-:W-:-:S04]  /*14520*/  SHF.R.S32.HI R107, RZ, 0x1f, R110 ;  /* 0x0000001fff6b7819 */ /* 0x008fc8000001146e */
[----:B------:R-:W-:Y:S01]  /*14530*/  LEA.HI R107, R107, R110, RZ, 0x5 ;  /* 0x0000006e6b6b7211 */ /* 0x000fe200078f28ff */
[-C--:B-1----:R-:W-:Y:S02]  /*14540*/  IMAD R6, R13, R3.reuse, RZ ;  /* 0x000000030d067224 */ /* 0x082fe400078e02ff */
[----:B------:R-:W-:-:S04]  /*14550*/  IMAD.WIDE.U32 R4, R12, R3, R4 ;  /* 0x000000030c047225 */ /* 0x000fc800078e0004 */
[----:B------:R-:W-:Y:S02]  /*14560*/  IMAD.MOV.U32 R3, RZ, RZ, c[0x0][0x4a8] ;  /* 0x00012a00ff037624 */ /* 0x000fe400078e00ff */
[----:B------:R-:W-:Y:S02]  /*14570*/  IMAD R6, R12, R7, R6 ;  /* 0x000000070c067224 */ /* 0x000fe400078e0206 */
[----:B------:R-:W-:Y:S01]  /*14580*/  IMAD.MOV.U32 R7, RZ, RZ, c[0x0][0x4ac] ;  /* 0x00012b00ff077624 */ /* 0x000fe200078e00ff */
[----:B------:R-:W-:Y:S01]  /*14590*/  SEL R3, R3, c[0x0][0x450], P2 ;  /* 0x0001140003037a07 */ /* 0x000fe20001000000 */
[----:B------:R-:W-:-:S03]  /*145a0*/  IMAD.IADD R5, R5, 0x1, R6 ;  /* 0x0000000105057824 */ /* 0x000fc600078e0206 */
[----:B------:R-:W-:Y:S02]  /*145b0*/  SEL R7, R7, c[0x0][0x454], P2 ;  /* 0x0001150007077a07 */ /* 0x000fe40001000000 */
[C---:B------:R-:W-:Y:S02]  /*145c0*/  LEA R3, P0, R4.reuse, R3, 0x2 ;  /* 0x0000000304037211 */ /* 0x040fe400078010ff */
[----:B------:R-:W-:Y:S02]  /*145d0*/  LOP3.LUT R107, R107, 0xffffffe0, RZ, 0xc0, !PT ;  /* 0xffffffe06b6b7812 */ /* 0x000fe400078ec0ff */
[----:B------:R-:W-:Y:S01]  /*145e0*/  LEA.HI.X R5, R4, R7, R5, 0x2, P0 ;  /* 0x0000000704057211 */ /* 0x000fe200000f1405 */
[----:B------:R-:W-:Y:S02]  /*145f0*/  SHFL.IDX PT, R6, R3, RZ, 0x1c1f ;  /* 0x001c1fff03067589 */ /* 0x000fe400000e0000 */
[----:B------:R-:W-:Y:S02]  /*14600*/  IMAD.IADD R107, R110, 0x1, -R107 ;  /* 0x000000016e6b7824 */ /* 0x000fe400078e0a6b */
[----:B------:R-:W1:Y:S01]  /*14610*/  SHFL.IDX PT, R7, R5, RZ, 0x1c1f ;  /* 0x001c1fff05077589 */ /* 0x000e6200000e0000 */
[----:B------:R-:W-:-:S03]  /*14620*/  IMAD R13, R14, c[0x0][0x4e8], RZ ;  /* 0x00013a000e0d7a24 */ /* 0x000fc600078e02ff */
[----:B------:R2:W-:Y:S01]  /*14630*/  SHFL.IDX PT, R4, R3, 0x1, 0x1c1f ;  /* 0x003c1f0003047f89 */ /* 0x0005e200000e0000 */
[----:B------:R-:W-:-:S03]  /*14640*/  LOP3.LUT P0, RZ, R107, 0x3, RZ, 0xc0, !PT ;  /* 0x000000036bff7812 */ /* 0x000fc6000780c0ff */
[----:B------:R-:W3:Y:S01]  /*14650*/  SHFL.IDX PT, R5, R5, 0x1, 0x1c1f ;  /* 0x003c1f0005057f89 */ /* 0x000ee200000e0000 */
[----:B--2---:R-:W-:-:S05]  /*14660*/  IMAD.IADD R3, R16, 0x1, R19 ;  /* 0x0000000110037824 */ /* 0x004fca00078e0213 */
[C---:B------:R-:W-:Y:S02]  /*14670*/  IADD3 R10, R3.reuse, 0x8, RZ ;  /* 0x00000008030a7810 */ /* 0x040fe40007ffe0ff */
[-C--:B------:R-:W-:Y:S02]  /*14680*/  ISETP.GE.OR P1, PT, R3, R13.reuse, P0 ;  /* 0x0000000d0300720c */ /* 0x080fe40000726670 */
[----:B------:R-:W-:-:S11]  /*14690*/  ISETP.GE.OR P0, PT, R10, R13, P0 ;  /* 0x0000000d0a00720c */ /* 0x000fd60000706670 */
[----:B-1----:R1:W-:Y:S01]  /*146a0*/  @!P1 ST.E [R6.64], R15 ;  /* 0x0000000f06009985 */ /* 0x0023e2000c101906 */
[----:B------:R-:W-:-:S03]  /*146b0*/  ISETP.GE.AND P1, PT, R10, R13, PT ;  /* 0x0000000d0a00720c */ /* 0x000fc60003f26270 */
[----:B---3--:R1:W-:Y:S01]  /*146c0*/  @!P0 ST.E [R4.64], R18 ;  /* 0x0000001204008985 */ /* 0x0083e2000c101906 */
[----:B------:R-:W-:Y:S02]  /*146d0*/  ISETP.GE.AND P0, PT, R3, R13, PT ;  /* 0x0000000d0300720c */ /* 0x000fe40003f06270 */
[----:B------:R-:W-:Y:S01]  /*146e0*/  P2R R14, PR, RZ, 0x2 ;  /* 0x00000002ff0e7803 */ /* 0x000fe20000000000 */
[----:B------:R-:W-:Y:S05]  /*146f0*/  @P2 BRA `(.L_x_577) ;  /* 0x00000b7000002947 */ /* 0x000fea0003800000 */
[----:B------:R-:W2:Y:S04]  /*14700*/  LDL R16, [R1+0x174] ;  /* 0x0001740001107983 */ /* 0x000ea80000100800 */
[----:B------:R-:W3:Y:S01]  /*14710*/  LDL R107, [R1+0x2c] ;  /* 0x00002c00016b7983 */ /* 0x000ee20000100800 */
[----:B------:R-:W-:Y:S01]  /*14720*/  IMAD R11, R11, c[0x0][0x3a0], RZ ;  /* 0x0000e8000b0b7a24 */ /* 0x000fe200078e02ff */
[----:B-1----:R-:W-:Y:S01]  /*14730*/  SHF.R.S32.HI R7, RZ, 0x1f, R0 ;  /* 0x0000001fff077819 */ /* 0x002fe20000011400 */
[----:B------:R-:W-:-:S04]  /*14740*/  IMAD.WIDE.U32 R4, R2, c[0x0][0x3a0], RZ ;  /* 0x0000e80002047a25 */ /* 0x000fc800078e00ff */
[----:B------:R-:W-:-:S05]  /*14750*/  IMAD R2, R2, c[0x0][0x3a4], R11 ;  /* 0x0000e90002027a24 */ /* 0x000fca00078e020b */
[----:B------:R-:W-:Y:S02]  /*14760*/  IADD3 R3, R5, R2, RZ ;  /* 0x0000000205037210 */ /* 0x000fe40007ffe0ff */
[----:B------:R-:W-:-:S05]  /*14770*/  MOV R2, R4 ;  /* 0x0000000400027202 */ /* 0x000fca0000000f00 */
[----:B------:R-:W-:-:S04]  /*14780*/  IMAD.WIDE.U32 R4, R8, c[0x0][0x3e8], R2 ;  /* 0x0000fa0008047a25 */ /* 0x000fc800078e0002 */
[----:B------:R-:W-:Y:S02]  /*14790*/  IMAD R3, R7, c[0x0][0x3f0], RZ ;  /* 0x0000fc0007037a24 */ /* 0x000fe400078e02ff */
[----:B------:R-:W-:-:S04]  /*147a0*/  IMAD R5, R8, c[0x0][0x3ec], R5 ;  /* 0x0000fb0008057a24 */ /* 0x000fc800078e0205 */
[----:B------:R-:W-:Y:S01]  /*147b0*/  IMAD.WIDE.U32 R4, R0, c[0x0][0x3f0], R4 ;  /* 0x0000fc0000047a25 */ /* 0x000fe200078e0004 */
[----:B--2---:R-:W-:Y:S01]  /*147c0*/  IADD3 R6, R16, R19, RZ ;  /* 0x0000001310067210 */ /* 0x004fe20007ffe0ff */
[----:B---3--:R1:W2:Y:S04]  /*147d0*/  LDS.128 R28, [R107+0x80] ;  /* 0x000080006b1c7984 */ /* 0x0082a80000000c00 */
[----:B------:R-:W-:Y:S01]  /*147e0*/  @P3 IMAD.HI.U32 R7, R6, c[0x0][0x4ec], RZ ;  /* 0x00013b0006073a27 */ /* 0x000fe200078e00ff */
[----:B------:R-:W-:Y:S01]  /*147f0*/  MOV R2, R6 ;  /* 0x0000000600027202 */ /* 0x000fe20000000f00 */
[----:B------:R1:W3:Y:S03]  /*14800*/  LDS.128 R44, [R107+0x1080] ;  /* 0x001080006b2c7984 */ /* 0x0002e60000000c00 */
[----:B------:R-:W-:Y:S01]  /*14810*/  @P3 SHF.R.U32.HI R2, RZ, c[0x0][0x4f0], R7 ;  /* 0x00013c00ff023a19 */ /* 0x000fe20000011607 */
[----:B------:R-:W-:Y:S01]  /*14820*/  IMAD R7, R0, c[0x0][0x3f4], R3 ;  /* 0x0000fd0000077a24 */ /* 0x000fe200078e0203 */
[----:B------:R1:W4:Y:S02]  /*14830*/  LDS.128 R60, [R107+0x2080] ;  /* 0x002080006b3c7984 */ /* 0x0003240000000c00 */
[----:B------:R-:W-:-:S02]  /*14840*/  SHF.R.S32.HI R3, RZ, 0x1f, R2 ;  /* 0x0000001fff037819 */ /* 0x000fc40000011402 */
[----:B------:R1:W1:Y:S01]  /*14850*/  LDS.128 R72, [R107+0x3080] ;  /* 0x003080006b487984 */ /* 0x0002620000000c00 */
[----:B------:R-:W-:Y:S02]  /*14860*/  IADD3 R0, -R2, RZ, RZ ;  /* 0x000000ff02007210 */ /* 0x000fe40007ffe1ff */
[----:B------:R-:W-:Y:S01]  /*14870*/  IADD3 R5, R5, R7, RZ ;  /* 0x0000000705057210 */ /* 0x000fe20007ffe0ff */
[----:B------:R1:W1:Y:S01]  /*14880*/  LDS.128 R24, [R107+0x4080] ;  /* 0x004080006b187984 */ /* 0x0002620000000c00 */
[----:B------:R-:W-:Y:S02]  /*14890*/  IMAD R3, R3, c[0x0][0x3e0], RZ ;  /* 0x0000f80003037a24 */ /* 0x000fe400078e02ff */
[----:B------:R-:W-:Y:S01]  /*148a0*/  IMAD R0, R0, c[0x0][0x4e8], R6 ;  /* 0x00013a0000007a24 */ /* 0x000fe200078e0206 */
[----:B------:R1:W1:Y:S01]  /*148b0*/  LDS.128 R40, [R107+0x5080] ;  /* 0x005080006b287984 */ /* 0x0002620000000c00 */
[C---:B------:R-:W-:Y:S02]  /*148c0*/  IMAD R6, R2.reuse, c[0x0][0x3e4], R3 ;  /* 0x0000f90002067a24 */ /* 0x040fe400078e0203 */
[----:B------:R-:W-:Y:S01]  /*148d0*/  IMAD.WIDE.U32 R2, R2, c[0x0][0x3e0], R4 ;  /* 0x0000f80002027a25 */ /* 0x000fe200078e0004 */
[----:B------:R1:W1:Y:S01]  /*148e0*/  LDS.128 R56, [R107+0x6080] ;  /* 0x006080006b387984 */ /* 0x0002620000000c00 */
[----:B------:R-:W-:-:S03]  /*148f0*/  SHF.R.S32.HI R4, RZ, 0x1f, R0 ;  /* 0x0000001fff047819 */ /* 0x000fc60000011400 */
[----:B------:R1:W1:Y:S01]  /*14900*/  LDS.128 R68, [R107+0x7080] ;  /* 0x007080006b447984 */ /* 0x0002620000000c00 */
[----:B------:R-:W-:Y:S01]  /*14910*/  IADD3 R3, R3, R6, RZ ;  /* 0x0000000603037210 */ /* 0x000fe20007ffe0ff */
[----:B------:R-:W-:Y:S02]  /*14920*/  IMAD R4, R4, c[0x0][0x3d8], RZ ;  /* 0x0000f60004047a24 */ /* 0x000fe400078e02ff */
[----:B------:R1:W1:Y:S02]  /*14930*/  LDS.128 R20, [R107+0x8080] ;  /* 0x008080006b147984 */ /* 0x0002640000000c00 */
[C---:B------:R-:W-:Y:S02]  /*14940*/  IMAD.WIDE.U32 R2, R0.reuse, c[0x0][0x3d8], R2 ;  /* 0x0000f60000027a25 */ /* 0x040fe400078e0002 */
[----:B------:R1:W1:Y:S02]  /*14950*/  LDS.128 R36, [R107+0x9080] ;  /* 0x009080006b247984 */ /* 0x0002640000000c00 */
[----:B------:R-:W-:Y:S01]  /*14960*/  IMAD R0, R0, c[0x0][0x3dc], R4 ;  /* 0x0000f70000007a24 */ /* 0x000fe200078e0204 */
[C---:B------:R-:W-:Y:S01]  /*14970*/  LEA R14, P0, R2.reuse, c[0x0][0x380], 0x1 ;  /* 0x0000e000020e7a11 */ /* 0x040fe200078008ff */
[----:B------:R1:W1:Y:S03]  /*14980*/  LDS.128 R52, [R107+0xa080] ;  /* 0x00a080006b347984 */ /* 0x0002660000000c00 */
[----:B------:R-:W-:Y:S01]  /*14990*/  IADD3 R0, R3, R0, RZ ;  /* 0x0000000003007210 */ /* 0x000fe20007ffe0ff */
[----:B------:R1:W1:Y:S03]  /*149a0*/  LDS.128 R64, [R107+0xb080] ;  /* 0x00b080006b407984 */ /* 0x0002660000000c00 */
[----:B------:R-:W-:Y:S01]  /*149b0*/  LEA.HI.X R5, R2, c[0x0][0x384], R0, 0x1, P0 ;  /* 0x0000e10002057a11 */ /* 0x000fe200000f0c00 */
[----:B------:R1:W1:Y:S04]  /*149c0*/  LDS.128 R16, [R107+0xc080] ;  /* 0x00c080006b107984 */ /* 0x0002680000000c00 */
[----:B------:R1:W1:Y:S04]  /*149d0*/  LDS.128 R32, [R107+0xd080] ;  /* 0x00d080006b207984 */ /* 0x0002680000000c00 */
[----:B------:R1:W1:Y:S04]  /*149e0*/  LDS.128 R48, [R107+0xe080] ;  /* 0x00e080006b307984 */ /* 0x0002680000000c00 */
[----:B------:R1:W1:Y:S01]  /*149f0*/  LDS.128 R76, [R107+0xf080] ;  /* 0x00f080006b4c7984 */ /* 0x0002620000000c00 */
[----:B------:R-:W-:Y:S05]  /*14a00*/  BRA.DIV ~URZ, `(.L_x_578) ;  /* 0x000062527f007947 */ /* 0x000fea000b800000 */
[----:B--234-:R2:W3:Y:S02]  /*14a10*/  SHFL.IDX PT, R4, R5, RZ, 0x181f ;  /* 0x00181fff05047589 */ /* 0x01c4e400000e0000 */
.L_x_674:
[----:B------:R-:W-:Y:S05]  /*14a20*/  BRA.DIV ~URZ, `(.L_x_579) ;  /* 0x000062c27f007947 */ /* 0x000fea000b800000 */
[----:B------:R4:W2:Y:S02]  /*14a30*/  SHFL.IDX PT, R0, R14, RZ, 0x181f ;  /* 0x00181fff0e007589 */ /* 0x0008a400000e0000 */
.L_x_675:
[----:B------:R-:W5:Y:S04]  /*14a40*/  LDL.LU R3, [R1+0xac] ;  /* 0x0000ac0001037983 */ /* 0x000f680000300800 */
[----:B------:R-:W4:Y:S02]  /*14a50*/  S2R R6, SR_TID.X ;  /* 0x0000000000067919 */ /* 0x000f240000002100 */
[----:B----4-:R-:W-:-:S04]  /*14a60*/  SHF.R.S32.HI R2, RZ, 0x1f, R6 ;  /* 0x0000001fff027819 */ /* 0x010fc80000011406 */
[----:B------:R-:W-:-:S04]  /*14a70*/  LEA.HI R2, R2, R6, RZ, 0x3 ;  /* 0x0000000602027211 */ /* 0x000fc800078f18ff */
[----:B------:R-:W-:Y:S01]  /*14a80*/  SHF.R.S32.HI R2, RZ, 0x3, R2 ;  /* 0x00000003ff027819 */ /* 0x000fe20000011402 */
[----:B------:R-:W-:Y:S04]  /*14a90*/  BSSY B0, `(.L_x_580) ;  /* 0x000001c000007945 */ /* 0x000fe80003800000 */
[----:B-----5:R-:W-:-:S05]  /*14aa0*/  IMAD.IADD R12, R2, 0x1, R3 ;  /* 0x00000001020c7824 */ /* 0x020fca00078e0203 */
[----:B------:R-:W-:-:S13]  /*14ab0*/  ISETP.GE.AND P0, PT, R12, R13, PT ;  /* 0x0000000d0c00720c */ /* 0x000fda0003f06270 */
[----:B------:R-:W-:Y:S05]  /*14ac0*/  @P0 BRA `(.L_x_581) ;  /* 0x0000018000000947 */ /* 0x000fea0003800000 */
[----:B------:R-:W4:Y:S04]  /*14ad0*/  LDL R2, [R1+0x3c] ;  /* 0x00003c0001027983 */ /* 0x000f280000100800 */
[----:B------:R-:W5:Y:S04]  /*14ae0*/  LDL R83, [R1+0x68] ;  /* 0x0000680001537983 */ /* 0x000f680000100800 */
[----:B---3--:R-:W3:Y:S04]  /*14af0*/  LDL R81, [R1+0x64] ;  /* 0x0000640001517983 */ /* 0x008ee80000100800 */
[----:B--2---:R-:W2:Y:S04]  /*14b00*/  LDL R15, [R1+0x6c] ;  /* 0x00006c00010f7983 */ /* 0x004ea80000100800 */
[----:B------:R-:W2:Y:S04]  /*14b10*/  LDL R3, [R1+0x208] ;  /* 0x0002080001037983 */ /* 0x000ea80000100800 */
[----:B------:R-:W2:Y:S04]  /*14b20*/  LDL R84, [R1+0x204] ;  /* 0x0002040001547983 */ /* 0x000ea80000100800 */
[----:B------:R-:W2:Y:S04]  /*14b30*/  LDL R82, [R1+0x200] ;  /* 0x0002000001527983 */ /* 0x000ea80000100800 */
[----:B------:R-:W2:Y:S01]  /*14b40*/  LDL R80, [R1+0x1fc] ;  /* 0x0001fc0001507983 */ /* 0x000ea20000100800 */
[----:B----4-:R-:W-:-:S02]  /*14b50*/  ISETP.GE.AND P3, PT, R2, c[0x0][0x3c8], PT ;  /* 0x0000f20002007a0c */ /* 0x010fc40003f66270 */
[----:B-----5:R-:W-:Y:S02]  /*14b60*/  ISETP.GE.AND P2, PT, R83, c[0x0][0x3c8], PT ;  /* 0x0000f20053007a0c */ /* 0x020fe40003f46270 */
[----:B---3--:R-:W-:Y:S02]  /*14b70*/  ISETP.GE.AND P1, PT, R81, c[0x0][0x3c8], PT ;  /* 0x0000f20051007a0c */ /* 0x008fe40003f26270 */
[----:B--2---:R-:W-:-:S07]  /*14b80*/  ISETP.GE.AND P0, PT, R15, c[0x0][0x3c8], PT ;  /* 0x0000f2000f007a0c */ /* 0x004fce0003f06270 */
[CC--:B------:R-:W-:Y:S02]  /*14b90*/  @!P3 LEA R10, P4, R2.reuse, R0.reuse, 0x1 ;  /* 0x00000000020ab211 */ /* 0x0c0fe400078808ff */
[----:B------:R-:W-:Y:S02]  /*14ba0*/  @!P2 LEA R8, P6, R83, R0, 0x1 ;  /* 0x000000005308a211 */ /* 0x000fe400078c08ff */
[----:B------:R-:W-:Y:S02]  /*14bb0*/  @!P3 LEA.HI.X R11, R2, R4, R3, 0x1, P4 ;  /* 0x00000004020bb211 */ /* 0x000fe400020f0c03 */
[----:B------:R-:W-:Y:S02]  /*14bc0*/  @!P1 LEA R6, P5, R81, R0, 0x1 ;  /* 0x0000000051069211 */ /* 0x000fe400078a08ff */
[----:B------:R-:W-:Y:S02]  /*14bd0*/  @!P2 LEA.HI.X R9, R83, R4, R84, 0x1, P6 ;  /* 0x000000045309a211 */ /* 0x000fe400030f0c54 */
[----:B------:R-:W-:-:S02]  /*14be0*/  @!P0 LEA R2, P4, R15, R0, 0x1 ;  /* 0x000000000f028211 */ /* 0x000fc400078808ff */
[-C--:B------:R-:W-:Y:S02]  /*14bf0*/  @!P1 LEA.HI.X R7, R81, R4.reuse, R82, 0x1, P5 ;  /* 0x0000000451079211 */ /* 0x080fe400028f0c52 */
[----:B------:R-:W-:Y:S01]  /*14c00*/  @!P0 LEA.HI.X R3, R15, R4, R80, 0x1, P4 ;  /* 0x000000040f038211 */ /* 0x000fe200020f0c50 */
[----:B------:R2:W-:Y:S04]  /*14c10*/  @!P3 ST.E.128 [R10.64], R28 ;  /* 0x0000001c0a00b985 */ /* 0x0005e8000c101d06 */
[----:B-1----:R2:W-:Y:S04]  /*14c20*/  @!P2 ST.E.128 [R8.64], R24 ;  /* 0x000000180800a985 */ /* 0x0025e8000c101d06 */
[----:B------:R2:W-:Y:S04]  /*14c30*/  @!P1 ST.E.128 [R6.64], R20 ;  /* 0x0000001406009985 */ /* 0x0005e8000c101d06 */
[----:B------:R2:W-:Y:S02]  /*14c40*/  @!P0 ST.E.128 [R2.64], R16 ;  /* 0x0000001002008985 */ /* 0x0005e4000c101d06 */
.L_x_581:
[----:B------:R-:W-:Y:S05]  /*14c50*/  BSYNC B0 ;  /* 0x0000000000007941 */ /* 0x000fea0003800000 */
.L_x_580:
[----:B------:R-:W-:Y:S05]  /*14c60*/  BRA.DIV ~URZ, `(.L_x_582) ;  /* 0x000061127f007947 */ /* 0x000fea000b800000 */
[----:B---3--:R3:W4:Y:S04]  /*14c70*/  SHFL.IDX PT, R4, R5, 0x1, 0x181f ;  /* 0x00381f0005047f89 */ /* 0x00872800000e0000 */
[----:B--2---:R3:W2:Y:S02]  /*14c80*/  SHFL.IDX PT, R0, R14, 0x1, 0x181f ;  /* 0x00381f000e007f89 */ /* 0x0046a400000e0000 */
.L_x_676:
[----:B------:R-:W-:Y:S01]  /*14c90*/  IADD3 R2, R12, 0x20, RZ ;  /* 0x000000200c027810 */ /* 0x000fe20007ffe0ff */
[----:B------:R-:W-:Y:S03]  /*14ca0*/  BSSY B0, `(.L_x_583) ;  /* 0x000001b000007945 */ /* 0x000fe60003800000 */
[----:B------:R-:W-:-:S13]  /*14cb0*/  ISETP.GE.AND P0, PT, R2, R13, PT ;  /* 0x0000000d0200720c */ /* 0x000fda0003f06270 */
[----:B------:R-:W-:Y:S05]  /*14cc0*/  @P0 BRA `(.L_x_584) ;  /* 0x0000018000000947 */ /* 0x000fea0003800000 */
[----:B------:R-:W5:Y:S04]  /*14cd0*/  LDL R3, [R1+0x3c] ;  /* 0x00003c0001037983 */ /* 0x000f680000100800 */
[----:B-1-3--:R-:W3:Y:S04]  /*14ce0*/  LDL R19, [R1+0x68] ;  /* 0x0000680001137983 */ /* 0x00aee80000100800 */
[----:B----4-:R-:W4:Y:S04]  /*14cf0*/  LDL R17, [R1+0x64] ;  /* 0x0000640001117983 */ /* 0x010f280000100800 */
[----:B--2---:R-:W2:Y:S04]  /*14d00*/  LDL R15, [R1+0x6c] ;  /* 0x00006c00010f7983 */ /* 0x004ea80000100800 */
[----:B------:R-:W2:Y:S04]  /*14d10*/  LDL R21, [R1+0x208] ;  /* 0x0002080001157983 */ /* 0x000ea80000100800 */
[----:B------:R-:W2:Y:S04]  /*14d20*/  LDL R20, [R1+0x204] ;  /* 0x0002040001147983 */ /* 0x000ea80000100800 */
[----:B------:R-:W2:Y:S04]  /*14d30*/  LDL R18, [R1+0x200] ;  /* 0x0002000001127983 */ /* 0x000ea80000100800 */
[----:B------:R-:W2:Y:S01]  /*14d40*/  LDL R16, [R1+0x1fc] ;  /* 0x0001fc0001107983 */ /* 0x000ea20000100800 */
[----:B-----5:R-:W-:-:S02]  /*14d50*/  ISETP.GE.AND P3, PT, R3, c[0x0][0x3c8], PT ;  /* 0x0000f20003007a0c */ /* 0x020fc40003f66270 */
[----:B---3--:R-:W-:Y:S02]  /*14d60*/  ISETP.GE.AND P2, PT, R19, c[0x0][0x3c8], PT ;  /* 0x0000f20013007a0c */ /* 0x008fe40003f46270 */
[----:B----4-:R-:W-:Y:S02]  /*14d70*/  ISETP.GE.AND P1, PT, R17, c[0x0][0x3c8], PT ;  /* 0x0000f20011007a0c */ /* 0x010fe40003f26270 */
[----:B--2---:R-:W-:-:S07]  /*14d80*/  ISETP.GE.AND P0, PT, R15, c[0x0][0x3c8], PT ;  /* 0x0000f2000f007a0c */ /* 0x004fce0003f06270 */
[-C--:B------:R-:W-:Y:S02]  /*14d90*/  @!P3 LEA R10, P4, R3, R0.reuse, 0x1 ;  /* 0x00000000030ab211 */ /* 0x080fe400078808ff */
        /* <DEDUP_REMOVED lines=8> */
[----:B------:R1:W-:Y:S04]  /*14e20*/  @!P2 ST.E.128 [R8.64], R40 ;  /* 0x000000280800a985 */ /* 0x0003e8000c101d06 */
[----:B------:R1:W-:Y:S04]  /*14e30*/  @!P1 ST.E.128 [R6.64], R36 ;  /* 0x0000002406009985 */ /* 0x0003e8000c101d06 */
[----:B------:R1:W-:Y:S02]  /*14e40*/  @!P0 ST.E.128 [R2.64], R32 ;  /* 0x0000002002008985 */ /* 0x0003e4000c101d06 */
.L_x_584:
[----:B------:R-:W-:Y:S05]  /*14e50*/  BSYNC B0 ;  /* 0x0000000000007941 */ /* 0x000fea0003800000 */
.L_x_583:
[----:B------:R-:W-:Y:S05]  /*14e60*/  BRA.DIV ~URZ, `(.L_x_585) ;  /* 0x000060227f007947 */ /* 0x000fea000b800000 */
[----:B----4-:R4:W3:Y:S02]  /*14e70*/  SHFL.IDX PT, R4, R5, 0x2, 0x181f ;  /* 0x00581f0005047f89 */ /* 0x0108e400000e0000 */
.L_x_677:
[----:B------:R-:W-:Y:S05]  /*14e80*/  BRA.DIV ~URZ, `(.L_x_586) ;  /* 0x000060927f007947 */ /* 0x000fea000b800000 */
[----:B--2---:R2:W4:Y:S02]  /*14e90*/  SHFL.IDX PT, R0, R14, 0x2, 0x181f ;  /* 0x00581f000e007f89 */ /* 0x00452400000e0000 */
.L_x_678:
[----:B-1----:R-:W-:Y:S01]  /*14ea0*/  IADD3 R2, R12, 0x40, RZ ;  /* 0x000000400c027810 */ /* 0x002fe20007ffe0ff */
[----:B------:R-:W-:Y:S03]  /*14eb0*/  BSSY B0, `(.L_x_587) ;  /* 0x000001b000007945 */ /* 0x000fe60003800000 */
[----:B------:R-:W-:-:S13]  /*14ec0*/  ISETP.GE.AND P0, PT, R2, R13, PT ;  /* 0x0000000d0200720c */ /* 0x000fda0003f06270 */
[----:B------:R-:W-:Y:S05]  /*14ed0*/  @P0 BRA `(.L_x_588) ;  /* 0x0000018000000947 */ /* 0x000fea0003800000 */
[----:B------:R-:W5:Y:S04]  /*14ee0*/  LDL R3, [R1+0x3c] ;  /* 0x00003c0001037983 */ /* 0x000f680000100800 */
[----:B--2---:R-:W2:Y:S04]  /*14ef0*/  LDL R19, [R1+0x68] ;  /* 0x0000680001137983 */ /* 0x004ea80000100800 */
[----:B----4-:R-:W4:Y:S04]  /*14f00*/  LDL R17, [R1+0x64] ;  /* 0x0000640001117983 */ /* 0x010f280000100800 */
[----:B---3--:R-:W3:Y:S04]  /*14f10*/  LDL R15, [R1+0x6c] ;  /* 0x00006c00010f7983 */ /* 0x008ee80000100800 */
[----:B------:R-:W3:Y:S04]  /*14f20*/  LDL R21, [R1+0x208] ;  /* 0x0002080001157983 */ /* 0x000ee80000100800 */
[----:B------:R-:W3:Y:S04]  /*14f30*/  LDL R20, [R1+0x204] ;  /* 0x0002040001147983 */ /* 0x000ee80000100800 */
[----:B------:R-:W3:Y:S04]  /*14f40*/  LDL R18, [R1+0x200] ;  /* 0x0002000001127983 */ /* 0x000ee80000100800 */
[----:B------:R-:W3:Y:S01]  /*14f50*/  LDL R16, [R1+0x1fc] ;  /* 0x0001fc0001107983 */ /* 0x000ee20000100800 */
[----:B-----5:R-:W-:-:S02]  /*14f60*/  ISETP.GE.AND P3, PT, R3, c[0x0][0x3c8], PT ;  /* 0x0000f20003007a0c */ /* 0x020fc40003f66270 */
[----:B--2---:R-:W-:Y:S02]  /*14f70*/  ISETP.GE.AND P2, PT, R19, c[0x0][0x3c8], PT ;  /* 0x0000f20013007a0c */ /* 0x004fe40003f46270 */
[----:B----4-:R-:W-:Y:S02]  /*14f80*/  ISETP.GE.AND P1, PT, R17, c[0x0][0x3c8], PT ;  /* 0x0000f20011007a0c */ /* 0x010fe40003f26270 */
[----:B---3--:R-:W-:-:S07]  /*14f90*/  ISETP.GE.AND P0, PT, R15, c[0x0][0x3c8], PT ;  /* 0x0000f2000f007a0c */ /* 0x008fce0003f06270 */
        /* <DEDUP_REMOVED lines=12> */
.L_x_588:
[----:B------:R-:W-:Y:S05]  /*15060*/  BSYNC B0 ;  /* 0x0000000000007941 */ /* 0x000fea0003800000 */
.L_x_587:
[----:B------:R-:W-:Y:S05]  /*15070*/  BRA.DIV ~URZ, `(.L_x_589) ;  /* 0x00005f327f007947 */ /* 0x000fea000b800000 */
[----:B---3--:R3:W1:Y:S04]  /*15080*/  SHFL.IDX PT, R4, R5, 0x3, 0x181f ;  /* 0x00781f0005047f89 */ /* 0x00866800000e0000 */
[----:B----4-:R3:W4:Y:S02]  /*15090*/  SHFL.IDX PT, R0, R14, 0x3, 0x181f ;  /* 0x00781f000e007f89 */ /* 0x01072400000e0000 */
.L_x_679:
[----:B-1----:R-:W-:-:S04]  /*150a0*/  IADD3 R2, R12, 0x60, RZ ;  /* 0x000000600c027810 */ /* 0x002fc80007ffe0ff */
[----:B------:R-:W-:-:S13]  /*150b0*/  ISETP.GE.AND P0, PT, R2, R13, PT ;  /* 0x0000000d0200720c */ /* 0x000fda0003f06270 */
[----:B------:R-:W-:Y:S05]  /*150c0*/  @P0 BRA `(.L_x_590) ;  /* 0x00002cf000000947 */ /* 0x000fea0003800000 */
[----:B------:R-:W5:Y:S04]  /*150d0*/  LDL R16, [R1+0x3c] ;  /* 0x00003c0001107983 */ /* 0x000f680000100800 */
[----:B--23--:R-:W2:Y:S04]  /*150e0*/  LDL R14, [R1+0x68] ;  /* 0x00006800010e7983 */ /* 0x00cea80000100800 */
[----:B------:R-:W3:Y:S04]  /*150f0*/  LDL R10, [R1+0x64] ;  /* 0x00006400010a7983 */ /* 0x000ee80000100800 */
[----:B----4-:R-:W4:Y:S04]  /*15100*/  LDL R17, [R1+0x208] ;  /* 0x0002080001117983 */ /* 0x010f280000100800 */
[----:B------:R-:W4:Y:S04]  /*15110*/  LDL R15, [R1+0x204] ;  /* 0x00020400010f7983 */ /* 0x000f280000100800 */
[----:B------:R-:W4:Y:S04]  /*15120*/  LDL R11, [R1+0x200] ;  /* 0x00020000010b7983 */ /* 0x000f280000100800 */
[----:B------:R-:W4:Y:S01]  /*15130*/  LDL R5, [R1+0x6c] ;  /* 0x00006c0001057983 */ /* 0x000f220000100800 */
[----:B-----5:R-:W-:-:S02]  /*15140*/  ISETP.GE.AND P2, PT, R16, c[0x0][0x3c8], PT ;  /* 0x0000f20010007a0c */ /* 0x020fc40003f46270 */
[----:B--2---:R-:W-:Y:S02]  /*15150*/  ISETP.GE.AND P1, PT, R14, c[0x0][0x3c8], PT ;  /* 0x0000f2000e007a0c */ /* 0x004fe40003f26270 */
[----:B---3--:R-:W-:-:S09]  /*15160*/  ISETP.GE.AND P0, PT, R10, c[0x0][0x3c8], PT ;  /* 0x0000f2000a007a0c */ /* 0x008fd20003f06270 */
[-C--:B------:R-:W-:Y:S02]  /*15170*/  @!P2 LEA R8, P5, R16, R0.reuse, 0x1 ;  /* 0x000000001008a211 */ /* 0x080fe400078a08ff */
[----:B------:R-:W-:Y:S02]  /*15180*/  @!P1 LEA R6, P4, R14, R0, 0x1 ;  /* 0x000000000e069211 */ /* 0x000fe400078808ff */
[----:B----4-:R-:W-:Y:S02]  /*15190*/  @!P2 LEA.HI.X R9, R16, R4, R17, 0x1, P5 ;  /* 0x000000041009a211 */ /* 0x010fe400028f0c11 */
[----:B------:R-:W-:Y:S02]  /*151a0*/  @!P0 LEA R2, P3, R10, R0, 0x1 ;  /* 0x000000000a028211 */ /* 0x000fe400078608ff */
[-C--:B------:R-:W-:Y:S02]  /*151b0*/  @!P1 LEA.HI.X R7, R14, R4.reuse, R15, 0x1, P4 ;  /* 0x000000040e079211 */ /* 0x080fe400020f0c0f */
[----:B------:R-:W-:Y:S01]  /*151c0*/  @!P0 LEA.HI.X R3, R10, R4, R11, 0x1, P3 ;  /* 0x000000040a038211 */ /* 0x000fe200018f0c0b */
[----:B------:R1:W-:Y:S04]  /*151d0*/  @!P2 ST.E.128 [R8.64], R72 ;  /* 0x000000480800a985 */ /* 0x0003e8000c101d06 */
[----:B------:R1:W-:Y:S04]  /*151e0*/  @!P1 ST.E.128 [R6.64], R68 ;  /* 0x0000004406009985 */ /* 0x0003e8000c101d06 */
[----:B------:R1:W-:Y:S01]  /*151f0*/  @!P0 ST.E.128 [R2.64], R64 ;  /* 0x0000004002008985 */ /* 0x0003e2000c101d06 */
[----:B------:R-:W-:-:S13]  /*15200*/  ISETP.GE.AND P0, PT, R5, c[0x0][0x3c8], PT ;  /* 0x0000f20005007a0c */ /* 0x000fda0003f06270 */
[----:B------:R-:W-:Y:S05]  /*15210*/  @P0 BRA `(.L_x_590) ;  /* 0x00002ba000000947 */ /* 0x000fea0003800000 */
[----:B------:R-:W2:Y:S01]  /*15220*/  LDL R10, [R1+0x1fc] ;  /* 0x0001fc00010a7983 */ /* 0x000ea20000100800 */
[----:B-1----:R-:W-:-:S04]  /*15230*/  LEA R2, P0, R5, R0, 0x1 ;  /* 0x0000000005027211 */ /* 0x002fc800078008ff */
[----:B--2---:R-:W-:-:S05]  /*15240*/  LEA.HI.X R3, R5, R4, R10, 0x1, P0 ;  /* 0x0000000405037211 */ /* 0x004fca00000f0c0a */
[----:B------:R1:W-:Y:S01]  /*15250*/  ST.E.128 [R2.64], R76 ;  /* 0x0000004c02007985 */ /* 0x0003e2000c101d06 */
[----:B------:R-:W-:Y:S05]  /*15260*/  BRA `(.L_x_590) ;  /* 0x00002b5000007947 */ /* 0x000fea0003800000 */
.L_x_577:
[----:B-1----:R-:W2:Y:S01]  /*15270*/  LDL.LU R5, [R1+0xfc] ;  /* 0x0000fc0001057983 */ /* 0x002ea20000300800 */
[----:B------:R-:W-:Y:S01]  /*15280*/  IMAD R11, R11, c[0x0][0x408], RZ ;  /* 0x000102000b0b7a24 */ /* 0x000fe200078e02ff */
[----:B------:R-:W-:-:S03]  /*15290*/  SHF.R.S32.HI R4, RZ, 0x1f, R0 ;  /* 0x0000001fff047819 */ /* 0x000fc60000011400 */
[C---:B------:R-:W-:Y:S02]  /*152a0*/  IMAD R11, R2.reuse, c[0x0][0x40c], R11 ;  /* 0x00010300020b7a24 */ /* 0x040fe400078e020b */
[----:B------:R-:W-:-:S04]  /*152b0*/  IMAD.WIDE.U32 R2, R2, c[0x0][0x408], RZ ;  /* 0x0001020002027a25 */ /* 0x000fc800078e00ff */
[----:B------:R-:W-:Y:S01]  /*152c0*/  IMAD R4, R4, c[0x0][0x440], RZ ;  /* 0x0001100004047a24 */ /* 0x000fe200078e02ff */
[----:B------:R-:W-:-:S03]  /*152d0*/  IADD3 R3, R3, R11, RZ ;  /* 0x0000000b03037210 */ /* 0x000fc60007ffe0ff */
[----:B------:R-:W-:Y:S02]  /*152e0*/  IMAD R4, R0, c[0x0][0x444], R4 ;  /* 0x0001110000047a24 */ /* 0x000fe400078e0204 */
[----:B------:R-:W-:-:S04]  /*152f0*/  IMAD.WIDE.U32 R2, R8, c[0x0][0x438], R2 ;  /* 0x00010e0008027a25 */ /* 0x000fc800078e0002 */
[----:B------:R-:W-:-:S04]  /*15300*/  IMAD R3, R8, c[0x0][0x43c], R3 ;  /* 0x00010f0008037a24 */ /* 0x000fc800078e0203 */
[----:B------:R-:W-:Y:S01]  /*15310*/  IMAD.WIDE.U32 R2, R0, c[0x0][0x440], R2 ;  /* 0x0001100000027a25 */ /* 0x000fe200078e0002 */
[----:B------:R-:W-:-:S04]  /*15320*/  MOV R0, R9 ;  /* 0x0000000900007202 */ /* 0x000fc80000000f00 */
[----:B------:R-:W-:Y:S01]  /*15330*/  IADD3 R3, R3, R4, RZ ;  /* 0x0000000403037210 */ /* 0x000fe20007ffe0ff */
[----:B------:R-:W-:-:S05]  /*15340*/  @P3 IMAD.HI.U32 R4, R9, c[0x0][0x4ec], RZ ;  /* 0x00013b0009043a27 */ /* 0x000fca00078e00ff */
        /* <DEDUP_REMOVED lines=19> */
.L_x_680:
[----:B------:R-:W-:Y:S05]  /*15480*/  BRA.DIV ~URZ, `(.L_x_592) ;  /* 0x00005cc27f007947 */ /* 0x000fea000b800000 */
[----:B------:R3:W4:Y:S02]  /*15490*/  SHFL.IDX PT, R0, R12, RZ, 0x1c1f ;  /* 0x001c1fff0c007589 */ /* 0x00072400000e0000 */
.L_x_681:
        /* <DEDUP_REMOVED lines=28> */
[----:B------:R-:W5:Y:S04]  /*15660*/  LDL R18, [R1+0x1d8] ;  /* 0x0001d80001127983 */ /* 0x000f680000100800 */
[----:B------:R1:W-:Y:S04]  /*15670*/  @!P1 ST.E.64 [R2.64], R24 ;  /* 0x0000001802009985 */ /* 0x0003e8000c101b06 */
[----:B-1----:R-:W4:Y:S01]  /*15680*/  LDL R25, [R1+0x1d4] ;  /* 0x0001d40001197983 */ /* 0x002f220000100800 */
[----:B------:R-:W-:-:S02]  /*15690*/  ISETP.GE.AND P1, PT, R6, c[0x0][0x3c8], PT ;  /* 0x0000f20006007a0c */ /* 0x000fc40003f26270 */
[C---:B------:R-:W-:Y:S01]  /*156a0*/  @!P2 LEA R2, P0, R11.reuse, R0, 0x2 ;  /* 0x000000000b02a211 */ /* 0x040fe200078010ff */
[----:B------:R-:W4:Y:S01]  /*156b0*/  LDL R24, [R1+0x1cc] ;  /* 0x0001cc0001187983 */ /* 0x000f220000100800 */
[----:B------:R-:W-:Y:S02]  /*156c0*/  ISETP.GE.AND P3, PT, R10, c[0x0][0x3c8], PT ;  /* 0x0000f2000a007a0c */ /* 0x000fe40003f66270 */
[----:B------:R-:W-:Y:S02]  /*156d0*/  @!P2 LEA.HI.X R3, R11, R4, R13, 0x2, P0 ;  /* 0x000000040b03a211 */ /* 0x000fe400000f140d */
[----:B------:R-:W4:Y:S04]  /*156e0*/  LDL R11, [R1+0x150] ;  /* 0x00015000010b7983 */ /* 0x000f280000100800 */
[----:B------:R1:W-:Y:S01]  /*156f0*/  @!P2 ST.E.64 [R2.64], R26 ;  /* 0x0000001a0200a985 */ /* 0x0003e2000c101b06 */
[----:B------:R-:W-:-:S03]  /*15700*/  ISETP.GE.AND P2, PT, R17, c[0x0][0x3c8], PT ;  /* 0x0000f20011007a0c */ /* 0x000fc60003f46270 */
[----:B------:R-:W4:Y:S01]  /*15710*/  LDL R13, [R1+0x1d0] ;  /* 0x0001d000010d7983 */ /* 0x000f220000100800 */
[----:B------:R-:W-:Y:S02]  /*15720*/  ISETP.GE.AND P4, PT, R8, c[0x0][0x3c8], PT ;  /* 0x0000f20008007a0c */ /* 0x000fe40003f86270 */
[C---:B-1----:R-:W-:Y:S01]  /*15730*/  @!P1 LEA R2, P0, R6.reuse, R0, 0x2 ;  /* 0x0000000006029211 */ /* 0x042fe200078010ff */
[----:B------:R-:W4:Y:S03]  /*15740*/  LDL R26, [R1+0x14c] ;  /* 0x00014c00011a7983 */ /* 0x000f260000100800 */
[----:B------:R-:W-:Y:S01]  /*15750*/  @!P1 LEA.HI.X R3, R6, R4, R7, 0x2, P0 ;  /* 0x0000000406039211 */ /* 0x000fe200000f1407 */
[----:B------:R-:W4:Y:S01]  /*15760*/  LDL R27, [R1+0x1c4] ;  /* 0x0001c400011b7983 */ /* 0x000f220000100800 */
[----:B------:R-:W-:-:S03]  /*15770*/  @!P3 LEA R6, P5, R10, R0, 0x2 ;  /* 0x000000000a06b211 */ /* 0x000fc600078a10ff */
[----:B------:R1:W-:Y:S01]  /*15780*/  @!P1 ST.E.64 [R2.64], R132 ;  /* 0x0000008402009985 */ /* 0x0003e2000c101b06 */
[----:B------:R-:W-:Y:S02]  /*15790*/  ISETP.GE.AND P1, PT, R16, c[0x0][0x3c8], PT ;  /* 0x0000f20010007a0c */ /* 0x000fe40003f26270 */
[----:B------:R-:W-:Y:S02]  /*157a0*/  @!P3 LEA.HI.X R7, R10, R4, R107, 0x2, P5 ;  /* 0x000000040a07b211 */ /* 0x000fe400028f146b */
[----:B------:R-:W4:Y:S04]  /*157b0*/  LDL R10, [R1+0x148] ;  /* 0x00014800010a7983 */ /* 0x000f280000100800 */
[----:B------:R1:W-:Y:S02]  /*157c0*/  @!P3 ST.E.64 [R6.64], R134 ;  /* 0x000000860600b985 */ /* 0x0003e4000c101b06 */
[----:B-1----:R-:W-:-:S04]  /*157d0*/  @!P2 LEA R2, P0, R17, R0, 0x2 ;  /* 0x000000001102a211 */ /* 0x002fc800078010ff */
[----:B------:R-:W-:Y:S02]  /*157e0*/  @!P2 LEA.HI.X R3, R17, R4, R19, 0x2, P0 ;  /* 0x000000041103a211 */ /* 0x000fe400000f1413 */
[----:B------:R-:W4:Y:S04]  /*157f0*/  LDL R17, [R1+0x1c8] ;  /* 0x0001c80001117983 */ /* 0x000f280000100800 */
[----:B------:R1:W-:Y:S01]  /*15800*/  @!P2 ST.E.64 [R2.64], R136 ;  /* 0x000000880200a985 */ /* 0x0003e2000c101b06 */
[-C--:B------:R-:W-:Y:S02]  /*15810*/  @!P4 LEA R6, P5, R8, R0.reuse, 0x2 ;  /* 0x000000000806c211 */ /* 0x080fe400078a10ff */
[----:B------:R-:W-:Y:S01]  /*15820*/  ISETP.GE.AND P3, PT, R15, c[0x0][0x3c8], PT ;  /* 0x0000f2000f007a0c */ /* 0x000fe20003f66270 */
[----:B------:R-:W4:Y:S01]  /*15830*/  LDL R19, [R1+0x144] ;  /* 0x0001440001137983 */ /* 0x000f220000100800 */
[----:B-1----:R-:W-:-:S04]  /*15840*/  @!P1 LEA R2, P0, R16, R0, 0x2 ;  /* 0x0000000010029211 */ /* 0x002fc800078010ff */
[-C--:B-----5:R-:W-:Y:S02]  /*15850*/  @!P1 LEA.HI.X R3, R16, R4.reuse, R18, 0x2, P0 ;  /* 0x0000000410039211 */ /* 0x0a0fe400000f1412 */
[----:B------:R-:W5:Y:S01]  /*15860*/  LDL R16, [R1+0x1c0] ;  /* 0x0001c00001107983 */ /* 0x000f620000100800 */
[----:B---3--:R-:W-:-:S03]  /*15870*/  @!P4 LEA.HI.X R7, R8, R4, R23, 0x2, P5 ;  /* 0x000000040807c211 */ /* 0x008fc600028f1417 */
[----:B------:R-:W3:Y:S04]  /*15880*/  LDL R8, [R1+0x140] ;  /* 0x0001400001087983 */ /* 0x000ee80000100800 */
[----:B------:R1:W-:Y:S01]  /*15890*/  @!P4 ST.E.64 [R6.64], R28 ;  /* 0x0000001c0600c985 */ /* 0x0003e2000c101b06 */
[----:B--2---:R-:W-:-:S03]  /*158a0*/  ISETP.GE.AND P2, PT, R9, c[0x0][0x3c8], PT ;  /* 0x0000f20009007a0c */ /* 0x004fc60003f46270 */
[----:B------:R-:W2:Y:S04]  /*158b0*/  LDL R23, [R1+0x13c] ;  /* 0x00013c0001177983 */ /* 0x000ea80000100800 */
[----:B------:R-:W2:Y:S01]  /*158c0*/  LDL R18, [R1+0x138] ;  /* 0x0001380001127983 */ /* 0x000ea20000100800 */
[----:B-1----:R-:W-:-:S03]  /*158d0*/  @!P3 LEA R6, P5, R15, R0, 0x2 ;  /* 0x000000000f06b211 */ /* 0x002fc600078a10ff */
[----:B------:R-:W2:Y:S01]  /*158e0*/  LDL R28, [R1+0x11c] ;  /* 0x00011c00011c7983 */ /* 0x000ea20000100800 */
[----:B----4-:R-:W-:-:S03]  /*158f0*/  @!P3 LEA.HI.X R7, R15, R4, R25, 0x2, P5 ;  /* 0x000000040f07b211 */ /* 0x010fc600028f1419 */
[----:B------:R-:W4:Y:S04]  /*15900*/  LDL R29, [R1+0x194] ;  /* 0x00019400011d7983 */ /* 0x000f280000100800 */
[----:B------:R-:W2:Y:S04]  /*15910*/  LDL R15, [R1+0x1b8] ;  /* 0x0001b800010f7983 */ /* 0x000ea80000100800 */
[----:B------:R-:W4:Y:S01]  /*15920*/  LDL R25, [R1+0x1bc] ;  /* 0x0001bc0001197983 */ /* 0x000f220000100800 */
[----:B------:R-:W-:-:S03]  /*15930*/  ISETP.GE.AND P4, PT, R22, c[0x0][0x3c8], PT ;  /* 0x0000f20016007a0c */ /* 0x000fc60003f86270 */
[----:B------:R1:W-:Y:S01]  /*15940*/  @!P1 ST.E.64 [R2.64], R32 ;  /* 0x0000002002009985 */ /* 0x0003e2000c101b06 */
[----:B------:R-:W-:-:S03]  /*15950*/  ISETP.GE.AND P1, PT, R11, c[0x0][0x3c8], PT ;  /* 0x0000f2000b007a0c */ /* 0x000fc60003f26270 */
[----:B------:R1:W-:Y:S02]  /*15960*/  @!P3 ST.E.64 [R6.64], R36 ;  /* 0x000000240600b985 */ /* 0x0003e4000c101b06 */
[C---:B-1----:R-:W-:Y:S02]  /*15970*/  @!P2 LEA R2, P0, R9.reuse, R0, 0x2 ;  /* 0x000000000902a211 */ /* 0x042fe400078010ff */
[----:B------:R-:W4:Y:S02]  /*15980*/  LDL R32, [R1+0x124] ;  /* 0x0001240001207983 */ /* 0x000f240000100800 */
[----:B------:R-:W-:Y:S02]  /*15990*/  @!P2 LEA.HI.X R3, R9, R4, R13, 0x2, P0 ;  /* 0x000000040903a211 */ /* 0x000fe400000f140d */
[----:B------:R-:W4:Y:S01]  /*159a0*/  LDL R33, [R1+0x19c] ;  /* 0x00019c0001217983 */ /* 0x000f220000100800 */
[----:B------:R-:W-:-:S03]  /*159b0*/  @!P4 LEA R6, P5, R22, R0, 0x2 ;  /* 0x000000001606c211 */ /* 0x000fc600078a10ff */
[----:B------:R1:W-:Y:S01]  /*159c0*/  @!P2 ST.E.64 [R2.64], R40 ;  /* 0x000000280200a985 */ /* 0x0003e2000c101b06 */
[----:B------:R-:W-:-:S03]  /*159d0*/  ISETP.GE.AND P2, PT, R10, c[0x0][0x3c8], PT ;  /* 0x0000f2000a007a0c */ /* 0x000fc60003f46270 */
[----:B------:R-:W4:Y:S01]  /*159e0*/  LDL R9, [R1+0x134] ;  /* 0x0001340001097983 */ /* 0x000f220000100800 */
[----:B------:R-:W-:-:S03]  /*159f0*/  @!P4 LEA.HI.X R7, R22, R4, R24, 0x2, P5 ;  /* 0x000000041607c211 */ /* 0x000fc600028f1418 */
[----:B------:R-:W4:Y:S04]  /*15a00*/  LDL R24, [R1+0x1b4] ;  /* 0x0001b40001187983 */ /* 0x000f280000100800 */
[----:B------:R1:W-:Y:S01]  /*15a10*/  @!P4 ST.E.64 [R6.64], R44 ;  /* 0x0000002c0600c985 */ /* 0x0003e2000c101b06 */
[----:B------:R-:W-:-:S03]  /*15a20*/  ISETP.GE.AND P3, PT, R26, c[0x0][0x3c8], PT ;  /* 0x0000f2001a007a0c */ /* 0x000fc60003f66270 */
[----:B------:R-:W4:Y:S04]  /*15a30*/  LDL R13, [R1+0x130] ;  /* 0x00013000010d7983 */ /* 0x000f280000100800 */
[----:B------:R-:W4:Y:S01]  /*15a40*/  LDL R22, [R1+0x1b0] ;  /* 0x0001b00001167983 */ /* 0x000f220000100800 */
[----:B-1----:R-:W-:-:S04]  /*15a50*/  @!P1 LEA R2, P0, R11, R0, 0x2 ;  /* 0x000000000b029211 */ /* 0x002fc800078010ff */
[----:B------:R-:W-:Y:S02]  /*15a60*/  @!P1 LEA.HI.X R3, R11, R4, R17, 0x2, P0 ;  /* 0x000000040b039211 */ /* 0x000fe400000f1411 */
[----:B------:R-:W4:Y:S04]  /*15a70*/  LDL R11, [R1+0x128] ;  /* 0x00012800010b7983 */ /* 0x000f280000100800 */
[----:B------:R1:W-:Y:S01]  /*15a80*/  @!P1 ST.E.64 [R2.64], R48 ;  /* 0x0000003002009985 */ /* 0x0003e2000c101b06 */
[C---:B------:R-:W-:Y:S02]  /*15a90*/  @!P3 LEA R6, P5, R26.reuse, R0, 0x2 ;  /* 0x000000001a06b211 */ /* 0x040fe400078a10ff */
[----:B------:R-:W-:Y:S01]  /*15aa0*/  ISETP.GE.AND P4, PT, R19, c[0x0][0x3c8], PT ;  /* 0x0000f20013007a0c */ /* 0x000fe20003f86270 */
[----:B------:R-:W4:Y:S01]  /*15ab0*/  LDL R17, [R1+0x12c] ;  /* 0x00012c0001117983 */ /* 0x000f220000100800 */
[----:B------:R-:W-:-:S03]  /*15ac0*/  @!P3 LEA.HI.X R7, R26, R4, R27, 0x2, P5 ;  /* 0x000000041a07b211 */ /* 0x000fc600028f141b */
[----:B------:R-:W4:Y:S01]  /*15ad0*/  LDL R26, [R1+0x118] ;  /* 0x00011800011a7983 */ /* 0x000f220000100800 */
[----:B-1----:R-:W-:-:S03]  /*15ae0*/  @!P2 LEA R2, P0, R10, R0, 0x2 ;  /* 0x000000000a02a211 */ /* 0x002fc600078010ff */
[----:B------:R1:W-:Y:S04]  /*15af0*/  @!P3 ST.E.64 [R6.64], R52 ;  /* 0x000000340600b985 */ /* 0x0003e8000c101b06 */
[----:B------:R-:W4:Y:S01]  /*15b00*/  LDL R27, [R1+0x190] ;  /* 0x00019000011b7983 */ /* 0x000f220000100800 */
[----:B-1----:R-:W-:Y:S02]  /*15b10*/  @!P4 LEA R6, P5, R19, R0, 0x2 ;  /* 0x000000001306c211 */ /* 0x002fe400078a10ff */
[----:B-----5:R-:W-:Y:S02]  /*15b20*/  @!P2 LEA.HI.X R3, R10, R4, R16, 0x2, P0 ;  /* 0x000000040a03a211 */ /* 0x020fe400000f1410 */
[----:B------:R-:W5:Y:S01]  /*15b30*/  LDL R10, [R1+0x1ac] ;  /* 0x0001ac00010a7983 */ /* 0x000f620000100800 */
[----:B---3--:R-:W-:-:S03]  /*15b40*/  ISETP.GE.AND P1, PT, R8, c[0x0][0x3c8], PT ;  /* 0x0000f20008007a0c */ /* 0x008fc60003f26270 */
[----:B------:R-:W3:Y:S04]  /*15b50*/  LDL R16, [R1+0x1a8] ;  /* 0x0001a80001107983 */ /* 0x000ee80000100800 */
[----:B------:R1:W-:Y:S06]  /*15b60*/  @!P2 ST.E.64 [R2.64], R56 ;  /* 0x000000380200a985 */ /* 0x0003ec000c101b06 */
[----:B-1----:R-:W-:-:S04]  /*15b70*/  @!P1 LEA R2, P0, R8, R0, 0x2 ;  /* 0x0000000008029211 */ /* 0x002fc800078010ff */
[-C--:B--2---:R-:W-:Y:S02]  /*15b80*/  @!P1 LEA.HI.X R3, R8, R4.reuse, R15, 0x2, P0 ;  /* 0x0000000408039211 */ /* 0x084fe400000f140f */
[----:B------:R-:W2:Y:S01]  /*15b90*/  LDL R15, [R1+0x1a0] ;  /* 0x0001a000010f7983 */ /* 0x000ea20000100800 */
[----:B----4-:R-:W-:-:S03]  /*15ba0*/  @!P4 LEA.HI.X R7, R19, R4, R25, 0x2, P5 ;  /* 0x000000041307c211 */ /* 0x010fc600028f1419 */
[----:B------:R-:W4:Y:S01]  /*15bb0*/  LDL R19, [R1+0x1a4] ;  /* 0x0001a40001137983 */ /* 0x000f220000100800 */
[----:B------:R-:W-:-:S03]  /*15bc0*/  ISETP.GE.AND P3, PT, R23, c[0x0][0x3c8], PT ;  /* 0x0000f20017007a0c */ /* 0x000fc60003f66270 */
[----:B------:R1:W-:Y:S01]  /*15bd0*/  @!P4 ST.E.64 [R6.64], R60 ;  /* 0x0000003c0600c985 */ /* 0x0003e2000c101b06 */
[----:B------:R-:W-:-:S03]  /*15be0*/  ISETP.GE.AND P2, PT, R18, c[0x0][0x3c8], PT ;  /* 0x0000f20012007a0c */ /* 0x000fc60003f46270 */
[----:B------:R-:W4:Y:S04]  /*15bf0*/  LDL R8, [R1+0x120] ;  /* 0x0001200001087983 */ /* 0x000f280000100800 */
[----:B------:R1:W-:Y:S04]  /*15c00*/  @!P1 ST.E.64 [R2.64], R64 ;  /* 0x0000004002009985 */ /* 0x0003e8000c101b06 */
[----:B------:R-:W4:Y:S01]  /*15c10*/  LDL R25, [R1+0x18c] ;  /* 0x00018c0001197983 */ /* 0x000f220000100800 */
[----:B-1----:R-:W-:Y:S02]  /*15c20*/  @!P3 LEA R6, P5, R23, R0, 0x2 ;  /* 0x000000001706b211 */ /* 0x002fe400078a10ff */
[----:B------:R-:W-:-:S02]  /*15c30*/  ISETP.GE.AND P4, PT, R9, c[0x0][0x3c8], PT ;  /* 0x0000f20009007a0c */ /* 0x000fc40003f86270 */
[----:B------:R-:W-:Y:S02]  /*15c40*/  @!P3 LEA.HI.X R7, R23, R4, R24, 0x2, P5 ;  /* 0x000000041707b211 */ /* 0x000fe400028f1418 */
[----:B------:R-:W-:Y:S01]  /*15c50*/  @!P2 LEA R2, P0, R18, R0, 0x2 ;  /* 0x000000001202a211 */ /* 0x000fe200078010ff */
[----:B------:R-:W4:Y:S04]  /*15c60*/  LDL R24, [R1+0x114] ;  /* 0x0001140001187983 */ /* 0x000f280000100800 */
[----:B------:R1:W-:Y:S01]  /*15c70*/  @!P3 ST.E.64 [R6.64], R68 ;  /* 0x000000440600b985 */ /* 0x0003e2000c101b06 */
[----:B------:R-:W-:-:S03]  /*15c80*/  ISETP.GE.AND P1, PT, R13, c[0x0][0x3c8], PT ;  /* 0x0000f2000d007a0c */ /* 0x000fc60003f26270 */
[----:B------:R-:W4:Y:S01]  /*15c90*/  LDL R23, [R1+0x184] ;  /* 0x0001840001177983 */ /* 0x000f220000100800 */
[----:B------:R-:W-:-:S03]  /*15ca0*/  @!P2 LEA.HI.X R3, R18, R4, R22, 0x2, P0 ;  /* 0x000000041203a211 */ /* 0x000fc600000f1416 */
[----:B------:R-:W4:Y:S04]  /*15cb0*/  LDL R18, [R1+0x108] ;  /* 0x0001080001127983 */ /* 0x000f280000100800 */
[----:B------:R1:W-:Y:S04]  /*15cc0*/  @!P2 ST.E.64 [R2.64], R72 ;  /* 0x000000480200a985 */ /* 0x0003e8000c101b06 */
[----:B------:R-:W4:Y:S01]  /*15cd0*/  LDL R22, [R1+0x10c] ;  /* 0x00010c0001167983 */ /* 0x000f220000100800 */
[----:B-1----:R-:W-:Y:S02]  /*15ce0*/  @!P4 LEA R6, P5, R9, R0, 0x2 ;  /* 0x000000000906c211 */ /* 0x002fe400078a10ff */
[----:B------:R-:W-:-:S02]  /*15cf0*/  ISETP.GE.AND P2, PT, R11, c[0x0][0x3c8], PT ;  /* 0x0000f2000b007a0c */ /* 0x000fc40003f46270 */
[----:B------:R-:W-:Y:S02]  /*15d00*/  ISETP.GE.AND P3, PT, R17, c[0x0][0x3c8], PT ;  /* 0x0000f20011007a0c */ /* 0x000fe40003f66270 */
[----:B------:R-:W-:Y:S02]  /*15d10*/  @!P1 LEA R2, P0, R13, R0, 0x2 ;  /* 0x000000000d029211 */ /* 0x000fe400078010ff */
[-C--:B-----5:R-:W-:Y:S02]  /*15d20*/  @!P4 LEA.HI.X R7, R9, R4.reuse, R10, 0x2, P5 ;  /* 0x000000040907c211 */ /* 0x0a0fe400028f140a */
[----:B------:R-:W5:Y:S04]  /*15d30*/  LDL R9, [R1+0x198] ;  /* 0x0001980001097983 */ /* 0x000f680000100800 */
[----:B------:R-:W5:Y:S01]  /*15d40*/  LDL R10, [R1+0x110] ;  /* 0x00011000010a7983 */ /* 0x000f620000100800 */
[----:B---3--:R-:W-:-:S03]  /*15d50*/  @!P1 LEA.HI.X R3, R13, R4, R16, 0x2, P0 ;  /* 0x000000040d039211 */ /* 0x008fc600000f1410 */
[----:B------:R-:W3:Y:S04]  /*15d60*/  LDL R16, [R1+0x104] ;  /* 0x0001040001107983 */ /* 0x000ee80000100800 */
[----:B------:R1:W-:Y:S04]  /*15d70*/  @!P4 ST.E.64 [R6.64], R76 ;  /* 0x0000004c0600c985 */ /* 0x0003e8000c101b06 */
[----:B------:R-:W3:Y:S04]  /*15d80*/  LDL R13, [R1+0x100] ;  /* 0x00010000010d7983 */ /* 0x000ee80000100800 */
[----:B------:R2:W-:Y:S01]  /*15d90*/  @!P1 ST.E.64 [R2.64], R80 ;  /* 0x0000005002009985 */ /* 0x0005e2000c101b06 */
[----:B-1----:R-:W-:-:S02]  /*15da0*/  @!P3 LEA R6, P5, R17, R0, 0x2 ;  /* 0x000000001106b211 */ /* 0x002fc400078a10ff */
[----:B--2---:R-:W-:-:S04]  /*15db0*/  @!P2 LEA R2, P0, R11, R0, 0x2 ;  /* 0x000000000b02a211 */ /* 0x004fc800078010ff */
[-C--:B------:R-:W-:Y:S02]  /*15dc0*/  @!P2 LEA.HI.X R3, R11, R4.reuse, R15, 0x2, P0 ;  /* 0x000000040b03a211 */ /* 0x080fe400000f140f */
[----:B------:R-:W2:Y:S01]  /*15dd0*/  LDL R11, [R1+0x188] ;  /* 0x00018800010b7983 */ /* 0x000ea20000100800 */
[----:B----4-:R-:W-:-:S03]  /*15de0*/  @!P3 LEA.HI.X R7, R17, R4, R19, 0x2, P5 ;  /* 0x000000041107b211 */ /* 0x010fc600028f1413 */
[----:B------:R-:W4:Y:S04]  /*15df0*/  LDL R19, [R1+0x180] ;  /* 0x0001800001137983 */ /* 0x000f280000100800 */
[----:B------:R-:W2:Y:S04]  /*15e00*/  LDL R17, [R1+0x17c] ;  /* 0x00017c0001117983 */ /* 0x000ea80000100800 */
[----:B------:R-:W2:Y:S01]  /*15e10*/  LDL R15, [R1+0x178] ;  /* 0x00017800010f7983 */ /* 0x000ea20000100800 */
[----:B------:R-:W-:Y:S02]  /*15e20*/  ISETP.GE.AND P4, PT, R32, c[0x0][0x3c8], PT ;  /* 0x0000f20020007a0c */ /* 0x000fe40003f86270 */
[----:B------:R-:W-:Y:S01]  /*15e30*/  ISETP.GE.AND P1, PT, R8, c[0x0][0x3c8], PT ;  /* 0x0000f20008007a0c */ /* 0x000fe20003f26270 */
[----:B------:R1:W-:Y:S01]  /*15e40*/  @!P3 ST.E.64 [R6.64], R84 ;  /* 0x000000540600b985 */ /* 0x0003e2000c101b06 */
[----:B------:R-:W-:-:S03]  /*15e50*/  ISETP.GE.AND P3, PT, R28, c[0x0][0x3c8], PT ;  /* 0x0000f2001c007a0c */ /* 0x000fc60003f66270 */
[----:B------:R1:W-:Y:S01]  /*15e60*/  @!P2 ST.E.64 [R2.64], R88 ;  /* 0x000000580200a985 */ /* 0x0003e2000c101b06 */
[----:B------:R-:W-:-:S05]  /*15e70*/  ISETP.GE.AND P2, PT, R26, c[0x0][0x3c8], PT ;  /* 0x0000f2001a007a0c */ /* 0x000fca0003f46270 */
[-C--:B-1----:R-:W-:Y:S02]  /*15e80*/  @!P4 LEA R6, P5, R32, R0.reuse, 0x2 ;  /* 0x000000002006c211 */ /* 0x082fe400078a10ff */
[----:B------:R-:W-:Y:S02]  /*15e90*/  @!P1 LEA R2, P0, R8, R0, 0x2 ;  /* 0x0000000008029211 */ /* 0x000fe400078010ff */
[----:B------:R-:W-:Y:S02]  /*15ea0*/  @!P4 LEA.HI.X R7, R32, R4, R33, 0x2, P5 ;  /* 0x000000042007c211 */ /* 0x000fe400028f1421 */
[----:B------:R-:W-:-:S03]  /*15eb0*/  ISETP.GE.AND P6, PT, R24, c[0x0][0x3c8], PT ;  /* 0x0000f20018007a0c */ /* 0x000fc60003fc6270 */
[----:B------:R1:W-:Y:S01]  /*15ec0*/  @!P4 ST.E.64 [R6.64], R92 ;  /* 0x0000005c0600c985 */ /* 0x0003e2000c101b06 */
[----:B------:R-:W-:Y:S02]  /*15ed0*/  ISETP.GE.AND P4, PT, R22, c[0x0][0x3c8], PT ;  /* 0x0000f20016007a0c */ /* 0x000fe40003f86270 */
[----:B-----5:R-:W-:Y:S02]  /*15ee0*/  @!P1 LEA.HI.X R3, R8, R4, R9, 0x2, P0 ;  /* 0x0000000408039211 */ /* 0x020fe400000f1409 */
[----:B------:R-:W-:-:S03]  /*15ef0*/  @!P3 LEA R8, P0, R28, R0, 0x2 ;  /* 0x000000001c08b211 */ /* 0x000fc600078010ff */
[----:B------:R5:W-:Y:S01]  /*15f00*/  @!P1 ST.E.64 [R2.64], R96 ;  /* 0x0000006002009985 */ /* 0x000be2000c101b06 */
[----:B------:R-:W-:Y:S02]  /*15f10*/  @!P3 LEA.HI.X R9, R28, R4, R29, 0x2, P0 ;  /* 0x000000041c09b211 */ /* 0x000fe400000f141d */
[----:B------:R-:W-:-:S03]  /*15f20*/  ISETP.GE.AND P5, PT, R10, c[0x0][0x3c8], PT ;  /* 0x0000f2000a007a0c */ /* 0x000fc60003fa6270 */
[----:B------:R-:W-:Y:S01]  /*15f30*/  @!P3 ST.E.64 [R8.64], R138 ;  /* 0x0000008a0800b985 */ /* 0x000fe2000c101b06 */
[----:B-1----:R-:W-:-:S04]  /*15f40*/  @!P6 LEA R6, P0, R24, R0, 0x2 ;  /* 0x000000001806e211 */ /* 0x002fc800078010ff */
[----:B------:R-:W-:Y:S02]  /*15f50*/  @!P6 LEA.HI.X R7, R24, R4, R25, 0x2, P0 ;  /* 0x000000041807e211 */ /* 0x000fe400000f1419 */
[----:B---3--:R-:W-:Y:S02]  /*15f60*/  ISETP.GE.AND P0, PT, R13, c[0x0][0x3c8], PT ;  /* 0x0000f2000d007a0c */ /* 0x008fe40003f06270 */
[----:B-----5:R-:W-:-:S04]  /*15f70*/  @!P2 LEA R2, P1, R26, R0, 0x2 ;  /* 0x000000001a02a211 */ /* 0x020fc800078210ff */
[----:B------:R-:W-:-:S05]  /*15f80*/  @!P2 LEA.HI.X R3, R26, R4, R27, 0x2, P1 ;  /* 0x000000041a03a211 */ /* 0x000fca00008f141b */
[----:B------:R1:W-:Y:S01]  /*15f90*/  @!P2 ST.E.64 [R2.64], R100 ;  /* 0x000000640200a985 */ /* 0x0003e2000c101b06 */
[----:B------:R-:W-:Y:S02]  /*15fa0*/  ISETP.GE.AND P2, PT, R18, c[0x0][0x3c8], PT ;  /* 0x0000f20012007a0c */ /* 0x000fe40003f46270 */
[----:B------:R-:W-:Y:S01]  /*15fb0*/  ISETP.GE.AND P1, PT, R16, c[0x0][0x3c8], PT ;  /* 0x0000f20010007a0c */ /* 0x000fe20003f26270 */
[----:B------:R3:W-:Y:S01]  /*15fc0*/  @!P6 ST.E.64 [R6.64], R104 ;  /* 0x000000680600e985 */ /* 0x0007e2000c101b06 */
[----:B-1----:R-:W-:-:S04]  /*15fd0*/  @!P5 LEA R2, P3, R10, R0, 0x2 ;  /* 0x000000000a02d211 */ /* 0x002fc800078610ff */
[----:B--2---:R-:W-:-:S05]  /*15fe0*/  @!P5 LEA.HI.X R3, R10, R4, R11, 0x2, P3 ;  /* 0x000000040a03d211 */ /* 0x004fca00018f140b */
[-C--:B------:R-:W-:Y:S02]  /*15ff0*/  @!P2 LEA R8, P3, R18, R0.reuse, 0x2 ;  /* 0x000000001208a211 */ /* 0x080fe400078610ff */
[-C--:B------:R-:W-:Y:S01]  /*16000*/  @!P4 LEA R10, P6, R22, R0.reuse, 0x2 ;  /* 0x00000000160ac211 */ /* 0x080fe200078c10ff */
[----:B------:R1:W-:Y:S01]  /*16010*/  @!P5 ST.E.64 [R2.64], R108 ;  /* 0x0000006c0200d985 */ /* 0x0003e2000c101b06 */
[----:B---3--:R-:W-:Y:S02]  /*16020*/  @!P1 LEA R6, P5, R16, R0, 0x2 ;  /* 0x0000000010069211 */ /* 0x008fe400078a10ff */
[-C--:B----4-:R-:W-:Y:S02]  /*16030*/  @!P2 LEA.HI.X R9, R18, R4.reuse, R19, 0x2, P3 ;  /* 0x000000041209a211 */ /* 0x090fe400018f1413 */
[-C--:B------:R-:W-:Y:S02]  /*16040*/  @!P4 LEA.HI.X R11, R22, R4.reuse, R23, 0x2, P6 ;  /* 0x00000004160bc211 */ /* 0x080fe400030f1417 */
[----:B------:R-:W-:-:S03]  /*16050*/  @!P1 LEA.HI.X R7, R16, R4, R17, 0x2, P5 ;  /* 0x0000000410079211 */ /* 0x000fc600028f1411 */
[----:B------:R2:W-:Y:S04]  /*16060*/  @!P4 ST.E.64 [R10.64], R144 ;  /* 0x000000900a00c985 */ /* 0x0005e8000c101b06 */
[----:B------:R2:W-:Y:S04]  /*16070*/  @!P2 ST.E.64 [R8.64], R140 ;  /* 0x0000008c0800a985 */ /* 0x0005e8000c101b06 */
[----:B------:R2:W-:Y:S01]  /*16080*/  @!P1 ST.E.64 [R6.64], R112 ;  /* 0x0000007006009985 */ /* 0x0005e2000c101b06 */
[----:B-1----:R-:W-:-:S04]  /*16090*/  @!P0 LEA R2, P3, R13, R0, 0x2 ;  /* 0x000000000d028211 */ /* 0x002fc800078610ff */
[----:B------:R-:W-:-:S05]  /*160a0*/  @!P0 LEA.HI.X R3, R13, R4, R15, 0x2, P3 ;  /* 0x000000040d038211 */ /* 0x000fca00018f140f */
[----:B------:R2:W-:Y:S04]  /*160b0*/  @!P0 ST.E.64 [R2.64], R20 ;  /* 0x0000001402008985 */ /* 0x0005e8000c101b06 */
.L_x_594:
[----:B------:R-:W-:Y:S05]  /*160c0*/  BSYNC B0 ;  /* 0x0000000000007941 */ /* 0x000fea0003800000 */
.L_x_593:
[----:B------:R-:W-:Y:S05]  /*160d0*/  BRA.DIV ~URZ, `(.L_x_595) ;  /* 0x000051027f007947 */ /* 0x000fea000b800000 */
[----:B--2---:R2:W1:Y:S04]  /*160e0*/  SHFL.IDX PT, R4, R5, 0x1, 0x1c1f ;  /* 0x003c1f0005047f89 */ /* 0x00446800000e0000 */
[----:B----4-:R2:W4:Y:S02]  /*160f0*/  SHFL.IDX PT, R0, R12, 0x1, 0x1c1f ;  /* 0x003c1f000c007f89 */ /* 0x01052400000e0000 */
.L_x_682:
[----:B------:R-:W-:-:S13]  /*16100*/  ISETP.NE.AND P0, PT, R14, RZ, PT ;  /* 0x000000ff0e00720c */ /* 0x000fda0003f05270 */
[----:B------:R-:W-:Y:S05]  /*16110*/  @P0 BRA `(.L_x_590) ;  /* 0x00001ca000000947 */ /* 0x000fea0003800000 */
        /* <DEDUP_REMOVED lines=10> */
[----:B-1----:R-:W4:Y:S04]  /*161c0*/  LDL R5, [R1+0x1e4] ;  /* 0x0001e40001057983 */ /* 0x002f280000100800 */
        /* <DEDUP_REMOVED lines=9> */
[----:B--2---:R-:W-:Y:S02]  /*16260*/  ISETP.GE.AND P2, PT, R11, c[0x0][0x3c8], PT ;  /* 0x0000f2000b007a0c */ /* 0x004fe40003f46270 */
[----:B---3--:R-:W-:-:S09]  /*16270*/  ISETP.GE.AND P1, PT, R21, c[0x0][0x3c8], PT ;  /* 0x0000f20015007a0c */ /* 0x008fd20003f26270 */
[----:B------:R-:W-:Y:S02]  /*16280*/  @!P3 IMAD.MOV.U32 R2, RZ, RZ, R0 ;  /* 0x000000ffff02b224 */ /* 0x000fe400078e0000 */
[----:B------:R-:W-:Y:S01]  /*16290*/  @!P3 IMAD.MOV.U32 R3, RZ, RZ, R4 ;  /* 0x000000ffff03b224 */ /* 0x000fe200078e0004 */
[----:B----4-:R-:W-:-:S03]  /*162a0*/  ISETP.GE.AND P0, PT, R13, c[0x0][0x3c8], PT ;  /* 0x0000f2000d007a0c */ /* 0x010fc60003f06270 */
[----:B------:R-:W-:Y:S01]  /*162b0*/  @!P3 IMAD.WIDE R2, R6, 0x4, R2 ;  /* 0x000000040602b825 */ /* 0x000fe200078e0202 */
[----:B------:R-:W-:-:S04]  /*162c0*/  @!P1 LEA R6, P4, R21, R0, 0x2 ;  /* 0x0000000015069211 */ /* 0x000fc800078810ff */
[----:B------:R1:W-:Y:S01]  /*162d0*/  @!P3 ST.E.64 [R2.64], R116 ;  /* 0x000000740200b985 */ /* 0x0003e2000c101b06 */
[----:B------:R-:W-:Y:S02]  /*162e0*/  @!P2 LEA R8, P3, R11, R0, 0x2 ;  /* 0x000000000b08a211 */ /* 0x000fe400078610ff */
[-C--:B------:R-:W-:Y:S02]  /*162f0*/  @!P1 LEA.HI.X R7, R21, R4.reuse, R22, 0x2, P4 ;  /* 0x0000000415079211 */ /* 0x080fe400020f1416 */
[----:B------:R-:W-:Y:S01]  /*16300*/  @!P2 LEA.HI.X R9, R11, R4, R18, 0x2, P3 ;  /* 0x000000040b09a211 */ /* 0x000fe200018f1412 */
[----:B------:R-:W2:Y:S01]  /*16310*/  LDL R21, [R1+0x1d4] ;  /* 0x0001d40001157983 */ /* 0x000ea20000100800 */
[----:B------:R-:W-:-:S03]  /*16320*/  ISETP.GE.AND P4, PT, R17, c[0x0][0x3c8], PT ;  /* 0x0000f20011007a0c */ /* 0x000fc60003f86270 */
[----:B------:R-:W3:Y:S01]  /*16330*/  LDL R18, [R1+0x150] ;  /* 0x0001500001127983 */ /* 0x000ee20000100800 */
[----:B------:R-:W-:-:S03]  /*16340*/  ISETP.GE.AND P6, PT, R12, c[0x0][0x3c8], PT ;  /* 0x0000f2000c007a0c */ /* 0x000fc60003fc6270 */
[----:B------:R-:W4:Y:S04]  /*16350*/  LDL R11, [R1+0x154] ;  /* 0x00015400010b7983 */ /* 0x000f280000100800 */
[----:B------:R5:W-:Y:S04]  /*16360*/  @!P2 ST.E.64 [R8.64], R148 ;  /* 0x000000940800a985 */ /* 0x000be8000c101b06 */
[----:B------:R-:W4:Y:S01]  /*16370*/  LDL R22, [R1+0x148] ;  /* 0x0001480001167983 */ /* 0x000f220000100800 */
[----:B-1----:R-:W-:-:S04]  /*16380*/  @!P0 LEA R2, P3, R13, R0, 0x2 ;  /* 0x000000000d028211 */ /* 0x002fc800078610ff */
[----:B------:R-:W-:Y:S02]  /*16390*/  @!P0 LEA.HI.X R3, R13, R4, R19, 0x2, P3 ;  /* 0x000000040d038211 */ /* 0x000fe400018f1413 */
[----:B------:R-:W4:Y:S01]  /*163a0*/  LDL R19, [R1+0x1d0] ;  /* 0x0001d00001137983 */ /* 0x000f220000100800 */
[----:B------:R-:W-:-:S03]  /*163b0*/  ISETP.GE.AND P3, PT, R20, c[0x0][0x3c8], PT ;  /* 0x0000f20014007a0c */ /* 0x000fc60003f66270 */
[----:B------:R1:W-:Y:S04]  /*163c0*/  @!P1 ST.E.64 [R6.64], R124 ;  /* 0x0000007c06009985 */ /* 0x0003e8000c101b06 */
[----:B------:R1:W-:Y:S01]  /*163d0*/  @!P0 ST.E.64 [R2.64], R120 ;  /* 0x0000007802008985 */ /* 0x0003e2000c101b06 */
[----:B-----5:R-:W-:-:S03]  /*163e0*/  @!P4 LEA R8, P0, R17, R0, 0x2 ;  /* 0x000000001108c211 */ /* 0x020fc600078010ff */
[----:B------:R-:W5:Y:S01]  /*163f0*/  LDL R13, [R1+0x14c] ;  /* 0x00014c00010d7983 */ /* 0x000f620000100800 */
[----:B------:R-:W-:Y:S02]  /*16400*/  @!P4 LEA.HI.X R9, R17, R4, R5, 0x2, P0 ;  /* 0x000000041109c211 */ /* 0x000fe400000f1405 */
[C---:B------:R-:W-:Y:S01]  /*16410*/  ISETP.GE.AND P0, PT, R20.reuse, c[0x0][0x3c8], PT ;  /* 0x0000f20014007a0c */ /* 0x040fe20003f06270 */
[----:B------:R-:W5:Y:S01]  /*16420*/  LDL R5, [R1+0x144] ;  /* 0x0001440001057983 */ /* 0x000f620000100800 */
[-C--:B-1----:R-:W-:Y:S02]  /*16430*/  @!P3 LEA R6, P1, R20, R0.reuse, 0x2 ;  /* 0x000000001406b211 */ /* 0x082fe400078210ff */
[----:B------:R-:W-:-:S04]  /*16440*/  @!P6 LEA R2, P2, R12, R0, 0x2 ;  /* 0x000000000c02e211 */ /* 0x000fc800078410ff */
[-C--:B------:R-:W-:Y:S02]  /*16450*/  @!P6 LEA.HI.X R3, R12, R4.reuse, R14, 0x2, P2 ;  /* 0x000000040c03e211 */ /* 0x080fe400010f140e */
[----:B------:R-:W5:Y:S05]  /*16460*/  LDL R12, [R1+0x1cc] ;  /* 0x0001cc00010c7983 */ /* 0x000f6a0000100800 */
[----:B------:R-:W-:Y:S01]  /*16470*/  @!P0 LEA.HI.X R7, R20, R4, R24, 0x2, P1 ;  /* 0x0000000414078211 */ /* 0x000fe200008f1418 */
[----:B------:R-:W5:Y:S04]  /*16480*/  LDL R14, [R1+0x1c4] ;  /* 0x0001c400010e7983 */ /* 0x000f680000100800 */
[----:B------:R-:W5:Y:S01]  /*16490*/  LDL R20, [R1+0x1c8] ;  /* 0x0001c80001147983 */ /* 0x000f620000100800 */
[----:B------:R-:W-:-:S02]  /*164a0*/  ISETP.GE.AND P1, PT, R17, c[0x0][0x3c8], PT ;  /* 0x0000f20011007a0c */ /* 0x000fc40003f26270 */
[----:B------:R-:W-:Y:S01]  /*164b0*/  ISETP.GE.AND P4, PT, R16, c[0x0][0x3c8], PT ;  /* 0x0000f20010007a0c */ /* 0x000fe20003f86270 */
[----:B------:R-:W5:Y:S01]  /*164c0*/  LDL R17, [R1+0x140] ;  /* 0x0001400001117983 */ /* 0x000f620000100800 */
[----:B------:R-:W-:Y:S02]  /*164d0*/  ISETP.GE.AND P5, PT, R15, c[0x0][0x3c8], PT ;  /* 0x0000f2000f007a0c */ /* 0x000fe40003fa6270 */
[----:B------:R-:W-:Y:S01]  /*164e0*/  ISETP.GE.AND P3, PT, R10, c[0x0][0x3c8], PT ;  /* 0x0000f2000a007a0c */ /* 0x000fe20003f66270 */
[----:B------:R-:W5:Y:S06]  /*164f0*/  LDL R24, [R1+0x120] ;  /* 0x0001200001187983 */ /* 0x000f6c0000100800 */
[----:B------:R-:W-:Y:S04]  /*16500*/  @!P1 ST.E.64 [R8.64], R146 ;  /* 0x0000009208009985 */ /* 0x000fe8000c101b06 */
[----:B------:R1:W-:Y:S04]  /*16510*/  @!P0 ST.E.64 [R6.64], R128 ;  /* 0x0000008006008985 */ /* 0x0003e8000c101b06 */
[----:B------:R1:W-:Y:S02]  /*16520*/  @!P6 ST.E.64 [R2.64], R30 ;  /* 0x0000001e0200e985 */ /* 0x0003e4000c101b06 */
[----:B-1----:R-:W-:-:S02]  /*16530*/  @!P4 LEA R6, P6, R16, R0, 0x2 ;  /* 0x000000001006c211 */ /* 0x002fc400078c10ff */
[----:B------:R-:W-:-:S04]  /*16540*/  @!P5 LEA R8, P0, R15, R0, 0x2 ;  /* 0x000000000f08d211 */ /* 0x000fc800078010ff */
[----:B------:R-:W-:Y:S02]  /*16550*/  @!P5 LEA.HI.X R9, R15, R4, R23, 0x2, P0 ;  /* 0x000000040f09d211 */ /* 0x000fe400000f1417 */
[----:B------:R-:W5:Y:S05]  /*16560*/  LDL R15, [R1+0x13c] ;  /* 0x00013c00010f7983 */ /* 0x000f6a0000100800 */
[----:B------:R-:W-:Y:S01]  /*16570*/  P2R R2, PR, RZ, 0x40 ;  /* 0x00000040ff027803 */ /* 0x000fe20000000000 */
[----:B------:R-:W5:Y:S03]  /*16580*/  LDL R23, [R1+0x1c0] ;  /* 0x0001c00001177983 */ /* 0x000f660000100800 */
[----:B------:R-:W-:-:S02]  /*16590*/  ISETP.NE.AND P0, PT, R2, RZ, PT ;  /* 0x000000ff0200720c */ /* 0x000fc40003f05270 */
[----:B------:R-:W-:Y:S01]  /*165a0*/  @!P3 LEA R2, P6, R10, R0, 0x2 ;  /* 0x000000000a02b211 */ /* 0x000fe200078c10ff */
[----:B------:R-:W-:Y:S01]  /*165b0*/  @!P5 ST.E.64 [R8.64], R150 ;  /* 0x000000960800d985 */ /* 0x000fe2000c101b06 */
[----:B--2---:R-:W-:-:S03]  /*165c0*/  @!P4 LEA.HI.X R7, R16, R4, R21, 0x2, P0 ;  /* 0x000000041007c211 */ /* 0x004fc600000f1415 */
[----:B------:R-:W2:Y:S01]  /*165d0*/  LDL R21, [R1+0x1bc] ;  /* 0x0001bc0001157983 */ /* 0x000ea20000100800 */
[----:B---3--:R-:W-:-:S03]  /*165e0*/  ISETP.GE.AND P1, PT, R18, c[0x0][0x3c8], PT ;  /* 0x0000f20012007a0c */ /* 0x008fc60003f26270 */
[----:B------:R1:W-:Y:S01]  /*165f0*/  @!P4 ST.E.64 [R6.64], R142 ;  /* 0x0000008e0600c985 */ /* 0x0003e2000c101b06 */
[----:B----4-:R-:W-:-:S03]  /*16600*/  ISETP.GE.AND P2, PT, R11, c[0x0][0x3c8], PT ;  /* 0x0000f2000b007a0c */ /* 0x010fc60003f46270 */
[----:B------:R-:W3:Y:S01]  /*16610*/  LDL R16, [R1+0x138] ;  /* 0x0001380001107983 */ /* 0x000ee20000100800 */
[----:B------:R-:W-:-:S03]  /*16620*/  @!P3 LEA.HI.X R3, R10, R4, R19, 0x2, P6 ;  /* 0x000000040a03b211 */ /* 0x000fc600030f1413 */
[----:B------:R-:W4:Y:S02]  /*16630*/  LDL R19, [R1+0x1b8] ;  /* 0x0001b80001137983 */ /* 0x000f240000100800 */
[-C--:B-1----:R-:W-:Y:S02]  /*16640*/  @!P1 LEA R6, P6, R18, R0.reuse, 0x2 ;  /* 0x0000000012069211 */ /* 0x082fe400078c10ff */
[----:B------:R1:W-:Y:S02]  /*16650*/  @!P3 ST.E.64 [R2.64], R34 ;  /* 0x000000220200b985 */ /* 0x0003e4000c101b06 */
[----:B------:R-:W-:Y:S02]  /*16660*/  @!P2 LEA R8, P3, R11, R0, 0x2 ;  /* 0x000000000b08a211 */ /* 0x000fe400078610ff */
[----:B------:R-:W4:Y:S07]  /*16670*/  LDL R10, [R1+0x134] ;  /* 0x00013400010a7983 */ /* 0x000f2e0000100800 */
[----:B-1----:R-:W-:-:S02]  /*16680*/  P2R R2, PR, RZ, 0x40 ;  /* 0x00000040ff027803 */ /* 0x002fc40000000000 */
[-C--:B-----5:R-:W-:Y:S02]  /*16690*/  @!P2 LEA.HI.X R9, R11, R4.reuse, R12, 0x2, P3 ;  /* 0x000000040b09a211 */ /* 0x0a0fe400018f140c */
[----:B------:R-:W-:Y:S01]  /*166a0*/  ISETP.NE.AND P3, PT, R2, RZ, PT ;  /* 0x000000ff0200720c */ /* 0x000fe20003f65270 */
[----:B------:R-:W5:Y:S01]  /*166b0*/  LDL R11, [R1+0x12c] ;  /* 0x00012c00010b7983 */ /* 0x000f620000100800 */
[----:B------:R-:W-:Y:S02]  /*166c0*/  ISETP.GE.AND P0, PT, R13, c[0x0][0x3c8], PT ;  /* 0x0000f2000d007a0c */ /* 0x000fe40003f06270 */
[----:B------:R-:W-:Y:S01]  /*166d0*/  ISETP.GE.AND P4, PT, R5, c[0x0][0x3c8], PT ;  /* 0x0000f20005007a0c */ /* 0x000fe20003f86270 */
[----:B------:R-:W5:Y:S01]  /*166e0*/  LDL R12, [R1+0x130] ;  /* 0x00013000010c7983 */ /* 0x000f620000100800 */
[----:B------:R-:W-:-:S03]  /*166f0*/  @!P1 LEA.HI.X R7, R18, R4, R20, 0x2, P3 ;  /* 0x0000000412079211 */ /* 0x000fc600018f1414 */
[----:B------:R-:W5:Y:S01]  /*16700*/  LDL R20, [R1+0x1b4] ;  /* 0x0001b40001147983 */ /* 0x000f620000100800 */
[----:B------:R-:W-:-:S03]  /*16710*/  ISETP.GE.AND P3, PT, R17, c[0x0][0x3c8], PT ;  /* 0x0000f20011007a0c */ /* 0x000fc60003f66270 */
[----:B------:R-:W-:Y:S02]  /*16720*/  @!P2 ST.E.64 [R8.64], R152 ;  /* 0x000000980800a985 */ /* 0x000fe4000c101b06 */
[C---:B------:R-:W-:Y:S02]  /*16730*/  @!P0 LEA R2, P6, R13.reuse, R0, 0x2 ;  /* 0x000000000d028211 */ /* 0x040fe400078c10ff */
[----:B------:R-:W5:Y:S02]  /*16740*/  LDL R18, [R1+0x1b0] ;  /* 0x0001b00001127983 */ /* 0x000f640000100800 */
[----:B------:R-:W-:Y:S02]  /*16750*/  @!P0 LEA.HI.X R3, R13, R4, R14, 0x2, P6 ;  /* 0x000000040d038211 */ /* 0x000fe400030f140e */
[----:B------:R-:W-:Y:S04]  /*16760*/  @!P1 ST.E.64 [R6.64], R46 ;  /* 0x0000002e06009985 */ /* 0x000fe8000c101b06 */
[----:B------:R1:W-:Y:S04]  /*16770*/  @!P0 ST.E.64 [R2.64], R38 ;  /* 0x0000002602008985 */ /* 0x0003e8000c101b06 */
[----:B------:R-:W5:Y:S01]  /*16780*/  LDL R14, [R1+0x1ac] ;  /* 0x0001ac00010e7983 */ /* 0x000f620000100800 */
[----:B------:R-:W-:-:S03]  /*16790*/  ISETP.GE.AND P5, PT, R22, c[0x0][0x3c8], PT ;  /* 0x0000f20016007a0c */ /* 0x000fc60003fa6270 */
[----:B------:R-:W5:Y:S01]  /*167a0*/  LDL R13, [R1+0x128] ;  /* 0x00012800010d7983 */ /* 0x000f620000100800 */
[-C--:B-1----:R-:W-:Y:S02]  /*167b0*/  @!P3 LEA R2, P1, R17, R0.reuse, 0x2 ;  /* 0x000000001102b211 */ /* 0x082fe400078210ff */
[----:B------:R-:W-:-:S11]  /*167c0*/  @!P4 LEA R6, P6, R5, R0, 0x2 ;  /* 0x000000000506c211 */ /* 0x000fd600078c10ff */
[----:B------:R-:W-:Y:S02]  /*167d0*/  P2R R3, PR, RZ, 0x2 ;  /* 0x00000002ff037803 */ /* 0x000fe40000000000 */
[----:B------:R-:W-:Y:S02]  /*167e0*/  ISETP.GE.AND P2, PT, R15, c[0x0][0x3c8], PT ;  /* 0x0000f2000f007a0c */ /* 0x000fe40003f46270 */
[----:B------:R-:W-:-:S04]  /*167f0*/  @!P5 LEA R8, P0, R22, R0, 0x2 ;  /* 0x000000001608d211 */ /* 0x000fc800078010ff */
[-C--:B------:R-:W-:Y:S02]  /*16800*/  @!P5 LEA.HI.X R9, R22, R4.reuse, R23, 0x2, P0 ;  /* 0x000000041609d211 */ /* 0x080fe400000f1417 */
[----:B------:R-:W5:Y:S04]  /*16810*/  LDL R22, [R1+0x11c] ;  /* 0x00011c0001167983 */ /* 0x000f680000100800 */
[----:B------:R1:W-:Y:S04]  /*16820*/  @!P5 ST.E.64 [R8.64], R154 ;  /* 0x0000009a0800d985 */ /* 0x0003e8000c101b06 */
[----:B------:R-:W5:Y:S01]  /*16830*/  LDL R23, [R1+0x194] ;  /* 0x0001940001177983 */ /* 0x000f620000100800 */
[----:B--2---:R-:W-:-:S02]  /*16840*/  @!P4 LEA.HI.X R7, R5, R4, R21, 0x2, P6 ;  /* 0x000000040507c211 */ /* 0x004fc400030f1415 */
[----:B------:R-:W-:Y:S01]  /*16850*/  ISETP.NE.AND P6, PT, R3, RZ, PT ;  /* 0x000000ff0300720c */ /* 0x000fe20003fc5270 */
[----:B------:R-:W2:Y:S04]  /*16860*/  LDL R5, [R1+0x124] ;  /* 0x0001240001057983 */ /* 0x000ea80000100800 */
[----:B------:R1:W-:Y:S01]  /*16870*/  @!P4 ST.E.64 [R6.64], R54 ;  /* 0x000000360600c985 */ /* 0x0003e2000c101b06 */
[----:B---3--:R-:W-:-:S03]  /*16880*/  ISETP.GE.AND P1, PT, R16, c[0x0][0x3c8], PT ;  /* 0x0000f20010007a0c */ /* 0x008fc60003f26270 */
[----:B------:R-:W3:Y:S01]  /*16890*/  LDL R21, [R1+0x190] ;  /* 0x0001900001157983 */ /* 0x000ee20000100800 */
[----:B----4-:R-:W-:-:S03]  /*168a0*/  @!P3 LEA.HI.X R3, R17, R4, R19, 0x2, P6 ;  /* 0x000000041103b211 */ /* 0x010fc600030f1413 */
[----:B------:R-:W4:Y:S04]  /*168b0*/  LDL R19, [R1+0x1a8] ;  /* 0x0001a80001137983 */ /* 0x000f280000100800 */
[----:B------:R-:W3:Y:S04]  /*168c0*/  LDL R17, [R1+0x1a4] ;  /* 0x0001a40001117983 */ /* 0x000ee80000100800 */
[----:B------:R5:W-:Y:S01]  /*168d0*/  @!P3 ST.E.64 [R2.64], R42 ;  /* 0x0000002a0200b985 */ /* 0x000be2000c101b06 */
[----:B-1----:R-:W-:-:S04]  /*168e0*/  @!P2 LEA R8, P3, R15, R0, 0x2 ;  /* 0x000000000f08a211 */ /* 0x002fc800078610ff */
[----:B-----5:R-:W-:Y:S02]  /*168f0*/  @!P2 LEA.HI.X R9, R15, R4, R20, 0x2, P3 ;  /* 0x000000040f09a211 */ /* 0x020fe400018f1414 */
[----:B------:R-:W5:Y:S01]  /*16900*/  LDL R15, [R1+0x1a0] ;  /* 0x0001a000010f7983 */ /* 0x000f620000100800 */
[----:B------:R-:W-:Y:S02]  /*16910*/  @!P1 LEA R6, P6, R16, R0, 0x2 ;  /* 0x0000000010069211 */ /* 0x000fe400078c10ff */
[----:B------:R-:W-:Y:S01]  /*16920*/  ISETP.GE.AND P0, PT, R10, c[0x0][0x3c8], PT ;  /* 0x0000f2000a007a0c */ /* 0x000fe20003f06270 */
[----:B------:R-:W5:Y:S01]  /*16930*/  LDL R20, [R1+0x118] ;  /* 0x0001180001147983 */ /* 0x000f620000100800 */
[----:B------:R-:W-:-:S09]  /*16940*/  ISETP.GE.AND P4, PT, R11, c[0x0][0x3c8], PT ;  /* 0x0000f2000b007a0c */ /* 0x000fd20003f86270 */
[----:B------:R-:W-:-:S04]  /*16950*/  P2R R2, PR, RZ, 0x40 ;  /* 0x00000040ff027803 */ /* 0x000fc80000000000 */
[----:B------:R-:W-:Y:S02]  /*16960*/  ISETP.NE.AND P3, PT, R2, RZ, PT ;  /* 0x000000ff0200720c */ /* 0x000fe40003f65270 */
[----:B------:R-:W-:Y:S02]  /*16970*/  @!P0 LEA R2, P6, R10, R0, 0x2 ;  /* 0x000000000a028211 */ /* 0x000fe400078c10ff */
[-C--:B------:R-:W-:Y:S01]  /*16980*/  @!P1 LEA.HI.X R7, R16, R4.reuse, R18, 0x2, P3 ;  /* 0x0000000410079211 */ /* 0x080fe200018f1412 */
[----:B------:R-:W-:Y:S01]  /*16990*/  @!P2 ST.E.64 [R8.64], R156 ;  /* 0x0000009c0800a985 */ /* 0x000fe2000c101b06 */
[----:B------:R-:W-:Y:S02]  /*169a0*/  ISETP.GE.AND P5, PT, R12, c[0x0][0x3c8], PT ;  /* 0x0000f2000c007a0c */ /* 0x000fe40003fa6270 */
[----:B------:R-:W-:Y:S01]  /*169b0*/  @!P0 LEA.HI.X R3, R10, R4, R14, 0x2, P6 ;  /* 0x000000040a038211 */ /* 0x000fe200030f140e */
[----:B------:R1:W-:Y:S04]  /*169c0*/  @!P1 ST.E.64 [R6.64], R62 ;  /* 0x0000003e06009985 */ /* 0x0003e8000c101b06 */
[----:B------:R-:W5:Y:S04]  /*169d0*/  LDL R10, [R1+0x114] ;  /* 0x00011400010a7983 */ /* 0x000f680000100800 */
[----:B------:R-:W5:Y:S04]  /*169e0*/  LDL R18, [R1+0x110] ;  /* 0x0001100001127983 */ /* 0x000f680000100800 */
[----:B------:R1:W-:Y:S01]  /*169f0*/  @!P0 ST.E.64 [R2.64], R50 ;  /* 0x0000003202008985 */ /* 0x0003e2000c101b06 */
[----:B------:R-:W-:-:S03]  /*16a00*/  ISETP.GE.AND P3, PT, R13, c[0x0][0x3c8], PT ;  /* 0x0000f2000d007a0c */ /* 0x000fc60003f66270 */
[----:B------:R-:W5:Y:S04]  /*16a10*/  LDL R16, [R1+0x10c] ;  /* 0x00010c0001107983 */ /* 0x000f680000100800 */
[----:B------:R-:W5:Y:S01]  /*16a20*/  LDL R14, [R1+0x108] ;  /* 0x00010800010e7983 */ /* 0x000f620000100800 */
[-C--:B-1----:R-:W-:Y:S02]  /*16a30*/  @!P4 LEA R6, P6, R11, R0.reuse, 0x2 ;  /* 0x000000000b06c211 */ /* 0x082fe400078c10ff */
[----:B------:R-:W-:-:S11]  /*16a40*/  @!P5 LEA R8, P0, R12, R0, 0x2 ;  /* 0x000000000c08d211 */ /* 0x000fd600078010ff */
[----:B------:R-:W-:Y:S02]  /*16a50*/  P2R R2, PR, RZ, 0x40 ;  /* 0x00000040ff027803 */ /* 0x000fe40000000000 */
[----:B--2---:R-:W-:Y:S02]  /*16a60*/  ISETP.GE.AND P2, PT, R5, c[0x0][0x3c8], PT ;  /* 0x0000f20005007a0c */ /* 0x004fe40003f46270 */
[-C--:B----4-:R-:W-:Y:S02]  /*16a70*/  @!P5 LEA.HI.X R9, R12, R4.reuse, R19, 0x2, P0 ;  /* 0x000000040c09d211 */ /* 0x090fe400000f1413 */
[----:B------:R-:W-:Y:S01]  /*16a80*/  ISETP.NE.AND P0, PT, R2, RZ, PT ;  /* 0x000000ff0200720c */ /* 0x000fe20003f05270 */
[----:B------:R-:W2:Y:S03]  /*16a90*/  LDL R12, [R1+0x104] ;  /* 0x00010400010c7983 */ /* 0x000ea60000100800 */
[----:B---3--:R-:W-:Y:S01]  /*16aa0*/  @!P4 LEA.HI.X R7, R11, R4, R17, 0x2, P0 ;  /* 0x000000040b07c211 */ /* 0x008fe200000f1411 */
[----:B------:R-:W3:Y:S04]  /*16ab0*/  LDL R19, [R1+0x188] ;  /* 0x0001880001137983 */ /* 0x000ee80000100800 */
[----:B------:R-:W4:Y:S01]  /*16ac0*/  LDL R11, [R1+0x18c] ;  /* 0x00018c00010b7983 */ /* 0x000f220000100800 */
[----:B------:R-:W-:-:S03]  /*16ad0*/  @!P3 LEA R2, P6, R13, R0, 0x2 ;  /* 0x000000000d02b211 */ /* 0x000fc600078c10ff */
[----:B------:R-:W2:Y:S04]  /*16ae0*/  LDL R17, [R1+0x184] ;  /* 0x0001840001117983 */ /* 0x000ea80000100800 */
[----:B------:R1:W-:Y:S04]  /*16af0*/  @!P5 ST.E.64 [R8.64], R158 ;  /* 0x0000009e0800d985 */ /* 0x0003e8000c101b06 */
[----:B------:R1:W-:Y:S01]  /*16b00*/  @!P4 ST.E.64 [R6.64], R74 ;  /* 0x0000004a0600c985 */ /* 0x0003e2000c101b06 */
[----:B-----5:R-:W-:-:S03]  /*16b10*/  @!P3 LEA.HI.X R3, R13, R4, R15, 0x2, P6 ;  /* 0x000000040d03b211 */ /* 0x020fc600030f140f */
[----:B------:R-:W5:Y:S04]  /*16b20*/  LDL R15, [R1+0x180] ;  /* 0x00018000010f7983 */ /* 0x000f680000100800 */
[----:B------:R-:W5:Y:S04]  /*16b30*/  LDL R13, [R1+0x17c] ;  /* 0x00017c00010d7983 */ /* 0x000f680000100800 */
[----:B------:R1:W-:Y:S02]  /*16b40*/  @!P3 ST.E.64 [R2.64], R58 ;  /* 0x0000003a0200b985 */ /* 0x0003e4000c101b06 */
[----:B-1----:R-:W-:-:S04]  /*16b50*/  @!P2 LEA R8, P3, R5, R0, 0x2 ;  /* 0x000000000508a211 */ /* 0x002fc800078610ff */
[----:B------:R-:W-:Y:S02]  /*16b60*/  @!P2 LEA.HI.X R9, R5, R4, R26, 0x2, P3 ;  /* 0x000000040509a211 */ /* 0x000fe400018f141a */
[----:B------:R-:W5:Y:S01]  /*16b70*/  LDL R5, [R1+0x100] ;  /* 0x0001000001057983 */ /* 0x000f620000100800 */
[----:B------:R-:W-:Y:S02]  /*16b80*/  ISETP.GE.AND P1, PT, R24, c[0x0][0x3c8], PT ;  /* 0x0000f20018007a0c */ /* 0x000fe40003f26270 */
[----:B------:R-:W-:-:S11]  /*16b90*/  ISETP.GE.AND P0, PT, R22, c[0x0][0x3c8], PT ;  /* 0x0000f20016007a0c */ /* 0x000fd60003f06270 */
[-C--:B------:R-:W-:Y:S02]  /*16ba0*/  @!P1 LEA R6, P4, R24, R0.reuse, 0x2 ;  /* 0x0000000018069211 */ /* 0x080fe400078810ff */
[----:B------:R-:W-:Y:S02]  /*16bb0*/  ISETP.GE.AND P5, PT, R20, c[0x0][0x3c8], PT ;  /* 0x0000f20014007a0c */ /* 0x000fe40003fa6270 */
[----:B------:R-:W-:-:S09]  /*16bc0*/  @!P0 LEA R2, P6, R22, R0, 0x2 ;  /* 0x0000000016028211 */ /* 0x000fd200078c10ff */
[----:B------:R-:W-:-:S04]  /*16bd0*/  P2R R3, PR, RZ, 0x10 ;  /* 0x00000010ff037803 */ /* 0x000fc80000000000 */
[----:B------:R-:W-:Y:S02]  /*16be0*/  ISETP.NE.AND P3, PT, R3, RZ, PT ;  /* 0x000000ff0300720c */ /* 0x000fe40003f65270 */
[----:B------:R-:W-:Y:S02]  /*16bf0*/  ISETP.GE.AND P4, PT, R10, c[0x0][0x3c8], PT ;  /* 0x0000f2000a007a0c */ /* 0x000fe40003f86270 */
[-C--:B------:R-:W-:Y:S02]  /*16c00*/  @!P1 LEA.HI.X R7, R24, R4.reuse, R25, 0x2, P3 ;  /* 0x0000000418079211 */ /* 0x080fe400018f1419 */
[----:B------:R-:W-:Y:S01]  /*16c10*/  @!P0 LEA.HI.X R3, R22, R4, R23, 0x2, P6 ;  /* 0x0000000416038211 */ /* 0x000fe200030f1417 */
[----:B------:R-:W-:Y:S01]  /*16c20*/  @!P2 ST.E.64 [R8.64], R160 ;  /* 0x000000a00800a985 */ /* 0x000fe2000c101b06 */
[----:B------:R-:W-:-:S03]  /*16c30*/  ISETP.GE.AND P3, PT, R18, c[0x0][0x3c8], PT ;  /* 0x0000f20012007a0c */ /* 0x000fc60003f66270 */
[----:B------:R1:W-:Y:S04]  /*16c40*/  @!P1 ST.E.64 [R6.64], R82 ;  /* 0x0000005206009985 */ /* 0x0003e8000c101b06 */
[----:B------:R1:W-:Y:S01]  /*16c50*/  @!P0 ST.E.64 [R2.64], R66 ;  /* 0x0000004202008985 */ /* 0x0003e2000c101b06 */
[----:B------:R-:W-:Y:S02]  /*16c60*/  ISETP.GE.AND P2, PT, R16, c[0x0][0x3c8], PT ;  /* 0x0000f20010007a0c */ /* 0x000fe40003f46270 */
[----:B------:R-:W-:Y:S02]  /*16c70*/  ISETP.GE.AND P1, PT, R14, c[0x0][0x3c8], PT ;  /* 0x0000f2000e007a0c */ /* 0x000fe40003f26270 */
[----:B-1----:R-:W-:-:S04]  /*16c80*/  @!P5 LEA R6, P0, R20, R0, 0x2 ;  /* 0x000000001406d211 */ /* 0x002fc800078010ff */
[----:B------:R-:W-:Y:S02]  /*16c90*/  @!P5 LEA.HI.X R7, R20, R4, R21, 0x2, P0 ;  /* 0x000000041407d211 */ /* 0x000fe400000f1415 */
[----:B------:R-:W-:-:S03]  /*16ca0*/  @!P4 LEA R2, P6, R10, R0, 0x2 ;  /* 0x000000000a02c211 */ /* 0x000fc600078c10ff */
[----:B------:R-:W-:Y:S01]  /*16cb0*/  @!P5 ST.E.64 [R6.64], R86 ;  /* 0x000000560600d985 */ /* 0x000fe2000c101b06 */
[----:B----4-:R-:W-:Y:S02]  /*16cc0*/  @!P4 LEA.HI.X R3, R10, R4, R11, 0x2, P6 ;  /* 0x000000040a03c211 */ /* 0x010fe400030f140b */
[-C--:B------:R-:W-:Y:S02]  /*16cd0*/  @!P3 LEA R10, P5, R18, R0.reuse, 0x2 ;  /* 0x00000000120ab211 */ /* 0x080fe400078a10ff */
[----:B--2---:R-:W-:Y:S01]  /*16ce0*/  ISETP.GE.AND P0, PT, R12, c[0x0][0x3c8], PT ;  /* 0x0000f2000c007a0c */ /* 0x004fe20003f06270 */
[----:B------:R1:W-:Y:S01]  /*16cf0*/  @!P4 ST.E.64 [R2.64], R90 ;  /* 0x0000005a0200c985 */ /* 0x0003e2000c101b06 */
[----:B------:R-:W-:-:S04]  /*16d00*/  @!P2 LEA R8, P6, R16, R0, 0x2 ;  /* 0x000000001008a211 */ /* 0x000fc800078c10ff */
[----:B------:R-:W-:-:S05]  /*16d10*/  @!P2 LEA.HI.X R9, R16, R4, R17, 0x2, P6 ;  /* 0x000000041009a211 */ /* 0x000fca00030f1411 */
[----:B-1----:R-:W-:-:S04]  /*16d20*/  P2R R2, PR, RZ, 0x20 ;  /* 0x00000020ff027803 */ /* 0x002fc80000000000 */
[----:B------:R-:W-:Y:S02]  /*16d30*/  ISETP.NE.AND P4, PT, R2, RZ, PT ;  /* 0x000000ff0200720c */ /* 0x000fe40003f85270 */
[----:B------:R-:W-:Y:S02]  /*16d40*/  @!P1 LEA R6, P5, R14, R0, 0x2 ;  /* 0x000000000e069211 */ /* 0x000fe400078a10ff */
[----:B---3--:R-:W-:Y:S02]  /*16d50*/  @!P3 LEA.HI.X R11, R18, R4, R19, 0x2, P4 ;  /* 0x00000004120bb211 */ /* 0x008fe400020f1413 */
[----:B------:R-:W-:Y:S02]  /*16d60*/  @!P0 LEA R2, P4, R12, R0, 0x2 ;  /* 0x000000000c028211 */ /* 0x000fe400078810ff */
[-C--:B-----5:R-:W-:Y:S02]  /*16d70*/  @!P1 LEA.HI.X R7, R14, R4.reuse, R15, 0x2, P5 ;  /* 0x000000040e079211 */ /* 0x0a0fe400028f140f */
[----:B------:R-:W-:Y:S01]  /*16d80*/  @!P0 LEA.HI.X R3, R12, R4, R13, 0x2, P4 ;  /* 0x000000040c038211 */ /* 0x000fe200020f140d */
[----:B------:R1:W-:Y:S04]  /*16d90*/  @!P3 ST.E.64 [R10.64], R102 ;  /* 0x000000660a00b985 */ /* 0x0003e8000c101b06 */
[----:B------:R1:W-:Y:S04]  /*16da0*/  @!P2 ST.E.64 [R8.64], R98 ;  /* 0x000000620800a985 */ /* 0x0003e8000c101b06 */
[----:B------:R1:W-:Y:S04]  /*16db0*/  @!P1 ST.E.64 [R6.64], R94 ;  /* 0x0000005e06009985 */ /* 0x0003e8000c101b06 */
        /* <DEDUP_REMOVED lines=8> */
.L_x_575:
[----:B------:R-:W3:Y:S04]  /*16e40*/  LDL.LU R0, [R1+0xe0] ;  /* 0x0000e00001007983 */ /* 0x000ee80000300800 */
[----:B--2---:R-:W2:Y:S01]  /*16e50*/  LDL R7, [R1+0xbc] ;  /* 0x0000bc0001077983 */ /* 0x004ea20000100800 */
[----:B------:R-:W-:Y:S01]  /*16e60*/  ISETP.NE.U32.AND P0, PT, RZ, c[0x0][0x508], PT ;  /* 0x00014200ff007a0c */ /* 0x000fe20003f05070 */
[----:B------:R-:W-:Y:S01]  /*16e70*/  IMAD.MOV.U32 R4, RZ, RZ, 0x4 ;  /* 0x00000004ff047424 */ /* 0x000fe200078e00ff */
[----:B------:R-:W-:Y:S01]  /*16e80*/  ISETP.NE.U32.AND P2, PT, RZ, c[0x0][0x500], PT ;  /* 0x00014000ff007a0c */ /* 0x000fe20003f45070 */
[----:B------:R-:W-:Y:S01]  /*16e90*/  IMAD.MOV.U32 R20, RZ, RZ, c[0x0][0x388] ;  /* 0x0000e200ff147624 */ /* 0x000fe200078e00ff */
[----:B------:R-:W-:Y:S01]  /*16ea0*/  ISETP.NE.AND.EX P0, PT, RZ, c[0x0][0x50c], PT, P0 ;  /* 0x00014300ff007a0c */ /* 0x000fe20003f05300 */
[----:B------:R-:W-:Y:S01]  /*16eb0*/  IMAD.MOV.U32 R6, RZ, RZ, RZ ;  /* 0x000000ffff067224 */ /* 0x000fe200078e00ff */
[----:B------:R-:W-:Y:S01]  /*16ec0*/  ISETP.NE.AND.EX P2, PT, RZ, c[0x0][0x504], PT, P2 ;  /* 0x00014100ff007a0c */ /* 0x000fe20003f45320 */
[----:B--2---:R-:W-:-:S10]  /*16ed0*/  IMAD.WIDE R2, R7, R4, c[0x0][0x500] ;  /* 0x0001400007027625 */ /* 0x004fd400078e0204 */
[----:B------:R-:W-:Y:S02]  /*16ee0*/  @P0 IMAD.WIDE R4, R7, R4, c[0x0][0x508] ;  /* 0x0001420007040625 */ /* 0x000fe400078e0204 */
[----:B------:R2:W5:Y:S04]  /*16ef0*/  @P2 LDG.E R6, [R2.64] ;  /* 0x0000000602062981 */ /* 0x000568000c1e1900 */
[----:B------:R2:W5:Y:S01]  /*16f00*/  @P0 LDG.E R20, [R4.64] ;  /* 0x0000000604140981 */ /* 0x000562000c1e1900 */
[----:B---3--:R-:W-:-:S04]  /*16f10*/  ISETP.NE.AND P1, PT, R0, RZ, PT ;  /* 0x000000ff0000720c */ /* 0x008fc80003f25270 */
[----:B-1----:R-:W-:Y:S01]  /*16f20*/  SEL R19, R0, c[0x0][0x3d4], P1 ;  /* 0x0000f50000137a07 */ /* 0x002fe20000800000 */
[----:B------:R-:W-:Y:S05]  /*16f30*/  @P0 BRA `(.L_x_596) ;  /* 0x0000004000000947 */ /* 0x000fea0003800000 */
[----:B------:R-:W-:Y:S05]  /*16f40*/  @!P2 BRA `(.L_x_596) ;  /* 0x000000300000a947 */ /* 0x000fea0003800000 */
[----:B------:R1:W3:Y:S04]  /*16f50*/  LDG.E R0, [R2.64] ;  /* 0x0000000602007981 */ /* 0x0002e8000c1e1900 */
[----:B-12---:R-:W3:Y:S02]  /*16f60*/  LDG.E R2, [R2.64+0x4] ;  /* 0x0000040602027981 */ /* 0x006ee4000c1e1900 */
[----:B---3-5:R-:W-:Y:S02]  /*16f70*/  IADD3 R20, -R0, R2, RZ ;  /* 0x0000000200147210 */ /* 0x028fe40007ffe1ff */
.L_x_596:
[----:B--2---:R-:W2:Y:S01]  /*16f80*/  LDL.LU R2, [R1+0xb8] ;  /* 0x0000b80001027983 */ /* 0x004ea20000300800 */
[----:B------:R-:W-:Y:S01]  /*16f90*/  SHF.R.S32.HI R0, RZ, 0x1f, R7 ;  /* 0x0000001fff007819 */ /* 0x000fe20000011407 */
[----:B------:R-:W-:Y:S01]  /*16fa0*/  BSSY B0, `(.L_x_597) ;  /* 0x0000039000007945 */ /* 0x000fe20003800000 */
[----:B-----5:R-:W-:Y:S01]  /*16fb0*/  SHF.R.S32.HI R18, RZ, 0x1f, R6 ;  /* 0x0000001fff127819 */ /* 0x020fe20000011406 */
[----:B------:R-:W1:Y:S01]  /*16fc0*/  S2R R3, SR_TID.X ;  /* 0x0000000000037919 */ /* 0x000e620000002100 */
[----:B------:R-:W-:-:S02]  /*16fd0*/  SEL R16, R7, RZ, !P2 ;  /* 0x000000ff07107207 */ /* 0x000fc40005000000 */
[----:B------:R-:W-:Y:S02]  /*16fe0*/  SEL R21, R0, RZ, !P2 ;  /* 0x000000ff00157207 */ /* 0x000fe40005000000 */
[----:B-1----:R-:W-:Y:S02]  /*16ff0*/  ISETP.GT.AND P0, PT, R3, 0x7f, PT ;  /* 0x0000007f0300780c */ /* 0x002fe40003f04270 */
[----:B--2---:R-:W-:-:S11]  /*17000*/  LOP3.LUT R15, R2, 0xffff, RZ, 0xc0, !PT ;  /* 0x0000ffff020f7812 */ /* 0x004fd600078ec0ff */
[----:B------:R-:W-:Y:S05]  /*17010*/  @P0 BRA `(.L_x_598) ;  /* 0x0000031000000947 */ /* 0x000fea0003800000 */
[----:B------:R-:W2:Y:S01]  /*17020*/  LDL R2, [R1+0xac] ;  /* 0x0000ac0001027983 */ /* 0x000ea20000100800 */
[----:B------:R-:W-:Y:S01]  /*17030*/  IMAD R0, R20, c[0x0][0x4e8], RZ ;  /* 0x00013a0014007a24 */ /* 0x000fe200078e02ff */
[----:B--2---:R-:W-:-:S04]  /*17040*/  IADD3 R14, R2, R3, RZ ;  /* 0x00000003020e7210 */ /* 0x004fc80007ffe0ff */
        /* <DEDUP_REMOVED lines=23> */
[----:B------:R-:W-:Y:S01]  /*171c0*/  IMAD.MOV R2, RZ, RZ, -R0 ;  /* 0x000000ffff027224 */ /* 0x000fe200078e0a00 */
[----:B------:R-:W-:Y:S02]  /*171d0*/  IADD3.X R9, R3, R9, R18, P1, P0 ;  /* 0x0000000903097210 */ /* 0x000fe40000fe0412 */
[----:B------:R-:W-:Y:S01]  /*171e0*/  SHF.R.S32.HI R3, RZ, 0x1f, R0 ;  /* 0x0000001fff037819 */ /* 0x000fe20000011400 */
[----:B------:R-:W-:Y:S01]  /*171f0*/  IMAD R2, R2, c[0x0][0x4e8], R14 ;  /* 0x00013a0002027a24 */ /* 0x000fe200078e020e */
[----:B--2---:R-:W-:-:S05]  /*17200*/  SEL R7, R22, RZ, P2 ;  /* 0x000000ff16077207 */ /* 0x004fca0001000000 */
[-C--:B-----5:R-:W-:Y:S02]  /*17210*/  IMAD R8, R13, R7.reuse, RZ ;  /* 0x000000070d087224 */ /* 0x0a0fe400078e02ff */
[----:B------:R-:W-:Y:S01]  /*17220*/  IMAD.WIDE.U32 R4, R12, R7, RZ ;  /* 0x000000070c047225 */ /* 0x000fe200078e00ff */
[----:B------:R-:W-:-:S04]  /*17230*/  SHF.R.S32.HI R7, RZ, 0x1f, R2 ;  /* 0x0000001fff077819 */ /* 0x000fc80000011402 */
[----:B------:R-:W-:Y:S01]  /*17240*/  IADD3 R5, R5, R8, RZ ;  /* 0x0000000805057210 */ /* 0x000fe20007ffe0ff */
[----:B------:R-:W-:Y:S01]  /*17250*/  IMAD.MOV.U32 R8, RZ, RZ, c[0x0][0x4a8] ;  /* 0x00012a00ff087624 */ /* 0x000fe200078e00ff */
[----:B------:R-:W-:Y:S01]  /*17260*/  IADD3 R4, P1, P0, R0, R17, R4 ;  /* 0x0000001100047210 */ /* 0x000fe2000783e004 */
[----:B------:R-:W-:-:S03]  /*17270*/  IMAD R0, R11, R2, RZ ;  /* 0x000000020b007224 */ /* 0x000fc600078e02ff */
[----:B------:R-:W-:Y:S01]  /*17280*/  IADD3.X R5, R3, R9, R5, P1, P0 ;  /* 0x0000000903057210 */ /* 0x000fe20000fe0405 */
[----:B------:R-:W-:-:S04]  /*17290*/  IMAD R0, R10, R7, R0 ;  /* 0x000000070a007224 */ /* 0x000fc800078e0200 */
        /* <DEDUP_REMOVED lines=9> */
.L_x_598:
[----:B------:R-:W-:Y:S05]  /*17330*/  BSYNC B0 ;  /* 0x0000000000007941 */ /* 0x000fea0003800000 */
.L_x_597:
[----:B------:R-:W-:-:S13]  /*17340*/  ISETP.GT.AND P0, PT, R19, 0x1, PT ;  /* 0x000000011300780c */ /* 0x000fda0003f04270 */
[----:B------:R-:W-:Y:S05]  /*17350*/  @P0 BRA `(.L_x_590) ;  /* 0x00000a6000000947 */ /* 0x000fea0003800000 */
[----:B-1----:R-:W2:Y:S04]  /*17360*/  LDL R5, [R1+0xac] ;  /* 0x0000ac0001057983 */ /* 0x002ea80000100800 */
[----:B------:R-:W2:Y:S01]  /*17370*/  LDL R4, [R1+0x174] ;  /* 0x0001740001047983 */ /* 0x000ea20000100800 */
[----:B------:R-:W-:Y:S01]  /*17380*/  MOV R2, c[0x0][0x4e8] ;  /* 0x00013a0000027a02 */ /* 0x000fe20000000f00 */
[----:B------:R-:W-:-:S03]  /*17390*/  IMAD R0, R18, c[0x0][0x3a0], RZ ;  /* 0x0000e80012007a24 */ /* 0x000fc600078e02ff */
[----:B------:R-:W-:Y:S01]  /*173a0*/  ISETP.NE.AND P0, PT, R2, 0x1, PT ;  /* 0x000000010200780c */ /* 0x000fe20003f05270 */
[----:B------:R-:W-:-:S04]  /*173b0*/  IMAD.WIDE.U32 R2, R6, c[0x0][0x3a0], RZ ;  /* 0x0000e80006027a25 */ /* 0x000fc800078e00ff */
[----:B------:R-:W-:-:S05]  /*173c0*/  IMAD R6, R6, c[0x0][0x3a4], R0 ;  /* 0x0000e90006067a24 */ /* 0x000fca00078e0200 */
[----:B------:R-:W-:-:S05]  /*173d0*/  IADD3 R3, R3, R6, RZ ;  /* 0x0000000603037210 */ /* 0x000fca0007ffe0ff */
[----:B------:R-:W-:-:S04]  /*173e0*/  IMAD.WIDE.U32 R2, R15, c[0x0][0x3e8], R2 ;  /* 0x0000fa000f027a25 */ /* 0x000fc800078e0002 */
[----:B------:R-:W-:-:S04]  /*173f0*/  IMAD R3, R15, c[0x0][0x3ec], R3 ;  /* 0x0000fb000f037a24 */ /* 0x000fc800078e0203 */
[----:B------:R-:W-:Y:S01]  /*17400*/  IMAD.WIDE.U32 R2, R16, c[0x0][0x3f0], R2 ;  /* 0x0000fc0010027a25 */ /* 0x000fe200078e0002 */
[----:B--2---:R-:W-:-:S03]  /*17410*/  IADD3 R4, R4, R5, RZ ;  /* 0x0000000504047210 */ /* 0x004fc60007ffe0ff */
[----:B------:R-:W-:Y:S01]  /*17420*/  IMAD R5, R21, c[0x0][0x3f0], RZ ;  /* 0x0000fc0015057a24 */ /* 0x000fe200078e02ff */
[----:B------:R-:W-:Y:S01]  /*17430*/  MOV R0, R4 ;  /* 0x0000000400007202 */ /* 0x000fe20000000f00 */
[----:B------:R-:W-:-:S04]  /*17440*/  @P0 IMAD.HI.U32 R6, R4, c[0x0][0x4ec], RZ ;  /* 0x00013b0004060a27 */ /* 0x000fc800078e00ff */
[----:B------:R-:W-:Y:S01]  /*17450*/  IMAD R7, R16, c[0x0][0x3f4], R5 ;  /* 0x0000fd0010077a24 */ /* 0x000fe200078e0205 */
[----:B------:R-:W-:-:S04]  /*17460*/  @P0 SHF.R.U32.HI R0, RZ, c[0x0][0x4f0], R6 ;  /* 0x00013c00ff000a19 */ /* 0x000fc80000011606 */
[----:B------:R-:W-:Y:S02]  /*17470*/  SHF.R.S32.HI R6, RZ, 0x1f, R0 ;  /* 0x0000001fff067819 */ /* 0x000fe40000011400 */
[----:B------:R-:W-:Y:S02]  /*17480*/  IADD3 R5, -R0, RZ, RZ ;  /* 0x000000ff00057210 */ /* 0x000fe40007ffe1ff */
[----:B------:R-:W-:Y:S01]  /*17490*/  IADD3 R3, R3, R7, RZ ;  /* 0x0000000703037210 */ /* 0x000fe20007ffe0ff */
[----:B------:R-:W-:Y:S02]  /*174a0*/  IMAD R6, R6, c[0x0][0x3e0], RZ ;  /* 0x0000f80006067a24 */ /* 0x000fe400078e02ff */
        /* <DEDUP_REMOVED lines=13> */
.L_x_683:
[----:B------:R-:W-:Y:S05]  /*17580*/  BRA.DIV ~URZ, `(.L_x_600) ;  /* 0x00003df27f007947 */ /* 0x000fea000b800000 */
[----:B------:R3:W4:Y:S02]  /*17590*/  SHFL.IDX PT, R0, R14, RZ, 0x181f ;  /* 0x00181fff0e007589 */ /* 0x00072400000e0000 */
.L_x_684:
[----:B------:R-:W5:Y:S04]  /*175a0*/  LDL.LU R3, [R1+0xac] ;  /* 0x0000ac0001037983 */ /* 0x000f680000300800 */
[----:B------:R-:W1:Y:S01]  /*175b0*/  S2R R6, SR_TID.X ;  /* 0x0000000000067919 */ /* 0x000e620000002100 */
[----:B------:R-:W-:Y:S01]  /*175c0*/  IMAD R13, R20, c[0x0][0x4e8], RZ ;  /* 0x00013a00140d7a24 */ /* 0x000fe200078e02ff */
[----:B-1----:R-:W-:-:S04]  /*175d0*/  SHF.R.S32.HI R2, RZ, 0x1f, R6 ;  /* 0x0000001fff027819 */ /* 0x002fc80000011406 */
[----:B------:R-:W-:-:S04]  /*175e0*/  LEA.HI R2, R2, R6, RZ, 0x3 ;  /* 0x0000000602027211 */ /* 0x000fc800078f18ff */
[----:B------:R-:W-:Y:S01]  /*175f0*/  SHF.R.S32.HI R2, RZ, 0x3, R2 ;  /* 0x00000003ff027819 */ /* 0x000fe20000011402 */
[----:B------:R-:W-:Y:S04]  /*17600*/  BSSY B0, `(.L_x_601) ;  /* 0x000001c000007945 */ /* 0x000fe80003800000 */
[----:B-----5:R-:W-:-:S05]  /*17610*/  IMAD.IADD R12, R2, 0x1, R3 ;  /* 0x00000001020c7824 */ /* 0x020fca00078e0203 */
[----:B------:R-:W-:-:S13]  /*17620*/  ISETP.GE.AND P0, PT, R12, R13, PT ;  /* 0x0000000d0c00720c */ /* 0x000fda0003f06270 */
[----:B------:R-:W-:Y:S05]  /*17630*/  @P0 BRA `(.L_x_602) ;  /* 0x0000018000000947 */ /* 0x000fea0003800000 */
[----:B------:R-:W5:Y:S04]  /*17640*/  LDL R2, [R1+0x3c] ;  /* 0x00003c0001027983 */ /* 0x000f680000100800 */
[----:B---3--:R-:W3:Y:S04]  /*17650*/  LDL R19, [R1+0x68] ;  /* 0x0000680001137983 */ /* 0x008ee80000100800 */
        /* <DEDUP_REMOVED lines=18> */
[----:B------:R1:W-:Y:S04]  /*17780*/  @!P3 ST.E.128 [R10.64], RZ ;  /* 0x000000ff0a00b985 */ /* 0x0003e8000c101d06 */
[----:B------:R1:W-:Y:S04]  /*17790*/  @!P2 ST.E.128 [R8.64], RZ ;  /* 0x000000ff0800a985 */ /* 0x0003e8000c101d06 */
[----:B------:R1:W-:Y:S04]  /*177a0*/  @!P1 ST.E.128 [R6.64], RZ ;  /* 0x000000ff06009985 */ /* 0x0003e8000c101d06 */
[----:B------:R1:W-:Y:S02]  /*177b0*/  @!P0 ST.E.128 [R2.64], RZ ;  /* 0x000000ff02008985 */ /* 0x0003e4000c101d06 */
.L_x_602:
[----:B------:R-:W-:Y:S05]  /*177c0*/  BSYNC B0 ;  /* 0x0000000000007941 */ /* 0x000fea0003800000 */
.L_x_601:
[----:B------:R-:W-:Y:S05]  /*177d0*/  BRA.DIV ~URZ, `(.L_x_603) ;  /* 0x00003c327f007947 */ /* 0x000fea000b800000 */
[----:B--2---:R2:W1:Y:S04]  /*177e0*/  SHFL.IDX PT, R4, R5, 0x1, 0x181f ;  /* 0x00381f0005047f89 */ /* 0x00446800000e0000 */
[----:B----4-:R2:W4:Y:S02]  /*177f0*/  SHFL.IDX PT, R0, R14, 0x1, 0x181f ;  /* 0x00381f000e007f89 */ /* 0x01052400000e0000 */
.L_x_685:
[----:B-1----:R-:W-:Y:S01]  /*17800*/  IADD3 R2, R12, 0x20, RZ ;  /* 0x000000200c027810 */ /* 0x002fe20007ffe0ff */
[----:B------:R-:W-:Y:S03]  /*17810*/  BSSY B0, `(.L_x_604) ;  /* 0x000001b000007945 */ /* 0x000fe60003800000 */
[----:B------:R-:W-:-:S13]  /*17820*/  ISETP.GE.AND P0, PT, R2, R13, PT ;  /* 0x0000000d0200720c */ /* 0x000fda0003f06270 */
        /* <DEDUP_REMOVED lines=8> */
[----:B------:R-:W4:Y:S01]  /*178b0*/  LDL R16, [R1+0x1fc] ;  /* 0x0001fc0001107983 */ /* 0x000f220000100800 */
[----:B-----5:R-:W-:-:S02]  /*178c0*/  ISETP.GE.AND P3, PT, R3, c[0x0][0x3c8], PT ;  /* 0x0000f20003007a0c */ /* 0x020fc40003f66270 */
[----:B--2---:R-:W-:Y:S02]  /*178d0*/  ISETP.GE.AND P2, PT, R19, c[0x0][0x3c8], PT ;  /* 0x0000f20013007a0c */ /* 0x004fe40003f46270 */
[----:B---3--:R-:W-:Y:S02]  /*178e0*/  ISETP.GE.AND P1, PT, R17, c[0x0][0x3c8], PT ;  /* 0x0000f20011007a0c */ /* 0x008fe40003f26270 */
[----:B----4-:R-:W-:-:S07]  /*178f0*/  ISETP.GE.AND P0, PT, R15, c[0x0][0x3c8], PT ;  /* 0x0000f2000f007a0c */ /* 0x010fce0003f06270 */
        /* <DEDUP_REMOVED lines=12> */
.L_x_605:
[----:B------:R-:W-:Y:S05]  /*179c0*/  BSYNC B0 ;  /* 0x0000000000007941 */ /* 0x000fea0003800000 */
.L_x_604:
[----:B------:R-:W-:Y:S05]  /*179d0*/  BRA.DIV ~URZ, `(.L_x_606) ;  /* 0x00003b427f007947 */ /* 0x000fea000b800000 */
[----:B------:R1:W2:Y:S02]  /*179e0*/  SHFL.IDX PT, R4, R5, 0x2, 0x181f ;  /* 0x00581f0005047f89 */ /* 0x0002a400000e0000 */
.L_x_686:
[----:B------:R-:W-:Y:S05]  /*179f0*/  BRA.DIV ~URZ, `(.L_x_607) ;  /* 0x00003bb27f007947 */ /* 0x000fea000b800000 */
[----:B----4-:R4:W1:Y:S02]  /*17a00*/  SHFL.IDX PT, R0, R14, 0x2, 0x181f ;  /* 0x00581f000e007f89 */ /* 0x01086400000e0000 */
.L_x_687:
[----:B-1----:R-:W-:Y:S01]  /*17a10*/  IADD3 R2, R12, 0x40, RZ ;  /* 0x000000400c027810 */ /* 0x002fe20007ffe0ff */
[----:B------:R-:W-:Y:S03]  /*17a20*/  BSSY B0, `(.L_x_608) ;  /* 0x000001b000007945 */ /* 0x000fe60003800000 */
        /* <DEDUP_REMOVED lines=26> */
.L_x_609:
[----:B------:R-:W-:Y:S05]  /*17bd0*/  BSYNC B0 ;  /* 0x0000000000007941 */ /* 0x000fea0003800000 */
.L_x_608:
[----:B------:R-:W-:Y:S05]  /*17be0*/  BRA.DIV ~URZ, `(.L_x_610) ;  /* 0x00003a527f007947 */ /* 0x000fea000b800000 */
[----:B--2---:R2:W1:Y:S04]  /*17bf0*/  SHFL.IDX PT, R4, R5, 0x3, 0x181f ;  /* 0x00781f0005047f89 */ /* 0x00446800000e0000 */
[----:B------:R2:W3:Y:S02]  /*17c00*/  SHFL.IDX PT, R0, R14, 0x3, 0x181f ;  /* 0x00781f000e007f89 */ /* 0x0004e400000e0000 */
.L_x_688:
[----:B-1----:R-:W-:-:S04]  /*17c10*/  IADD3 R2, R12, 0x60, RZ ;  /* 0x000000600c027810 */ /* 0x002fc80007ffe0ff */
        /* <DEDUP_REMOVED lines=26> */
.L_x_590:
[----:B------:R-:W-:Y:S05]  /*17dc0*/  BSYNC B1 ;  /* 0x0000000000017941 */ /* 0x000fea0003800000 */
.L_x_574:
[----:B-1-34-:R-:W3:Y:S02]  /*17dd0*/  LDL R0, [R1+0x1f4] ;  /* 0x0001f40001007983 */ /* 0x01aee40000100800 */
[----:B---3--:R-:W-:-:S13]  /*17de0*/  ISETP.NE.AND P0, PT, R0, RZ, PT ;  /* 0x000000ff0000720c */ /* 0x008fda0003f05270 */
[----:B------:R-:W-:Y:S01]  /*17df0*/  @P0 WARPSYNC 0xffffffff ;  /* 0xffffffff00000948 */ /* 0x000fe20003800000 */
[----:B------:R-:W-:Y:S06]  /*17e00*/  @P0 BAR.SYNC.DEFER_BLOCKING 0x5, 0x100 ;  /* 0x0144000000000b1d */ /* 0x000fec0000010000 */
[----:B--2---:R-:W1:Y:S04]  /*17e10*/  @P0 LDS.128 R4, [0x1a080] ;  /* 0x01a08000ff040984 */ /* 0x004e680000000c00 */
        /* <DEDUP_REMOVED lines=10> */
.L_x_689:
[----:B------:R-:W-:Y:S05]  /*17ec0*/  BRA.DIV ~URZ, `(.L_x_613) ;  /* 0x000039127f007947 */ /* 0x000fea000b800000 */
[----:B------:R3:W4:Y:S02]  /*17ed0*/  SHFL.IDX PT, R8, R106, 0x1, 0x1f ;  /* 0x00201f006a087f89 */ /* 0x00072400000e0000 */
.L_x_690:
        /* <DEDUP_REMOVED lines=19> */
.L_x_691:
        /* <DEDUP_REMOVED lines=16> */
.L_x_692:
[----:B---3--:R-:W-:Y:S01]  /*18110*/  IMAD R0, R0, c[0x0][0x538], RZ ;  /* 0x00014e0000007a24 */ /* 0x008fe200078e02ff */
[----:B------:R-:W-:Y:S04]  /*18120*/  BSSY B1, `(.L_x_616) ;  /* 0x00000cf000017945 */ /* 0x000fe80003800000 */
[----:B----4-:R-:W-:-:S04]  /*18130*/  IADD3 R8, R0, R8, RZ ;  /* 0x0000000800087210 */ /* 0x010fc80007ffe0ff */
[----:B--2---:R-:W-:-:S13]  /*18140*/  ISETP.GT.AND P0, PT, R8, R9, PT ;  /* 0x000000090800720c */ /* 0x004fda0003f04270 */
[----:B------:R-:W-:Y:S05]  /*18150*/  @P0 BRA `(.L_x_617) ;  /* 0x0000025000000947 */ /* 0x000fea0003800000 */
.L_x_621:
        /* <DEDUP_REMOVED lines=17> */
.L_x_693:
        /* <DEDUP_REMOVED lines=16> */
.L_x_694:
[----:B--2---:R-:W-:-:S05]  /*18370*/  IMAD R0, R0, c[0x0][0x538], RZ ;  /* 0x00014e0000007a24 */ /* 0x004fca00078e02ff */
[----:B------:R-:W-:-:S04]  /*18380*/  IADD3 R8, R0, R8, RZ ;  /* 0x0000000800087210 */ /* 0x000fc80007ffe0ff */
[----:B------:R-:W-:-:S13]  /*18390*/  ISETP.GT.AND P0, PT, R8, R9, PT ;  /* 0x000000090800720c */ /* 0x000fda0003f04270 */
[----:B-1----:R-:W-:Y:S05]  /*183a0*/  @!P0 BRA `(.L_x_621) ;  /* 0xfffffdb000008947 */ /* 0x002fea000383ffff */
.L_x_617:
[----:B------:R-:W-:-:S05]  /*183b0*/  IADD3 R8, -R0, R8, RZ ;  /* 0x0000000800087210 */ /* 0x000fca0007ffe1ff */
[----:B------:R-:W-:-:S05]  /*183c0*/  IMAD R0, R4, c[0x0][0x538], R8 ;  /* 0x00014e0004007a24 */ /* 0x000fca00078e0208 */
[----:B------:R-:W-:Y:S01]  /*183d0*/  ISETP.GT.AND P0, PT, R0, R9, PT ;  /* 0x000000090000720c */ /* 0x000fe20003f04270 */
[----:B------:R-:W-:-:S12]  /*183e0*/  BRA.DIV ~URZ, `(.L_x_622) ;  /* 0x000038b27f007947 */ /* 0x000fd8000b800000 */
[----:B------:R-:W-:-:S03]  /*183f0*/  VOTE.ANY R5, PT, !P0 ;  /* 0x0000000000057806 */ /* 0x000fc600040e0100 */
.L_x_695:
[----:B------:R-:W2:Y:S01]  /*18400*/  LDL.LU R2, [R1+0xbc] ;  /* 0x0000bc0001027983 */ /* 0x000ea20000300800 */
[----:B------:R-:W2:Y:S02]  /*18410*/  POPC R0, R5 ;  /* 0x0000000500007309 */ /* 0x000ea40000000000 */
[----:B--2---:R-:W-:-:S05]  /*18420*/  IADD3 R2, R0, R2, RZ ;  /* 0x0000000200027210 */ /* 0x004fca0007ffe0ff */
[----:B------:R2:W-:Y:S01]  /*18430*/  STL [R1+0xbc], R2 ;  /* 0x0000bc0201007387 */ /* 0x0005e20000100800 */
[----:B------:R-:W-:Y:S05]  /*18440*/  BRA.DIV ~URZ, `(.L_x_623) ;  /* 0x000038a27f007947 */ /* 0x000fea000b800000 */
[----:B------:R3:W4:Y:S04]  /*18450*/  SHFL.IDX PT, R10, R6, R0, 0x1f ;  /* 0x00001f00060a7589 */ /* 0x00072800000e0000 */
[----:B------:R3:W1:Y:S02]  /*18460*/  SHFL.IDX PT, R7, R7, R0, 0x1f ;  /* 0x00001f0007077589 */ /* 0x00066400000e0000 */
.L_x_696:
[----:B------:R-:W-:Y:S01]  /*18470*/  ISETP.NE.AND P0, PT, R5, RZ, PT ;  /* 0x000000ff0500720c */ /* 0x000fe20003f05270 */
[----:B------:R-:W-:-:S12]  /*18480*/  BSSY B0, `(.L_x_624) ;  /* 0x0000005000007945 */ /* 0x000fd80003800000 */
[----:B------:R-:W-:Y:S05]  /*18490*/  @!P0 BRA `(.L_x_625) ;  /* 0x0000003000008947 */ /* 0x000fea0003800000 */
[----:B---3--:R-:W-:Y:S01]  /*184a0*/  IADD3 R0, R0, -0x1, RZ ;  /* 0xffffffff00007810 */ /* 0x008fe20007ffe0ff */
[----:B------:R-:W-:Y:S05]  /*184b0*/  BRA.DIV ~URZ, `(.L_x_626) ;  /* 0x000039427f007947 */ /* 0x000fea000b800000 */
[----:B------:R3:W2:Y:S02]  /*184c0*/  SHFL.IDX PT, R11, R4, R0, 0x1f ;  /* 0x00001f00040b7589 */ /* 0x0006a400000e0000 */
.L_x_625:
[----:B------:R-:W-:Y:S05]  /*184d0*/  BSYNC B0 ;  /* 0x0000000000007941 */ /* 0x000fea0003800000 */
.L_x_624:
[----:B--23--:R-:W-:Y:S01]  /*184e0*/  IMAD R0, R11, c[0x0][0x538], R8 ;  /* 0x00014e000b007a24 */ /* 0x00cfe200078e0208 */
[----:B-1----:R-:W-:Y:S01]  /*184f0*/  ISETP.NE.AND P0, PT, R7, 0x1, PT ;  /* 0x000000010700780c */ /* 0x002fe20003f05270 */
[----:B------:R-:W-:Y:S03]  /*18500*/  BSSY B0, `(.L_x_627) ;  /* 0x0000087000007945 */ /* 0x000fe60003800000 */
[----:B------:R1:W-:Y:S01]  /*18510*/  STL [R1+0xb0], R0 ;  /* 0x0000b00001007387 */ /* 0x0003e20000100800 */
[----:B------:R-:W-:-:S08]  /*18520*/  IADD3 R8, -R0, R9, RZ ;  /* 0x0000000900087210 */ /* 0x000fd00007ffe1ff */
[----:B------:R-:W-:Y:S05]  /*18530*/  @!P0 BRA `(.L_x_628) ;  /* 0x000003e000008947 */ /* 0x000fea0003800000 */
[-C--:B----4-:R-:W-:Y:S02]  /*18540*/  IABS R2, R10.reuse ;  /* 0x0000000a00027213 */ /* 0x090fe40000000000 */
[----:B------:R-:W-:Y:S02]  /*18550*/  IABS R9, R10 ;  /* 0x0000000a00097213 */ /* 0x000fe40000000000 */
[----:B-1----:R-:W1:Y:S08]  /*18560*/  I2F.RP R0, R2 ;  /* 0x0000000200007306 */ /* 0x002e700000209400 */
[----:B-1----:R-:W1:Y:S02]  /*18570*/  MUFU.RCP R0, R0 ;  /* 0x0000000000007308 */ /* 0x002e640000001000 */
[----:B-1----:R-:W-:-:S06]  /*18580*/  IADD3 R0, R0, 0xffffffe, RZ ;  /* 0x0ffffffe00007810 */ /* 0x002fcc0007ffe0ff */
[----:B------:R-:W1:Y:S02]  /*18590*/  F2I.FTZ.U32.TRUNC.NTZ R5, R0 ;  /* 0x0000000000057305 */ /* 0x000e64000021f000 */
[----:B-1----:R-:W-:Y:S01]  /*185a0*/  IMAD.MOV R3, RZ, RZ, -R5 ;  /* 0x000000ffff037224 */ /* 0x002fe200078e0a05 */
[----:B------:R-:W-:-:S03]  /*185b0*/  IABS R0, R7 ;  /* 0x0000000700007213 */ /* 0x000fc60000000000 */
[----:B------:R-:W-:Y:S01]  /*185c0*/  IMAD.MOV.U32 R4, RZ, RZ, R3 ;  /* 0x000000ffff047224 */ /* 0x000fe200078e0003 */
[----:B------:R-:W-:Y:S01]  /*185d0*/  IABS R3, R8 ;  /* 0x0000000800037213 */ /* 0x000fe20000000000 */
[----:B------:R-:W-:Y:S02]  /*185e0*/  IMAD.MOV.U32 R6, RZ, RZ, R0 ;  /* 0x000000ffff067224 */ /* 0x000fe400078e0000 */
[----:B------:R-:W-:Y:S02]  /*185f0*/  IMAD R0, R4, R2, RZ ;  /* 0x0000000204007224 */ /* 0x000fe400078e02ff */
[----:B------:R-:W-:Y:S01]  /*18600*/  IMAD.MOV.U32 R4, RZ, RZ, RZ ;  /* 0x000000ffff047224 */ /* 0x000fe200078e00ff */
[----:B------:R-:W1:Y:S03]  /*18610*/  I2F.RP R11, R6 ;  /* 0x00000006000b7306 */ /* 0x000e660000209400 */
[----:B------:R-:W-:-:S04]  /*18620*/  IMAD.HI.U32 R5, R5, R0, R4 ;  /* 0x0000000005057227 */ /* 0x000fc800078e0004 */
[----:B------:R-:W-:-:S05]  /*18630*/  IMAD.MOV R0, RZ, RZ, -R9 ;  /* 0x000000ffff007224 */ /* 0x000fca00078e0a09 */
[----:B------:R-:W-:Y:S01]  /*18640*/  MOV R4, R0 ;  /* 0x0000000000047202 */ /* 0x000fe20000000f00 */
[----:B------:R-:W-:-:S04]  /*18650*/  IMAD.HI.U32 R0, R5, R3, RZ ;  /* 0x0000000305007227 */ /* 0x000fc800078e00ff */
[----:B------:R-:W-:Y:S02]  /*18660*/  IMAD R3, R0, R4, R3 ;  /* 0x0000000400037224 */ /* 0x000fe400078e0203 */
[----:B-1----:R-:W1:Y:S03]  /*18670*/  MUFU.RCP R4, R11 ;  /* 0x0000000b00047308 */ /* 0x002e660000001000 */
[----:B------:R-:W-:-:S13]  /*18680*/  ISETP.GT.U32.AND P0, PT, R2, R3, PT ;  /* 0x000000030200720c */ /* 0x000fda0003f04070 */
[----:B------:R-:W-:Y:S01]  /*18690*/  @!P0 IMAD.IADD R3, R3, 0x1, -R2 ;  /* 0x0000000103038824 */ /* 0x000fe200078e0a02 */
[----:B-1----:R-:W-:Y:S02]  /*186a0*/  IADD3 R4, R4, 0xffffffe, RZ ;  /* 0x0ffffffe04047810 */ /* 0x002fe40007ffe0ff */
[----:B------:R-:W-:Y:S02]  /*186b0*/  @!P0 IADD3 R0, R0, 0x1, RZ ;  /* 0x0000000100008810 */ /* 0x000fe40007ffe0ff */
[----:B------:R-:W-:Y:S02]  /*186c0*/  ISETP.GE.U32.AND P2, PT, R3, R2, PT ;  /* 0x000000020300720c */ /* 0x000fe40003f46070 */
[----:B------:R-:W1:Y:S01]  /*186d0*/  F2I.FTZ.U32.TRUNC.NTZ R3, R4 ;  /* 0x0000000400037305 */ /* 0x000e62000021f000 */
[----:B------:R-:W-:Y:S02]  /*186e0*/  LOP3.LUT R2, R8, R10, RZ, 0x3c, !PT ;  /* 0x0000000a08027212 */ /* 0x000fe400078e3cff */
[----:B------:R-:W-:-:S02]  /*186f0*/  ISETP.NE.AND P0, PT, R10, RZ, PT ;  /* 0x000000ff0a00720c */ /* 0x000fc40003f05270 */
[----:B------:R-:W-:-:S06]  /*18700*/  ISETP.GE.AND P1, PT, R2, RZ, PT ;  /* 0x000000ff0200720c */ /* 0x000fcc0003f26270 */
[----:B------:R-:W-:Y:S01]  /*18710*/  @P2 IADD3 R0, R0, 0x1, RZ ;  /* 0x0000000100002810 */ /* 0x000fe20007ffe0ff */
[----:B-1----:R-:W-:-:S06]  /*18720*/  IMAD.MOV R2, RZ, RZ, -R3 ;  /* 0x000000ffff027224 */ /* 0x002fcc00078e0a03 */
[----:B------:R-:W-:Y:S01]  /*18730*/  @!P1 IMAD.MOV R0, RZ, RZ, -R0 ;  /* 0x000000ffff009224 */ /* 0x000fe200078e0a00 */
[----:B------:R-:W-:Y:S02]  /*18740*/  @!P0 LOP3.LUT R0, RZ, R10, RZ, 0x33, !PT ;  /* 0x0000000aff008212 */ /* 0x000fe400078e33ff */
[----:B------:R-:W-:Y:S02]  /*18750*/  MOV R4, R2 ;  /* 0x0000000200047202 */ /* 0x000fe40000000f00 */
[----:B------:R-:W-:Y:S02]  /*18760*/  IABS R2, R7 ;  /* 0x0000000700027213 */ /* 0x000fe40000000000 */
[----:B------:R-:W-:Y:S01]  /*18770*/  IABS R9, R0 ;  /* 0x0000000000097213 */ /* 0x000fe20000000000 */
[----:B------:R-:W-:Y:S02]  /*18780*/  IMAD R4, R4, R6, RZ ;  /* 0x0000000604047224 */ /* 0x000fe400078e02ff */
[----:B------:R-:W-:-:S02]  /*18790*/  IMAD.MOV R5, RZ, RZ, -R2 ;  /* 0x000000ffff057224 */ /* 0x000fc400078e0a02 */
[----:B------:R-:W-:-:S04]  /*187a0*/  IMAD.MOV.U32 R2, RZ, RZ, RZ ;  /* 0x000000ffff027224 */ /* 0x000fc800078e00ff */
[----:B------:R-:W-:Y:S01]  /*187b0*/  IMAD.HI.U32 R2, R3, R4, R2 ;  /* 0x0000000403027227 */ /* 0x000fe200078e0002 */
[----:B------:R-:W-:-:S03]  /*187c0*/  MOV R4, R5 ;  /* 0x0000000500047202 */ /* 0x000fc60000000f00 */
[----:B------:R-:W-:-:S04]  /*187d0*/  IMAD.MOV.U32 R3, RZ, RZ, R9 ;  /* 0x000000ffff037224 */ /* 0x000fc800078e0009 */
[----:B------:R-:W-:-:S04]  /*187e0*/  IMAD.HI.U32 R2, R2, R3, RZ ;  /* 0x0000000302027227 */ /* 0x000fc800078e00ff */
[----:B------:R-:W-:Y:S01]  /*187f0*/  IMAD R3, R2, R4, R3 ;  /* 0x0000000402037224 */ /* 0x000fe200078e0203 */
[----:B------:R-:W-:-:S04]  /*18800*/  IADD3 R4, -R0, RZ, RZ ;  /* 0x000000ff00047210 */ /* 0x000fc80007ffe1ff */
        /* <DEDUP_REMOVED lines=9> */
[----:B------:R-:W-:-:S05]  /*188a0*/  @!P0 LOP3.LUT R2, RZ, R7, RZ, 0x33, !PT ;  /* 0x00000007ff028212 */ /* 0x000fca00078e33ff */
[----:B------:R-:W-:-:S04]  /*188b0*/  IMAD.MOV R3, RZ, RZ, -R2 ;  /* 0x000000ffff037224 */ /* 0x000fc800078e0a02 */
[C---:B------:R-:W-:Y:S02]  /*188c0*/  IMAD R3, R7.reuse, R3, R0 ;  /* 0x0000000307037224 */ /* 0x040fe400078e0200 */
[----:B------:R-:W-:Y:S02]  /*188d0*/  IMAD R0, R7, 0x1000000, R2 ;  /* 0x0100000007007824 */ /* 0x000fe400078e0202 */
[----:B------:R-:W-:Y:S02]  /*188e0*/  IMAD R2, R10, R4, R8 ;  /* 0x000000040a027224 */ /* 0x000fe400078e0208 */
[----:B------:R-:W-:-:S05]  /*188f0*/  IMAD R0, R3, 0x10000, R0 ;  /* 0x0001000003007824 */ /* 0x000fca00078e0200 */
[----:B------:R1:W-:Y:S01]  /*18900*/  STL [R1+0xb8], R0 ;  /* 0x0000b80001007387 */ /* 0x0003e20000100800 */
[----:B------:R-:W-:Y:S05]  /*18910*/  BRA `(.L_x_629) ;  /* 0x0000045000007947 */ /* 0x000fea0003800000 */
.L_x_628:
[----:B-1----:R-:W2:Y:S01]  /*18920*/  LDL R0, [R1+0xbc] ;  /* 0x0000bc0001007983 */ /* 0x002ea20000100800 */
[----:B------:R-:W-:-:S04]  /*18930*/  IMAD.MOV.U32 R2, RZ, RZ, 0x4 ;  /* 0x00000004ff027424 */ /* 0x000fc800078e00ff */
[----:B--2---:R-:W-:-:S05]  /*18940*/  IMAD.WIDE R2, R0, R2, c[0x0][0x590] ;  /* 0x0001640000027625 */ /* 0x004fca00078e0202 */
[----:B------:R-:W2:Y:S02]  /*18950*/  LDG.E R4, [R2.64] ;  /* 0x0000000602047981 */ /* 0x000ea4000c1e1900 */
[----:B--2-4-:R-:W-:-:S05]  /*18960*/  IMAD R11, R4, R10, RZ ;  /* 0x0000000a040b7224 */ /* 0x014fca00078e02ff */
[-C--:B------:R-:W-:Y:S02]  /*18970*/  IABS R0, R11.reuse ;  /* 0x0000000b00007213 */ /* 0x080fe40000000000 */
        /* <DEDUP_REMOVED lines=10> */
[----:B------:R-:W-:Y:S01]  /*18a20*/  MOV R2, RZ ;  /* 0x000000ff00027202 */ /* 0x000fe20000000f00 */
[----:B------:R-:W-:-:S04]  /*18a30*/  IMAD.MOV.U32 R6, RZ, RZ, R0 ;  /* 0x000000ffff067224 */ /* 0x000fc800078e0000 */
        /* <DEDUP_REMOVED lines=11> */
[----:B------:R-:W-:-:S05]  /*18af0*/  @P2 IADD3 R0, R0, 0x1, RZ ;  /* 0x0000000100002810 */ /* 0x000fca0007ffe0ff */
[----:B------:R-:W-:-:S05]  /*18b00*/  IMAD.MOV.U32 R2, RZ, RZ, R0 ;  /* 0x000000ffff027224 */ /* 0x000fca00078e0000 */
[----:B------:R-:W-:Y:S02]  /*18b10*/  @!P1 IADD3 R2, -R2, RZ, RZ ;  /* 0x000000ff02029210 */ /* 0x000fe40007ffe1ff */
[----:B------:R-:W-:-:S05]  /*18b20*/  @!P0 LOP3.LUT R2, RZ, R11, RZ, 0x33, !PT ;  /* 0x0000000bff028212 */ /* 0x000fca00078e33ff */
[----:B------:R-:W-:Y:S02]  /*18b30*/  IMAD R9, R4, R2, RZ ;  /* 0x0000000204097224 */ /* 0x000fe400078e02ff */
[----:B------:R-:W-:-:S03]  /*18b40*/  IMAD.MOV R2, RZ, RZ, -R2 ;  /* 0x000000ffff027224 */ /* 0x000fc600078e0a02 */
[----:B------:R-:W-:Y:S01]  /*18b50*/  IADD3 R0, -R9, c[0x0][0x538], RZ ;  /* 0x00014e0009007a10 */ /* 0x000fe20007ffe1ff */
[----:B------:R-:W-:-:S03]  /*18b60*/  IMAD R5, R11, R2, R8 ;  /* 0x000000020b057224 */ /* 0x000fc600078e0208 */
[----:B------:R-:W-:Y:S02]  /*18b70*/  IMNMX R0, R4, R0, PT ;  /* 0x0000000004007217 */ /* 0x000fe40003800200 */
[----:B------:R-:W-:Y:S02]  /*18b80*/  IABS R2, R5 ;  /* 0x0000000500027213 */ /* 0x000fe40000000000 */
        /* <DEDUP_REMOVED lines=8> */
[----:B------:R-:W-:Y:S01]  /*18c10*/  IMAD R7, R6, R4, RZ ;  /* 0x0000000406077224 */ /* 0x000fe200078e02ff */
[----:B------:R-:W-:Y:S01]  /*18c20*/  MOV R6, R2 ;  /* 0x0000000200067202 */ /* 0x000fe20000000f00 */
[----:B------:R-:W-:-:S04]  /*18c30*/  IMAD.MOV.U32 R2, RZ, RZ, RZ ;  /* 0x000000ffff027224 */ /* 0x000fc800078e00ff */
[----:B------:R-:W-:-:S04]  /*18c40*/  IMAD.HI.U32 R7, R3, R7, R2 ;  /* 0x0000000703077227 */ /* 0x000fc800078e0002 */
[----:B------:R-:W-:-:S04]  /*18c50*/  IMAD.MOV R2, RZ, RZ, -R8 ;  /* 0x000000ffff027224 */ /* 0x000fc800078e0a08 */
[----:B------:R-:W-:Y:S02]  /*18c60*/  IMAD.MOV.U32 R3, RZ, RZ, R2 ;  /* 0x000000ffff037224 */ /* 0x000fe400078e0002 */
[----:B------:R-:W-:-:S04]  /*18c70*/  IMAD.HI.U32 R2, R7, R6, RZ ;  /* 0x0000000607027227 */ /* 0x000fc800078e00ff */
[----:B------:R-:W-:-:S05]  /*18c80*/  IMAD R3, R2, R3, R6 ;  /* 0x0000000302037224 */ /* 0x000fca00078e0206 */
[----:B------:R-:W-:-:S13]  /*18c90*/  ISETP.GT.U32.AND P0, PT, R4, R3, PT ;  /* 0x000000030400720c */ /* 0x000fda0003f04070 */
[-C--:B------:R-:W-:Y:S02]  /*18ca0*/  @!P0 IADD3 R3, R3, -R4.reuse, RZ ;  /* 0x8000000403038210 */ /* 0x080fe40007ffe0ff */
[----:B------:R-:W-:Y:S02]  /*18cb0*/  @!P0 IADD3 R2, R2, 0x1, RZ ;  /* 0x0000000102028810 */ /* 0x000fe40007ffe0ff */
[----:B------:R-:W-:Y:S02]  /*18cc0*/  ISETP.GE.U32.AND P2, PT, R3, R4, PT ;  /* 0x000000040300720c */ /* 0x000fe40003f46070 */
[----:B------:R-:W-:Y:S02]  /*18cd0*/  LOP3.LUT R3, R5, R0, RZ, 0x3c, !PT ;  /* 0x0000000005037212 */ /* 0x000fe400078e3cff */
[----:B------:R-:W-:Y:S02]  /*18ce0*/  ISETP.NE.AND P0, PT, R0, RZ, PT ;  /* 0x000000ff0000720c */ /* 0x000fe40003f05270 */
[----:B------:R-:W-:Y:S01]  /*18cf0*/  ISETP.GE.AND P1, PT, R3, RZ, PT ;  /* 0x000000ff0300720c */ /* 0x000fe20003f26270 */
[----:B------:R-:W-:Y:S01]  /*18d00*/  IMAD.MOV R3, RZ, RZ, -R0 ;  /* 0x000000ffff037224 */ /* 0x000fe200078e0a00 */
[----:B------:R-:W-:-:S05]  /*18d10*/  IADD3 R5, R9, 0x1000000, R5 ;  /* 0x0100000009057810 */ /* 0x000fca0007ffe005 */
[----:B------:R-:W-:-:S06]  /*18d20*/  @P2 IADD3 R2, R2, 0x1, RZ ;  /* 0x0000000102022810 */ /* 0x000fcc0007ffe0ff */
[----:B------:R-:W-:Y:S01]  /*18d30*/  @!P1 IMAD.MOV R2, RZ, RZ, -R2 ;  /* 0x000000ffff029224 */ /* 0x000fe200078e0a02 */
[----:B------:R-:W-:-:S05]  /*18d40*/  @!P0 LOP3.LUT R2, RZ, R0, RZ, 0x33, !PT ;  /* 0x00000000ff028212 */ /* 0x000fca00078e33ff */
[----:B------:R-:W-:-:S05]  /*18d50*/  IMAD R0, R2, R3, R5 ;  /* 0x0000000302007224 */ /* 0x000fca00078e0205 */
[----:B------:R1:W-:Y:S02]  /*18d60*/  STL [R1+0xb8], R0 ;  /* 0x0000b80001007387 */ /* 0x0003e40000100800 */
.L_x_629:
[----:B------:R-:W-:Y:S05]  /*18d70*/  BSYNC B0 ;  /* 0x0000000000007941 */ /* 0x000fea0003800000 */
.L_x_627:
[----:B------:R-:W-:-:S04]  /*18d80*/  LOP3.LUT R2, RZ, R2, RZ, 0x33, !PT ;  /* 0x00000002ff027212 */ /* 0x000fc800078e33ff */
[----:B-1----:R-:W-:-:S05]  /*18d90*/  IADD3 R0, R2, R10, RZ ;  /* 0x0000000a02007210 */ /* 0x002fca0007ffe0ff */
[----:B------:R1:W-:Y:S01]  /*18da0*/  STL [R1+0xb4], R0 ;  /* 0x0000b40001007387 */ /* 0x0003e20000100800 */
[----:B------:R-:W-:Y:S05]  /*18db0*/  BRA `(.L_x_630) ;  /* 0x0000005000007947 */ /* 0x000fea0003800000 */
.L_x_618:
[----:B------:R-:W-:Y:S01]  /*18dc0*/  MOV R0, c[0x0][0x53c] ;  /* 0x00014f0000007a02 */ /* 0x000fe20000000f00 */
[----:B------:R2:W-:Y:S04]  /*18dd0*/  STL [R1+0xb0], R9 ;  /* 0x0000b00901007387 */ /* 0x0005e80000100800 */
[----:B------:R2:W-:Y:S04]  /*18de0*/  STL [R1+0xb4], RZ ;  /* 0x0000b4ff01007387 */ /* 0x0005e80000100800 */
[----:B------:R2:W-:Y:S04]  /*18df0*/  STL [R1+0xb8], RZ ;  /* 0x0000b8ff01007387 */ /* 0x0005e80000100800 */
[----:B------:R2:W-:Y:S02]  /*18e00*/  STL [R1+0xbc], R0 ;  /* 0x0000bc0001007387 */ /* 0x0005e40000100800 */
.L_x_630:
[----:B------:R-:W-:Y:S05]  /*18e10*/  BSYNC B1 ;  /* 0x0000000000017941 */ /* 0x000fea0003800000 */
.L_x_616:
        /* <DEDUP_REMOVED lines=9> */
.L_x_611:
[----:B--2---:R-:W2:Y:S02]  /*18eb0*/  LDL R0, [R1+0xbc] ;  /* 0x0000bc0001007983 */ /* 0x004ea40000100800 */
[----:B--2---:R-:W-:-:S13]  /*18ec0*/  ISETP.GE.AND P0, PT, R0, c[0x0][0x53c], PT ;  /* 0x00014f0000007a0c */ /* 0x004fda0003f06270 */
[----:B-1----:R-:W-:Y:S01]  /*18ed0*/  @P0 CALL.REL.NOINC `(.L_x_631) ;  /* 0x0000001000000944 */ /* 0x002fe20003c00000 */
[----:B------:R-:W-:Y:S05]  /*18ee0*/  BRA `(.L_x_632) ;  /* 0xfffe92a000007947 */ /* 0x000fea000383ffff */
.L_x_631:
[----:B------:R-:W-:Y:S05]  /*18ef0*/  EXIT ;  /* 0x000000000000794d */ /* 0x000fea0003800000 */
.L_x_453:
[----:B------:R-:W-:Y:S01]  /*18f00*/  IMAD.MOV.U32 R0, RZ, RZ, R5 ;  /* 0x000000ffff007224 */ /* 0x000fe200078e0005 */
[----:B------:R-:W-:Y:S02]  /*18f10*/  MOV R3, 0x1 ;  /* 0x0000000100037802 */ /* 0x000fe40000000f00 */
[----:B------:R-:W-:Y:S02]  /*18f20*/  MOV R2, 0x18f40 ;  /* 0x00018f4000027802 */ /* 0x000fe40000000f00 */
[----:B------:R-:W-:Y:S05]  /*18f30*/  CALL.REL.NOINC `($__internal_11_$__cuda_sm70_shflsync_up_p) ;  /* 0x0000308000007944 */ /* 0x000fea0003c00000 */
[----:B------:R-:W-:Y:S01]  /*18f40*/  MOV R0, R4 ;  /* 0x0000000400007202 */ /* 0x000fe20000000f00 */
[----:B------:R-:W-:Y:S05]  /*18f50*/  BRA `(.L_x_633) ;  /* 0xfffe750000007947 */ /* 0x000fea000383ffff */
.L_x_454:
[----:B------:R-:W-:Y:S01]  /*18f60*/  IMAD.MOV.U32 R0, RZ, RZ, R5 ;  /* 0x000000ffff007224 */ /* 0x000fe200078e0005 */
[----:B------:R-:W-:Y:S02]  /*18f70*/  MOV R3, 0x2 ;  /* 0x0000000200037802 */ /* 0x000fe40000000f00 */
[----:B------:R-:W-:Y:S02]  /*18f80*/  MOV R2, 0x18fa0 ;  /* 0x00018fa000027802 */ /* 0x000fe40000000f00 */
[----:B------:R-:W-:Y:S05]  /*18f90*/  CALL.REL.NOINC `($__internal_11_$__cuda_sm70_shflsync_up_p) ;  /* 0x0000302000007944 */ /* 0x000fea0003c00000 */
[----:B------:R-:W-:Y:S01]  /*18fa0*/  SEL R4, R4, RZ, P4 ;  /* 0x000000ff04047207 */ /* 0x000fe20002000000 */
[----:B------:R-:W-:Y:S01]  /*18fb0*/  IMAD.MOV.U32 R3, RZ, RZ, 0x4 ;  /* 0x00000004ff037424 */ /* 0x000fe200078e00ff */
[----:B------:R-:W-:-:S03]  /*18fc0*/  MOV R2, 0x18ff0 ;  /* 0x00018ff000027802 */ /* 0x000fc60000000f00 */
[----:B------:R-:W-:Y:S02]  /*18fd0*/  IMAD.IADD R0, R5, 0x1, R4 ;  /* 0x0000000105007824 */ /* 0x000fe400078e0204 */
        /* <DEDUP_REMOVED lines=14> */
[----:B------:R-:W-:Y:S01]  /*190c0*/  IMAD.IADD R4, R0, 0x1, R4 ;  /* 0x0000000100047824 */ /* 0x000fe200078e0204 */
[----:B------:R-:W-:Y:S01]  /*190d0*/  MOV R0, 0x19120 ;  /* 0x0001912000007802 */ /* 0x000fe20000000f00 */
[----:B------:R1:W-:Y:S02]  /*190e0*/  STL [R1+0x54], R5 ;  /* 0x0000540501007387 */ /* 0x0003e40000100800 */
[----:B------:R-:W-:Y:S02]  /*190f0*/  IMAD.MOV.U32 R2, RZ, RZ, R4 ;  /* 0x000000ffff027224 */ /* 0x000fe400078e0004 */
[----:B------:R1:W-:Y:S04]  /*19100*/  STL [R1+0x50], R0 ;  /* 0x0000500001007387 */ /* 0x0003e80000100800 */
[----:B-1----:R-:W-:Y:S05]  /*19110*/  CALL.REL.NOINC `($__internal_10_$__cuda_sm70_shflsync_idx_p) ;  /* 0x00002dd000007944 */ /* 0x002fea0003c00000 */
[----:B-----5:R1:W5:Y:S02]  /*19120*/  LDL.LU R0, [R1+0x54] ;  /* 0x0000540001007983 */ /* 0x0203640000300800 */
[----:B-1---5:R-:W-:Y:S05]  /*19130*/  BRA `(.L_x_634) ;  /* 0xfffe742000007947 */ /* 0x022fea000383ffff */
.L_x_456:
[----:B------:R-:W-:Y:S02]  /*19140*/  SEL R0, RZ, 0x1, P0 ;  /* 0x00000001ff007807 */ /* 0x000fe40000000000 */
[----:B------:R-:W-:-:S02]  /*19150*/  MOV R2, 0x19170 ;  /* 0x0001917000027802 */ /* 0x000fc40000000f00 */
[----:B------:R-:W-:Y:S05]  /*19160*/  CALL.REL.NOINC `($__internal_12_$__cuda_sm70_votesync_ballot) ;  /* 0x00002eb000007944 */ /* 0x000fea0003c00000 */
[----:B------:R-:W-:Y:S01]  /*19170*/  MOV R6, R0 ;  /* 0x0000000000067202 */ /* 0x000fe20000000f00 */
[----:B------:R-:W-:Y:S05]  /*19180*/  BRA `(.L_x_635) ;  /* 0xfffe746000007947 */ /* 0x000fea000383ffff */
.L_x_457:
[----:B------:R-:W-:Y:S01]  /*19190*/  MOV R5, 0x19200 ;  /* 0x0001920000057802 */ /* 0x000fe20000000f00 */
[----:B------:R-:W-:Y:S01]  /*191a0*/  IMAD.MOV.U32 R7, RZ, RZ, 0x1f ;  /* 0x0000001fff077424 */ /* 0x000fe200078e00ff */
[----:B------:R-:W-:Y:S01]  /*191b0*/  MOV R3, R0 ;  /* 0x0000000000037202 */ /* 0x000fe20000000f00 */
[----:B-1----:R-:W-:-:S02]  /*191c0*/  IMAD.MOV.U32 R2, RZ, RZ, R9 ;  /* 0x000000ffff027224 */ /* 0x002fc400078e0009 */
[----:B------:R1:W-:Y:S04]  /*191d0*/  STL [R1+0x50], R5 ;  /* 0x0000500501007387 */ /* 0x0003e80000100800 */
[----:B------:R1:W-:Y:S02]  /*191e0*/  STL [R1+0x54], R7 ;  /* 0x0000540701007387 */ /* 0x0003e40000100800 */
[----:B-1----:R-:W-:Y:S05]  /*191f0*/  CALL.REL.NOINC `($__internal_10_$__cuda_sm70_shflsync_idx_p) ;  /* 0x00002cf000007944 */ /* 0x002fea0003c00000 */
[----:B------:R-:W-:Y:S01]  /*19200*/  IMAD.MOV.U32 R2, RZ, RZ, R8 ;  /* 0x000000ffff027224 */ /* 0x000fe200078e0008 */
[----:B------:R-:W-:Y:S01]  /*19210*/  MOV R7, 0x19290 ;  /* 0x0001929000077802 */ /* 0x000fe20000000f00 */
[----:B------:R1:W5:Y:S01]  /*19220*/  LDL.LU R12, [R1+0x54] ;  /* 0x00005400010c7983 */ /* 0x0003620000300800 */
[----:B------:R-:W-:Y:S01]  /*19230*/  MOV R8, 0x1f ;  /* 0x0000001f00087802 */ /* 0x000fe20000000f00 */
[----:B------:R-:W-:Y:S01]  /*19240*/  IMAD.MOV.U32 R5, RZ, RZ, RZ ;  /* 0x000000ffff057224 */ /* 0x000fe200078e00ff */
[----:B-----5:R-:W-:Y:S01]  /*19250*/  MOV R3, R0 ;  /* 0x0000000000037202 */ /* 0x020fe20000000f00 */
[----:B------:R1:W-:Y:S04]  /*19260*/  STL [R1+0x50], R7 ;  /* 0x0000500701007387 */ /* 0x0003e80000100800 */
[----:B------:R1:W-:Y:S02]  /*19270*/  STL [R1+0x54], R8 ;  /* 0x0000540801007387 */ /* 0x0003e40000100800 */
[----:B-1----:R-:W-:Y:S05]  /*19280*/  CALL.REL.NOINC `($__internal_10_$__cuda_sm70_shflsync_idx_p) ;  /* 0x00002c6000007944 */ /* 0x002fea0003c00000 */
[----:B------:R1:W5:Y:S02]  /*19290*/  LDL.LU R9, [R1+0x54] ;  /* 0x0000540001097983 */ /* 0x0003640000300800 */
[----:B-1---5:R-:W-:Y:S05]  /*192a0*/  BRA `(.L_x_636) ;  /* 0xfffe73b000007947 */ /* 0x022fea000383ffff */
.L_x_460:
[----:B------:R-:W-:Y:S01]  /*192b0*/  MOV R3, R0 ;  /* 0x0000000000037202 */ /* 0x000fe20000000f00 */
[----:B-1----:R-:W-:Y:S01]  /*192c0*/  IMAD.MOV.U32 R2, RZ, RZ, R4 ;  /* 0x000000ffff027224 */ /* 0x002fe200078e0004 */
[----:B------:R-:W-:Y:S01]  /*192d0*/  MOV R0, 0x19320 ;  /* 0x0001932000007802 */ /* 0x000fe20000000f00 */
[----:B------:R-:W-:-:S04]  /*192e0*/  IMAD.MOV.U32 R4, RZ, RZ, 0x1f ;  /* 0x0000001fff047424 */ /* 0x000fc800078e00ff */
[----:B------:R1:W-:Y:S04]  /*192f0*/  STL [R1+0x50], R0 ;  /* 0x0000500001007387 */ /* 0x0003e80000100800 */
[----:B------:R1:W-:Y:S02]  /*19300*/  STL [R1+0x54], R4 ;  /* 0x0000540401007387 */ /* 0x0003e40000100800 */
[----:B-1-34-:R-:W-:Y:S05]  /*19310*/  CALL.REL.NOINC `($__internal_10_$__cuda_sm70_shflsync_idx_p) ;  /* 0x00002bd000007944 */ /* 0x01afea0003c00000 */
[----:B------:R1:W5:Y:S02]  /*19320*/  LDL.LU R5, [R1+0x54] ;  /* 0x0000540001057983 */ /* 0x0003640000300800 */
[----:B-1---5:R-:W-:Y:S05]  /*19330*/  BRA `(.L_x_459) ;  /* 0xfffe738000007947 */ /* 0x022fea000383ffff */
.L_x_481:
[----:B------:R-:W-:Y:S01]  /*19340*/  MOV R4, 0x193b0 ;  /* 0x000193b000047802 */ /* 0x000fe20000000f00 */
[----:B------:R-:W-:Y:S01]  /*19350*/  IMAD.MOV.U32 R5, RZ, RZ, 0x181f ;  /* 0x0000181fff057424 */ /* 0x000fe200078e00ff */
[----:B-1----:R-:W-:Y:S01]  /*19360*/  MOV R3, 0x1 ;  /* 0x0000000100037802 */ /* 0x002fe20000000f00 */
[----:B------:R-:W-:Y:S02]  /*19370*/  IMAD.MOV.U32 R2, RZ, RZ, R8 ;  /* 0x000000ffff027224 */ /* 0x000fe400078e0008 */
[----:B------:R1:W-:Y:S04]  /*19380*/  STL [R1+0x50], R4 ;  /* 0x0000500401007387 */ /* 0x0003e80000100800 */
[----:B------:R1:W-:Y:S02]  /*19390*/  STL [R1+0x54], R5 ;  /* 0x0000540501007387 */ /* 0x0003e40000100800 */
[----:B-1----:R-:W-:Y:S05]  /*193a0*/  CALL.REL.NOINC `($__internal_10_$__cuda_sm70_shflsync_idx_p) ;  /* 0x00002b4000007944 */ /* 0x002fea0003c00000 */
[----:B------:R-:W-:Y:S01]  /*193b0*/  MOV R5, 0x19430 ;  /* 0x0001943000057802 */ /* 0x000fe20000000f00 */
[----:B------:R-:W-:Y:S01]  /*193c0*/  IMAD.MOV.U32 R6, RZ, RZ, 0x181f ;  /* 0x0000181fff067424 */ /* 0x000fe200078e00ff */
[----:B-----5:R1:W5:Y:S01]  /*193d0*/  LDL.LU R4, [R1+0x54] ;  /* 0x0000540001047983 */ /* 0x0203620000300800 */
[----:B------:R-:W-:Y:S01]  /*193e0*/  IMAD.MOV.U32 R2, RZ, RZ, R11 ;  /* 0x000000ffff027224 */ /* 0x000fe200078e000b */
[----:B------:R-:W-:-:S02]  /*193f0*/  MOV R3, 0x1 ;  /* 0x0000000100037802 */ /* 0x000fc40000000f00 */
[----:B------:R1:W-:Y:S04]  /*19400*/  STL [R1+0x50], R5 ;  /* 0x0000500501007387 */ /* 0x0003e80000100800 */
[----:B------:R1:W-:Y:S02]  /*19410*/  STL [R1+0x54], R6 ;  /* 0x0000540601007387 */ /* 0x0003e40000100800 */
[----:B-1---5:R-:W-:Y:S05]  /*19420*/  CALL.REL.NOINC `($__internal_10_$__cuda_sm70_shflsync_idx_p) ;  /* 0x00002ac000007944 */ /* 0x022fea0003c00000 */
[----:B------:R1:W5:Y:S02]  /*19430*/  LDL.LU R2, [R1+0x54] ;  /* 0x0000540001027983 */ /* 0x0003640000300800 */
[----:B-1---5:R-:W-:Y:S05]  /*19440*/  BRA `(.L_x_637) ;  /* 0xfffeb0e000007947 */ /* 0x022fea000383ffff */
.L_x_484:
[----:B------:R-:W-:Y:S01]  /*19450*/  MOV R0, 0x194c0 ;  /* 0x000194c000007802 */ /* 0x000fe20000000f00 */
[----:B------:R-:W-:Y:S01]  /*19460*/  IMAD.MOV.U32 R4, RZ, RZ, 0x181f ;  /* 0x0000181fff047424 */ /* 0x000fe200078e00ff */
[----:B------:R-:W-:Y:S01]  /*19470*/  MOV R3, RZ ;  /* 0x000000ff00037202 */ /* 0x000fe20000000f00 */
[----:B------:R-:W-:Y:S02]  /*19480*/  IMAD.MOV.U32 R2, RZ, RZ, R5 ;  /* 0x000000ffff027224 */ /* 0x000fe400078e0005 */
[----:B------:R2:W-:Y:S04]  /*19490*/  STL [R1+0x50], R0 ;  /* 0x0000500001007387 */ /* 0x0005e80000100800 */
[----:B------:R2:W-:Y:S02]  /*194a0*/  STL [R1+0x54], R4 ;  /* 0x0000540401007387 */ /* 0x0005e40000100800 */
[----:B-12---:R-:W-:Y:S05]  /*194b0*/  CALL.REL.NOINC `($__internal_10_$__cuda_sm70_shflsync_idx_p) ;  /* 0x00002a3000007944 */ /* 0x006fea0003c00000 */
[----:B-----5:R1:W5:Y:S02]  /*194c0*/  LDL.LU R4, [R1+0x54] ;  /* 0x0000540001047983 */ /* 0x0203640000300800 */
[----:B-1---5:R-:W-:Y:S05]  /*194d0*/  BRA `(.L_x_638) ;  /* 0xfffebfc000007947 */ /* 0x022fea000383ffff */
.L_x_485:
[----:B------:R-:W-:Y:S01]  /*194e0*/  MOV R0, 0x19550 ;  /* 0x0001955000007802 */ /* 0x000fe20000000f00 */
[----:B------:R-:W-:Y:S01]  /*194f0*/  IMAD.MOV.U32 R8, RZ, RZ, 0x181f ;  /* 0x0000181fff087424 */ /* 0x000fe200078e00ff */
[----:B------:R-:W-:Y:S01]  /*19500*/  MOV R3, RZ ;  /* 0x000000ff00037202 */ /* 0x000fe20000000f00 */
[----:B------:R-:W-:-:S02]  /*19510*/  IMAD.MOV.U32 R2, RZ, RZ, R6 ;  /* 0x000000ffff027224 */ /* 0x000fc400078e0006 */
[----:B------:R4:W-:Y:S04]  /*19520*/  STL [R1+0x50], R0 ;  /* 0x0000500001007387 */ /* 0x0009e80000100800 */
[----:B------:R4:W-:Y:S02]  /*19530*/  STL [R1+0x54], R8 ;  /* 0x0000540801007387 */ /* 0x0009e40000100800 */
[----:B-1234-:R-:W-:Y:S05]  /*19540*/  CALL.REL.NOINC `($__internal_10_$__cuda_sm70_shflsync_idx_p) ;  /* 0x000029a000007944 */ /* 0x01efea0003c00000 */
[----:B-----5:R1:W5:Y:S02]  /*19550*/  LDL.LU R0, [R1+0x54] ;  /* 0x0000540001007983 */ /* 0x0203640000300800 */
[----:B-1---5:R-:W-:Y:S05]  /*19560*/  BRA `(.L_x_639) ;  /* 0xfffebf5000007947 */ /* 0x022fea000383ffff */
.L_x_488:
[----:B-1----:R-:W-:Y:S01]  /*19570*/  MOV R0, 0x195e0 ;  /* 0x000195e000007802 */ /* 0x002fe20000000f00 */
[----:B---3--:R-:W-:Y:S01]  /*19580*/  IMAD.MOV.U32 R4, RZ, RZ, 0x181f ;  /* 0x0000181fff047424 */ /* 0x008fe200078e00ff */
[----:B------:R-:W-:Y:S01]  /*19590*/  MOV R3, 0x1 ;  /* 0x0000000100037802 */ /* 0x000fe20000000f00 */
[----:B------:R-:W-:Y:S02]  /*195a0*/  IMAD.MOV.U32 R2, RZ, RZ, R5 ;  /* 0x000000ffff027224 */ /* 0x000fe400078e0005 */
[----:B------:R1:W-:Y:S04]  /*195b0*/  STL [R1+0x50], R0 ;  /* 0x0000500001007387 */ /* 0x0003e80000100800 */
[----:B------:R1:W-:Y:S02]  /*195c0*/  STL [R1+0x54], R4 ;  /* 0x0000540401007387 */ /* 0x0003e40000100800 */
[----:B-12-4-:R-:W-:Y:S05]  /*195d0*/  CALL.REL.NOINC `($__internal_10_$__cuda_sm70_shflsync_idx_p) ;  /* 0x0000291000007944 */ /* 0x016fea0003c00000 */
[----:B-----5:R-:W-:Y:S01]  /*195e0*/  MOV R0, 0x19660 ;  /* 0x0001966000007802 */ /* 0x020fe20000000f00 */
[----:B------:R-:W-:Y:S01]  /*195f0*/  IMAD.MOV.U32 R5, RZ, RZ, 0x181f ;  /* 0x0000181fff057424 */ /* 0x000fe200078e00ff */
[----:B------:R1:W5:Y:S01]  /*19600*/  LDL.LU R4, [R1+0x54] ;  /* 0x0000540001047983 */ /* 0x0003620000300800 */
[----:B------:R-:W-:Y:S01]  /*19610*/  IMAD.MOV.U32 R2, RZ, RZ, R6 ;  /* 0x000000ffff027224 */ /* 0x000fe200078e0006 */
[----:B------:R-:W-:-:S02]  /*19620*/  MOV R3, 0x1 ;  /* 0x0000000100037802 */ /* 0x000fc40000000f00 */
[----:B------:R1:W-:Y:S04]  /*19630*/  STL [R1+0x50], R0 ;  /* 0x0000500001007387 */ /* 0x0003e80000100800 */
[----:B------:R1:W-:Y:S02]  /*19640*/  STL [R1+0x54], R5 ;  /* 0x0000540501007387 */ /* 0x0003e40000100800 */
[----:B-1---5:R-:W-:Y:S05]  /*19650*/  CALL.REL.NOINC `($__internal_10_$__cuda_sm70_shflsync_idx_p) ;  /* 0x0000289000007944 */ /* 0x022fea0003c00000 */
[----:B-----5:R1:W5:Y:S02]  /*19660*/  LDL.LU R0, [R1+0x54] ;  /* 0x0000540001007983 */ /* 0x0203640000300800 */
[----:B-1---5:R-:W-:Y:S05]  /*19670*/  BRA `(.L_x_640) ;  /* 0xfffec0b000007947 */ /* 0x022fea000383ffff */
.L_x_489:
[----:B------:R-:W-:Y:S01]  /*19680*/  MOV R0, 0x196f0 ;  /* 0x000196f000007802 */ /* 0x000fe20000000f00 */
[----:B------:R-:W-:Y:S01]  /*19690*/  IMAD.MOV.U32 R9, RZ, RZ, 0x1c1f ;  /* 0x00001c1fff097424 */ /* 0x000fe200078e00ff */
[----:B------:R-:W-:Y:S01]  /*196a0*/  MOV R3, RZ ;  /* 0x000000ff00037202 */ /* 0x000fe20000000f00 */
[----:B------:R-:W-:Y:S02]  /*196b0*/  IMAD.MOV.U32 R2, RZ, RZ, R4 ;  /* 0x000000ffff027224 */ /* 0x000fe400078e0004 */
[----:B------:R1:W-:Y:S04]  /*196c0*/  STL [R1+0x50], R0 ;  /* 0x0000500001007387 */ /* 0x0003e80000100800 */
[----:B------:R1:W-:Y:S02]  /*196d0*/  STL [R1+0x54], R9 ;  /* 0x0000540901007387 */ /* 0x0003e40000100800 */
[----:B-1----:R-:W-:Y:S05]  /*196e0*/  CALL.REL.NOINC `($__internal_10_$__cuda_sm70_shflsync_idx_p) ;  /* 0x0000280000007944 */ /* 0x002fea0003c00000 */
[----:B------:R1:W5:Y:S02]  /*196f0*/  LDL.LU R3, [R1+0x54] ;  /* 0x0000540001037983 */ /* 0x0003640000300800 */
[----:B-1---5:R-:W-:Y:S05]  /*19700*/  BRA `(.L_x_641) ;  /* 0xfffec39000007947 */ /* 0x022fea000383ffff */
.L_x_494:
[----:B------:R-:W-:Y:S01]  /*19710*/  IMAD.MOV.U32 R2, RZ, RZ, R4 ;  /* 0x000000ffff027224 */ /* 0x000fe200078e0004 */
[----:B------:R-:W-:Y:S01]  /*19720*/  MOV R0, 0x19780 ;  /* 0x0001978000007802 */ /* 0x000fe20000000f00 */
[----:B-1----:R-:W-:Y:S01]  /*19730*/  IMAD.MOV.U32 R4, RZ, RZ, 0x1c1f ;  /* 0x00001c1fff047424 */ /* 0x002fe200078e00ff */
[----:B--2---:R-:W-:-:S03]  /*19740*/  MOV R3, 0x1 ;  /* 0x0000000100037802 */ /* 0x004fc60000000f00 */
[----:B------:R1:W-:Y:S04]  /*19750*/  STL [R1+0x50], R0 ;  /* 0x0000500001007387 */ /* 0x0003e80000100800 */
[----:B------:R1:W-:Y:S02]  /*19760*/  STL [R1+0x54], R4 ;  /* 0x0000540401007387 */ /* 0x0003e40000100800 */
[----:B-1----:R-:W-:Y:S05]  /*19770*/  CALL.REL.NOINC `($__internal_10_$__cuda_sm70_shflsync_idx_p) ;  /* 0x0000277000007944 */ /* 0x002fea0003c00000 */
[----:B------:R1:W5:Y:S02]  /*19780*/  LDL.LU R3, [R1+0x54] ;  /* 0x0000540001037983 */ /* 0x0003640000300800 */
[----:B-1---5:R-:W-:Y:S05]  /*19790*/  BRA `(.L_x_642) ;  /* 0xfffec8c000007947 */ /* 0x022fea000383ffff */
.L_x_499:
[----:B------:R-:W-:Y:S01]  /*197a0*/  IMAD.MOV.U32 R132, RZ, RZ, R4 ;  /* 0x000000ffff847224 */ /* 0x000fe200078e0004 */
[----:B------:R-:W-:Y:S02]  /*197b0*/  MOV R0, 0x2 ;  /* 0x0000000200007802 */ /* 0x000fe40000000f00 */
[----:B------:R-:W-:Y:S02]  /*197c0*/  MOV R2, 0x197e0 ;  /* 0x000197e000027802 */ /* 0x000fe40000000f00 */
[----:B------:R-:W-:Y:S05]  /*197d0*/  CALL.REL.NOINC `($__internal_9_$__cuda_sm70_shflsync_bfly_p) ;  /* 0x000026b000007944 */ /* 0x000fea0003c00000 */
[----:B------:R-:W-:Y:S05]  /*197e0*/  BRA `(.L_x_643) ;  /* 0xfffece6000007947 */ /* 0x000fea000383ffff */
.L_x_500:
[----:B------:R-:W-:Y:S01]  /*197f0*/  IMAD.MOV.U32 R132, RZ, RZ, R4 ;  /* 0x000000ffff847224 */ /* 0x000fe200078e0004 */
[----:B------:R-:W-:-:S02]  /*19800*/  MOV R0, 0x1 ;  /* 0x0000000100007802 */ /* 0x000fc40000000f00 */
[----:B------:R-:W-:Y:S02]  /*19810*/  MOV R2, 0x19830 ;  /* 0x0001983000027802 */ /* 0x000fe40000000f00 */
[----:B------:R-:W-:Y:S05]  /*19820*/  CALL.REL.NOINC `($__internal_9_$__cuda_sm70_shflsync_bfly_p) ;  /* 0x0000266000007944 */ /* 0x000fea0003c00000 */
[----:B------:R-:W-:Y:S01]  /*19830*/  FMNMX.FTZ R134, R4, R0, !PT ;  /* 0x0000000004867209 */ /* 0x000fe20007810000 */
[----:B------:R-:W-:Y:S01]  /*19840*/  IMAD.MOV.U32 R132, RZ, RZ, R5 ;  /* 0x000000ffff847224 */ /* 0x000fe200078e0005 */
[----:B------:R-:W-:Y:S01]  /*19850*/  MOV R2, 0x19880 ;  /* 0x0001988000027802 */ /* 0x000fe20000000f00 */
[----:B------:R-:W-:Y:S02]  /*19860*/  IMAD.MOV.U32 R0, RZ, RZ, 0x2 ;  /* 0x00000002ff007424 */ /* 0x000fe400078e00ff */
[----:B------:R-:W-:Y:S05]  /*19870*/  CALL.REL.NOINC `($__internal_9_$__cuda_sm70_shflsync_bfly_p) ;  /* 0x0000261000007944 */ /* 0x000fea0003c00000 */
[----:B------:R-:W-:Y:S01]  /*19880*/  FMNMX.FTZ R5, R5, R0, !PT ;  /* 0x0000000005057209 */ /* 0x000fe20007810000 */
[----:B------:R-:W-:Y:S01]  /*19890*/  IMAD.MOV.U32 R0, RZ, RZ, 0x1 ;  /* 0x00000001ff007424 */ /* 0x000fe200078e00ff */
[----:B------:R-:W-:-:S03]  /*198a0*/  MOV R2, 0x198d0 ;  /* 0x000198d000027802 */ /* 0x000fc60000000f00 */
[----:B------:R-:W-:Y:S02]  /*198b0*/  IMAD.MOV.U32 R132, RZ, RZ, R5 ;  /* 0x000000ffff847224 */ /* 0x000fe400078e0005 */
[----:B------:R-:W-:Y:S05]  /*198c0*/  CALL.REL.NOINC `($__internal_9_$__cuda_sm70_shflsync_bfly_p) ;  /* 0x000025c000007944 */ /* 0x000fea0003c00000 */
[----:B------:R-:W-:Y:S01]  /*198d0*/  MOV R3, R0 ;  /* 0x0000000000037202 */ /* 0x000fe20000000f00 */
[----:B------:R-:W-:Y:S05]  /*198e0*/  BRA `(.L_x_644) ;  /* 0xfffecdd000007947 */ /* 0x000fea000383ffff */
.L_x_508:
        /* <DEDUP_REMOVED lines=8> */
[----:B-1---5:R-:W-:-:S05]  /*19970*/  BRA `(.L_x_645) ;  /* 0xfffee4e000007947 */ /* 0x022fca000383ffff */
.L_x_509:
[----:B------:R-:W-:Y:S01]  /*19980*/  MOV R0, 0x199f0 ;  /* 0x000199f000007802 */ /* 0x000fe20000000f00 */
[----:B------:R-:W-:Y:S01]  /*19990*/  IMAD.MOV.U32 R6, RZ, RZ, 0x181f ;  /* 0x0000181fff067424 */ /* 0x000fe200078e00ff */
[----:B------:R-:W-:Y:S01]  /*199a0*/  MOV R3, RZ ;  /* 0x000000ff00037202 */ /* 0x000fe20000000f00 */
[----:B------:R-:W-:Y:S02]  /*199b0*/  IMAD.MOV.U32 R2, RZ, RZ, R12 ;  /* 0x000000ffff027224 */ /* 0x000fe400078e000c */
[----:B------:R4:W-:Y:S04]  /*199c0*/  STL [R1+0x50], R0 ;  /* 0x0000500001007387 */ /* 0x0009e80000100800 */
[----:B------:R4:W-:Y:S02]  /*199d0*/  STL [R1+0x54], R6 ;  /* 0x0000540601007387 */ /* 0x0009e40000100800 */
[----:B-1234-:R-:W-:Y:S05]  /*199e0*/  CALL.REL.NOINC `($__internal_10_$__cuda_sm70_shflsync_idx_p) ;  /* 0x0000250000007944 */ /* 0x01efea0003c00000 */
[----:B-----5:R1:W5:Y:S02]  /*199f0*/  LDL.LU R0, [R1+0x54] ;  /* 0x0000540001007983 */ /* 0x0203640000300800 */
[----:B-1---5:R-:W-:-:S05]  /*19a00*/  BRA `(.L_x_646) ;  /* 0xfffee47000007947 */ /* 0x022fca000383ffff */
.L_x_510:
[----:B------:R-:W-:Y:S01]  /*19a10*/  MOV R0, 0x19a80 ;  /* 0x00019a8000007802 */ /* 0x000fe20000000f00 */
[----:B------:R-:W-:Y:S01]  /*19a20*/  IMAD.MOV.U32 R4, RZ, RZ, 0x181f ;  /* 0x0000181fff047424 */ /* 0x000fe200078e00ff */
[----:B--2---:R-:W-:Y:S01]  /*19a30*/  MOV R3, 0x1 ;  /* 0x0000000100037802 */ /* 0x004fe20000000f00 */
[----:B------:R-:W-:Y:S02]  /*19a40*/  IMAD.MOV.U32 R2, RZ, RZ, R5 ;  /* 0x000000ffff027224 */ /* 0x000fe400078e0005 */
[----:B------:R2:W-:Y:S04]  /*19a50*/  STL [R1+0x50], R0 ;  /* 0x0000500001007387 */ /* 0x0005e80000100800 */
[----:B------:R2:W-:Y:S02]  /*19a60*/  STL [R1+0x54], R4 ;  /* 0x0000540401007387 */ /* 0x0005e40000100800 */
[----:B-12---:R-:W-:Y:S05]  /*19a70*/  CALL.REL.NOINC `($__internal_10_$__cuda_sm70_shflsync_idx_p) ;  /* 0x0000247000007944 */ /* 0x006fea0003c00000 */
[----:B-----5:R1:W5:Y:S01]  /*19a80*/  LDL.LU R4, [R1+0x54] ;  /* 0x0000540001047983 */ /* 0x0203620000300800 */
[----:B------:R-:W-:Y:S01]  /*19a90*/  MOV R0, 0x19b00 ;  /* 0x00019b0000007802 */ /* 0x000fe20000000f00 */
[----:B------:R-:W-:Y:S01]  /*19aa0*/  IMAD.MOV.U32 R5, RZ, RZ, 0x181f ;  /* 0x0000181fff057424 */ /* 0x000fe200078e00ff */
[----:B------:R-:W-:Y:S01]  /*19ab0*/  MOV R3, 0x1 ;  /* 0x0000000100037802 */ /* 0x000fe20000000f00 */
[----:B------:R-:W-:Y:S02]  /*19ac0*/  IMAD.MOV.U32 R2, RZ, RZ, R12 ;  /* 0x000000ffff027224 */ /* 0x000fe400078e000c */
[----:B------:R1:W-:Y:S04]  /*19ad0*/  STL [R1+0x50], R0 ;  /* 0x0000500001007387 */ /* 0x0003e80000100800 */
[----:B------:R1:W-:Y:S02]  /*19ae0*/  STL [R1+0x54], R5 ;  /* 0x0000540501007387 */ /* 0x0003e40000100800 */
[----:B-1---5:R-:W-:Y:S05]  /*19af0*/  CALL.REL.NOINC `($__internal_10_$__cuda_sm70_shflsync_idx_p) ;  /* 0x000023f000007944 */ /* 0x022fea0003c00000 */
[----:B-----5:R1:W5:Y:S02]  /*19b00*/  LDL.LU R0, [R1+0x54] ;  /* 0x0000540001007983 */ /* 0x0203640000300800 */
[----:B-1---5:R-:W-:-:S05]  /*19b10*/  BRA `(.L_x_647) ;  /* 0xfffee5c000007947 */ /* 0x022fca000383ffff */
.L_x_513:
        /* <DEDUP_REMOVED lines=8> */
[----:B-1---5:R-:W-:-:S05]  /*19ba0*/  BRA `(.L_x_648) ;  /* 0xfffef31000007947 */ /* 0x022fca000383ffff */
.L_x_514:
[----:B------:R-:W-:Y:S01]  /*19bb0*/  MOV R0, 0x19c20 ;  /* 0x00019c2000007802 */ /* 0x000fe20000000f00 */
[----:B------:R-:W-:Y:S01]  /*19bc0*/  IMAD.MOV.U32 R138, RZ, RZ, 0x181f ;  /* 0x0000181fff8a7424 */ /* 0x000fe200078e00ff */
[----:B------:R-:W-:Y:S01]  /*19bd0*/  MOV R3, RZ ;  /* 0x000000ff00037202 */ /* 0x000fe20000000f00 */
[----:B------:R-:W-:Y:S02]  /*19be0*/  IMAD.MOV.U32 R2, RZ, RZ, R137 ;  /* 0x000000ffff027224 */ /* 0x000fe400078e0089 */
[----:B------:R3:W-:Y:S04]  /*19bf0*/  STL [R1+0x50], R0 ;  /* 0x0000500001007387 */ /* 0x0007e80000100800 */
[----:B------:R3:W-:Y:S02]  /*19c00*/  STL [R1+0x54], R138 ;  /* 0x0000548a01007387 */ /* 0x0007e40000100800 */
[----:B-123--:R-:W-:Y:S05]  /*19c10*/  CALL.REL.NOINC `($__internal_10_$__cuda_sm70_shflsync_idx_p) ;  /* 0x000022d000007944 */ /* 0x00efea0003c00000 */
[----:B-----5:R1:W5:Y:S02]  /*19c20*/  LDL.LU R0, [R1+0x54] ;  /* 0x0000540001007983 */ /* 0x0203640000300800 */
[----:B-1---5:R-:W-:-:S05]  /*19c30*/  BRA `(.L_x_649) ;  /* 0xfffef2a000007947 */ /* 0x022fca000383ffff */
.L_x_515:
[----:B------:R-:W-:Y:S01]  /*19c40*/  MOV R0, 0x19cb0 ;  /* 0x00019cb000007802 */ /* 0x000fe20000000f00 */
[----:B------:R-:W-:Y:S01]  /*19c50*/  IMAD.MOV.U32 R132, RZ, RZ, 0x181f ;  /* 0x0000181fff847424 */ /* 0x000fe200078e00ff */
[----:B--2---:R-:W-:Y:S01]  /*19c60*/  MOV R3, 0x1 ;  /* 0x0000000100037802 */ /* 0x004fe20000000f00 */
[----:B------:R-:W-:Y:S02]  /*19c70*/  IMAD.MOV.U32 R2, RZ, RZ, R134 ;  /* 0x000000ffff027224 */ /* 0x000fe400078e0086 */
[----:B------:R2:W-:Y:S04]  /*19c80*/  STL [R1+0x50], R0 ;  /* 0x0000500001007387 */ /* 0x0005e80000100800 */
[----:B------:R2:W-:Y:S02]  /*19c90*/  STL [R1+0x54], R132 ;  /* 0x0000548401007387 */ /* 0x0005e40000100800 */
[----:B-12---:R-:W-:Y:S05]  /*19ca0*/  CALL.REL.NOINC `($__internal_10_$__cuda_sm70_shflsync_idx_p) ;  /* 0x0000224000007944 */ /* 0x006fea0003c00000 */
[----:B------:R1:W5:Y:S02]  /*19cb0*/  LDL.LU R132, [R1+0x54] ;  /* 0x0000540001847983 */ /* 0x0003640000300800 */
[----:B-----5:R-:W-:Y:S01]  /*19cc0*/  MOV R0, 0x19d30 ;  /* 0x00019d3000007802 */ /* 0x020fe20000000f00 */
[----:B------:R-:W-:Y:S01]  /*19cd0*/  IMAD.MOV.U32 R133, RZ, RZ, 0x181f ;  /* 0x0000181fff857424 */ /* 0x000fe200078e00ff */
[----:B------:R-:W-:Y:S01]  /*19ce0*/  MOV R3, 0x1 ;  /* 0x0000000100037802 */ /* 0x000fe20000000f00 */
[----:B------:R-:W-:Y:S02]  /*19cf0*/  IMAD.MOV.U32 R2, RZ, RZ, R137 ;  /* 0x000000ffff027224 */ /* 0x000fe400078e0089 */
[----:B------:R1:W-:Y:S04]  /*19d00*/  STL [R1+0x50], R0 ;  /* 0x0000500001007387 */ /* 0x0003e80000100800 */
[----:B------:R1:W-:Y:S02]  /*19d10*/  STL [R1+0x54], R133 ;  /* 0x0000548501007387 */ /* 0x0003e40000100800 */
[----:B-1----:R-:W-:Y:S05]  /*19d20*/  CALL.REL.NOINC `($__internal_10_$__cuda_sm70_shflsync_idx_p) ;  /* 0x000021c000007944 */ /* 0x002fea0003c00000 */
[----:B-----5:R1:W5:Y:S02]  /*19d30*/  LDL.LU R0, [R1+0x54] ;  /* 0x0000540001007983 */ /* 0x0203640000300800 */
[----:B-1---5:R-:W-:-:S05]  /*19d40*/  BRA `(.L_x_650) ;  /* 0xfffef41000007947 */ /* 0x022fca000383ffff */
.L_x_516:
        /* <DEDUP_REMOVED lines=9> */
.L_x_521:
[----:B------:R-:W-:Y:S01]  /*19de0*/  MOV R4, 0x19e50 ;  /* 0x00019e5000047802 */ /* 0x000fe20000000f00 */
[----:B------:R-:W-:Y:S01]  /*19df0*/  IMAD.MOV.U32 R5, RZ, RZ, 0x1c1f ;  /* 0x00001c1fff057424 */ /* 0x000fe200078e00ff */
[----:B------:R-:W-:Y:S01]  /*19e00*/  MOV R3, 0x1 ;  /* 0x0000000100037802 */ /* 0x000fe20000000f00 */
[----:B------:R-:W-:Y:S02]  /*19e10*/  IMAD.MOV.U32 R2, RZ, RZ, R133 ;  /* 0x000000ffff027224 */ /* 0x000fe400078e0085 */
[----:B------:R3:W-:Y:S04]  /*19e20*/  STL [R1+0x50], R4 ;  /* 0x0000500401007387 */ /* 0x0007e80000100800 */
[----:B------:R3:W-:Y:S02]  /*19e30*/  STL [R1+0x54], R5 ;  /* 0x0000540501007387 */ /* 0x0007e40000100800 */
[----:B-123--:R-:W-:Y:S05]  /*19e40*/  CALL.REL.NOINC `($__internal_10_$__cuda_sm70_shflsync_idx_p) ;  /* 0x000020a000007944 */ /* 0x00efea0003c00000 */
[----:B-----5:R1:W5:Y:S02]  /*19e50*/  LDL.LU R4, [R1+0x54] ;  /* 0x0000540001047983 */ /* 0x0203640000300800 */
[----:B-1---5:R-:W-:-:S05]  /*19e60*/  BRA `(.L_x_652) ;  /* 0xfffefc9000007947 */ /* 0x022fca000383ffff */
.L_x_526:
[----:B------:R-:W-:Y:S02]  /*19e70*/  MOV R0, 0x2 ;  /* 0x0000000200007802 */ /* 0x000fe40000000f00 */
[----:B------:R-:W-:Y:S02]  /*19e80*/  MOV R2, 0x19ea0 ;  /* 0x00019ea000027802 */ /* 0x000fe40000000f00 */
[----:B-1-3--:R-:W-:Y:S05]  /*19e90*/  CALL.REL.NOINC `($__internal_9_$__cuda_sm70_shflsync_bfly_p) ;  /* 0x00001ff000007944 */ /* 0x00afea0003c00000 */
[----:B------:R-:W-:-:S05]  /*19ea0*/  BRA `(.L_x_653) ;  /* 0xffff02b000007947 */ /* 0x000fca000383ffff */
.L_x_527:
[----:B------:R-:W-:Y:S02]  /*19eb0*/  MOV R0, 0x1 ;  /* 0x0000000100007802 */ /* 0x000fe40000000f00 */
[----:B------:R-:W-:Y:S02]  /*19ec0*/  MOV R2, 0x19ee0 ;  /* 0x00019ee000027802 */ /* 0x000fe40000000f00 */
[----:B-1-3--:R-:W-:Y:S05]  /*19ed0*/  CALL.REL.NOINC `($__internal_9_$__cuda_sm70_shflsync_bfly_p) ;  /* 0x00001fb000007944 */ /* 0x00afea0003c00000 */
[----:B------:R-:W-:Y:S01]  /*19ee0*/  FMNMX.FTZ R134, R132, R0, !PT ;  /* 0x0000000084867209 */ /* 0x000fe20007810000 */
[----:B------:R-:W-:Y:S01]  /*19ef0*/  IMAD.MOV.U32 R132, RZ, RZ, R4 ;  /* 0x000000ffff847224 */ /* 0x000fe200078e0004 */
[----:B------:R-:W-:Y:S01]  /*19f00*/  MOV R2, 0x19f30 ;  /* 0x00019f3000027802 */ /* 0x000fe20000000f00 */
[----:B------:R-:W-:Y:S02]  /*19f10*/  IMAD.MOV.U32 R0, RZ, RZ, 0x2 ;  /* 0x00000002ff007424 */ /* 0x000fe400078e00ff */
[----:B------:R-:W-:Y:S05]  /*19f20*/  CALL.REL.NOINC `($__internal_9_$__cuda_sm70_shflsync_bfly_p) ;  /* 0x00001f6000007944 */ /* 0x000fea0003c00000 */
[----:B------:R-:W-:Y:S01]  /*19f30*/  FMNMX.FTZ R132, R4, R0, !PT ;  /* 0x0000000004847209 */ /* 0x000fe20007810000 */
[----:B------:R-:W-:Y:S01]  /*19f40*/  IMAD.MOV.U32 R0, RZ, RZ, 0x1 ;  /* 0x00000001ff007424 */ /* 0x000fe200078e00ff */
[----:B------:R-:W-:Y:S02]  /*19f50*/  MOV R2, 0x19f70 ;  /* 0x00019f7000027802 */ /* 0x000fe40000000f00 */
[----:B------:R-:W-:Y:S05]  /*19f60*/  CALL.REL.NOINC `($__internal_9_$__cuda_sm70_shflsync_bfly_p) ;  /* 0x00001f2000007944 */ /* 0x000fea0003c00000 */
[----:B------:R-:W-:-:S05]  /*19f70*/  BRA `(.L_x_654) ;  /* 0xffff025000007947 */ /* 0x000fca000383ffff */
.L_x_536:
        /* <DEDUP_REMOVED lines=9> */
.L_x_537:
        /* <DEDUP_REMOVED lines=9> */
.L_x_538:
        /* <DEDUP_REMOVED lines=17> */
.L_x_541:
        /* <DEDUP_REMOVED lines=9> */
.L_x_542:
        /* <DEDUP_REMOVED lines=9> */
.L_x_543:
        /* <DEDUP_REMOVED lines=17> */
.L_x_544:
[----:B------:R-:W-:Y:S02]  /*1a3e0*/  MOV R0, 0x2 ;  /* 0x0000000200007802 */ /* 0x000fe40000000f00 */
[----:B------:R-:W-:Y:S02]  /*1a3f0*/  MOV R2, 0x1a410 ;  /* 0x0001a41000027802 */ /* 0x000fe40000000f00 */
[----:B------:R-:W-:Y:S05]  /*1a400*/  CALL.REL.NOINC `($__internal_9_$__cuda_sm70_shflsync_bfly_p) ;  /* 0x00001a8000007944 */ /* 0x000fea0003c00000 */
[----:B------:R-:W-:-:S05]  /*1a410*/  BRA `(.L_x_661) ;  /* 0xffff32b000007947 */ /* 0x000fca000383ffff */
.L_x_545:
[----:B------:R-:W-:Y:S02]  /*1a420*/  MOV R0, 0x1 ;  /* 0x0000000100007802 */ /* 0x000fe40000000f00 */
        /* <DEDUP_REMOVED lines=12> */
.L_x_548:
        /* <DEDUP_REMOVED lines=9> */
.L_x_551:
[----:B------:R-:W-:Y:S01]  /*1a580*/  MOV R0, 0x1a5f0 ;  /* 0x0001a5f000007802 */ /* 0x000fe20000000f00 */
[----:B--2---:R-:W-:Y:S01]  /*1a590*/  IMAD.MOV.U32 R4, RZ, RZ, 0x181f ;  /* 0x0000181fff047424 */ /* 0x004fe200078e00ff */
[----:B------:R-:W-:Y:S01]  /*1a5a0*/  MOV R3, 0x1 ;  /* 0x0000000100037802 */ /* 0x000fe20000000f00 */
        /* <DEDUP_REMOVED lines=14> */
.L_x_554:
[----:B------:R-:W-:Y:S01]  /*1a690*/  MOV R0, 0x1a700 ;  /* 0x0001a70000007802 */ /* 0x000fe20000000f00 */
[----:B------:R-:W-:Y:S01]  /*1a6a0*/  IMAD.MOV.U32 R132, RZ, RZ, 0x181f ;  /* 0x0000181fff847424 */ /* 0x000fe200078e00ff */
[----:B------:R-:W-:Y:S01]  /*1a6b0*/  MOV R3, RZ ;  /* 0x000000ff00037202 */ /* 0x000fe20000000f00 */
[----:B------:R-:W-:Y:S02]  /*1a6c0*/  IMAD.MOV.U32 R2, RZ, RZ, R134 ;  /* 0x000000ffff027224 */ /* 0x000fe400078e0086 */
[----:B------:R1:W-:Y:S04]  /*1a6d0*/  STL [R1+0x50], R0 ;  /* 0x0000500001007387 */ /* 0x0003e80000100800 */
[----:B------:R1:W-:Y:S02]  /*1a6e0*/  STL [R1+0x54], R132 ;  /* 0x0000548401007387 */ /* 0x0003e40000100800 */
[----:B-12---:R-:W-:Y:S05]  /*1a6f0*/  CALL.REL.NOINC `($__internal_10_$__cuda_sm70_shflsync_idx_p) ;  /* 0x000017f000007944 */ /* 0x006fea0003c00000 */
[----:B------:R1:W5:Y:S02]  /*1a700*/  LDL.LU R132, [R1+0x54] ;  /* 0x0000540001847983 */ /* 0x0003640000300800 */
[----:B-1---5:R-:W-:-:S05]  /*1a710*/  BRA `(.L_x_665) ;  /* 0xffff5b3000007947 */ /* 0x022fca000383ffff */
.L_x_555:
        /* <DEDUP_REMOVED lines=9> */
.L_x_556:
[----:B------:R-:W-:Y:S01]  /*1a7b0*/  MOV R0, 0x1a820 ;  /* 0x0001a82000007802 */ /* 0x000fe20000000f00 */
[----:B------:R-:W-:Y:S01]  /*1a7c0*/  IMAD.MOV.U32 R132, RZ, RZ, 0x181f ;  /* 0x0000181fff847424 */ /* 0x000fe200078e00ff */
[----:B-1----:R-:W-:Y:S01]  /*1a7d0*/  MOV R3, 0x1 ;  /* 0x0000000100037802 */ /* 0x002fe20000000f00 */
[----:B------:R-:W-:Y:S02]  /*1a7e0*/  IMAD.MOV.U32 R2, RZ, RZ, R134 ;  /* 0x000000ffff027224 */ /* 0x000fe400078e0086 */
[----:B------:R1:W-:Y:S04]  /*1a7f0*/  STL [R1+0x50], R0 ;  /* 0x0000500001007387 */ /* 0x0003e80000100800 */
[----:B------:R1:W-:Y:S02]  /*1a800*/  STL [R1+0x54], R132 ;  /* 0x0000548401007387 */ /* 0x0003e40000100800 */
[----:B-1----:R-:W-:Y:S05]  /*1a810*/  CALL.REL.NOINC `($__internal_10_$__cuda_sm70_shflsync_idx_p) ;  /* 0x000016d000007944 */ /* 0x002fea0003c00000 */
        /* <DEDUP_REMOVED lines=10> */
.L_x_557:
        /* <DEDUP_REMOVED lines=9> */
.L_x_562:
        /* <DEDUP_REMOVED lines=9> */
.L_x_567:
[----:B------:R-:W-:Y:S02]  /*1a9e0*/  MOV R0, 0x2 ;  /* 0x0000000200007802 */ /* 0x000fe40000000f00 */
[----:B------:R-:W-:Y:S02]  /*1a9f0*/  MOV R2, 0x1aa10 ;  /* 0x0001aa1000027802 */ /* 0x000fe40000000f00 */
[----:B-1-3--:R-:W-:Y:S05]  /*1aa00*/  CALL.REL.NOINC `($__internal_9_$__cuda_sm70_shflsync_bfly_p) ;  /* 0x0000148000007944 */ /* 0x00afea0003c00000 */
[----:B------:R-:W-:-:S05]  /*1aa10*/  BRA `(.L_x_670) ;  /* 0xffff695000007947 */ /* 0x000fca000383ffff */
.L_x_568:
        /* <DEDUP_REMOVED lines=10> */
[----:B------:R-:W-:Y:S03]  /*1aac0*/  MOV R2, 0x1aaf0 ;  /* 0x0001aaf000027802 */ /* 0x000fe60000000f00 */
[----:B------:R-:W-:Y:S02]  /*1aad0*/  IMAD.MOV.U32 R132, RZ, RZ, R4 ;  /* 0x000000ffff847224 */ /* 0x000fe400078e0004 */
[----:B------:R-:W-:Y:S05]  /*1aae0*/  CALL.REL.NOINC `($__internal_9_$__cuda_sm70_shflsync_bfly_p) ;  /* 0x000013a000007944 */ /* 0x000fea0003c00000 */
[----:B------:R-:W-:-:S05]  /*1aaf0*/  BRA `(.L_x_671) ;  /* 0xffff68e000007947 */ /* 0x000fca000383ffff */
.L_x_570:
[----:B------:R2:W5:Y:S01]  /*1ab00*/  LDL R132, [R1+0x60] ;  /* 0x0000600001847983 */ /* 0x0005620000100800 */
[----:B------:R-:W-:-:S02]  /*1ab10*/  MOV R0, 0x2 ;  /* 0x0000000200007802 */ /* 0x000fc40000000f00 */
[----:B------:R-:W-:Y:S02]  /*1ab20*/  MOV R2, 0x1ab40 ;  /* 0x0001ab4000027802 */ /* 0x000fe40000000f00 */
[----:B-12--5:R-:W-:Y:S05]  /*1ab30*/  CALL.REL.NOINC `($__internal_9_$__cuda_sm70_shflsync_bfly_p) ;  /* 0x0000135000007944 */ /* 0x026fea0003c00000 */
[----:B------:R-:W-:Y:S05]  /*1ab40*/  BRA `(.L_x_672) ;  /* 0xffff81b000007947 */ /* 0x000fea000383ffff */
.L_x_571:
[----:B------:R-:W-:Y:S01]  /*1ab50*/  IMAD.MOV.U32 R132, RZ, RZ, R4 ;  /* 0x000000ffff847224 */ /* 0x000fe200078e0004 */
[----:B------:R-:W-:Y:S02]  /*1ab60*/  MOV R0, 0x1 ;  /* 0x0000000100007802 */ /* 0x000fe40000000f00 */
[----:B------:R-:W-:Y:S02]  /*1ab70*/  MOV R2, 0x1ab90 ;  /* 0x0001ab9000027802 */ /* 0x000fe40000000f00 */
[----:B------:R-:W-:Y:S05]  /*1ab80*/  CALL.REL.NOINC `($__internal_9_$__cuda_sm70_shflsync_bfly_p) ;  /* 0x0000130000007944 */ /* 0x000fea0003c00000 */
[----:B------:R1:W5:Y:S01]  /*1ab90*/  LDL R132, [R1+0x5c] ;  /* 0x00005c0001847983 */ /* 0x0003620000100800 */
[----:B------:R-:W-:Y:S01]  /*1aba0*/  FADD.FTZ R4, R4, R0 ;  /* 0x0000000004047221 */ /* 0x000fe20000010000 */
[----:B------:R-:W-:Y:S02]  /*1abb0*/  MOV R0, 0x2 ;  /* 0x0000000200007802 */ /* 0x000fe40000000f00 */
[----:B------:R-:W-:Y:S02]  /*1abc0*/  MOV R2, 0x1abe0 ;  /* 0x0001abe000027802 */ /* 0x000fe40000000f00 */
[----:B-1---5:R-:W-:Y:S05]  /*1abd0*/  CALL.REL.NOINC `($__internal_9_$__cuda_sm70_shflsync_bfly_p) ;  /* 0x000012b000007944 */ /* 0x022fea0003c00000 */
[----:B------:R-:W2:Y:S02]  /*1abe0*/  LDL.LU R2, [R1+0x5c] ;  /* 0x00005c0001027983 */ /* 0x000ea40000300800 */
[----:B--2---:R-:W-:Y:S01]  /*1abf0*/  FADD.FTZ R5, R2, R0 ;  /* 0x0000000002057221 */ /* 0x004fe20000010000 */
[----:B------:R-:W-:-:S02]  /*1ac00*/  MOV R0, 0x1 ;  /* 0x0000000100007802 */ /* 0x000fc40000000f00 */
[----:B------:R-:W-:Y:S02]  /*1ac10*/  MOV R2, 0x1ac40 ;  /* 0x0001ac4000027802 */ /* 0x000fe40000000f00 */
[----:B------:R-:W-:Y:S02]  /*1ac20*/  MOV R132, R5 ;  /* 0x0000000500847202 */ /* 0x000fe40000000f00 */
[----:B------:R-:W-:Y:S05]  /*1ac30*/  CALL.REL.NOINC `($__internal_9_$__cuda_sm70_shflsync_bfly_p) ;  /* 0x0000125000007944 */ /* 0x000fea0003c00000 */
[----:B------:R-:W-:Y:S01]  /*1ac40*/  MOV R3, R0 ;  /* 0x0000000000037202 */ /* 0x000fe20000000f00 */
[----:B------:R-:W-:Y:S05]  /*1ac50*/  BRA `(.L_x_673) ;  /* 0xffff813000007947 */ /* 0x000fea000383ffff */
.L_x_578:
[----:B--234-:R-:W-:Y:S01]  /*1ac60*/  MOV R0, 0x1acd0 ;  /* 0x0001acd000007802 */ /* 0x01cfe20000000f00 */
        /* <DEDUP_REMOVED lines=8> */
.L_x_579:
        /* <DEDUP_REMOVED lines=9> */
.L_x_582:
[----:B--2---:R-:W-:Y:S01]  /*1ad80*/  MOV R0, 0x1adf0 ;  /* 0x0001adf000007802 */ /* 0x004fe20000000f00 */
[----:B---3--:R-:W-:Y:S01]  /*1ad90*/  IMAD.MOV.U32 R4, RZ, RZ, 0x181f ;  /* 0x0000181fff047424 */ /* 0x008fe200078e00ff */
[----:B------:R-:W-:Y:S01]  /*1ada0*/  MOV R3, 0x1 ;  /* 0x0000000100037802 */ /* 0x000fe20000000f00 */
[----:B------:R-:W-:Y:S02]  /*1adb0*/  IMAD.MOV.U32 R2, RZ, RZ, R5 ;  /* 0x000000ffff027224 */ /* 0x000fe400078e0005 */
[----:B------:R2:W-:Y:S04]  /*1adc0*/  STL [R1+0x50], R0 ;  /* 0x0000500001007387 */ /* 0x0005e80000100800 */
[----:B------:R2:W-:Y:S02]  /*1add0*/  STL [R1+0x54], R4 ;  /* 0x0000540401007387 */ /* 0x0005e40000100800 */
[----:B-12---:R-:W-:Y:S05]  /*1ade0*/  CALL.REL.NOINC `($__internal_10_$__cuda_sm70_shflsync_idx_p) ;  /* 0x0000110000007944 */ /* 0x006fea0003c00000 */
        /* <DEDUP_REMOVED lines=10> */
.L_x_585:
[----:B--2---:R-:W-:Y:S01]  /*1ae90*/  MOV R0, 0x1af00 ;  /* 0x0001af0000007802 */ /* 0x004fe20000000f00 */
[----:B----4-:R-:W-:Y:S01]  /*1aea0*/  IMAD.MOV.U32 R4, RZ, RZ, 0x181f ;  /* 0x0000181fff047424 */ /* 0x010fe200078e00ff */
[----:B-1----:R-:W-:Y:S01]  /*1aeb0*/  MOV R3, 0x2 ;  /* 0x0000000200037802 */ /* 0x002fe20000000f00 */
[----:B------:R-:W-:Y:S02]  /*1aec0*/  IMAD.MOV.U32 R2, RZ, RZ, R5 ;  /* 0x000000ffff027224 */ /* 0x000fe400078e0005 */
[----:B------:R1:W-:Y:S04]  /*1aed0*/  STL [R1+0x50], R0 ;  /* 0x0000500001007387 */ /* 0x0003e80000100800 */
[----:B------:R1:W-:Y:S02]  /*1aee0*/  STL [R1+0x54], R4 ;  /* 0x0000540401007387 */ /* 0x0003e40000100800 */
[----:B-1-3--:R-:W-:Y:S05]  /*1aef0*/  CALL.REL.NOINC `($__internal_10_$__cuda_sm70_shflsync_idx_p) ;  /* 0x00000ff000007944 */ /* 0x00afea0003c00000 */
[----:B-----5:R1:W5:Y:S02]  /*1af00*/  LDL.LU R4, [R1+0x54] ;  /* 0x0000540001047983 */ /* 0x0203640000300800 */
[----:B-1---5:R-:W-:Y:S05]  /*1af10*/  BRA `(.L_x_677) ;  /* 0xffff9f6000007947 */ /* 0x022fea000383ffff */
.L_x_586:
[----:B--2---:R-:W-:Y:S01]  /*1af20*/  MOV R0, 0x1af90 ;  /* 0x0001af9000007802 */ /* 0x004fe20000000f00 */
[----:B-1----:R-:W-:Y:S01]  /*1af30*/  IMAD.MOV.U32 R6, RZ, RZ, 0x181f ;  /* 0x0000181fff067424 */ /* 0x002fe200078e00ff */
[----:B------:R-:W-:Y:S01]  /*1af40*/  MOV R3, 0x2 ;  /* 0x0000000200037802 */ /* 0x000fe20000000f00 */
[----:B------:R-:W-:-:S02]  /*1af50*/  IMAD.MOV.U32 R2, RZ, RZ, R14 ;  /* 0x000000ffff027224 */ /* 0x000fc400078e000e */
[----:B------:R1:W-:Y:S04]  /*1af60*/  STL [R1+0x50], R0 ;  /* 0x0000500001007387 */ /* 0x0003e80000100800 */
[----:B------:R1:W-:Y:S02]  /*1af70*/  STL [R1+0x54], R6 ;  /* 0x0000540601007387 */ /* 0x0003e40000100800 */
[----:B-1-34-:R-:W-:Y:S05]  /*1af80*/  CALL.REL.NOINC `($__internal_10_$__cuda_sm70_shflsync_idx_p) ;  /* 0x00000f6000007944 */ /* 0x01afea0003c00000 */
[----:B-----5:R1:W5:Y:S02]  /*1af90*/  LDL.LU R0, [R1+0x54] ;  /* 0x0000540001007983 */ /* 0x0203640000300800 */
[----:B-1---5:R-:W-:Y:S05]  /*1afa0*/  BRA `(.L_x_678) ;  /* 0xffff9ef000007947 */ /* 0x022fea000383ffff */
.L_x_589:
[----:B----4-:R-:W-:Y:S01]  /*1afb0*/  MOV R0, 0x1b020 ;  /* 0x0001b02000007802 */ /* 0x010fe20000000f00 */
[----:B---3--:R-:W-:Y:S01]  /*1afc0*/  IMAD.MOV.U32 R4, RZ, RZ, 0x181f ;  /* 0x0000181fff047424 */ /* 0x008fe200078e00ff */
[----:B-1----:R-:W-:Y:S01]  /*1afd0*/  MOV R3, 0x3 ;  /* 0x0000000300037802 */ /* 0x002fe20000000f00 */
        /* <DEDUP_REMOVED lines=14> */
.L_x_591:
[----:B------:R-:W-:Y:S01]  /*1b0c0*/  MOV R0, 0x1b130 ;  /* 0x0001b13000007802 */ /* 0x000fe20000000f00 */
[----:B------:R-:W-:Y:S01]  /*1b0d0*/  IMAD.MOV.U32 R4, RZ, RZ, 0x1c1f ;  /* 0x00001c1fff047424 */ /* 0x000fe200078e00ff */
[----:B------:R-:W-:Y:S01]  /*1b0e0*/  MOV R3, RZ ;  /* 0x000000ff00037202 */ /* 0x000fe20000000f00 */
[----:B------:R-:W-:Y:S02]  /*1b0f0*/  IMAD.MOV.U32 R2, RZ, RZ, R5 ;  /* 0x000000ffff027224 */ /* 0x000fe400078e0005 */
[----:B------:R1:W-:Y:S04]  /*1b100*/  STL [R1+0x50], R0 ;  /* 0x0000500001007387 */ /* 0x0003e80000100800 */
[----:B------:R1:W-:Y:S02]  /*1b110*/  STL [R1+0x54], R4 ;  /* 0x0000540401007387 */ /* 0x0003e40000100800 */
[----:B-1----:R-:W-:Y:S05]  /*1b120*/  CALL.REL.NOINC `($__internal_10_$__cuda_sm70_shflsync_idx_p) ;  /* 0x00000dc000007944 */ /* 0x002fea0003c00000 */
[----:B-----5:R1:W5:Y:S02]  /*1b130*/  LDL.LU R4, [R1+0x54] ;  /* 0x0000540001047983 */ /* 0x0203640000300800 */
[----:B-1---5:R-:W-:Y:S05]  /*1b140*/  BRA `(.L_x_680) ;  /* 0xffffa33000007947 */ /* 0x022fea000383ffff */
.L_x_592:
[----:B------:R-:W-:Y:S01]  /*1b150*/  MOV R0, 0x1b1c0 ;  /* 0x0001b1c000007802 */ /* 0x000fe20000000f00 */
[----:B------:R-:W-:Y:S01]  /*1b160*/  IMAD.MOV.U32 R6, RZ, RZ, 0x1c1f ;  /* 0x00001c1fff067424 */ /* 0x000fe200078e00ff */
[----:B------:R-:W-:Y:S01]  /*1b170*/  MOV R3, RZ ;  /* 0x000000ff00037202 */ /* 0x000fe20000000f00 */
[----:B------:R-:W-:-:S02]  /*1b180*/  IMAD.MOV.U32 R2, RZ, RZ, R12 ;  /* 0x000000ffff027224 */ /* 0x000fc400078e000c */
[----:B------:R3:W-:Y:S04]  /*1b190*/  STL [R1+0x50], R0 ;  /* 0x0000500001007387 */ /* 0x0007e80000100800 */
[----:B------:R3:W-:Y:S02]  /*1b1a0*/  STL [R1+0x54], R6 ;  /* 0x0000540601007387 */ /* 0x0007e40000100800 */
[----:B-123--:R-:W-:Y:S05]  /*1b1b0*/  CALL.REL.NOINC `($__internal_10_$__cuda_sm70_shflsync_idx_p) ;  /* 0x00000d3000007944 */ /* 0x00efea0003c00000 */
[----:B-----5:R1:W5:Y:S02]  /*1b1c0*/  LDL.LU R0, [R1+0x54] ;  /* 0x0000540001007983 */ /* 0x0203640000300800 */
[----:B-1---5:R-:W-:Y:S05]  /*1b1d0*/  BRA `(.L_x_681) ;  /* 0xffffa2c000007947 */ /* 0x022fea000383ffff */
.L_x_595:
[----:B----4-:R-:W-:Y:S01]  /*1b1e0*/  MOV R0, 0x1b250 ;  /* 0x0001b25000007802 */ /* 0x010fe20000000f00 */
[----:B--2---:R-:W-:Y:S01]  /*1b1f0*/  IMAD.MOV.U32 R4, RZ, RZ, 0x1c1f ;  /* 0x00001c1fff047424 */ /* 0x004fe200078e00ff */
[----:B------:R-:W-:Y:S01]  /*1b200*/  MOV R3, 0x1 ;  /* 0x0000000100037802 */ /* 0x000fe20000000f00 */
[----:B------:R-:W-:Y:S02]  /*1b210*/  IMAD.MOV.U32 R2, RZ, RZ, R5 ;  /* 0x000000ffff027224 */ /* 0x000fe400078e0005 */
[----:B------:R2:W-:Y:S04]  /*1b220*/  STL [R1+0x50], R0 ;  /* 0x0000500001007387 */ /* 0x0005e80000100800 */
[----:B------:R2:W-:Y:S02]  /*1b230*/  STL [R1+0x54], R4 ;  /* 0x0000540401007387 */ /* 0x0005e40000100800 */
[----:B-123--:R-:W-:Y:S05]  /*1b240*/  CALL.REL.NOINC `($__internal_10_$__cuda_sm70_shflsync_idx_p) ;  /* 0x00000ca000007944 */ /* 0x00efea0003c00000 */
        /* <DEDUP_REMOVED lines=10> */
.L_x_599:
        /* <DEDUP_REMOVED lines=9> */
.L_x_600:
        /* <DEDUP_REMOVED lines=9> */
.L_x_603:
[----:B----4-:R-:W-:Y:S01]  /*1b410*/  MOV R0, 0x1b480 ;  /* 0x0001b48000007802 */ /* 0x010fe20000000f00 */
[----:B--2---:R-:W-:Y:S01]  /*1b420*/  IMAD.MOV.U32 R4, RZ, RZ, 0x181f ;  /* 0x0000181fff047424 */ /* 0x004fe200078e00ff */
[----:B-1----:R-:W-:Y:S01]  /*1b430*/  MOV R3, 0x1 ;  /* 0x0000000100037802 */ /* 0x002fe20000000f00 */
[----:B------:R-:W-:Y:S02]  /*1b440*/  IMAD.MOV.U32 R2, RZ, RZ, R5 ;  /* 0x000000ffff027224 */ /* 0x000fe400078e0005 */
[----:B------:R1:W-:Y:S04]  /*1b450*/  STL [R1+0x50], R0 ;  /* 0x0000500001007387 */ /* 0x0003e80000100800 */
[----:B------:R1:W-:Y:S02]  /*1b460*/  STL [R1+0x54], R4 ;  /* 0x0000540401007387 */ /* 0x0003e40000100800 */
[----:B-1-3--:R-:W-:Y:S05]  /*1b470*/  CALL.REL.NOINC `($__internal_10_$__cuda_sm70_shflsync_idx_p) ;  /* 0x00000a7000007944 */ /* 0x00afea0003c00000 */
        /* <DEDUP_REMOVED lines=10> */
.L_x_606:
[----:B----4-:R-:W-:Y:S01]  /*1b520*/  MOV R0, 0x1b590 ;  /* 0x0001b59000007802 */ /* 0x010fe20000000f00 */
[----:B------:R-:W-:Y:S01]  /*1b530*/  IMAD.MOV.U32 R4, RZ, RZ, 0x181f ;  /* 0x0000181fff047424 */ /* 0x000fe200078e00ff */
[----:B-1----:R-:W-:Y:S01]  /*1b540*/  MOV R3, 0x2 ;  /* 0x0000000200037802 */ /* 0x002fe20000000f00 */
[----:B------:R-:W-:Y:S02]  /*1b550*/  IMAD.MOV.U32 R2, RZ, RZ, R5 ;  /* 0x000000ffff027224 */ /* 0x000fe400078e0005 */
[----:B------:R1:W-:Y:S04]  /*1b560*/  STL [R1+0x50], R0 ;  /* 0x0000500001007387 */ /* 0x0003e80000100800 */
[----:B------:R1:W-:Y:S02]  /*1b570*/  STL [R1+0x54], R4 ;  /* 0x0000540401007387 */ /* 0x0003e40000100800 */
[----:B-123--:R-:W-:Y:S05]  /*1b580*/  CALL.REL.NOINC `($__internal_10_$__cuda_sm70_shflsync_idx_p) ;  /* 0x0000096000007944 */ /* 0x00efea0003c00000 */
[----:B-----5:R1:W5:Y:S02]  /*1b590*/  LDL.LU R4, [R1+0x54] ;  /* 0x0000540001047983 */ /* 0x0203640000300800 */
[----:B-1---5:R-:W-:Y:S05]  /*1b5a0*/  BRA `(.L_x_686) ;  /* 0xffffc44000007947 */ /* 0x022fea000383ffff */
.L_x_607:
[----:B----4-:R-:W-:Y:S01]  /*1b5b0*/  MOV R0, 0x1b620 ;  /* 0x0001b62000007802 */ /* 0x010fe20000000f00 */
[----:B-1----:R-:W-:Y:S01]  /*1b5c0*/  IMAD.MOV.U32 R6, RZ, RZ, 0x181f ;  /* 0x0000181fff067424 */ /* 0x002fe200078e00ff */
[----:B------:R-:W-:Y:S01]  /*1b5d0*/  MOV R3, 0x2 ;  /* 0x0000000200037802 */ /* 0x000fe20000000f00 */
[----:B------:R-:W-:-:S02]  /*1b5e0*/  IMAD.MOV.U32 R2, RZ, RZ, R14 ;  /* 0x000000ffff027224 */ /* 0x000fc400078e000e */
[----:B------:R1:W-:Y:S04]  /*1b5f0*/  STL [R1+0x50], R0 ;  /* 0x0000500001007387 */ /* 0x0003e80000100800 */
[----:B------:R1:W-:Y:S02]  /*1b600*/  STL [R1+0x54], R6 ;  /* 0x0000540601007387 */ /* 0x0003e40000100800 */
[----:B-123--:R-:W-:Y:S05]  /*1b610*/  CALL.REL.NOINC `($__internal_10_$__cuda_sm70_shflsync_idx_p) ;  /* 0x000008d000007944 */ /* 0x00efea0003c00000 */
[----:B-----5:R1:W5:Y:S02]  /*1b620*/  LDL.LU R0, [R1+0x54] ;  /* 0x0000540001007983 */ /* 0x0203640000300800 */
[----:B-1---5:R-:W-:Y:S05]  /*1b630*/  BRA `(.L_x_687) ;  /* 0xffffc3d000007947 */ /* 0x022fea000383ffff */
.L_x_610:
[----:B------:R-:W-:Y:S01]  /*1b640*/  MOV R0, 0x1b6b0 ;  /* 0x0001b6b000007802 */ /* 0x000fe20000000f00 */
[----:B--2---:R-:W-:Y:S01]  /*1b650*/  IMAD.MOV.U32 R4, RZ, RZ, 0x181f ;  /* 0x0000181fff047424 */ /* 0x004fe200078e00ff */
[----:B-1----:R-:W-:Y:S01]  /*1b660*/  MOV R3, 0x3 ;  /* 0x0000000300037802 */ /* 0x002fe20000000f00 */
        /* <DEDUP_REMOVED lines=14> */
.L_x_612:
        /* <DEDUP_REMOVED lines=9> */
.L_x_613:
[----:B------:R-:W-:Y:S01]  /*1b7e0*/  MOV R0, 0x1b850 ;  /* 0x0001b85000007802 */ /* 0x000fe20000000f00 */
[----:B------:R-:W-:Y:S01]  /*1b7f0*/  IMAD.MOV.U32 R4, RZ, RZ, 0x1f ;  /* 0x0000001fff047424 */ /* 0x000fe200078e00ff */
[----:B------:R-:W-:Y:S01]  /*1b800*/  MOV R3, 0x1 ;  /* 0x0000000100037802 */ /* 0x000fe20000000f00 */
[----:B------:R-:W-:-:S02]  /*1b810*/  IMAD.MOV.U32 R2, RZ, RZ, R106 ;  /* 0x000000ffff027224 */ /* 0x000fc400078e006a */
[----:B------:R3:W-:Y:S04]  /*1b820*/  STL [R1+0x50], R0 ;  /* 0x0000500001007387 */ /* 0x0007e80000100800 */
[----:B------:R3:W-:Y:S02]  /*1b830*/  STL [R1+0x54], R4 ;  /* 0x0000540401007387 */ /* 0x0007e40000100800 */
[----:B-123--:R-:W-:Y:S05]  /*1b840*/  CALL.REL.NOINC `($__internal_10_$__cuda_sm70_shflsync_idx_p) ;  /* 0x000006a000007944 */ /* 0x00efea0003c00000 */
[----:B------:R1:W5:Y:S02]  /*1b850*/  LDL.LU R8, [R1+0x54] ;  /* 0x0000540001087983 */ /* 0x0003640000300800 */
[----:B-1---5:R-:W-:Y:S05]  /*1b860*/  BRA `(.L_x_690) ;  /* 0xffffc67000007947 */ /* 0x022fea000383ffff */
.L_x_614:
[----:B------:R-:W-:Y:S02]  /*1b870*/  MOV R3, 0x1 ;  /* 0x0000000100037802 */ /* 0x000fe40000000f00 */
[----:B------:R-:W-:Y:S02]  /*1b880*/  MOV R2, 0x1b8a0 ;  /* 0x0001b8a000027802 */ /* 0x000fe40000000f00 */
[----:B-1234-:R-:W-:Y:S05]  /*1b890*/  CALL.REL.NOINC `($__internal_11_$__cuda_sm70_shflsync_up_p) ;  /* 0x0000072000007944 */ /* 0x01efea0003c00000 */
[----:B------:R-:W-:Y:S05]  /*1b8a0*/  BRA `(.L_x_691) ;  /* 0xffffc76000007947 */ /* 0x000fea000383ffff */
.L_x_615:
[----:B------:R-:W-:Y:S02]  /*1b8b0*/  MOV R3, 0x2 ;  /* 0x0000000200037802 */ /* 0x000fe40000000f00 */
[----:B------:R-:W-:-:S02]  /*1b8c0*/  MOV R2, 0x1b8e0 ;  /* 0x0001b8e000027802 */ /* 0x000fc40000000f00 */
[----:B--2-4-:R-:W-:Y:S05]  /*1b8d0*/  CALL.REL.NOINC `($__internal_11_$__cuda_sm70_shflsync_up_p) ;  /* 0x000006e000007944 */ /* 0x014fea0003c00000 */
[----:B------:R-:W-:Y:S02]  /*1b8e0*/  SEL R3, R4, RZ, P1 ;  /* 0x000000ff04037207 */ /* 0x000fe40000800000 */
[----:B------:R-:W-:-:S03]  /*1b8f0*/  MOV R2, 0x1b930 ;  /* 0x0001b93000027802 */ /* 0x000fc60000000f00 */
[----:B------:R-:W-:Y:S02]  /*1b900*/  IMAD.IADD R0, R0, 0x1, R3 ;  /* 0x0000000100007824 */ /* 0x000fe400078e0203 */
[----:B------:R-:W-:Y:S02]  /*1b910*/  IMAD.MOV.U32 R3, RZ, RZ, 0x4 ;  /* 0x00000004ff037424 */ /* 0x000fe400078e00ff */
        /* <DEDUP_REMOVED lines=22> */
.L_x_619:
[----:B------:R-:W-:Y:S02]  /*1ba80*/  MOV R3, 0x1 ;  /* 0x0000000100037802 */ /* 0x000fe40000000f00 */
[----:B------:R-:W-:-:S02]  /*1ba90*/  MOV R2, 0x1bab0 ;  /* 0x0001bab000027802 */ /* 0x000fc40000000f00 */
[----:B------:R-:W-:Y:S05]  /*1baa0*/  CALL.REL.NOINC `($__internal_11_$__cuda_sm70_shflsync_up_p) ;  /* 0x0000051000007944 */ /* 0x000fea0003c00000 */
[----:B------:R-:W-:Y:S01]  /*1bab0*/  MOV R2, R4 ;  /* 0x0000000400027202 */ /* 0x000fe20000000f00 */
[----:B------:R-:W-:Y:S05]  /*1bac0*/  BRA `(.L_x_693) ;  /* 0xffffc7a000007947 */ /* 0x000fea000383ffff */
.L_x_620:
[----:B------:R-:W-:Y:S02]  /*1bad0*/  MOV R3, 0x2 ;  /* 0x0000000200037802 */ /* 0x000fe40000000f00 */
[----:B------:R-:W-:-:S02]  /*1bae0*/  MOV R2, 0x1bb00 ;  /* 0x0001bb0000027802 */ /* 0x000fc40000000f00 */
        /* <DEDUP_REMOVED lines=27> */
.L_x_622:
[----:B------:R-:W-:Y:S02]  /*1bca0*/  SEL R0, RZ, 0x1, P0 ;  /* 0x00000001ff007807 */ /* 0x000fe40000000000 */
[----:B------:R-:W-:-:S02]  /*1bcb0*/  MOV R2, 0x1bcd0 ;  /* 0x0001bcd000027802 */ /* 0x000fc40000000f00 */
[----:B-1----:R-:W-:Y:S05]  /*1bcc0*/  CALL.REL.NOINC `($__internal_12_$__cuda_sm70_votesync_ballot) ;  /* 0x0000035000007944 */ /* 0x002fea0003c00000 */
[----:B------:R-:W-:Y:S01]  /*1bcd0*/  MOV R5, R0 ;  /* 0x0000000000057202 */ /* 0x000fe20000000f00 */
[----:B------:R-:W-:Y:S05]  /*1bce0*/  BRA `(.L_x_695) ;  /* 0xffffc71000007947 */ /* 0x000fea000383ffff */
.L_x_623:
[----:B--2---:R-:W-:Y:S01]  /*1bcf0*/  IMAD.MOV.U32 R2, RZ, RZ, R6 ;  /* 0x000000ffff027224 */ /* 0x004fe200078e0006 */
[----:B------:R-:W-:Y:S01]  /*1bd00*/  MOV R6, 0x1bd60 ;  /* 0x0001bd6000067802 */ /* 0x000fe20000000f00 */
[----:B------:R-:W-:Y:S01]  /*1bd10*/  IMAD.MOV.U32 R10, RZ, RZ, 0x1f ;  /* 0x0000001fff0a7424 */ /* 0x000fe200078e00ff */
[----:B------:R-:W-:-:S03]  /*1bd20*/  MOV R3, R0 ;  /* 0x0000000000037202 */ /* 0x000fc60000000f00 */
[----:B------:R2:W-:Y:S04]  /*1bd30*/  STL [R1+0x50], R6 ;  /* 0x0000500601007387 */ /* 0x0005e80000100800 */
[----:B------:R2:W-:Y:S02]  /*1bd40*/  STL [R1+0x54], R10 ;  /* 0x0000540a01007387 */ /* 0x0005e40000100800 */
[----:B-12---:R-:W-:Y:S05]  /*1bd50*/  CALL.REL.NOINC `($__internal_10_$__cuda_sm70_shflsync_idx_p) ;  /* 0x0000019000007944 */ /* 0x006fea0003c00000 */
[----:B------:R-:W-:Y:S01]  /*1bd60*/  IMAD.MOV.U32 R2, RZ, RZ, R7 ;  /* 0x000000ffff027224 */ /* 0x000fe200078e0007 */
[----:B------:R-:W-:Y:S01]  /*1bd70*/  MOV R6, 0x1bde0 ;  /* 0x0001bde000067802 */ /* 0x000fe20000000f00 */
[----:B------:R-:W-:Y:S01]  /*1bd80*/  IMAD.MOV.U32 R7, RZ, RZ, 0x1f ;  /* 0x0000001fff077424 */ /* 0x000fe200078e00ff */
[----:B------:R1:W5:Y:S02]  /*1bd90*/  LDL.LU R10, [R1+0x54] ;  /* 0x00005400010a7983 */ /* 0x0003640000300800 */
[----:B-----5:R-:W-:Y:S02]  /*1bda0*/  MOV R3, R0 ;  /* 0x0000000000037202 */ /* 0x020fe40000000f00 */
[----:B------:R1:W-:Y:S04]  /*1bdb0*/  STL [R1+0x50], R6 ;  /* 0x0000500601007387 */ /* 0x0003e80000100800 */
[----:B------:R1:W-:Y:S02]  /*1bdc0*/  STL [R1+0x54], R7 ;  /* 0x0000540701007387 */ /* 0x0003e40000100800 */
[----:B-1----:R-:W-:Y:S05]  /*1bdd0*/  CALL.REL.NOINC `($__internal_10_$__cuda_sm70_shflsync_idx_p) ;  /* 0x0000011000007944 */ /* 0x002fea0003c00000 */
[----:B------:R1:W5:Y:S02]  /*1bde0*/  LDL.LU R7, [R1+0x54] ;  /* 0x0000540001077983 */ /* 0x0003640000300800 */
[----:B-1---5:R-:W-:Y:S05]  /*1bdf0*/  BRA `(.L_x_696) ;  /* 0xffffc67000007947 */ /* 0x022fea000383ffff */
.L_x_626:
[----:B------:R-:W-:Y:S01]  /*1be00*/  MOV R3, R0 ;  /* 0x0000000000037202 */ /* 0x000fe20000000f00 */
[----:B--2---:R-:W-:Y:S01]  /*1be10*/  IMAD.MOV.U32 R2, RZ, RZ, R4 ;  /* 0x000000ffff027224 */ /* 0x004fe200078e0004 */
[----:B------:R-:W-:Y:S01]  /*1be20*/  MOV R0, 0x1be70 ;  /* 0x0001be7000007802 */ /* 0x000fe20000000f00 */
[----:B-1----:R-:W-:-:S04]  /*1be30*/  IMAD.MOV.U32 R4, RZ, RZ, 0x1f ;  /* 0x0000001fff047424 */ /* 0x002fc800078e00ff */
[----:B------:R1:W-:Y:S04]  /*1be40*/  STL [R1+0x50], R0 ;  /* 0x0000500001007387 */ /* 0x0003e80000100800 */
[----:B------:R1:W-:Y:S02]  /*1be50*/  STL [R1+0x54], R4 ;  /* 0x0000540401007387 */ /* 0x0003e40000100800 */
[----:B-1--4-:R-:W-:Y:S05]  /*1be60*/  CALL.REL.NOINC `($__internal_10_$__cuda_sm70_shflsync_idx_p) ;  /* 0x0000008000007944 */ /* 0x012fea0003c00000 */
[----:B------:R1:W5:Y:S02]  /*1be70*/  LDL.LU R11, [R1+0x54] ;  /* 0x00005400010b7983 */ /* 0x0003640000300800 */
[----:B-1---5:R-:W-:Y:S05]  /*1be80*/  BRA `(.L_x_625) ;  /* 0xffffc64000007947 */ /* 0x022fea000383ffff */
        .weak           $__internal_9_$__cuda_sm70_shflsync_bfly_p
        .type           $__internal_9_$__cuda_sm70_shflsync_bfly_p,@function
        .size           $__internal_9_$__cuda_sm70_shflsync_bfly_p,($__internal_10_$__cuda_sm70_shflsync_idx_p - $__internal_9_$__cuda_sm70_shflsync_bfly_p)
$__internal_9_$__cuda_sm70_shflsync_bfly_p:
[----:B------:R-:W-:Y:S02]  /*1be90*/  MOV R137, 0xffffffff ;  /* 0xffffffff00897802 */ /* 0x000fe40000000f00 */
[----:B------:R-:W-:Y:S02]  /*1bea0*/  MOV R3, 0x1f ;  /* 0x0000001f00037802 */ /* 0x000fe40000000f00 */
[----:B------:R-:W-:Y:S04]  /*1beb0*/  WARPSYNC R137 ;  /* 0x0000008900007348 */ /* 0x000fe80003800000 */
[----:B------:R1:W2:Y:S02]  /*1bec0*/  SHFL.BFLY PT, R0, R132, R0, R3 ;  /* 0x0c00000084007389 */ /* 0x0002a400000e0003 */
[----:B-1----:R-:W-:-:S04]  /*1bed0*/  MOV R3, 0x0 ;  /* 0x0000000000037802 */ /* 0x002fc80000000f00 */
[----:B--2---:R-:W-:Y:S05]  /*1bee0*/  RET.REL.NODEC R2 `(_ZN7cutlass13device_kernelIN5flash19enable_sm80_to_sm89INS1_16FlashAttnFwdSm80INS1_25CollectiveMainloopFwdSm80ILi8ELi1ELb1EN4cute5tupleIJNS5_1CILi128EEENS7_ILi48EEENS7_ILi256EEEEEELi256ENS_6half_tEfNS_4arch4Sm80ELb0ELb1ELb0ELb1ELb1ELb0ELb1ELb1EEENS1_21CollectiveEpilogueFwdINS6_IJS8_SA_S9_EEENS6_IJNS7_ILi1EEESI_SI_EEESC_SE_Li256ELb1ELb1ELb1ELb0EEENS1_36VarlenDynamicPersistentTileSchedulerILi128ELi48ELi256ELi256ELb1ELb1ELb0ELb1ELb0ELb1EEEEEEEEEvNT_6ParamsE) ;  /* 0xfffe411002007950 */ /* 0x004fea0003c3ffff */
        .weak           $__internal_10_$__cuda_sm70_shflsync_idx_p
        .type           $__internal_10_$__cuda_sm70_shflsync_idx_p,@function
        .size           $__internal_10_$__cuda_sm70_shflsync_idx_p,($__internal_11_$__cuda_sm70_shflsync_up_p - $__internal_10_$__cuda_sm70_shflsync_idx_p)
$__internal_10_$__cuda_sm70_shflsync_idx_p:
[----:B------:R1:W-:Y:S04]  /*1bef0*/  STL [R1+0x210], R4 ;  /* 0x0002100401007387 */ /* 0x0003e80000100800 */
[----:B------:R2:W-:Y:S01]  /*1bf00*/  STL [R1+0x20c], R0 ;  /* 0x00020c0001007387 */ /* 0x0005e20000100800 */
[----:B-1----:R-:W-:-:S03]  /*1bf10*/  MOV R4, 0xffffffff ;  /* 0xffffffff00047802 */ /* 0x002fc60000000f00 */
[----:B--2---:R-:W2:Y:S01]  /*1bf20*/  LDL.LU R0, [R1+0x54] ;  /* 0x0000540001007983 */ /* 0x004ea20000300800 */
[----:B------:R-:W-:Y:S04]  /*1bf30*/  WARPSYNC R4 ;  /* 0x0000000400007348 */ /* 0x000fe80003800000 */
[----:B--2---:R1:W2:Y:S04]  /*1bf40*/  SHFL.IDX PT, R2, R2, R3, R0 ;  /* 0x0000000302027389 */ /* 0x0042a800000e0000 */
[----:B-1----:R1:W5:Y:S04]  /*1bf50*/  LDL.LU R4, [R1+0x210] ;  /* 0x0002100001047983 */ /* 0x0023680000300800 */
[----:B------:R1:W5:Y:S04]  /*1bf60*/  LDL.LU R0, [R1+0x20c] ;  /* 0x00020c0001007983 */ /* 0x0003680000300800 */
[----:B------:R-:W3:Y:S04]  /*1bf70*/  LDL.LU R3, [R1+0x50] ;  /* 0x0000500001037983 */ /* 0x000ee80000300800 */
[----:B--2---:R3:W-:Y:S02]  /*1bf80*/  STL [R1+0x54], R2 ;  /* 0x0000540201007387 */ /* 0x0047e40000100800 */
[----:B---3--:R-:W-:-:S02]  /*1bf90*/  MOV R2, R3 ;  /* 0x0000000300027202 */ /* 0x008fc40000000f00 */
[----:B------:R-:W-:-:S04]  /*1bfa0*/  MOV R3, 0x0 ;  /* 0x0000000000037802 */ /* 0x000fc80000000f00 */
[----:B-1----:R-:W-:Y:S05]  /*1bfb0*/  RET.REL.NODEC R2 `(_ZN7cutlass13device_kernelIN5flash19enable_sm80_to_sm89INS1_16FlashAttnFwdSm80INS1_25CollectiveMainloopFwdSm80ILi8ELi1ELb1EN4cute5tupleIJNS5_1CILi128EEENS7_ILi48EEENS7_ILi256EEEEEELi256ENS_6half_tEfNS_4arch4Sm80ELb0ELb1ELb0ELb1ELb1ELb0ELb1ELb1EEENS1_21CollectiveEpilogueFwdINS6_IJS8_SA_S9_EEENS6_IJNS7_ILi1EEESI_SI_EEESC_SE_Li256ELb1ELb1ELb1ELb0EEENS1_36VarlenDynamicPersistentTileSchedulerILi128ELi48ELi256ELi256ELb1ELb1ELb0ELb1ELb0ELb1EEEEEEEEEvNT_6ParamsE) ;  /* 0xfffe404002007950 */ /* 0x002fea0003c3ffff */
        .weak           $__internal_11_$__cuda_sm70_shflsync_up_p
        .type           $__internal_11_$__cuda_sm70_shflsync_up_p,@function
        .size           $__internal_11_$__cuda_sm70_shflsync_up_p,($__internal_12_$__cuda_sm70_votesync_ballot - $__internal_11_$__cuda_sm70_shflsync_up_p)
$__internal_11_$__cuda_sm70_shflsync_up_p:
[----:B------:R-:W-:Y:S02]  /*1bfc0*/  MOV R4, RZ ;  /* 0x000000ff00047202 */ /* 0x000fe40000000f00 */
[----:B------:R-:W-:-:S04]  /*1bfd0*/  MOV R10, 0xffffffff ;  /* 0xffffffff000a7802 */ /* 0x000fc80000000f00 */
[----:B------:R-:W-:Y:S04]  /*1bfe0*/  WARPSYNC R10 ;  /* 0x0000000a00007348 */ /* 0x000fe80003800000 */
[----:B------:R1:W2:Y:S02]  /*1bff0*/  SHFL.UP PT, R4, R0, R3, R4 ;  /* 0x0400000300047389 */ /* 0x0002a400000e0004 */
[----:B-1----:R-:W-:-:S04]  /*1c000*/  MOV R3, 0x0 ;  /* 0x0000000000037802 */ /* 0x002fc80000000f00 */
[----:B--2---:R-:W-:Y:S05]  /*1c010*/  RET.REL.NODEC R2 `(_ZN7cutlass13device_kernelIN5flash19enable_sm80_to_sm89INS1_16FlashAttnFwdSm80INS1_25CollectiveMainloopFwdSm80ILi8ELi1ELb1EN4cute5tupleIJNS5_1CILi128EEENS7_ILi48EEENS7_ILi256EEEEEELi256ENS_6half_tEfNS_4arch4Sm80ELb0ELb1ELb0ELb1ELb1ELb0ELb1ELb1EEENS1_21CollectiveEpilogueFwdINS6_IJS8_SA_S9_EEENS6_IJNS7_ILi1EEESI_SI_EEESC_SE_Li256ELb1ELb1ELb1ELb0EEENS1_36VarlenDynamicPersistentTileSchedulerILi128ELi48ELi256ELi256ELb1ELb1ELb0ELb1ELb0ELb1EEEEEEEEEvNT_6ParamsE) ;  /* 0xfffe3fe002007950 */ /* 0x004fea0003c3ffff */
        .weak           $__internal_12_$__cuda_sm70_votesync_ballot
        .type           $__internal_12_$__cuda_sm70_votesync_ballot,@function
        .size           $__internal_12_$__cuda_sm70_votesync_ballot,(.L_x_3241 - $__internal_12_$__cuda_sm70_votesync_ballot)
$__internal_12_$__cuda_sm70_votesync_ballot:
[----:B------:R-:W-:Y:S01]  /*1c020*/  ISETP.NE.U32.AND P0, PT, R0, 0x1, PT ;  /* 0x000000010000780c */ /* 0x000fe20003f05070 */
[----:B------:R-:W-:-:S04]  /*1c030*/  IMAD.MOV.U32 R3, RZ, RZ, -0x1 ;  /* 0xffffffffff037424 */ /* 0x000fc800078e00ff */
[----:B------:R-:W-:Y:S08]  /*1c040*/  WARPSYNC R3 ;  /* 0x0000000300007348 */ /* 0x000ff00003800000 */
[----:B------:R-:W-:-:S04]  /*1c050*/  VOTE.ANY R0, PT, !P0 ;  /* 0x0000000000007806 */ /* 0x000fc800040e0100 */
[----:B------:R-:W-:Y:S01]  /*1c060*/  LOP3.LUT R0, R0, R3, RZ, 0xc0, !PT ;  /* 0x0000000300007212 */ /* 0x000fe200078ec0ff */
[----:B------:R-:W-:-:S04]  /*1c070*/  IMAD.MOV.U32 R3, RZ, RZ, 0x0 ;  /* 0x00000000ff037424 */ /* 0x000fc800078e00ff */
[----:B------:R-:W-:Y:S05]  /*1c080*/  RET.REL.NODEC R2 `(_ZN7cutlass13device_kernelIN5flash19enable_sm80_to_sm89INS1_16FlashAttnFwdSm80INS1_25CollectiveMainloopFwdSm80ILi8ELi1ELb1EN4cute5tupleIJNS5_1CILi128EEENS7_ILi48EEENS7_ILi256EEEEEELi256ENS_6half_tEfNS_4arch4Sm80ELb0ELb1ELb0ELb1ELb1ELb0ELb1ELb1EEENS1_21CollectiveEpilogueFwdINS6_IJS8_SA_S9_EEENS6_IJNS7_ILi1EEESI_SI_EEESC_SE_Li256ELb1ELb1ELb1ELb0EEENS1_36VarlenDynamicPersistentTileSchedulerILi128ELi48ELi256ELi256ELb1ELb1ELb0ELb1ELb0ELb1EEEEEEEEEvNT_6ParamsE) ;  /* 0xfffe3f7002007950 */ /* 0x000fea0003c3ffff */
.L_x_697:
        /* <DEDUP_REMOVED lines=15> */
.L_x_3241:


//--------------------- .text._ZN7cutlass13device_kernelIN5flash19enable_sm80_to_sm89INS1_16FlashAttnFwdSm80INS1_25CollectiveMainloopFwdSm80ILi8ELi1ELb0EN4cute5tupleIJNS5_1CILi128EEENS7_ILi32EEENS7_ILi256EEEEEELi256ENS_6half_tEfNS_4arch4Sm80ELb0ELb1ELb0ELb1ELb1ELb1ELb1ELb1EEENS1_21CollectiveEpilogueFwdINS6_IJS8_SA_S9_EEENS6_IJNS7_ILi1EEESI_SI_EEESC_SE_Li256ELb1ELb1ELb1ELb0EEENS1_36VarlenDynamicPersistentTileSchedulerILi128ELi32ELi256ELi256ELb1ELb1ELb0ELb1ELb0ELb1EEEEEEEEEvNT_6ParamsE --------------------------
	.section	.text._ZN7cutlass13device_kernelIN5flash19enable_sm80_to_sm89INS1_16FlashAttnFwdSm80INS1_25CollectiveMainloopFwdSm80ILi8ELi1ELb0EN4cute5tupleIJNS5_1CILi128EEENS7_ILi32EEENS7_ILi256EEEEEELi256ENS_6half_tEfNS_4arch4Sm80ELb0ELb1ELb0ELb1ELb1ELb1ELb1ELb1EEENS1_21CollectiveEpilogueFwdINS6_IJS8_SA_S9_EEENS6_IJNS7_ILi1EEESI_SI_EEESC_SE_Li256ELb1ELb1ELb1ELb0EEENS1_36VarlenDynamicPersistentTileSchedulerILi128ELi32ELi256ELi256ELb1ELb1ELb0ELb1ELb0ELb1EEEEEEEEEvNT_6ParamsE,"ax",@progbits
	.sectioninfo	@"SHI_REGISTERS=255"
	.align	128
.text._ZN7cutlass13device_kernelIN5flash19enable_sm80_to_sm89INS1_16FlashAttnFwdSm80INS1_25CollectiveMainloopFwdSm80ILi8ELi1ELb0EN4cute5tupleIJNS5_1CILi128EEENS7_ILi32EEENS7_ILi256EEEEEELi256ENS_6half_tEfNS_4arch4Sm80ELb0ELb1ELb0ELb1ELb1ELb1ELb1ELb1EEENS1_21CollectiveEpilogueFwdINS6_IJS8_SA_S9_EEENS6_IJNS7_ILi1EEESI_SI_EEESC_SE_Li256ELb1ELb1ELb1ELb0EEENS1_36VarlenDynamicPersistentTileSchedulerILi128ELi32ELi256ELi256ELb1ELb1ELb0ELb1ELb0ELb1EEEEEEEEEvNT_6ParamsE:
        .type           _ZN7cutlass13device_kernelIN5flash19enable_sm80_to_sm89INS1_16FlashAttnFwdSm80INS1_25CollectiveMainloopFwdSm80ILi8ELi1ELb0EN4cute5tupleIJNS5_1CILi128EEENS7_ILi32EEENS7_ILi256EEEEEELi256ENS_6half_tEfNS_4arch4Sm80ELb0ELb1ELb0ELb1ELb1ELb1ELb1ELb1EEENS1_21CollectiveEpilogueFwdINS6_IJS8_SA_S9_EEENS6_IJNS7_ILi1EEESI_SI_EEESC_SE_Li256ELb1ELb1ELb1ELb0EEENS1_36VarlenDynamicPersistentTileSchedulerILi128ELi32ELi256ELi256ELb1ELb1ELb0ELb1ELb0ELb1EEEEEEEEEvNT_6ParamsE,@function
        .size           _ZN7cutlass13device_kernelIN5flash19enable_sm80_to_sm89INS1_16FlashAttnFwdSm80INS1_25CollectiveMainloopFwdSm80ILi8ELi1ELb0EN4cute5tupleIJNS5_1CILi128EEENS7_ILi32EEENS7_ILi256EEEEEELi256ENS_6half_tEfNS_4arch4Sm80ELb0ELb1ELb0ELb1ELb1ELb1ELb1ELb1EEENS1_21CollectiveEpilogueFwdINS6_IJS8_SA_S9_EEENS6_IJNS7_ILi1EEESI_SI_EEESC_SE_Li256ELb1ELb1ELb1ELb0EEENS1_36VarlenDynamicPersistentTileSchedulerILi128ELi32ELi256ELi256ELb1ELb1ELb0ELb1ELb0ELb1EEEEEEEEEvNT_6ParamsE,(.L_x_3246 - _ZN7cutlass13device_kernelIN5flash19enable_sm80_to_sm89INS1_16FlashAttnFwdSm80INS1_25CollectiveMainloopFwdSm80ILi8ELi1ELb0EN4cute5tupleIJNS5_1CILi128EEENS7_ILi32EEENS7_ILi256EEEEEELi256ENS_6half_tEfNS_4arch4Sm80ELb0ELb1ELb0ELb1ELb1ELb1ELb1ELb1EEENS1_21CollectiveEpilogueFwdINS6_IJS8_SA_S9_EEENS6_IJNS7_ILi1EEESI_SI_EEESC_SE_Li256ELb1ELb1ELb1ELb0EEENS1_36VarlenDynamicPersistentTileSchedulerILi128ELi32ELi256ELi256ELb1ELb1ELb0ELb1ELb0ELb1EEEEEEEEEvNT_6ParamsE)
        .other          _ZN7cutlass13device_kernelIN5flash19enable_sm80_to_sm89INS1_16FlashAttnFwdSm80INS1_25CollectiveMainloopFwdSm80ILi8ELi1ELb0EN4cute5tupleIJNS5_1CILi128EEENS7_ILi32EEENS7_ILi256EEEEEELi256ENS_6half_tEfNS_4arch4Sm80ELb0ELb1ELb0ELb1ELb1ELb1ELb1ELb1EEENS1_21CollectiveEpilogueFwdINS6_IJS8_SA_S9_EEENS6_IJNS7_ILi1EEESI_SI_EEESC_SE_Li256ELb1ELb1ELb1ELb0EEENS1_36VarlenDynamicPersistentTileSchedulerILi128ELi32ELi256ELi256ELb1ELb1ELb0ELb1ELb0ELb1EEEEEEEEEvNT_6ParamsE,@"STO_CUDA_ENTRY STV_DEFAULT"
_ZN7cutlass13device_kernelIN5flash19enable_sm80_to_sm89INS1_16FlashAttnFwdSm80INS1_25CollectiveMainloopFwdSm80ILi8ELi1ELb0EN4cute5tupleIJNS5_1CILi128EEENS7_ILi32EEENS7_ILi256EEEEEELi256ENS_6half_tEfNS_4arch4Sm80ELb0ELb1ELb0ELb1ELb1ELb1ELb1ELb1EEENS1_21CollectiveEpilogueFwdINS6_IJS8_SA_S9_EEENS6_IJNS7_ILi1EEESI_SI_EEESC_SE_Li256ELb1ELb1ELb1ELb0EEENS1_36VarlenDynamicPersistentTileSchedulerILi128ELi32ELi256ELi256ELb1ELb1ELb0ELb1ELb0ELb1EEEEEEEEEvNT_6ParamsE:
        /* <DEDUP_REMOVED lines=13> */
[----:B------:R-:W-:-:S03]  /*00d0*/  CS2R R8, SRZ ;  /* 0x0000000000087805 */ /* 0x000fc6000001ff00 */
        /* <DEDUP_REMOVED lines=10> */
[C---:B------:R-:W-:Y:S01]  /*0180*/  ISETP.GE.U32.AND P4, PT, R13.reuse, 0x2, PT ;  /* 0x000000020d00780c */ /* 0x040fe20003f86070 */
[----:B------:R-:W-:Y:S01]  /*0190*/  IMAD.MOV.U32 R7, RZ, RZ, RZ ;  /* 0x000000ffff077224 */ /* 0x000fe200078e00ff */
        /* <DEDUP_REMOVED lines=26> */
.L_x_703:
        /* <DEDUP_REMOVED lines=11> */
[----:B------:R-:W3:Y:S04]  /*03f0*/  @!P0 LDG.E R9, [R4.64] ;  /* 0x0000000804098981 */ /* 0x000ee8000c1e1900 */
[----:B------:R-:W3:Y:S02]  /*0400*/  @!P0 LDG.E R8, [R2.64] ;  /* 0x0000000802088981 */ /* 0x000ee4000c1e1900 */
[----:B---3--:R-:W-:Y:S01]  /*0410*/  IMAD R5, R9, R8, RZ ;  /* 0x0000000809057224 */ /* 0x008fe200078e02ff */
[----:B------:R-:W-:Y:S05]  /*0420*/  BRA.DIV ~URZ, `(.L_x_701) ;  /* 0x0001fe727f007947 */ /* 0x000fea000b800000 */
[----:B------:R1:W3:Y:S02]  /*0430*/  SHFL.UP PT, R0, R5, 0x1, RZ ;  /* 0x0420000005007989 */ /* 0x0002e400000e00ff */
.L_x_973:
        /* <DEDUP_REMOVED lines=16> */
.L_x_974:
[----:B---3--:R-:W-:-:S05]  /*0540*/  IMAD R0, R0, c[0x0][0x538], RZ ;  /* 0x00014e0000007a24 */ /* 0x008fca00078e02ff */
[----:B------:R-:W-:-:S04]  /*0550*/  IADD3 R6, R0, R6, RZ ;  /* 0x0000000600067210 */ /* 0x000fc80007ffe0ff */
[----:B------:R-:W-:-:S13]  /*0560*/  ISETP.GT.AND P0, PT, R6, UR4, PT ;  /* 0x0000000406007c0c */ /* 0x000fda000bf04270 */
[----:B-12---:R-:W-:Y:S05]  /*0570*/  @!P0 BRA `(.L_x_703) ;  /* 0xfffffdc000008947 */ /* 0x006fea000383ffff */
.L_x_699:
[----:B------:R-:W-:-:S05]  /*0580*/  IADD3 R11, -R0, R6, RZ ;  /* 0x00000006000b7210 */ /* 0x000fca0007ffe1ff */
[----:B------:R-:W-:-:S05]  /*0590*/  IMAD R0, R4, c[0x0][0x538], R11 ;  /* 0x00014e0004007a24 */ /* 0x000fca00078e020b */
[----:B------:R-:W-:Y:S01]  /*05a0*/  ISETP.GT.AND P0, PT, R0, UR4, PT ;  /* 0x0000000400007c0c */ /* 0x000fe2000bf04270 */
[----:B------:R-:W-:-:S12]  /*05b0*/  BRA.DIV ~URZ, `(.L_x_704) ;  /* 0x0001fef27f007947 */ /* 0x000fd8000b800000 */
[----:B------:R-:W-:-:S04]  /*05c0*/  VOTE.ANY R10, PT, !P0 ;  /* 0x00000000000a7806 */ /* 0x000fc800040e0100 */
.L_x_975:
[----:B------:R-:W1:Y:S02]  /*05d0*/  POPC R5, R10 ;  /* 0x0000000a00057309 */ /* 0x000e640000000000 */
[----:B-12---:R-:W-:Y:S01]  /*05e0*/  IADD3 R235, R5, R7, RZ ;  /* 0x0000000705eb7210 */ /* 0x006fe20007ffe0ff */
[----:B------:R-:W-:Y:S05]  /*05f0*/  BRA.DIV ~URZ, `(.L_x_705) ;  /* 0x0001ff027f007947 */ /* 0x000fea000b800000 */
[----:B------:R1:W2:Y:S01]  /*0600*/  SHFL.IDX PT, R12, R9, R5, 0x1f ;  /* 0x00001f05090c7589 */ /* 0x0002a200000e0000 */
[----:B------:R-:W-:-:S03]  /*0610*/  MOV R6, RZ ;  /* 0x000000ff00067202 */ /* 0x000fc60000000f00 */
[----:B------:R1:W3:Y:S04]  /*0620*/  SHFL.IDX PT, R9, R8, R5, 0x1f ;  /* 0x00001f0508097589 */ /* 0x0002e800000e0000 */
.L_x_976:
[----:B------:R-:W-:Y:S01]  /*0630*/  ISETP.NE.AND P0, PT, R10, RZ, PT ;  /* 0x000000ff0a00720c */ /* 0x000fe20003f05270 */
[----:B------:R-:W-:-:S12]  /*0640*/  BSSY B0, `(.L_x_706) ;  /* 0x0000005000007945 */ /* 0x000fd80003800000 */
[----:B------:R-:W-:Y:S05]  /*0650*/  @!P0 BRA `(.L_x_707) ;  /* 0x0000003000008947 */ /* 0x000fea0003800000 */
[----:B------:R-:W-:Y:S01]  /*0660*/  IADD3 R2, R5, -0x1, RZ ;  /* 0xffffffff05027810 */ /* 0x000fe20007ffe0ff */
[----:B------:R-:W-:Y:S05]  /*0670*/  BRA.DIV ~URZ, `(.L_x_708) ;  /* 0x0001ff627f007947 */ /* 0x000fea000b800000 */
[----:B------:R4:W1:Y:S02]  /*0680*/  SHFL.IDX PT, R6, R4, R2, 0x1f ;  /* 0x00001f0204067589 */ /* 0x00086400000e0000 */
.L_x_707:
[----:B------:R-:W-:Y:S05]  /*0690*/  BSYNC B0 ;  /* 0x0000000000007941 */ /* 0x000fea0003800000 */
.L_x_706:
[----:B---3--:R-:W-:Y:S01]  /*06a0*/  ISETP.NE.AND P0, PT, R9, 0x1, PT ;  /* 0x000000010900780c */ /* 0x008fe20003f05270 */
[----:B-1----:R-:W-:Y:S01]  /*06b0*/  IMAD R232, R6, c[0x0][0x538], R11 ;  /* 0x00014e0006e87a24 */ /* 0x002fe200078e020b */
[----:B------:R-:W-:Y:S04]  /*06c0*/  BSSY B0, `(.L_x_709) ;  /* 0x0000085000007945 */ /* 0x000fe80003800000 */
[----:B------:R-:W-:-:S07]  /*06d0*/  IADD3 R11, -R232, UR4, RZ ;  /* 0x00000004e80b7c10 */ /* 0x000fce000fffe1ff */
[----:B------:R-:W-:Y:S05]  /*06e0*/  @!P0 BRA `(.L_x_710) ;  /* 0x000003e000008947 */ /* 0x000fea0003800000 */
[-C--:B--2---:R-:W-:Y:S02]  /*06f0*/  IABS R0, R12.reuse ;  /* 0x0000000c00007213 */ /* 0x084fe40000000000 */
[----:B------:R-:W-:-:S03]  /*0700*/  IABS R6, R12 ;  /* 0x0000000c00067213 */ /* 0x000fc60000000000 */
[----:B------:R-:W-:Y:S01]  /*0710*/  IMAD.MOV.U32 R5, RZ, RZ, R0 ;  /* 0x000000ffff057224 */ /* 0x000fe200078e0000 */
[----:B------:R-:W-:-:S03]  /*0720*/  IABS R0, R9 ;  /* 0x0000000900007213 */ /* 0x000fc60000000000 */
[----:B----4-:R-:W1:Y:S02]  /*0730*/  I2F.RP R2, R5 ;  /* 0x0000000500027306 */ /* 0x010e640000209400 */
        /* <DEDUP_REMOVED lines=55> */
[----:B------:R-:W-:Y:S01]  /*0ab0*/  IMAD R234, R3, 0x10000, R2 ;  /* 0x0001000003ea7824 */ /* 0x000fe200078e0202 */
[----:B------:R-:W-:Y:S05]  /*0ac0*/  BRA `(.L_x_711) ;  /* 0x0000044000007947 */ /* 0x000fea0003800000 */
.L_x_710:
[----:B----4-:R-:W-:-:S04]  /*0ad0*/  IMAD.MOV.U32 R2, RZ, RZ, 0x4 ;  /* 0x00000004ff027424 */ /* 0x010fc800078e00ff */
[----:B------:R-:W-:-:S05]  /*0ae0*/  IMAD.WIDE R2, R235, R2, c[0x0][0x590] ;  /* 0x00016400eb027625 */ /* 0x000fca00078e0202 */
[----:B------:R-:W3:Y:S02]  /*0af0*/  LDG.E R7, [R2.64] ;  /* 0x0000000802077981 */ /* 0x000ee4000c1e1900 */
[----:B--23--:R-:W-:-:S05]  /*0b00*/  IMAD R9, R7, R12, RZ ;  /* 0x0000000c07097224 */ /* 0x00cfca00078e02ff */
        /* <DEDUP_REMOVED lines=63> */
[----:B------:R-:W-:Y:S02]  /*0f00*/  IMAD R234, R0, R2, R3 ;  /* 0x0000000200ea7224 */ /* 0x000fe400078e0203 */
.L_x_711:
[----:B------:R-:W-:Y:S05]  /*0f10*/  BSYNC B0 ;  /* 0x0000000000007941 */ /* 0x000fea0003800000 */
.L_x_709:
[----:B------:R-:W-:-:S04]  /*0f20*/  LOP3.LUT R0, RZ, R0, RZ, 0x33, !PT ;  /* 0x00000000ff007212 */ /* 0x000fc800078e33ff */
[----:B------:R-:W-:Y:S01]  /*0f30*/  IADD3 R233, R0, R12, RZ ;  /* 0x0000000c00e97210 */ /* 0x000fe20007ffe0ff */
[----:B------:R-:W-:Y:S05]  /*0f40*/  BRA `(.L_x_712) ;  /* 0x0000004000007947 */ /* 0x000fea0003800000 */
.L_x_700:
[----:B--2---:R-:W-:Y:S01]  /*0f50*/  IMAD.MOV.U32 R233, RZ, RZ, RZ ;  /* 0x000000ffffe97224 */ /* 0x004fe200078e00ff */
[----:B------:R-:W-:Y:S01]  /*0f60*/  MOV R234, RZ ;  /* 0x000000ff00ea7202 */ /* 0x000fe20000000f00 */
[----:B------:R-:W-:Y:S01]  /*0f70*/  IMAD.U32 R232, RZ, RZ, UR4 ;  /* 0x00000004ffe87e24 */ /* 0x000fe2000f8e00ff */
[----:B------:R-:W-:Y:S02]  /*0f80*/  MOV R235, c[0x0][0x53c] ;  /* 0x00014f0000eb7a02 */ /* 0x000fe40000000f00 */
.L_x_712:
[----:B------:R-:W-:Y:S01]  /*0f90*/  ISETP.NE.AND P0, PT, R13, RZ, PT ;  /* 0x000000ff0d00720c */ /* 0x000fe20003f05270 */
[----:B------:R-:W-:-:S12]  /*0fa0*/  WARPSYNC 0xffffffff ;  /* 0xffffffff00007948 */ /* 0x000fd80003800000 */
[----:B------:R1:W-:Y:S04]  /*0fb0*/  @!P0 STS.128 [0x20080], R232 ;  /* 0x020080e8ff008388 */ /* 0x0003e80000000c00 */
[----:B------:R-:W-:Y:S06]  /*0fc0*/  BAR.ARV 0x5, 0x100 ;  /* 0x0144000000007b1d */ /* 0x000fec0000002000 */
.L_x_698:
[----:B-12---:R-:W-:-:S13]  /*0fd0*/  ISETP.GE.AND P0, PT, R235, c[0x0][0x53c], PT ;  /* 0x00014f00eb007a0c */ /* 0x006fda0003f06270 */
[----:B------:R-:W-:Y:S05]  /*0fe0*/  @P0 EXIT ;  /* 0x000000000000094d */ /* 0x000fea0003800000 */
[----:B------:R-:W1:Y:S01]  /*0ff0*/  S2R R14, SR_TID.X ;  /* 0x00000000000e7919 */ /* 0x000e620000002100 */
        /* <DEDUP_REMOVED lines=88> */
[----:B------:R-:W-:Y:S01]  /*1580*/  LOP3.LUT R28, R4, 0x1c0, RZ, 0xc0, !PT ;  /* 0x000001c0041c7812 */ /* 0x000fe200078ec0ff */
[----:B------:R-:W-:Y:S01]  /*1590*/  IMAD R236, R236, 0x8, R24 ;  /* 0x00000008ecec7824 */ /* 0x000fe200078e0218 */
[----:B------:R-:W-:-:S02]  /*15a0*/  SHF.R.S32.HI R6, RZ, 0x1f, R15 ;  /* 0x0000001fff067819 */ /* 0x000fc4000001140f */
[----:B------:R-:W-:Y:S01]  /*15b0*/  LEA.HI R4, R7, R14, RZ, 0x3 ;  /* 0x0000000e07047211 */ /* 0x000fe200078f18ff */
[----:B------:R-:W-:Y:S01]  /*15c0*/  IMAD.SHL.U32 R7, R13, 0x40, RZ ;  /* 0x000000400d077824 */ /* 0x000fe200078e00ff */
[----:B------:R-:W-:Y:S02]  /*15d0*/  LOP3.LUT R26, R2, 0x1c0, RZ, 0xc0, !PT ;  /* 0x000001c0021a7812 */ /* 0x000fe400078ec0ff */
[----:B------:R-:W-:Y:S01]  /*15e0*/  SHF.R.S32.HI R2, RZ, 0x1f, R138 ;  /* 0x0000001fff027819 */ /* 0x000fe2000001148a */
[----:B------:R-:W-:Y:S01]  /*15f0*/  IMAD.SHL.U32 R4, R4, 0x40, RZ ;  /* 0x0000004004047824 */ /* 0x000fe200078e00ff */
[----:B------:R-:W-:Y:S02]  /*1600*/  LEA.HI R6, R6, R15, RZ, 0x3 ;  /* 0x0000000f06067211 */ /* 0x000fe400078f18ff */
[----:B------:R-:W-:Y:S02]  /*1610*/  LOP3.LUT R22, R3, 0xfffffe00, RZ, 0xc0, !PT ;  /* 0xfffffe0003167812 */ /* 0x000fe400078ec0ff */
[-C--:B------:R-:W-:Y:S01]  /*1620*/  LEA.HI R3, R2, R138.reuse, RZ, 0x6 ;  /* 0x0000008a02037211 */ /* 0x080fe200078f30ff */
[----:B------:R-:W-:Y:S01]  /*1630*/  IMAD.SHL.U32 R6, R6, 0x40, RZ ;  /* 0x0000004006067824 */ /* 0x000fe200078e00ff */
[----:B------:R-:W-:Y:S01]  /*1640*/  LEA.HI R5, R2, R138, RZ, 0x3 ;  /* 0x0000008a02057211 */ /* 0x000fe200078f18ff */
[----:B------:R-:W-:Y:S01]  /*1650*/  STL [R1+0x18], R22 ;  /* 0x0000181601007387 */ /* 0x000fe20000100800 */
[----:B------:R-:W-:Y:S01]  /*1660*/  LOP3.LUT R18, R4, 0xfffffe00, RZ, 0xc0, !PT ;  /* 0xfffffe0004127812 */ /* 0x000fe200078ec0ff */
[----:B------:R-:W-:Y:S01]  /*1670*/  IMAD.SHL.U32 R2, R3, 0x80, RZ ;  /* 0x0000008003027824 */ /* 0x000fe200078e00ff */
[----:B------:R-:W-:-:S02]  /*1680*/  SHF.R.U32.HI R29, RZ, 0x3, R230 ;  /* 0x00000003ff1d7819 */ /* 0x000fc400000116e6 */
[----:B------:R-:W-:Y:S02]  /*1690*/  SHF.R.U32.HI R23, RZ, 0x3, R28 ;  /* 0x00000003ff177819 */ /* 0x000fe4000001161c */
[----:B------:R-:W-:Y:S02]  /*16a0*/  LOP3.LUT R9, R7, 0xfffffe00, RZ, 0xc0, !PT ;  /* 0xfffffe0007097812 */ /* 0x000fe400078ec0ff */
[--C-:B------:R-:W-:Y:S02]  /*16b0*/  LOP3.LUT R4, R230, 0x38, R5.reuse, 0xf8, !PT ;  /* 0x00000038e6047812 */ /* 0x100fe400078ef805 */
[----:B------:R-:W-:Y:S02]  /*16c0*/  LOP3.LUT R3, R28, 0x38, R5, 0xf8, !PT ;  /* 0x000000381c037812 */ /* 0x000fe400078ef805 */
[----:B------:R-:W-:Y:S02]  /*16d0*/  SHF.R.U32.HI R21, RZ, 0x3, R27 ;  /* 0x00000003ff157819 */ /* 0x000fe4000001161b */
[----:B------:R-:W-:-:S02]  /*16e0*/  SHF.R.U32.HI R19, RZ, 0x3, R26 ;  /* 0x00000003ff137819 */ /* 0x000fc4000001161a */
[--C-:B------:R-:W-:Y:S02]  /*16f0*/  LOP3.LUT R7, R27, 0x38, R5.reuse, 0xf8, !PT ;  /* 0x000000381b077812 */ /* 0x100fe400078ef805 */
[----:B------:R-:W-:Y:S02]  /*1700*/  LOP3.LUT R10, R26, 0x38, R5, 0xf8, !PT ;  /* 0x000000381a0a7812 */ /* 0x000fe400078ef805 */
[----:B------:R-:W-:Y:S02]  /*1710*/  LOP3.LUT R20, R6, 0xfffffe00, RZ, 0xc0, !PT ;  /* 0xfffffe0006147812 */ /* 0x000fe400078ec0ff */
[----:B------:R-:W-:Y:S02]  /*1720*/  LOP3.LUT R2, R2, 0xffffe000, RZ, 0xc0, !PT ;  /* 0xffffe00002027812 */ /* 0x000fe400078ec0ff */
[----:B------:R-:W-:Y:S01]  /*1730*/  LOP3.LUT R8, R4, R29, RZ, 0x3c, !PT ;  /* 0x0000001d04087212 */ /* 0x000fe200078e3cff */
[----:B------:R-:W-:Y:S01]  /*1740*/  STL [R1+0x14], R20 ;  /* 0x0000141401007387 */ /* 0x000fe20000100800 */
[----:B------:R-:W-:-:S02]  /*1750*/  LOP3.LUT R6, R3, R23, RZ, 0x3c, !PT ;  /* 0x0000001703067212 */ /* 0x000fc400078e3cff */
[----:B------:R-:W-:Y:S01]  /*1760*/  LOP3.LUT R4, R7, R21, RZ, 0x3c, !PT ;  /* 0x0000001507047212 */ /* 0x000fe200078e3cff */
[----:B------:R-:W-:Y:S01]  /*1770*/  STL [R1+0x10], R18 ;  /* 0x0000101201007387 */ /* 0x000fe20000100800 */
[----:B------:R-:W-:Y:S02]  /*1780*/  LOP3.LUT R3, R10, R19, RZ, 0x3c, !PT ;  /* 0x000000130a037212 */ /* 0x000fe400078e3cff */
[-C--:B------:R-:W-:Y:S02]  /*1790*/  IADD3 R15, R6, R2.reuse, R22 ;  /* 0x00000002060f7210 */ /* 0x080fe40007ffe016 */
[-C--:B------:R-:W-:Y:S02]  /*17a0*/  IADD3 R16, R8, R2.reuse, R231 ;  /* 0x0000000208107210 */ /* 0x080fe40007ffe0e7 */
[-C--:B------:R-:W-:Y:S02]  /*17b0*/  IADD3 R14, R4, R2.reuse, R20 ;  /* 0x00000002040e7210 */ /* 0x080fe40007ffe014 */
[----:B------:R-:W-:-:S02]  /*17c0*/  IADD3 R13, R3, R2, R18 ;  /* 0x00000002030d7210 */ /* 0x000fc40007ffe012 */
[----:B------:R-:W-:Y:S02]  /*17d0*/  SHF.R.S32.HI R6, RZ, 0x1f, R212 ;  /* 0x0000001fff067819 */ /* 0x000fe400000114d4 */
[----:B------:R-:W-:Y:S02]  /*17e0*/  IADD3 R2, R237, 0x80, RZ ;  /* 0x00000080ed027810 */ /* 0x000fe40007ffe0ff */
[----:B------:R-:W-:Y:S02]  /*17f0*/  LOP3.LUT R6, R17, 0x7ffffffc, RZ, 0xc0, !PT ;  /* 0x7ffffffc11067812 */ /* 0x000fe400078ec0ff */
[----:B------:R-:W-:Y:S02]  /*1800*/  IADD3 R238, R237, 0x70, RZ ;  /* 0x00000070edee7810 */ /* 0x000fe40007ffe0ff */
[----:B------:R-:W-:Y:S01]  /*1810*/  @P0 IADD3 R238, R2, 0x10, RZ ;  /* 0x0000001002ee0810 */ /* 0x000fe20007ffe0ff */
[----:B------:R-:W-:Y:S01]  /*1820*/  IMAD.IADD R216, R25, 0x1, -R6 ;  /* 0x0000000119d87824 */ /* 0x000fe200078e0a06 */
[----:B------:R-:W-:-:S02]  /*1830*/  LOP3.LUT R2, R230, 0x38, R134, 0xf8, !PT ;  /* 0x00000038e6027812 */ /* 0x000fc400078ef886 */
[C---:B------:R-:W-:Y:S01]  /*1840*/  IADD3 R3, R11.reuse, R9, R12 ;  /* 0x000000090b037210 */ /* 0x040fe20007ffe00c */
[----:B------:R-:W-:Y:S01]  /*1850*/  IMAD.SHL.U32 R216, R216, 0x2, RZ ;  /* 0x00000002d8d87824 */ /* 0x000fe200078e00ff */
[----:B------:R-:W-:Y:S01]  /*1860*/  LOP3.LUT R10, R2, R29, RZ, 0x3c, !PT ;  /* 0x0000001d020a7212 */ /* 0x000fe200078e3cff */
[----:B------:R-:W-:Y:S01]  /*1870*/  IMAD.MOV.U32 R12, RZ, RZ, 0x40 ;  /* 0x00000040ff0c7424 */ /* 0x000fe200078e00ff */
[----:B------:R-:W-:Y:S01]  /*1880*/  LOP3.LUT R4, R11, R9, RZ, 0xfc, !PT ;  /* 0x000000090b047212 */ /* 0x000fe200078efcff */
[----:B------:R-:W-:Y:S01]  /*1890*/  IMAD.MOV.U32 R11, RZ, RZ, 0x20 ;  /* 0x00000020ff0b7424 */ /* 0x000fe200078e00ff */
[----:B------:R-:W-:Y:S01]  /*18a0*/  IADD3 R159, R156, 0x20, RZ ;  /* 0x000000209c9f7810 */ /* 0x000fe20007ffe0ff */
[----:B------:R1:W-:Y:S01]  /*18b0*/  STL [R1+0x3c], R10 ;  /* 0x00003c0a01007387 */ /* 0x0003e20000100800 */
[--C-:B------:R-:W-:Y:S02]  /*18c0*/  LOP3.LUT R9, R28, 0x38, R134.reuse, 0xf8, !PT ;  /* 0x000000381c097812 */ /* 0x100fe400078ef886 */
[----:B------:R-:W-:-:S02]  /*18d0*/  LOP3.LUT R8, R27, 0x38, R134, 0xf8, !PT ;  /* 0x000000381b087812 */ /* 0x000fc400078ef886 */
[----:B------:R-:W-:Y:S02]  /*18e0*/  IADD3 R158, R156, 0x60, RZ ;  /* 0x000000609c9e7810 */ /* 0x000fe40007ffe0ff */
[----:B------:R-:W-:Y:S02]  /*18f0*/  LOP3.LUT R2, R26, 0x38, R134, 0xf8, !PT ;  /* 0x000000381a027812 */ /* 0x000fe400078ef886 */
[----:B------:R-:W-:Y:S02]  /*1900*/  LOP3.LUT R220, R10, R231, RZ, 0xfc, !PT ;  /* 0x000000e70adc7212 */ /* 0x000fe400078efcff */
[----:B------:R-:W-:Y:S02]  /*1910*/  IADD3 R34, R216, 0x8, RZ ;  /* 0x00000008d8227810 */ /* 0x000fe40007ffe0ff */
[----:B------:R-:W-:Y:S01]  /*1920*/  SHF.R.S32.HI R26, RZ, 0x1f, R159 ;  /* 0x0000001fff1a7819 */ /* 0x000fe2000001149f */
[----:B------:R-:W-:Y:S01]  /*1930*/  IMAD.SHL.U32 R220, R220, 0x2, RZ ;  /* 0x00000002dcdc7824 */ /* 0x000fe200078e00ff */
[----:B------:R-:W-:-:S02]  /*1940*/  IADD3 R33, R216, 0x10, RZ ;  /* 0x00000010d8217810 */ /* 0x000fc40007ffe0ff */
[----:B------:R-:W-:Y:S01]  /*1950*/  SHF.R.S32.HI R17, RZ, 0x1f, R139 ;  /* 0x0000001fff117819 */ /* 0x000fe2000001148b */
[----:B------:R-:W-:Y:S01]  /*1960*/  STL [R1+0x8], R26 ;  /* 0x0000081a01007387 */ /* 0x000fe20000100800 */
[----:B------:R-:W-:Y:S02]  /*1970*/  IADD3 R32, R216, 0x18, RZ ;  /* 0x00000018d8207810 */ /* 0x000fe40007ffe0ff */
[----:B------:R-:W-:Y:S01]  /*1980*/  SHF.R.S32.HI R7, RZ, 0x1f, R158 ;  /* 0x0000001fff077819 */ /* 0x000fe2000001149e */
[----:B------:R2:W-:Y:S01]  /*1990*/  STL [R1+0x4], R17 ;  /* 0x0000041101007387 */ /* 0x0005e20000100800 */
[----:B------:R-:W-:Y:S02]  /*19a0*/  LEA R178, R0, 0xc080, 0x1 ;  /* 0x0000c08000b27811 */ /* 0x000fe400078e08ff */
[----:B-1----:R-:W-:Y:S01]  /*19b0*/  LOP3.LUT R10, R22, R9, R23, 0xf6, !PT ;  /* 0x00000009160a7212 */ /* 0x002fe200078ef617 */
[----:B------:R-:W-:Y:S01]  /*19c0*/  STL [R1], R7 ;  /* 0x0000000701007387 */ /* 0x000fe20000100800 */
[----:B------:R-:W-:-:S02]  /*19d0*/  LOP3.LUT R9, R20, R8, R21, 0xf6, !PT ;  /* 0x0000000814097212 */ /* 0x000fc400078ef615 */
[C---:B------:R-:W-:Y:S02]  /*19e0*/  IADD3 R31, R216.reuse, 0x30, RZ ;  /* 0x00000030d81f7810 */ /* 0x040fe40007ffe0ff */
[----:B------:R-:W-:Y:S02]  /*19f0*/  SHF.R.S32.HI R0, RZ, 0x3, R5 ;  /* 0x00000003ff007819 */ /* 0x000fe40000011405 */
[----:B------:R-:W-:Y:S02]  /*1a00*/  LOP3.LUT R202, R5, 0xfffffff8, RZ, 0xc0, !PT ;  /* 0xfffffff805ca7812 */ /* 0x000fe400078ec0ff */
[----:B------:R-:W-:Y:S01]  /*1a10*/  IADD3 R29, R216, 0x40, RZ ;  /* 0x00000040d81d7810 */ /* 0x000fe20007ffe0ff */
[----:B------:R-:W-:Y:S01]  /*1a20*/  STL [R1+0xc], R0 ;  /* 0x00000c0001007387 */ /* 0x000fe20000100800 */
[----:B------:R-:W-:Y:S02]  /*1a30*/  SHF.R.S32.HI R35, RZ, 0x1f, R34 ;  /* 0x0000001fff237819 */ /* 0x000fe40000011422 */
[----:B------:R-:W-:-:S02]  /*1a40*/  LEA R5, R10, 0x10080, 0x1 ;  /* 0x000100800a057811 */ /* 0x000fc400078e08ff */
[C---:B------:R-:W-:Y:S02]  /*1a50*/  IADD3 R27, R216.reuse, 0x50, RZ ;  /* 0x00000050d81b7810 */ /* 0x040fe40007ffe0ff */
[----:B------:R-:W-:Y:S01]  /*1a60*/  SHF.R.S32.HI R34, RZ, 0x1f, R33 ;  /* 0x0000001fff227819 */ /* 0x000fe20000011421 */
[----:B------:R1:W-:Y:S01]  /*1a70*/  STL [R1+0x34], R5 ;  /* 0x0000340501007387 */ /* 0x0003e20000100800 */
[----:B------:R-:W-:Y:S02]  /*1a80*/  LEA R9, R9, 0x10080, 0x1 ;  /* 0x0001008009097811 */ /* 0x000fe400078e08ff */
[C---:B------:R-:W-:Y:S02]  /*1a90*/  IADD3 R25, R216.reuse, 0x60, RZ ;  /* 0x00000060d8197810 */ /* 0x040fe40007ffe0ff */
[----:B------:R-:W-:Y:S01]  /*1aa0*/  SHF.R.S32.HI R33, RZ, 0x1f, R32 ;  /* 0x0000001fff217819 */ /* 0x000fe20000011420 */
[----:B------:R3:W-:Y:S01]  /*1ab0*/  STL [R1+0x30], R9 ;  /* 0x0000300901007387 */ /* 0x0007e20000100800 */
[----:B------:R-:W-:-:S02]  /*1ac0*/  IADD3 R23, R216, 0x70, RZ ;  /* 0x00000070d8177810 */ /* 0x000fc40007ffe0ff */
[----:B------:R-:W-:Y:S02]  /*1ad0*/  SHF.R.S32.HI R33, RZ, 0x1f, R31 ;  /* 0x0000001fff217819 */ /* 0x000fe4000001141f */
[----:B------:R-:W-:Y:S02]  /*1ae0*/  LOP3.LUT R8, R18, R2, R19, 0xf6, !PT ;  /* 0x0000000212087212 */ /* 0x000fe400078ef613 */
[C---:B------:R-:W-:Y:S02]  /*1af0*/  IADD3 R247, R216.reuse, 0x20, RZ ;  /* 0x00000020d8f77810 */ /* 0x040fe40007ffe0ff */
[C---:B------:R-:W-:Y:S02]  /*1b00*/  IADD3 R21, R216.reuse, 0x80, RZ ;  /* 0x00000080d8157810 */ /* 0x040fe40007ffe0ff */
[----:B------:R-:W-:Y:S02]  /*1b10*/  SHF.R.S32.HI R31, RZ, 0x1f, R29 ;  /* 0x0000001fff1f7819 */ /* 0x000fe4000001141d */
[----:B------:R-:W-:-:S02]  /*1b20*/  IADD3 R30, R216, 0x38, RZ ;  /* 0x00000038d81e7810 */ /* 0x000fc40007ffe0ff */
[C---:B------:R-:W-:Y:S02]  /*1b30*/  IADD3 R19, R216.reuse, 0x90, RZ ;  /* 0x00000090d8137810 */ /* 0x040fe40007ffe0ff */
[----:B------:R-:W-:Y:S02]  /*1b40*/  SHF.R.S32.HI R29, RZ, 0x1f, R27 ;  /* 0x0000001fff1d7819 */ /* 0x000fe4000001141b */
[C---:B------:R-:W-:Y:S02]  /*1b50*/  SEL R6, R11.reuse, 0xffffffe0, !P1 ;  /* 0xffffffe00b067807 */ /* 0x040fe40004800000 */
[----:B------:R-:W-:Y:S02]  /*1b60*/  SEL R2, R11, 0xffffffe0, !P4 ;  /* 0xffffffe00b027807 */ /* 0x000fe40006000000 */
[C---:B------:R-:W-:Y:S01]  /*1b70*/  IADD3 R28, R216.reuse, 0x48, RZ ;  /* 0x00000048d81c7810 */ /* 0x040fe20007ffe0ff */
[----:B------:R-:W-:Y:S01]  /*1b80*/  IMAD.IADD R240, R237, 0x1, R6 ;  /* 0x00000001edf07824 */ /* 0x000fe200078e0206 */
[----:B--2---:R-:W-:Y:S01]  /*1b90*/  IADD3 R17, R216, 0xa0, RZ ;  /* 0x000000a0d8117810 */ /* 0x004fe20007ffe0ff */
[----:B------:R-:W-:Y:S01]  /*1ba0*/  IMAD.IADD R239, R6, 0x1, R238 ;  /* 0x0000000106ef7824 */ /* 0x000fe200078e02ee */
[----:B------:R-:W-:-:S02]  /*1bb0*/  SHF.R.S32.HI R27, RZ, 0x1f, R25 ;  /* 0x0000001fff1b7819 */ /* 0x000fc40000011419 */
[C---:B------:R-:W-:Y:S02]  /*1bc0*/  IADD3 R26, R216.reuse, 0x58, RZ ;  /* 0x00000058d81a7810 */ /* 0x040fe40007ffe0ff */
[----:B------:R-:W-:Y:S02]  /*1bd0*/  IADD3 R11, R216, 0xb0, RZ ;  /* 0x000000b0d80b7810 */ /* 0x000fe40007ffe0ff */
[----:B------:R-:W-:Y:S02]  /*1be0*/  SHF.R.S32.HI R25, RZ, 0x1f, R23 ;  /* 0x0000001fff197819 */ /* 0x000fe40000011417 */
[----:B------:R-:W-:Y:S02]  /*1bf0*/  LEA R8, R8, 0x10080, 0x1 ;  /* 0x0001008008087811 */ /* 0x000fe400078e08ff */
[----:B-1----:R-:W-:Y:S02]  /*1c00*/  SHF.R.S32.HI R5, RZ, 0x1f, R216 ;  /* 0x0000001fff057819 */ /* 0x002fe400000114d8 */
[C---:B------:R-:W-:Y:S01]  /*1c10*/  IADD3 R24, R216.reuse, 0x68, RZ ;  /* 0x00000068d8187810 */ /* 0x040fe20007ffe0ff */
[----:B------:R1:W-:Y:S01]  /*1c20*/  STL [R1+0x2c], R8 ;  /* 0x00002c0801007387 */ /* 0x0003e20000100800 */
[----:B---3--:R-:W-:-:S02]  /*1c30*/  IADD3 R9, R216, 0xc0, RZ ;  /* 0x000000c0d8097810 */ /* 0x008fc40007ffe0ff */
[----:B------:R-:W-:Y:S02]  /*1c40*/  SHF.R.S32.HI R32, RZ, 0x1f, R247 ;  /* 0x0000001fff207819 */ /* 0x000fe400000114f7 */
[----:B------:R-:W-:Y:S02]  /*1c50*/  SHF.R.S32.HI R23, RZ, 0x1f, R21 ;  /* 0x0000001fff177819 */ /* 0x000fe40000011415 */
[C---:B------:R-:W-:Y:S02]  /*1c60*/  IADD3 R22, R216.reuse, 0x78, RZ ;  /* 0x00000078d8167810 */ /* 0x040fe40007ffe0ff */
[----:B------:R-:W-:Y:S02]  /*1c70*/  IADD3 R5, R216, 0xd0, RZ ;  /* 0x000000d0d8057810 */ /* 0x000fe40007ffe0ff */
[----:B------:R-:W-:Y:S02]  /*1c80*/  SHF.R.S32.HI R32, RZ, 0x1f, R30 ;  /* 0x0000001fff207819 */ /* 0x000fe4000001141e */
[----:B------:R-:W-:-:S02]  /*1c90*/  SHF.R.S32.HI R21, RZ, 0x1f, R19 ;  /* 0x0000001fff157819 */ /* 0x000fc40000011413 */
[C---:B------:R-:W-:Y:S02]  /*1ca0*/  IADD3 R20, R216.reuse, 0x88, RZ ;  /* 0x00000088d8147810 */ /* 0x040fe40007ffe0ff */
[----:B------:R-:W-:Y:S02]  /*1cb0*/  IADD3 R251, R216, 0xe0, RZ ;  /* 0x000000e0d8fb7810 */ /* 0x000fe40007ffe0ff */
[----:B------:R-:W-:Y:S02]  /*1cc0*/  SHF.R.S32.HI R30, RZ, 0x1f, R28 ;  /* 0x0000001fff1e7819 */ /* 0x000fe4000001141c */
[----:B------:R-:W-:Y:S02]  /*1cd0*/  SHF.R.S32.HI R19, RZ, 0x1f, R17 ;  /* 0x0000001fff137819 */ /* 0x000fe40000011411 */
[C---:B------:R-:W-:Y:S02]  /*1ce0*/  SEL R7, R12.reuse, 0xffffffc0, !P2 ;  /* 0xffffffc00c077807 */ /* 0x040fe40005000000 */
[----:B------:R-:W-:-:S02]  /*1cf0*/  SEL R0, R12, 0xffffffc0, !P3 ;  /* 0xffffffc00c007807 */ /* 0x000fc40005800000 */
[C---:B------:R-:W-:Y:S01]  /*1d00*/  IADD3 R18, R216.reuse, 0x98, RZ ;  /* 0x00000098d8127810 */ /* 0x040fe20007ffe0ff */
[----:B------:R-:W-:Y:S01]  /*1d10*/  IMAD.IADD R244, R237, 0x1, R7 ;  /* 0x00000001edf47824 */ /* 0x000fe200078e0207 */
[C---:B------:R-:W-:Y:S01]  /*1d20*/  IADD3 R248, R216.reuse, 0xf8, RZ ;  /* 0x000000f8d8f87810 */ /* 0x040fe20007ffe0ff */
[C---:B------:R-:W-:Y:S01]  /*1d30*/  IMAD.IADD R243, R7.reuse, 0x1, R240 ;  /* 0x0000000107f37824 */ /* 0x040fe200078e02f0 */
[----:B------:R-:W-:Y:S01]  /*1d40*/  SHF.R.S32.HI R28, RZ, 0x1f, R26 ;  /* 0x0000001fff1c7819 */ /* 0x000fe2000001141a */
[----:B------:R-:W-:Y:S01]  /*1d50*/  IMAD.IADD R242, R7, 0x1, R238 ;  /* 0x0000000107f27824 */ /* 0x000fe200078e02ee */
[----:B------:R-:W-:Y:S01]  /*1d60*/  SHF.R.S32.HI R17, RZ, 0x1f, R11 ;  /* 0x0000001fff117819 */ /* 0x000fe2000001140b */
[----:B------:R-:W-:Y:S01]  /*1d70*/  IMAD.IADD R241, R239, 0x1, R7 ;  /* 0x00000001eff17824 */ /* 0x000fe200078e0207 */
[----:B------:R-:W-:Y:S02]  /*1d80*/  IADD3 R12, R216, 0xa8, RZ ;  /* 0x000000a8d80c7810 */ /* 0x000fe40007ffe0ff */
[----:B------:R-:W-:-:S02]  /*1d90*/  SHF.R.S32.HI R26, RZ, 0x1f, R24 ;  /* 0x0000001fff1a7819 */ /* 0x000fc40000011418 */
[----:B------:R-:W-:Y:S02]  /*1da0*/  SHF.R.S32.HI R11, RZ, 0x1f, R9 ;  /* 0x0000001fff0b7819 */ /* 0x000fe40000011409 */
[C---:B------:R-:W-:Y:S02]  /*1db0*/  IADD3 R10, R216.reuse, 0xb8, RZ ;  /* 0x000000b8d80a7810 */ /* 0x040fe40007ffe0ff */
[----:B------:R-:W-:Y:S02]  /*1dc0*/  SHF.R.S32.HI R24, RZ, 0x1f, R22 ;  /* 0x0000001fff187819 */ /* 0x000fe40000011416 */
[----:B------:R-:W-:Y:S02]  /*1dd0*/  SHF.R.S32.HI R9, RZ, 0x1f, R5 ;  /* 0x0000001fff097819 */ /* 0x000fe40000011405 */
[----:B-1----:R-:W-:Y:S02]  /*1de0*/  IADD3 R8, R216, 0xc8, RZ ;  /* 0x000000c8d8087810 */ /* 0x002fe40007ffe0ff */
[----:B------:R-:W-:-:S02]  /*1df0*/  SHF.R.S32.HI R22, RZ, 0x1f, R20 ;  /* 0x0000001fff167819 */ /* 0x000fc40000011414 */
[----:B------:R-:W-:Y:S02]  /*1e00*/  SHF.R.S32.HI R5, RZ, 0x1f, R251 ;  /* 0x0000001fff057819 */ /* 0x000fe400000114fb */
[C---:B------:R-:W-:Y:S02]  /*1e10*/  IADD3 R252, R216.reuse, 0xd8, RZ ;  /* 0x000000d8d8fc7810 */ /* 0x040fe40007ffe0ff */
[C---:B------:R-:W-:Y:S02]  /*1e20*/  IADD3 R250, R216.reuse, 0xe8, RZ ;  /* 0x000000e8d8fa7810 */ /* 0x040fe40007ffe0ff */
[----:B------:R-:W-:Y:S02]  /*1e30*/  SHF.R.S32.HI R20, RZ, 0x1f, R18 ;  /* 0x0000001fff147819 */ /* 0x000fe40000011412 */
[----:B------:R-:W-:Y:S02]  /*1e40*/  SHF.R.S32.HI R5, RZ, 0x1f, R248 ;  /* 0x0000001fff057819 */ /* 0x000fe400000114f8 */
[----:B------:R-:W-:-:S02]  /*1e50*/  IADD3 R249, R216, 0xf0, RZ ;  /* 0x000000f0d8f97810 */ /* 0x000fc40007ffe0ff */
[----:B------:R-:W-:Y:S02]  /*1e60*/  SHF.R.S32.HI R18, RZ, 0x1f, R12 ;  /* 0x0000001fff127819 */ /* 0x000fe4000001140c */
[----:B------:R-:W-:Y:S02]  /*1e70*/  LEA R5, R16, 0x10080, 0x1 ;  /* 0x0001008010057811 */ /* 0x000fe400078e08ff */
[----:B------:R-:W-:Y:S02]  /*1e80*/  SHF.R.S32.HI R12, RZ, 0x1f, R10 ;  /* 0x0000001fff0c7819 */ /* 0x000fe4000001140a */
[----:B------:R-:W-:Y:S01]  /*1e90*/  SHF.R.S32.HI R10, RZ, 0x1f, R8 ;  /* 0x0000001fff0a7819 */ /* 0x000fe20000011408 */
[----:B------:R1:W-:Y:S01]  /*1ea0*/  STL [R1+0x28], R5 ;  /* 0x0000280501007387 */ /* 0x0003e20000100800 */
[----:B------:R-:W-:Y:S02]  /*1eb0*/  SHF.R.S32.HI R8, RZ, 0x1f, R252 ;  /* 0x0000001fff087819 */ /* 0x000fe400000114fc */
[----:B------:R-:W-:-:S02]  /*1ec0*/  SHF.R.S32.HI R9, RZ, 0x1f, R250 ;  /* 0x0000001fff097819 */ /* 0x000fc400000114fa */
[----:B------:R-:W-:Y:S02]  /*1ed0*/  SHF.R.S32.HI R8, RZ, 0x1f, R249 ;  /* 0x0000001fff087819 */ /* 0x000fe400000114f9 */
[----:B------:R-:W-:Y:S02]  /*1ee0*/  LEA R9, R15, 0x10080, 0x1 ;  /* 0x000100800f097811 */ /* 0x000fe400078e08ff */
[----:B------:R-:W-:Y:S02]  /*1ef0*/  LEA R8, R14, 0x10080, 0x1 ;  /* 0x000100800e087811 */ /* 0x000fe400078e08ff */
[----:B------:R-:W-:Y:S01]  /*1f00*/  LEA R183, R3, 0x10080, 0x1 ;  /* 0x0001008003b77811 */ /* 0x000fe200078e08ff */
[----:B------:R2:W-:Y:S01]  /*1f10*/  STL [R1+0x24], R9 ;  /* 0x0000240901007387 */ /* 0x0005e20000100800 */
[----:B------:R-:W-:Y:S02]  /*1f20*/  LEA R179, R4, 0x8080, 0x1 ;  /* 0x0000808004b37811 */ /* 0x000fe400078e08ff */
[C---:B------:R-:W-:Y:S01]  /*1f30*/  IADD3 R201, R134.reuse, 0x80, RZ ;  /* 0x0000008086c97810 */ /* 0x040fe20007ffe0ff */
[----:B------:R2:W-:Y:S01]  /*1f40*/  STL [R1+0x20], R8 ;  /* 0x0000200801007387 */ /* 0x0005e20000100800 */
[----:B------:R-:W-:Y:S01]  /*1f50*/  IADD3 R200, R134, 0xc0, RZ ;  /* 0x000000c086c87810 */ /* 0x000fe20007ffe0ff */
[C---:B------:R-:W-:Y:S01]  /*1f60*/  IMAD.IADD R184, R183.reuse, 0x1, R2 ;  /* 0x00000001b7b87824 */ /* 0x040fe200078e0202 */
[----:B------:R-:W-:Y:S01]  /*1f70*/  IADD3 R246, R216, 0x28, RZ ;  /* 0x00000028d8f67810 */ /* 0x000fe20007ffe0ff */
[--C-:B------:R-:W-:Y:S01]  /*1f80*/  IMAD.IADD R180, R2, 0x1, R179.reuse ;  /* 0x0000000102b47824 */ /* 0x100fe200078e02b3 */
[----:B------:R-:W-:Y:S01]  /*1f90*/  SHF.R.S32.HI R135, RZ, 0x1f, R134 ;  /* 0x0000001fff877819 */ /* 0x000fe20000011486 */
[----:B------:R-:W-:Y:S01]  /*1fa0*/  IMAD.IADD R186, R183, 0x1, R0 ;  /* 0x00000001b7ba7824 */ /* 0x000fe200078e0200 */
[----:B------:R-:W-:Y:S01]  /*1fb0*/  SHF.R.S32.HI R157, RZ, 0x1f, R156 ;  /* 0x0000001fff9d7819 */ /* 0x000fe2000001149c */
[----:B------:R-:W-:Y:S01]  /*1fc0*/  IMAD.IADD R182, R0, 0x1, R179 ;  /* 0x0000000100b67824 */ /* 0x000fe200078e02b3 */
[----:B-1----:R-:W-:Y:S01]  /*1fd0*/  LEA R5, R13, 0x10080, 0x1 ;  /* 0x000100800d057811 */ /* 0x002fe200078e08ff */
[----:B------:R-:W-:Y:S01]  /*1fe0*/  IMAD.IADD R185, R184, 0x1, R0 ;  /* 0x00000001b8b97824 */ /* 0x000fe200078e0200 */
[----:B------:R-:W-:Y:S01]  /*1ff0*/  SHF.R.S32.HI R208, RZ, 0x1f, R201 ;  /* 0x0000001fffd07819 */ /* 0x000fe200000114c9 */
[----:B------:R-:W-:Y:S01]  /*2000*/  IMAD.IADD R181, R0, 0x1, R180 ;  /* 0x0000000100b57824 */ /* 0x000fe200078e02b4 */
[----:B------:R-:W-:Y:S01]  /*2010*/  SHF.R.S32.HI R206, RZ, 0x1f, R200 ;  /* 0x0000001fffce7819 */ /* 0x000fe200000114c8 */
[----:B------:R2:W-:Y:S01]  /*2020*/  STL [R1+0x1c], R5 ;  /* 0x00001c0501007387 */ /* 0x0005e20000100800 */
[----:B------:R-:W-:-:S02]  /*2030*/  SHF.R.S32.HI R207, RZ, 0x1f, R202 ;  /* 0x0000001fffcf7819 */ /* 0x000fc400000114ca */
[----:B------:R-:W-:Y:S02]  /*2040*/  SHF.R.S32.HI R34, RZ, 0x1f, R246 ;  /* 0x0000001fff227819 */ /* 0x000fe400000114f6 */
.L_x_972:
[----:B------:R-:W-:Y:S01]  /*2050*/  ISETP.NE.U32.AND P0, PT, RZ, c[0x0][0x370], PT ;  /* 0x0000dc00ff007a0c */ /* 0x000fe20003f05070 */
[----:B------:R-:W-:Y:S01]  /*2060*/  IMAD.MOV.U32 R15, RZ, RZ, 0x4 ;  /* 0x00000004ff0f7424 */ /* 0x000fe200078e00ff */
[----:B------:R-:W-:Y:S01]  /*2070*/  ISETP.NE.U32.AND P1, PT, RZ, c[0x0][0x360], PT ;  /* 0x0000d800ff007a0c */ /* 0x000fe20003f25070 */
[----:B------:R-:W-:Y:S01]  /*2080*/  IMAD.MOV.U32 R227, RZ, RZ, RZ ;  /* 0x000000ffffe37224 */ /* 0x000fe200078e00ff */
[----:B------:R-:W-:Y:S01]  /*2090*/  ISETP.NE.AND.EX P2, PT, RZ, c[0x0][0x374], PT, P0 ;  /* 0x0000dd00ff007a0c */ /* 0x000fe20003f45300 */
[----:B------:R-:W-:Y:S01]  /*20a0*/  IMAD.MOV.U32 R110, RZ, RZ, RZ ;  /* 0x000000ffff6e7224 */ /* 0x000fe200078e00ff */
[----:B------:R-:W-:Y:S01]  /*20b0*/  ISETP.NE.AND.EX P0, PT, RZ, c[0x0][0x364], PT, P1 ;  /* 0x0000d900ff007a0c */ /* 0x000fe20003f05310 */
[----:B------:R-:W-:Y:S01]  /*20c0*/  IMAD.MOV.U32 R14, RZ, RZ, RZ ;  /* 0x000000ffff0e7224 */ /* 0x000fe200078e00ff */
[----:B------:R-:W-:Y:S01]  /*20d0*/  ISETP.NE.U32.AND P1, PT, RZ, c[0x0][0x348], PT ;  /* 0x0000d200ff007a0c */ /* 0x000fe20003f25070 */
[----:B------:R-:W-:Y:S01]  /*20e0*/  IMAD.MOV.U32 R13, RZ, RZ, RZ ;  /* 0x000000ffff0d7224 */ /* 0x000fe200078e00ff */
[----:B------:R-:W-:Y:S01]  /*20f0*/  ISETP.NE.U32.AND P3, PT, RZ, c[0x0][0x350], PT ;  /* 0x0000d400ff007a0c */ /* 0x000fe20003f65070 */
[----:B------:R-:W-:Y:S01]  /*2100*/  IMAD.WIDE R6, R235, R15, c[0x0][0x348] ;  /* 0x0000d200eb067625 */ /* 0x000fe200078e020f */
[----:B------:R-:W-:-:S02]  /*2110*/  ISETP.NE.U32.AND P4, PT, RZ, c[0x0][0x358], PT ;  /* 0x0000d600ff007a0c */ /* 0x000fc40003f85070 */
[----:B------:R-:W-:Y:S01]  /*2120*/  ISETP.NE.AND.EX P1, PT, RZ, c[0x0][0x34c], PT, P1 ;  /* 0x0000d300ff007a0c */ /* 0x000fe20003f25310 */
[CC--:B--2---:R-:W-:Y:S01]  /*2130*/  IMAD.WIDE R4, R235.reuse, R15.reuse, c[0x0][0x350] ;  /* 0x0000d400eb047625 */ /* 0x0c4fe200078e020f */
[----:B------:R-:W-:Y:S02]  /*2140*/  ISETP.NE.AND.EX P3, PT, RZ, c[0x0][0x354], PT, P3 ;  /* 0x0000d500ff007a0c */ /* 0x000fe40003f65330 */
[----:B------:R-:W-:Y:S01]  /*2150*/  ISETP.NE.AND.EX P4, PT, RZ, c[0x0][0x35c], PT, P4 ;  /* 0x0000d700ff007a0c */ /* 0x000fe20003f85340 */
[----:B------:R-:W-:-:S04]  /*2160*/  @P2 IMAD.WIDE R10, R235, R15, c[0x0][0x370] ;  /* 0x0000dc00eb0a2625 */ /* 0x000fc800078e020f */
[CC--:B------:R-:W-:Y:S01]  /*2170*/  @P0 IMAD.WIDE R8, R235.reuse, R15.reuse, c[0x0][0x360] ;  /* 0x0000d800eb080625 */ /* 0x0c0fe200078e020f */
[----:B------:R1:W5:Y:S03]  /*2180*/  @P2 LDG.E R227, [R10.64] ;  /* 0x000000080ae32981 */ /* 0x000366000c1e1900 */
[----:B------:R-:W-:Y:S01]  /*2190*/  IMAD.WIDE R2, R235, R15, c[0x0][0x358] ;  /* 0x0000d600eb027625 */ /* 0x000fe200078e020f */
[----:B------:R1:W5:Y:S04]  /*21a0*/  @P0 LDG.E R211, [R8.64] ;  /* 0x0000000808d30981 */ /* 0x000368000c1e1900 */
[----:B------:R1:W5:Y:S04]  /*21b0*/  @P1 LDG.E R110, [R6.64] ;  /* 0x00000008066e1981 */ /* 0x000368000c1e1900 */
[----:B------:R1:W5:Y:S04]  /*21c0*/  @P3 LDG.E R14, [R4.64] ;  /* 0x00000008040e3981 */ /* 0x000368000c1e1900 */
[----:B------:R1:W5:Y:S01]  /*21d0*/  @P4 LDG.E R13, [R2.64] ;  /* 0x00000008020d4981 */ /* 0x000362000c1e1900 */
[----:B------:R-:W-:Y:S01]  /*21e0*/  YIELD ;  /* 0x0000000000007946 */ /* 0x000fe20003800000 */
[----:B------:R-:W-:Y:S05]  /*21f0*/  @P0 BRA `(.L_x_713) ;  /* 0x0000005000000947 */ /* 0x000fea0003800000 */
[----:B-----5:R-:W-:Y:S01]  /*2200*/  MOV R211, c[0x0][0x168] ;  /* 0x00005a0000d37a02 */ /* 0x020fe20000000f00 */
[----:B------:R-:W-:Y:S05]  /*2210*/  @!P1 BRA `(.L_x_713) ;  /* 0x0000003000009947 */ /* 0x000fea0003800000 */
[----:B-1----:R-:W2:Y:S04]  /*2220*/  LDG.E R8, [R6.64] ;  /* 0x0000000806087981 */ /* 0x002ea8000c1e1900 */
[----:B------:R-:W2:Y:S02]  /*2230*/  LDG.E R0, [R6.64+0x4] ;  /* 0x0000040806007981 */ /* 0x000ea4000c1e1900 */
[----:B--2---:R-:W-:-:S02]  /*2240*/  IADD3 R211, -R8, R0, RZ ;  /* 0x0000000008d37210 */ /* 0x004fc40007ffe1ff */
.L_x_713:
[----:B------:R-:W-:-:S04]  /*2250*/  ISETP.NE.U32.AND P0, PT, RZ, c[0x0][0x368], PT ;  /* 0x0000da00ff007a0c */ /* 0x000fc80003f05070 */
[----:B------:R-:W-:-:S13]  /*2260*/  ISETP.NE.AND.EX P0, PT, RZ, c[0x0][0x36c], PT, P0 ;  /* 0x0000db00ff007a0c */ /* 0x000fda0003f05300 */
[----:B------:R-:W-:Y:S05]  /*2270*/  @!P0 BRA `(.L_x_714) ;  /* 0x0000003000008947 */ /* 0x000fea0003800000 */
[----:B-1----:R-:W-:-:S05]  /*2280*/  IMAD.WIDE R4, R235, R15, c[0x0][0x368] ;  /* 0x0000da00eb047625 */ /* 0x002fca00078e020f */
[----:B------:R1:W5:Y:S01]  /*2290*/  LDG.E R12, [R4.64] ;  /* 0x00000008040c7981 */ /* 0x000362000c1e1900 */
[----:B------:R-:W-:Y:S05]  /*22a0*/  BRA `(.L_x_715) ;  /* 0x0000005000007947 */ /* 0x000fea0003800000 */
.L_x_714:
[----:B------:R-:W-:Y:S01]  /*22b0*/  MOV R12, UR6 ;  /* 0x00000006000c7c02 */ /* 0x000fe20008000f00 */
[----:B------:R-:W-:Y:S05]  /*22c0*/  @!P3 BRA `(.L_x_715) ;  /* 0x000000300000b947 */ /* 0x000fea0003800000 */
[----:B-1----:R-:W2:Y:S04]  /*22d0*/  LDG.E R6, [R4.64] ;  /* 0x0000000804067981 */ /* 0x002ea8000c1e1900 */
[----:B------:R-:W2:Y:S02]  /*22e0*/  LDG.E R0, [R4.64+0x4] ;  /* 0x0000040804007981 */ /* 0x000ea4000c1e1900 */
[----:B--2---:R-:W-:Y:S02]  /*22f0*/  IADD3 R12, -R6, R0, RZ ;  /* 0x00000000060c7210 */ /* 0x004fe40007ffe1ff */
.L_x_715:
[----:B-1----:R1:W2:Y:S04]  /*2300*/  @P4 LDG.E R5, [R2.64] ;  /* 0x0000000802054981 */ /* 0x0022a8000c1e1900 */
[----:B------:R1:W2:Y:S01]  /*2310*/  @P4 LDG.E R4, [R2.64+0x4] ;  /* 0x0000040802044981 */ /* 0x0002a2000c1e1900 */
[----:B------:R-:W-:Y:S01]  /*2320*/  ISETP.NE.U32.AND P0, PT, RZ, c[0x0][0x378], PT ;  /* 0x0000de00ff007a0c */ /* 0x000fe20003f05070 */
[----:B------:R-:W-:-:S02]  /*2330*/  IMAD.MOV.U32 R0, RZ, RZ, c[0x0][0x2c4] ;  /* 0x0000b100ff007624 */ /* 0x000fc400078e00ff */
[----:B-----5:R-:W-:Y:S01]  /*2340*/  IMAD.MOV.U32 R99, RZ, RZ, R12 ;  /* 0x000000ffff637224 */ /* 0x020fe200078e000c */
[----:B------:R-:W-:Y:S02]  /*2350*/  ISETP.NE.AND.EX P0, PT, RZ, c[0x0][0x37c], PT, P0 ;  /* 0x0000df00ff007a0c */ /* 0x000fe40003f05300 */
[----:B------:R-:W-:Y:S01]  /*2360*/  ISETP.NE.AND P2, PT, R0, 0x1, PT ;  /* 0x000000010000780c */ /* 0x000fe20003f45270 */
[----:B------:R-:W-:Y:S02]  /*2370*/  IMAD.SHL.U32 R228, R233, 0x80, RZ ;  /* 0x00000080e9e47824 */ /* 0x000fe400078e00ff */
[----:B------:R-:W-:Y:S02]  /*2380*/  IMAD.MOV.U32 R55, RZ, RZ, c[0x0][0x228] ;  /* 0x00008a00ff377624 */ /* 0x000fe400078e00ff */
[----:B------:R-:W-:Y:S01]  /*2390*/  IMAD.IADD R11, R12, 0x1, -R227 ;  /* 0x000000010c0b7824 */ /* 0x000fe200078e0ae3 */
[----:B------:R-:W-:Y:S01]  /*23a0*/  IADD3 R0, R228, 0x7f, RZ ;  /* 0x0000007fe4007810 */ /* 0x000fe20007ffe0ff */
[----:B------:R-:W-:Y:S01]  /*23b0*/  IMAD.MOV.U32 R6, RZ, RZ, c[0x0][0x32c] ;  /* 0x0000cb00ff067624 */ /* 0x000fe200078e00ff */
[----:B------:R-:W-:-:S03]  /*23c0*/  LOP3.LUT R214, R214, 0xffffffdf, RZ, 0xc0, !PT ;  /* 0xffffffdfd6d67812 */ /* 0x000fc600078ec0ff */
[----:B-1----:R-:W-:Y:S01]  /*23d0*/  @P0 IMAD.WIDE R2, R235, R15, c[0x0][0x378] ;  /* 0x0000de00eb020625 */ /* 0x002fe200078e020f */
[----:B------:R-:W-:-:S04]  /*23e0*/  ISETP.GE.AND P1, PT, R6, 0x1, PT ;  /* 0x000000010600780c */ /* 0x000fc80003f26270 */
[----:B------:R1:W5:Y:S01]  /*23f0*/  @P0 LDG.E R99, [R2.64] ;  /* 0x0000000802630981 */ /* 0x000362000c1e1900 */
[----:B------:R-:W-:-:S04]  /*2400*/  @P2 LOP3.LUT R214, R214, 0x20, RZ, 0xfc, !PT ;  /* 0x00000020d6d62812 */ /* 0x000fc800078efcff */
[----:B------:R-:W-:-:S04]  /*2410*/  LOP3.LUT R214, R214, 0xffffffbf, RZ, 0xc0, !PT ;  /* 0xffffffbfd6d67812 */ /* 0x000fc800078ec0ff */
[----:B------:R-:W-:Y:S01]  /*2420*/  @P1 LOP3.LUT R214, R214, 0x40, RZ, 0xfc, !PT ;  /* 0x00000040d6d61812 */ /* 0x000fe200078efcff */
[----:B-1----:R-:W-:-:S05]  /*2430*/  @P2 IMAD.HI.U32 R3, R0, c[0x0][0x2c8], RZ ;  /* 0x0000b20000032a27 */ /* 0x002fca00078e00ff */
[----:B------:R-:W-:Y:S01]  /*2440*/  @P2 SHF.R.U32.HI R0, RZ, c[0x0][0x2cc], R3 ;  /* 0x0000b300ff002a19 */ /* 0x000fe20000011603 */
[----:B--2---:R-:W-:-:S04]  /*2450*/  @P4 IMAD.IADD R55, R4, 0x1, -R5 ;  /* 0x0000000104374824 */ /* 0x004fc800078e0a05 */
[----:B------:R-:W-:-:S05]  /*2460*/  IMAD.IADD R210, R11, 0x1, R55 ;  /* 0x000000010bd27824 */ /* 0x000fca00078e0237 */
[C---:B------:R-:W-:Y:S02]  /*2470*/  IADD3 R2, R210.reuse, 0x1f, RZ ;  /* 0x0000001fd2027810 */ /* 0x040fe40007ffe0ff */
[----:B------:R-:W-:Y:S02]  /*2480*/  IADD3 R3, R210, 0x1, -R211 ;  /* 0x00000001d2037810 */ /* 0x000fe40007ffe8d3 */
[----:B------:R-:W-:-:S03]  /*2490*/  SHF.R.S32.HI R4, RZ, 0x1f, R2 ;  /* 0x0000001fff047819 */ /* 0x000fc60000011402 */
[----:B------:R-:W-:Y:S01]  /*24a0*/  IMAD.IADD R0, R3, 0x1, R0 ;  /* 0x0000000103007824 */ /* 0x000fe200078e0200 */
[----:B------:R-:W-:-:S04]  /*24b0*/  LEA.HI R2, R4, R2, RZ, 0x5 ;  /* 0x0000000204027211 */ /* 0x000fc800078f28ff */
[----:B------:R-:W-:Y:S02]  /*24c0*/  IADD3 R3, R0, c[0x0][0x328], RZ ;  /* 0x0000ca0000037a10 */ /* 0x000fe40007ffe0ff */
[----:B------:R-:W-:Y:S01]  /*24d0*/  SHF.R.S32.HI R104, RZ, 0x5, R2 ;  /* 0x00000005ff687819 */ /* 0x000fe20000011402 */
        /* <DEDUP_REMOVED lines=11> */
.L_x_718:
[----:B------:R-:W-:-:S13]  /*2590*/  ISETP.NE.AND P0, PT, R6, 0x1, PT ;  /* 0x000000010600780c */ /* 0x000fda0003f05270 */
[----:B------:R-:W-:-:S05]  /*25a0*/  @P0 IMAD.HI.U32 R0, R2, c[0x0][0x330], RZ ;  /* 0x0000cc0002000a27 */ /* 0x000fca00078e00ff */
[----:B------:R-:W-:Y:S02]  /*25b0*/  @P0 SHF.R.U32.HI R2, RZ, c[0x0][0x334], R0 ;  /* 0x0000cd00ff020a19 */ /* 0x000fe40000011600 */
.L_x_719:
[----:B------:R-:W-:Y:S05]  /*25c0*/  BSYNC B0 ;  /* 0x0000000000007941 */ /* 0x000fea0003800000 */
.L_x_717:
[----:B------:R-:W-:-:S05]  /*25d0*/  IMAD R2, R2, R6, c[0x0][0x32c] ;  /* 0x0000cb0002027624 */ /* 0x000fca00078e0206 */
[----:B------:R-:W-:-:S04]  /*25e0*/  IMNMX R3, R3, R2, PT ;  /* 0x0000000203037217 */ /* 0x000fc80003800200 */
.L_x_716:
[----:B------:R-:W-:Y:S01]  /*25f0*/  IADD3 R3, R3, 0x1f, RZ ;  /* 0x0000001f03037810 */ /* 0x000fe20007ffe0ff */
[----:B------:R-:W-:-:S03]  /*2600*/  @P2 IMAD.HI.U32 R2, R228, c[0x0][0x2c8], RZ ;  /* 0x0000b200e4022a27 */ /* 0x000fc600078e00ff */
[----:B------:R-:W-:Y:S01]  /*2610*/  SHF.R.S32.HI R4, RZ, 0x1f, R3 ;  /* 0x0000001fff047819 */ /* 0x000fe20000011403 */
[----:B------:R-:W-:Y:S01]  /*2620*/  IMAD.MOV.U32 R0, RZ, RZ, R228 ;  /* 0x000000ffff007224 */ /* 0x000fe200078e00e4 */
[----:B------:R-:W-:Y:S01]  /*2630*/  @P2 SHF.R.U32.HI R0, RZ, c[0x0][0x2cc], R2 ;  /* 0x0000b300ff002a19 */ /* 0x000fe20000011602 */
[----:B------:R-:W-:Y:S01]  /*2640*/  IMAD.IADD R170, R210, 0x1, -R211 ;  /* 0x00000001d2aa7824 */ /* 0x000fe200078e0ad3 */
[----:B------:R-:W-:-:S03]  /*2650*/  LEA.HI R3, R4, R3, RZ, 0x5 ;  /* 0x0000000304037211 */ /* 0x000fc600078f28ff */
[----:B------:R-:W-:Y:S01]  /*2660*/  IMAD.IADD R0, R170, 0x1, R0 ;  /* 0x00000001aa007824 */ /* 0x000fe200078e0200 */
[----:B------:R-:W-:-:S04]  /*2670*/  SHF.R.S32.HI R3, RZ, 0x5, R3 ;  /* 0x00000005ff037819 */ /* 0x000fc80000011403 */
[----:B------:R-:W-:Y:S02]  /*2680*/  IADD3 R2, R0, -c[0x0][0x324], RZ ;  /* 0x8000c90000027a10 */ /* 0x000fe40007ffe0ff */
        /* <DEDUP_REMOVED lines=11> */
.L_x_722:
[----:B------:R-:W-:-:S13]  /*2740*/  ISETP.NE.AND P0, PT, R6, 0x1, PT ;  /* 0x000000010600780c */ /* 0x000fda0003f05270 */
[----:B------:R-:W-:-:S05]  /*2750*/  @P0 IMAD.HI.U32 R3, R0, c[0x0][0x330], RZ ;  /* 0x0000cc0000030a27 */ /* 0x000fca00078e00ff */
[----:B------:R-:W-:Y:S02]  /*2760*/  @P0 SHF.R.U32.HI R0, RZ, c[0x0][0x334], R3 ;  /* 0x0000cd00ff000a19 */ /* 0x000fe40000011603 */
.L_x_723:
[----:B------:R-:W-:Y:S05]  /*2770*/  BSYNC B0 ;  /* 0x0000000000007941 */ /* 0x000fea0003800000 */
.L_x_721:
[----:B------:R-:W-:-:S05]  /*2780*/  IMAD R0, R0, c[0x0][0x32c], RZ ;  /* 0x0000cb0000007a24 */ /* 0x000fca00078e02ff */
[----:B------:R-:W-:-:S04]  /*2790*/  IMNMX R2, R2, R0, !PT ;  /* 0x0000000002027217 */ /* 0x000fc80007800200 */
.L_x_720:
[----:B------:R-:W-:Y:S01]  /*27a0*/  SHF.R.S32.HI R0, RZ, 0x1f, R2 ;  /* 0x0000001fff007819 */ /* 0x000fe20000011402 */
[----:B------:R-:W-:Y:S01]  /*27b0*/  BSSY B0, `(.L_x_724) ;  /* 0x000002d000007945 */ /* 0x000fe20003800000 */
[----:B------:R-:W-:Y:S02]  /*27c0*/  LOP3.LUT R3, R234, 0xff000000, RZ, 0xc0, !PT ;  /* 0xff000000ea037812 */ /* 0x000fe400078ec0ff */
[----:B------:R-:W-:Y:S02]  /*27d0*/  LEA.HI R2, R0, R2, RZ, 0x5 ;  /* 0x0000000200027211 */ /* 0x000fe400078f28ff */
[----:B------:R-:W-:Y:S02]  /*27e0*/  LOP3.LUT R4, R234, 0xff0000, RZ, 0xc0, !PT ;  /* 0x00ff0000ea047812 */ /* 0x000fe400078ec0ff */
[----:B------:R-:W-:Y:S02]  /*27f0*/  SHF.R.S32.HI R0, RZ, 0x5, R2 ;  /* 0x00000005ff007819 */ /* 0x000fe40000011402 */
[----:B------:R-:W-:-:S02]  /*2800*/  SHF.R.U32.HI R3, RZ, 0x8, R3 ;  /* 0x00000008ff037819 */ /* 0x000fc40000011603 */
[----:B------:R-:W-:Y:S01]  /*2810*/  IMNMX R5, RZ, R0, !PT ;  /* 0x00000000ff057217 */ /* 0x000fe20007800200 */
[----:B------:R-:W-:Y:S01]  /*2820*/  IMAD.MOV.U32 R0, RZ, RZ, RZ ;  /* 0x000000ffff007224 */ /* 0x000fe200078e00ff */
[----:B------:R-:W-:Y:S02]  /*2830*/  LEA.HI R2, R4, R3, RZ, 0x10 ;  /* 0x0000000304027211 */ /* 0x000fe400078f80ff */
[----:B------:R-:W-:Y:S02]  /*2840*/  ISETP.GT.AND P0, PT, R8, R5, PT ;  /* 0x000000050800720c */ /* 0x000fe40003f04270 */
[----:B------:R-:W-:Y:S02]  /*2850*/  SHF.R.U32.HI R233, RZ, 0x10, R2 ;  /* 0x00000010ffe97819 */ /* 0x000fe40000011602 */
[----:B------:R-:W-:Y:S02]  /*2860*/  LOP3.LUT R245, R2, 0xff, RZ, 0xc0, !PT ;  /* 0x000000ff02f57812 */ /* 0x000fe400078ec0ff */
[----:B------:R-:W-:-:S04]  /*2870*/  ISETP.NE.AND P1, PT, R233, RZ, PT ;  /* 0x000000ffe900720c */ /* 0x000fc80003f25270 */
[----:B------:R-:W-:-:S03]  /*2880*/  SEL R97, R233, c[0x0][0x338], P1 ;  /* 0x0000ce00e9617a07 */ /* 0x000fc60000800000 */
[----:B------:R-:W-:Y:S05]  /*2890*/  @!P0 BRA `(.L_x_725) ;  /* 0x000001e000008947 */ /* 0x000fea0003800000 */
[----:B------:R-:W-:-:S05]  /*28a0*/  IABS R0, R97 ;  /* 0x0000006100007213 */ /* 0x000fca0000000000 */
[----:B------:R-:W-:-:S04]  /*28b0*/  IMAD.MOV.U32 R4, RZ, RZ, R0 ;  /* 0x000000ffff047224 */ /* 0x000fc800078e0000 */
[----:B------:R-:W1:Y:S08]  /*28c0*/  I2F.RP R2, R4 ;  /* 0x0000000400027306 */ /* 0x000e700000209400 */
[----:B-1----:R-:W1:Y:S02]  /*28d0*/  MUFU.RCP R2, R2 ;  /* 0x0000000200027308 */ /* 0x002e640000001000 */
[----:B-1----:R-:W-:-:S06]  /*28e0*/  IADD3 R2, R2, 0xffffffe, RZ ;  /* 0x0ffffffe02027810 */ /* 0x002fcc0007ffe0ff */
[----:B------:R1:W2:Y:S02]  /*28f0*/  F2I.FTZ.U32.TRUNC.NTZ R3, R2 ;  /* 0x0000000200037305 */ /* 0x0002a4000021f000 */
[----:B-1----:R-:W-:Y:S01]  /*2900*/  IADD3 R2, R97, -0x1, R8 ;  /* 0xffffffff61027810 */ /* 0x002fe20007ffe008 */
[----:B--2---:R-:W-:-:S04]  /*2910*/  IMAD.MOV R0, RZ, RZ, -R3 ;  /* 0x000000ffff007224 */ /* 0x004fc800078e0a03 */
[----:B------:R-:W-:Y:S01]  /*2920*/  IMAD.MOV.U32 R7, RZ, RZ, R0 ;  /* 0x000000ffff077224 */ /* 0x000fe200078e0000 */
[----:B------:R-:W-:Y:S01]  /*2930*/  IABS R0, R97 ;  /* 0x0000006100007213 */ /* 0x000fe20000000000 */
[----:B------:R-:W-:Y:S01]  /*2940*/  IMAD.IADD R6, R2, 0x1, -R5 ;  /* 0x0000000102067824 */ /* 0x000fe200078e0a05 */
[----:B------:R-:W-:Y:S01]  /*2950*/  MOV R2, RZ ;  /* 0x000000ff00027202 */ /* 0x000fe20000000f00 */
[----:B------:R-:W-:Y:S02]  /*2960*/  IMAD R7, R7, R4, RZ ;  /* 0x0000000407077224 */ /* 0x000fe400078e02ff */
[----:B------:R-:W-:Y:S01]  /*2970*/  IMAD.MOV R9, RZ, RZ, -R0 ;  /* 0x000000ffff097224 */ /* 0x000fe200078e0a00 */
[----:B------:R-:W-:Y:S01]  /*2980*/  IABS R10, R6 ;  /* 0x00000006000a7213 */ /* 0x000fe20000000000 */
[----:B------:R-:W-:-:S04]  /*2990*/  IMAD.HI.U32 R0, R3, R7, R2 ;  /* 0x0000000703007227 */ /* 0x000fc800078e0002 */
[----:B------:R-:W-:Y:S02]  /*29a0*/  IMAD.MOV.U32 R2, RZ, RZ, R10 ;  /* 0x000000ffff027224 */ /* 0x000fe400078e000a */
        /* <DEDUP_REMOVED lines=9> */
[----:B------:R-:W-:-:S07]  /*2a40*/  ISETP.GE.AND P1, PT, R2, RZ, PT ;  /* 0x000000ff0200720c */ /* 0x000fce0003f26270 */
[----:B------:R-:W-:-:S06]  /*2a50*/  @P2 IADD3 R0, R0, 0x1, RZ ;  /* 0x0000000100002810 */ /* 0x000fcc0007ffe0ff */
[----:B------:R-:W-:Y:S01]  /*2a60*/  @!P1 IMAD.MOV R0, RZ, RZ, -R0 ;  /* 0x000000ffff009224 */ /* 0x000fe200078e0a00 */
[----:B------:R-:W-:Y:S02]  /*2a70*/  @!P0 LOP3.LUT R0, RZ, R97, RZ, 0x33, !PT ;  /* 0x00000061ff008212 */ /* 0x000fe400078e33ff */
.L_x_725:
[----:B------:R-:W-:Y:S05]  /*2a80*/  BSYNC B0 ;  /* 0x0000000000007941 */ /* 0x000fea0003800000 */
.L_x_724:
[----:B------:R-:W2:Y:S01]  /*2a90*/  LDL R4, [R1+0x3c] ;  /* 0x00003c0001047983 */ /* 0x000ea20000100800 */
[----:B------:R-:W-:-:S04]  /*2aa0*/  IMAD R2, R245, R0, R5 ;  /* 0x00000000f5027224 */ /* 0x000fc800078e0205 */
        /* <DEDUP_REMOVED lines=26> */
[----:B------:R-:W-:Y:S01]  /*2c50*/  SHF.R.S32.HI R8, RZ, 0x1f, R235 ;  /* 0x0000001fff087819 */ /* 0x000fe200000114eb */
[----:B------:R-:W-:Y:S01]  /*2c60*/  IMAD R4, R59, c[0x0][0x238], RZ ;  /* 0x00008e003b047a24 */ /* 0x000fe200078e02ff */
[----:B------:R-:W-:Y:S01]  /*2c70*/  SEL R6, R235, RZ, !P4 ;  /* 0x000000ffeb067207 */ /* 0x000fe20006000000 */
[----:B------:R-:W-:Y:S01]  /*2c80*/  IMAD R0, R45, -0x20, R95 ;  /* 0xffffffe02d007824 */ /* 0x000fe200078e025f */
[----:B------:R-:W-:Y:S01]  /*2c90*/  SEL R7, R8, RZ, !P4 ;  /* 0x000000ff08077207 */ /* 0x000fe20006000000 */
[----:B------:R-:W-:Y:S01]  /*2ca0*/  IMAD R4, R58, c[0x0][0x23c], R4 ;  /* 0x00008f003a047a24 */ /* 0x000fe200078e0204 */
[C---:B------:R-:W-:Y:S01]  /*2cb0*/  SHF.L.U64.HI R103, R107.reuse, R102, c[0x0][0x23c] ;  /* 0x00008f006b677619 */ /* 0x040fe20000010266 */
[----:B------:R-:W-:Y:S01]  /*2cc0*/  IMAD.SHL.U32 R107, R107, 0x20, RZ ;  /* 0x000000206b6b7824 */ /* 0x000fe200078e00ff */
[----:B------:R-:W-:Y:S01]  /*2cd0*/  ISETP.GT.AND P0, PT, R0, RZ, PT ;  /* 0x000000ff0000720c */ /* 0x000fe20003f04270 */
[----:B------:R-:W-:Y:S01]  /*2ce0*/  IMAD.IADD R3, R3, 0x1, R4 ;  /* 0x0000000103037824 */ /* 0x000fe200078e0204 */
[----:B------:R-:W-:Y:S01]  /*2cf0*/  ISETP.GE.AND P2, PT, R134, c[0x0][0x1d4], PT ;  /* 0x0000750086007a0c */ /* 0x000fe20003f46270 */
[----:B------:R-:W-:Y:S01]  /*2d00*/  IMAD R0, R7, c[0x0][0x248], RZ ;  /* 0x0000920007007a24 */ /* 0x000fe200078e02ff */
[----:B------:R-:W-:Y:S01]  /*2d10*/  ISETP.GE.AND P6, PT, R138, c[0x0][0x1d4], PT ;  /* 0x000075008a007a0c */ /* 0x000fe20003fc6270 */
[----:B------:R-:W-:Y:S01]  /*2d20*/  IMAD.WIDE.U32 R2, R19, c[0x0][0x240], R2 ;  /* 0x0000900013027a25 */ /* 0x000fe200078e0002 */
[----:B------:R-:W-:-:S02]  /*2d30*/  ISETP.GE.AND P5, PT, R201, c[0x0][0x1d4], PT ;  /* 0x00007500c9007a0c */ /* 0x000fc40003fa6270 */
[----:B------:R-:W-:Y:S01]  /*2d40*/  ISETP.GE.AND P4, PT, R200, c[0x0][0x1d4], PT ;  /* 0x00007500c8007a0c */ /* 0x000fe20003f86270 */
[----:B------:R-:W-:Y:S01]  /*2d50*/  IMAD R3, R19, c[0x0][0x244], R3 ;  /* 0x0000910013037a24 */ /* 0x000fe200078e0203 */
[----:B------:R-:W-:Y:S01]  /*2d60*/  LOP3.LUT R214, R214, 0xfffffffe, RZ, 0xc0, !PT ;  /* 0xfffffffed6d67812 */ /* 0x000fe200078ec0ff */
[C---:B------:R-:W-:Y:S02]  /*2d70*/  IMAD R4, R6.reuse, c[0x0][0x24c], R0 ;  /* 0x0000930006047a24 */ /* 0x040fe400078e0200 */
[----:B------:R-:W-:Y:S01]  /*2d80*/  IMAD.WIDE.U32 R62, R6, c[0x0][0x248], R2 ;  /* 0x00009200063e7a25 */ /* 0x000fe200078e0002 */
[----:B------:R-:W-:Y:S02]  /*2d90*/  @P0 SHF.R.S32.HI R2, RZ, 0x1f, R45 ;  /* 0x0000001fff020819 */ /* 0x000fe4000001142d */
[----:B------:R-:W-:Y:S01]  /*2da0*/  @P2 LOP3.LUT R214, R214, 0x1, RZ, 0xfc, !PT ;  /* 0x00000001d6d62812 */ /* 0x000fe200078efcff */
[----:B------:R-:W-:Y:S02]  /*2db0*/  @P0 IMAD R0, R103, R45, RZ ;  /* 0x0000002d67000224 */ /* 0x000fe400078e02ff */
[----:B------:R-:W-:-:S02]  /*2dc0*/  IMAD.IADD R61, R63, 0x1, R4 ;  /* 0x000000013f3d7824 */ /* 0x000fc400078e0204 */
[----:B------:R-:W-:Y:S02]  /*2dd0*/  @P0 IMAD.MOV.U32 R60, RZ, RZ, R62 ;  /* 0x000000ffff3c0224 */ /* 0x000fe400078e003e */
[-C--:B------:R-:W-:Y:S02]  /*2de0*/  @P0 IMAD R0, R2, R107.reuse, R0 ;  /* 0x0000006b02000224 */ /* 0x080fe400078e0200 */
[----:B------:R-:W-:-:S04]  /*2df0*/  @P0 IMAD.WIDE.U32 R4, R45, R107, R60 ;  /* 0x0000006b2d040225 */ /* 0x000fc800078e003c */
[----:B------:R-:W-:Y:S01]  /*2e00*/  @P0 IMAD.IADD R0, R5, 0x1, R0 ;  /* 0x0000000105000824 */ /* 0x000fe200078e0200 */
[----:B------:R-:W-:-:S04]  /*2e10*/  @P0 LEA R2, P1, R4, c[0x0][0x220], 0x1 ;  /* 0x0000880004020a11 */ /* 0x000fc800078208ff */
[----:B------:R-:W-:-:S05]  /*2e20*/  @P0 LEA.HI.X R3, R4, c[0x0][0x224], R0, 0x1, P1 ;  /* 0x0000890004030a11 */ /* 0x000fca00008f0c00 */
[----:B------:R-:W-:Y:S01]  /*2e30*/  @!PT LDS RZ, [RZ] ;  /* 0x00000000fffff984 */ /* 0x000fe20000000800 */
[----:B------:R-:W-:Y:S01]  /*2e40*/  @!PT LDS RZ, [RZ] ;  /* 0x00000000fffff984 */ /* 0x000fe20000000800 */
[----:B------:R-:W-:Y:S01]  /*2e50*/  @!PT LDS RZ, [RZ] ;  /* 0x00000000fffff984 */ /* 0x000fe20000000800 */
[----:B------:R1:W-:Y:S04]  /*2e60*/  @P0 LDGSTS.E.BYPASS.LTC128B.128 [R195+0xc080], [R2.64], !P2 ;  /* 0x0c08000002c30fae */ /* 0x0003e8000d101d48 */
[----:B------:R1:W-:Y:S04]  /*2e70*/  @P0 LDGSTS.E.BYPASS.LTC128B.128 [R195+0xd080], [R2.64+0x80], !P6 ;  /* 0x0d08008002c30fae */ /* 0x0003e8000f101d48 */
[----:B------:R1:W-:Y:S04]  /*2e80*/  @P0 LDGSTS.E.BYPASS.LTC128B.128 [R195+0xe080], [R2.64+0x100], !P5 ;  /* 0x0e08010002c30fae */ /* 0x0003e8000e901d48 */
[----:B------:R1:W-:Y:S01]  /*2e90*/  @P0 LDGSTS.E.BYPASS.LTC128B.128 [R195+0xf080], [R2.64+0x180], !P4 ;  /* 0x0f08018002c30fae */ /* 0x0003e2000e101d48 */
[----:B------:R-:W-:-:S02]  /*2ea0*/  ISETP.NE.U32.AND P0, PT, RZ, c[0x0][0x340], PT ;  /* 0x0000d000ff007a0c */ /* 0x000fc40003f05070 */
[----:B------:R-:W-:Y:S01]  /*2eb0*/  ISETP.GE.AND P1, PT, R134, c[0x0][0x27c], PT ;  /* 0x00009f0086007a0c */ /* 0x000fe20003f26270 */
[----:B------:R-:W-:Y:S01]  /*2ec0*/  IMAD.MOV.U32 R100, RZ, RZ, c[0x0][0x27c] ;  /* 0x00009f00ff647624 */ /* 0x000fe200078e00ff */
[----:B------:R-:W-:Y:S01]  /*2ed0*/  ISETP.NE.AND.EX P0, PT, RZ, c[0x0][0x344], PT, P0 ;  /* 0x0000d100ff007a0c */ /* 0x000fe20003f05300 */
[----:B------:R-:W0:-:S12]  /*2ee0*/  LDGDEPBAR ;  /* 0x00000000000079af */ /* 0x000e180000000000 */
[----:B-1----:R-:W-:-:S06]  /*2ef0*/  @P0 IMAD.WIDE R2, R235, R15, c[0x0][0x340] ;  /* 0x0000d000eb020625 */ /* 0x002fcc00078e020f */
[----:B------:R-:W2:Y:S01]  /*2f00*/  @P0 LDG.E R2, [R2.64] ;  /* 0x0000000802020981 */ /* 0x000ea2000c1e1900 */
[----:B------:R-:W-:Y:S01]  /*2f10*/  LOP3.LUT R214, R214, 0xfffffffd, RZ, 0xc0, !PT ;  /* 0xfffffffdd6d67812 */ /* 0x000fe200078ec0ff */
[----:B------:R-:W-:Y:S01]  /*2f20*/  WARPSYNC 0xffffffff ;  /* 0xffffffff00007948 */ /* 0x000fe20003800000 */
[----:B-----5:R-:W-:Y:S01]  /*2f30*/  SHF.R.S32.HI R18, RZ, 0x1f, R99 ;  /* 0x0000001fff127819 */ /* 0x020fe20000011463 */
[----:B------:R-:W-:Y:S01]  /*2f40*/  IMAD.SHL.U32 R100, R100, 0x2, RZ ;  /* 0x0000000264647824 */ /* 0x000fe200078e00ff */
[----:B------:R-:W-:Y:S02]  /*2f50*/  @P1 LOP3.LUT R214, R214, 0x2, RZ, 0xfc, !PT ;  /* 0x00000002d6d61812 */ /* 0x000fe400078efcff */
[----:B--2---:R-:W-:Y:S01]  /*2f60*/  @P0 SHF.R.S32.HI R3, RZ, 0x1f, R2 ;  /* 0x0000001fff030819 */ /* 0x004fe20000011402 */
[----:B------:R-:W-:Y:S02]  /*2f70*/  @!P0 IMAD.MOV.U32 R2, RZ, RZ, R235 ;  /* 0x000000ffff028224 */ /* 0x000fe400078e00eb */
[----:B------:R-:W-:-:S02]  /*2f80*/  @!P0 IMAD.MOV.U32 R3, RZ, RZ, R8 ;  /* 0x000000ffff038224 */ /* 0x000fc400078e0008 */
[----:B------:R-:W-:Y:S01]  /*2f90*/  IMAD.WIDE.U32 R4, R19, c[0x0][0x260], R134 ;  /* 0x0000980013047a25 */ /* 0x000fe200078e0086 */
[----:B------:R-:W-:Y:S01]  /*2fa0*/  ISETP.GE.AND P0, PT, R138, c[0x0][0x27c], PT ;  /* 0x00009f008a007a0c */ /* 0x000fe20003f06270 */
[----:B------:R-:W-:Y:S01]  /*2fb0*/  BAR.SYNC.DEFER_BLOCKING 0x0 ;  /* 0x0000000000007b1d */ /* 0x000fe20000010000 */
[----:B------:R-:W-:Y:S01]  /*2fc0*/  SEL R8, RZ, c[0x0][0x27c], !P1 ;  /* 0x00009f00ff087a07 */ /* 0x000fe20004800000 */
[----:B------:R-:W-:Y:S01]  /*2fd0*/  IMAD R0, R7, c[0x0][0x268], RZ ;  /* 0x00009a0007007a24 */ /* 0x000fe200078e02ff */
[----:B------:R-:W-:Y:S01]  /*2fe0*/  LOP3.LUT R214, R214, 0xfffffffb, RZ, 0xc0, !PT ;  /* 0xfffffffbd6d67812 */ /* 0x000fe200078ec0ff */
[----:B------:R-:W-:Y:S01]  /*2ff0*/  IMAD R5, R19, c[0x0][0x264], R5 ;  /* 0x0000990013057a24 */ /* 0x000fe200078e0205 */
[----:B------:R-:W-:Y:S01]  /*3000*/  SHF.R.U32.HI R21, RZ, 0x3, R230 ;  /* 0x00000003ff157819 */ /* 0x000fe200000116e6 */
[C---:B------:R-:W-:Y:S01]  /*3010*/  IMAD R20, R6.reuse, c[0x0][0x26c], R0 ;  /* 0x00009b0006147a24 */ /* 0x040fe200078e0200 */
[----:B------:R-:W-:Y:S01]  /*3020*/  MOV R108, c[0x0][0x27c] ;  /* 0x00009f00006c7a02 */ /* 0x000fe20000000f00 */
[----:B------:R-:W-:Y:S01]  /*3030*/  IMAD R0, R9, c[0x0][0x290], RZ ;  /* 0x0000a40009007a24 */ /* 0x000fe200078e02ff */
[----:B------:R-:W-:Y:S01]  /*3040*/  MOV R106, c[0x0][0x280] ;  /* 0x0000a000006a7a02 */ /* 0x000fe20000000f00 */
[----:B------:R-:W-:Y:S01]  /*3050*/  IMAD.WIDE.U32 R78, R6, c[0x0][0x268], R4 ;  /* 0x00009a00064e7a25 */ /* 0x000fe200078e0004 */
[----:B------:R-:W-:Y:S01]  /*3060*/  ULDC.U8 UR5, c[0x0][0x298] ;  /* 0x0000a60000057ab9 */ /* 0x000fe20000000000 */
[----:B------:R-:W-:-:S02]  /*3070*/  @P0 LOP3.LUT R214, R214, 0x4, RZ, 0xfc, !PT ;  /* 0x00000004d6d60812 */ /* 0x000fc400078efcff */
[----:B------:R-:W-:Y:S01]  /*3080*/  IMAD R9, R9, c[0x0][0x280], RZ ;  /* 0x0000a00009097a24 */ /* 0x000fe200078e02ff */
[----:B------:R-:W-:Y:S01]  /*3090*/  IADD3 R92, R79, R20, RZ ;  /* 0x000000144f5c7210 */ /* 0x000fe20007ffe0ff */
[----:B------:R-:W-:Y:S01]  /*30a0*/  IMAD.WIDE.U32 R4, R212, c[0x0][0x290], R134 ;  /* 0x0000a400d4047a25 */ /* 0x000fe200078e0086 */
[----:B------:R-:W-:-:S03]  /*30b0*/  LOP3.LUT R214, R214, 0xffffffef, RZ, 0xc0, !PT ;  /* 0xffffffefd6d67812 */ /* 0x000fc600078ec0ff */
[----:B------:R-:W-:Y:S01]  /*30c0*/  IMAD R0, R212, c[0x0][0x294], R0 ;  /* 0x0000a500d4007a24 */ /* 0x000fe200078e0200 */
[----:B------:R-:W-:Y:S01]  /*30d0*/  MOV R10, R4 ;  /* 0x00000004000a7202 */ /* 0x000fe20000000f00 */
[----:B------:R-:W-:Y:S01]  /*30e0*/  IMAD.IADD R96, R12, 0x1, R14 ;  /* 0x000000010c607824 */ /* 0x000fe200078e020e */
[----:B------:R-:W-:Y:S01]  /*30f0*/  LOP3.LUT R214, R214, 0xfffffff7, RZ, 0xc0, !PT ;  /* 0xfffffff7d6d67812 */ /* 0x000fe200078ec0ff */
[----:B------:R-:W-:-:S04]  /*3100*/  IMAD.WIDE.U32 R6, R212, c[0x0][0x280], R134 ;  /* 0x0000a000d4067a25 */ /* 0x000fc800078e0086 */
[C---:B------:R-:W-:Y:S02]  /*3110*/  IMAD R14, R212.reuse, c[0x0][0x284], R9 ;  /* 0x0000a100d40e7a24 */ /* 0x040fe400078e0209 */
[----:B------:R-:W-:Y:S01]  /*3120*/  IMAD.IADD R11, R5, 0x1, R0 ;  /* 0x00000001050b7824 */ /* 0x000fe200078e0200 */
[----:B------:R-:W-:Y:S01]  /*3130*/  SEL R5, RZ, c[0x0][0x27c], !P0 ;  /* 0x00009f00ff057a07 */ /* 0x000fe20004000000 */
[----:B------:R-:W-:Y:S01]  /*3140*/  IMAD.WIDE.U32 R12, R212, c[0x0][0x290], R156 ;  /* 0x0000a400d40c7a25 */ /* 0x000fe200078e009c */
[----:B------:R-:W-:Y:S02]  /*3150*/  IADD3 R9, R7, R14, RZ ;  /* 0x0000000e07097210 */ /* 0x000fe40007ffe0ff */
[----:B------:R-:W-:Y:S01]  /*3160*/  ISETP.GE.AND P0, PT, R108, 0x1, PT ;  /* 0x000000016c00780c */ /* 0x000fe20003f06270 */
[----:B------:R-:W-:Y:S02]  /*3170*/  IMAD.IADD R15, R134, 0x1, R8 ;  /* 0x00000001860f7824 */ /* 0x000fe400078e0208 */
[----:B------:R-:W-:-:S02]  /*3180*/  IMAD.IADD R7, R0, 0x1, R13 ;  /* 0x0000000100077824 */ /* 0x000fc400078e020d */
[----:B------:R-:W-:Y:S01]  /*3190*/  IMAD.IADD R13, R138, 0x1, R5 ;  /* 0x000000018a0d7824 */ /* 0x000fe200078e0205 */
[----:B------:R-:W-:Y:S01]  /*31a0*/  SHF.R.S32.HI R0, RZ, 0x1f, R15 ;  /* 0x0000001fff007819 */ /* 0x000fe2000001140f */
[----:B------:R-:W-:Y:S01]  /*31b0*/  IMAD.MOV.U32 R8, RZ, RZ, R6 ;  /* 0x000000ffff087224 */ /* 0x000fe200078e0006 */
[----:B------:R-:W-:Y:S01]  /*31c0*/  MOV R6, R12 ;  /* 0x0000000c00067202 */ /* 0x000fe20000000f00 */
[----:B------:R-:W-:Y:S01]  /*31d0*/  IMAD.WIDE.U32 R4, R212, c[0x0][0x280], R156 ;  /* 0x0000a000d4047a25 */ /* 0x000fe200078e009c */
[----:B------:R-:W-:Y:S02]  /*31e0*/  SHF.R.S32.HI R16, RZ, 0x1f, R13 ;  /* 0x0000001fff107819 */ /* 0x000fe4000001140d */
[CC--:B------:R-:W-:Y:S01]  /*31f0*/  LEA.HI R12, R0.reuse, R15.reuse, RZ, 0x3 ;  /* 0x0000000f000c7211 */ /* 0x0c0fe200078f18ff */
[----:B------:R-:W-:Y:S01]  /*3200*/  IMAD.MOV.U32 R109, RZ, RZ, c[0x0][0x2b8] ;  /* 0x0000ae00ff6d7624 */ /* 0x000fe200078e00ff */
[----:B------:R-:W-:Y:S01]  /*3210*/  LEA.HI R15, R0, R15, RZ, 0x6 ;  /* 0x0000000f000f7211 */ /* 0x000fe200078f30ff */
[----:B------:R-:W-:Y:S01]  /*3220*/  IMAD.IADD R5, R14, 0x1, R5 ;  /* 0x000000010e057824 */ /* 0x000fe200078e0205 */
[CC--:B------:R-:W-:Y:S01]  /*3230*/  LEA.HI R0, R16.reuse, R13.reuse, RZ, 0x3 ;  /* 0x0000000d10007211 */ /* 0x0c0fe200078f18ff */
[----:B------:R-:W-:Y:S01]  /*3240*/  IMAD R3, R3, c[0x0][0x2b0], RZ ;  /* 0x0000ac0003037a24 */ /* 0x000fe200078e02ff */
[----:B------:R-:W-:Y:S01]  /*3250*/  LEA.HI R13, R16, R13, RZ, 0x6 ;  /* 0x0000000d100d7211 */ /* 0x000fe200078f30ff */
[----:B------:R-:W-:Y:S01]  /*3260*/  IMAD.SHL.U32 R15, R15, 0x20, RZ ;  /* 0x000000200f0f7824 */ /* 0x000fe200078e00ff */
[----:B------:R-:W-:Y:S01]  /*3270*/  LOP3.LUT R14, R230, 0x38, R0, 0xf8, !PT ;  /* 0x00000038e60e7812 */ /* 0x000fe200078ef800 */
[----:B------:R-:W-:Y:S01]  /*3280*/  IMAD.WIDE.U32 R76, R2, c[0x0][0x2b0], RZ ;  /* 0x0000ac00024c7a25 */ /* 0x000fe200078e00ff */
[----:B------:R-:W-:-:S02]  /*3290*/  SHF.L.U32 R13, R13, 0x5, RZ ;  /* 0x000000050d0d7819 */ /* 0x000fc400000006ff */
[----:B------:R-:W-:Y:S01]  /*32a0*/  LOP3.LUT R17, R15, 0x7ffff800, RZ, 0xc0, !PT ;  /* 0x7ffff8000f117812 */ /* 0x000fe200078ec0ff */
[----:B------:R-:W-:Y:S01]  /*32b0*/  IMAD.MOV.U32 R105, RZ, RZ, c[0x0][0x290] ;  /* 0x0000a400ff697624 */ /* 0x000fe200078e00ff */
[----:B------:R-:W-:Y:S01]  /*32c0*/  ISETP.NE.AND P1, PT, R109, 0x1, PT ;  /* 0x000000016d00780c */ /* 0x000fe20003f25270 */
[----:B------:R-:W-:Y:S01]  /*32d0*/  IMAD.WIDE.U32 R66, R99, c[0x0][0x290], R6 ;  /* 0x0000a40063427a25 */ /* 0x000fe200078e0006 */
[----:B------:R-:W-:Y:S02]  /*32e0*/  LOP3.LUT R15, R13, 0x7ffff800, RZ, 0xc0, !PT ;  /* 0x7ffff8000d0f7812 */ /* 0x000fe400078ec0ff */
[----:B------:R-:W-:Y:S01]  /*32f0*/  LOP3.LUT R13, R14, R21, RZ, 0x3c, !PT ;  /* 0x000000150e0d7212 */ /* 0x000fe200078e3cff */
[----:B------:R-:W-:Y:S01]  /*3300*/  IMAD.WIDE.U32 R64, R99, c[0x0][0x280], R4 ;  /* 0x0000a00063407a25 */ /* 0x000fe200078e0004 */
[----:B------:R-:W-:Y:S02]  /*3310*/  LOP3.LUT R16, R230, 0x38, R12, 0xf8, !PT ;  /* 0x00000038e6107812 */ /* 0x000fe400078ef80c */
[----:B------:R-:W-:Y:S01]  /*3320*/  IADD3 R15, R13, R15, R231 ;  /* 0x0000000f0d0f7210 */ /* 0x000fe20007ffe0e7 */
[----:B------:R-:W-:Y:S01]  /*3330*/  IMAD R13, R2, c[0x0][0x2b4], R3 ;  /* 0x0000ad00020d7a24 */ /* 0x000fe200078e0203 */
[----:B------:R-:W-:Y:S01]  /*3340*/  LOP3.LUT R16, R16, R21, RZ, 0x3c, !PT ;  /* 0x0000001510107212 */ /* 0x000fe200078e3cff */
[----:B------:R-:W-:Y:S01]  /*3350*/  IMAD R3, R18, c[0x0][0x290], RZ ;  /* 0x0000a40012037a24 */ /* 0x000fe200078e02ff */
[----:B------:R-:W-:Y:S01]  /*3360*/  LOP3.LUT R57, R12, 0xfffffff8, RZ, 0xc0, !PT ;  /* 0xfffffff80c397812 */ /* 0x000fe200078ec0ff */
[----:B------:R-:W-:Y:S01]  /*3370*/  IMAD R2, R18, c[0x0][0x280], RZ ;  /* 0x0000a00012027a24 */ /* 0x000fe200078e02ff */
[----:B------:R-:W-:Y:S01]  /*3380*/  IADD3 R14, R16, R17, R231 ;  /* 0x00000011100e7210 */ /* 0x000fe20007ffe0e7 */
[C---:B------:R-:W-:Y:S01]  /*3390*/  IMAD R3, R99.reuse, c[0x0][0x294], R3 ;  /* 0x0000a50063037a24 */ /* 0x040fe200078e0203 */
[----:B------:R-:W-:Y:S01]  /*33a0*/  LOP3.LUT R56, R0, 0xfffffff8, RZ, 0xc0, !PT ;  /* 0xfffffff800387812 */ /* 0x000fe200078ec0ff */
[----:B------:R-:W-:Y:S01]  /*33b0*/  IMAD R2, R99, c[0x0][0x284], R2 ;  /* 0x0000a10063027a24 */ /* 0x000fe200078e0202 */
[----:B------:R-:W-:Y:S01]  /*33c0*/  @P1 LOP3.LUT R214, R214, 0x8, RZ, 0xfc, !PT ;  /* 0x00000008d6d61812 */ /* 0x000fe200078efcff */
[----:B------:R-:W-:Y:S01]  /*33d0*/  IMAD.WIDE.U32 R74, R19, c[0x0][0x210], RZ ;  /* 0x00008400134a7a25 */ /* 0x000fe200078e00ff */
[----:B------:R-:W-:-:S02]  /*33e0*/  SHF.L.U64.HI R101, R105, R102, c[0x0][0x294] ;  /* 0x0000a50069657619 */ /* 0x000fc40000010266 */
[C---:B------:R-:W-:Y:S01]  /*33f0*/  SHF.L.U64.HI R102, R106.reuse, R102, c[0x0][0x284] ;  /* 0x0000a1006a667619 */ /* 0x040fe20000010266 */
[----:B------:R-:W-:Y:S01]  /*3400*/  IMAD.WIDE.U32 R72, R19, c[0x0][0x1e8], RZ ;  /* 0x00007a0013487a25 */ /* 0x000fe200078e00ff */
[----:B------:R-:W-:Y:S02]  /*3410*/  SHF.L.U32 R106, R106, 0x5, RZ ;  /* 0x000000056a6a7819 */ /* 0x000fe400000006ff */
[----:B------:R-:W-:Y:S01]  /*3420*/  SHF.R.S32.HI R90, RZ, 0x3, R12 ;  /* 0x00000003ff5a7819 */ /* 0x000fe2000001140c */
[----:B------:R-:W-:Y:S01]  /*3430*/  IMAD.WIDE.U32 R70, R99, c[0x0][0x290], R10 ;  /* 0x0000a40063467a25 */ /* 0x000fe200078e000a */
[----:B------:R-:W-:Y:S02]  /*3440*/  SHF.R.S32.HI R89, RZ, 0x3, R0 ;  /* 0x00000003ff597819 */ /* 0x000fe40000011400 */
[----:B------:R-:W-:Y:S01]  /*3450*/  IADD3 R86, R3, R67, RZ ;  /* 0x0000004303567210 */ /* 0x000fe20007ffe0ff */
[----:B------:R-:W-:Y:S01]  /*3460*/  IMAD.WIDE.U32 R68, R99, c[0x0][0x280], R8 ;  /* 0x0000a00063447a25 */ /* 0x000fe200078e0008 */
[----:B------:R-:W-:-:S02]  /*3470*/  IADD3 R83, R2, R65, RZ ;  /* 0x0000004102537210 */ /* 0x000fc40007ffe0ff */
[----:B------:R-:W-:Y:S01]  /*3480*/  SHF.R.S32.HI R85, RZ, 0x1f, R57 ;  /* 0x0000001fff557819 */ /* 0x000fe20000011439 */
[----:B------:R-:W-:Y:S01]  /*3490*/  IMAD.SHL.U32 R105, R105, 0x20, RZ ;  /* 0x0000002069697824 */ /* 0x000fe200078e00ff */
[----:B------:R-:W-:Y:S01]  /*34a0*/  SHF.R.S32.HI R84, RZ, 0x1f, R56 ;  /* 0x0000001fff547819 */ /* 0x000fe20000011438 */
[----:B------:R-:W-:Y:S01]  /*34b0*/  IMAD R94, R19, c[0x0][0x214], R75 ;  /* 0x00008500135e7a24 */ /* 0x000fe200078e024b */
[----:B------:R-:W-:Y:S01]  /*34c0*/  SHF.L.U32 R80, R15, 0x1, RZ ;  /* 0x000000010f507819 */ /* 0x000fe200000006ff */
[----:B------:R-:W-:Y:S01]  /*34d0*/  IMAD R93, R19, c[0x0][0x1ec], R73 ;  /* 0x00007b00135d7a24 */ /* 0x000fe200078e0249 */
[----:B------:R-:W-:Y:S01]  /*34e0*/  @P0 LOP3.LUT R214, R214, 0x10, RZ, 0xfc, !PT ;  /* 0x00000010d6d60812 */ /* 0x000fe200078efcff */
[----:B------:R-:W-:Y:S02]  /*34f0*/  IMAD.IADD R91, R77, 0x1, R13 ;  /* 0x000000014d5b7824 */ /* 0x000fe400078e020d */
[----:B------:R-:W-:Y:S02]  /*3500*/  IMAD.IADD R88, R71, 0x1, R3 ;  /* 0x0000000147587824 */ /* 0x000fe400078e0203 */
[----:B------:R-:W-:-:S02]  /*3510*/  IMAD.IADD R87, R69, 0x1, R2 ;  /* 0x0000000145577824 */ /* 0x000fc400078e0202 */
[----:B------:R-:W-:Y:S02]  /*3520*/  IMAD.SHL.U32 R81, R14, 0x2, RZ ;  /* 0x000000020e517824 */ /* 0x000fe400078e00ff */
.L_x_745:
        /* <DEDUP_REMOVED lines=92> */
.L_x_731:
[----:B------:R-:W-:Y:S05]  /*3af0*/  BSYNC B0 ;  /* 0x0000000000007941 */ /* 0x000fea0003800000 */
.L_x_730:
        /* <DEDUP_REMOVED lines=21> */
[----:B------:R-:W-:Y:S02]  /*3c50*/  PRMT R19, R8, 0x5410, R5 ;  /* 0x0000541008137816 */ /* 0x000fe40000000005 */
[----:B--2---:R-:W-:Y:S01]  /*3c60*/  PRMT R18, R4, 0x5410, R0 ;  /* 0x0000541004127816 */ /* 0x004fe20000000000 */
[----:B------:R-:W-:-:S05]  /*3c70*/  @P0 BRA `(.L_x_734) ;  /* 0x0000039000000947 */ /* 0x000fca0003800000 */
[C---:B----4-:R-:W-:Y:S01]  /*3c80*/  LEA R38, P0, R134.reuse, R41, 0x1 ;  /* 0x0000002986267211 */ /* 0x050fe200078008ff */
[----:B------:R-:W1:Y:S01]  /*3c90*/  LDS.128 R8, [R195+0xc080] ;  /* 0x00c08000c3087984 */ /* 0x000e620000000c00 */
[----:B------:R-:W-:Y:S01]  /*3ca0*/  MOV R4, R2 ;  /* 0x0000000200047202 */ /* 0x000fe20000000f00 */
[----:B------:R-:W-:Y:S01]  /*3cb0*/  IMAD.MOV.U32 R24, RZ, RZ, R22 ;  /* 0x000000ffff187224 */ /* 0x000fe200078e0016 */
[----:B---3--:R-:W-:Y:S02]  /*3cc0*/  LEA.HI.X R39, R134, R43, R135, 0x1, P0 ;  /* 0x0000002b86277211 */ /* 0x008fe400000f0c87 */
[----:B------:R-:W-:Y:S02]  /*3cd0*/  ISETP.GE.AND P0, PT, R156, c[0x0][0x27c], PT ;  /* 0x00009f009c007a0c */ /* 0x000fe40003f06270 */
[----:B------:R-:W-:Y:S02]  /*3ce0*/  MOV R16, R3 ;  /* 0x0000000300107202 */ /* 0x000fe40000000f00 */
[----:B------:R-:W-:Y:S09]  /*3cf0*/  MOV R26, R23 ;  /* 0x00000017001a7202 */ /* 0x000ff20000000f00 */
[--C-:B------:R-:W-:Y:S01]  /*3d00*/  @!P0 SHF.R.U64 R5, R2, 0x10, R3.reuse ;  /* 0x0000001002058819 */ /* 0x100fe20000001203 */
[----:B------:R-:W-:Y:S01]  /*3d10*/  @!P0 HADD2.F32 R4, -RZ, R4.H0_H0 ;  /* 0x20000004ff048230 */ /* 0x000fe20000004100 */
[----:B------:R-:W-:Y:S01]  /*3d20*/  @!P0 SHF.R.U32.HI R17, RZ, 0x10, R3 ;  /* 0x00000010ff118819 */ /* 0x000fe20000011603 */
[----:B------:R-:W-:Y:S01]  /*3d30*/  @!P0 HADD2.F32 R16, -RZ, R16.H0_H0 ;  /* 0x20000010ff108230 */ /* 0x000fe20000004100 */
[--C-:B------:R-:W-:Y:S01]  /*3d40*/  @!P0 SHF.R.U64 R25, R22, 0x10, R23.reuse ;  /* 0x0000001016198819 */ /* 0x100fe20000001217 */
[----:B------:R-:W-:Y:S01]  /*3d50*/  @!P0 HADD2.F32 R22, -RZ, R24.H0_H0 ;  /* 0x20000018ff168230 */ /* 0x000fe20000004100 */
[----:B------:R-:W-:Y:S01]  /*3d60*/  @!P0 SHF.R.U32.HI R27, RZ, 0x10, R23 ;  /* 0x00000010ff1b8819 */ /* 0x000fe20000011617 */
[----:B------:R-:W-:Y:S02]  /*3d70*/  @!P0 HADD2.F32 R5, -RZ, R5.H0_H0 ;  /* 0x20000005ff058230 */ /* 0x000fe40000004100 */
[----:B------:R-:W-:Y:S01]  /*3d80*/  @!P0 HADD2.F32 R17, -RZ, R17.H0_H0 ;  /* 0x20000011ff118230 */ /* 0x000fe20000004100 */
[----:B-1----:R-:W-:Y:S02]  /*3d90*/  @!P0 MOV R0, R8 ;  /* 0x0000000800008202 */ /* 0x002fe40000000f00 */
[----:B------:R-:W-:Y:S03]  /*3da0*/  @!P0 MOV R3, R9 ;  /* 0x0000000900038202 */ /* 0x000fe60000000f00 */
[--C-:B------:R-:W-:Y:S02]  /*3db0*/  @!P0 HADD2.F32 R21, -RZ, R0.reuse.H1_H1 ;  /* 0x30000000ff158230 */ /* 0x100fe40000004100 */
[----:B------:R-:W-:Y:S02]  /*3dc0*/  @!P0 HADD2.F32 R2, -RZ, R0.H0_H0 ;  /* 0x20000000ff028230 */ /* 0x000fe40000004100 */
[--C-:B------:R-:W-:Y:S01]  /*3dd0*/  @!P0 HADD2.F32 R23, -RZ, R3.reuse.H1_H1 ;  /* 0x30000003ff178230 */ /* 0x100fe20000004100 */
[-C--:B------:R-:W-:Y:S01]  /*3de0*/  @!P0 FMUL.FTZ R24, R21, R4.reuse ;  /* 0x0000000415188220 */ /* 0x080fe20000410000 */
[----:B------:R-:W-:Y:S01]  /*3df0*/  @!P0 HADD2.F32 R3, -RZ, R3.H0_H0 ;  /* 0x20000003ff038230 */ /* 0x000fe20000004100 */
[C---:B------:R-:W-:Y:S02]  /*3e00*/  @!P0 FMUL.FTZ R0, R2.reuse, R4 ;  /* 0x0000000402008220 */ /* 0x040fe40000410000 */
[----:B------:R-:W-:Y:S01]  /*3e10*/  @!P0 FFMA.FTZ R42, R2, R22, -R24 ;  /* 0x00000016022a8223 */ /* 0x000fe20000010818 */
[----:B------:R-:W-:Y:S01]  /*3e20*/  @!P0 HADD2.F32 R24, -RZ, R25.H0_H0 ;  /* 0x20000019ff188230 */ /* 0x000fe20000004100 */
[-C--:B------:R-:W-:Y:S02]  /*3e30*/  @!P0 FMUL.FTZ R25, R23, R5.reuse ;  /* 0x0000000517198220 */ /* 0x080fe40000410000 */
[----:B------:R-:W-:Y:S02]  /*3e40*/  @!P0 IMAD.MOV.U32 R4, RZ, RZ, R10 ;  /* 0x000000ffff048224 */ /* 0x000fe400078e000a */
[C---:B------:R-:W-:Y:S02]  /*3e50*/  @!P0 FMUL.FTZ R2, R3.reuse, R5 ;  /* 0x0000000503028220 */ /* 0x040fe40000410000 */
[----:B------:R-:W-:Y:S01]  /*3e60*/  @!P0 FFMA.FTZ R40, R3, R24, -R25 ;  /* 0x0000001803288223 */ /* 0x000fe20000010819 */
[----:B------:R-:W-:Y:S01]  /*3e70*/  @!P0 MOV R3, R11 ;  /* 0x0000000b00038202 */ /* 0x000fe20000000f00 */
[----:B------:R-:W-:Y:S01]  /*3e80*/  @!P0 FFMA.FTZ R0, R21, R22, R0 ;  /* 0x0000001615008223 */ /* 0x000fe20000010000 */
[--C-:B------:R-:W-:Y:S01]  /*3e90*/  @!P0 HADD2.F32 R21, -RZ, R4.reuse.H1_H1 ;  /* 0x30000004ff158230 */ /* 0x100fe20000004100 */
[----:B------:R-:W-:Y:S01]  /*3ea0*/  @!P0 FFMA.FTZ R2, R23, R24, R2 ;  /* 0x0000001817028223 */ /* 0x000fe20000010002 */
[----:B------:R-:W-:Y:S02]  /*3eb0*/  @!P0 HADD2.F32 R4, -RZ, R4.H0_H0 ;  /* 0x20000004ff048230 */ /* 0x000fe40000004100 */
[--C-:B------:R-:W-:Y:S01]  /*3ec0*/  @!P0 HADD2.F32 R5, -RZ, R3.reuse.H0_H0 ;  /* 0x20000003ff058230 */ /* 0x100fe20000004100 */
[----:B------:R-:W-:Y:S01]  /*3ed0*/  @!P0 FMUL.FTZ R37, R21, R16 ;  /* 0x0000001015258220 */ /* 0x000fe20000410000 */
[----:B------:R-:W-:Y:S01]  /*3ee0*/  @!P0 HADD2.F32 R22, -RZ, R26.H0_H0 ;  /* 0x2000001aff168230 */ /* 0x000fe20000004100 */
[----:B------:R-:W-:Y:S01]  /*3ef0*/  @!P0 F2FP.PACK_AB R2, R2, R40 ;  /* 0x000000280202823e */ /* 0x000fe200000000ff */
[----:B------:R-:W-:Y:S01]  /*3f00*/  @!P0 HADD2.F32 R25, -RZ, R3.H1_H1 ;  /* 0x30000003ff198230 */ /* 0x000fe20000004100 */
[C---:B------:R-:W-:Y:S01]  /*3f10*/  @!P0 FMUL.FTZ R3, R4.reuse, R16 ;  /* 0x0000001004038220 */ /* 0x040fe20000410000 */
[----:B------:R-:W-:Y:S01]  /*3f20*/  @!P0 HADD2.F32 R26, -RZ, R27.H0_H0 ;  /* 0x2000001bff1a8230 */ /* 0x000fe20000004100 */
[-C--:B------:R-:W-:Y:S02]  /*3f30*/  @!P0 FFMA.FTZ R37, R4, R22.reuse, -R37 ;  /* 0x0000001604258223 */ /* 0x080fe40000010825 */
[-C--:B------:R-:W-:Y:S02]  /*3f40*/  @!P0 FMUL.FTZ R4, R5, R17.reuse ;  /* 0x0000001105048220 */ /* 0x080fe40000410000 */
        /* <DEDUP_REMOVED lines=12> */
.L_x_734:
[----:B------:R-:W-:Y:S05]  /*4010*/  BSYNC B0 ;  /* 0x0000000000007941 */ /* 0x000fea0003800000 */
.L_x_733:
        /* <DEDUP_REMOVED lines=36> */
[--C-:B------:R-:W-:Y:S02]  /*4260*/  @!P0 HADD2.F32 R18, -RZ, R5.reuse.H1_H1 ;  /* 0x30000005ff128230 */ /* 0x100fe40000004100 */
        /* <DEDUP_REMOVED lines=21> */
.L_x_736:
[----:B------:R-:W-:Y:S05]  /*43c0*/  BSYNC B0 ;  /* 0x0000000000007941 */ /* 0x000fea0003800000 */
.L_x_735:
        /* <DEDUP_REMOVED lines=43> */
[C---:B------:R-:W-:Y:S01]  /*4680*/  @!P0 FMUL.FTZ R3, R6.reuse, R3 ;  /* 0x0000000306038220 */ /* 0x040fe20000410000 */
[----:B------:R-:W-:Y:S01]  /*4690*/  @!P0 HADD2.F32 R19, -RZ, R21.H0_H0 ;  /* 0x20000015ff138230 */ /* 0x000fe20000004100 */
        /* <DEDUP_REMOVED lines=13> */
.L_x_738:
[----:B------:R-:W-:Y:S05]  /*4770*/  BSYNC B0 ;  /* 0x0000000000007941 */ /* 0x000fea0003800000 */
.L_x_737:
        /* <DEDUP_REMOVED lines=16> */
[----:B------:R-:W-:Y:S02]  /*4880*/  @!P0 HADD2.F32 R15, -RZ, R36.H1_H1 ;  /* 0x30000024ff0f8230 */ /* 0x000fe40000004100 */
        /* <DEDUP_REMOVED lines=41> */
.L_x_729:
        /* <DEDUP_REMOVED lines=31> */
.L_x_740:
[----:B------:R-:W-:Y:S05]  /*4d10*/  BSYNC B0 ;  /* 0x0000000000007941 */ /* 0x000fea0003800000 */
.L_x_739:
        /* <DEDUP_REMOVED lines=18> */
[----:B------:R-:W-:Y:S01]  /*4e40*/  PRMT R20, R2, 0x5410, R0 ;  /* 0x0000541002147816 */ /* 0x000fe20000000000 */
[----:B------:R-:W-:-:S05]  /*4e50*/  @P0 BRA `(.L_x_742) ;  /* 0x000007f000000947 */ /* 0x000fca0003800000 */
[--C-:B------:R-:W-:Y:S01]  /*4e60*/  IMAD.MOV.U32 R9, RZ, RZ, R5.reuse ;  /* 0x000000ffff097224 */ /* 0x100fe200078e0005 */
[----:B------:R-:W-:Y:S01]  /*4e70*/  LOP3.LUT P2, RZ, R214, 0x2, RZ, 0xc0, !PT ;  /* 0x00000002d6ff7812 */ /* 0x000fe2000784c0ff */
[----:B--2---:R-:W1:Y:S01]  /*4e80*/  LDS.128 R16, [R81+0xc080] ;  /* 0x00c0800051107984 */ /* 0x004e620000000c00 */
        /* <DEDUP_REMOVED lines=124> */
.L_x_742:
[----:B------:R-:W-:Y:S05]  /*5650*/  BSYNC B0 ;  /* 0x0000000000007941 */ /* 0x000fea0003800000 */
.L_x_741:
[----:B------:R-:W-:Y:S11]  /*5660*/  ISETP.GE.AND P0, PT, R138, c[0x0][0x1d4], PT ;  /* 0x000075008a007a0c */ /* 0x000ff60003f06270 */
[----:B------:R-:W-:Y:S02]  /*5670*/  @!UPT UIADD3 URZ, URZ, URZ, URZ ;  /* 0x0000003f3f3ff290 */ /* 0x000fe4000fffe03f */
[----:B------:R-:W-:-:S05]  /*5680*/  @P0 BRA `(.L_x_732) ;  /* 0x0000096000000947 */ /* 0x000fca0003800000 */
[----:B------:R-:W-:Y:S01]  /*5690*/  LOP3.LUT P1, RZ, R214, 0x4, RZ, 0xc0, !PT ;  /* 0x00000004d6ff7812 */ /* 0x000fe2000782c0ff */
[----:B-12---:R-:W-:Y:S01]  /*56a0*/  LDS.128 R16, [R80+0xc080] ;  /* 0x00c0800050107984 */ /* 0x006fe20000000c00 */
[----:B----4-:R-:W-:Y:S02]  /*56b0*/  LEA R42, P0, R56, R40, 0x1 ;  /* 0x00000028382a7211 */ /* 0x010fe400078008ff */
[----:B------:R-:W-:Y:S02]  /*56c0*/  SEL R0, R100, R98, !P1 ;  /* 0x0000006264007207 */ /* 0x000fe40004800000 */
[----:B---3--:R-:W-:Y:S02]  /*56d0*/  LEA.HI.X R43, R56, R41, R84, 0x1, P0 ;  /* 0x00000029382b7211 */ /* 0x008fe400000f0c54 */
[----:B------:R-:W-:Y:S02]  /*56e0*/  SHF.R.S32.HI R2, RZ, 0x1f, R0 ;  /* 0x0000001fff027819 */ /* 0x000fe40000011400 */
[----:B------:R-:W-:Y:S02]  /*56f0*/  ISETP.GE.AND P0, PT, R138, c[0x0][0x27c], PT ;  /* 0x00009f008a007a0c */ /* 0x000fe40003f06270 */
[----:B------:R-:W-:Y:S04]  /*5700*/  LEA.HI R0, R2, R0, RZ, 0x4 ;  /* 0x0000000002007211 */ /* 0x000fe800078f20ff */
[----:B------:R-:W-:Y:S04]  /*5710*/  LEA.HI.SX32 R0, R0, R89, 0x1c ;  /* 0x0000005900007211 */ /* 0x000fe800078fe2ff */
[----:B------:R-:W-:Y:S02]  /*5720*/  SHF.R.S32.HI R2, RZ, 0x1f, R0 ;  /* 0x0000001fff027819 */ /* 0x000fe40000011400 */
[----:B------:R-:W-:Y:S01]  /*5730*/  SHF.L.U32 R36, R0, 0x3, RZ ;  /* 0x0000000300247819 */ /* 0x000fe200000006ff */
[----:B------:R-:W-:Y:S01]  /*5740*/  @!P0 HADD2.F32 R9, -RZ, R38.H0_H0 ;  /* 0x20000026ff098230 */ /* 0x000fe20000004100 */
[----:B------:R-:W-:Y:S01]  /*5750*/  LEA.HI R0, R2, R0, RZ, 0x3 ;  /* 0x0000000002007211 */ /* 0x000fe200078f18ff */
[----:B------:R-:W-:Y:S01]  /*5760*/  @!P0 HADD2.F32 R25, -RZ, R39.H0_H0 ;  /* 0x20000027ff198230 */ /* 0x000fe20000004100 */
[----:B------:R-:W-:Y:S02]  /*5770*/  LOP3.LUT R2, R230, 0x38, R36, 0xf8, !PT ;  /* 0x00000038e6027812 */ /* 0x000fe400078ef824 */
[----:B------:R-:W-:Y:S02]  /*5780*/  SHF.L.U32 R0, R0, 0x8, RZ ;  /* 0x0000000800007819 */ /* 0x000fe400000006ff */
[----:B------:R-:W-:Y:S02]  /*5790*/  LOP3.LUT R2, R2, R111, RZ, 0x3c, !PT ;  /* 0x0000006f02027212 */ /* 0x000fe400078e3cff */
[----:B------:R-:W-:Y:S02]  /*57a0*/  LOP3.LUT R0, R0, 0x7ffff800, RZ, 0xc0, !PT ;  /* 0x7ffff80000007812 */ /* 0x000fe400078ec0ff */
[----:B------:R-:W-:Y:S02]  /*57b0*/  @!P0 SHF.R.U64 R3, R12, 0x10, R13 ;  /* 0x000000100c038819 */ /* 0x000fe4000000120d */
[----:B------:R-:W-:Y:S01]  /*57c0*/  IADD3 R0, R2, R0, R231 ;  /* 0x0000000002007210 */ /* 0x000fe20007ffe0e7 */
[----:B------:R-:W-:Y:S01]  /*57d0*/  @!P0 HADD2.F32 R2, -RZ, R20.H0_H0 ;  /* 0x20000014ff028230 */ /* 0x000fe20000004100 */
[----:B------:R-:W-:Y:S01]  /*57e0*/  @!P0 SHF.R.U64 R12, R28, 0x10, R29 ;  /* 0x000000101c0c8819 */ /* 0x000fe2000000121d */
[----:B------:R-:W-:Y:S01]  /*57f0*/  @!P0 HADD2.F32 R5, -RZ, R3.H0_H0 ;  /* 0x20000003ff058230 */ /* 0x000fe20000004100 */
[----:B------:R-:W-:Y:S01]  /*5800*/  @!P0 SHF.R.U64 R11, R14, 0x10, R15 ;  /* 0x000000100e0b8819 */ /* 0x000fe2000000120f */
[----:B------:R-:W-:Y:S01]  /*5810*/  IMAD.SHL.U32 R0, R0, 0x2, RZ ;  /* 0x0000000200007824 */ /* 0x000fe200078e00ff */
[----:B------:R-:W-:Y:S01]  /*5820*/  @!P0 SHF.R.U32.HI R22, RZ, 0x10, R29 ;  /* 0x00000010ff168819 */ /* 0x000fe2000001161d */
[----:B------:R-:W-:Y:S01]  /*5830*/  @!P0 HADD2.F32 R12, -RZ, R12.H0_H0 ;  /* 0x2000000cff0c8230 */ /* 0x000fe20000004100 */
[--C-:B------:R-:W-:Y:S01]  /*5840*/  @!P0 SHF.R.U32.HI R23, RZ, 0x10, R31.reuse ;  /* 0x00000010ff178819 */ /* 0x100fe2000001161f */
[----:B------:R-:W-:Y:S01]  /*5850*/  @!P0 HADD2.F32 R11, -RZ, R11.H0_H0 ;  /* 0x2000000bff0b8230 */ /* 0x000fe20000004100 */
[----:B------:R-:W1:Y:S01]  /*5860*/  LDS.128 R32, [R0+0xc080] ;  /* 0x00c0800000207984 */ /* 0x000e620000000c00 */
[----:B------:R-:W-:Y:S02]  /*5870*/  @!P0 SHF.R.U64 R30, R30, 0x10, R31 ;  /* 0x000000101e1e8819 */ /* 0x000fe4000000121f */
[----:B------:R-:W-:Y:S01]  /*5880*/  @!P0 HADD2.F32 R27, -RZ, R23.H0_H0 ;  /* 0x20000017ff1b8230 */ /* 0x000fe20000004100 */
[----:B------:R-:W-:Y:S02]  /*5890*/  @!P0 SHF.R.U32.HI R7, RZ, 0x10, R13 ;  /* 0x00000010ff078819 */ /* 0x000fe4000001160d */
[----:B------:R-:W-:Y:S01]  /*58a0*/  @!P0 HADD2.F32 R23, -RZ, R30.H0_H0 ;  /* 0x2000001eff178230 */ /* 0x000fe20000004100 */
[----:B------:R-:W-:Y:S01]  /*58b0*/  @!P0 SHF.R.U32.HI R8, RZ, 0x10, R15 ;  /* 0x00000010ff088819 */ /* 0x000fe2000001160f */
[----:B------:R-:W-:Y:S02]  /*58c0*/  @!P0 HADD2.F32 R15, -RZ, R22.H0_H0 ;  /* 0x20000016ff0f8230 */ /* 0x000fe40000004100 */
[----:B------:R-:W-:Y:S02]  /*58d0*/  @!P0 HADD2.F32 R7, -RZ, R7.H0_H0 ;  /* 0x20000007ff078230 */ /* 0x000fe40000004100 */
[----:B------:R-:W-:Y:S01]  /*58e0*/  @!P0 HADD2.F32 R8, -RZ, R8.H0_H0 ;  /* 0x20000008ff088230 */ /* 0x000fe20000004100 */
[----:B-1----:R-:W-:Y:S01]  /*58f0*/  @!P0 IMAD.MOV.U32 R10, RZ, RZ, R32 ;  /* 0x000000ffff0a8224 */ /* 0x002fe200078e0020 */
[----:B------:R-:W-:Y:S04]  /*5900*/  @!P0 MOV R0, R16 ;  /* 0x0000001000008202 */ /* 0x000fe80000000f00 */
[----:B------:R-:W-:Y:S02]  /*5910*/  @!P0 HADD2.F32 R6, -RZ, R10.H0_H0 ;  /* 0x2000000aff068230 */ /* 0x000fe40000004100 */
[--C-:B------:R-:W-:Y:S02]  /*5920*/  @!P0 HADD2.F32 R4, -RZ, R0.reuse.H0_H0 ;  /* 0x20000000ff048230 */ /* 0x100fe40000004100 */
[----:B------:R-:W-:Y:S01]  /*5930*/  @!P0 HADD2.F32 R3, -RZ, R0.H1_H1 ;  /* 0x30000000ff038230 */ /* 0x000fe20000004100 */
[-C--:B------:R-:W-:Y:S01]  /*5940*/  @!P0 FMUL.FTZ R14, R6, R2.reuse ;  /* 0x00000002060e8220 */ /* 0x080fe20000410000 */
[----:B------:R-:W-:Y:S01]  /*5950*/  @!P0 HADD2.F32 R10, -RZ, R10.H1_H1 ;  /* 0x3000000aff0a8230 */ /* 0x000fe20000004100 */
[----:B------:R-:W-:Y:S02]  /*5960*/  @!P0 FMUL.FTZ R0, R4, R2 ;  /* 0x0000000204008220 */ /* 0x000fe40000410000 */
[CC--:B------:R-:W-:Y:S02]  /*5970*/  @!P0 FMUL.FTZ R2, R3.reuse, R5.reuse ;  /* 0x0000000503028220 */ /* 0x0c0fe40000410000 */
[----:B------:R-:W-:Y:S01]  /*5980*/  @!P0 FMUL.FTZ R13, R10, R5 ;  /* 0x000000050a0d8220 */ /* 0x000fe20000410000 */
[----:B------:R-:W-:Y:S01]  /*5990*/  @!P0 MOV R5, R33 ;  /* 0x0000002100058202 */ /* 0x000fe20000000f00 */
[-C--:B------:R-:W-:Y:S02]  /*59a0*/  @!P0 FFMA.FTZ R0, R6, R9.reuse, R0 ;  /* 0x0000000906008223 */ /* 0x080fe40000010000 */
[----:B------:R-:W-:Y:S01]  /*59b0*/  @!P0 FFMA.FTZ R46, R4, R9, -R14 ;  /* 0x00000009042e8223 */ /* 0x000fe2000001080e */
[----:B------:R-:W-:Y:S01]  /*59c0*/  @!P0 MOV R9, R35 ;  /* 0x0000002300098202 */ /* 0x000fe20000000f00 */
[----:B------:R-:W-:Y:S01]  /*59d0*/  @!P0 IMAD.MOV.U32 R4, RZ, RZ, R17 ;  /* 0x000000ffff048224 */ /* 0x000fe200078e0011 */
[--C-:B------:R-:W-:Y:S01]  /*59e0*/  @!P0 HADD2.F32 R14, -RZ, R5.reuse.H1_H1 ;  /* 0x30000005ff0e8230 */ /* 0x100fe20000004100 */
[-C--:B------:R-:W-:Y:S01]  /*59f0*/  @!P0 FFMA.FTZ R44, R3, R12.reuse, -R13 ;  /* 0x0000000c032c8223 */ /* 0x080fe2000001080d */
[----:B------:R-:W-:Y:S01]  /*5a00*/  @!P0 HADD2.F32 R13, -RZ, R38.H1_H1 ;  /* 0x30000026ff0d8230 */ /* 0x000fe20000004100 */
[----:B------:R-:W-:Y:S01]  /*5a10*/  @!P0 FFMA.FTZ R2, R10, R12, R2 ;  /* 0x0000000c0a028223 */ /* 0x000fe20000010002 */
[----:B------:R-:W-:Y:S01]  /*5a20*/  @!P0 HADD2.F32 R12, -RZ, R5.H0_H0 ;  /* 0x20000005ff0c8230 */ /* 0x000fe20000004100 */
[----:B------:R-:W-:Y:S01]  /*5a30*/  @!P0 FMUL.FTZ R10, R14, R7 ;  /* 0x000000070e0a8220 */ /* 0x000fe20000410000 */
[----:B------:R-:W-:Y:S02]  /*5a40*/  @!P0 HADD2.F32 R3, -RZ, R20.H1_H1 ;  /* 0x30000014ff038230 */ /* 0x000fe40000004100 */
[--C-:B------:R-:W-:Y:S02]  /*5a50*/  @!P0 HADD2.F32 R5, -RZ, R4.reuse.H1_H1 ;  /* 0x30000004ff058230 */ /* 0x100fe40000004100 */
[----:B------:R-:W-:Y:S01]  /*5a60*/  @!P0 HADD2.F32 R6, -RZ, R4.H0_H0 ;  /* 0x20000004ff068230 */ /* 0x000fe20000004100 */
[----:B------:R-:W-:Y:S01]  /*5a70*/  @!P0 FMUL.FTZ R4, R12, R3 ;  /* 0x000000030c048220 */ /* 0x000fe20000410000 */
[--C-:B------:R-:W-:Y:S01]  /*5a80*/  @!P0 HADD2.F32 R24, -RZ, R9.reuse.H0_H0 ;  /* 0x20000009ff188230 */ /* 0x100fe20000004100 */
[C---:B------:R-:W-:Y:S01]  /*5a90*/  @!P0 FFMA.FTZ R37, R5.reuse, R15, -R10 ;  /* 0x0000000f05258223 */ /* 0x040fe2000001080a */
[----:B------:R-:W-:Y:S01]  /*5aa0*/  @!P0 HADD2.F32 R26, -RZ, R9.H1_H1 ;  /* 0x30000009ff1a8230 */ /* 0x000fe20000004100 */
[C---:B------:R-:W-:Y:S02]  /*5ab0*/  @!P0 FFMA.FTZ R38, R6.reuse, R13, -R4 ;  /* 0x0000000d06268223 */ /* 0x040fe40000010804 */
[----:B------:R-:W-:Y:S01]  /*5ac0*/  @!P0 FMUL.FTZ R4, R5, R7 ;  /* 0x0000000705048220 */ /* 0x000fe20000410000 */
[----:B------:R-:W-:Y:S01]  /*5ad0*/  @!P0 HADD2.F32 R7, -RZ, R21.H0_H0 ;  /* 0x20000015ff078230 */ /* 0x000fe20000004100 */
[----:B------:R-:W-:Y:S02]  /*5ae0*/  @!P0 IMAD.MOV.U32 R5, RZ, RZ, R19 ;  /* 0x000000ffff058224 */ /* 0x000fe400078e0013 */
[----:B------:R-:W-:Y:S02]  /*5af0*/  @!P0 FMUL.FTZ R3, R6, R3 ;  /* 0x0000000306038220 */ /* 0x000fe40000410000 */
[----:B------:R-:W-:Y:S01]  /*5b00*/  @!P0 FMUL.FTZ R9, R24, R7 ;  /* 0x0000000718098220 */ /* 0x000fe20000410000 */
[--C-:B------:R-:W-:Y:S01]  /*5b10*/  @!P0 HADD2.F32 R6, -RZ, R5.reuse.H0_H0 ;  /* 0x20000005ff068230 */ /* 0x100fe20000004100 */
[----:B------:R-:W-:Y:S01]  /*5b20*/  @!P0 FMUL.FTZ R10, R26, R8 ;  /* 0x000000081a0a8220 */ /* 0x000fe20000410000 */
[----:B------:R-:W-:Y:S01]  /*5b30*/  @!P0 HADD2.F32 R5, -RZ, R5.H1_H1 ;  /* 0x30000005ff058230 */ /* 0x000fe20000004100 */
[----:B------:R-:W-:Y:S01]  /*5b40*/  @!P0 FFMA.FTZ R3, R12, R13, R3 ;  /* 0x0000000d0c038223 */ /* 0x000fe20000010003 */
[----:B------:R-:W-:Y:S01]  /*5b50*/  @!P0 F2FP.PACK_AB R13, R37, R38 ;  /* 0x00000026250d823e */ /* 0x000fe200000000ff */
[C---:B------:R-:W-:Y:S01]  /*5b60*/  @!P0 FFMA.FTZ R31, R6.reuse, R25, -R9 ;  /* 0x00000019061f8223 */ /* 0x040fe20000010809 */
[----:B------:R-:W-:Y:S01]  /*5b70*/  @!P0 MOV R9, R34 ;  /* 0x0000002200098202 */ /* 0x000fe20000000f00 */
[----:B------:R-:W-:Y:S01]  /*5b80*/  @!P0 FMUL.FTZ R7, R6, R7 ;  /* 0x0000000706078220 */ /* 0x000fe20000410000 */
[----:B------:R-:W-:Y:S01]  /*5b90*/  @!P0 F2FP.PACK_AB R12, R44, R46 ;  /* 0x0000002e2c0c823e */ /* 0x000fe200000000ff */
[----:B------:R-:W-:Y:S02]  /*5ba0*/  @!P0 IMAD.MOV.U32 R6, RZ, RZ, R18 ;  /* 0x000000ffff068224 */ /* 0x000fe400078e0012 */
[C---:B------:R-:W-:Y:S01]  /*5bb0*/  @!P0 FMUL.FTZ R8, R5.reuse, R8 ;  /* 0x0000000805088220 */ /* 0x040fe20000410000 */
[----:B------:R-:W-:Y:S01]  /*5bc0*/  @!P0 MOV R16, R12 ;  /* 0x0000000c00108202 */ /* 0x000fe20000000f00 */
[----:B------:R-:W-:Y:S01]  /*5bd0*/  @!P0 FFMA.FTZ R29, R5, R27, -R10 ;  /* 0x0000001b051d8223 */ /* 0x000fe2000001080a */
[----:B------:R-:W-:Y:S01]  /*5be0*/  @!P0 HADD2.F32 R22, -RZ, R9.H1_H1 ;  /* 0x30000009ff168230 */ /* 0x000fe20000004100 */
[----:B------:R-:W-:Y:S01]  /*5bf0*/  @!P0 FFMA.FTZ R4, R14, R15, R4 ;  /* 0x0000000f0e048223 */ /* 0x000fe20000010004 */
[----:B------:R-:W-:Y:S01]  /*5c00*/  @!P0 HADD2.F32 R5, -RZ, R21.H1_H1 ;  /* 0x30000015ff058230 */ /* 0x000fe20000004100 */
[----:B------:R-:W-:Y:S01]  /*5c10*/  @!P0 IMAD.MOV.U32 R17, RZ, RZ, R13 ;  /* 0x000000ffff118224 */ /* 0x000fe200078e000d */
[----:B------:R-:W-:Y:S01]  /*5c20*/  @!P0 HADD2.F32 R20, -RZ, R9.H0_H0 ;  /* 0x20000009ff148230 */ /* 0x000fe20000004100 */
[----:B------:R-:W-:Y:S01]  /*5c30*/  @!P0 FMUL.FTZ R28, R22, R11 ;  /* 0x0000000b161c8220 */ /* 0x000fe20000410000 */
[--C-:B------:R-:W-:Y:S01]  /*5c40*/  @!P0 HADD2.F32 R10, -RZ, R6.reuse.H0_H0 ;  /* 0x20000006ff0a8230 */ /* 0x100fe20000004100 */
[----:B------:R-:W-:Y:S01]  /*5c50*/  @!P0 F2FP.PACK_AB R3, R4, R3 ;  /* 0x000000030403823e */ /* 0x000fe200000000ff */
[----:B------:R-:W-:Y:S02]  /*5c60*/  @!P0 HADD2.F32 R21, -RZ, R39.H1_H1 ;  /* 0x30000027ff158230 */ /* 0x000fe40000004100 */
[----:B------:R-:W-:Y:S01]  /*5c70*/  @!P0 HADD2.F32 R9, -RZ, R6.H1_H1 ;  /* 0x30000006ff098230 */ /* 0x000fe20000004100 */
[-C--:B------:R-:W-:Y:S02]  /*5c80*/  @!P0 FMUL.FTZ R6, R20, R5.reuse ;  /* 0x0000000514068220 */ /* 0x080fe40000410000 */
[C---:B------:R-:W-:Y:S02]  /*5c90*/  @!P0 FMUL.FTZ R5, R10.reuse, R5 ;  /* 0x000000050a058220 */ /* 0x040fe40000410000 */
[----:B------:R-:W-:Y:S02]  /*5ca0*/  @!P0 FFMA.FTZ R10, R10, R21, -R6 ;  /* 0x000000150a0a8223 */ /* 0x000fe40000010806 */
[C---:B------:R-:W-:Y:S02]  /*5cb0*/  @!P0 FFMA.FTZ R28, R9.reuse, R23, -R28 ;  /* 0x00000017091c8223 */ /* 0x040fe4000001081c */
[----:B------:R-:W-:Y:S01]  /*5cc0*/  @!P0 FMUL.FTZ R6, R9, R11 ;  /* 0x0000000b09068220 */ /* 0x000fe20000410000 */
[----:B------:R-:W-:Y:S01]  /*5cd0*/  @!P0 F2FP.PACK_AB R11, R29, R31 ;  /* 0x0000001f1d0b823e */ /* 0x000fe200000000ff */
[----:B------:R-:W-:Y:S01]  /*5ce0*/  @!P0 FFMA.FTZ R5, R20, R21, R5 ;  /* 0x0000001514058223 */ /* 0x000fe20000010005 */
[----:B------:R-:W-:Y:S01]  /*5cf0*/  @!P0 F2FP.PACK_AB R10, R28, R10 ;  /* 0x0000000a1c0a823e */ /* 0x000fe200000000ff */
[----:B------:R-:W-:Y:S01]  /*5d00*/  @!P0 FFMA.FTZ R6, R22, R23, R6 ;  /* 0x0000001716068223 */ /* 0x000fe20000010006 */
[----:B------:R-:W-:Y:S01]  /*5d10*/  @!P0 F2FP.PACK_AB R9, R2, R0 ;  /* 0x000000000209823e */ /* 0x000fe200000000ff */
[----:B------:R-:W-:Y:S01]  /*5d20*/  @!P0 FFMA.FTZ R7, R24, R25, R7 ;  /* 0x0000001918078223 */ /* 0x000fe20000010007 */
[----:B------:R-:W-:Y:S01]  /*5d30*/  @!P0 MOV R18, R10 ;  /* 0x0000000a00128202 */ /* 0x000fe20000000f00 */
[----:B------:R-:W-:Y:S01]  /*5d40*/  @!P0 IMAD.MOV.U32 R19, RZ, RZ, R11 ;  /* 0x000000ffff138224 */ /* 0x000fe200078e000b */
[----:B------:R-:W-:Y:S01]  /*5d50*/  @!P0 F2FP.PACK_AB R2, R6, R5 ;  /* 0x000000050602823e */ /* 0x000fe200000000ff */
[----:B------:R-:W-:Y:S01]  /*5d60*/  @!P0 FFMA.FTZ R8, R26, R27, R8 ;  /* 0x0000001b1a088223 */ /* 0x000fe20000010008 */
[----:B------:R-:W-:Y:S01]  /*5d70*/  @!P0 MOV R32, R9 ;  /* 0x0000000900208202 */ /* 0x000fe20000000f00 */
[----:B------:R-:W-:Y:S01]  /*5d80*/  @!P0 IMAD.MOV.U32 R33, RZ, RZ, R3 ;  /* 0x000000ffff218224 */ /* 0x000fe200078e0003 */
[----:B------:R1:W-:Y:S01]  /*5d90*/  ST.E.128 [R42.64], R16 ;  /* 0x000000102a007985 */ /* 0x0003e2000c101d08 */
[----:B------:R-:W-:Y:S02]  /*5da0*/  @!P0 MOV R34, R2 ;  /* 0x0000000200228202 */ /* 0x000fe40000000f00 */
[----:B------:R-:W-:Y:S05]  /*5db0*/  @!P0 F2FP.PACK_AB R0, R8, R7 ;  /* 0x000000070800823e */ /* 0x000fea00000000ff */
        /* <DEDUP_REMOVED lines=8> */
.L_x_728:
        /* <DEDUP_REMOVED lines=9> */
[C---:B------:R-:W-:Y:S09]  /*5ed0*/  ISETP.GE.AND P1, PT, R201.reuse, c[0x0][0x1d4], PT ;  /* 0x00007500c9007a0c */ /* 0x040ff20003f26270 */
        /* <DEDUP_REMOVED lines=17> */
.L_x_732:
[----:B------:R-:W-:Y:S05]  /*5ff0*/  BSYNC B1 ;  /* 0x0000000000017941 */ /* 0x000fea0003800000 */
.L_x_727:
        /* <DEDUP_REMOVED lines=41> */
[C---:B------:R-:W-:Y:S09]  /*6290*/  ISETP.GE.AND P1, PT, R201.reuse, c[0x0][0x1d4], PT ;  /* 0x00007500c9007a0c */ /* 0x040ff20003f26270 */
        /* <DEDUP_REMOVED lines=17> */
.L_x_744:
[----:B-123--:R-:W-:Y:S05]  /*63b0*/  BSYNC B0 ;  /* 0x0000000000007941 */ /* 0x00efea0003800000 */
.L_x_743:
        /* <DEDUP_REMOVED lines=23> */
.L_x_726:
[----:B------:R-:W-:Y:S01]  /*6530*/  IMAD.MOV.U32 R0, RZ, RZ, c[0x0][0x2c4] ;  /* 0x0000b100ff007624 */ /* 0x000fe200078e00ff */
[----:B------:R-:W-:Y:S01]  /*6540*/  IADD3 R2, R210, 0x1, -R211 ;  /* 0x00000001d2027810 */ /* 0x000fe20007ffe8d3 */
[----:B-1----:R-:W-:-:S03]  /*6550*/  IMAD.MOV.U32 R4, RZ, RZ, c[0x0][0x32c] ;  /* 0x0000cb00ff047624 */ /* 0x002fc600078e00ff */
[----:B------:R-:W-:Y:S02]  /*6560*/  ISETP.NE.AND P3, PT, R0, 0x1, PT ;  /* 0x000000010000780c */ /* 0x000fe40003f65270 */
[----:B------:R-:W-:Y:S02]  /*6570*/  IADD3 R0, R228, 0x7f, RZ ;  /* 0x0000007fe4007810 */ /* 0x000fe40007ffe0ff */
[----:B------:R-:W-:-:S09]  /*6580*/  ISETP.GE.AND P1, PT, R4, 0x1, PT ;  /* 0x000000010400780c */ /* 0x000fd20003f26270 */
[----:B------:R-:W-:-:S05]  /*6590*/  @P3 IMAD.HI.U32 R3, R0, c[0x0][0x2c8], RZ ;  /* 0x0000b20000033a27 */ /* 0x000fca00078e00ff */
[----:B------:R-:W-:-:S05]  /*65a0*/  @P3 SHF.R.U32.HI R0, RZ, c[0x0][0x2cc], R3 ;  /* 0x0000b300ff003a19 */ /* 0x000fca0000011603 */
[----:B------:R-:W-:-:S05]  /*65b0*/  IMAD.IADD R0, R2, 0x1, R0 ;  /* 0x0000000102007824 */ /* 0x000fca00078e0200 */
[----:B------:R-:W-:Y:S01]  /*65c0*/  IADD3 R3, R0, c[0x0][0x328], RZ ;  /* 0x0000ca0000037a10 */ /* 0x000fe20007ffe0ff */
[----:B------:R-:W-:Y:S05]  /*65d0*/  @!P1 BRA `(.L_x_746) ;  /* 0x0000011000009947 */ /* 0x000fea0003800000 */
[C---:B------:R-:W-:Y:S01]  /*65e0*/  ISETP.GT.AND P0, PT, R0.reuse, RZ, PT ;  /* 0x000000ff0000720c */ /* 0x040fe20003f04270 */
[----:B------:R-:W-:Y:S01]  /*65f0*/  BSSY B0, `(.L_x_747) ;  /* 0x000000d000007945 */ /* 0x000fe20003800000 */
[----:B------:R-:W-:Y:S01]  /*6600*/  IADD3 R2, R0, -0x1, RZ ;  /* 0xffffffff00027810 */ /* 0x000fe20007ffe0ff */
[----:B------:R-:W-:-:S10]  /*6610*/  IMAD.MOV.U32 R4, RZ, RZ, c[0x0][0x32c] ;  /* 0x0000cb00ff047624 */ /* 0x000fd400078e00ff */
[----:B------:R-:W-:Y:S05]  /*6620*/  @P0 BRA `(.L_x_748) ;  /* 0x0000006000000947 */ /* 0x000fea0003800000 */
[----:B------:R-:W-:Y:S01]  /*6630*/  ISETP.NE.AND P0, PT, R4, 0x1, PT ;  /* 0x000000010400780c */ /* 0x000fe20003f05270 */
[----:B------:R-:W-:-:S12]  /*6640*/  IMAD.MOV R0, RZ, RZ, -R0 ;  /* 0x000000ffff007224 */ /* 0x000fd800078e0a00 */
[----:B------:R-:W-:-:S05]  /*6650*/  @P0 IMAD.HI.U32 R2, R0, c[0x0][0x330], RZ ;  /* 0x0000cc0000020a27 */ /* 0x000fca00078e00ff */
[----:B------:R-:W-:-:S04]  /*6660*/  @P0 SHF.R.U32.HI R0, RZ, c[0x0][0x334], R2 ;  /* 0x0000cd00ff000a19 */ /* 0x000fc80000011602 */
[----:B------:R-:W-:Y:S01]  /*6670*/  LOP3.LUT R2, RZ, R0, RZ, 0x33, !PT ;  /* 0x00000000ff027212 */ /* 0x000fe200078e33ff */
[----:B------:R-:W-:Y:S05]  /*6680*/  BRA `(.L_x_749) ;  /* 0x0000003000007947 */ /* 0x000fea0003800000 */
.L_x_748:
[----:B------:R-:W-:-:S13]  /*6690*/  ISETP.NE.AND P0, PT, R4, 0x1, PT ;  /* 0x000000010400780c */ /* 0x000fda0003f05270 */
[----:B------:R-:W-:-:S05]  /*66a0*/  @P0 IMAD.HI.U32 R0, R2, c[0x0][0x330], RZ ;  /* 0x0000cc0002000a27 */ /* 0x000fca00078e00ff */
[----:B------:R-:W-:Y:S02]  /*66b0*/  @P0 SHF.R.U32.HI R2, RZ, c[0x0][0x334], R0 ;  /* 0x0000cd00ff020a19 */ /* 0x000fe40000011600 */
.L_x_749:
[----:B------:R-:W-:Y:S05]  /*66c0*/  BSYNC B0 ;  /* 0x0000000000007941 */ /* 0x000fea0003800000 */
.L_x_747:
[----:B------:R-:W-:-:S05]  /*66d0*/  IMAD R2, R2, R4, c[0x0][0x32c] ;  /* 0x0000cb0002027624 */ /* 0x000fca00078e0204 */
[----:B------:R-:W-:-:S04]  /*66e0*/  IMNMX R3, R3, R2, PT ;  /* 0x0000000203037217 */ /* 0x000fc80003800200 */
.L_x_746:
[----:B------:R-:W-:Y:S01]  /*66f0*/  IADD3 R3, R3, 0x1f, RZ ;  /* 0x0000001f03037810 */ /* 0x000fe20007ffe0ff */
[----:B------:R-:W-:-:S03]  /*6700*/  @P3 IMAD.HI.U32 R2, R228, c[0x0][0x2c8], RZ ;  /* 0x0000b200e4023a27 */ /* 0x000fc600078e00ff */
[----:B------:R-:W-:Y:S01]  /*6710*/  SHF.R.S32.HI R4, RZ, 0x1f, R3 ;  /* 0x0000001fff047819 */ /* 0x000fe20000011403 */
[----:B------:R-:W-:Y:S01]  /*6720*/  IMAD.MOV.U32 R0, RZ, RZ, R228 ;  /* 0x000000ffff007224 */ /* 0x000fe200078e00e4 */
[----:B------:R-:W-:Y:S02]  /*6730*/  @P3 SHF.R.U32.HI R0, RZ, c[0x0][0x2cc], R2 ;  /* 0x0000b300ff003a19 */ /* 0x000fe40000011602 */
        /* <DEDUP_REMOVED lines=16> */
.L_x_752:
[----:B------:R-:W-:-:S04]  /*6840*/  MOV R3, c[0x0][0x32c] ;  /* 0x0000cb0000037a02 */ /* 0x000fc80000000f00 */
[----:B------:R-:W-:-:S13]  /*6850*/  ISETP.NE.AND P0, PT, R3, 0x1, PT ;  /* 0x000000010300780c */ /* 0x000fda0003f05270 */
[----:B------:R-:W-:-:S05]  /*6860*/  @P0 IMAD.HI.U32 R3, R0, c[0x0][0x330], RZ ;  /* 0x0000cc0000030a27 */ /* 0x000fca00078e00ff */
[----:B------:R-:W-:Y:S02]  /*6870*/  @P0 SHF.R.U32.HI R0, RZ, c[0x0][0x334], R3 ;  /* 0x0000cd00ff000a19 */ /* 0x000fe40000011603 */
.L_x_753:
[----:B------:R-:W-:Y:S05]  /*6880*/  BSYNC B0 ;  /* 0x0000000000007941 */ /* 0x000fea0003800000 */
.L_x_751:
[----:B------:R-:W-:-:S05]  /*6890*/  IMAD R0, R0, c[0x0][0x32c], RZ ;  /* 0x0000cb0000007a24 */ /* 0x000fca00078e02ff */
[----:B------:R-:W-:-:S04]  /*68a0*/  IMNMX R2, R2, R0, !PT ;  /* 0x0000000002027217 */ /* 0x000fc80007800200 */
.L_x_750:
[----:B------:R-:W-:Y:S01]  /*68b0*/  SHF.R.S32.HI R0, RZ, 0x1f, R2 ;  /* 0x0000001fff007819 */ /* 0x000fe20000011402 */
[----:B------:R-:W-:Y:S03]  /*68c0*/  BSSY B0, `(.L_x_754) ;  /* 0x0000025000007945 */ /* 0x000fe60003800000 */
[----:B------:R-:W-:-:S04]  /*68d0*/  LEA.HI R0, R0, R2, RZ, 0x5 ;  /* 0x0000000200007211 */ /* 0x000fc800078f28ff */
[----:B------:R-:W-:-:S04]  /*68e0*/  SHF.R.S32.HI R0, RZ, 0x5, R0 ;  /* 0x00000005ff007819 */ /* 0x000fc80000011400 */
[----:B------:R-:W-:Y:S01]  /*68f0*/  IMNMX R5, RZ, R0, !PT ;  /* 0x00000000ff057217 */ /* 0x000fe20007800200 */
[----:B------:R-:W-:-:S03]  /*6900*/  IMAD.MOV.U32 R0, RZ, RZ, RZ ;  /* 0x000000ffff007224 */ /* 0x000fc600078e00ff */
[----:B------:R-:W-:-:S13]  /*6910*/  ISETP.GT.AND P0, PT, R7, R5, PT ;  /* 0x000000050700720c */ /* 0x000fda0003f04270 */
        /* <DEDUP_REMOVED lines=31> */
.L_x_755:
[----:B------:R-:W-:Y:S05]  /*6b10*/  BSYNC B0 ;  /* 0x0000000000007941 */ /* 0x000fea0003800000 */
.L_x_754:
[----:B------:R-:W-:Y:S01]  /*6b20*/  IMAD R209, R245, R0, R5 ;  /* 0x00000000f5d17224 */ /* 0x000fe200078e0205 */
        /* <DEDUP_REMOVED lines=73> */
[----:B------:R-:W-:-:S04]  /*6fc0*/  @P1 IMAD.MOV.U32 R2, RZ, RZ, 0x4 ;  /* 0x00000004ff021424 */ /* 0x000fc800078e00ff */
[----:B------:R-:W-:-:S05]  /*6fd0*/  @P1 IMAD.WIDE R2, R235, R2, c[0x0][0x340] ;  /* 0x0000d000eb021625 */ /* 0x000fca00078e0202 */
[----:B------:R1:W5:Y:S01]  /*6fe0*/  @P1 LDG.E R14, [R2.64] ;  /* 0x00000008020e1981 */ /* 0x000362000c1e1900 */
[----:B------:R-:W-:Y:S02]  /*6ff0*/  SHF.R.S32.HI R0, RZ, 0x1f, R110 ;  /* 0x0000001fff007819 */ /* 0x000fe4000001146e */
[----:B------:R-:W-:Y:S02]  /*7000*/  ISETP.NE.U32.AND P0, PT, RZ, c[0x0][0x348], PT ;  /* 0x0000d200ff007a0c */ /* 0x000fe40003f05070 */
[----:B------:R-:W-:Y:S01]  /*7010*/  LOP3.LUT R217, R234, 0xffff, RZ, 0xc0, !PT ;  /* 0x0000ffffead97812 */ /* 0x000fe200078ec0ff */
[----:B------:R-:W-:Y:S01]  /*7020*/  IMAD R0, R0, c[0x0][0x178], RZ ;  /* 0x00005e0000007a24 */ /* 0x000fe200078e02ff */
[----:B------:R-:W-:Y:S02]  /*7030*/  ISETP.NE.AND.EX P0, PT, RZ, c[0x0][0x34c], PT, P0 ;  /* 0x0000d300ff007a0c */ /* 0x000fe40003f05300 */
[----:B------:R-:W-:Y:S01]  /*7040*/  IADD3 R4, R213, R228, RZ ;  /* 0x000000e4d5047210 */ /* 0x000fe20007ffe0ff */
[----:B------:R-:W-:Y:S01]  /*7050*/  IMAD R0, R110, c[0x0][0x17c], R0 ;  /* 0x00005f006e007a24 */ /* 0x000fe200078e0200 */
[----:B------:R-:W-:-:S02]  /*7060*/  SEL R5, R235, RZ, !P0 ;  /* 0x000000ffeb057207 */ /* 0x000fc40004000000 */
[----:B------:R-:W-:Y:S01]  /*7070*/  ISETP.GE.AND P5, PT, R134, c[0x0][0x198], PT ;  /* 0x0000660086007a0c */ /* 0x000fe20003fa6270 */
[----:B------:R-:W-:Y:S01]  /*7080*/  @P3 IMAD.HI.U32 R7, R4, c[0x0][0x2c8], RZ ;  /* 0x0000b20004073a27 */ /* 0x000fe200078e00ff */
[----:B------:R-:W-:Y:S02]  /*7090*/  ISETP.GE.AND P4, PT, R138, c[0x0][0x198], PT ;  /* 0x000066008a007a0c */ /* 0x000fe40003f86270 */
[----:B------:R-:W-:Y:S02]  /*70a0*/  ISETP.GE.AND P2, PT, R200, c[0x0][0x198], PT ;  /* 0x00006600c8007a0c */ /* 0x000fe40003f46270 */
[----:B------:R-:W-:Y:S02]  /*70b0*/  IADD3 R122, R196, -0x1, RZ ;  /* 0xffffffffc47a7810 */ /* 0x000fe40007ffe0ff */
[----:B------:R-:W-:Y:S01]  /*70c0*/  IADD3 R13, R212, R228, RZ ;  /* 0x000000e4d40d7210 */ /* 0x000fe20007ffe0ff */
[----:B-1----:R-:W-:-:S04]  /*70d0*/  IMAD.WIDE.U32 R2, R110, c[0x0][0x178], RZ ;  /* 0x00005e006e027a25 */ /* 0x002fc800078e00ff */
[----:B------:R-:W-:Y:S01]  /*70e0*/  IMAD.IADD R3, R3, 0x1, R0 ;  /* 0x0000000103037824 */ /* 0x000fe200078e0200 */
[----:B------:R-:W-:-:S03]  /*70f0*/  SHF.R.S32.HI R0, RZ, 0x1f, R235 ;  /* 0x0000001fff007819 */ /* 0x000fc600000114eb */
[----:B------:R-:W-:Y:S01]  /*7100*/  IMAD.WIDE.U32 R2, R217, c[0x0][0x1b8], R2 ;  /* 0x00006e00d9027a25 */ /* 0x000fe200078e0002 */
[----:B------:R-:W-:-:S03]  /*7110*/  SEL R6, R0, RZ, !P0 ;  /* 0x000000ff00067207 */ /* 0x000fc60004000000 */
[----:B------:R-:W-:Y:S01]  /*7120*/  IMAD.MOV.U32 R0, RZ, RZ, R4 ;  /* 0x000000ffff007224 */ /* 0x000fe200078e0004 */
[----:B------:R-:W-:Y:S01]  /*7130*/  @P3 SHF.R.U32.HI R0, RZ, c[0x0][0x2cc], R7 ;  /* 0x0000b300ff003a19 */ /* 0x000fe20000011607 */
[----:B------:R-:W-:Y:S01]  /*7140*/  IMAD R3, R217, c[0x0][0x1bc], R3 ;  /* 0x00006f00d9037a24 */ /* 0x000fe200078e0203 */
[----:B------:R-:W-:Y:S01]  /*7150*/  ISETP.GE.AND P3, PT, R201, c[0x0][0x198], PT ;  /* 0x00006600c9007a0c */ /* 0x000fe20003f66270 */
[----:B------:R-:W-:Y:S01]  /*7160*/  IMAD R6, R6, c[0x0][0x1c0], RZ ;  /* 0x0000700006067a24 */ /* 0x000fe200078e02ff */
[----:B------:R-:W-:Y:S01]  /*7170*/  SHF.R.S32.HI R7, RZ, 0x1f, R0 ;  /* 0x0000001fff077819 */ /* 0x000fe20000011400 */
[----:B------:R-:W-:-:S04]  /*7180*/  IMAD.WIDE.U32 R2, R5, c[0x0][0x1c0], R2 ;  /* 0x0000700005027a25 */ /* 0x000fc800078e0002 */
[----:B------:R-:W-:Y:S01]  /*7190*/  IMAD R6, R5, c[0x0][0x1c4], R6 ;  /* 0x0000710005067a24 */ /* 0x000fe200078e0206 */
[----:B------:R-:W-:-:S03]  /*71a0*/  IADD3 R5, -R0, RZ, RZ ;  /* 0x000000ff00057210 */ /* 0x000fc60007ffe1ff */
[----:B------:R-:W-:Y:S02]  /*71b0*/  IMAD.IADD R3, R3, 0x1, R6 ;  /* 0x0000000103037824 */ /* 0x000fe400078e0206 */
[----:B------:R-:W-:Y:S02]  /*71c0*/  IMAD R4, R5, c[0x0][0x2c4], R4 ;  /* 0x0000b10005047a24 */ /* 0x000fe400078e0204 */
[----:B------:R-:W-:Y:S02]  /*71d0*/  IMAD R5, R7, c[0x0][0x1b0], RZ ;  /* 0x00006c0007057a24 */ /* 0x000fe400078e02ff */
[----:B------:R-:W-:-:S04]  /*71e0*/  IMAD.WIDE.U32 R2, R0, c[0x0][0x1b0], R2 ;  /* 0x00006c0000027a25 */ /* 0x000fc800078e0002 */
[----:B------:R-:W-:Y:S01]  /*71f0*/  IMAD R6, R0, c[0x0][0x1b4], R5 ;  /* 0x00006d0000067a24 */ /* 0x000fe200078e0205 */
[----:B------:R-:W-:-:S04]  /*7200*/  SHF.R.S32.HI R5, RZ, 0x1f, R4 ;  /* 0x0000001fff057819 */ /* 0x000fc80000011404 */
[----:B------:R-:W-:Y:S01]  /*7210*/  IADD3 R3, R3, R6, RZ ;  /* 0x0000000603037210 */ /* 0x000fe20007ffe0ff */
[----:B------:R-:W-:-:S04]  /*7220*/  IMAD R0, R5, c[0x0][0x1a8], RZ ;  /* 0x00006a0005007a24 */ /* 0x000fc800078e02ff */
[C---:B------:R-:W-:Y:S02]  /*7230*/  IMAD R0, R4.reuse, c[0x0][0x1ac], R0 ;  /* 0x00006b0004007a24 */ /* 0x040fe400078e0200 */
[----:B------:R-:W-:-:S04]  /*7240*/  IMAD.WIDE.U32 R2, R4, c[0x0][0x1a8], R2 ;  /* 0x00006a0004027a25 */ /* 0x000fc800078e0002 */
[----:B------:R-:W-:Y:S01]  /*7250*/  IMAD.IADD R0, R3, 0x1, R0 ;  /* 0x0000000103007824 */ /* 0x000fe200078e0200 */
[----:B------:R-:W-:-:S04]  /*7260*/  LEA R12, P0, R2, c[0x0][0x160], 0x1 ;  /* 0x00005800020c7a11 */ /* 0x000fc800078008ff */
[----:B------:R-:W-:Y:S01]  /*7270*/  LEA.HI.X R5, R2, c[0x0][0x164], R0, 0x1, P0 ;  /* 0x0000590002057a11 */ /* 0x000fe200000f0c00 */
[----:B------:R-:W-:Y:S01]  /*7280*/  @!P1 IMAD.MOV.U32 R14, RZ, RZ, R235 ;  /* 0x000000ffff0e9224 */ /* 0x000fe200078e00eb */
[----:B------:R-:W-:Y:S05]  /*7290*/  BRA.DIV ~URZ, `(.L_x_757) ;  /* 0x000193a27f007947 */ /* 0x000fea000b800000 */
[----:B------:R1:W2:Y:S02]  /*72a0*/  SHFL.IDX PT, R4, R5, RZ, 0x181f ;  /* 0x00181fff05047589 */ /* 0x0002a400000e0000 */
.L_x_977:
[----:B------:R-:W-:Y:S05]  /*72b0*/  BRA.DIV ~URZ, `(.L_x_758) ;  /* 0x000193f27f007947 */ /* 0x000fea000b800000 */
[----:B------:R3:W4:Y:S02]  /*72c0*/  SHFL.IDX PT, R0, R12, RZ, 0x181f ;  /* 0x00181fff0c007589 */ /* 0x00072400000e0000 */
.L_x_978:
[----:B------:R-:W-:Y:S01]  /*72d0*/  IMAD R64, R211, c[0x0][0x2c4], RZ ;  /* 0x0000b100d3407a24 */ /* 0x000fe200078e02ff */
[----:B------:R-:W-:Y:S01]  /*72e0*/  LOP3.LUT R214, R214, 0xfffffffd, RZ, 0xc0, !PT ;  /* 0xfffffffdd6d67812 */ /* 0x000fe200078ec0ff */
[----:B------:R-:W-:Y:S03]  /*72f0*/  BSSY B0, `(.L_x_759) ;  /* 0x0000013000007945 */ /* 0x000fe60003800000 */
[----:B------:R-:W-:-:S13]  /*7300*/  ISETP.GE.AND P0, PT, R13, R64, PT ;  /* 0x000000400d00720c */ /* 0x000fda0003f06270 */
[----:B------:R-:W-:Y:S01]  /*7310*/  @P0 LOP3.LUT R214, R214, 0x2, RZ, 0xfc, !PT ;  /* 0x00000002d6d60812 */ /* 0x000fe200078efcff */
[----:B------:R-:W-:Y:S05]  /*7320*/  @P0 BRA `(.L_x_760) ;  /* 0x000000f000000947 */ /* 0x000fea0003800000 */
[----:B----4-:R-:W-:-:S04]  /*7330*/  LEA R10, P0, R134, R0, 0x1 ;  /* 0x00000000860a7211 */ /* 0x010fc800078008ff */
[----:B--2---:R-:W-:Y:S02]  /*7340*/  LEA.HI.X R11, R134, R4, R135, 0x1, P0 ;  /* 0x00000004860b7211 */ /* 0x004fe400000f0c87 */
[----:B------:R-:W-:-:S03]  /*7350*/  LEA R8, P0, R202, R0, 0x1 ;  /* 0x00000000ca087211 */ /* 0x000fc600078008ff */
[----:B------:R-:W-:Y:S01]  /*7360*/  @!PT LDS RZ, [RZ] ;  /* 0x00000000fffff984 */ /* 0x000fe20000000800 */
[----:B------:R-:W-:Y:S01]  /*7370*/  @!PT LDS RZ, [RZ] ;  /* 0x00000000fffff984 */ /* 0x000fe20000000800 */
[----:B------:R-:W-:Y:S01]  /*7380*/  @!PT LDS RZ, [RZ] ;  /* 0x00000000fffff984 */ /* 0x000fe20000000800 */
[----:B------:R2:W-:Y:S01]  /*7390*/  LDGSTS.E.BYPASS.LTC128B.128 [R195+0x10080], [R10.64], !P5 ;  /* 0x100800000ac37fae */ /* 0x0005e2000e901d48 */
        /* <DEDUP_REMOVED lines=8> */
.L_x_760:
[----:B------:R-:W-:Y:S05]  /*7420*/  BSYNC B0 ;  /* 0x0000000000007941 */ /* 0x000fea0003800000 */
.L_x_759:
[----:B------:R-:W-:Y:S05]  /*7430*/  BRA.DIV ~URZ, `(.L_x_761) ;  /* 0x000192d27f007947 */ /* 0x000fea000b800000 */
[----:B--2---:R2:W1:Y:S04]  /*7440*/  SHFL.IDX PT, R4, R5, 0x1, 0x181f ;  /* 0x00381f0005047f89 */ /* 0x00446800000e0000 */
[----:B----4-:R2:W4:Y:S02]  /*7450*/  SHFL.IDX PT, R0, R12, 0x1, 0x181f ;  /* 0x00381f000c007f89 */ /* 0x01052400000e0000 */
.L_x_979:
[----:B------:R-:W-:Y:S01]  /*7460*/  IADD3 R2, R13, 0x20, RZ ;  /* 0x000000200d027810 */ /* 0x000fe20007ffe0ff */
[----:B------:R-:W-:Y:S01]  /*7470*/  BSSY B0, `(.L_x_762) ;  /* 0x0000014000007945 */ /* 0x000fe20003800000 */
[----:B------:R-:W-:Y:S02]  /*7480*/  LOP3.LUT R214, R214, 0xfffffffb, RZ, 0xc0, !PT ;  /* 0xfffffffbd6d67812 */ /* 0x000fe400078ec0ff */
[----:B------:R-:W-:-:S13]  /*7490*/  ISETP.GE.AND P0, PT, R2, R64, PT ;  /* 0x000000400200720c */ /* 0x000fda0003f06270 */
[----:B------:R-:W-:Y:S01]  /*74a0*/  @P0 LOP3.LUT R214, R214, 0x4, RZ, 0xfc, !PT ;  /* 0x00000004d6d60812 */ /* 0x000fe200078efcff */
[----:B------:R-:W-:Y:S05]  /*74b0*/  @P0 BRA `(.L_x_763) ;  /* 0x000000f000000947 */ /* 0x000fea0003800000 */
[----:B----4-:R-:W-:-:S04]  /*74c0*/  LEA R10, P0, R134, R0, 0x1 ;  /* 0x00000000860a7211 */ /* 0x010fc800078008ff */
[----:B-1----:R-:W-:Y:S02]  /*74d0*/  LEA.HI.X R11, R134, R4, R135, 0x1, P0 ;  /* 0x00000004860b7211 */ /* 0x002fe400000f0c87 */
        /* <DEDUP_REMOVED lines=13> */
.L_x_763:
[----:B------:R-:W-:Y:S05]  /*75b0*/  BSYNC B0 ;  /* 0x0000000000007941 */ /* 0x000fea0003800000 */
.L_x_762:
[----:B------:R-:W-:Y:S05]  /*75c0*/  BRA.DIV ~URZ, `(.L_x_764) ;  /* 0x000192027f007947 */ /* 0x000fea000b800000 */
[----:B-1----:R1:W2:Y:S02]  /*75d0*/  SHFL.IDX PT, R4, R5, 0x2, 0x181f ;  /* 0x00581f0005047f89 */ /* 0x0022a400000e0000 */
.L_x_980:
[----:B------:R-:W-:Y:S05]  /*75e0*/  BRA.DIV ~URZ, `(.L_x_765) ;  /* 0x000192527f007947 */ /* 0x000fea000b800000 */
[----:B----4-:R4:W1:Y:S02]  /*75f0*/  SHFL.IDX PT, R0, R12, 0x2, 0x181f ;  /* 0x00581f000c007f89 */ /* 0x01086400000e0000 */
.L_x_981:
[----:B------:R-:W-:Y:S01]  /*7600*/  IADD3 R2, R13, 0x40, RZ ;  /* 0x000000400d027810 */ /* 0x000fe20007ffe0ff */
[----:B------:R-:W-:Y:S01]  /*7610*/  BSSY B0, `(.L_x_766) ;  /* 0x0000014000007945 */ /* 0x000fe20003800000 */
[----:B------:R-:W-:Y:S02]  /*7620*/  LOP3.LUT R214, R214, 0xfffffff7, RZ, 0xc0, !PT ;  /* 0xfffffff7d6d67812 */ /* 0x000fe400078ec0ff */
[----:B------:R-:W-:-:S13]  /*7630*/  ISETP.GE.AND P0, PT, R2, R64, PT ;  /* 0x000000400200720c */ /* 0x000fda0003f06270 */
[----:B------:R-:W-:Y:S01]  /*7640*/  @P0 LOP3.LUT R214, R214, 0x8, RZ, 0xfc, !PT ;  /* 0x00000008d6d60812 */ /* 0x000fe200078efcff */
[----:B------:R-:W-:Y:S05]  /*7650*/  @P0 BRA `(.L_x_767) ;  /* 0x000000f000000947 */ /* 0x000fea0003800000 */
[----:B-1----:R-:W-:-:S04]  /*7660*/  LEA R10, P0, R134, R0, 0x1 ;  /* 0x00000000860a7211 */ /* 0x002fc800078008ff */
        /* <DEDUP_REMOVED lines=14> */
.L_x_767:
[----:B------:R-:W-:Y:S05]  /*7750*/  BSYNC B0 ;  /* 0x0000000000007941 */ /* 0x000fea0003800000 */
.L_x_766:
[----:B------:R-:W-:Y:S05]  /*7760*/  BRA.DIV ~URZ, `(.L_x_768) ;  /* 0x000191327f007947 */ /* 0x000fea000b800000 */
[----:B--2---:R2:W3:Y:S04]  /*7770*/  SHFL.IDX PT, R4, R5, 0x3, 0x181f ;  /* 0x00781f0005047f89 */ /* 0x0044e800000e0000 */
[----:B-1----:R2:W1:Y:S02]  /*7780*/  SHFL.IDX PT, R0, R12, 0x3, 0x181f ;  /* 0x00781f000c007f89 */ /* 0x00246400000e0000 */
.L_x_982:
        /* <DEDUP_REMOVED lines=11> */
[----:B------:R-:W-:-:S03]  /*7840*/  @!P6 LEA R6, P0, R201, R0, 0x1 ;  /* 0x00000000c906e211 */ /* 0x000fc600078008ff */
[----:B------:R3:W-:Y:S01]  /*7850*/  @!P6 LDGSTS.E.BYPASS.LTC128B.128 [R220+0x17080], [R8.64], !P4 ;  /* 0x1708000008dcefae */ /* 0x0007e2000e101d48 */
[----:B------:R-:W-:-:S05]  /*7860*/  @!P6 LEA.HI.X R7, R201, R4, R208, 0x1, P0 ;  /* 0x00000004c907e211 */ /* 0x000fca00000f0cd0 */
[----:B------:R3:W-:Y:S01]  /*7870*/  @!P6 LDGSTS.E.BYPASS.LTC128B.128 [R220+0x1b080], [R6.64], !P3 ;  /* 0x1b08000006dcefae */ /* 0x0007e2000d901d48 */
[C---:B-1----:R-:W-:Y:S02]  /*7880*/  @!P6 LEA R2, P0, R200.reuse, R0, 0x1 ;  /* 0x00000000c802e211 */ /* 0x042fe400078008ff */
[----:B------:R-:W-:Y:S02]  /*7890*/  SHF.R.S32.HI R0, RZ, 0x1f, R14 ;  /* 0x0000001fff007819 */ /* 0x000fe4000001140e */
[----:B------:R-:W-:-:S03]  /*78a0*/  @!P6 LEA.HI.X R3, R200, R4, R206, 0x1, P0 ;  /* 0x00000004c803e211 */ /* 0x000fc600000f0cce */
[----:B------:R-:W-:Y:S02]  /*78b0*/  IMAD R0, R0, c[0x0][0x2b0], RZ ;  /* 0x0000ac0000007a24 */ /* 0x000fe400078e02ff */
[----:B------:R3:W-:Y:S02]  /*78c0*/  @!P6 LDGSTS.E.BYPASS.LTC128B.128 [R220+0x1f080], [R2.64], !P2 ;  /* 0x1f08000002dcefae */ /* 0x0007e4000d101d48 */
[----:B------:R-:W-:Y:S02]  /*78d0*/  IMAD R0, R14, c[0x0][0x2b4], R0 ;  /* 0x0000ad000e007a24 */ /* 0x000fe400078e0200 */
[----:B------:R-:W0:Y:S01]  /*78e0*/  LDGDEPBAR ;  /* 0x00000000000079af */ /* 0x000e220000000000 */
[----:B------:R-:W-:Y:S01]  /*78f0*/  WARPSYNC 0xffffffff ;  /* 0xffffffff00007948 */ /* 0x000fe20003800000 */
[----:B------:R-:W-:Y:S02]  /*7900*/  IMAD.IADD R226, R225, 0x1, R0 ;  /* 0x00000001e1e27824 */ /* 0x000fe400078e0200 */
[----:B------:R-:W-:Y:S01]  /*7910*/  IMAD.MOV.U32 R123, RZ, RZ, c[0x0][0x2b8] ;  /* 0x0000ae00ff7b7624 */ /* 0x000fe200078e00ff */
[----:B------:R-:W-:Y:S01]  /*7920*/  BAR.SYNC.DEFER_BLOCKING 0x0 ;  /* 0x0000000000007b1d */ /* 0x000fe20000010000 */
[----:B------:R-:W-:Y:S01]  /*7930*/  IMAD.SHL.U32 R109, R122, 0x20, RZ ;  /* 0x000000207a6d7824 */ /* 0x000fe200078e00ff */
[----:B------:R-:W-:Y:S01]  /*7940*/  LOP3.LUT R214, R214, 0xfffffffe, RZ, 0xc0, !PT ;  /* 0xfffffffed6d67812 */ /* 0x000fe200078ec0ff */
[----:B------:R-:W-:Y:S01]  /*7950*/  IMAD.MOV.U32 R198, RZ, RZ, RZ ;  /* 0x000000ffffc67224 */ /* 0x000fe200078e00ff */
[----:B------:R-:W-:Y:S01]  /*7960*/  ISETP.NE.AND P1, PT, R123, 0x1, PT ;  /* 0x000000017b00780c */ /* 0x000fe20003f25270 */
[----:B---3--:R-:W-:-:S05]  /*7970*/  IMAD.IADD R2, R213, 0x1, R109 ;  /* 0x00000001d5027824 */ /* 0x008fca00078e026d */
[C---:B------:R-:W-:Y:S01]  /*7980*/  ISETP.GE.AND P0, PT, R2.reuse, R210, PT ;  /* 0x000000d20200720c */ /* 0x040fe20003f06270 */
[----:B------:R-:W-:-:S03]  /*7990*/  IMAD.IADD R2, R2, 0x1, R227 ;  /* 0x0000000102027824 */ /* 0x000fc600078e02e3 */
[----:B------:R-:W-:Y:S01]  /*79a0*/  ISETP.GT.OR P0, PT, R213, 0x1f, P0 ;  /* 0x0000001fd500780c */ /* 0x000fe20000704670 */
[----:B------:R-:W-:Y:S02]  /*79b0*/  IMAD.MOV.U32 R0, RZ, RZ, R2 ;  /* 0x000000ffff007224 */ /* 0x000fe400078e0002 */
[----:B------:R-:W-:Y:S01]  /*79c0*/  @P1 IMAD.HI.U32 R3, R2, c[0x0][0x2bc], RZ ;  /* 0x0000af0002031a27 */ /* 0x000fe200078e00ff */
[----:B------:R-:W-:-:S04]  /*79d0*/  @P1 LOP3.LUT R214, R214, 0x1, RZ, 0xfc, !PT ;  /* 0x00000001d6d61812 */ /* 0x000fc800078efcff */
[----:B------:R-:W-:-:S05]  /*79e0*/  @P1 SHF.R.U32.HI R0, RZ, c[0x0][0x2c0], R3 ;  /* 0x0000b000ff001a19 */ /* 0x000fca0000011603 */
[----:B------:R-:W-:-:S04]  /*79f0*/  @!P0 IADD3 R3, P1, R0, R224, RZ ;  /* 0x000000e000038210 */ /* 0x000fc80007f3e0ff */
[----:B--2---:R-:W-:Y:S02]  /*7a00*/  @!P0 LEA.HI.X.SX32 R5, R0, R226, 0x1, P1 ;  /* 0x000000e200058211 */ /* 0x004fe400008f0eff */
[----:B------:R-:W-:-:S04]  /*7a10*/  @!P0 LEA R4, P1, R3, c[0x0][0x2a0], 0x2 ;  /* 0x0000a80003048a11 */ /* 0x000fc800078210ff */
[----:B------:R-:W-:-:S05]  /*7a20*/  @!P0 LEA.HI.X R5, R3, c[0x0][0x2a4], R5, 0x2, P1 ;  /* 0x0000a90003058a11 */ /* 0x000fca00008f1405 */
[----:B------:R-:W2:Y:S01]  /*7a30*/  @!P0 LDG.E R198, [R4.64] ;  /* 0x0000000804c68981 */ /* 0x000ea2000c1e1900 */
[----:B------:R-:W-:Y:S01]  /*7a40*/  IMAD.MOV R0, RZ, RZ, -R0 ;  /* 0x000000ffff007224 */ /* 0x000fe200078e0a00 */
[----:B------:R-:W-:Y:S01]  /*7a50*/  ISETP.GT.AND P5, PT, R213, 0x1f, PT ;  /* 0x0000001fd500780c */ /* 0x000fe20003fa4270 */
[----:B------:R-:W-:-:S04]  /*7a60*/  IMAD.WIDE.U32 R222, R217, c[0x0][0x1e8], RZ ;  /* 0x00007a00d9de7a25 */ /* 0x000fc800078e00ff */
[----:B------:R-:W-:Y:S02]  /*7a70*/  IMAD R199, R0, c[0x0][0x2b8], R2 ;  /* 0x0000ae0000c77a24 */ /* 0x000fe400078e0202 */
[----:B------:R-:W-:Y:S02]  /*7a80*/  IMAD R221, R217, c[0x0][0x1ec], R223 ;  /* 0x00007b00d9dd7a24 */ /* 0x000fe400078e02df */
[----:B------:R-:W-:Y:S01]  /*7a90*/  IMAD.WIDE.U32 R2, R199, c[0x0][0x1e0], RZ ;  /* 0x00007800c7027a25 */ /* 0x000fe200078e00ff */
[----:B------:R-:W-:-:S03]  /*7aa0*/  SHF.R.S32.HI R120, RZ, 0x1f, R199 ;  /* 0x0000001fff787819 */ /* 0x000fc600000114c7 */
[----:B------:R-:W-:Y:S02]  /*7ab0*/  IMAD.IADD R119, R210, 0x1, -R109 ;  /* 0x00000001d2777824 */ /* 0x000fe400078e0a6d */
        /* <DEDUP_REMOVED lines=17> */
[----:B------:R-:W-:-:S04]  /*7bd0*/  @P0 LEA R8, P1, R202, R0, 0x1 ;  /* 0x00000000ca080211 */ /* 0x000fc800078208ff */
[----:B------:R-:W-:Y:S02]  /*7be0*/  @P0 LEA.HI.X R9, R202, R2, R207, 0x1, P1 ;  /* 0x00000002ca090211 */ /* 0x000fe400008f0ccf */
[----:B------:R-:W-:-:S04]  /*7bf0*/  @P0 LEA R6, P1, R201, R0, 0x1 ;  /* 0x00000000c9060211 */ /* 0x000fc800078208ff */
[----:B------:R-:W-:Y:S02]  /*7c00*/  @P0 LEA.HI.X R7, R201, R2, R208, 0x1, P1 ;  /* 0x00000002c9070211 */ /* 0x000fe400008f0cd0 */
[----:B------:R-:W-:-:S13]  /*7c10*/  @P0 ISETP.GE.AND P1, PT, R134, c[0x0][0x1d4], PT ;  /* 0x0000750086000a0c */ /* 0x000fda0003f26270 */
[----:B------:R-:W-:Y:S01]  /*7c20*/  @!PT LDS RZ, [RZ] ;  /* 0x00000000fffff984 */ /* 0x000fe20000000800 */
[----:B------:R1:W-:Y:S02]  /*7c30*/  @P0 LDGSTS.E.BYPASS.LTC128B.128 [R195+0xc080], [R4.64], !P1 ;  /* 0x0c08000004c30fae */ /* 0x0003e4000c901d48 */
[----:B-1----:R-:W-:-:S04]  /*7c40*/  @P0 LEA R4, P1, R200, R0, 0x1 ;  /* 0x00000000c8040211 */ /* 0x002fc800078208ff */
[----:B------:R-:W-:Y:S02]  /*7c50*/  @P0 LEA.HI.X R5, R200, R2, R206, 0x1, P1 ;  /* 0x00000002c8050211 */ /* 0x000fe400008f0cce */
[----:B------:R-:W-:-:S13]  /*7c60*/  @P0 ISETP.GE.AND P1, PT, R138, c[0x0][0x1d4], PT ;  /* 0x000075008a000a0c */ /* 0x000fda0003f26270 */
[----:B------:R1:W-:Y:S01]  /*7c70*/  @P0 LDGSTS.E.BYPASS.LTC128B.128 [R195+0xd080], [R8.64], !P1 ;  /* 0x0d08000008c30fae */ /* 0x0003e2000c901d48 */
[----:B------:R-:W-:-:S13]  /*7c80*/  @P0 ISETP.GE.AND P1, PT, R201, c[0x0][0x1d4], PT ;  /* 0x00007500c9000a0c */ /* 0x000fda0003f26270 */
[----:B------:R1:W-:Y:S01]  /*7c90*/  @P0 LDGSTS.E.BYPASS.LTC128B.128 [R195+0xe080], [R6.64], !P1 ;  /* 0x0e08000006c30fae */ /* 0x0003e2000c901d48 */
[----:B------:R-:W-:-:S13]  /*7ca0*/  @P0 ISETP.GE.AND P1, PT, R200, c[0x0][0x1d4], PT ;  /* 0x00007500c8000a0c */ /* 0x000fda0003f26270 */
[----:B------:R1:W-:Y:S01]  /*7cb0*/  @P0 LDGSTS.E.BYPASS.LTC128B.128 [R195+0xf080], [R4.64], !P1 ;  /* 0x0f08000004c30fae */ /* 0x0003e2000c901d48 */
[----:B------:R-:W-:-:S03]  /*7cc0*/  ISETP.LT.AND P0, PT, RZ, c[0x0][0x27c], PT ;  /* 0x00009f00ff007a0c */ /* 0x000fc60003f01270 */
[----:B------:R-:W0:Y:S10]  /*7cd0*/  LDGDEPBAR ;  /* 0x00000000000079af */ /* 0x000e340000000000 */
[----:B------:R-:W-:Y:S05]  /*7ce0*/  @P0 BRA `(.L_x_769) ;  /* 0x0000002000000947 */ /* 0x000fea0003800000 */
[----:B------:R-:W-:-:S04]  /*7cf0*/  DEPBAR.LE SB0, 0x1 ;  /* 0x000080400000791a */ /* 0x000fc80000000000 */
[----:B------:R-:W-:Y:S05]  /*7d00*/  BRA `(.L_x_770) ;  /* 0x00008e4000007947 */ /* 0x000fea0003800000 */
.L_x_769:
[----:B------:R-:W-:Y:S01]  /*7d10*/  ULDC.U8 UR4, c[0x0][0x298] ;  /* 0x0000a60000047ab9 */ /* 0x000fe20000000000 */
[----:B------:R-:W-:Y:S01]  /*7d20*/  SHF.R.S32.HI R0, RZ, 0x1f, R99 ;  /* 0x0000001fff007819 */ /* 0x000fe20000011463 */
[C---:B-1----:R-:W-:Y:S01]  /*7d30*/  IMAD.WIDE.U32 R4, R99.reuse, c[0x0][0x280], RZ ;  /* 0x0000a00063047a25 */ /* 0x042fe200078e00ff */
[----:B------:R-:W-:Y:S01]  /*7d40*/  ISETP.NE.AND P0, PT, RZ, UR4, PT ;  /* 0x00000004ff007c0c */ /* 0x000fe2000bf05270 */
[----:B------:R-:W-:Y:S02]  /*7d50*/  BSSY B2, `(.L_x_770) ;  /* 0x00008df000027945 */ /* 0x000fe40003800000 */
[C---:B------:R-:W-:Y:S02]  /*7d60*/  IMAD R2, R0.reuse, c[0x0][0x280], RZ ;  /* 0x0000a00000027a24 */ /* 0x040fe400078e02ff */
[----:B------:R-:W-:Y:S02]  /*7d70*/  IMAD R0, R0, c[0x0][0x290], RZ ;  /* 0x0000a40000007a24 */ /* 0x000fe400078e02ff */
[----:B------:R-:W-:-:S02]  /*7d80*/  IMAD R6, R99, c[0x0][0x284], R2 ;  /* 0x0000a10063067a24 */ /* 0x000fc400078e0202 */
[----:B------:R-:W-:Y:S01]  /*7d90*/  IMAD R7, R99, c[0x0][0x294], R0 ;  /* 0x0000a50063077a24 */ /* 0x000fe200078e0200 */
[----:B------:R-:W-:Y:S01]  /*7da0*/  LEA R0, R229, R13, 0x5 ;  /* 0x0000000de5007211 */ /* 0x000fe200078e28ff */
[----:B------:R-:W-:Y:S01]  /*7db0*/  IMAD.WIDE.U32 R2, R99, c[0x0][0x290], RZ ;  /* 0x0000a40063027a25 */ /* 0x000fe200078e00ff */
[----:B------:R-:W-:-:S04]  /*7dc0*/  IADD3 R6, R6, R5, RZ ;  /* 0x0000000506067210 */ /* 0x000fc80007ffe0ff */
[----:B------:R-:W-:Y:S01]  /*7dd0*/  IADD3 R7, R7, R3, RZ ;  /* 0x0000000307077210 */ /* 0x000fe20007ffe0ff */
[----:B------:R-:W-:Y:S05]  /*7de0*/  @!P0 BRA `(.L_x_771) ;  /* 0x000045f000008947 */ /* 0x000fea0003800000 */
[----:B------:R1:W5:Y:S01]  /*7df0*/  LDL R106, [R1+0x8] ;  /* 0x00000800016a7983 */ /* 0x0003620000100800 */
[----:B------:R-:W-:-:S03]  /*7e00*/  IMAD.MOV.U32 R8, RZ, RZ, c[0x0][0x2c4] ;  /* 0x0000b100ff087624 */ /* 0x000fc600078e00ff */
[----:B------:R1:W5:Y:S02]  /*7e10*/  LDL R105, [R1+0x4] ;  /* 0x0000040001697983 */ /* 0x0003640000100800 */
[----:B------:R-:W-:Y:S02]  /*7e20*/  ISETP.NE.AND P2, PT, R8, 0x1, PT ;  /* 0x000000010800780c */ /* 0x000fe40003f45270 */
[----:B------:R1:W5:Y:S11]  /*7e30*/  LDL R101, [R1] ;  /* 0x0000000001657983 */ /* 0x0003760000100800 */
[----:B------:R-:W-:-:S05]  /*7e40*/  @P2 IMAD.HI.U32 R3, R0, c[0x0][0x2c8], RZ ;  /* 0x0000b20000032a27 */ /* 0x000fca00078e00ff */
[----:B------:R-:W-:-:S04]  /*7e50*/  @P2 SHF.R.U32.HI R0, RZ, c[0x0][0x2cc], R3 ;  /* 0x0000b300ff002a19 */ /* 0x000fc80000011603 */
[----:B------:R-:W-:Y:S02]  /*7e60*/  SHF.R.S32.HI R3, RZ, 0x1f, R0 ;  /* 0x0000001fff037819 */ /* 0x000fe40000011400 */
[----:B------:R-:W-:-:S03]  /*7e70*/  MOV R5, R6 ;  /* 0x0000000600057202 */ /* 0x000fc60000000f00 */
[----:B------:R-:W-:Y:S02]  /*7e80*/  IMAD R8, R3, c[0x0][0x280], RZ ;  /* 0x0000a00003087a24 */ /* 0x000fe400078e02ff */
[----:B------:R-:W-:-:S04]  /*7e90*/  IMAD.WIDE.U32 R4, R0, c[0x0][0x280], R4 ;  /* 0x0000a00000047a25 */ /* 0x000fc800078e0004 */
[----:B------:R-:W-:Y:S01]  /*7ea0*/  IMAD R6, R0, c[0x0][0x284], R8 ;  /* 0x0000a10000067a24 */ /* 0x000fe200078e0208 */
[----:B------:R-:W-:-:S03]  /*7eb0*/  LEA R36, P0, R4, c[0x0][0x270], 0x1 ;  /* 0x00009c0004247a11 */ /* 0x000fc600078008ff */
[----:B------:R-:W-:-:S05]  /*7ec0*/  IMAD.IADD R6, R5, 0x1, R6 ;  /* 0x0000000105067824 */ /* 0x000fca00078e0206 */
[----:B------:R-:W-:Y:S01]  /*7ed0*/  LEA.HI.X R31, R4, c[0x0][0x274], R6, 0x1, P0 ;  /* 0x00009d00041f7a11 */ /* 0x000fe200000f0c06 */
[----:B------:R-:W-:Y:S01]  /*7ee0*/  IMAD R4, R3, c[0x0][0x290], RZ ;  /* 0x0000a40003047a24 */ /* 0x000fe200078e02ff */
[----:B------:R-:W-:Y:S02]  /*7ef0*/  MOV R3, R7 ;  /* 0x0000000700037202 */ /* 0x000fe40000000f00 */
[----:B------:R-:W-:-:S03]  /*7f00*/  LOP3.LUT P1, RZ, R214, 0x2, RZ, 0xc0, !PT ;  /* 0x00000002d6ff7812 */ /* 0x000fc6000782c0ff */
[----:B------:R-:W-:-:S04]  /*7f10*/  IMAD.WIDE.U32 R2, R0, c[0x0][0x290], R2 ;  /* 0x0000a40000027a25 */ /* 0x000fc800078e0002 */
[----:B------:R-:W-:Y:S01]  /*7f20*/  IMAD R0, R0, c[0x0][0x294], R4 ;  /* 0x0000a50000007a24 */ /* 0x000fe200078e0204 */
[----:B------:R-:W-:-:S03]  /*7f30*/  LEA R30, P0, R2, c[0x0][0x288], 0x1 ;  /* 0x0000a200021e7a11 */ /* 0x000fc600078008ff */
[----:B------:R-:W-:-:S05]  /*7f40*/  IMAD.IADD R0, R3, 0x1, R0 ;  /* 0x0000000103007824 */ /* 0x000fca00078e0200 */
[----:B------:R-:W-:Y:S01]  /*7f50*/  LEA.HI.X R21, R2, c[0x0][0x28c], R0, 0x1, P0 ;  /* 0x0000a30002157a11 */ /* 0x000fe200000f0c00 */
[----:B------:R1:W2:Y:S01]  /*7f60*/  SHFL.IDX PT, R3, R36, RZ, 0x181f ;  /* 0x00181fff24037589 */ /* 0x0002a200000e0000 */
[----:B------:R-:W-:Y:S03]  /*7f70*/  BSSY B0, `(.L_x_772) ;  /* 0x000003a000007945 */ /* 0x000fe60003800000 */
[----:B------:R1:W3:Y:S01]  /*7f80*/  SHFL.IDX PT, R0, R30, RZ, 0x181f ;  /* 0x00181fff1e007589 */ /* 0x0002e200000e0000 */
[----:B------:R-:W-:-:S03]  /*7f90*/  CS2R R54, SRZ ;  /* 0x0000000000367805 */ /* 0x000fc6000001ff00 */
[----:B------:R1:W4:Y:S01]  /*7fa0*/  SHFL.IDX PT, R4, R31, RZ, 0x181f ;  /* 0x00181fff1f047589 */ /* 0x00032200000e0000 */
[----:B------:R-:W-:-:S03]  /*7fb0*/  CS2R R40, SRZ ;  /* 0x0000000000287805 */ /* 0x000fc6000001ff00 */
[----:B------:R1:W1:Y:S01]  /*7fc0*/  SHFL.IDX PT, R2, R21, RZ, 0x181f ;  /* 0x00181fff15027589 */ /* 0x00026200000e0000 */
[----:B------:R-:W-:Y:S01]  /*7fd0*/  CS2R R32, SRZ ;  /* 0x0000000000207805 */ /* 0x000fe2000001ff00 */
[----:B------:R-:W-:Y:S01]  /*7fe0*/  CS2R R26, SRZ ;  /* 0x00000000001a7805 */ /* 0x000fe2000001ff00 */
[----:B------:R-:W-:Y:S01]  /*7ff0*/  CS2R R22, SRZ ;  /* 0x0000000000167805 */ /* 0x000fe2000001ff00 */
[----:B------:R-:W-:Y:S01]  /*8000*/  CS2R R38, SRZ ;  /* 0x0000000000267805 */ /* 0x000fe2000001ff00 */
[----:B------:R-:W-:Y:S01]  /*8010*/  CS2R R34, SRZ ;  /* 0x0000000000227805 */ /* 0x000fe2000001ff00 */
[----:B------:R-:W-:Y:S01]  /*8020*/  CS2R R28, SRZ ;  /* 0x00000000001c7805 */ /* 0x000fe2000001ff00 */
[----:B------:R-:W-:Y:S01]  /*8030*/  CS2R R24, SRZ ;  /* 0x0000000000187805 */ /* 0x000fe2000001ff00 */
[----:B------:R-:W-:Y:S05]  /*8040*/  @P1 BRA `(.L_x_773) ;  /* 0x000002c000001947 */ /* 0x000fea0003800000 */
[----:B------:R-:W-:Y:S01]  /*8050*/  ISETP.GE.AND P3, PT, R156, c[0x0][0x27c], PT ;  /* 0x00009f009c007a0c */ /* 0x000fe20003f66270 */
[----:B------:R-:W-:Y:S01]  /*8060*/  CS2R R22, SRZ ;  /* 0x0000000000167805 */ /* 0x000fe2000001ff00 */
[----:B------:R-:W-:Y:S01]  /*8070*/  ISETP.GE.AND P2, PT, R159, c[0x0][0x27c], PT ;  /* 0x00009f009f007a0c */ /* 0x000fe20003f46270 */
[----:B------:R-:W-:Y:S01]  /*8080*/  CS2R R24, SRZ ;  /* 0x0000000000187805 */ /* 0x000fe2000001ff00 */
[----:B------:R-:W-:-:S09]  /*8090*/  ISETP.GE.AND P1, PT, R139, c[0x0][0x27c], PT ;  /* 0x00009f008b007a0c */ /* 0x000fd20003f26270 */
[C---:B------:R-:W-:Y:S01]  /*80a0*/  @!P3 IMAD.SHL.U32 R6, R156.reuse, 0x2, RZ ;  /* 0x000000029c06b824 */ /* 0x040fe200078e00ff */
[----:B------:R-:W-:-:S04]  /*80b0*/  @!P3 SHF.L.U64.HI R5, R156, 0x1, R157 ;  /* 0x000000019c05b819 */ /* 0x000fc8000001029d */
[----:B--2---:R-:W-:-:S05]  /*80c0*/  @!P3 IADD3 R18, P0, R3, R6, RZ ;  /* 0x000000060312b210 */ /* 0x004fca0007f1e0ff */
[--C-:B----4-:R-:W-:Y:S01]  /*80d0*/  @!P3 IMAD.X R19, R4, 0x1, R5.reuse, P0 ;  /* 0x000000010413b824 */ /* 0x110fe200000e0605 */
[----:B---3--:R-:W-:Y:S02]  /*80e0*/  @!P3 IADD3 R16, P0, R0, R6, RZ ;  /* 0x000000060010b210 */ /* 0x008fe40007f1e0ff */
[C---:B-----5:R-:W-:Y:S01]  /*80f0*/  @!P2 SHF.L.U64.HI R6, R159.reuse, 0x1, R106 ;  /* 0x000000019f06a819 */ /* 0x060fe2000001026a */
[----:B------:R-:W-:Y:S01]  /*8100*/  CS2R R26, SRZ ;  /* 0x00000000001a7805 */ /* 0x000fe2000001ff00 */
[----:B------:R-:W-:Y:S01]  /*8110*/  CS2R R28, SRZ ;  /* 0x00000000001c7805 */ /* 0x000fe2000001ff00 */
[----:B-1----:R-:W-:Y:S01]  /*8120*/  @!P3 IMAD.X R17, R2, 0x1, R5, P0 ;  /* 0x000000010211b824 */ /* 0x002fe200000e0605 */
[----:B------:R-:W-:Y:S01]  /*8130*/  CS2R R32, SRZ ;  /* 0x0000000000207805 */ /* 0x000fe2000001ff00 */
[----:B------:R-:W-:Y:S01]  /*8140*/  @!P2 IMAD.SHL.U32 R5, R159, 0x2, RZ ;  /* 0x000000029f05a824 */ /* 0x000fe200078e00ff */
[----:B------:R-:W-:Y:S01]  /*8150*/  CS2R R34, SRZ ;  /* 0x0000000000227805 */ /* 0x000fe2000001ff00 */
[----:B------:R-:W-:Y:S01]  /*8160*/  CS2R R40, SRZ ;  /* 0x0000000000287805 */ /* 0x000fe2000001ff00 */
[----:B------:R-:W-:Y:S01]  /*8170*/  CS2R R38, SRZ ;  /* 0x0000000000267805 */ /* 0x000fe2000001ff00 */
[----:B------:R1:W5:Y:S01]  /*8180*/  @!P3 LD.E.64 R22, [R18.64] ;  /* 0x000000081216b980 */ /* 0x000362000c101b00 */
[----:B------:R-:W-:-:S03]  /*8190*/  @!P2 IADD3 R14, P0, R3, R5, RZ ;  /* 0x00000005030ea210 */ /* 0x000fc60007f1e0ff */
[----:B------:R1:W5:Y:S02]  /*81a0*/  @!P3 LD.E.64 R24, [R16.64] ;  /* 0x000000081018b980 */ /* 0x000364000c101b00 */
[----:B------:R-:W-:Y:S01]  /*81b0*/  @!P2 IMAD.X R15, R4, 0x1, R6, P0 ;  /* 0x00000001040fa824 */ /* 0x000fe200000e0606 */
[----:B------:R-:W-:Y:S01]  /*81c0*/  @!P2 IADD3 R12, P0, R0, R5, RZ ;  /* 0x00000005000ca210 */ /* 0x000fe20007f1e0ff */
[----:B------:R-:W-:-:S03]  /*81d0*/  @!P1 IMAD.SHL.U32 R5, R139, 0x2, RZ ;  /* 0x000000028b059824 */ /* 0x000fc600078e00ff */
[----:B------:R1:W5:Y:S01]  /*81e0*/  @!P2 LD.E.64 R26, [R14.64] ;  /* 0x000000080e1aa980 */ /* 0x000362000c101b00 */
[----:B------:R-:W-:Y:S01]  /*81f0*/  @!P2 IMAD.X R13, R2, 0x1, R6, P0 ;  /* 0x00000001020da824 */ /* 0x000fe200000e0606 */
[----:B------:R-:W-:Y:S02]  /*8200*/  @!P1 SHF.L.U64.HI R6, R139, 0x1, R105 ;  /* 0x000000018b069819 */ /* 0x000fe40000010269 */
[-C--:B------:R-:W-:Y:S02]  /*8210*/  @!P1 IADD3 R10, P0, R3, R5.reuse, RZ ;  /* 0x00000005030a9210 */ /* 0x080fe40007f1e0ff */
[----:B------:R1:W5:Y:S03]  /*8220*/  @!P2 LD.E.64 R28, [R12.64] ;  /* 0x000000080c1ca980 */ /* 0x000366000c101b00 */
[----:B------:R-:W-:Y:S01]  /*8230*/  @!P1 IMAD.X R11, R4, 0x1, R6, P0 ;  /* 0x00000001040b9824 */ /* 0x000fe200000e0606 */
[----:B------:R-:W-:-:S04]  /*8240*/  @!P1 IADD3 R8, P0, R0, R5, RZ ;  /* 0x0000000500089210 */ /* 0x000fc80007f1e0ff */
[----:B------:R1:W5:Y:S01]  /*8250*/  @!P1 LD.E.64 R32, [R10.64] ;  /* 0x000000080a209980 */ /* 0x000362000c101b00 */
[----:B------:R-:W-:Y:S01]  /*8260*/  @!P1 IMAD.X R9, R2, 0x1, R6, P0 ;  /* 0x0000000102099824 */ /* 0x000fe200000e0606 */
[----:B------:R-:W-:-:S04]  /*8270*/  ISETP.GE.AND P0, PT, R158, c[0x0][0x27c], PT ;  /* 0x00009f009e007a0c */ /* 0x000fc80003f06270 */
[----:B------:R1:W5:Y:S09]  /*8280*/  @!P1 LD.E.64 R34, [R8.64] ;  /* 0x0000000808229980 */ /* 0x000372000c101b00 */
[C---:B------:R-:W-:Y:S01]  /*8290*/  @!P0 IMAD.SHL.U32 R5, R158.reuse, 0x2, RZ ;  /* 0x000000029e058824 */ /* 0x040fe200078e00ff */
[----:B------:R-:W-:-:S04]  /*82a0*/  @!P0 SHF.L.U64.HI R20, R158, 0x1, R101 ;  /* 0x000000019e148819 */ /* 0x000fc80000010265 */
[----:B------:R-:W-:-:S05]  /*82b0*/  @!P0 IADD3 R6, P4, R3, R5, RZ ;  /* 0x0000000503068210 */ /* 0x000fca0007f9e0ff */
[----:B------:R-:W-:Y:S01]  /*82c0*/  @!P0 IMAD.X R7, R4, 0x1, R20, P4 ;  /* 0x0000000104078824 */ /* 0x000fe200020e0614 */
[----:B------:R-:W-:-:S04]  /*82d0*/  @!P0 IADD3 R4, P4, R0, R5, RZ ;  /* 0x0000000500048210 */ /* 0x000fc80007f9e0ff */
[----:B------:R1:W5:Y:S01]  /*82e0*/  @!P0 LD.E.64 R40, [R6.64] ;  /* 0x0000000806288980 */ /* 0x000362000c101b00 */
[----:B------:R-:W-:-:S05]  /*82f0*/  @!P0 IMAD.X R5, R2, 0x1, R20, P4 ;  /* 0x0000000102058824 */ /* 0x000fca00020e0614 */
[----:B------:R1:W5:Y:S03]  /*8300*/  @!P0 LD.E.64 R38, [R4.64] ;  /* 0x0000000804268980 */ /* 0x000366000c101b00 */
.L_x_773:
[----:B------:R-:W-:Y:S05]  /*8310*/  BSYNC B0 ;  /* 0x0000000000007941 */ /* 0x000fea0003800000 */
.L_x_772:
[----:B---3-5:R-:W-:Y:S01]  /*8320*/  IMAD.MOV.U32 R0, RZ, RZ, R41 ;  /* 0x000000ffff007224 */ /* 0x028fe200078e0029 */
[----:B------:R-:W-:Y:S01]  /*8330*/  LOP3.LUT P0, RZ, R214, 0x4, RZ, 0xc0, !PT ;  /* 0x00000004d6ff7812 */ /* 0x000fe2000780c0ff */
[----:B-1----:R-:W-:Y:S01]  /*8340*/  IMAD.MOV.U32 R2, RZ, RZ, R40 ;  /* 0x000000ffff027224 */ /* 0x002fe200078e0028 */
[----:B------:R-:W-:Y:S01]  /*8350*/  MOV R5, R35 ;  /* 0x0000002300057202 */ /* 0x000fe20000000f00 */
[----:B----4-:R-:W-:Y:S01]  /*8360*/  IMAD.MOV.U32 R4, RZ, RZ, R32 ;  /* 0x000000ffff047224 */ /* 0x010fe200078e0020 */
[----:B------:R-:W-:Y:S01]  /*8370*/  PRMT R88, R88, 0x5410, R0 ;  /* 0x0000541058587816 */ /* 0x000fe20000000000 */
[----:B--2---:R-:W-:Y:S01]  /*8380*/  IMAD.MOV.U32 R3, RZ, RZ, R33 ;  /* 0x000000ffff037224 */ /* 0x004fe200078e0021 */
[----:B------:R-:W-:Y:S01]  /*8390*/  PRMT R87, R87, 0x5410, R2 ;  /* 0x0000541057577816 */ /* 0x000fe20000000002 */
[----:B------:R-:W-:Y:S01]  /*83a0*/  IMAD.MOV.U32 R0, RZ, RZ, R27 ;  /* 0x000000ffff007224 */ /* 0x000fe200078e001b */
[----:B------:R-:W-:Y:S01]  /*83b0*/  MOV R2, R26 ;  /* 0x0000001a00027202 */ /* 0x000fe20000000f00 */
[----:B------:R-:W-:Y:S01]  /*83c0*/  IMAD.MOV.U32 R6, RZ, RZ, R34 ;  /* 0x000000ffff067224 */ /* 0x000fe200078e0022 */
[----:B------:R-:W-:Y:S01]  /*83d0*/  PRMT R84, R4, 0x5410, R3 ;  /* 0x0000541004547816 */ /* 0x000fe20000000003 */
[----:B------:R-:W-:Y:S01]  /*83e0*/  IMAD.MOV.U32 R4, RZ, RZ, R22 ;  /* 0x000000ffff047224 */ /* 0x000fe200078e0016 */
        /* <DEDUP_REMOVED lines=11> */
[----:B------:R1:W2:Y:S01]  /*84a0*/  SHFL.IDX PT, R4, R31, 0x1, 0x181f ;  /* 0x00381f001f047f89 */ /* 0x0002a200000e0000 */
[----:B------:R-:W-:Y:S01]  /*84b0*/  MOV R6, R24 ;  /* 0x0000001800067202 */ /* 0x000fe20000000f00 */
[----:B------:R-:W-:Y:S01]  /*84c0*/  BSSY B0, `(.L_x_774) ;  /* 0x000003a000007945 */ /* 0x000fe20003800000 */
[----:B------:R-:W-:Y:S01]  /*84d0*/  PRMT R81, R8, 0x5410, R7 ;  /* 0x0000541008517816 */ /* 0x000fe20000000007 */
[----:B------:R1:W3:Y:S01]  /*84e0*/  SHFL.IDX PT, R3, R36, 0x1, 0x181f ;  /* 0x00381f0024037f89 */ /* 0x0002e200000e0000 */
[----:B------:R-:W-:Y:S01]  /*84f0*/  PRMT R65, R6, 0x5410, R5 ;  /* 0x0000541006417816 */ /* 0x000fe20000000005 */
[----:B------:R-:W-:Y:S01]  /*8500*/  CS2R R14, SRZ ;  /* 0x00000000000e7805 */ /* 0x000fe2000001ff00 */
[----:B------:R-:W-:Y:S01]  /*8510*/  CS2R R18, SRZ ;  /* 0x0000000000127805 */ /* 0x000fe2000001ff00 */
[----:B------:R1:W4:Y:S01]  /*8520*/  SHFL.IDX PT, R2, R21, 0x1, 0x181f ;  /* 0x00381f0015027f89 */ /* 0x00032200000e0000 */
[----:B------:R-:W-:Y:S01]  /*8530*/  CS2R R44, SRZ ;  /* 0x00000000002c7805 */ /* 0x000fe2000001ff00 */
[----:B------:R-:W-:Y:S01]  /*8540*/  CS2R R48, SRZ ;  /* 0x0000000000307805 */ /* 0x000fe2000001ff00 */
[----:B------:R-:W-:Y:S01]  /*8550*/  CS2R R46, SRZ ;  /* 0x00000000002e7805 */ /* 0x000fe2000001ff00 */
[----:B------:R1:W1:Y:S01]  /*8560*/  SHFL.IDX PT, R0, R30, 0x1, 0x181f ;  /* 0x00381f001e007f89 */ /* 0x00026200000e0000 */
        /* <DEDUP_REMOVED lines=10> */
[----:B---3--:R-:W-:-:S05]  /*8610*/  @!P3 IADD3 R18, P0, R3, R5, RZ ;  /* 0x000000050312b210 */ /* 0x008fca0007f1e0ff */
[----:B--2---:R-:W-:Y:S01]  /*8620*/  @!P3 IMAD.X R19, R4, 0x1, R6, P0 ;  /* 0x000000010413b824 */ /* 0x004fe200000e0606 */
[----:B-1----:R-:W-:Y:S01]  /*8630*/  @!P3 IADD3 R16, P0, R0, R5, RZ ;  /* 0x000000050010b210 */ /* 0x002fe20007f1e0ff */
[----:B------:R-:W-:-:S03]  /*8640*/  @!P2 IMAD.SHL.U32 R5, R159, 0x2, RZ ;  /* 0x000000029f05a824 */ /* 0x000fc600078e00ff */
[----:B------:R1:W5:Y:S01]  /*8650*/  @!P3 LD.E.64 R44, [R18.64] ;  /* 0x00000008122cb980 */ /* 0x000362000c101b00 */
[----:B----4-:R-:W-:Y:S01]  /*8660*/  @!P3 IMAD.X R17, R2, 0x1, R6, P0 ;  /* 0x000000010211b824 */ /* 0x010fe200000e0606 */
[----:B------:R-:W-:Y:S02]  /*8670*/  @!P2 SHF.L.U64.HI R6, R159, 0x1, R106 ;  /* 0x000000019f06a819 */ /* 0x000fe4000001026a */
[-C--:B------:R-:W-:Y:S01]  /*8680*/  @!P2 IADD3 R14, P0, R3, R5.reuse, RZ ;  /* 0x00000005030ea210 */ /* 0x080fe20007f1e0ff */
[----:B------:R-:W-:Y:S01]  /*8690*/  CS2R R46, SRZ ;  /* 0x00000000002e7805 */ /* 0x000fe2000001ff00 */
[----:B------:R2:W5:Y:S03]  /*86a0*/  @!P3 LD.E.64 R42, [R16.64] ;  /* 0x00000008102ab980 */ /* 0x000566000c101b00 */
[----:B------:R-:W-:Y:S01]  /*86b0*/  @!P2 IMAD.X R15, R4, 0x1, R6, P0 ;  /* 0x00000001040fa824 */ /* 0x000fe200000e0606 */
[----:B------:R-:W-:Y:S01]  /*86c0*/  @!P2 IADD3 R12, P0, R0, R5, RZ ;  /* 0x00000005000ca210 */ /* 0x000fe20007f1e0ff */
[----:B------:R-:W-:-:S04]  /*86d0*/  @!P1 IMAD.SHL.U32 R5, R139, 0x2, RZ ;  /* 0x000000028b059824 */ /* 0x000fc800078e00ff */
[----:B------:R-:W-:Y:S01]  /*86e0*/  @!P2 IMAD.X R13, R2, 0x1, R6, P0 ;  /* 0x00000001020da824 */ /* 0x000fe200000e0606 */
[----:B------:R-:W-:Y:S02]  /*86f0*/  @!P1 SHF.L.U64.HI R6, R139, 0x1, R105 ;  /* 0x000000018b069819 */ /* 0x000fe40000010269 */
[----:B------:R-:W-:-:S05]  /*8700*/  @!P1 IADD3 R10, P0, R3, R5, RZ ;  /* 0x00000005030a9210 */ /* 0x000fca0007f1e0ff */
[----:B------:R-:W-:Y:S01]  /*8710*/  @!P1 IMAD.X R11, R4, 0x1, R6, P0 ;  /* 0x00000001040b9824 */ /* 0x000fe200000e0606 */
[----:B------:R-:W-:-:S05]  /*8720*/  @!P1 IADD3 R8, P0, R0, R5, RZ ;  /* 0x0000000500089210 */ /* 0x000fca0007f1e0ff */
[----:B------:R-:W-:Y:S01]  /*8730*/  @!P1 IMAD.X R9, R2, 0x1, R6, P0 ;  /* 0x0000000102099824 */ /* 0x000fe200000e0606 */
[C---:B------:R-:W-:Y:S01]  /*8740*/  ISETP.GE.AND P0, PT, R158.reuse, c[0x0][0x27c], PT ;  /* 0x00009f009e007a0c */ /* 0x040fe20003f06270 */
[----:B-1----:R-:W-:Y:S01]  /*8750*/  CS2R R18, SRZ ;  /* 0x0000000000127805 */ /* 0x002fe2000001ff00 */
[----:B--2---:R-:W-:Y:S01]  /*8760*/  CS2R R16, SRZ ;  /* 0x0000000000107805 */ /* 0x004fe2000001ff00 */
[----:B------:R-:W-:Y:S01]  /*8770*/  CS2R R54, SRZ ;  /* 0x0000000000367805 */ /* 0x000fe2000001ff00 */
[----:B------:R-:W-:Y:S01]  /*8780*/  CS2R R48, SRZ ;  /* 0x0000000000307805 */ /* 0x000fe2000001ff00 */
[----:B------:R1:W5:Y:S04]  /*8790*/  @!P1 LD.E.64 R46, [R8.64] ;  /* 0x00000008082e9980 */ /* 0x000368000c101b00 */
[----:B------:R2:W5:Y:S04]  /*87a0*/  @!P2 LD.E.64 R18, [R14.64] ;  /* 0x000000080e12a980 */ /* 0x000568000c101b00 */
[C---:B------:R-:W-:Y:S01]  /*87b0*/  @!P0 IMAD.SHL.U32 R5, R158.reuse, 0x2, RZ ;  /* 0x000000029e058824 */ /* 0x040fe200078e00ff */
[----:B------:R-:W-:Y:S01]  /*87c0*/  @!P0 SHF.L.U64.HI R20, R158, 0x1, R101 ;  /* 0x000000019e148819 */ /* 0x000fe20000010265 */
[----:B------:R1:W5:Y:S03]  /*87d0*/  @!P2 LD.E.64 R16, [R12.64] ;  /* 0x000000080c10a980 */ /* 0x000366000c101b00 */
[----:B------:R-:W-:-:S05]  /*87e0*/  @!P0 IADD3 R6, P4, R3, R5, RZ ;  /* 0x0000000503068210 */ /* 0x000fca0007f9e0ff */
[----:B------:R-:W-:Y:S01]  /*87f0*/  @!P0 IMAD.X R7, R4, 0x1, R20, P4 ;  /* 0x0000000104078824 */ /* 0x000fe200020e0614 */
[----:B------:R-:W-:-:S04]  /*8800*/  @!P0 IADD3 R4, P4, R0, R5, RZ ;  /* 0x0000000500048210 */ /* 0x000fc80007f9e0ff */
[----:B------:R1:W5:Y:S01]  /*8810*/  @!P0 LD.E.64 R54, [R6.64] ;  /* 0x0000000806368980 */ /* 0x000362000c101b00 */
[----:B------:R-:W-:Y:S01]  /*8820*/  @!P0 IMAD.X R5, R2, 0x1, R20, P4 ;  /* 0x0000000102058824 */ /* 0x000fe200020e0614 */
[----:B--2---:R-:W-:-:S04]  /*8830*/  CS2R R14, SRZ ;  /* 0x00000000000e7805 */ /* 0x004fc8000001ff00 */
[----:B------:R1:W5:Y:S04]  /*8840*/  @!P0 LD.E.64 R48, [R4.64] ;  /* 0x0000000804308980 */ /* 0x000368000c101b00 */
[----:B------:R1:W5:Y:S02]  /*8850*/  @!P1 LD.E.64 R14, [R10.64] ;  /* 0x000000080a0e9980 */ /* 0x000364000c101b00 */
.L_x_775:
[----:B------:R-:W-:Y:S05]  /*8860*/  BSYNC B0 ;  /* 0x0000000000007941 */ /* 0x000fea0003800000 */
.L_x_774:
[----:B-12--5:R-:W-:Y:S01]  /*8870*/  IMAD.MOV.U32 R4, RZ, RZ, R54 ;  /* 0x000000ffff047224 */ /* 0x026fe200078e0036 */
[----:B------:R-:W-:Y:S01]  /*8880*/  LOP3.LUT P0, RZ, R214, 0x8, RZ, 0xc0, !PT ;  /* 0x00000008d6ff7812 */ /* 0x000fe2000780c0ff */
[----:B---3--:R-:W-:Y:S01]  /*8890*/  IMAD.MOV.U32 R3, RZ, RZ, R55 ;  /* 0x000000ffff037224 */ /* 0x008fe200078e0037 */
[----:B------:R-:W-:Y:S01]  /*88a0*/  MOV R6, R17 ;  /* 0x0000001100067202 */ /* 0x000fe20000000f00 */
[----:B----4-:R-:W-:Y:S01]  /*88b0*/  IMAD.MOV.U32 R2, RZ, RZ, R14 ;  /* 0x000000ffff027224 */ /* 0x010fe200078e000e */
        /* <DEDUP_REMOVED lines=22> */
[----:B------:R-:W-:Y:S01]  /*8a20*/  BSSY B0, `(.L_x_776) ;  /* 0x000003d000007945 */ /* 0x000fe20003800000 */
[----:B------:R-:W-:Y:S01]  /*8a30*/  PRMT R89, R7, 0x5410, R6 ;  /* 0x0000541007597816 */ /* 0x000fe20000000006 */
[----:B------:R-:W-:Y:S01]  /*8a40*/  CS2R R78, SRZ ;  /* 0x00000000004e7805 */ /* 0x000fe2000001ff00 */
[----:B------:R1:W3:Y:S01]  /*8a50*/  SHFL.IDX PT, R2, R36, 0x2, 0x181f ;  /* 0x00581f0024027f89 */ /* 0x0002e200000e0000 */
[----:B------:R-:W-:Y:S01]  /*8a60*/  PRMT R85, R5, 0x7610, R85 ;  /* 0x0000761005557816 */ /* 0x000fe20000000055 */
[----:B------:R-:W-:Y:S01]  /*8a70*/  CS2R R68, SRZ ;  /* 0x0000000000447805 */ /* 0x000fe2000001ff00 */
[----:B------:R-:W-:Y:S01]  /*8a80*/  PRMT R86, R4, 0x7610, R86 ;  /* 0x0000761004567816 */ /* 0x000fe20000000056 */
[----:B------:R1:W4:Y:S01]  /*8a90*/  SHFL.IDX PT, R8, R21, 0x2, 0x181f ;  /* 0x00581f0015087f89 */ /* 0x00032200000e0000 */
[----:B------:R-:W-:Y:S01]  /*8aa0*/  CS2R R60, SRZ ;  /* 0x00000000003c7805 */ /* 0x000fe2000001ff00 */
[----:B------:R-:W-:Y:S01]  /*8ab0*/  CS2R R56, SRZ ;  /* 0x0000000000387805 */ /* 0x000fe2000001ff00 */
[----:B------:R-:W-:Y:S01]  /*8ac0*/  CS2R R50, SRZ ;  /* 0x0000000000327805 */ /* 0x000fe2000001ff00 */
[----:B------:R1:W1:Y:S01]  /*8ad0*/  SHFL.IDX PT, R0, R30, 0x2, 0x181f ;  /* 0x00581f001e007f89 */ /* 0x00026200000e0000 */
        /* <DEDUP_REMOVED lines=8> */
[----:B------:R-:W-:-:S10]  /*8b60*/  CS2R R52, SRZ ;  /* 0x0000000000347805 */ /* 0x000fd4000001ff00 */
        /* <DEDUP_REMOVED lines=8> */
[----:B------:R-:W-:-:S04]  /*8bf0*/  ISETP.GE.AND P1, PT, R139, c[0x0][0x27c], PT ;  /* 0x00009f008b007a0c */ /* 0x000fc80003f26270 */
[----:B------:R2:W5:Y:S01]  /*8c00*/  @!P0 LD.E.64 R52, [R4.64] ;  /* 0x0000000804348980 */ /* 0x000562000c101b00 */
[----:B------:R-:W-:Y:S01]  /*8c10*/  CS2R R56, SRZ ;  /* 0x0000000000387805 */ /* 0x000fe2000001ff00 */
[----:B------:R-:W-:Y:S01]  /*8c20*/  CS2R R58, SRZ ;  /* 0x00000000003a7805 */ /* 0x000fe2000001ff00 */
[----:B-1----:R-:W-:Y:S02]  /*8c30*/  @!P2 IADD3 R6, P0, R2, R9, RZ ;  /* 0x000000090206a210 */ /* 0x002fe40007f1e0ff */
[----:B--2---:R-:W-:-:S05]  /*8c40*/  @!P2 SHF.L.U64.HI R5, R159, 0x1, R106 ;  /* 0x000000019f05a819 */ /* 0x004fca000001026a */
[----:B------:R-:W-:Y:S01]  /*8c50*/  @!P2 IMAD.X R7, R3, 0x1, R5, P0 ;  /* 0x000000010307a824 */ /* 0x000fe200000e0605 */
[----:B------:R-:W-:Y:S01]  /*8c60*/  @!P2 IADD3 R4, P0, R0, R9, RZ ;  /* 0x000000090004a210 */ /* 0x000fe20007f1e0ff */
[----:B------:R-:W-:-:S03]  /*8c70*/  @!P1 IMAD.SHL.U32 R9, R139, 0x2, RZ ;  /* 0x000000028b099824 */ /* 0x000fc600078e00ff */
[----:B------:R1:W5:Y:S01]  /*8c80*/  @!P2 LD.E.64 R56, [R6.64] ;  /* 0x000000080638a980 */ /* 0x000362000c101b00 */
[----:B------:R-:W-:-:S05]  /*8c90*/  @!P2 IMAD.X R5, R8, 0x1, R5, P0 ;  /* 0x000000010805a824 */ /* 0x000fca00000e0605 */
[----:B------:R2:W5:Y:S01]  /*8ca0*/  @!P2 LD.E.64 R58, [R4.64] ;  /* 0x00000008043aa980 */ /* 0x000562000c101b00 */
[----:B------:R-:W-:Y:S01]  /*8cb0*/  CS2R R60, SRZ ;  /* 0x00000000003c7805 */ /* 0x000fe2000001ff00 */
[----:B-1----:R-:W-:Y:S02]  /*8cc0*/  @!P1 IADD3 R6, P0, R2, R9, RZ ;  /* 0x0000000902069210 */ /* 0x002fe40007f1e0ff */
[----:B--2---:R-:W-:-:S05]  /*8cd0*/  @!P1 SHF.L.U64.HI R5, R139, 0x1, R105 ;  /* 0x000000018b059819 */ /* 0x004fca0000010269 */
[----:B------:R-:W-:Y:S01]  /*8ce0*/  @!P1 IMAD.X R7, R3, 0x1, R5, P0 ;  /* 0x0000000103079824 */ /* 0x000fe200000e0605 */
[----:B------:R-:W-:Y:S01]  /*8cf0*/  @!P1 IADD3 R4, P0, R0, R9, RZ ;  /* 0x0000000900049210 */ /* 0x000fe20007f1e0ff */
[----:B------:R-:W-:-:S03]  /*8d00*/  CS2R R62, SRZ ;  /* 0x00000000003e7805 */ /* 0x000fc6000001ff00 */
[----:B------:R1:W5:Y:S01]  /*8d10*/  @!P1 LD.E.64 R60, [R6.64] ;  /* 0x00000008063c9980 */ /* 0x000362000c101b00 */
[----:B------:R-:W-:Y:S01]  /*8d20*/  @!P1 IMAD.X R5, R8, 0x1, R5, P0 ;  /* 0x0000000108059824 */ /* 0x000fe200000e0605 */
[----:B------:R-:W-:-:S04]  /*8d30*/  ISETP.GE.AND P0, PT, R158, c[0x0][0x27c], PT ;  /* 0x00009f009e007a0c */ /* 0x000fc80003f06270 */
[----:B------:R2:W5:Y:S01]  /*8d40*/  @!P1 LD.E.64 R62, [R4.64] ;  /* 0x00000008043e9980 */ /* 0x000562000c101b00 */
[----:B------:R-:W-:Y:S01]  /*8d50*/  CS2R R68, SRZ ;  /* 0x0000000000447805 */ /* 0x000fe2000001ff00 */
[----:B------:R-:W-:-:S07]  /*8d60*/  CS2R R66, SRZ ;  /* 0x0000000000427805 */ /* 0x000fce000001ff00 */
[C---:B-1----:R-:W-:Y:S01]  /*8d70*/  @!P0 IMAD.SHL.U32 R6, R158.reuse, 0x2, RZ ;  /* 0x000000029e068824 */ /* 0x042fe200078e00ff */
[----:B------:R-:W-:-:S04]  /*8d80*/  @!P0 SHF.L.U64.HI R7, R158, 0x1, R101 ;  /* 0x000000019e078819 */ /* 0x000fc80000010265 */
[----:B--2---:R-:W-:-:S05]  /*8d90*/  @!P0 IADD3 R4, P1, R2, R6, RZ ;  /* 0x0000000602048210 */ /* 0x004fca0007f3e0ff */
[----:B------:R-:W-:Y:S01]  /*8da0*/  @!P0 IMAD.X R5, R3, 0x1, R7, P1 ;  /* 0x0000000103058824 */ /* 0x000fe200008e0607 */
[----:B------:R-:W-:-:S04]  /*8db0*/  @!P0 IADD3 R2, P1, R0, R6, RZ ;  /* 0x0000000600028210 */ /* 0x000fc80007f3e0ff */
[----:B------:R1:W5:Y:S01]  /*8dc0*/  @!P0 LD.E.64 R68, [R4.64] ;  /* 0x0000000804448980 */ /* 0x000362000c101b00 */
[----:B------:R-:W-:-:S05]  /*8dd0*/  @!P0 IMAD.X R3, R8, 0x1, R7, P1 ;  /* 0x0000000108038824 */ /* 0x000fca00008e0607 */
[----:B------:R1:W5:Y:S03]  /*8de0*/  @!P0 LD.E.64 R66, [R2.64] ;  /* 0x0000000802428980 */ /* 0x000366000c101b00 */
.L_x_777:
[----:B------:R-:W-:Y:S05]  /*8df0*/  BSYNC B0 ;  /* 0x0000000000007941 */ /* 0x000fea0003800000 */
.L_x_776:
[----:B-1-3-5:R-:W-:Y:S01]  /*8e00*/  IMAD.MOV.U32 R2, RZ, RZ, R68 ;  /* 0x000000ffff027224 */ /* 0x02afe200078e0044 */
[----:B------:R-:W1:Y:S01]  /*8e10*/  SHFL.IDX PT, R7, R31, 0x3, 0x181f ;  /* 0x00781f001f077f89 */ /* 0x000e6200000e0000 */
[----:B------:R-:W-:Y:S01]  /*8e20*/  IMAD.MOV.U32 R0, RZ, RZ, R69 ;  /* 0x000000ffff007224 */ /* 0x000fe200078e0045 */
[----:B------:R-:W-:Y:S01]  /*8e30*/  BSSY B0, `(.L_x_778) ;  /* 0x0000050000007945 */ /* 0x000fe20003800000 */
[----:B--2---:R-:W-:Y:S01]  /*8e40*/  IMAD.MOV.U32 R3, RZ, RZ, R58 ;  /* 0x000000ffff037224 */ /* 0x004fe200078e003a */
[----:B------:R2:W3:Y:S01]  /*8e50*/  SHFL.IDX PT, R6, R21, 0x3, 0x181f ;  /* 0x00781f0015067f89 */ /* 0x0004e200000e0000 */
[----:B------:R-:W-:Y:S01]  /*8e60*/  CS2R R74, SRZ ;  /* 0x00000000004a7805 */ /* 0x000fe2000001ff00 */
[----:B------:R-:W-:Y:S01]  /*8e70*/  PRMT R104, R2, 0x5410, R0 ;  /* 0x0000541002687816 */ /* 0x000fe20000000000 */
[----:B------:R-:W-:Y:S01]  /*8e80*/  IMAD.MOV.U32 R2, RZ, RZ, R60 ;  /* 0x000000ffff027224 */ /* 0x000fe200078e003c */
[----:B------:R4:W1:Y:S01]  /*8e90*/  SHFL.IDX PT, R5, R30, 0x3, 0x181f ;  /* 0x00781f001e057f89 */ /* 0x00086200000e0000 */
[----:B------:R-:W-:Y:S01]  /*8ea0*/  IMAD.MOV.U32 R0, RZ, RZ, R61 ;  /* 0x000000ffff007224 */ /* 0x000fe200078e003d */
[----:B------:R-:W-:Y:S01]  /*8eb0*/  CS2R R70, SRZ ;  /* 0x0000000000467805 */ /* 0x000fe2000001ff00 */
[----:B------:R-:W-:Y:S01]  /*8ec0*/  CS2R R76, SRZ ;  /* 0x00000000004c7805 */ /* 0x000fe2000001ff00 */
[----:B------:R-:W-:-:S02]  /*8ed0*/  CS2R R72, SRZ ;  /* 0x0000000000487805 */ /* 0x000fc4000001ff00 */
[----:B------:R-:W-:Y:S01]  /*8ee0*/  PRMT R100, R2, 0x5410, R0 ;  /* 0x0000541002647816 */ /* 0x000fe20000000000 */
[----:B------:R-:W-:Y:S01]  /*8ef0*/  IMAD.MOV.U32 R0, RZ, RZ, R57 ;  /* 0x000000ffff007224 */ /* 0x000fe200078e0039 */
[----:B------:R-:W-:-:S04]  /*8f00*/  MOV R2, R56 ;  /* 0x0000003800027202 */ /* 0x000fc80000000f00 */
[----:B------:R-:W-:Y:S01]  /*8f10*/  PRMT R98, R2, 0x5410, R0 ;  /* 0x0000541002627816 */ /* 0x000fe20000000000 */
[----:B------:R-:W-:Y:S02]  /*8f20*/  IMAD.MOV.U32 R2, RZ, RZ, R50 ;  /* 0x000000ffff027224 */ /* 0x000fe400078e0032 */
[----:B------:R-:W-:-:S03]  /*8f30*/  IMAD.MOV.U32 R0, RZ, RZ, R51 ;  /* 0x000000ffff007224 */ /* 0x000fc600078e0033 */
[----:B------:R-:W-:Y:S01]  /*8f40*/  PRMT R94, R94, 0x5410, R2 ;  /* 0x000054105e5e7816 */ /* 0x000fe20000000002 */
[----:B--2---:R-:W-:Y:S01]  /*8f50*/  CS2R R20, SRZ ;  /* 0x0000000000147805 */ /* 0x004fe2000001ff00 */
[----:B------:R-:W-:Y:S01]  /*8f60*/  PRMT R96, R0, 0x7610, R96 ;  /* 0x0000761000607816 */ /* 0x000fe20000000060 */
[----:B------:R-:W-:Y:S01]  /*8f70*/  IMAD.MOV.U32 R0, RZ, RZ, R67 ;  /* 0x000000ffff007224 */ /* 0x000fe200078e0043 */
[----:B------:R-:W-:Y:S01]  /*8f80*/  MOV R2, R66 ;  /* 0x0000004200027202 */ /* 0x000fe20000000f00 */
[----:B----4-:R-:W-:-:S03]  /*8f90*/  CS2R R30, SRZ ;  /* 0x00000000001e7805 */ /* 0x010fc6000001ff00 */
[----:B------:R-:W-:Y:S01]  /*8fa0*/  PRMT R102, R2, 0x7610, R102 ;  /* 0x0000761002667816 */ /* 0x000fe20000000066 */
[----:B------:R-:W-:Y:S01]  /*8fb0*/  IMAD.MOV.U32 R2, RZ, RZ, R62 ;  /* 0x000000ffff027224 */ /* 0x000fe200078e003e */
[----:B------:R-:W-:Y:S02]  /*8fc0*/  PRMT R103, R0, 0x7610, R103 ;  /* 0x0000761000677816 */ /* 0x000fe40000000067 */
[----:B------:R-:W-:-:S04]  /*8fd0*/  MOV R0, R63 ;  /* 0x0000003f00007202 */ /* 0x000fc80000000f00 */
[----:B------:R-:W-:Y:S01]  /*8fe0*/  PRMT R99, R2, 0x5410, R0 ;  /* 0x0000541002637816 */ /* 0x000fe20000000000 */
[----:B------:R-:W-:Y:S01]  /*8ff0*/  IMAD.MOV.U32 R2, RZ, RZ, R59 ;  /* 0x000000ffff027224 */ /* 0x000fe200078e003b */
[----:B------:R2:W4:Y:S04]  /*9000*/  SHFL.IDX PT, R0, R36, 0x3, 0x181f ;  /* 0x00781f0024007f89 */ /* 0x00052800000e0000 */
[----:B------:R-:W-:Y:S01]  /*9010*/  PRMT R97, R3, 0x5410, R2 ;  /* 0x0000541003617816 */ /* 0x000fe20000000002 */
[----:B------:R-:W-:Y:S01]  /*9020*/  IMAD.MOV.U32 R2, RZ, RZ, R53 ;  /* 0x000000ffff027224 */ /* 0x000fe200078e0035 */
[----:B------:R-:W-:-:S04]  /*9030*/  MOV R3, R52 ;  /* 0x0000003400037202 */ /* 0x000fc80000000f00 */
[----:B------:R-:W-:Y:S01]  /*9040*/  PRMT R93, R3, 0x5410, R2 ;  /* 0x00005410035d7816 */ /* 0x000fe20000000002 */
[----:B--2---:R-:W-:Y:S01]  /*9050*/  CS2R R36, SRZ ;  /* 0x0000000000247805 */ /* 0x004fe2000001ff00 */
[----:B------:R-:W-:Y:S05]  /*9060*/  @P6 BRA `(.L_x_779) ;  /* 0x000002c000006947 */ /* 0x000fea0003800000 */
[----:B-1-34-:R-:W-:Y:S01]  /*9070*/  ISETP.GE.AND P0, PT, R156, c[0x0][0x27c], PT ;  /* 0x00009f009c007a0c */ /* 0x01afe20003f06270 */
[----:B------:R-:W-:Y:S01]  /*9080*/  CS2R R30, SRZ ;  /* 0x00000000001e7805 */ /* 0x000fe2000001ff00 */
[----:B------:R-:W-:-:S11]  /*9090*/  ISETP.GE.AND P2, PT, R159, c[0x0][0x27c], PT ;  /* 0x00009f009f007a0c */ /* 0x000fd60003f46270 */
[C---:B------:R-:W-:Y:S01]  /*90a0*/  @!P0 IMAD.SHL.U32 R4, R156.reuse, 0x2, RZ ;  /* 0x000000029c048824 */ /* 0x040fe200078e00ff */
[----:B------:R-:W-:-:S04]  /*90b0*/  @!P0 SHF.L.U64.HI R8, R156, 0x1, R157 ;  /* 0x000000019c088819 */ /* 0x000fc8000001029d */
[----:B------:R-:W-:-:S05]  /*90c0*/  @!P0 IADD3 R2, P1, R0, R4, RZ ;  /* 0x0000000400028210 */ /* 0x000fca0007f3e0ff */
[----:B------:R-:W-:-:S05]  /*90d0*/  @!P0 IMAD.X R3, R7, 0x1, R8, P1 ;  /* 0x0000000107038824 */ /* 0x000fca00008e0608 */
[----:B------:R1:W5:Y:S01]  /*90e0*/  @!P0 LD.E.64 R30, [R2.64] ;  /* 0x00000008021e8980 */ /* 0x000362000c101b00 */
[----:B------:R-:W-:Y:S01]  /*90f0*/  CS2R R20, SRZ ;  /* 0x0000000000147805 */ /* 0x000fe2000001ff00 */
[----:B------:R-:W-:Y:S01]  /*9100*/  CS2R R70, SRZ ;  /* 0x0000000000467805 */ /* 0x000fe2000001ff00 */
[----:B-1----:R-:W-:Y:S01]  /*9110*/  @!P0 IADD3 R2, P1, R5, R4, RZ ;  /* 0x0000000405028210 */ /* 0x002fe20007f3e0ff */
[----:B------:R-:W-:-:S04]  /*9120*/  @!P2 IMAD.SHL.U32 R4, R159, 0x2, RZ ;  /* 0x000000029f04a824 */ /* 0x000fc800078e00ff */
[----:B------:R-:W-:Y:S01]  /*9130*/  @!P0 IMAD.X R3, R6, 0x1, R8, P1 ;  /* 0x0000000106038824 */ /* 0x000fe200008e0608 */
[----:B------:R-:W-:-:S04]  /*9140*/  @!P2 SHF.L.U64.HI R8, R159, 0x1, R106 ;  /* 0x000000019f08a819 */ /* 0x000fc8000001026a */
[----:B------:R1:W5:Y:S01]  /*9150*/  @!P0 LD.E.64 R20, [R2.64] ;  /* 0x0000000802148980 */ /* 0x000362000c101b00 */
[----:B------:R-:W-:Y:S01]  /*9160*/  ISETP.GE.AND P1, PT, R139, c[0x0][0x27c], PT ;  /* 0x00009f008b007a0c */ /* 0x000fe20003f26270 */
[----:B------:R-:W-:Y:S01]  /*9170*/  CS2R R36, SRZ ;  /* 0x0000000000247805 */ /* 0x000fe2000001ff00 */
[----:B-1----:R-:W-:-:S05]  /*9180*/  @!P2 IADD3 R2, P0, R0, R4, RZ ;  /* 0x000000040002a210 */ /* 0x002fca0007f1e0ff */
[----:B------:R-:W-:-:S05]  /*9190*/  @!P2 IMAD.X R3, R7, 0x1, R8, P0 ;  /* 0x000000010703a824 */ /* 0x000fca00000e0608 */
[----:B------:R1:W5:Y:S01]  /*91a0*/  @!P2 LD.E.64 R70, [R2.64] ;  /* 0x000000080246a980 */ /* 0x000362000c101b00 */
[----:B------:R-:W-:Y:S01]  /*91b0*/  CS2R R74, SRZ ;  /* 0x00000000004a7805 */ /* 0x000fe2000001ff00 */
[----:B-1----:R-:W-:Y:S01]  /*91c0*/  @!P2 IADD3 R2, P0, R5, R4, RZ ;  /* 0x000000040502a210 */ /* 0x002fe20007f1e0ff */
[----:B------:R-:W-:-:S04]  /*91d0*/  @!P1 IMAD.SHL.U32 R4, R139, 0x2, RZ ;  /* 0x000000028b049824 */ /* 0x000fc800078e00ff */
[----:B------:R-:W-:Y:S01]  /*91e0*/  @!P2 IMAD.X R3, R6, 0x1, R8, P0 ;  /* 0x000000010603a824 */ /* 0x000fe200000e0608 */
[----:B------:R-:W-:-:S04]  /*91f0*/  @!P1 SHF.L.U64.HI R8, R139, 0x1, R105 ;  /* 0x000000018b089819 */ /* 0x000fc80000010269 */
[----:B------:R1:W5:Y:S01]  /*9200*/  @!P2 LD.E.64 R36, [R2.64] ;  /* 0x000000080224a980 */ /* 0x000362000c101b00 */
[----:B------:R-:W-:Y:S01]  /*9210*/  CS2R R72, SRZ ;  /* 0x0000000000487805 */ /* 0x000fe2000001ff00 */
[----:B-1----:R-:W-:-:S05]  /*9220*/  @!P1 IADD3 R2, P0, R0, R4, RZ ;  /* 0x0000000400029210 */ /* 0x002fca0007f1e0ff */
[----:B------:R-:W-:Y:S01]  /*9230*/  @!P1 IMAD.X R3, R7, 0x1, R8, P0 ;  /* 0x0000000107039824 */ /* 0x000fe200000e0608 */
[----:B------:R-:W-:-:S04]  /*9240*/  ISETP.GE.AND P0, PT, R158, c[0x0][0x27c], PT ;  /* 0x00009f009e007a0c */ /* 0x000fc80003f06270 */
[----:B------:R1:W5:Y:S01]  /*9250*/  @!P1 LD.E.64 R74, [R2.64] ;  /* 0x00000008024a9980 */ /* 0x000362000c101b00 */
[----:B------:R-:W-:Y:S01]  /*9260*/  CS2R R78, SRZ ;  /* 0x00000000004e7805 */ /* 0x000fe2000001ff00 */
[----:B------:R-:W-:Y:S01]  /*9270*/  CS2R R76, SRZ ;  /* 0x00000000004c7805 */ /* 0x000fe2000001ff00 */
[----:B-1----:R-:W-:-:S05]  /*9280*/  @!P1 IADD3 R2, P2, R5, R4, RZ ;  /* 0x0000000405029210 */ /* 0x002fca0007f5e0ff */
[----:B------:R-:W-:-:S05]  /*9290*/  @!P1 IMAD.X R3, R6, 0x1, R8, P2 ;  /* 0x0000000106039824 */ /* 0x000fca00010e0608 */
[----:B------:R1:W5:Y:S02]  /*92a0*/  @!P1 LD.E.64 R72, [R2.64] ;  /* 0x0000000802489980 */ /* 0x000364000c101b00 */
[----:B-1----:R-:W-:-:S05]  /*92b0*/  @!P0 IMAD.SHL.U32 R2, R158, 0x2, RZ ;  /* 0x000000029e028824 */ /* 0x002fca00078e00ff */
[-C--:B------:R-:W-:Y:S02]  /*92c0*/  @!P0 IADD3 R4, P2, R0, R2.reuse, RZ ;  /* 0x0000000200048210 */ /* 0x080fe40007f5e0ff */
[----:B------:R-:W-:Y:S02]  /*92d0*/  @!P0 IADD3 R2, P1, R5, R2, RZ ;  /* 0x0000000205028210 */ /* 0x000fe40007f3e0ff */
[----:B------:R-:W-:-:S05]  /*92e0*/  @!P0 SHF.L.U64.HI R0, R158, 0x1, R101 ;  /* 0x000000019e008819 */ /* 0x000fca0000010265 */
[--C-:B------:R-:W-:Y:S02]  /*92f0*/  @!P0 IMAD.X R5, R7, 0x1, R0.reuse, P2 ;  /* 0x0000000107058824 */ /* 0x100fe400010e0600 */
[----:B------:R-:W-:-:S03]  /*9300*/  @!P0 IMAD.X R3, R6, 0x1, R0, P1 ;  /* 0x0000000106038824 */ /* 0x000fc600008e0600 */
[----:B------:R1:W5:Y:S04]  /*9310*/  @!P0 LD.E.64 R78, [R4.64] ;  /* 0x00000008044e8980 */ /* 0x000368000c101b00 */
[----:B------:R1:W5:Y:S02]  /*9320*/  @!P0 LD.E.64 R76, [R2.64] ;  /* 0x00000008024c8980 */ /* 0x000364000c101b00 */
.L_x_779:
[----:B-1-34-:R-:W-:Y:S05]  /*9330*/  BSYNC B0 ;  /* 0x0000000000007941 */ /* 0x01afea0003800000 */
.L_x_778:
[----:B-----5:R-:W-:Y:S01]  /*9340*/  IMAD.MOV.U32 R2, RZ, RZ, R78 ;  /* 0x000000ffff027224 */ /* 0x020fe200078e004e */
[----:B------:R-:W-:-:S04]  /*9350*/  DEPBAR.LE SB0, 0x1 ;  /* 0x000080400000791a */ /* 0x000fc80000000000 */
[----:B------:R-:W-:Y:S01]  /*9360*/  IMAD.MOV.U32 R0, RZ, RZ, R79 ;  /* 0x000000ffff007224 */ /* 0x000fe200078e004f */
[----:B------:R-:W-:Y:S04]  /*9370*/  BSSY B1, `(.L_x_780) ;  /* 0x00000d6000017945 */ /* 0x000fe80003800000 */
[----:B------:R-:W-:Y:S01]  /*9380*/  PRMT R111, R2, 0x5410, R0 ;  /* 0x00005410026f7816 */ /* 0x000fe20000000000 */
[----:B------:R-:W-:Y:S02]  /*9390*/  IMAD.MOV.U32 R2, RZ, RZ, R74 ;  /* 0x000000ffff027224 */ /* 0x000fe400078e004a */
[----:B------:R-:W-:-:S05]  /*93a0*/  IMAD.MOV.U32 R0, RZ, RZ, R75 ;  /* 0x000000ffff007224 */ /* 0x000fca00078e004b */
[----:B------:R-:W-:Y:S01]  /*93b0*/  PRMT R108, R2, 0x5410, R0 ;  /* 0x00005410026c7816 */ /* 0x000fe20000000000 */
[----:B------:R-:W-:Y:S01]  /*93c0*/  IMAD.MOV.U32 R2, RZ, RZ, R70 ;  /* 0x000000ffff027224 */ /* 0x000fe200078e0046 */
[----:B------:R-:W-:-:S04]  /*93d0*/  MOV R0, R71 ;  /* 0x0000004700007202 */ /* 0x000fc80000000f00 */
[----:B------:R-:W-:Y:S01]  /*93e0*/  PRMT R106, R2, 0x5410, R0 ;  /* 0x00005410026a7816 */ /* 0x000fe20000000000 */
[----:B------:R-:W-:Y:S02]  /*93f0*/  IMAD.MOV.U32 R2, RZ, RZ, R30 ;  /* 0x000000ffff027224 */ /* 0x000fe400078e001e */
[----:B------:R-:W-:-:S03]  /*9400*/  IMAD.MOV.U32 R0, RZ, RZ, R31 ;  /* 0x000000ffff007224 */ /* 0x000fc600078e001f */
[----:B------:R-:W-:Y:S01]  /*9410*/  PRMT R102, R102, 0x5410, R2 ;  /* 0x0000541066667816 */ /* 0x000fe20000000002 */
[----:B------:R-:W-:Y:S01]  /*9420*/  IMAD.MOV.U32 R2, RZ, RZ, R76 ;  /* 0x000000ffff027224 */ /* 0x000fe200078e004c */
[----:B------:R-:W-:Y:S01]  /*9430*/  PRMT R103, R103, 0x5410, R0 ;  /* 0x0000541067677816 */ /* 0x000fe20000000000 */
[----:B------:R-:W-:-:S05]  /*9440*/  IMAD.MOV.U32 R0, RZ, RZ, R77 ;  /* 0x000000ffff007224 */ /* 0x000fca00078e004d */
[----:B------:R-:W-:Y:S01]  /*9450*/  PRMT R110, R2, 0x5410, R0 ;  /* 0x00005410026e7816 */ /* 0x000fe20000000000 */
[----:B------:R-:W-:Y:S01]  /*9460*/  IMAD.IADD R2, R64, 0x1, -R228 ;  /* 0x0000000140027824 */ /* 0x000fe200078e0ae4 */
[----:B------:R-:W-:-:S04]  /*9470*/  MOV R0, R72 ;  /* 0x0000004800007202 */ /* 0x000fc80000000f00 */
[----:B------:R-:W-:Y:S01]  /*9480*/  PRMT R107, R0, 0x7610, R107 ;  /* 0x00007610006b7816 */ /* 0x000fe2000000006b */
[----:B------:R-:W-:Y:S01]  /*9490*/  IMAD.MOV.U32 R0, RZ, RZ, R73 ;  /* 0x000000ffff007224 */ /* 0x000fe200078e0049 */
[----:B------:R-:W-:-:S04]  /*94a0*/  IMNMX R64, R2, 0x80, PT ;  /* 0x0000008002407817 */ /* 0x000fc80003800200 */
[----:B------:R-:W-:Y:S01]  /*94b0*/  PRMT R107, R107, 0x5410, R0 ;  /* 0x000054106b6b7816 */ /* 0x000fe20000000000 */
[----:B------:R-:W-:Y:S01]  /*94c0*/  IMAD.MOV.U32 R0, RZ, RZ, R36 ;  /* 0x000000ffff007224 */ /* 0x000fe200078e0024 */
[----:B------:R-:W-:Y:S01]  /*94d0*/  BAR.SYNC.DEFER_BLOCKING 0x0 ;  /* 0x0000000000007b1d */ /* 0x000fe20000010000 */
[----:B------:R-:W-:-:S03]  /*94e0*/  ISETP.GE.AND P0, PT, R212, R64, PT ;  /* 0x00000040d400720c */ /* 0x000fc60003f06270 */
[----:B------:R-:W-:Y:S02]  /*94f0*/  PRMT R105, R0, 0x7610, R105 ;  /* 0x0000761000697816 */ /* 0x000fe40000000069 */
[----:B------:R-:W-:-:S04]  /*9500*/  MOV R0, R37 ;  /* 0x0000002500007202 */ /* 0x000fc80000000f00 */
[----:B------:R-:W-:Y:S01]  /*9510*/  PRMT R105, R105, 0x5410, R0 ;  /* 0x0000541069697816 */ /* 0x000fe20000000000 */
[----:B------:R-:W-:-:S05]  /*9520*/  IMAD.MOV.U32 R0, RZ, RZ, R20 ;  /* 0x000000ffff007224 */ /* 0x000fca00078e0014 */
[----:B------:R-:W-:Y:S01]  /*9530*/  PRMT R101, R0, 0x7610, R101 ;  /* 0x0000761000657816 */ /* 0x000fe20000000065 */
[----:B------:R-:W-:-:S05]  /*9540*/  IMAD.MOV.U32 R0, RZ, RZ, R21 ;  /* 0x000000ffff007224 */ /* 0x000fca00078e0015 */
[----:B------:R-:W-:Y:S01]  /*9550*/  PRMT R101, R101, 0x5410, R0 ;  /* 0x0000541065657816 */ /* 0x000fe20000000000 */
[----:B------:R-:W-:Y:S05]  /*9560*/  @P0 BRA `(.L_x_781) ;  /* 0x00000b6000000947 */ /* 0x000fea0003800000 */
[----:B------:R-:W-:Y:S01]  /*9570*/  ISETP.GE.AND P0, PT, R156, c[0x0][0x27c], PT ;  /* 0x00009f009c007a0c */ /* 0x000fe20003f06270 */
[----:B------:R-:W-:-:S12]  /*9580*/  BSSY B0, `(.L_x_782) ;  /* 0x000002c000007945 */ /* 0x000fd80003800000 */
[----:B------:R-:W-:Y:S05]  /*9590*/  @P0 BRA `(.L_x_783) ;  /* 0x000002a000000947 */ /* 0x000fea0003800000 */
[----:B------:R-:W1:Y:S01]  /*95a0*/  LDS.128 R4, [R195+0x10080] ;  /* 0x01008000c3047984 */ /* 0x000e620000000c00 */
[----:B------:R-:W-:Y:S02]  /*95b0*/  SHF.R.U32.HI R0, RZ, 0x10, R25 ;  /* 0x00000010ff007819 */ /* 0x000fe40000011619 */
[----:B------:R-:W-:Y:S02]  /*95c0*/  SHF.R.U32.HI R3, RZ, 0x10, R23 ;  /* 0x00000010ff037819 */ /* 0x000fe40000011617 */
[----:B------:R-:W-:Y:S01]  /*95d0*/  SHF.R.U64 R11, R24, 0x10, R25 ;  /* 0x00000010180b7819 */ /* 0x000fe20000001219 */
[----:B------:R-:W-:Y:S01]  /*95e0*/  HADD2.F32 R8, -RZ, R0.H0_H0 ;  /* 0x20000000ff087230 */ /* 0x000fe20000004100 */
[----:B------:R-:W-:Y:S01]  /*95f0*/  SHF.R.U64 R12, R22, 0x10, R23 ;  /* 0x00000010160c7819 */ /* 0x000fe20000001217 */
[--C-:B-1----:R-:W-:Y:S02]  /*9600*/  HADD2.F32 R0, -RZ, R7.reuse.H1_H1 ;  /* 0x30000007ff007230 */ /* 0x102fe40000004100 */
[----:B------:R-:W-:-:S02]  /*9610*/  HADD2.F32 R2, -RZ, R7.H0_H0 ;  /* 0x20000007ff027230 */ /* 0x000fc40000004100 */
[----:B------:R-:W-:Y:S01]  /*9620*/  HADD2.F32 R7, -RZ, R3.H0_H0 ;  /* 0x20000003ff077230 */ /* 0x000fe20000004100 */
[----:B------:R-:W-:-:S04]  /*9630*/  FMUL.FTZ R3, R0, R8 ;  /* 0x0000000800037220 */ /* 0x000fc80000410000 */
[C---:B------:R-:W-:Y:S02]  /*9640*/  FFMA.FTZ R3, R2.reuse, R7, -R3 ;  /* 0x0000000702037223 */ /* 0x040fe40000010803 */
[----:B------:R-:W-:-:S04]  /*9650*/  FMUL.FTZ R2, R2, R8 ;  /* 0x0000000802027220 */ /* 0x000fc80000410000 */
[----:B------:R-:W-:Y:S01]  /*9660*/  FFMA.FTZ R0, R0, R7, R2 ;  /* 0x0000000700007223 */ /* 0x000fe20000010002 */
[----:B------:R-:W-:-:S04]  /*9670*/  HADD2.F32 R2, -RZ, R80.H0_H0 ;  /* 0x20000050ff027230 */ /* 0x000fc80000004100 */
[----:B------:R-:W-:Y:S01]  /*9680*/  F2FP.PACK_AB R7, R0, R3 ;  /* 0x000000030007723e */ /* 0x000fe200000000ff */
[----:B------:R-:W-:Y:S02]  /*9690*/  HADD2.F32 R0, -RZ, R65.H0_H0 ;  /* 0x20000041ff007230 */ /* 0x000fe40000004100 */
[--C-:B------:R-:W-:Y:S02]  /*96a0*/  HADD2.F32 R3, -RZ, R4.reuse.H1_H1 ;  /* 0x30000004ff037230 */ /* 0x100fe40000004100 */
[----:B------:R-:W-:-:S03]  /*96b0*/  HADD2.F32 R4, -RZ, R4.H0_H0 ;  /* 0x20000004ff047230 */ /* 0x000fc60000004100 */
[CC--:B------:R-:W-:Y:S02]  /*96c0*/  FMUL.FTZ R8, R3.reuse, R0.reuse ;  /* 0x0000000003087220 */ /* 0x0c0fe40000410000 */
[C---:B------:R-:W-:Y:S02]  /*96d0*/  FMUL.FTZ R0, R4.reuse, R0 ;  /* 0x0000000004007220 */ /* 0x040fe40000410000 */
[-C--:B------:R-:W-:Y:S01]  /*96e0*/  FFMA.FTZ R10, R4, R2.reuse, -R8 ;  /* 0x00000002040a7223 */ /* 0x080fe20000010808 */
[--C-:B------:R-:W-:Y:S01]  /*96f0*/  HADD2.F32 R4, -RZ, R6.reuse.H0_H0 ;  /* 0x20000006ff047230 */ /* 0x100fe20000004100 */
[----:B------:R-:W-:Y:S01]  /*9700*/  FFMA.FTZ R9, R3, R2, R0 ;  /* 0x0000000203097223 */ /* 0x000fe20000010000 */
[----:B------:R-:W-:Y:S02]  /*9710*/  HADD2.F32 R0, -RZ, R65.H1_H1 ;  /* 0x30000041ff007230 */ /* 0x000fe40000004100 */
[----:B------:R-:W-:Y:S02]  /*9720*/  HADD2.F32 R3, -RZ, R6.H1_H1 ;  /* 0x30000006ff037230 */ /* 0x000fe40000004100 */
[----:B------:R-:W-:-:S03]  /*9730*/  HADD2.F32 R2, -RZ, R80.H1_H1 ;  /* 0x30000050ff027230 */ /* 0x000fc60000004100 */
[CC--:B------:R-:W-:Y:S02]  /*9740*/  FMUL.FTZ R6, R3.reuse, R0.reuse ;  /* 0x0000000003067220 */ /* 0x0c0fe40000410000 */
[C---:B------:R-:W-:Y:S02]  /*9750*/  FMUL.FTZ R0, R4.reuse, R0 ;  /* 0x0000000004007220 */ /* 0x040fe40000410000 */
[-C--:B------:R-:W-:Y:S01]  /*9760*/  FFMA.FTZ R8, R4, R2.reuse, -R6 ;  /* 0x0000000204087223 */ /* 0x080fe20000010806 */
[----:B------:R-:W-:Y:S01]  /*9770*/  HADD2.F32 R4, -RZ, R11.H0_H0 ;  /* 0x2000000bff047230 */ /* 0x000fe20000004100 */
[----:B------:R-:W-:Y:S01]  /*9780*/  FFMA.FTZ R6, R3, R2, R0 ;  /* 0x0000000203067223 */ /* 0x000fe20000010000 */
[--C-:B------:R-:W-:Y:S02]  /*9790*/  HADD2.F32 R0, -RZ, R5.reuse.H1_H1 ;  /* 0x30000005ff007230 */ /* 0x100fe40000004100 */
[----:B------:R-:W-:Y:S02]  /*97a0*/  HADD2.F32 R2, -RZ, R5.H0_H0 ;  /* 0x20000005ff027230 */ /* 0x000fe40000004100 */
[----:B------:R-:W-:Y:S01]  /*97b0*/  HADD2.F32 R5, -RZ, R12.H0_H0 ;  /* 0x2000000cff057230 */ /* 0x000fe20000004100 */
[----:B------:R-:W-:Y:S01]  /*97c0*/  FMUL.FTZ R3, R0, R4 ;  /* 0x0000000400037220 */ /* 0x000fe20000410000 */
[----:B------:R-:W-:-:S03]  /*97d0*/  F2FP.PACK_AB R6, R6, R8 ;  /* 0x000000080606723e */ /* 0x000fc600000000ff */
[C---:B------:R-:W-:Y:S02]  /*97e0*/  FFMA.FTZ R3, R2.reuse, R5, -R3 ;  /* 0x0000000502037223 */ /* 0x040fe40000010803 */
[----:B------:R-:W-:Y:S01]  /*97f0*/  FMUL.FTZ R2, R2, R4 ;  /* 0x0000000402027220 */ /* 0x000fe20000410000 */
[----:B------:R-:W-:-:S03]  /*9800*/  F2FP.PACK_AB R4, R9, R10 ;  /* 0x0000000a0904723e */ /* 0x000fc600000000ff */
[----:B------:R-:W-:-:S05]  /*9810*/  FFMA.FTZ R2, R0, R5, R2 ;  /* 0x0000000500027223 */ /* 0x000fca0000010002 */
[----:B------:R-:W-:-:S05]  /*9820*/  F2FP.PACK_AB R5, R2, R3 ;  /* 0x000000030205723e */ /* 0x000fca00000000ff */
[----:B------:R1:W-:Y:S02]  /*9830*/  STS.128 [R195+0x10080], R4 ;  /* 0x01008004c3007388 */ /* 0x0003e40000000c00 */
.L_x_783:
[----:B------:R-:W-:Y:S05]  /*9840*/  BSYNC B0 ;  /* 0x0000000000007941 */ /* 0x000fea0003800000 */
.L_x_782:
[----:B------:R-:W-:Y:S01]  /*9850*/  ISETP.GE.AND P0, PT, R159, c[0x0][0x27c], PT ;  /* 0x00009f009f007a0c */ /* 0x000fe20003f06270 */
[----:B------:R-:W-:-:S12]  /*9860*/  BSSY B0, `(.L_x_784) ;  /* 0x000002c000007945 */ /* 0x000fd80003800000 */
[----:B------:R-:W-:Y:S05]  /*9870*/  @P0 BRA `(.L_x_785) ;  /* 0x000002a000000947 */ /* 0x000fea0003800000 */
[----:B-1----:R-:W1:Y:S01]  /*9880*/  LDS.128 R4, [R195+0x14080] ;  /* 0x01408000c3047984 */ /* 0x002e620000000c00 */
        /* <DEDUP_REMOVED lines=41> */
.L_x_785:
[----:B------:R-:W-:Y:S05]  /*9b20*/  BSYNC B0 ;  /* 0x0000000000007941 */ /* 0x000fea0003800000 */
.L_x_784:
        /* <DEDUP_REMOVED lines=45> */
.L_x_787:
[----:B------:R-:W-:Y:S05]  /*9e00*/  BSYNC B0 ;  /* 0x0000000000007941 */ /* 0x000fea0003800000 */
.L_x_786:
[----:B------:R-:W-:-:S13]  /*9e10*/  ISETP.GE.AND P0, PT, R158, c[0x0][0x27c], PT ;  /* 0x00009f009e007a0c */ /* 0x000fda0003f06270 */
[----:B------:R-:W-:Y:S05]  /*9e20*/  @P0 BRA `(.L_x_781) ;  /* 0x000002a000000947 */ /* 0x000fea0003800000 */
[----:B------:R-:W2:Y:S01]  /*9e30*/  LDS.128 R8, [R195+0x1c080] ;  /* 0x01c08000c3087984 */ /* 0x000ea20000000c00 */
[--C-:B------:R-:W-:Y:S02]  /*9e40*/  SHF.R.U32.HI R0, RZ, 0x10, R39.reuse ;  /* 0x00000010ff007819 */ /* 0x100fe40000011627 */
[----:B------:R-:W-:-:S03]  /*9e50*/  SHF.R.U64 R12, R38, 0x10, R39 ;  /* 0x00000010260c7819 */ /* 0x000fc60000001227 */
[----:B-1----:R-:W-:Y:S01]  /*9e60*/  HADD2.F32 R4, -RZ, R0.H0_H0 ;  /* 0x20000000ff047230 */ /* 0x002fe20000004100 */
[----:B------:R-:W-:-:S05]  /*9e70*/  SHF.R.U32.HI R0, RZ, 0x10, R41 ;  /* 0x00000010ff007819 */ /* 0x000fca0000011629 */
[----:B------:R-:W-:Y:S02]  /*9e80*/  HADD2.F32 R0, -RZ, R0.H0_H0 ;  /* 0x20000000ff007230 */ /* 0x000fe40000004100 */
[--C-:B--2---:R-:W-:Y:S02]  /*9e90*/  HADD2.F32 R2, -RZ, R11.reuse.H1_H1 ;  /* 0x3000000bff027230 */ /* 0x104fe40000004100 */
[----:B------:R-:W-:-:S03]  /*9ea0*/  HADD2.F32 R3, -RZ, R11.H0_H0 ;  /* 0x2000000bff037230 */ /* 0x000fc60000004100 */
[CC--:B------:R-:W-:Y:S02]  /*9eb0*/  FMUL.FTZ R5, R2.reuse, R4.reuse ;  /* 0x0000000402057220 */ /* 0x0c0fe40000410000 */
[C---:B------:R-:W-:Y:S02]  /*9ec0*/  FMUL.FTZ R4, R3.reuse, R4 ;  /* 0x0000000403047220 */ /* 0x040fe40000410000 */
[-C--:B------:R-:W-:Y:S01]  /*9ed0*/  FFMA.FTZ R13, R3, R0.reuse, -R5 ;  /* 0x00000000030d7223 */ /* 0x080fe20000010805 */
[--C-:B------:R-:W-:Y:S01]  /*9ee0*/  HADD2.F32 R3, -RZ, R8.reuse.H1_H1 ;  /* 0x30000008ff037230 */ /* 0x100fe20000004100 */
[----:B------:R-:W-:Y:S01]  /*9ef0*/  FFMA.FTZ R7, R2, R0, R4 ;  /* 0x0000000002077223 */ /* 0x000fe20000010004 */
[----:B------:R-:W-:Y:S02]  /*9f00*/  HADD2.F32 R0, -RZ, R85.H1_H1 ;  /* 0x30000055ff007230 */ /* 0x000fe40000004100 */
[----:B------:R-:W-:Y:S02]  /*9f10*/  HADD2.F32 R4, -RZ, R8.H0_H0 ;  /* 0x20000008ff047230 */ /* 0x000fe40000004100 */
[----:B------:R-:W-:Y:S01]  /*9f20*/  HADD2.F32 R2, -RZ, R87.H1_H1 ;  /* 0x30000057ff027230 */ /* 0x000fe20000004100 */
[-C--:B------:R-:W-:Y:S01]  /*9f30*/  FMUL.FTZ R5, R3, R0.reuse ;  /* 0x0000000003057220 */ /* 0x080fe20000410000 */
[----:B------:R-:W-:Y:S01]  /*9f40*/  F2FP.PACK_AB R7, R7, R13 ;  /* 0x0000000d0707723e */ /* 0x000fe200000000ff */
[----:B------:R-:W-:-:S02]  /*9f50*/  FMUL.FTZ R0, R4, R0 ;  /* 0x0000000004007220 */ /* 0x000fc40000410000 */
[-C--:B------:R-:W-:Y:S01]  /*9f60*/  FFMA.FTZ R11, R4, R2.reuse, -R5 ;  /* 0x00000002040b7223 */ /* 0x080fe20000010805 */
[--C-:B------:R-:W-:Y:S01]  /*9f70*/  HADD2.F32 R4, -RZ, R10.reuse.H0_H0 ;  /* 0x2000000aff047230 */ /* 0x100fe20000004100 */
[----:B------:R-:W-:Y:S01]  /*9f80*/  FFMA.FTZ R8, R3, R2, R0 ;  /* 0x0000000203087223 */ /* 0x000fe20000010000 */
[----:B------:R-:W-:Y:S02]  /*9f90*/  HADD2.F32 R3, -RZ, R10.H1_H1 ;  /* 0x3000000aff037230 */ /* 0x000fe40000004100 */
[----:B------:R-:W-:Y:S02]  /*9fa0*/  HADD2.F32 R0, -RZ, R87.H0_H0 ;  /* 0x20000057ff007230 */ /* 0x000fe40000004100 */
[----:B------:R-:W-:Y:S02]  /*9fb0*/  HADD2.F32 R2, -RZ, R88.H1_H1 ;  /* 0x30000058ff027230 */ /* 0x000fe40000004100 */
[----:B------:R-:W-:Y:S01]  /*9fc0*/  HADD2.F32 R10, -RZ, R12.H0_H0 ;  /* 0x2000000cff0a7230 */ /* 0x000fe20000004100 */
[----:B------:R-:W-:-:S02]  /*9fd0*/  FMUL.FTZ R5, R3, R0 ;  /* 0x0000000003057220 */ /* 0x000fc40000410000 */
[C---:B------:R-:W-:Y:S02]  /*9fe0*/  FMUL.FTZ R0, R4.reuse, R0 ;  /* 0x0000000004007220 */ /* 0x040fe40000410000 */
[-C--:B------:R-:W-:Y:S02]  /*9ff0*/  FFMA.FTZ R5, R4, R2.reuse, -R5 ;  /* 0x0000000204057223 */ /* 0x080fe40000010805 */
[----:B------:R-:W-:Y:S01]  /*a000*/  FFMA.FTZ R6, R3, R2, R0 ;  /* 0x0000000203067223 */ /* 0x000fe20000010000 */
[----:B------:R-:W-:Y:S01]  /*a010*/  SHF.R.U64 R3, R40, 0x10, R41 ;  /* 0x0000001028037819 */ /* 0x000fe20000001229 */
[--C-:B------:R-:W-:Y:S02]  /*a020*/  HADD2.F32 R0, -RZ, R9.reuse.H1_H1 ;  /* 0x30000009ff007230 */ /* 0x100fe40000004100 */
[----:B------:R-:W-:Y:S01]  /*a030*/  HADD2.F32 R2, -RZ, R9.H0_H0 ;  /* 0x20000009ff027230 */ /* 0x000fe20000004100 */
[----:B------:R-:W-:Y:S01]  /*a040*/  F2FP.PACK_AB R6, R6, R5 ;  /* 0x000000050606723e */ /* 0x000fe200000000ff */
[----:B------:R-:W-:Y:S01]  /*a050*/  HADD2.F32 R9, -RZ, R3.H0_H0 ;  /* 0x20000003ff097230 */ /* 0x000fe20000004100 */
[----:B------:R-:W-:-:S02]  /*a060*/  FMUL.FTZ R4, R0, R10 ;  /* 0x0000000a00047220 */ /* 0x000fc40000410000 */
[C---:B------:R-:W-:Y:S02]  /*a070*/  FMUL.FTZ R3, R2.reuse, R10 ;  /* 0x0000000a02037220 */ /* 0x040fe40000410000 */
[----:B------:R-:W-:Y:S01]  /*a080*/  FFMA.FTZ R2, R2, R9, -R4 ;  /* 0x0000000902027223 */ /* 0x000fe20000010804 */
[----:B------:R-:W-:Y:S01]  /*a090*/  F2FP.PACK_AB R4, R8, R11 ;  /* 0x0000000b0804723e */ /* 0x000fe200000000ff */
[----:B------:R-:W-:-:S05]  /*a0a0*/  FFMA.FTZ R3, R0, R9, R3 ;  /* 0x0000000900037223 */ /* 0x000fca0000010003 */
[----:B------:R-:W-:-:S05]  /*a0b0*/  F2FP.PACK_AB R5, R3, R2 ;  /* 0x000000020305723e */ /* 0x000fca00000000ff */
[----:B------:R1:W-:Y:S02]  /*a0c0*/  STS.128 [R195+0x1c080], R4 ;  /* 0x01c08004c3007388 */ /* 0x0003e40000000c00 */
.L_x_781:
[----:B------:R-:W-:Y:S05]  /*a0d0*/  BSYNC B1 ;  /* 0x0000000000017941 */ /* 0x000fea0003800000 */
.L_x_780:
[----:B------:R-:W-:Y:S01]  /*a0e0*/  IADD3 R0, R212, 0x20, RZ ;  /* 0x00000020d4007810 */ /* 0x000fe20007ffe0ff */
[----:B------:R-:W-:Y:S03]  /*a0f0*/  BSSY B1, `(.L_x_788) ;  /* 0x00000b9000017945 */ /* 0x000fe60003800000 */
[----:B------:R-:W-:-:S13]  /*a100*/  ISETP.GE.AND P0, PT, R0, R64, PT ;  /* 0x000000400000720c */ /* 0x000fda0003f06270 */
[----:B------:R-:W-:Y:S05]  /*a110*/  @P0 BRA `(.L_x_789) ;  /* 0x00000b6000000947 */ /* 0x000fea0003800000 */
[----:B------:R-:W-:Y:S01]  /*a120*/  ISETP.GE.AND P0, PT, R156, c[0x0][0x27c], PT ;  /* 0x00009f009c007a0c */ /* 0x000fe20003f06270 */
[----:B------:R-:W-:-:S12]  /*a130*/  BSSY B0, `(.L_x_790) ;  /* 0x000002c000007945 */ /* 0x000fd80003800000 */
[----:B------:R-:W-:Y:S05]  /*a140*/  @P0 BRA `(.L_x_791) ;  /* 0x000002a000000947 */ /* 0x000fea0003800000 */
[----:B------:R-:W2:Y:S01]  /*a150*/  LDS.128 R8, [R195+0x11080] ;  /* 0x01108000c3087984 */ /* 0x000ea20000000c00 */
[----:B------:R-:W-:Y:S02]  /*a160*/  SHF.R.U32.HI R0, RZ, 0x10, R43 ;  /* 0x00000010ff007819 */ /* 0x000fe4000001162b */
[----:B------:R-:W-:Y:S02]  /*a170*/  SHF.R.U32.HI R2, RZ, 0x10, R45 ;  /* 0x00000010ff027819 */ /* 0x000fe4000001162d */
[----:B-1----:R-:W-:Y:S01]  /*a180*/  SHF.R.U64 R6, R42, 0x10, R43 ;  /* 0x000000102a067819 */ /* 0x002fe2000000122b */
[----:B------:R-:W-:Y:S02]  /*a190*/  HADD2.F32 R0, -RZ, R0.H0_H0 ;  /* 0x20000000ff007230 */ /* 0x000fe40000004100 */
[----:B------:R-:W-:Y:S02]  /*a1a0*/  HADD2.F32 R2, -RZ, R2.H0_H0 ;  /* 0x20000002ff027230 */ /* 0x000fe40000004100 */
[----:B------:R-:W-:-:S02]  /*a1b0*/  HADD2.F32 R6, -RZ, R6.H0_H0 ;  /* 0x20000006ff067230 */ /* 0x000fc40000004100 */
[--C-:B--2---:R-:W-:Y:S02]  /*a1c0*/  HADD2.F32 R3, -RZ, R11.reuse.H1_H1 ;  /* 0x3000000bff037230 */ /* 0x104fe40000004100 */
[----:B------:R-:W-:-:S03]  /*a1d0*/  HADD2.F32 R4, -RZ, R11.H0_H0 ;  /* 0x2000000bff047230 */ /* 0x000fc60000004100 */
[CC--:B------:R-:W-:Y:S02]  /*a1e0*/  FMUL.FTZ R5, R3.reuse, R0.reuse ;  /* 0x0000000003057220 */ /* 0x0c0fe40000410000 */
[C---:B------:R-:W-:Y:S02]  /*a1f0*/  FMUL.FTZ R0, R4.reuse, R0 ;  /* 0x0000000004007220 */ /* 0x040fe40000410000 */
[-C--:B------:R-:W-:Y:S01]  /*a200*/  FFMA.FTZ R13, R4, R2.reuse, -R5 ;  /* 0x00000002040d7223 */ /* 0x080fe20000010805 */
[--C-:B------:R-:W-:Y:S01]  /*a210*/  HADD2.F32 R4, -RZ, R8.reuse.H0_H0 ;  /* 0x20000008ff047230 */ /* 0x100fe20000004100 */
[----:B------:R-:W-:Y:S01]  /*a220*/  FFMA.FTZ R7, R3, R2, R0 ;  /* 0x0000000203077223 */ /* 0x000fe20000010000 */
[----:B------:R-:W-:Y:S02]  /*a230*/  HADD2.F32 R3, -RZ, R8.H1_H1 ;  /* 0x30000008ff037230 */ /* 0x000fe40000004100 */
[----:B------:R-:W-:Y:S02]  /*a240*/  HADD2.F32 R0, -RZ, R85.H0_H0 ;  /* 0x20000055ff007230 */ /* 0x000fe40000004100 */
[----:B------:R-:W-:Y:S01]  /*a250*/  HADD2.F32 R2, -RZ, R86.H1_H1 ;  /* 0x30000056ff027230 */ /* 0x000fe20000004100 */
[----:B------:R-:W-:-:S02]  /*a260*/  F2FP.PACK_AB R7, R7, R13 ;  /* 0x0000000d0707723e */ /* 0x000fc400000000ff */
[CC--:B------:R-:W-:Y:S02]  /*a270*/  FMUL.FTZ R5, R3.reuse, R0.reuse ;  /* 0x0000000003057220 */ /* 0x0c0fe40000410000 */
[C---:B------:R-:W-:Y:S02]  /*a280*/  FMUL.FTZ R0, R4.reuse, R0 ;  /* 0x0000000004007220 */ /* 0x040fe40000410000 */
[-C--:B------:R-:W-:Y:S01]  /*a290*/  FFMA.FTZ R12, R4, R2.reuse, -R5 ;  /* 0x00000002040c7223 */ /* 0x080fe20000010805 */
[--C-:B------:R-:W-:Y:S01]  /*a2a0*/  HADD2.F32 R4, -RZ, R10.reuse.H0_H0 ;  /* 0x2000000aff047230 */ /* 0x100fe20000004100 */
[----:B------:R-:W-:Y:S01]  /*a2b0*/  FFMA.FTZ R11, R3, R2, R0 ;  /* 0x00000002030b7223 */ /* 0x000fe20000010000 */
[----:B------:R-:W-:Y:S02]  /*a2c0*/  HADD2.F32 R3, -RZ, R10.H1_H1 ;  /* 0x3000000aff037230 */ /* 0x000fe40000004100 */
[----:B------:R-:W-:Y:S02]  /*a2d0*/  HADD2.F32 R0, -RZ, R86.H0_H0 ;  /* 0x20000056ff007230 */ /* 0x000fe40000004100 */
[----:B------:R-:W-:-:S03]  /*a2e0*/  HADD2.F32 R2, -RZ, R88.H0_H0 ;  /* 0x20000058ff027230 */ /* 0x000fc60000004100 */
[CC--:B------:R-:W-:Y:S02]  /*a2f0*/  FMUL.FTZ R5, R3.reuse, R0.reuse ;  /* 0x0000000003057220 */ /* 0x0c0fe40000410000 */
[C---:B------:R-:W-:Y:S02]  /*a300*/  FMUL.FTZ R0, R4.reuse, R0 ;  /* 0x0000000004007220 */ /* 0x040fe40000410000 */
[-C--:B------:R-:W-:Y:S02]  /*a310*/  FFMA.FTZ R8, R4, R2.reuse, -R5 ;  /* 0x0000000204087223 */ /* 0x080fe40000010805 */
[----:B------:R-:W-:Y:S01]  /*a320*/  FFMA.FTZ R5, R3, R2, R0 ;  /* 0x0000000203057223 */ /* 0x000fe20000010000 */
[----:B------:R-:W-:Y:S01]  /*a330*/  SHF.R.U64 R3, R44, 0x10, R45 ;  /* 0x000000102c037819 */ /* 0x000fe2000000122d */
[--C-:B------:R-:W-:Y:S02]  /*a340*/  HADD2.F32 R0, -RZ, R9.reuse.H1_H1 ;  /* 0x30000009ff007230 */ /* 0x100fe40000004100 */
[----:B------:R-:W-:-:S02]  /*a350*/  HADD2.F32 R2, -RZ, R9.H0_H0 ;  /* 0x20000009ff027230 */ /* 0x000fc40000004100 */
[----:B------:R-:W-:Y:S01]  /*a360*/  HADD2.F32 R9, -RZ, R3.H0_H0 ;  /* 0x20000003ff097230 */ /* 0x000fe20000004100 */
[-C--:B------:R-:W-:Y:S02]  /*a370*/  FMUL.FTZ R4, R0, R6.reuse ;  /* 0x0000000600047220 */ /* 0x080fe40000410000 */
[C---:B------:R-:W-:Y:S01]  /*a380*/  FMUL.FTZ R3, R2.reuse, R6 ;  /* 0x0000000602037220 */ /* 0x040fe20000410000 */
[----:B------:R-:W-:Y:S01]  /*a390*/  F2FP.PACK_AB R6, R5, R8 ;  /* 0x000000080506723e */ /* 0x000fe200000000ff */
[-C--:B------:R-:W-:Y:S01]  /*a3a0*/  FFMA.FTZ R2, R2, R9.reuse, -R4 ;  /* 0x0000000902027223 */ /* 0x080fe20000010804 */
[----:B------:R-:W-:Y:S01]  /*a3b0*/  F2FP.PACK_AB R4, R11, R12 ;  /* 0x0000000c0b04723e */ /* 0x000fe200000000ff */
[----:B------:R-:W-:-:S05]  /*a3c0*/  FFMA.FTZ R3, R0, R9, R3 ;  /* 0x0000000900037223 */ /* 0x000fca0000010003 */
[----:B------:R-:W-:-:S05]  /*a3d0*/  F2FP.PACK_AB R5, R3, R2 ;  /* 0x000000020305723e */ /* 0x000fca00000000ff */
[----:B------:R1:W-:Y:S02]  /*a3e0*/  STS.128 [R195+0x11080], R4 ;  /* 0x01108004c3007388 */ /* 0x0003e40000000c00 */
.L_x_791:
[----:B------:R-:W-:Y:S05]  /*a3f0*/  BSYNC B0 ;  /* 0x0000000000007941 */ /* 0x000fea0003800000 */
.L_x_790:
        /* <DEDUP_REMOVED lines=19> */
[----:B------:R-:W-:Y:S01]  /*a530*/  HADD2.F32 R2, -RZ, R90.H0_H0 ;  /* 0x2000005aff027230 */ /* 0x000fe20000004100 */
[----:B------:R-:W-:-:S02]  /*a540*/  F2FP.PACK_AB R7, R7, R13 ;  /* 0x0000000d0707723e */ /* 0x000fc400000000ff */
        /* <DEDUP_REMOVED lines=24> */
.L_x_793:
[----:B------:R-:W-:Y:S05]  /*a6d0*/  BSYNC B0 ;  /* 0x0000000000007941 */ /* 0x000fea0003800000 */
.L_x_792:
[----:B------:R-:W-:Y:S01]  /*a6e0*/  ISETP.GE.AND P0, PT, R139, c[0x0][0x27c], PT ;  /* 0x00009f008b007a0c */ /* 0x000fe20003f06270 */
[----:B------:R-:W-:-:S12]  /*a6f0*/  BSSY B0, `(.L_x_794) ;  /* 0x000002c000007945 */ /* 0x000fd80003800000 */
[----:B------:R-:W-:Y:S05]  /*a700*/  @P0 BRA `(.L_x_795) ;  /* 0x000002a000000947 */ /* 0x000fea0003800000 */
[----:B------:R-:W2:Y:S01]  /*a710*/  LDS.128 R8, [R195+0x19080] ;  /* 0x01908000c3087984 */ /* 0x000ea20000000c00 */
[----:B------:R-:W-:Y:S01]  /*a720*/  SHF.R.U32.HI R0, RZ, 0x10, R47 ;  /* 0x00000010ff007819 */ /* 0x000fe2000001162f */
[----:B-1----:R-:W-:Y:S01]  /*a730*/  HADD2.F32 R6, -RZ, R92.H0_H0 ;  /* 0x2000005cff067230 */ /* 0x002fe20000004100 */
[--C-:B------:R-:W-:Y:S02]  /*a740*/  SHF.R.U32.HI R2, RZ, 0x10, R15.reuse ;  /* 0x00000010ff027819 */ /* 0x100fe4000001160f */
[----:B------:R-:W-:Y:S01]  /*a750*/  SHF.R.U64 R13, R14, 0x10, R15 ;  /* 0x000000100e0d7819 */ /* 0x000fe2000000120f */
[----:B------:R-:W-:Y:S01]  /*a760*/  HADD2.F32 R0, -RZ, R0.H0_H0 ;  /* 0x20000000ff007230 */ /* 0x000fe20000004100 */
[----:B------:R-:W-:Y:S01]  /*a770*/  SHF.R.U64 R12, R46, 0x10, R47 ;  /* 0x000000102e0c7819 */ /* 0x000fe2000000122f */
[----:B------:R-:W-:Y:S02]  /*a780*/  HADD2.F32 R2, -RZ, R2.H0_H0 ;  /* 0x20000002ff027230 */ /* 0x000fe40000004100 */
[----:B------:R-:W-:-:S02]  /*a790*/  HADD2.F32 R13, -RZ, R13.H0_H0 ;  /* 0x2000000dff0d7230 */ /* 0x000fc40000004100 */
[--C-:B--2---:R-:W-:Y:S02]  /*a7a0*/  HADD2.F32 R3, -RZ, R11.reuse.H1_H1 ;  /* 0x3000000bff037230 */ /* 0x104fe40000004100 */
[----:B------:R-:W-:Y:S02]  /*a7b0*/  HADD2.F32 R4, -RZ, R11.H0_H0 ;  /* 0x2000000bff047230 */ /* 0x000fe40000004100 */
[----:B------:R-:W-:Y:S01]  /*a7c0*/  HADD2.F32 R11, -RZ, R8.H1_H1 ;  /* 0x30000008ff0b7230 */ /* 0x000fe20000004100 */
[CC--:B------:R-:W-:Y:S01]  /*a7d0*/  FMUL.FTZ R5, R3.reuse, R0.reuse ;  /* 0x0000000003057220 */ /* 0x0c0fe20000410000 */
[--C-:B------:R-:W-:Y:S01]  /*a7e0*/  HADD2.F32 R7, -RZ, R10.reuse.H0_H0 ;  /* 0x2000000aff077230 */ /* 0x100fe20000004100 */
[C---:B------:R-:W-:Y:S02]  /*a7f0*/  FMUL.FTZ R0, R4.reuse, R0 ;  /* 0x0000000004007220 */ /* 0x040fe40000410000 */
[-C--:B------:R-:W-:Y:S01]  /*a800*/  FFMA.FTZ R15, R4, R2.reuse, -R5 ;  /* 0x00000002040f7223 */ /* 0x080fe20000010805 */
[----:B------:R-:W-:Y:S01]  /*a810*/  HADD2.F32 R4, -RZ, R10.H1_H1 ;  /* 0x3000000aff047230 */ /* 0x000fe20000004100 */
[----:B------:R-:W-:Y:S01]  /*a820*/  FFMA.FTZ R14, R3, R2, R0 ;  /* 0x00000002030e7223 */ /* 0x000fe20000010000 */
[----:B------:R-:W-:-:S02]  /*a830*/  HADD2.F32 R0, -RZ, R91.H0_H0 ;  /* 0x2000005bff007230 */ /* 0x000fc40000004100 */
[----:B------:R-:W-:Y:S02]  /*a840*/  HADD2.F32 R2, -RZ, R8.H0_H0 ;  /* 0x20000008ff027230 */ /* 0x000fe40000004100 */
[--C-:B------:R-:W-:Y:S01]  /*a850*/  HADD2.F32 R5, -RZ, R9.reuse.H0_H0 ;  /* 0x20000009ff057230 */ /* 0x100fe20000004100 */
[CC--:B------:R-:W-:Y:S01]  /*a860*/  FMUL.FTZ R10, R11.reuse, R0.reuse ;  /* 0x000000000b0a7220 */ /* 0x0c0fe20000410000 */
[----:B------:R-:W-:Y:S01]  /*a870*/  HADD2.F32 R3, -RZ, R9.H1_H1 ;  /* 0x30000009ff037230 */ /* 0x000fe20000004100 */
[C---:B------:R-:W-:Y:S01]  /*a880*/  FMUL.FTZ R8, R2.reuse, R0 ;  /* 0x0000000002087220 */ /* 0x040fe20000410000 */
[----:B------:R-:W-:Y:S01]  /*a890*/  HADD2.F32 R0, -RZ, R91.H1_H1 ;  /* 0x3000005bff007230 */ /* 0x000fe20000004100 */
[-C--:B------:R-:W-:Y:S01]  /*a8a0*/  FFMA.FTZ R10, R2, R6.reuse, -R10 ;  /* 0x00000006020a7223 */ /* 0x080fe2000001080a */
[----:B------:R-:W-:Y:S01]  /*a8b0*/  HADD2.F32 R9, -RZ, R12.H0_H0 ;  /* 0x2000000cff097230 */ /* 0x000fe20000004100 */
[----:B------:R-:W-:Y:S01]  /*a8c0*/  FFMA.FTZ R11, R11, R6, R8 ;  /* 0x000000060b0b7223 */ /* 0x000fe20000010008 */
[----:B------:R-:W-:Y:S01]  /*a8d0*/  HADD2.F32 R2, -RZ, R92.H1_H1 ;  /* 0x3000005cff027230 */ /* 0x000fe20000004100 */
[----:B------:R-:W-:-:S02]  /*a8e0*/  FMUL.FTZ R6, R4, R0 ;  /* 0x0000000004067220 */ /* 0x000fc40000410000 */
[----:B------:R-:W-:Y:S02]  /*a8f0*/  FMUL.FTZ R0, R7, R0 ;  /* 0x0000000007007220 */ /* 0x000fe40000410000 */
[-C--:B------:R-:W-:Y:S02]  /*a900*/  FMUL.FTZ R8, R3, R9.reuse ;  /* 0x0000000903087220 */ /* 0x080fe40000410000 */
[----:B------:R-:W-:Y:S02]  /*a910*/  FMUL.FTZ R9, R5, R9 ;  /* 0x0000000905097220 */ /* 0x000fe40000410000 */
[-C--:B------:R-:W-:Y:S01]  /*a920*/  FFMA.FTZ R6, R7, R2.reuse, -R6 ;  /* 0x0000000207067223 */ /* 0x080fe20000010806 */
[----:B------:R-:W-:Y:S01]  /*a930*/  F2FP.PACK_AB R7, R14, R15 ;  /* 0x0000000f0e07723e */ /* 0x000fe200000000ff */
[----:B------:R-:W-:Y:S01]  /*a940*/  FFMA.FTZ R2, R4, R2, R0 ;  /* 0x0000000204027223 */ /* 0x000fe20000010000 */
[----:B------:R-:W-:Y:S01]  /*a950*/  F2FP.PACK_AB R4, R11, R10 ;  /* 0x0000000a0b04723e */ /* 0x000fe200000000ff */
[----:B------:R-:W-:-:S02]  /*a960*/  FFMA.FTZ R0, R5, R13, -R8 ;  /* 0x0000000d05007223 */ /* 0x000fc40000010808 */
[----:B------:R-:W-:Y:S01]  /*a970*/  FFMA.FTZ R3, R3, R13, R9 ;  /* 0x0000000d03037223 */ /* 0x000fe20000010009 */
[----:B------:R-:W-:-:S04]  /*a980*/  F2FP.PACK_AB R6, R2, R6 ;  /* 0x000000060206723e */ /* 0x000fc800000000ff */
[----:B------:R-:W-:-:S05]  /*a990*/  F2FP.PACK_AB R5, R3, R0 ;  /* 0x000000000305723e */ /* 0x000fca00000000ff */
[----:B------:R1:W-:Y:S02]  /*a9a0*/  STS.128 [R195+0x19080], R4 ;  /* 0x01908004c3007388 */ /* 0x0003e40000000c00 */
.L_x_795:
[----:B------:R-:W-:Y:S05]  /*a9b0*/  BSYNC B0 ;  /* 0x0000000000007941 */ /* 0x000fea0003800000 */
.L_x_794:
[----:B------:R-:W-:-:S13]  /*a9c0*/  ISETP.GE.AND P0, PT, R158, c[0x0][0x27c], PT ;  /* 0x00009f009e007a0c */ /* 0x000fda0003f06270 */
[----:B------:R-:W-:Y:S05]  /*a9d0*/  @P0 BRA `(.L_x_789) ;  /* 0x000002a000000947 */ /* 0x000fea0003800000 */
[----:B-1----:R-:W1:Y:S01]  /*a9e0*/  LDS.128 R4, [R195+0x1d080] ;  /* 0x01d08000c3047984 */ /* 0x002e620000000c00 */
[----:B------:R-:W-:Y:S02]  /*a9f0*/  SHF.R.U32.HI R0, RZ, 0x10, R49 ;  /* 0x00000010ff007819 */ /* 0x000fe40000011631 */
[----:B------:R-:W-:Y:S02]  /*aa00*/  SHF.R.U32.HI R2, RZ, 0x10, R55 ;  /* 0x00000010ff027819 */ /* 0x000fe40000011637 */
[----:B------:R-:W-:Y:S01]  /*aa10*/  SHF.R.U64 R14, R48, 0x10, R49 ;  /* 0x00000010300e7819 */ /* 0x000fe20000001231 */
[----:B------:R-:W-:Y:S01]  /*aa20*/  HADD2.F32 R12, -RZ, R0.H0_H0 ;  /* 0x20000000ff0c7230 */ /* 0x000fe20000004100 */
[----:B------:R-:W-:Y:S01]  /*aa30*/  SHF.R.U64 R15, R54, 0x10, R55 ;  /* 0x00000010360f7819 */ /* 0x000fe20000001237 */
[----:B------:R-:W-:Y:S02]  /*aa40*/  HADD2.F32 R0, -RZ, R94.H0_H0 ;  /* 0x2000005eff007230 */ /* 0x000fe40000004100 */
[----:B------:R-:W-:-:S02]  /*aa50*/  HADD2.F32 R17, -RZ, R2.H0_H0 ;  /* 0x20000002ff117230 */ /* 0x000fc40000004100 */
[----:B------:R-:W-:Y:S02]  /*aa60*/  HADD2.F32 R2, -RZ, R95.H1_H1 ;  /* 0x3000005fff027230 */ /* 0x000fe40000004100 */
[----:B------:R-:W-:Y:S02]  /*aa70*/  HADD2.F32 R15, -RZ, R15.H0_H0 ;  /* 0x2000000fff0f7230 */ /* 0x000fe40000004100 */
[--C-:B-1----:R-:W-:Y:S02]  /*aa80*/  HADD2.F32 R10, -RZ, R7.reuse.H0_H0 ;  /* 0x20000007ff0a7230 */ /* 0x102fe40000004100 */
[----:B------:R-:W-:Y:S02]  /*aa90*/  HADD2.F32 R7, -RZ, R7.H1_H1 ;  /* 0x30000007ff077230 */ /* 0x000fe40000004100 */
[--C-:B------:R-:W-:Y:S02]  /*aaa0*/  HADD2.F32 R9, -RZ, R4.reuse.H0_H0 ;  /* 0x20000004ff097230 */ /* 0x100fe40000004100 */
[----:B------:R-:W-:-:S02]  /*aab0*/  HADD2.F32 R8, -RZ, R4.H1_H1 ;  /* 0x30000004ff087230 */ /* 0x000fc40000004100 */
[--C-:B------:R-:W-:Y:S02]  /*aac0*/  HADD2.F32 R4, -RZ, R5.reuse.H0_H0 ;  /* 0x20000005ff047230 */ /* 0x100fe40000004100 */
[----:B------:R-:W-:Y:S01]  /*aad0*/  HADD2.F32 R3, -RZ, R5.H1_H1 ;  /* 0x30000005ff037230 */ /* 0x000fe20000004100 */
[----:B------:R-:W-:Y:S01]  /*aae0*/  FMUL.FTZ R5, R7, R12 ;  /* 0x0000000c07057220 */ /* 0x000fe20000410000 */
[--C-:B------:R-:W-:Y:S01]  /*aaf0*/  HADD2.F32 R11, -RZ, R6.reuse.H0_H0 ;  /* 0x20000006ff0b7230 */ /* 0x100fe20000004100 */
[-C--:B------:R-:W-:Y:S01]  /*ab00*/  FMUL.FTZ R13, R8, R0.reuse ;  /* 0x00000000080d7220 */ /* 0x080fe20000410000 */
[----:B------:R-:W-:Y:S01]  /*ab10*/  HADD2.F32 R6, -RZ, R6.H1_H1 ;  /* 0x30000006ff067230 */ /* 0x000fe20000004100 */
[----:B------:R-:W-:Y:S02]  /*ab20*/  FFMA.FTZ R16, R10, R17, -R5 ;  /* 0x000000110a107223 */ /* 0x000fe40000010805 */
[C---:B------:R-:W-:Y:S01]  /*ab30*/  FMUL.FTZ R5, R9.reuse, R0 ;  /* 0x0000000009057220 */ /* 0x040fe20000410000 */
[----:B------:R-:W-:Y:S01]  /*ab40*/  HADD2.F32 R0, -RZ, R95.H0_H0 ;  /* 0x2000005fff007230 */ /* 0x000fe20000004100 */
[----:B------:R-:W-:-:S02]  /*ab50*/  FFMA.FTZ R13, R9, R2, -R13 ;  /* 0x00000002090d7223 */ /* 0x000fc4000001080d */
[----:B------:R-:W-:Y:S01]  /*ab60*/  FFMA.FTZ R9, R8, R2, R5 ;  /* 0x0000000208097223 */ /* 0x000fe20000010005 */
[----:B------:R-:W-:Y:S01]  /*ab70*/  HADD2.F32 R8, -RZ, R14.H0_H0 ;  /* 0x2000000eff087230 */ /* 0x000fe20000004100 */
[----:B------:R-:W-:Y:S01]  /*ab80*/  FMUL.FTZ R12, R10, R12 ;  /* 0x0000000c0a0c7220 */ /* 0x000fe20000410000 */
[----:B------:R-:W-:Y:S01]  /*ab90*/  HADD2.F32 R2, -RZ, R96.H1_H1 ;  /* 0x30000060ff027230 */ /* 0x000fe20000004100 */
[-C--:B------:R-:W-:Y:S02]  /*aba0*/  FMUL.FTZ R5, R6, R0.reuse ;  /* 0x0000000006057220 */ /* 0x080fe40000410000 */
[----:B------:R-:W-:Y:S02]  /*abb0*/  FFMA.FTZ R10, R7, R17, R12 ;  /* 0x00000011070a7223 */ /* 0x000fe4000001000c */
[----:B------:R-:W-:Y:S02]  /*abc0*/  FMUL.FTZ R0, R11, R0 ;  /* 0x000000000b007220 */ /* 0x000fe40000410000 */
[----:B------:R-:W-:-:S02]  /*abd0*/  FMUL.FTZ R7, R3, R8 ;  /* 0x0000000803077220 */ /* 0x000fc40000410000 */
[----:B------:R-:W-:Y:S02]  /*abe0*/  FMUL.FTZ R8, R4, R8 ;  /* 0x0000000804087220 */ /* 0x000fe40000410000 */
[-C--:B------:R-:W-:Y:S02]  /*abf0*/  FFMA.FTZ R5, R11, R2.reuse, -R5 ;  /* 0x000000020b057223 */ /* 0x080fe40000010805 */
[----:B------:R-:W-:Y:S02]  /*ac00*/  FFMA.FTZ R2, R6, R2, R0 ;  /* 0x0000000206027223 */ /* 0x000fe40000010000 */
[-C--:B------:R-:W-:Y:S01]  /*ac10*/  FFMA.FTZ R0, R4, R15.reuse, -R7 ;  /* 0x0000000f04007223 */ /* 0x080fe20000010807 */
[----:B------:R-:W-:Y:S01]  /*ac20*/  F2FP.PACK_AB R7, R10, R16 ;  /* 0x000000100a07723e */ /* 0x000fe200000000ff */
[----:B------:R-:W-:Y:S01]  /*ac30*/  FFMA.FTZ R3, R3, R15, R8 ;  /* 0x0000000f03037223 */ /* 0x000fe20000010008 */
[----:B------:R-:W-:Y:S02]  /*ac40*/  F2FP.PACK_AB R6, R2, R5 ;  /* 0x000000050206723e */ /* 0x000fe400000000ff */
[----:B------:R-:W-:-:S02]  /*ac50*/  F2FP.PACK_AB R4, R9, R13 ;  /* 0x0000000d0904723e */ /* 0x000fc400000000ff */
[----:B------:R-:W-:-:S05]  /*ac60*/  F2FP.PACK_AB R5, R3, R0 ;  /* 0x000000000305723e */ /* 0x000fca00000000ff */
[----:B------:R1:W-:Y:S02]  /*ac70*/  STS.128 [R195+0x1d080], R4 ;  /* 0x01d08004c3007388 */ /* 0x0003e40000000c00 */
.L_x_789:
[----:B------:R-:W-:Y:S05]  /*ac80*/  BSYNC B1 ;  /* 0x0000000000017941 */ /* 0x000fea0003800000 */
.L_x_788:
        /* <DEDUP_REMOVED lines=29> */
[----:B------:R-:W-:Y:S01]  /*ae60*/  HADD2.F32 R0, -RZ, R93.H1_H1 ;  /* 0x3000005dff007230 */ /* 0x000fe20000004100 */
[----:B------:R-:W-:-:S02]  /*ae70*/  FFMA.FTZ R13, R9, R2, -R13 ;  /* 0x00000002090d7223 */ /* 0x000fc4000001080d */
[----:B------:R-:W-:Y:S01]  /*ae80*/  FFMA.FTZ R9, R8, R2, R5 ;  /* 0x0000000208097223 */ /* 0x000fe20000010005 */
[----:B------:R-:W-:Y:S01]  /*ae90*/  HADD2.F32 R8, -RZ, R14.H0_H0 ;  /* 0x2000000eff087230 */ /* 0x000fe20000004100 */
[----:B------:R-:W-:Y:S01]  /*aea0*/  FMUL.FTZ R12, R10, R12 ;  /* 0x0000000c0a0c7220 */ /* 0x000fe20000410000 */
[----:B------:R-:W-:Y:S01]  /*aeb0*/  HADD2.F32 R2, -RZ, R96.H0_H0 ;  /* 0x20000060ff027230 */ /* 0x000fe20000004100 */
        /* <DEDUP_REMOVED lines=14> */
.L_x_799:
[----:B------:R-:W-:Y:S05]  /*afa0*/  BSYNC B0 ;  /* 0x0000000000007941 */ /* 0x000fea0003800000 */
.L_x_798:
        /* <DEDUP_REMOVED lines=11> */
[----:B------:R-:W-:Y:S02]  /*b060*/  HADD2.F32 R2, -RZ, R98.H0_H0 ;  /* 0x20000062ff027230 */ /* 0x000fe40000004100 */
        /* <DEDUP_REMOVED lines=33> */
.L_x_801:
[----:B------:R-:W-:Y:S05]  /*b280*/  BSYNC B0 ;  /* 0x0000000000007941 */ /* 0x000fea0003800000 */
.L_x_800:
        /* <DEDUP_REMOVED lines=45> */
.L_x_803:
[----:B------:R-:W-:Y:S05]  /*b560*/  BSYNC B0 ;  /* 0x0000000000007941 */ /* 0x000fea0003800000 */
.L_x_802:
        /* <DEDUP_REMOVED lines=44> */
.L_x_797:
[----:B------:R-:W-:Y:S05]  /*b830*/  BSYNC B1 ;  /* 0x0000000000017941 */ /* 0x000fea0003800000 */
.L_x_796:
[----:B------:R-:W-:-:S04]  /*b840*/  IADD3 R0, R212, 0x60, RZ ;  /* 0x00000060d4007810 */ /* 0x000fc80007ffe0ff */
        /* <DEDUP_REMOVED lines=47> */
.L_x_806:
[----:B------:R-:W-:Y:S05]  /*bb40*/  BSYNC B0 ;  /* 0x0000000000007941 */ /* 0x000fea0003800000 */
.L_x_805:
        /* <DEDUP_REMOVED lines=45> */
.L_x_808:
[----:B------:R-:W-:Y:S05]  /*be20*/  BSYNC B0 ;  /* 0x0000000000007941 */ /* 0x000fea0003800000 */
.L_x_807:
        /* <DEDUP_REMOVED lines=45> */
.L_x_810:
[----:B------:R-:W-:Y:S05]  /*c100*/  BSYNC B0 ;  /* 0x0000000000007941 */ /* 0x000fea0003800000 */
.L_x_809:
        /* <DEDUP_REMOVED lines=43> */
[----:B------:R1:W-:Y:S01]  /*c3c0*/  STS.128 [R195+0x1f080], R4 ;  /* 0x01f08004c3007388 */ /* 0x0003e20000000c00 */
[----:B------:R-:W-:Y:S05]  /*c3d0*/  BRA `(.L_x_804) ;  /* 0x0000476000007947 */ /* 0x000fea0003800000 */
.L_x_771:
[----:B------:R-:W-:Y:S01]  /*c3e0*/  IMAD.MOV.U32 R3, RZ, RZ, c[0x0][0x2c4] ;  /* 0x0000b100ff037624 */ /* 0x000fe200078e00ff */
[----:B------:R-:W-:Y:S01]  /*c3f0*/  MOV R5, R6 ;  /* 0x0000000600057202 */ /* 0x000fe20000000f00 */
[----:B------:R-:W-:Y:S01]  /*c400*/  BSSY B0, `(.L_x_811) ;  /* 0x000003b000007945 */ /* 0x000fe20003800000 */
[----:B------:R-:W-:Y:S01]  /*c410*/  LOP3.LUT P1, RZ, R214, 0x2, RZ, 0xc0, !PT ;  /* 0x00000002d6ff7812 */ /* 0x000fe2000782c0ff */
[----:B------:R-:W-:Y:S01]  /*c420*/  CS2R R54, SRZ ;  /* 0x0000000000367805 */ /* 0x000fe2000001ff00 */
[----:B------:R-:W-:Y:S01]  /*c430*/  ISETP.NE.AND P0, PT, R3, 0x1, PT ;  /* 0x000000010300780c */ /* 0x000fe20003f05270 */
[----:B------:R-:W-:Y:S01]  /*c440*/  CS2R R26, SRZ ;  /* 0x00000000001a7805 */ /* 0x000fe2000001ff00 */
[----:B------:R-:W-:Y:S01]  /*c450*/  CS2R R24, SRZ ;  /* 0x0000000000187805 */ /* 0x000fe2000001ff00 */
[----:B------:R-:W-:Y:S01]  /*c460*/  CS2R R18, SRZ ;  /* 0x0000000000127805 */ /* 0x000fe2000001ff00 */
[----:B------:R-:W-:Y:S01]  /*c470*/  CS2R R16, SRZ ;  /* 0x0000000000107805 */ /* 0x000fe2000001ff00 */
[----:B------:R-:W-:Y:S01]  /*c480*/  CS2R R30, SRZ ;  /* 0x00000000001e7805 */ /* 0x000fe2000001ff00 */
[----:B------:R-:W-:Y:S01]  /*c490*/  CS2R R28, SRZ ;  /* 0x00000000001c7805 */ /* 0x000fe2000001ff00 */
[----:B------:R-:W-:Y:S01]  /*c4a0*/  CS2R R22, SRZ ;  /* 0x0000000000167805 */ /* 0x000fe2000001ff00 */
[----:B------:R-:W-:-:S05]  /*c4b0*/  CS2R R20, SRZ ;  /* 0x0000000000147805 */ /* 0x000fca000001ff00 */
[----:B------:R-:W-:-:S05]  /*c4c0*/  @P0 IMAD.HI.U32 R3, R0, c[0x0][0x2c8], RZ ;  /* 0x0000b20000030a27 */ /* 0x000fca00078e00ff */
[----:B------:R-:W-:-:S04]  /*c4d0*/  @P0 SHF.R.U32.HI R0, RZ, c[0x0][0x2cc], R3 ;  /* 0x0000b300ff000a19 */ /* 0x000fc80000011603 */
[----:B------:R-:W-:Y:S01]  /*c4e0*/  SHF.R.S32.HI R3, RZ, 0x1f, R0 ;  /* 0x0000001fff037819 */ /* 0x000fe20000011400 */
[----:B------:R-:W-:-:S04]  /*c4f0*/  IMAD.WIDE.U32 R4, R0, c[0x0][0x280], R4 ;  /* 0x0000a00000047a25 */ /* 0x000fc800078e0004 */
[----:B------:R-:W-:Y:S01]  /*c500*/  IMAD R8, R3, c[0x0][0x280], RZ ;  /* 0x0000a00003087a24 */ /* 0x000fe200078e02ff */
[----:B------:R-:W-:-:S03]  /*c510*/  LEA R15, P0, R4, c[0x0][0x270], 0x1 ;  /* 0x00009c00040f7a11 */ /* 0x000fc600078008ff */
[----:B------:R-:W-:-:S04]  /*c520*/  IMAD R6, R0, c[0x0][0x284], R8 ;  /* 0x0000a10000067a24 */ /* 0x000fc800078e0208 */
[----:B------:R-:W-:-:S05]  /*c530*/  IMAD.IADD R6, R5, 0x1, R6 ;  /* 0x0000000105067824 */ /* 0x000fca00078e0206 */
[----:B------:R-:W-:Y:S01]  /*c540*/  LEA.HI.X R14, R4, c[0x0][0x274], R6, 0x1, P0 ;  /* 0x00009d00040e7a11 */ /* 0x000fe200000f0c06 */
[----:B------:R-:W-:Y:S01]  /*c550*/  IMAD R4, R3, c[0x0][0x290], RZ ;  /* 0x0000a40003047a24 */ /* 0x000fe200078e02ff */
[----:B------:R-:W-:-:S03]  /*c560*/  MOV R3, R7 ;  /* 0x0000000700037202 */ /* 0x000fc60000000f00 */
[----:B------:R1:W2:Y:S02]  /*c570*/  SHFL.IDX PT, R5, R14, RZ, 0x181f ;  /* 0x00181fff0e057589 */ /* 0x0002a400000e0000 */
[----:B------:R-:W-:-:S04]  /*c580*/  IMAD.WIDE.U32 R2, R0, c[0x0][0x290], R2 ;  /* 0x0000a40000027a25 */ /* 0x000fc800078e0002 */
[----:B------:R-:W-:Y:S01]  /*c590*/  IMAD R0, R0, c[0x0][0x294], R4 ;  /* 0x0000a50000007a24 */ /* 0x000fe200078e0204 */
[----:B------:R-:W-:-:S03]  /*c5a0*/  LEA R13, P0, R2, c[0x0][0x288], 0x1 ;  /* 0x0000a200020d7a11 */ /* 0x000fc600078008ff */
[----:B------:R-:W-:Y:S02]  /*c5b0*/  IMAD.IADD R0, R3, 0x1, R0 ;  /* 0x0000000103007824 */ /* 0x000fe400078e0200 */
[----:B------:R1:W3:Y:S03]  /*c5c0*/  SHFL.IDX PT, R10, R13, RZ, 0x181f ;  /* 0x00181fff0d0a7589 */ /* 0x0002e600000e0000 */
[----:B----4-:R-:W-:Y:S02]  /*c5d0*/  LEA.HI.X R12, R2, c[0x0][0x28c], R0, 0x1, P0 ;  /* 0x0000a300020c7a11 */ /* 0x010fe400000f0c00 */
[----:B------:R1:W4:Y:S04]  /*c5e0*/  SHFL.IDX PT, R2, R15, RZ, 0x181f ;  /* 0x00181fff0f027589 */ /* 0x00032800000e0000 */
[----:B------:R1:W1:Y:S01]  /*c5f0*/  SHFL.IDX PT, R11, R12, RZ, 0x181f ;  /* 0x00181fff0c0b7589 */ /* 0x00026200000e0000 */
[----:B------:R-:W-:Y:S05]  /*c600*/  @P1 BRA `(.L_x_812) ;  /* 0x000001a000001947 */ /* 0x000fea0003800000 */
[----:B------:R-:W-:Y:S01]  /*c610*/  ISETP.GE.AND P1, PT, R134, c[0x0][0x27c], PT ;  /* 0x00009f0086007a0c */ /* 0x000fe20003f26270 */
[----:B------:R-:W-:Y:S01]  /*c620*/  CS2R R18, SRZ ;  /* 0x0000000000127805 */ /* 0x000fe2000001ff00 */
[----:B------:R-:W-:Y:S01]  /*c630*/  CS2R R16, SRZ ;  /* 0x0000000000107805 */ /* 0x000fe2000001ff00 */
[----:B------:R-:W-:Y:S01]  /*c640*/  CS2R R22, SRZ ;  /* 0x0000000000167805 */ /* 0x000fe2000001ff00 */
[----:B------:R-:W-:-:S09]  /*c650*/  CS2R R20, SRZ ;  /* 0x0000000000147805 */ /* 0x000fd2000001ff00 */
[C---:B------:R-:W-:Y:S01]  /*c660*/  @!P1 IMAD.SHL.U32 R0, R134.reuse, 0x2, RZ ;  /* 0x0000000286009824 */ /* 0x040fe200078e00ff */
[----:B------:R-:W-:-:S04]  /*c670*/  @!P1 SHF.L.U64.HI R3, R134, 0x1, R135 ;  /* 0x0000000186039819 */ /* 0x000fc80000010287 */
[----:B----4-:R-:W-:-:S05]  /*c680*/  @!P1 IADD3 R8, P0, R2, R0, RZ ;  /* 0x0000000002089210 */ /* 0x010fca0007f1e0ff */
[--C-:B--2---:R-:W-:Y:S01]  /*c690*/  @!P1 IMAD.X R9, R5, 0x1, R3.reuse, P0 ;  /* 0x0000000105099824 */ /* 0x104fe200000e0603 */
[----:B---3--:R-:W-:Y:S01]  /*c6a0*/  @!P1 IADD3 R6, P0, R10, R0, RZ ;  /* 0x000000000a069210 */ /* 0x008fe20007f1e0ff */
[----:B------:R-:W-:Y:S01]  /*c6b0*/  CS2R R26, SRZ ;  /* 0x00000000001a7805 */ /* 0x000fe2000001ff00 */
[----:B------:R-:W-:Y:S01]  /*c6c0*/  CS2R R24, SRZ ;  /* 0x0000000000187805 */ /* 0x000fe2000001ff00 */
[----:B------:R-:W-:Y:S01]  /*c6d0*/  CS2R R30, SRZ ;  /* 0x00000000001e7805 */ /* 0x000fe2000001ff00 */
[----:B------:R-:W-:Y:S01]  /*c6e0*/  CS2R R28, SRZ ;  /* 0x00000000001c7805 */ /* 0x000fe2000001ff00 */
[----:B-1----:R-:W-:Y:S01]  /*c6f0*/  @!P1 IMAD.X R7, R11, 0x1, R3, P0 ;  /* 0x000000010b079824 */ /* 0x002fe200000e0603 */
[----:B------:R-:W-:Y:S01]  /*c700*/  ISETP.GE.AND P0, PT, R138, c[0x0][0x27c], PT ;  /* 0x00009f008a007a0c */ /* 0x000fe20003f06270 */
[----:B------:R1:W5:Y:S04]  /*c710*/  @!P1 LD.E.128 R16, [R8.64] ;  /* 0x0000000808109980 */ /* 0x000368000c101d00 */
[----:B------:R1:W5:Y:S08]  /*c720*/  @!P1 LD.E.128 R20, [R6.64] ;  /* 0x0000000806149980 */ /* 0x000370000c101d00 */
[C---:B------:R-:W-:Y:S01]  /*c730*/  @!P0 IMAD.SHL.U32 R3, R202.reuse, 0x2, RZ ;  /* 0x00000002ca038824 */ /* 0x040fe200078e00ff */
[----:B------:R-:W-:-:S04]  /*c740*/  @!P0 SHF.L.U64.HI R0, R202, 0x1, R207 ;  /* 0x00000001ca008819 */ /* 0x000fc800000102cf */
[----:B------:R-:W-:-:S05]  /*c750*/  @!P0 IADD3 R4, P2, R2, R3, RZ ;  /* 0x0000000302048210 */ /* 0x000fca0007f5e0ff */
[----:B------:R-:W-:Y:S01]  /*c760*/  @!P0 IMAD.X R5, R5, 0x1, R0, P2 ;  /* 0x0000000105058824 */ /* 0x000fe200010e0600 */
[----:B------:R-:W-:-:S04]  /*c770*/  @!P0 IADD3 R2, P2, R10, R3, RZ ;  /* 0x000000030a028210 */ /* 0x000fc80007f5e0ff */
[----:B------:R1:W5:Y:S01]  /*c780*/  @!P0 LD.E.128 R24, [R4.64] ;  /* 0x0000000804188980 */ /* 0x000362000c101d00 */
[----:B------:R-:W-:-:S05]  /*c790*/  @!P0 IMAD.X R3, R11, 0x1, R0, P2 ;  /* 0x000000010b038824 */ /* 0x000fca00010e0600 */
[----:B------:R1:W5:Y:S03]  /*c7a0*/  @!P0 LD.E.128 R28, [R2.64] ;  /* 0x00000008021c8980 */ /* 0x000366000c101d00 */
.L_x_812:
[----:B------:R-:W-:Y:S05]  /*c7b0*/  BSYNC B0 ;  /* 0x0000000000007941 */ /* 0x000fea0003800000 */
.L_x_811:
[----:B-1--45:R-:W-:Y:S01]  /*c7c0*/  IMAD.MOV.U32 R2, RZ, RZ, R26 ;  /* 0x000000ffff027224 */ /* 0x032fe200078e001a */
[----:B------:R-:W-:Y:S01]  /*c7d0*/  LOP3.LUT P0, RZ, R214, 0x4, RZ, 0xc0, !PT ;  /* 0x00000004d6ff7812 */ /* 0x000fe2000780c0ff */
[----:B------:R-:W-:Y:S01]  /*c7e0*/  IMAD.MOV.U32 R0, RZ, RZ, R27 ;  /* 0x000000ffff007224 */ /* 0x000fe200078e001b */
[----:B--2---:R1:W2:Y:S01]  /*c7f0*/  SHFL.IDX PT, R5, R14, 0x1, 0x181f ;  /* 0x00381f000e057f89 */ /* 0x0042a200000e0000 */
[----:B------:R-:W-:Y:S01]  /*c800*/  IMAD.MOV.U32 R4, RZ, RZ, R24 ;  /* 0x000000ffff047224 */ /* 0x000fe200078e0018 */
[----:B------:R-:W-:Y:S01]  /*c810*/  BSSY B0, `(.L_x_813) ;  /* 0x0000040000007945 */ /* 0x000fe20003800000 */
[----:B------:R-:W-:Y:S01]  /*c820*/  IMAD.MOV.U32 R3, RZ, RZ, R25 ;  /* 0x000000ffff037224 */ /* 0x000fe200078e0019 */
[----:B------:R-:W-:Y:S01]  /*c830*/  PRMT R93, R2, 0x5410, R0 ;  /* 0x00005410025d7816 */ /* 0x000fe20000000000 */
[----:B------:R-:W-:Y:S01]  /*c840*/  IMAD.MOV.U32 R2, RZ, RZ, R18 ;  /* 0x000000ffff027224 */ /* 0x000fe200078e0012 */
[----:B------:R-:W-:Y:S01]  /*c850*/  PRMT R92, R4, 0x7610, R92 ;  /* 0x00007610045c7816 */ /* 0x000fe2000000005c */
[----:B------:R-:W-:Y:S01]  /*c860*/  IMAD.MOV.U32 R0, RZ, RZ, R19 ;  /* 0x000000ffff007224 */ /* 0x000fe200078e0013 */
[----:B------:R-:W-:Y:S01]  /*c870*/  PRMT R66, R66, 0x5410, R3 ;  /* 0x0000541042427816 */ /* 0x000fe20000000003 */
[----:B------:R-:W-:Y:S01]  /*c880*/  IMAD.MOV.U32 R4, RZ, RZ, R16 ;  /* 0x000000ffff047224 */ /* 0x000fe200078e0010 */
[----:B------:R1:W4:Y:S01]  /*c890*/  SHFL.IDX PT, R11, R12, 0x1, 0x181f ;  /* 0x00381f000c0b7f89 */ /* 0x00032200000e0000 */
[----:B------:R-:W-:Y:S01]  /*c8a0*/  IMAD.MOV.U32 R3, RZ, RZ, R17 ;  /* 0x000000ffff037224 */ /* 0x000fe200078e0011 */
[----:B------:R-:W-:Y:S01]  /*c8b0*/  PRMT R65, R2, 0x5410, R0 ;  /* 0x0000541002417816 */ /* 0x000fe20000000000 */
[----:B------:R-:W-:Y:S01]  /*c8c0*/  IMAD.MOV.U32 R0, RZ, RZ, R31 ;  /* 0x000000ffff007224 */ /* 0x000fe200078e001f */
[----:B------:R-:W-:Y:S01]  /*c8d0*/  MOV R2, R30 ;  /* 0x0000001e00027202 */ /* 0x000fe20000000f00 */
[----:B------:R-:W-:Y:S01]  /*c8e0*/  IMAD.MOV.U32 R6, RZ, RZ, R22 ;  /* 0x000000ffff067224 */ /* 0x000fe200078e0016 */
[----:B------:R-:W-:Y:S01]  /*c8f0*/  PRMT R34, R34, 0x5410, R4 ;  /* 0x0000541022227816 */ /* 0x000fe20000000004 */
[----:B---3--:R1:W3:Y:S01]  /*c900*/  SHFL.IDX PT, R10, R13, 0x1, 0x181f ;  /* 0x00381f000d0a7f89 */ /* 0x0082e200000e0000 */
[----:B------:R-:W-:Y:S01]  /*c910*/  PRMT R67, R67, 0x5410, R2 ;  /* 0x0000541043437816 */ /* 0x000fe20000000002 */
[----:B------:R-:W-:Y:S01]  /*c920*/  IMAD.MOV.U32 R2, RZ, RZ, R28 ;  /* 0x000000ffff027224 */ /* 0x000fe200078e001c */
[----:B------:R-:W-:Y:S01]  /*c930*/  PRMT R92, R92, 0x5410, R0 ;  /* 0x000054105c5c7816 */ /* 0x000fe20000000000 */
[----:B------:R-:W-:Y:S01]  /*c940*/  IMAD.MOV.U32 R0, RZ, RZ, R29 ;  /* 0x000000ffff007224 */ /* 0x000fe200078e001d */
[----:B------:R-:W-:Y:S01]  /*c950*/  PRMT R33, R33, 0x5410, R3 ;  /* 0x0000541021217816 */ /* 0x000fe20000000003 */
[----:B------:R-:W-:Y:S01]  /*c960*/  CS2R R52, SRZ ;  /* 0x0000000000347805 */ /* 0x000fe2000001ff00 */
[----:B------:R-:W-:Y:S01]  /*c970*/  PRMT R67, R2, 0x7610, R67 ;  /* 0x0000761002437816 */ /* 0x000fe20000000043 */
[----:B------:R-:W-:Y:S01]  /*c980*/  IMAD.MOV.U32 R2, RZ, RZ, R20 ;  /* 0x000000ffff027224 */ /* 0x000fe200078e0014 */
[----:B------:R-:W-:Y:S01]  /*c990*/  PRMT R66, R0, 0x7610, R66 ;  /* 0x0000761000427816 */ /* 0x000fe20000000042 */
[----:B------:R-:W-:Y:S01]  /*c9a0*/  IMAD.MOV.U32 R0, RZ, RZ, R21 ;  /* 0x000000ffff007224 */ /* 0x000fe200078e0015 */
[----:B------:R-:W-:Y:S01]  /*c9b0*/  MOV R4, R23 ;  /* 0x0000001700047202 */ /* 0x000fe20000000f00 */
[----:B------:R1:W1:Y:S01]  /*c9c0*/  SHFL.IDX PT, R3, R15, 0x1, 0x181f ;  /* 0x00381f000f037f89 */ /* 0x00026200000e0000 */
[----:B------:R-:W-:Y:S01]  /*c9d0*/  PRMT R34, R2, 0x7610, R34 ;  /* 0x0000761002227816 */ /* 0x000fe20000000022 */
[----:B------:R-:W-:Y:S01]  /*c9e0*/  CS2R R42, SRZ ;  /* 0x00000000002a7805 */ /* 0x000fe2000001ff00 */
[----:B------:R-:W-:Y:S01]  /*c9f0*/  PRMT R47, R6, 0x5410, R4 ;  /* 0x00005410062f7816 */ /* 0x000fe20000000004 */
[----:B------:R-:W-:Y:S01]  /*ca00*/  CS2R R40, SRZ ;  /* 0x0000000000287805 */ /* 0x000fe2000001ff00 */
[----:B------:R-:W-:Y:S01]  /*ca10*/  PRMT R33, R0, 0x7610, R33 ;  /* 0x0000761000217816 */ /* 0x000fe20000000021 */
[----:B------:R-:W-:Y:S01]  /*ca20*/  CS2R R50, SRZ ;  /* 0x0000000000327805 */ /* 0x000fe2000001ff00 */
[----:B------:R-:W-:Y:S01]  /*ca30*/  CS2R R48, SRZ ;  /* 0x0000000000307805 */ /* 0x000fe2000001ff00 */
[----:B------:R-:W-:Y:S01]  /*ca40*/  CS2R R38, SRZ ;  /* 0x0000000000267805 */ /* 0x000fe2000001ff00 */
[----:B------:R-:W-:Y:S01]  /*ca50*/  CS2R R36, SRZ ;  /* 0x0000000000247805 */ /* 0x000fe2000001ff00 */
[----:B------:R-:W-:Y:S05]  /*ca60*/  @P0 BRA `(.L_x_814) ;  /* 0x000001a000000947 */ /* 0x000fea0003800000 */
[----:B--2-4-:R-:W-:Y:S01]  /*ca70*/  ISETP.GE.AND P1, PT, R134, c[0x0][0x27c], PT ;  /* 0x00009f0086007a0c */ /* 0x014fe20003f26270 */
[----:B------:R-:W-:Y:S01]  /*ca80*/  CS2R R42, SRZ ;  /* 0x00000000002a7805 */ /* 0x000fe2000001ff00 */
[----:B------:R-:W-:Y:S01]  /*ca90*/  CS2R R40, SRZ ;  /* 0x0000000000287805 */ /* 0x000fe2000001ff00 */
[----:B------:R-:W-:Y:S01]  /*caa0*/  CS2R R38, SRZ ;  /* 0x0000000000267805 */ /* 0x000fe2000001ff00 */
[----:B------:R-:W-:-:S09]  /*cab0*/  CS2R R36, SRZ ;  /* 0x0000000000247805 */ /* 0x000fd2000001ff00 */
[C---:B------:R-:W-:Y:S01]  /*cac0*/  @!P1 IMAD.SHL.U32 R0, R134.reuse, 0x2, RZ ;  /* 0x0000000286009824 */ /* 0x040fe200078e00ff */
[----:B------:R-:W-:-:S04]  /*cad0*/  @!P1 SHF.L.U64.HI R2, R134, 0x1, R135 ;  /* 0x0000000186029819 */ /* 0x000fc80000010287 */
[----:B-1----:R-:W-:-:S05]  /*cae0*/  @!P1 IADD3 R8, P0, R3, R0, RZ ;  /* 0x0000000003089210 */ /* 0x002fca0007f1e0ff */
[--C-:B------:R-:W-:Y:S01]  /*caf0*/  @!P1 IMAD.X R9, R5, 0x1, R2.reuse, P0 ;  /* 0x0000000105099824 */ /* 0x100fe200000e0602 */
[----:B---3--:R-:W-:Y:S01]  /*cb00*/  @!P1 IADD3 R6, P0, R10, R0, RZ ;  /* 0x000000000a069210 */ /* 0x008fe20007f1e0ff */
[----:B------:R-:W-:Y:S01]  /*cb10*/  CS2R R54, SRZ ;  /* 0x0000000000367805 */ /* 0x000fe2000001ff00 */
[----:B------:R-:W-:Y:S01]  /*cb20*/  CS2R R52, SRZ ;  /* 0x0000000000347805 */ /* 0x000fe2000001ff00 */
[----:B------:R-:W-:Y:S01]  /*cb30*/  CS2R R50, SRZ ;  /* 0x0000000000327805 */ /* 0x000fe2000001ff00 */
[----:B------:R-:W-:Y:S01]  /*cb40*/  CS2R R48, SRZ ;  /* 0x0000000000307805 */ /* 0x000fe2000001ff00 */
[----:B------:R-:W-:Y:S01]  /*cb50*/  @!P1 IMAD.X R7, R11, 0x1, R2, P0 ;  /* 0x000000010b079824 */ /* 0x000fe200000e0602 */
        /* <DEDUP_REMOVED lines=11> */
.L_x_814:
[----:B--2-4-:R-:W-:Y:S05]  /*cc10*/  BSYNC B0 ;  /* 0x0000000000007941 */ /* 0x014fea0003800000 */
.L_x_813:
[----:B-1---5:R-:W-:Y:S01]  /*cc20*/  IMAD.MOV.U32 R4, RZ, RZ, R54 ;  /* 0x000000ffff047224 */ /* 0x022fe200078e0036 */
[----:B------:R-:W-:Y:S01]  /*cc30*/  LOP3.LUT P0, RZ, R214, 0x8, RZ, 0xc0, !PT ;  /* 0x00000008d6ff7812 */ /* 0x000fe2000780c0ff */
[----:B------:R-:W-:Y:S01]  /*cc40*/  IMAD.MOV.U32 R3, RZ, RZ, R55 ;  /* 0x000000ffff037224 */ /* 0x000fe200078e0037 */
[----:B------:R1:W2:Y:S01]  /*cc50*/  SHFL.IDX PT, R8, R14, 0x2, 0x181f ;  /* 0x00581f000e087f89 */ /* 0x0002a200000e0000 */
        /* <DEDUP_REMOVED lines=9> */
[----:B------:R-:W-:Y:S01]  /*ccf0*/  MOV R3, R43 ;  /* 0x0000002b00037202 */ /* 0x000fe20000000f00 */
[----:B------:R1:W4:Y:S01]  /*cd00*/  SHFL.IDX PT, R6, R15, 0x2, 0x181f ;  /* 0x00581f000f067f89 */ /* 0x00032200000e0000 */
[----:B------:R-:W-:Y:S01]  /*cd10*/  PRMT R96, R2, 0x7610, R96 ;  /* 0x0000761002607816 */ /* 0x000fe20000000060 */
[----:B------:R-:W-:Y:S01]  /*cd20*/  IMAD.MOV.U32 R2, RZ, RZ, R48 ;  /* 0x000000ffff027224 */ /* 0x000fe200078e0030 */
[----:B------:R-:W-:Y:S01]  /*cd30*/  PRMT R97, R4, 0x5410, R3 ;  /* 0x0000541004617816 */ /* 0x000fe20000000003 */
[----:B------:R-:W-:Y:S01]  /*cd40*/  IMAD.MOV.U32 R4, RZ, RZ, R50 ;  /* 0x000000ffff047224 */ /* 0x000fe200078e0032 */
[----:B------:R-:W-:Y:S01]  /*cd50*/  PRMT R94, R94, 0x5410, R0 ;  /* 0x000054105e5e7816 */ /* 0x000fe20000000000 */
[----:B------:R-:W-:Y:S01]  /*cd60*/  IMAD.MOV.U32 R0, RZ, RZ, R49 ;  /* 0x000000ffff007224 */ /* 0x000fe200078e0031 */
[----:B------:R-:W-:Y:S01]  /*cd70*/  MOV R3, R51 ;  /* 0x0000003300037202 */ /* 0x000fe20000000f00 */
[----:B------:R1:W3:Y:S01]  /*cd80*/  SHFL.IDX PT, R9, R12, 0x2, 0x181f ;  /* 0x00581f000c097f89 */ /* 0x0002e200000e0000 */
[----:B------:R-:W-:Y:S01]  /*cd90*/  PRMT R99, R2, 0x5410, R4 ;  /* 0x0000541002637816 */ /* 0x000fe20000000004 */
[----:B------:R-:W-:Y:S01]  /*cda0*/  IMAD.MOV.U32 R4, RZ, RZ, R38 ;  /* 0x000000ffff047224 */ /* 0x000fe200078e0026 */
        /* <DEDUP_REMOVED lines=26> */
[----:B------:R-:W-:-:S05]  /*cf50*/  @!P1 IADD3 R4, P0, R6, R2, RZ ;  /* 0x0000000206049210 */ /* 0x000fca0007f1e0ff */
[----:B------:R-:W-:Y:S01]  /*cf60*/  @!P1 IMAD.X R5, R8, 0x1, R0, P0 ;  /* 0x0000000108059824 */ /* 0x000fe200000e0600 */
[----:B-1----:R-:W-:-:S04]  /*cf70*/  @!P1 IADD3 R2, P0, R7, R2, RZ ;  /* 0x0000000207029210 */ /* 0x002fc80007f1e0ff */
[----:B------:R1:W5:Y:S01]  /*cf80*/  @!P1 LD.E.128 R56, [R4.64] ;  /* 0x0000000804389980 */ /* 0x000362000c101d00 */
[----:B---3--:R-:W-:Y:S01]  /*cf90*/  @!P1 IMAD.X R3, R9, 0x1, R0, P0 ;  /* 0x0000000109039824 */ /* 0x008fe200000e0600 */
[----:B------:R-:W-:-:S04]  /*cfa0*/  ISETP.GE.AND P0, PT, R138, c[0x0][0x27c], PT ;  /* 0x00009f008a007a0c */ /* 0x000fc80003f06270 */
[----:B------:R2:W5:Y:S09]  /*cfb0*/  @!P1 LD.E.128 R60, [R2.64] ;  /* 0x00000008023c9980 */ /* 0x000572000c101d00 */
[----:B------:R-:W-:-:S05]  /*cfc0*/  @!P0 IMAD.SHL.U32 R0, R202, 0x2, RZ ;  /* 0x00000002ca008824 */ /* 0x000fca00078e00ff */
[----:B-1----:R-:W-:Y:S02]  /*cfd0*/  @!P0 IADD3 R4, P1, R6, R0, RZ ;  /* 0x0000000006048210 */ /* 0x002fe40007f3e0ff */
[----:B--2---:R-:W-:-:S05]  /*cfe0*/  @!P0 SHF.L.U64.HI R3, R202, 0x1, R207 ;  /* 0x00000001ca038819 */ /* 0x004fca00000102cf */
[--C-:B------:R-:W-:Y:S01]  /*cff0*/  @!P0 IMAD.X R5, R8, 0x1, R3.reuse, P1 ;  /* 0x0000000108058824 */ /* 0x100fe200008e0603 */
[----:B------:R-:W-:Y:S01]  /*d000*/  @!P0 IADD3 R2, P1, R7, R0, RZ ;  /* 0x0000000007028210 */ /* 0x000fe20007f3e0ff */
[----:B------:R-:W-:Y:S01]  /*d010*/  CS2R R74, SRZ ;  /* 0x00000000004a7805 */ /* 0x000fe2000001ff00 */
[----:B------:R-:W-:Y:S01]  /*d020*/  CS2R R72, SRZ ;  /* 0x0000000000487805 */ /* 0x000fe2000001ff00 */
[----:B------:R-:W-:Y:S01]  /*d030*/  CS2R R70, SRZ ;  /* 0x0000000000467805 */ /* 0x000fe2000001ff00 */
[----:B------:R-:W-:Y:S01]  /*d040*/  CS2R R68, SRZ ;  /* 0x0000000000447805 */ /* 0x000fe2000001ff00 */
[----:B------:R-:W-:-:S03]  /*d050*/  @!P0 IMAD.X R3, R9, 0x1, R3, P1 ;  /* 0x0000000109038824 */ /* 0x000fc600008e0603 */
[----:B------:R1:W5:Y:S04]  /*d060*/  @!P0 LD.E.128 R72, [R4.64] ;  /* 0x0000000804488980 */ /* 0x000368000c101d00 */
[----:B------:R1:W5:Y:S02]  /*d070*/  @!P0 LD.E.128 R68, [R2.64] ;  /* 0x0000000802448980 */ /* 0x000364000c101d00 */
.L_x_816:
[----:B--2-4-:R-:W-:Y:S05]  /*d080*/  BSYNC B0 ;  /* 0x0000000000007941 */ /* 0x014fea0003800000 */
.L_x_815:
[----:B-1---5:R-:W-:Y:S01]  /*d090*/  IMAD.MOV.U32 R2, RZ, RZ, R74 ;  /* 0x000000ffff027224 */ /* 0x022fe200078e004a */
[----:B------:R1:W2:Y:S01]  /*d0a0*/  SHFL.IDX PT, R8, R14, 0x3, 0x181f ;  /* 0x00781f000e087f89 */ /* 0x0002a200000e0000 */
[----:B------:R-:W-:Y:S01]  /*d0b0*/  IMAD.MOV.U32 R0, RZ, RZ, R75 ;  /* 0x000000ffff007224 */ /* 0x000fe200078e004b */
[----:B------:R-:W-:Y:S01]  /*d0c0*/  BSSY B0, `(.L_x_817) ;  /* 0x0000040000007945 */ /* 0x000fe20003800000 */
[----:B------:R-:W-:Y:S01]  /*d0d0*/  CS2R R88, SRZ ;  /* 0x0000000000587805 */ /* 0x000fe2000001ff00 */
[----:B------:R1:W4:Y:S01]  /*d0e0*/  SHFL.IDX PT, R5, R15, 0x3, 0x181f ;  /* 0x00781f000f057f89 */ /* 0x00032200000e0000 */
[----:B------:R-:W-:Y:S01]  /*d0f0*/  CS2R R82, SRZ ;  /* 0x0000000000527805 */ /* 0x000fe2000001ff00 */
[----:B------:R-:W-:Y:S01]  /*d100*/  PRMT R110, R0, 0x5410, R2 ;  /* 0x00005410006e7816 */ /* 0x000fe20000000002 */
[----:B------:R-:W-:Y:S01]  /*d110*/  IMAD.MOV.U32 R2, RZ, RZ, R72 ;  /* 0x000000ffff027224 */ /* 0x000fe200078e0048 */
[----:B------:R1:W3:Y:S01]  /*d120*/  SHFL.IDX PT, R7, R12, 0x3, 0x181f ;  /* 0x00781f000c077f89 */ /* 0x0002e200000e0000 */
[----:B------:R-:W-:Y:S01]  /*d130*/  IMAD.MOV.U32 R0, RZ, RZ, R73 ;  /* 0x000000ffff007224 */ /* 0x000fe200078e0049 */
[----:B------:R-:W-:Y:S01]  /*d140*/  CS2R R80, SRZ ;  /* 0x0000000000507805 */ /* 0x000fe2000001ff00 */
[----:B------:R-:W-:Y:S01]  /*d150*/  CS2R R86, SRZ ;  /* 0x0000000000567805 */ /* 0x000fe2000001ff00 */
[----:B------:R-:W-:Y:S01]  /*d160*/  PRMT R108, R108, 0x5410, R2 ;  /* 0x000054106c6c7816 */ /* 0x000fe20000000002 */
[----:B------:R-:W-:Y:S01]  /*d170*/  IMAD.MOV.U32 R2, RZ, RZ, R58 ;  /* 0x000000ffff027224 */ /* 0x000fe200078e003a */
[----:B------:R-:W-:Y:S01]  /*d180*/  PRMT R107, R0, 0x7610, R107 ;  /* 0x00007610006b7816 */ /* 0x000fe2000000006b */
[----:B------:R1:W1:Y:S01]  /*d190*/  SHFL.IDX PT, R6, R13, 0x3, 0x181f ;  /* 0x00781f000d067f89 */ /* 0x00026200000e0000 */
[----:B------:R-:W-:Y:S01]  /*d1a0*/  MOV R0, R59 ;  /* 0x0000003b00007202 */ /* 0x000fe20000000f00 */
[----:B------:R-:W-:Y:S01]  /*d1b0*/  CS2R R84, SRZ ;  /* 0x0000000000547805 */ /* 0x000fe2000001ff00 */
[----:B------:R-:W-:Y:S01]  /*d1c0*/  CS2R R78, SRZ ;  /* 0x00000000004e7805 */ /* 0x000fe2000001ff00 */
[----:B------:R-:W-:Y:S01]  /*d1d0*/  CS2R R76, SRZ ;  /* 0x00000000004c7805 */ /* 0x000fe2000001ff00 */
[----:B------:R-:W-:Y:S01]  /*d1e0*/  PRMT R105, R2, 0x5410, R0 ;  /* 0x0000541002697816 */ /* 0x000fe20000000000 */
[----:B------:R-:W-:-:S02]  /*d1f0*/  IMAD.MOV.U32 R2, RZ, RZ, R56 ;  /* 0x000000ffff027224 */ /* 0x000fc400078e0038 */
[----:B------:R-:W-:-:S03]  /*d200*/  IMAD.MOV.U32 R0, RZ, RZ, R57 ;  /* 0x000000ffff007224 */ /* 0x000fc600078e0039 */
[----:B------:R-:W-:Y:S01]  /*d210*/  PRMT R104, R104, 0x5410, R2 ;  /* 0x0000541068687816 */ /* 0x000fe20000000002 */
[----:B------:R-:W-:Y:S01]  /*d220*/  IMAD.MOV.U32 R2, RZ, RZ, R70 ;  /* 0x000000ffff027224 */ /* 0x000fe200078e0046 */
[----:B------:R-:W-:Y:S02]  /*d230*/  PRMT R103, R0, 0x7610, R103 ;  /* 0x0000761000677816 */ /* 0x000fe40000000067 */
[----:B------:R-:W-:Y:S02]  /*d240*/  MOV R0, R71 ;  /* 0x0000004700007202 */ /* 0x000fe40000000f00 */
[----:B------:R-:W-:Y:S01]  /*d250*/  PRMT R107, R107, 0x5410, R2 ;  /* 0x000054106b6b7816 */ /* 0x000fe20000000002 */
[----:B------:R-:W-:Y:S01]  /*d260*/  IMAD.MOV.U32 R2, RZ, RZ, R68 ;  /* 0x000000ffff027224 */ /* 0x000fe200078e0044 */
[----:B------:R-:W-:Y:S01]  /*d270*/  PRMT R108, R0, 0x7610, R108 ;  /* 0x00007610006c7816 */ /* 0x000fe2000000006c */
[----:B------:R-:W-:-:S05]  /*d280*/  IMAD.MOV.U32 R0, RZ, RZ, R69 ;  /* 0x000000ffff007224 */ /* 0x000fca00078e0045 */
[----:B------:R-:W-:Y:S01]  /*d290*/  PRMT R106, R0, 0x5410, R2 ;  /* 0x00005410006a7816 */ /* 0x000fe20000000002 */
[----:B------:R-:W-:Y:S01]  /*d2a0*/  IMAD.MOV.U32 R2, RZ, RZ, R62 ;  /* 0x000000ffff027224 */ /* 0x000fe200078e003e */
[----:B------:R-:W-:-:S04]  /*d2b0*/  MOV R0, R63 ;  /* 0x0000003f00007202 */ /* 0x000fc80000000f00 */
[----:B------:R-:W-:Y:S01]  /*d2c0*/  PRMT R103, R103, 0x5410, R2 ;  /* 0x0000541067677816 */ /* 0x000fe20000000002 */
[----:B------:R-:W-:Y:S01]  /*d2d0*/  IMAD.MOV.U32 R2, RZ, RZ, R60 ;  /* 0x000000ffff027224 */ /* 0x000fe200078e003c */
[----:B------:R-:W-:Y:S01]  /*d2e0*/  PRMT R104, R0, 0x7610, R104 ;  /* 0x0000761000687816 */ /* 0x000fe20000000068 */
[----:B------:R-:W-:-:S05]  /*d2f0*/  IMAD.MOV.U32 R0, RZ, RZ, R61 ;  /* 0x000000ffff007224 */ /* 0x000fca00078e003d */
[----:B------:R-:W-:Y:S01]  /*d300*/  PRMT R102, R0, 0x5410, R2 ;  /* 0x0000541000667816 */ /* 0x000fe20000000002 */
[----:B------:R-:W-:Y:S05]  /*d310*/  @P6 BRA `(.L_x_818) ;  /* 0x000001a000006947 */ /* 0x000fea0003800000 */
[----:B-1234-:R-:W-:Y:S01]  /*d320*/  ISETP.GE.AND P1, PT, R134, c[0x0][0x27c], PT ;  /* 0x00009f0086007a0c */ /* 0x01efe20003f26270 */
[----:B------:R-:W-:Y:S01]  /*d330*/  CS2R R82, SRZ ;  /* 0x0000000000527805 */ /* 0x000fe2000001ff00 */
[----:B------:R-:W-:-:S11]  /*d340*/  CS2R R80, SRZ ;  /* 0x0000000000507805 */ /* 0x000fd6000001ff00 */
[C---:B------:R-:W-:Y:S01]  /*d350*/  @!P1 IMAD.SHL.U32 R0, R134.reuse, 0x2, RZ ;  /* 0x0000000286009824 */ /* 0x040fe200078e00ff */
[----:B------:R-:W-:-:S04]  /*d360*/  @!P1 SHF.L.U64.HI R4, R134, 0x1, R135 ;  /* 0x0000000186049819 */ /* 0x000fc80000010287 */
[----:B------:R-:W-:-:S05]  /*d370*/  @!P1 IADD3 R2, P0, R5, R0, RZ ;  /* 0x0000000005029210 */ /* 0x000fca0007f1e0ff */
[----:B------:R-:W-:Y:S01]  /*d380*/  @!P1 IMAD.X R3, R8, 0x1, R4, P0 ;  /* 0x0000000108039824 */ /* 0x000fe200000e0604 */
[----:B------:R-:W-:-:S04]  /*d390*/  ISETP.GE.AND P0, PT, R138, c[0x0][0x27c], PT ;  /* 0x00009f008a007a0c */ /* 0x000fc80003f06270 */
[----:B------:R1:W5:Y:S01]  /*d3a0*/  @!P1 LD.E.128 R80, [R2.64] ;  /* 0x0000000802509980 */ /* 0x000362000c101d00 */
[----:B------:R-:W-:Y:S01]  /*d3b0*/  CS2R R78, SRZ ;  /* 0x00000000004e7805 */ /* 0x000fe2000001ff00 */
[----:B------:R-:W-:Y:S01]  /*d3c0*/  CS2R R76, SRZ ;  /* 0x00000000004c7805 */ /* 0x000fe2000001ff00 */
[----:B------:R-:W-:Y:S01]  /*d3d0*/  CS2R R90, SRZ ;  /* 0x00000000005a7805 */ /* 0x000fe2000001ff00 */
[----:B------:R-:W-:Y:S01]  /*d3e0*/  CS2R R88, SRZ ;  /* 0x0000000000587805 */ /* 0x000fe2000001ff00 */
[----:B-1----:R-:W-:-:S05]  /*d3f0*/  @!P1 IADD3 R2, P2, R6, R0, RZ ;  /* 0x0000000006029210 */ /* 0x002fca0007f5e0ff */
[----:B------:R-:W-:-:S05]  /*d400*/  @!P1 IMAD.X R3, R7, 0x1, R4, P2 ;  /* 0x0000000107039824 */ /* 0x000fca00010e0604 */
[----:B------:R1:W5:Y:S01]  /*d410*/  @!P1 LD.E.128 R76, [R2.64] ;  /* 0x00000008024c9980 */ /* 0x000362000c101d00 */
[C---:B------:R-:W-:Y:S01]  /*d420*/  @!P0 SHF.L.U64.HI R0, R202.reuse, 0x1, R207 ;  /* 0x00000001ca008819 */ /* 0x040fe200000102cf */
[----:B------:R-:W-:Y:S01]  /*d430*/  CS2R R86, SRZ ;  /* 0x0000000000567805 */ /* 0x000fe2000001ff00 */
[----:B------:R-:W-:Y:S01]  /*d440*/  CS2R R84, SRZ ;  /* 0x0000000000547805 */ /* 0x000fe2000001ff00 */
[----:B-1----:R-:W-:-:S05]  /*d450*/  @!P0 IMAD.SHL.U32 R2, R202, 0x2, RZ ;  /* 0x00000002ca028824 */ /* 0x002fca00078e00ff */
[-C--:B------:R-:W-:Y:S02]  /*d460*/  @!P0 IADD3 R4, P2, R5, R2.reuse, RZ ;  /* 0x0000000205048210 */ /* 0x080fe40007f5e0ff */
[----:B------:R-:W-:-:S03]  /*d470*/  @!P0 IADD3 R2, P1, R6, R2, RZ ;  /* 0x0000000206028210 */ /* 0x000fc60007f3e0ff */
[--C-:B------:R-:W-:Y:S02]  /*d480*/  @!P0 IMAD.X R5, R8, 0x1, R0.reuse, P2 ;  /* 0x0000000108058824 */ /* 0x100fe400010e0600 */
[----:B------:R-:W-:-:S03]  /*d490*/  @!P0 IMAD.X R3, R7, 0x1, R0, P1 ;  /* 0x0000000107038824 */ /* 0x000fc600008e0600 */
[----:B------:R1:W5:Y:S04]  /*d4a0*/  @!P0 LD.E.128 R88, [R4.64] ;  /* 0x0000000804588980 */ /* 0x000368000c101d00 */
[----:B------:R1:W5:Y:S02]  /*d4b0*/  @!P0 LD.E.128 R84, [R2.64] ;  /* 0x0000000802548980 */ /* 0x000364000c101d00 */
.L_x_818:
[----:B-1234-:R-:W-:Y:S05]  /*d4c0*/  BSYNC B0 ;  /* 0x0000000000007941 */ /* 0x01efea0003800000 */
.L_x_817:
[----:B-----5:R-:W-:Y:S01]  /*d4d0*/  IMAD.MOV.U32 R2, RZ, RZ, R90 ;  /* 0x000000ffff027224 */ /* 0x020fe200078e005a */
[----:B------:R-:W-:-:S04]  /*d4e0*/  DEPBAR.LE SB0, 0x1 ;  /* 0x000080400000791a */ /* 0x000fc80000000000 */
[----:B------:R-:W-:Y:S01]  /*d4f0*/  IMAD.MOV.U32 R0, RZ, RZ, R91 ;  /* 0x000000ffff007224 */ /* 0x000fe200078e005b */
[----:B------:R-:W-:Y:S04]  /*d500*/  BSSY B1, `(.L_x_819) ;  /* 0x00000e9000017945 */ /* 0x000fe80003800000 */
        /* <DEDUP_REMOVED lines=8> */
[----:B------:R-:W-:Y:S02]  /*d590*/  IMAD.MOV.U32 R0, RZ, RZ, R81 ;  /* 0x000000ffff007224 */ /* 0x000fe400078e0051 */
[----:B------:R-:W-:-:S03]  /*d5a0*/  IMAD.MOV.U32 R2, RZ, RZ, R80 ;  /* 0x000000ffff027224 */ /* 0x000fc600078e0050 */
[----:B------:R-:W-:Y:S01]  /*d5b0*/  PRMT R112, R0, 0x7610, R112 ;  /* 0x0000761000707816 */ /* 0x000fe20000000070 */
[----:B------:R-:W-:Y:S01]  /*d5c0*/  IMAD.MOV.U32 R0, RZ, RZ, R87 ;  /* 0x000000ffff007224 */ /* 0x000fe200078e0057 */
[----:B------:R-:W-:Y:S02]  /*d5d0*/  PRMT R113, R113, 0x5410, R2 ;  /* 0x0000541071717816 */ /* 0x000fe40000000002 */
[----:B------:R-:W-:Y:S02]  /*d5e0*/  MOV R2, R86 ;  /* 0x0000005600027202 */ /* 0x000fe40000000f00 */
[----:B------:R-:W-:Y:S01]  /*d5f0*/  PRMT R117, R0, 0x7610, R117 ;  /* 0x0000761000757816 */ /* 0x000fe20000000075 */
[----:B------:R-:W-:Y:S01]  /*d600*/  IMAD.MOV.U32 R0, RZ, RZ, R84 ;  /* 0x000000ffff007224 */ /* 0x000fe200078e0054 */
[----:B------:R-:W-:Y:S02]  /*d610*/  PRMT R116, R116, 0x5410, R2 ;  /* 0x0000541074747816 */ /* 0x000fe40000000002 */
[----:B------:R-:W-:-:S02]  /*d620*/  IADD3 R2, -R228, R64, RZ ;  /* 0x00000040e4027210 */ /* 0x000fc40007ffe1ff */
[----:B------:R-:W-:Y:S01]  /*d630*/  PRMT R115, R115, 0x5410, R0 ;  /* 0x0000541073737816 */ /* 0x000fe20000000000 */
[----:B------:R-:W-:Y:S01]  /*d640*/  IMAD.MOV.U32 R0, RZ, RZ, R85 ;  /* 0x000000ffff007224 */ /* 0x000fe200078e0055 */
[----:B------:R-:W-:-:S04]  /*d650*/  IMNMX R64, R2, 0x80, PT ;  /* 0x0000008002407817 */ /* 0x000fc80003800200 */
[----:B------:R-:W-:Y:S01]  /*d660*/  PRMT R115, R0, 0x7610, R115 ;  /* 0x0000761000737816 */ /* 0x000fe20000000073 */
[----:B------:R-:W-:Y:S01]  /*d670*/  IMAD.MOV.U32 R0, RZ, RZ, R78 ;  /* 0x000000ffff007224 */ /* 0x000fe200078e004e */
[----:B------:R-:W-:Y:S01]  /*d680*/  BAR.SYNC.DEFER_BLOCKING 0x0 ;  /* 0x0000000000007b1d */ /* 0x000fe20000010000 */
[----:B------:R-:W-:-:S03]  /*d690*/  ISETP.GE.AND P0, PT, R212, R64, PT ;  /* 0x00000040d400720c */ /* 0x000fc60003f06270 */
[----:B------:R-:W-:Y:S01]  /*d6a0*/  PRMT R112, R112, 0x5410, R0 ;  /* 0x0000541070707816 */ /* 0x000fe20000000000 */
[----:B------:R-:W-:-:S05]  /*d6b0*/  IMAD.MOV.U32 R0, RZ, RZ, R79 ;  /* 0x000000ffff007224 */ /* 0x000fca00078e004f */
[----:B------:R-:W-:Y:S01]  /*d6c0*/  PRMT R113, R0, 0x7610, R113 ;  /* 0x0000761000717816 */ /* 0x000fe20000000071 */
[----:B------:R-:W-:-:S05]  /*d6d0*/  IMAD.MOV.U32 R0, RZ, RZ, R76 ;  /* 0x000000ffff007224 */ /* 0x000fca00078e004c */
[----:B------:R-:W-:Y:S01]  /*d6e0*/  PRMT R111, R111, 0x5410, R0 ;  /* 0x000054106f6f7816 */ /* 0x000fe20000000000 */
[----:B------:R-:W-:-:S05]  /*d6f0*/  IMAD.MOV.U32 R0, RZ, RZ, R77 ;  /* 0x000000ffff007224 */ /* 0x000fca00078e004d */
[----:B------:R-:W-:Y:S01]  /*d700*/  PRMT R111, R0, 0x7610, R111 ;  /* 0x00007610006f7816 */ /* 0x000fe2000000006f */
[----:B------:R-:W-:Y:S05]  /*d710*/  @P0 BRA `(.L_x_820) ;  /* 0x00000c7000000947 */ /* 0x000fea0003800000 */
[----:B------:R-:W-:Y:S01]  /*d720*/  ISETP.GE.AND P0, PT, R134, c[0x0][0x27c], PT ;  /* 0x00009f0086007a0c */ /* 0x000fe20003f06270 */
[----:B------:R-:W-:Y:S01]  /*d730*/  BSSY B0, `(.L_x_821) ;  /* 0x0000062000007945 */ /* 0x000fe20003800000 */
[----:B------:R-:W-:-:S11]  /*d740*/  SHF.R.U32.HI R124, RZ, 0x3, R230 ;  /* 0x00000003ff7c7819 */ /* 0x000fd600000116e6 */
[----:B------:R-:W-:Y:S05]  /*d750*/  @P0 BRA `(.L_x_822) ;  /* 0x000005f000000947 */ /* 0x000fea0003800000 */
[----:B------:R-:W-:Y:S01]  /*d760*/  MOV R2, c[0x0][0x27c] ;  /* 0x00009f0000027a02 */ /* 0x000fe20000000f00 */
[----:B------:R-:W1:Y:S01]  /*d770*/  LDS.128 R12, [R195+0x10080] ;  /* 0x01008000c30c7984 */ /* 0x000e620000000c00 */
[----:B------:R-:W-:Y:S02]  /*d780*/  SHF.R.U64 R35, R16, 0x10, R17 ;  /* 0x0000001010237819 */ /* 0x000fe40000001211 */
[----:B------:R-:W-:Y:S02]  /*d790*/  LEA.HI R2, R2, R229, RZ, 0x1d ;  /* 0x000000e502027211 */ /* 0x000fe400078fe8ff */
[----:B------:R-:W-:Y:S02]  /*d7a0*/  SHF.R.U64 R7, R22, 0x10, R23 ;  /* 0x0000001016077819 */ /* 0x000fe40000001217 */
[----:B------:R-:W-:-:S04]  /*d7b0*/  SHF.R.S32.HI R0, RZ, 0x1f, R2 ;  /* 0x0000001fff007819 */ /* 0x000fc80000011402 */
[----:B------:R-:W-:Y:S02]  /*d7c0*/  LEA.HI R0, R0, R2, RZ, 0x3 ;  /* 0x0000000200007211 */ /* 0x000fe400078f18ff */
[----:B------:R-:W-:Y:S02]  /*d7d0*/  SHF.L.U32 R2, R2, 0x3, RZ ;  /* 0x0000000302027819 */ /* 0x000fe400000006ff */
[----:B------:R-:W-:Y:S02]  /*d7e0*/  SHF.L.U32 R0, R0, 0xa, RZ ;  /* 0x0000000a00007819 */ /* 0x000fe400000006ff */
[----:B------:R-:W-:Y:S02]  /*d7f0*/  LOP3.LUT R2, R230, 0x38, R2, 0xf8, !PT ;  /* 0x00000038e6027812 */ /* 0x000fe400078ef802 */
[----:B------:R-:W-:Y:S02]  /*d800*/  LOP3.LUT R0, R0, 0x7fffe000, RZ, 0xc0, !PT ;  /* 0x7fffe00000007812 */ /* 0x000fe400078ec0ff */
[----:B------:R-:W-:-:S04]  /*d810*/  LOP3.LUT R2, R2, R124, RZ, 0x3c, !PT ;  /* 0x0000007c02027212 */ /* 0x000fc800078e3cff */
[----:B------:R-:W-:Y:S01]  /*d820*/  IADD3 R0, R2, R0, R231 ;  /* 0x0000000002007210 */ /* 0x000fe20007ffe0e7 */
[----:B------:R-:W-:-:S03]  /*d830*/  HADD2.F32 R2, -RZ, R33.H1_H1 ;  /* 0x30000021ff027230 */ /* 0x000fc60000004100 */
[----:B------:R-:W-:Y:S01]  /*d840*/  SHF.L.U32 R32, R0, 0x1, RZ ;  /* 0x0000000100207819 */ /* 0x000fe200000006ff */
[----:B------:R-:W-:Y:S01]  /*d850*/  HADD2.F32 R0, -RZ, R33.H0_H0 ;  /* 0x20000021ff007230 */ /* 0x000fe20000004100 */
[----:B------:R-:W-:-:S03]  /*d860*/  SHF.R.U64 R33, R20, 0x10, R21 ;  /* 0x0000001014217819 */ /* 0x000fc60000001215 */
[----:B------:R-:W2:Y:S01]  /*d870*/  LDS.128 R8, [R32+0x10080] ;  /* 0x0100800020087984 */ /* 0x000ea20000000c00 */
[----:B-1----:R-:W-:Y:S02]  /*d880*/  HADD2.F32 R4, -RZ, R13.H0_H0 ;  /* 0x2000000dff047230 */ /* 0x002fe40000004100 */
[----:B--2---:R-:W-:-:S05]  /*d890*/  HADD2.F32 R3, -RZ, R9.H0_H0 ;  /* 0x20000009ff037230 */ /* 0x004fca0000004100 */
[CC--:B------:R-:W-:Y:S02]  /*d8a0*/  FMUL.FTZ R5, R3.reuse, R0.reuse ;  /* 0x0000000003057220 */ /* 0x0c0fe40000410000 */
[C---:B------:R-:W-:Y:S02]  /*d8b0*/  FMUL.FTZ R0, R4.reuse, R0 ;  /* 0x0000000004007220 */ /* 0x040fe40000410000 */
[-C--:B------:R-:W-:Y:S02]  /*d8c0*/  FFMA.FTZ R44, R4, R2.reuse, -R5 ;  /* 0x00000002042c7223 */ /* 0x080fe40000010805 */
[----:B------:R-:W-:Y:S01]  /*d8d0*/  FFMA.FTZ R46, R3, R2, R0 ;  /* 0x00000002032e7223 */ /* 0x000fe20000010000 */
[----:B------:R-:W-:Y:S01]  /*d8e0*/  SHF.R.U32.HI R0, RZ, 0x10, R21 ;  /* 0x00000010ff007819 */ /* 0x000fe20000011615 */
[----:B------:R-:W-:Y:S01]  /*d8f0*/  HADD2.F32 R2, -RZ, R13.H1_H1 ;  /* 0x3000000dff027230 */ /* 0x000fe20000004100 */
[----:B------:R-:W-:Y:S02]  /*d900*/  SHF.R.U32.HI R3, RZ, 0x10, R17 ;  /* 0x00000010ff037819 */ /* 0x000fe40000011611 */
[----:B------:R-:W-:Y:S01]  /*d910*/  SHF.R.U64 R13, R18, 0x10, R19 ;  /* 0x00000010120d7819 */ /* 0x000fe20000001213 */
[----:B------:R-:W-:-:S02]  /*d920*/  HADD2.F32 R4, -RZ, R0.H0_H0 ;  /* 0x20000000ff047230 */ /* 0x000fc40000004100 */
[----:B------:R-:W-:Y:S02]  /*d930*/  HADD2.F32 R0, -RZ, R9.H1_H1 ;  /* 0x30000009ff007230 */ /* 0x000fe40000004100 */
[----:B------:R-:W-:Y:S01]  /*d940*/  HADD2.F32 R5, -RZ, R3.H0_H0 ;  /* 0x20000003ff057230 */ /* 0x000fe20000004100 */
[-C--:B------:R-:W-:Y:S01]  /*d950*/  FMUL.FTZ R3, R2, R4.reuse ;  /* 0x0000000402037220 */ /* 0x080fe20000410000 */
[----:B------:R-:W-:Y:S01]  /*d960*/  HADD2.F32 R18, -RZ, R33.H0_H0 ;  /* 0x20000021ff127230 */ /* 0x000fe20000004100 */
[C---:B------:R-:W-:Y:S01]  /*d970*/  FMUL.FTZ R4, R0.reuse, R4 ;  /* 0x0000000400047220 */ /* 0x040fe20000410000 */
[----:B------:R-:W-:Y:S01]  /*d980*/  HADD2.F32 R13, -RZ, R13.H0_H0 ;  /* 0x2000000dff0d7230 */ /* 0x000fe20000004100 */
[-C--:B------:R-:W-:Y:S01]  /*d990*/  FFMA.FTZ R45, R0, R5.reuse, R3 ;  /* 0x00000005002d7223 */ /* 0x080fe20000010003 */
[----:B------:R-:W-:Y:S01]  /*d9a0*/  HADD2.F32 R0, -RZ, R34.H0_H0 ;  /* 0x20000022ff007230 */ /* 0x000fe20000004100 */
[----:B------:R-:W-:Y:S01]  /*d9b0*/  FFMA.FTZ R6, R2, R5, -R4 ;  /* 0x0000000502067223 */ /* 0x000fe20000010804 */
[----:B------:R-:W-:-:S02]  /*d9c0*/  HADD2.F32 R3, -RZ, R8.H0_H0 ;  /* 0x20000008ff037230 */ /* 0x000fc40000004100 */
[----:B------:R-:W-:Y:S02]  /*d9d0*/  HADD2.F32 R4, -RZ, R12.H0_H0 ;  /* 0x2000000cff047230 */ /* 0x000fe40000004100 */
[----:B------:R-:W-:Y:S01]  /*d9e0*/  HADD2.F32 R2, -RZ, R34.H1_H1 ;  /* 0x30000022ff027230 */ /* 0x000fe20000004100 */
[C---:B------:R-:W-:Y:S01]  /*d9f0*/  FMUL.FTZ R5, R3.reuse, R0 ;  /* 0x0000000003057220 */ /* 0x040fe20000410000 */
[----:B------:R-:W-:Y:S01]  /*da00*/  F2FP.PACK_AB R9, R6, R44 ;  /* 0x0000002c0609723e */ /* 0x000fe200000000ff */
[C---:B------:R-:W-:Y:S01]  /*da10*/  FMUL.FTZ R0, R4.reuse, R0 ;  /* 0x0000000004007220 */ /* 0x040fe20000410000 */
[----:B------:R-:W-:Y:S01]  /*da20*/  HADD2.F32 R6, -RZ, R12.H1_H1 ;  /* 0x3000000cff067230 */ /* 0x000fe20000004100 */
[-C--:B------:R-:W-:Y:S01]  /*da30*/  FFMA.FTZ R20, R4, R2.reuse, -R5 ;  /* 0x0000000204147223 */ /* 0x080fe20000010805 */
[----:B------:R-:W-:Y:S01]  /*da40*/  HADD2.F32 R4, -RZ, R14.H0_H0 ;  /* 0x2000000eff047230 */ /* 0x000fe20000004100 */
[----:B------:R-:W-:Y:S01]  /*da50*/  FFMA.FTZ R34, R3, R2, R0 ;  /* 0x0000000203227223 */ /* 0x000fe20000010000 */
[----:B------:R-:W-:-:S02]  /*da60*/  HADD2.F32 R0, -RZ, R47.H0_H0 ;  /* 0x2000002fff007230 */ /* 0x000fc40000004100 */
[----:B------:R-:W-:Y:S02]  /*da70*/  HADD2.F32 R3, -RZ, R10.H0_H0 ;  /* 0x2000000aff037230 */ /* 0x000fe40000004100 */
[----:B------:R-:W-:Y:S02]  /*da80*/  HADD2.F32 R2, -RZ, R65.H0_H0 ;  /* 0x20000041ff027230 */ /* 0x000fe40000004100 */
[----:B------:R-:W-:Y:S01]  /*da90*/  HADD2.F32 R12, -RZ, R7.H0_H0 ;  /* 0x20000007ff0c7230 */ /* 0x000fe20000004100 */
[CC--:B------:R-:W-:Y:S02]  /*daa0*/  FMUL.FTZ R5, R3.reuse, R0.reuse ;  /* 0x0000000003057220 */ /* 0x0c0fe40000410000 */
[C---:B------:R-:W-:Y:S02]  /*dab0*/  FMUL.FTZ R0, R4.reuse, R0 ;  /* 0x0000000004007220 */ /* 0x040fe40000410000 */
[-C--:B------:R-:W-:Y:S01]  /*dac0*/  FFMA.FTZ R17, R4, R2.reuse, -R5 ;  /* 0x0000000204117223 */ /* 0x080fe20000010805 */
[----:B------:R-:W-:Y:S01]  /*dad0*/  HADD2.F32 R4, -RZ, R15.H0_H0 ;  /* 0x2000000fff047230 */ /* 0x000fe20000004100 */
[----:B------:R-:W-:Y:S01]  /*dae0*/  FFMA.FTZ R21, R3, R2, R0 ;  /* 0x0000000203157223 */ /* 0x000fe20000010000 */
[----:B------:R-:W-:-:S02]  /*daf0*/  HADD2.F32 R0, -RZ, R47.H1_H1 ;  /* 0x3000002fff007230 */ /* 0x000fc40000004100 */
[----:B------:R-:W-:Y:S02]  /*db00*/  HADD2.F32 R3, -RZ, R11.H0_H0 ;  /* 0x2000000bff037230 */ /* 0x000fe40000004100 */
[----:B------:R-:W-:-:S03]  /*db10*/  HADD2.F32 R2, -RZ, R65.H1_H1 ;  /* 0x30000041ff027230 */ /* 0x000fc60000004100 */
[CC--:B------:R-:W-:Y:S02]  /*db20*/  FMUL.FTZ R5, R3.reuse, R0.reuse ;  /* 0x0000000003057220 */ /* 0x0c0fe40000410000 */
[C---:B------:R-:W-:Y:S02]  /*db30*/  FMUL.FTZ R0, R4.reuse, R0 ;  /* 0x0000000004007220 */ /* 0x040fe40000410000 */
[-C--:B------:R-:W-:Y:S01]  /*db40*/  FFMA.FTZ R5, R4, R2.reuse, -R5 ;  /* 0x0000000204057223 */ /* 0x080fe20000010805 */
[----:B------:R-:W-:Y:S01]  /*db50*/  HADD2.F32 R4, -RZ, R15.H1_H1 ;  /* 0x3000000fff047230 */ /* 0x000fe20000004100 */
[----:B------:R-:W-:Y:S01]  /*db60*/  FFMA.FTZ R16, R3, R2, R0 ;  /* 0x0000000203107223 */ /* 0x000fe20000010000 */
[----:B------:R-:W-:Y:S01]  /*db70*/  SHF.R.U32.HI R0, RZ, 0x10, R23 ;  /* 0x00000010ff007819 */ /* 0x000fe20000011617 */
[----:B------:R-:W-:Y:S01]  /*db80*/  HADD2.F32 R3, -RZ, R8.H1_H1 ;  /* 0x30000008ff037230 */ /* 0x000fe20000004100 */
[----:B------:R-:W-:Y:S01]  /*db90*/  SHF.R.U32.HI R2, RZ, 0x10, R19 ;  /* 0x00000010ff027819 */ /* 0x000fe20000011613 */
[----:B------:R-:W-:-:S02]  /*dba0*/  HADD2.F32 R15, -RZ, R35.H0_H0 ;  /* 0x20000023ff0f7230 */ /* 0x000fc40000004100 */
[----:B------:R-:W-:Y:S02]  /*dbb0*/  HADD2.F32 R22, -RZ, R0.H0_H0 ;  /* 0x20000000ff167230 */ /* 0x000fe40000004100 */
[----:B------:R-:W-:Y:S02]  /*dbc0*/  HADD2.F32 R0, -RZ, R11.H1_H1 ;  /* 0x3000000bff007230 */ /* 0x000fe40000004100 */
[----:B------:R-:W-:-:S03]  /*dbd0*/  HADD2.F32 R19, -RZ, R2.H0_H0 ;  /* 0x20000002ff137230 */ /* 0x000fc60000004100 */
[----:B------:R-:W-:-:S04]  /*dbe0*/  FMUL.FTZ R2, R0, R22 ;  /* 0x0000001600027220 */ /* 0x000fc80000410000 */
[C---:B------:R-:W-:Y:S02]  /*dbf0*/  FFMA.FTZ R2, R4.reuse, R19, -R2 ;  /* 0x0000001304027223 */ /* 0x040fe40000010802 */
[----:B------:R-:W-:-:S03]  /*dc00*/  FMUL.FTZ R4, R4, R22 ;  /* 0x0000001604047220 */ /* 0x000fc60000410000 */
[----:B------:R-:W-:Y:S01]  /*dc10*/  F2FP.PACK_AB R11, R2, R5 ;  /* 0x00000005020b723e */ /* 0x000fe200000000ff */
[-C--:B------:R-:W-:Y:S01]  /*dc20*/  FMUL.FTZ R2, R3, R18.reuse ;  /* 0x0000001203027220 */ /* 0x080fe20000410000 */
[----:B------:R-:W-:Y:S01]  /*dc30*/  HADD2.F32 R5, -RZ, R14.H1_H1 ;  /* 0x3000000eff057230 */ /* 0x000fe20000004100 */
[----:B------:R-:W-:Y:S02]  /*dc40*/  FFMA.FTZ R4, R0, R19, R4 ;  /* 0x0000001300047223 */ /* 0x000fe40000010004 */
[CC--:B------:R-:W-:Y:S02]  /*dc50*/  FFMA.FTZ R2, R6.reuse, R15.reuse, -R2 ;  /* 0x0000000f06027223 */ /* 0x0c0fe40000010802 */
[----:B------:R-:W-:Y:S02]  /*dc60*/  FMUL.FTZ R6, R6, R18 ;  /* 0x0000001206067220 */ /* 0x000fe40000410000 */
[----:B------:R-:W-:Y:S01]  /*dc70*/  FMUL.FTZ R0, R5, R12 ;  /* 0x0000000c05007220 */ /* 0x000fe20000410000 */
[----:B------:R-:W-:Y:S01]  /*dc80*/  F2FP.PACK_AB R8, R2, R20 ;  /* 0x000000140208723e */ /* 0x000fe200000000ff */
[----:B------:R-:W-:Y:S01]  /*dc90*/  HADD2.F32 R2, -RZ, R10.H1_H1 ;  /* 0x3000000aff027230 */ /* 0x000fe20000004100 */
[----:B------:R-:W-:-:S04]  /*dca0*/  FFMA.FTZ R3, R3, R15, R6 ;  /* 0x0000000f03037223 */ /* 0x000fc80000010006 */
[C---:B------:R-:W-:Y:S02]  /*dcb0*/  FMUL.FTZ R7, R2.reuse, R12 ;  /* 0x0000000c02077220 */ /* 0x040fe40000410000 */
[-C--:B------:R-:W-:Y:S02]  /*dcc0*/  FFMA.FTZ R0, R2, R13.reuse, R0 ;  /* 0x0000000d02007223 */ /* 0x080fe40000010000 */
[----:B------:R-:W-:Y:S01]  /*dcd0*/  FFMA.FTZ R7, R5, R13, -R7 ;  /* 0x0000000d05077223 */ /* 0x000fe20000010807 */
[----:B------:R-:W-:Y:S02]  /*dce0*/  F2FP.PACK_AB R5, R45, R46 ;  /* 0x0000002e2d05723e */ /* 0x000fe400000000ff */
[----:B------:R-:W-:Y:S02]  /*dcf0*/  F2FP.PACK_AB R6, R0, R21 ;  /* 0x000000150006723e */ /* 0x000fe400000000ff */
[----:B------:R-:W-:Y:S02]  /*dd00*/  F2FP.PACK_AB R10, R7, R17 ;  /* 0x00000011070a723e */ /* 0x000fe400000000ff */
[----:B------:R-:W-:-:S02]  /*dd10*/  F2FP.PACK_AB R7, R4, R16 ;  /* 0x000000100407723e */ /* 0x000fc400000000ff */
[----:B------:R-:W-:Y:S01]  /*dd20*/  F2FP.PACK_AB R4, R3, R34 ;  /* 0x000000220304723e */ /* 0x000fe200000000ff */
[----:B------:R1:W-:Y:S04]  /*dd30*/  STS.128 [R195+0x10080], R8 ;  /* 0x01008008c3007388 */ /* 0x0003e80000000c00 */
[----:B------:R1:W-:Y:S02]  /*dd40*/  STS.128 [R32+0x10080], R4 ;  /* 0x0100800420007388 */ /* 0x0003e40000000c00 */
.L_x_822:
[----:B------:R-:W-:Y:S05]  /*dd50*/  BSYNC B0 ;  /* 0x0000000000007941 */ /* 0x000fea0003800000 */
.L_x_821:
[----:B------:R-:W-:-:S13]  /*dd60*/  ISETP.GE.AND P0, PT, R138, c[0x0][0x27c], PT ;  /* 0x00009f008a007a0c */ /* 0x000fda0003f06270 */
[----:B------:R-:W-:Y:S05]  /*dd70*/  @P0 BRA `(.L_x_820) ;  /* 0x0000061000000947 */ /* 0x000fea0003800000 */
[----:B------:R-:W2:Y:S04]  /*dd80*/  LDL R2, [R1+0xc] ;  /* 0x00000c0001027983 */ /* 0x000ea80000100800 */
[----:B------:R-:W3:Y:S01]  /*dd90*/  LDL R34, [R1+0x28] ;  /* 0x0000280001227983 */ /* 0x000ee20000100800 */
[----:B------:R-:W-:Y:S02]  /*dda0*/  MOV R0, c[0x0][0x27c] ;  /* 0x00009f0000007a02 */ /* 0x000fe40000000f00 */
[----:B------:R-:W-:Y:S02]  /*ddb0*/  SHF.R.U64 R23, R24, 0x10, R25 ;  /* 0x0000001018177819 */ /* 0x000fe40000001219 */
[----:B------:R-:W-:Y:S02]  /*ddc0*/  SHF.R.U64 R21, R28, 0x10, R29 ;  /* 0x000000101c157819 */ /* 0x000fe4000000121d */
[----:B-1----:R-:W-:-:S03]  /*ddd0*/  SHF.R.U64 R7, R30, 0x10, R31 ;  /* 0x000000101e077819 */ /* 0x002fc6000000121f */
[----:B------:R-:W-:Y:S01]  /*dde0*/  HADD2.F32 R21, -RZ, R21.H0_H0 ;  /* 0x20000015ff157230 */ /* 0x000fe20000004100 */
[----:B--2---:R-:W-:-:S04]  /*ddf0*/  LEA.HI R0, R0, R2, RZ, 0x1d ;  /* 0x0000000200007211 */ /* 0x004fc800078fe8ff */
[----:B------:R-:W-:Y:S01]  /*de00*/  SHF.R.S32.HI R2, RZ, 0x1f, R0 ;  /* 0x0000001fff027819 */ /* 0x000fe20000011400 */
[----:B---3--:R-:W1:Y:S01]  /*de10*/  LDS.128 R12, [R34] ;  /* 0x00000000220c7984 */ /* 0x008e620000000c00 */
[----:B------:R-:W-:Y:S02]  /*de20*/  SHF.L.U32 R3, R0, 0x3, RZ ;  /* 0x0000000300037819 */ /* 0x000fe400000006ff */
[----:B------:R-:W-:Y:S02]  /*de30*/  LEA.HI R2, R2, R0, RZ, 0x3 ;  /* 0x0000000002027211 */ /* 0x000fe400078f18ff */
[----:B------:R-:W-:Y:S02]  /*de40*/  LOP3.LUT R3, R230, 0x38, R3, 0xf8, !PT ;  /* 0x00000038e6037812 */ /* 0x000fe400078ef803 */
[----:B------:R-:W-:Y:S02]  /*de50*/  SHF.L.U32 R0, R2, 0xa, RZ ;  /* 0x0000000a02007819 */ /* 0x000fe400000006ff */
[----:B------:R-:W-:-:S02]  /*de60*/  LOP3.LUT R2, R3, R124, RZ, 0x3c, !PT ;  /* 0x0000007c03027212 */ /* 0x000fc400078e3cff */
[----:B------:R-:W-:-:S04]  /*de70*/  LOP3.LUT R0, R0, 0x7fffe000, RZ, 0xc0, !PT ;  /* 0x7fffe00000007812 */ /* 0x000fc800078ec0ff */
[----:B------:R-:W-:Y:S01]  /*de80*/  IADD3 R0, R2, R0, R231 ;  /* 0x0000000002007210 */ /* 0x000fe20007ffe0e7 */
[----:B------:R-:W-:-:S03]  /*de90*/  HADD2.F32 R2, -RZ, R66.H1_H1 ;  /* 0x30000042ff027230 */ /* 0x000fc60000004100 */
[----:B------:R-:W-:Y:S01]  /*dea0*/  SHF.L.U32 R19, R0, 0x1, RZ ;  /* 0x0000000100137819 */ /* 0x000fe200000006ff */
[----:B------:R-:W-:-:S04]  /*deb0*/  HADD2.F32 R0, -RZ, R66.H0_H0 ;  /* 0x20000042ff007230 */ /* 0x000fc80000004100 */
        /* <DEDUP_REMOVED lines=16> */
[C---:B------:R-:W-:Y:S02]  /*dfc0*/  FMUL.FTZ R4, R0.reuse, R4 ;  /* 0x0000000400047220 */ /* 0x040fe40000410000 */
[-C--:B------:R-:W-:Y:S01]  /*dfd0*/  FFMA.FTZ R24, R0, R5.reuse, R3 ;  /* 0x0000000500187223 */ /* 0x080fe20000010003 */
[----:B------:R-:W-:Y:S01]  /*dfe0*/  HADD2.F32 R0, -RZ, R67.H0_H0 ;  /* 0x20000043ff007230 */ /* 0x000fe20000004100 */
[----:B------:R-:W-:Y:S01]  /*dff0*/  FFMA.FTZ R6, R2, R5, -R4 ;  /* 0x0000000502067223 */ /* 0x000fe20000010804 */
[----:B------:R-:W-:-:S02]  /*e000*/  HADD2.F32 R3, -RZ, R8.H0_H0 ;  /* 0x20000008ff037230 */ /* 0x000fc40000004100 */
[----:B------:R-:W-:Y:S02]  /*e010*/  HADD2.F32 R4, -RZ, R12.H0_H0 ;  /* 0x2000000cff047230 */ /* 0x000fe40000004100 */
[----:B------:R-:W-:Y:S01]  /*e020*/  HADD2.F32 R2, -RZ, R92.H0_H0 ;  /* 0x2000005cff027230 */ /* 0x000fe20000004100 */
[C---:B------:R-:W-:Y:S01]  /*e030*/  FMUL.FTZ R5, R3.reuse, R0 ;  /* 0x0000000003057220 */ /* 0x040fe20000410000 */
[----:B------:R-:W-:Y:S01]  /*e040*/  F2FP.PACK_AB R9, R6, R32 ;  /* 0x000000200609723e */ /* 0x000fe200000000ff */
[C---:B------:R-:W-:Y:S01]  /*e050*/  FMUL.FTZ R0, R4.reuse, R0 ;  /* 0x0000000004007220 */ /* 0x040fe20000410000 */
[----:B------:R-:W-:Y:S01]  /*e060*/  HADD2.F32 R6, -RZ, R12.H1_H1 ;  /* 0x3000000cff067230 */ /* 0x000fe20000004100 */
[-C--:B------:R-:W-:Y:S01]  /*e070*/  FFMA.FTZ R18, R4, R2.reuse, -R5 ;  /* 0x0000000204127223 */ /* 0x080fe20000010805 */
[----:B------:R-:W-:Y:S01]  /*e080*/  HADD2.F32 R4, -RZ, R14.H0_H0 ;  /* 0x2000000eff047230 */ /* 0x000fe20000004100 */
[----:B------:R-:W-:Y:S01]  /*e090*/  FFMA.FTZ R22, R3, R2, R0 ;  /* 0x0000000203167223 */ /* 0x000fe20000010000 */
[----:B------:R-:W-:-:S02]  /*e0a0*/  HADD2.F32 R0, -RZ, R67.H1_H1 ;  /* 0x30000043ff007230 */ /* 0x000fc40000004100 */
        /* <DEDUP_REMOVED lines=27> */
[----:B------:R-:W-:Y:S01]  /*e260*/  FMUL.FTZ R2, R3, R21 ;  /* 0x0000001503027220 */ /* 0x000fe20000410000 */
[----:B------:R-:W-:Y:S01]  /*e270*/  HADD2.F32 R5, -RZ, R14.H1_H1 ;  /* 0x3000000eff057230 */ /* 0x000fe20000004100 */
[----:B------:R-:W-:Y:S02]  /*e280*/  FFMA.FTZ R4, R0, R25, R4 ;  /* 0x0000001900047223 */ /* 0x000fe40000010004 */
[C---:B------:R-:W-:Y:S02]  /*e290*/  FFMA.FTZ R2, R6.reuse, R15, -R2 ;  /* 0x0000000f06027223 */ /* 0x040fe40000010802 */
        /* <DEDUP_REMOVED lines=13> */
[----:B------:R1:W-:Y:S04]  /*e370*/  STS.128 [R34], R8 ;  /* 0x0000000822007388 */ /* 0x0003e80000000c00 */
[----:B------:R1:W-:Y:S02]  /*e380*/  STS.128 [R19+0x10080], R4 ;  /* 0x0100800413007388 */ /* 0x0003e40000000c00 */
.L_x_820:
[----:B------:R-:W-:Y:S05]  /*e390*/  BSYNC B1 ;  /* 0x0000000000017941 */ /* 0x000fea0003800000 */
.L_x_819:
        /* <DEDUP_REMOVED lines=15> */
[----:B------:R-:W3:Y:S01]  /*e490*/  LDL R30, [R1+0x34] ;  /* 0x00003400011e7983 */ /* 0x000ee20000100800 */
[----:B------:R-:W-:Y:S02]  /*e4a0*/  MOV R2, c[0x0][0x27c] ;  /* 0x00009f0000027a02 */ /* 0x000fe40000000f00 */
[----:B-1----:R-:W-:Y:S02]  /*e4b0*/  SHF.R.U64 R6, R36, 0x10, R37 ;  /* 0x0000001024067819 */ /* 0x002fe40000001225 */
[----:B------:R-:W-:-:S02]  /*e4c0*/  LEA.HI R2, R2, R229, RZ, 0x1d ;  /* 0x000000e502027211 */ /* 0x000fc400078fe8ff */
        /* <DEDUP_REMOVED lines=8> */
[----:B-----5:R-:W-:Y:S01]  /*e550*/  IADD3 R0, R2, R0, R27 ;  /* 0x0000000002007210 */ /* 0x020fe20007ffe01b */
[----:B------:R-:W-:-:S03]  /*e560*/  HADD2.F32 R2, -RZ, R94.H1_H1 ;  /* 0x3000005eff027230 */ /* 0x000fc60000004100 */
[----:B------:R-:W-:Y:S01]  /*e570*/  SHF.L.U32 R17, R0, 0x1, RZ ;  /* 0x0000000100117819 */ /* 0x000fe200000006ff */
[----:B------:R-:W-:-:S04]  /*e580*/  HADD2.F32 R0, -RZ, R94.H0_H0 ;  /* 0x2000005eff007230 */ /* 0x000fc80000004100 */
[----:B------:R-:W1:Y:S02]  /*e590*/  LDS.128 R12, [R17+0x10080] ;  /* 0x01008000110c7984 */ /* 0x000e640000000c00 */
[----:B-1----:R-:W-:Y:S02]  /*e5a0*/  HADD2.F32 R3, -RZ, R13.H0_H0 ;  /* 0x2000000dff037230 */ /* 0x002fe40000004100 */
[----:B---3--:R-:W1:Y:S02]  /*e5b0*/  LDS.128 R8, [R30] ;  /* 0x000000001e087984 */ /* 0x008e640000000c00 */
[----:B-1----:R-:W-:-:S05]  /*e5c0*/  HADD2.F32 R4, -RZ, R9.H0_H0 ;  /* 0x20000009ff047230 */ /* 0x002fca0000004100 */
[CC--:B------:R-:W-:Y:S02]  /*e5d0*/  FMUL.FTZ R5, R4.reuse, R0.reuse ;  /* 0x0000000004057220 */ /* 0x0c0fe40000410000 */
[C---:B------:R-:W-:Y:S02]  /*e5e0*/  FMUL.FTZ R0, R3.reuse, R0 ;  /* 0x0000000003007220 */ /* 0x040fe40000410000 */
[-C--:B------:R-:W-:Y:S01]  /*e5f0*/  FFMA.FTZ R25, R3, R2.reuse, R5 ;  /* 0x0000000203197223 */ /* 0x080fe20000010005 */
[----:B------:R-:W-:Y:S01]  /*e600*/  HADD2.F32 R3, -RZ, R13.H1_H1 ;  /* 0x3000000dff037230 */ /* 0x000fe20000004100 */
[----:B------:R-:W-:Y:S01]  /*e610*/  FFMA.FTZ R26, R4, R2, -R0 ;  /* 0x00000002041a7223 */ /* 0x000fe20000010800 */
[----:B------:R-:W-:Y:S01]  /*e620*/  SHF.R.U32.HI R0, RZ, 0x10, R37 ;  /* 0x00000010ff007819 */ /* 0x000fe20000011625 */
[----:B------:R-:W-:Y:S01]  /*e630*/  HADD2.F32 R4, -RZ, R9.H1_H1 ;  /* 0x30000009ff047230 */ /* 0x000fe20000004100 */
[----:B------:R-:W-:Y:S02]  /*e640*/  SHF.R.U32.HI R2, RZ, 0x10, R41 ;  /* 0x00000010ff027819 */ /* 0x000fe40000011629 */
[----:B------:R-:W-:Y:S01]  /*e650*/  SHF.R.U64 R9, R38, 0x10, R39 ;  /* 0x0000001026097819 */ /* 0x000fe20000001227 */
[----:B------:R-:W-:-:S02]  /*e660*/  HADD2.F32 R0, -RZ, R0.H0_H0 ;  /* 0x20000000ff007230 */ /* 0x000fc40000004100 */
[----:B------:R-:W-:-:S03]  /*e670*/  HADD2.F32 R2, -RZ, R2.H0_H0 ;  /* 0x20000002ff027230 */ /* 0x000fc60000004100 */
[CC--:B------:R-:W-:Y:S02]  /*e680*/  FMUL.FTZ R5, R4.reuse, R0.reuse ;  /* 0x0000000004057220 */ /* 0x0c0fe40000410000 */
[C---:B------:R-:W-:Y:S02]  /*e690*/  FMUL.FTZ R0, R3.reuse, R0 ;  /* 0x0000000003007220 */ /* 0x040fe40000410000 */
[-C--:B------:R-:W-:Y:S01]  /*e6a0*/  FFMA.FTZ R23, R3, R2.reuse, R5 ;  /* 0x0000000203177223 */ /* 0x080fe20000010005 */
[----:B------:R-:W-:Y:S01]  /*e6b0*/  HADD2.F32 R3, -RZ, R12.H0_H0 ;  /* 0x2000000cff037230 */ /* 0x000fe20000004100 */
[----:B------:R-:W-:Y:S01]  /*e6c0*/  FFMA.FTZ R24, R4, R2, -R0 ;  /* 0x0000000204187223 */ /* 0x000fe20000010800 */
[----:B------:R-:W-:Y:S02]  /*e6d0*/  HADD2.F32 R0, -RZ, R95.H0_H0 ;  /* 0x2000005fff007230 */ /* 0x000fe40000004100 */
[----:B------:R-:W-:Y:S02]  /*e6e0*/  HADD2.F32 R4, -RZ, R8.H0_H0 ;  /* 0x20000008ff047230 */ /* 0x000fe40000004100 */
[----:B------:R-:W-:-:S03]  /*e6f0*/  HADD2.F32 R2, -RZ, R96.H0_H0 ;  /* 0x20000060ff027230 */ /* 0x000fc60000004100 */
[CC--:B------:R-:W-:Y:S02]  /*e700*/  FMUL.FTZ R5, R4.reuse, R0.reuse ;  /* 0x0000000004057220 */ /* 0x0c0fe40000410000 */
[C---:B------:R-:W-:Y:S02]  /*e710*/  FMUL.FTZ R0, R3.reuse, R0 ;  /* 0x0000000003007220 */ /* 0x040fe40000410000 */
[-C--:B------:R-:W-:Y:S01]  /*e720*/  FFMA.FTZ R21, R3, R2.reuse, R5 ;  /* 0x0000000203157223 */ /* 0x080fe20000010005 */
[----:B------:R-:W-:Y:S01]  /*e730*/  HADD2.F32 R3, -RZ, R14.H0_H0 ;  /* 0x2000000eff037230 */ /* 0x000fe20000004100 */
[----:B------:R-:W-:Y:S01]  /*e740*/  FFMA.FTZ R22, R4, R2, -R0 ;  /* 0x0000000204167223 */ /* 0x000fe20000010800 */
[----:B------:R-:W-:Y:S02]  /*e750*/  HADD2.F32 R0, -RZ, R95.H1_H1 ;  /* 0x3000005fff007230 */ /* 0x000fe40000004100 */
        /* <DEDUP_REMOVED lines=9> */
[----:B------:R-:W-:Y:S01]  /*e7f0*/  HADD2.F32 R2, -RZ, R97.H1_H1 ;  /* 0x30000061ff027230 */ /* 0x000fe20000004100 */
[----:B------:R-:W-:-:S02]  /*e800*/  FMUL.FTZ R5, R3, R0 ;  /* 0x0000000003057220 */ /* 0x000fc40000410000 */
[C---:B------:R-:W-:Y:S02]  /*e810*/  FMUL.FTZ R0, R4.reuse, R0 ;  /* 0x0000000004007220 */ /* 0x040fe40000410000 */
[-C--:B------:R-:W-:Y:S02]  /*e820*/  FFMA.FTZ R18, R4, R2.reuse, -R5 ;  /* 0x0000000204127223 */ /* 0x080fe40000010805 */
[----:B------:R-:W-:Y:S01]  /*e830*/  FFMA.FTZ R13, R3, R2, R0 ;  /* 0x00000002030d7223 */ /* 0x000fe20000010000 */
[----:B------:R-:W-:Y:S01]  /*e840*/  SHF.R.U32.HI R0, RZ, 0x10, R39 ;  /* 0x00000010ff007819 */ /* 0x000fe20000011627 */
[----:B------:R-:W-:Y:S02]  /*e850*/  HADD2.F32 R3, -RZ, R11.H1_H1 ;  /* 0x3000000bff037230 */ /* 0x000fe40000004100 */
[----:B------:R-:W-:Y:S02]  /*e860*/  HADD2.F32 R2, -RZ, R15.H1_H1 ;  /* 0x3000000fff027230 */ /* 0x000fe40000004100 */
[----:B------:R-:W-:Y:S01]  /*e870*/  HADD2.F32 R5, -RZ, R0.H0_H0 ;  /* 0x20000000ff057230 */ /* 0x000fe20000004100 */
[----:B------:R-:W-:-:S04]  /*e880*/  SHF.R.U32.HI R0, RZ, 0x10, R43 ;  /* 0x00000010ff007819 */ /* 0x000fc8000001162b */
[-C--:B------:R-:W-:Y:S01]  /*e890*/  FMUL.FTZ R4, R3, R5.reuse ;  /* 0x0000000503047220 */ /* 0x080fe20000410000 */
[----:B------:R-:W-:Y:S01]  /*e8a0*/  HADD2.F32 R0, -RZ, R0.H0_H0 ;  /* 0x20000000ff007230 */ /* 0x000fe20000004100 */
[----:B------:R-:W-:-:S04]  /*e8b0*/  FMUL.FTZ R5, R2, R5 ;  /* 0x0000000502057220 */ /* 0x000fc80000410000 */
[-C--:B------:R-:W-:Y:S01]  /*e8c0*/  FFMA.FTZ R7, R2, R0.reuse, R4 ;  /* 0x0000000002077223 */ /* 0x080fe20000010004 */
[----:B------:R-:W-:Y:S01]  /*e8d0*/  HADD2.F32 R2, -RZ, R8.H1_H1 ;  /* 0x30000008ff027230 */ /* 0x000fe20000004100 */
[----:B------:R-:W-:Y:S01]  /*e8e0*/  FFMA.FTZ R11, R3, R0, -R5 ;  /* 0x00000000030b7223 */ /* 0x000fe20000010805 */
[----:B------:R-:W-:Y:S02]  /*e8f0*/  HADD2.F32 R4, -RZ, R6.H0_H0 ;  /* 0x20000006ff047230 */ /* 0x000fe40000004100 */
[----:B------:R-:W-:Y:S01]  /*e900*/  HADD2.F32 R0, -RZ, R12.H1_H1 ;  /* 0x3000000cff007230 */ /* 0x000fe20000004100 */
[----:B------:R-:W-:Y:S01]  /*e910*/  F2FP.PACK_AB R7, R7, R13 ;  /* 0x0000000d0707723e */ /* 0x000fe200000000ff */
[----:B------:R-:W-:Y:S01]  /*e920*/  HADD2.F32 R5, -RZ, R16.H0_H0 ;  /* 0x20000010ff057230 */ /* 0x000fe20000004100 */
[----:B------:R-:W-:Y:S01]  /*e930*/  FMUL.FTZ R3, R2, R4 ;  /* 0x0000000402037220 */ /* 0x000fe20000410000 */
[----:B------:R-:W-:Y:S01]  /*e940*/  F2FP.PACK_AB R11, R11, R18 ;  /* 0x000000120b0b723e */ /* 0x000fe200000000ff */
[----:B------:R-:W-:-:S02]  /*e950*/  FMUL.FTZ R4, R0, R4 ;  /* 0x0000000400047220 */ /* 0x000fc40000410000 */
[-C--:B------:R-:W-:Y:S01]  /*e960*/  FFMA.FTZ R6, R0, R5.reuse, R3 ;  /* 0x0000000500067223 */ /* 0x080fe20000010003 */
[----:B------:R-:W-:Y:S01]  /*e970*/  SHF.R.U64 R3, R42, 0x10, R43 ;  /* 0x000000102a037819 */ /* 0x000fe2000000122b */
[----:B------:R-:W-:Y:S01]  /*e980*/  FFMA.FTZ R8, R2, R5, -R4 ;  /* 0x0000000502087223 */ /* 0x000fe20000010804 */
[----:B------:R-:W-:Y:S02]  /*e990*/  HADD2.F32 R2, -RZ, R10.H1_H1 ;  /* 0x3000000aff027230 */ /* 0x000fe40000004100 */
[----:B------:R-:W-:Y:S01]  /*e9a0*/  HADD2.F32 R4, -RZ, R9.H0_H0 ;  /* 0x20000009ff047230 */ /* 0x000fe20000004100 */
[----:B------:R-:W-:Y:S01]  /*e9b0*/  F2FP.PACK_AB R9, R24, R26 ;  /* 0x0000001a1809723e */ /* 0x000fe200000000ff */
[----:B------:R-:W-:Y:S01]  /*e9c0*/  HADD2.F32 R0, -RZ, R14.H1_H1 ;  /* 0x3000000eff007230 */ /* 0x000fe20000004100 */
[----:B------:R-:W-:Y:S01]  /*e9d0*/  F2FP.PACK_AB R8, R8, R22 ;  /* 0x000000160808723e */ /* 0x000fe200000000ff */
[----:B------:R-:W-:Y:S01]  /*e9e0*/  HADD2.F32 R5, -RZ, R3.H0_H0 ;  /* 0x20000003ff057230 */ /* 0x000fe20000004100 */
[----:B------:R-:W-:-:S02]  /*e9f0*/  FMUL.FTZ R3, R2, R4 ;  /* 0x0000000402037220 */ /* 0x000fc40000410000 */
[C---:B------:R-:W-:Y:S02]  /*ea00*/  FMUL.FTZ R4, R0.reuse, R4 ;  /* 0x0000000400047220 */ /* 0x040fe40000410000 */
[-C--:B------:R-:W-:Y:S02]  /*ea10*/  FFMA.FTZ R3, R0, R5.reuse, R3 ;  /* 0x0000000500037223 */ /* 0x080fe40000010003 */
[----:B------:R-:W-:Y:S01]  /*ea20*/  FFMA.FTZ R2, R2, R5, -R4 ;  /* 0x0000000502027223 */ /* 0x000fe20000010804 */
[----:B------:R-:W-:Y:S02]  /*ea30*/  F2FP.PACK_AB R4, R6, R21 ;  /* 0x000000150604723e */ /* 0x000fe400000000ff */
[----:B------:R-:W-:Y:S02]  /*ea40*/  F2FP.PACK_AB R5, R23, R25 ;  /* 0x000000191705723e */ /* 0x000fe400000000ff */
[----:B------:R-:W-:Y:S02]  /*ea50*/  F2FP.PACK_AB R10, R2, R19 ;  /* 0x00000013020a723e */ /* 0x000fe400000000ff */
[----:B------:R-:W-:-:S03]  /*ea60*/  F2FP.PACK_AB R6, R3, R20 ;  /* 0x000000140306723e */ /* 0x000fc600000000ff */
[----:B------:R1:W-:Y:S04]  /*ea70*/  STS.128 [R30], R8 ;  /* 0x000000081e007388 */ /* 0x0003e80000000c00 */
[----:B------:R1:W-:Y:S02]  /*ea80*/  STS.128 [R17+0x10080], R4 ;  /* 0x0100800411007388 */ /* 0x0003e40000000c00 */
.L_x_826:
[----:B------:R-:W-:Y:S05]  /*ea90*/  BSYNC B0 ;  /* 0x0000000000007941 */ /* 0x000fea0003800000 */
.L_x_825:
[----:B------:R-:W-:-:S13]  /*eaa0*/  ISETP.GE.AND P0, PT, R138, c[0x0][0x27c], PT ;  /* 0x00009f008a007a0c */ /* 0x000fda0003f06270 */
[----:B------:R-:W-:Y:S05]  /*eab0*/  @P0 BRA `(.L_x_824) ;  /* 0x0000061000000947 */ /* 0x000fea0003800000 */
[----:B------:R-:W3:Y:S04]  /*eac0*/  LDL R2, [R1+0xc] ;  /* 0x00000c0001027983 */ /* 0x000ee80000100800 */
[----:B------:R-:W4:Y:S01]  /*ead0*/  LDL R26, [R1+0x24] ;  /* 0x00002400011a7983 */ /* 0x000f220000100800 */
[----:B------:R-:W-:-:S04]  /*eae0*/  MOV R0, c[0x0][0x27c] ;  /* 0x00009f0000007a02 */ /* 0x000fc80000000f00 */
[----:B---3--:R-:W-:-:S04]  /*eaf0*/  LEA.HI R0, R0, R2, RZ, 0x1d ;  /* 0x0000000200007211 */ /* 0x008fc800078fe8ff */
[----:B------:R-:W-:Y:S01]  /*eb00*/  SHF.R.S32.HI R2, RZ, 0x1f, R0 ;  /* 0x0000001fff027819 */ /* 0x000fe20000011400 */
[----:B-1--4-:R-:W1:Y:S01]  /*eb10*/  LDS.128 R8, [R26] ;  /* 0x000000001a087984 */ /* 0x012e620000000c00 */
[----:B------:R-:W-:Y:S02]  /*eb20*/  SHF.L.U32 R3, R0, 0x3, RZ ;  /* 0x0000000300037819 */ /* 0x000fe400000006ff */
[----:B------:R-:W-:Y:S02]  /*eb30*/  LEA.HI R0, R2, R0, RZ, 0x3 ;  /* 0x0000000002007211 */ /* 0x000fe400078f18ff */
[----:B------:R-:W-:Y:S02]  /*eb40*/  LOP3.LUT R2, R29, 0x38, R3, 0xf8, !PT ;  /* 0x000000381d027812 */ /* 0x000fe400078ef803 */
[----:B------:R-:W-:Y:S02]  /*eb50*/  SHF.L.U32 R0, R0, 0xa, RZ ;  /* 0x0000000a00007819 */ /* 0x000fe400000006ff */
[----:B------:R-:W-:-:S02]  /*eb60*/  LOP3.LUT R2, R2, R28, RZ, 0x3c, !PT ;  /* 0x0000001c02027212 */ /* 0x000fc400078e3cff */
[----:B------:R-:W-:-:S04]  /*eb70*/  LOP3.LUT R0, R0, 0x7fffe000, RZ, 0xc0, !PT ;  /* 0x7fffe00000007812 */ /* 0x000fc800078ec0ff */
[----:B-----5:R-:W-:Y:S01]  /*eb80*/  IADD3 R0, R2, R0, R27 ;  /* 0x0000000002007210 */ /* 0x020fe20007ffe01b */
[----:B------:R-:W-:-:S03]  /*eb90*/  HADD2.F32 R2, -RZ, R98.H1_H1 ;  /* 0x30000062ff027230 */ /* 0x000fc60000004100 */
[----:B------:R-:W-:Y:S01]  /*eba0*/  SHF.L.U32 R17, R0, 0x1, RZ ;  /* 0x0000000100117819 */ /* 0x000fe200000006ff */
[----:B------:R-:W-:-:S04]  /*ebb0*/  HADD2.F32 R0, -RZ, R98.H0_H0 ;  /* 0x20000062ff007230 */ /* 0x000fc80000004100 */
[----:B------:R-:W3:Y:S01]  /*ebc0*/  LDS.128 R12, [R17+0x10080] ;  /* 0x01008000110c7984 */ /* 0x000ee20000000c00 */
[----:B-1----:R-:W-:-:S05]  /*ebd0*/  HADD2.F32 R4, -RZ, R9.H0_H0 ;  /* 0x20000009ff047230 */ /* 0x002fca0000004100 */
[----:B------:R-:W-:Y:S01]  /*ebe0*/  FMUL.FTZ R5, R4, R0 ;  /* 0x0000000004057220 */ /* 0x000fe20000410000 */
[----:B---3--:R-:W-:-:S05]  /*ebf0*/  HADD2.F32 R3, -RZ, R13.H0_H0 ;  /* 0x2000000dff037230 */ /* 0x008fca0000004100 */
[C---:B------:R-:W-:Y:S02]  /*ec00*/  FMUL.FTZ R0, R3.reuse, R0 ;  /* 0x0000000003007220 */ /* 0x040fe40000410000 */
[-C--:B------:R-:W-:Y:S01]  /*ec10*/  FFMA.FTZ R24, R3, R2.reuse, R5 ;  /* 0x0000000203187223 */ /* 0x080fe20000010005 */
[----:B------:R-:W-:Y:S01]  /*ec20*/  HADD2.F32 R3, -RZ, R13.H1_H1 ;  /* 0x3000000dff037230 */ /* 0x000fe20000004100 */
[----:B------:R-:W-:Y:S01]  /*ec30*/  FFMA.FTZ R25, R4, R2, -R0 ;  /* 0x0000000204197223 */ /* 0x000fe20000010800 */
[----:B------:R-:W-:Y:S01]  /*ec40*/  SHF.R.U32.HI R0, RZ, 0x10, R49 ;  /* 0x00000010ff007819 */ /* 0x000fe20000011631 */
[----:B------:R-:W-:Y:S01]  /*ec50*/  HADD2.F32 R4, -RZ, R9.H1_H1 ;  /* 0x30000009ff047230 */ /* 0x000fe20000004100 */
[----:B------:R-:W-:-:S03]  /*ec60*/  SHF.R.U32.HI R2, RZ, 0x10, R53 ;  /* 0x00000010ff027819 */ /* 0x000fc60000011635 */
[----:B------:R-:W-:Y:S02]  /*ec70*/  HADD2.F32 R0, -RZ, R0.H0_H0 ;  /* 0x20000000ff007230 */ /* 0x000fe40000004100 */
        /* <DEDUP_REMOVED lines=24> */
[----:B------:R-:W-:-:S03]  /*ee00*/  HADD2.F32 R2, -RZ, R101.H1_H1 ;  /* 0x30000065ff027230 */ /* 0x000fc60000004100 */
[CC--:B------:R-:W-:Y:S02]  /*ee10*/  FMUL.FTZ R5, R4.reuse, R0.reuse ;  /* 0x0000000004057220 */ /* 0x0c0fe40000410000 */
        /* <DEDUP_REMOVED lines=12> */
[----:B------:R-:W-:Y:S01]  /*eee0*/  HADD2.F32 R3, -RZ, R8.H1_H1 ;  /* 0x30000008ff037230 */ /* 0x000fe20000004100 */
[----:B------:R-:W-:Y:S01]  /*eef0*/  FFMA.FTZ R11, R4, R2, -R0 ;  /* 0x00000002040b7223 */ /* 0x000fe20000010800 */
[----:B------:R-:W-:Y:S02]  /*ef00*/  SHF.R.U64 R0, R48, 0x10, R49 ;  /* 0x0000001030007819 */ /* 0x000fe40000001231 */
[----:B------:R-:W-:Y:S02]  /*ef10*/  SHF.R.U64 R2, R52, 0x10, R53 ;  /* 0x0000001034027819 */ /* 0x000fe40000001235 */
[----:B------:R-:W-:Y:S01]  /*ef20*/  SHF.R.U64 R4, R50, 0x10, R51 ;  /* 0x0000001032047819 */ /* 0x000fe20000001233 */
[----:B------:R-:W-:Y:S01]  /*ef30*/  HADD2.F32 R6, -RZ, R0.H0_H0 ;  /* 0x20000000ff067230 */ /* 0x000fe20000004100 */
[----:B------:R-:W-:Y:S01]  /*ef40*/  SHF.R.U64 R5, R54, 0x10, R55 ;  /* 0x0000001036057819 */ /* 0x000fe20000001237 */
[----:B------:R-:W-:Y:S01]  /*ef50*/  HADD2.F32 R0, -RZ, R12.H1_H1 ;  /* 0x3000000cff007230 */ /* 0x000fe20000004100 */
[----:B------:R-:W-:Y:S01]  /*ef60*/  F2FP.PACK_AB R11, R11, R16 ;  /* 0x000000100b0b723e */ /* 0x000fe200000000ff */
[----:B------:R-:W-:Y:S01]  /*ef70*/  HADD2.F32 R12, -RZ, R2.H0_H0 ;  /* 0x20000002ff0c7230 */ /* 0x000fe20000004100 */
[-C--:B------:R-:W-:Y:S01]  /*ef80*/  FMUL.FTZ R2, R3, R6.reuse ;  /* 0x0000000603027220 */ /* 0x080fe20000410000 */
[----:B------:R-:W-:Y:S01]  /*ef90*/  HADD2.F32 R9, -RZ, R4.H0_H0 ;  /* 0x20000004ff097230 */ /* 0x000fe20000004100 */
[C---:B------:R-:W-:Y:S01]  /*efa0*/  FMUL.FTZ R6, R0.reuse, R6 ;  /* 0x0000000600067220 */ /* 0x040fe20000410000 */
[----:B------:R-:W-:Y:S01]  /*efb0*/  F2FP.PACK_AB R7, R7, R13 ;  /* 0x0000000d0707723e */ /* 0x000fe200000000ff */
[-C--:B------:R-:W-:Y:S01]  /*efc0*/  FFMA.FTZ R8, R0, R12.reuse, R2 ;  /* 0x0000000c00087223 */ /* 0x080fe20000010002 */
[----:B------:R-:W-:Y:S01]  /*efd0*/  HADD2.F32 R0, -RZ, R14.H1_H1 ;  /* 0x3000000eff007230 */ /* 0x000fe20000004100 */
[----:B------:R-:W-:Y:S01]  /*efe0*/  FFMA.FTZ R3, R3, R12, -R6 ;  /* 0x0000000c03037223 */ /* 0x000fe20000010806 */
[----:B------:R-:W-:-:S02]  /*eff0*/  HADD2.F32 R2, -RZ, R10.H1_H1 ;  /* 0x3000000aff027230 */ /* 0x000fc40000004100 */
[----:B------:R-:W-:Y:S01]  /*f000*/  HADD2.F32 R10, -RZ, R5.H0_H0 ;  /* 0x20000005ff0a7230 */ /* 0x000fe20000004100 */
[-C--:B------:R-:W-:Y:S02]  /*f010*/  FMUL.FTZ R5, R0, R9.reuse ;  /* 0x0000000900057220 */ /* 0x080fe40000410000 */
[C---:B------:R-:W-:Y:S01]  /*f020*/  FMUL.FTZ R4, R2.reuse, R9 ;  /* 0x0000000902047220 */ /* 0x040fe20000410000 */
[----:B------:R-:W-:Y:S01]  /*f030*/  F2FP.PACK_AB R9, R23, R25 ;  /* 0x000000191709723e */ /* 0x000fe200000000ff */
[----:B------:R-:W-:Y:S01]  /*f040*/  FFMA.FTZ R2, R2, R10, -R5 ;  /* 0x0000000a02027223 */ /* 0x000fe20000010805 */
[----:B------:R-:W-:Y:S01]  /*f050*/  F2FP.PACK_AB R5, R22, R24 ;  /* 0x000000181605723e */ /* 0x000fe200000000ff */
[----:B------:R-:W-:Y:S01]  /*f060*/  FFMA.FTZ R0, R0, R10, R4 ;  /* 0x0000000a00007223 */ /* 0x000fe20000010004 */
[----:B------:R-:W-:Y:S02]  /*f070*/  F2FP.PACK_AB R4, R8, R20 ;  /* 0x000000140804723e */ /* 0x000fe400000000ff */
[----:B------:R-:W-:-:S02]  /*f080*/  F2FP.PACK_AB R8, R3, R21 ;  /* 0x000000150308723e */ /* 0x000fc400000000ff */
[----:B------:R-:W-:Y:S02]  /*f090*/  F2FP.PACK_AB R10, R2, R18 ;  /* 0x00000012020a723e */ /* 0x000fe400000000ff */
[----:B------:R-:W-:-:S03]  /*f0a0*/  F2FP.PACK_AB R6, R0, R19 ;  /* 0x000000130006723e */ /* 0x000fc600000000ff */
[----:B------:R1:W-:Y:S04]  /*f0b0*/  STS.128 [R26], R8 ;  /* 0x000000081a007388 */ /* 0x0003e80000000c00 */
[----:B------:R1:W-:Y:S02]  /*f0c0*/  STS.128 [R17+0x10080], R4 ;  /* 0x0100800411007388 */ /* 0x0003e40000000c00 */
.L_x_824:
[----:B------:R-:W-:Y:S05]  /*f0d0*/  BSYNC B1 ;  /* 0x0000000000017941 */ /* 0x000fea0003800000 */
.L_x_823:
        /* <DEDUP_REMOVED lines=17> */
[----:B------:R-:W-:Y:S01]  /*f1f0*/  HADD2.F32 R18, -RZ, R103.H0_H0 ;  /* 0x20000067ff127230 */ /* 0x000fe20000004100 */
[----:B-1----:R-:W-:Y:S02]  /*f200*/  SHF.R.U32.HI R5, RZ, 0x10, R57 ;  /* 0x00000010ff057819 */ /* 0x002fe40000011639 */
[----:B------:R-:W-:-:S02]  /*f210*/  LEA.HI R0, R0, R229, RZ, 0x1d ;  /* 0x000000e500007211 */ /* 0x000fc400078fe8ff */
[----:B------:R-:W-:Y:S01]  /*f220*/  SHF.R.U32.HI R20, RZ, 0x10, R63 ;  /* 0x00000010ff147819 */ /* 0x000fe2000001163f */
[----:B------:R-:W-:Y:S01]  /*f230*/  HADD2.F32 R39, -RZ, R5.H0_H0 ;  /* 0x20000005ff277230 */ /* 0x000fe20000004100 */
[----:B------:R-:W-:Y:S02]  /*f240*/  SHF.R.S32.HI R3, RZ, 0x1f, R0 ;  /* 0x0000001fff037819 */ /* 0x000fe40000011400 */
[----:B------:R-:W-:Y:S02]  /*f250*/  SHF.L.U32 R2, R0, 0x3, RZ ;  /* 0x0000000300027819 */ /* 0x000fe400000006ff */
[----:B------:R-:W-:Y:S02]  /*f260*/  LEA.HI R0, R3, R0, RZ, 0x3 ;  /* 0x0000000003007211 */ /* 0x000fe400078f18ff */
[----:B------:R-:W-:Y:S02]  /*f270*/  LOP3.LUT R2, R43, 0x38, R2, 0xf8, !PT ;  /* 0x000000382b027812 */ /* 0x000fe400078ef802 */
[----:B------:R-:W-:-:S02]  /*f280*/  SHF.L.U32 R0, R0, 0xa, RZ ;  /* 0x0000000a00007819 */ /* 0x000fc400000006ff */
[----:B------:R-:W-:Y:S02]  /*f290*/  LOP3.LUT R2, R2, R41, RZ, 0x3c, !PT ;  /* 0x0000002902027212 */ /* 0x000fe400078e3cff */
[----:B------:R-:W-:Y:S02]  /*f2a0*/  LOP3.LUT R0, R0, 0x7fffe000, RZ, 0xc0, !PT ;  /* 0x7fffe00000007812 */ /* 0x000fe400078ec0ff */
[----:B------:R-:W-:Y:S02]  /*f2b0*/  SHF.R.U32.HI R3, RZ, 0x10, R61 ;  /* 0x00000010ff037819 */ /* 0x000fe4000001163d */
[----:B-----5:R-:W-:Y:S02]  /*f2c0*/  IADD3 R0, R2, R0, R40 ;  /* 0x0000000002007210 */ /* 0x020fe40007ffe028 */
[----:B------:R-:W-:Y:S01]  /*f2d0*/  SHF.R.U32.HI R21, RZ, 0x10, R59 ;  /* 0x00000010ff157819 */ /* 0x000fe2000001163b */
[----:B------:R-:W-:Y:S01]  /*f2e0*/  HADD2.F32 R6, -RZ, R3.H0_H0 ;  /* 0x20000003ff067230 */ /* 0x000fe20000004100 */
[----:B------:R-:W-:Y:S01]  /*f2f0*/  SHF.L.U32 R24, R0, 0x1, RZ ;  /* 0x0000000100187819 */ /* 0x000fe200000006ff */
[----:B------:R-:W-:Y:S01]  /*f300*/  HADD2.F32 R0, -RZ, R102.H0_H0 ;  /* 0x20000066ff007230 */ /* 0x000fe20000004100 */
[----:B------:R-:W-:Y:S01]  /*f310*/  SHF.R.U64 R22, R60, 0x10, R61 ;  /* 0x000000103c167819 */ /* 0x000fe2000000123d */
[----:B------:R-:W-:Y:S01]  /*f320*/  HADD2.F32 R38, -RZ, R21.H0_H0 ;  /* 0x20000015ff267230 */ /* 0x000fe20000004100 */
[----:B------:R-:W-:Y:S01]  /*f330*/  SHF.R.U64 R27, R56, 0x10, R57 ;  /* 0x00000010381b7819 */ /* 0x000fe20000001239 */
[----:B------:R-:W1:Y:S01]  /*f340*/  LDS.128 R8, [R24+0x10080] ;  /* 0x0100800018087984 */ /* 0x000e620000000c00 */
[----:B------:R-:W-:-:S02]  /*f350*/  SHF.R.U64 R30, R62, 0x10, R63 ;  /* 0x000000103e1e7819 */ /* 0x000fc4000000123f */
[----:B------:R-:W-:Y:S01]  /*f360*/  SHF.R.U64 R31, R58, 0x10, R59 ;  /* 0x000000103a1f7819 */ /* 0x000fe2000000123b */
[----:B------:R-:W-:-:S04]  /*f370*/  HADD2.F32 R37, -RZ, R27.H0_H0 ;  /* 0x2000001bff257230 */ /* 0x000fc80000004100 */
[----:B------:R-:W-:Y:S02]  /*f380*/  HADD2.F32 R27, -RZ, R31.H0_H0 ;  /* 0x2000001fff1b7230 */ /* 0x000fe40000004100 */
[----:B-1----:R-:W-:-:S05]  /*f390*/  HADD2.F32 R2, -RZ, R9.H0_H0 ;  /* 0x20000009ff027230 */ /* 0x002fca0000004100 */
[CC--:B------:R-:W-:Y:S01]  /*f3a0*/  FMUL.FTZ R32, R2.reuse, R0.reuse ;  /* 0x0000000002207220 */ /* 0x0c0fe20000410000 */
[----:B----4-:R-:W1:Y:S02]  /*f3b0*/  LDS.128 R12, [R42] ;  /* 0x000000002a0c7984 */ /* 0x010e640000000c00 */
[--C-:B-1----:R-:W-:Y:S02]  /*f3c0*/  HADD2.F32 R19, -RZ, R13.reuse.H0_H0 ;  /* 0x2000000dff137230 */ /* 0x102fe40000004100 */
[----:B------:R-:W-:Y:S02]  /*f3d0*/  HADD2.F32 R17, -RZ, R13.H1_H1 ;  /* 0x3000000dff117230 */ /* 0x000fe40000004100 */
[----:B------:R-:W-:Y:S01]  /*f3e0*/  HADD2.F32 R16, -RZ, R12.H0_H0 ;  /* 0x2000000cff107230 */ /* 0x000fe20000004100 */
[----:B------:R-:W-:Y:S01]  /*f3f0*/  FMUL.FTZ R4, R19, R0 ;  /* 0x0000000013047220 */ /* 0x000fe20000410000 */
[----:B------:R-:W-:Y:S01]  /*f400*/  HADD2.F32 R0, -RZ, R9.H1_H1 ;  /* 0x30000009ff007230 */ /* 0x000fe20000004100 */
[----:B------:R-:W-:Y:S01]  /*f410*/  FMUL.FTZ R3, R17, R6 ;  /* 0x0000000611037220 */ /* 0x000fe20000410000 */
[----:B------:R-:W-:Y:S01]  /*f420*/  HADD2.F32 R9, -RZ, R104.H1_H1 ;  /* 0x30000068ff097230 */ /* 0x000fe20000004100 */
[----:B------:R-:W-:Y:S01]  /*f430*/  FFMA.FTZ R36, R2, R18, R4 ;  /* 0x0000001202247223 */ /* 0x000fe20000010004 */
[----:B------:R-:W-:Y:S01]  /*f440*/  HADD2.F32 R2, -RZ, R102.H1_H1 ;  /* 0x30000066ff027230 */ /* 0x000fe20000004100 */
[C---:B------:R-:W-:Y:S01]  /*f450*/  FMUL.FTZ R29, R0.reuse, R6 ;  /* 0x00000006001d7220 */ /* 0x040fe20000410000 */
[----:B------:R-:W-:Y:S01]  /*f460*/  HADD2.F32 R13, -RZ, R14.H0_H0 ;  /* 0x2000000eff0d7230 */ /* 0x000fe20000004100 */
[----:B------:R-:W-:Y:S01]  /*f470*/  FFMA.FTZ R35, R0, R39, R3 ;  /* 0x0000002700237223 */ /* 0x000fe20000010003 */
[----:B------:R-:W-:Y:S01]  /*f480*/  HADD2.F32 R0, -RZ, R8.H0_H0 ;  /* 0x20000008ff007230 */ /* 0x000fe20000004100 */
[----:B------:R-:W-:Y:S01]  /*f490*/  FMUL.FTZ R4, R16, R2 ;  /* 0x0000000210047220 */ /* 0x000fe20000410000 */
[----:B------:R-:W-:-:S02]  /*f4a0*/  HADD2.F32 R3, -RZ, R103.H1_H1 ;  /* 0x30000067ff037230 */ /* 0x000fc40000004100 */
[----:B------:R-:W-:Y:S01]  /*f4b0*/  HADD2.F32 R6, -RZ, R105.H0_H0 ;  /* 0x20000069ff067230 */ /* 0x000fe20000004100 */
[C---:B------:R-:W-:Y:S01]  /*f4c0*/  FMUL.FTZ R28, R0.reuse, R2 ;  /* 0x00000002001c7220 */ /* 0x040fe20000410000 */
[----:B------:R-:W-:Y:S01]  /*f4d0*/  HADD2.F32 R2, -RZ, R104.H0_H0 ;  /* 0x20000068ff027230 */ /* 0x000fe20000004100 */
[----:B------:R-:W-:Y:S01]  /*f4e0*/  FFMA.FTZ R33, R0, R9, R4 ;  /* 0x0000000900217223 */ /* 0x000fe20000010004 */
[----:B------:R-:W-:Y:S01]  /*f4f0*/  HADD2.F32 R0, -RZ, R10.H0_H0 ;  /* 0x2000000aff007230 */ /* 0x000fe20000004100 */
[-C--:B------:R-:W-:Y:S01]  /*f500*/  FMUL.FTZ R4, R13, R3.reuse ;  /* 0x000000030d047220 */ /* 0x080fe20000410000 */
[--C-:B------:R-:W-:Y:S02]  /*f510*/  HADD2.F32 R7, -RZ, R15.reuse.H0_H0 ;  /* 0x2000000fff077230 */ /* 0x100fe40000004100 */
[----:B------:R-:W-:Y:S01]  /*f520*/  HADD2.F32 R5, -RZ, R15.H1_H1 ;  /* 0x3000000fff057230 */ /* 0x000fe20000004100 */
[C---:B------:R-:W-:Y:S01]  /*f530*/  FMUL.FTZ R26, R0.reuse, R3 ;  /* 0x00000003001a7220 */ /* 0x040fe20000410000 */
[----:B------:R-:W-:Y:S01]  /*f540*/  HADD2.F32 R15, -RZ, R20.H0_H0 ;  /* 0x20000014ff0f7230 */ /* 0x000fe20000004100 */
[----:B------:R-:W-:Y:S01]  /*f550*/  FFMA.FTZ R34, R0, R6, R4 ;  /* 0x0000000600227223 */ /* 0x000fe20000010004 */
[----:B------:R-:W-:Y:S01]  /*f560*/  HADD2.F32 R0, -RZ, R11.H0_H0 ;  /* 0x2000000bff007230 */ /* 0x000fe20000004100 */
[----:B------:R-:W-:Y:S01]  /*f570*/  FMUL.FTZ R3, R7, R2 ;  /* 0x0000000207037220 */ /* 0x000fe20000410000 */
[----:B------:R-:W-:Y:S01]  /*f580*/  HADD2.F32 R4, -RZ, R105.H1_H1 ;  /* 0x30000069ff047230 */ /* 0x000fe20000004100 */
[----:B------:R-:W-:-:S02]  /*f590*/  FFMA.FTZ R13, R13, R6, -R26 ;  /* 0x000000060d0d7223 */ /* 0x000fc4000001081a */
[C---:B------:R-:W-:Y:S02]  /*f5a0*/  FMUL.FTZ R23, R0.reuse, R2 ;  /* 0x0000000200177220 */ /* 0x040fe40000410000 */
[-C--:B------:R-:W-:Y:S01]  /*f5b0*/  FFMA.FTZ R25, R0, R4.reuse, R3 ;  /* 0x0000000400197223 */ /* 0x080fe20000010003 */
[----:B------:R-:W-:Y:S01]  /*f5c0*/  HADD2.F32 R0, -RZ, R11.H1_H1 ;  /* 0x3000000bff007230 */ /* 0x000fe20000004100 */
[-C--:B------:R-:W-:Y:S01]  /*f5d0*/  FMUL.FTZ R2, R5, R15.reuse ;  /* 0x0000000f05027220 */ /* 0x080fe20000410000 */
[----:B------:R-:W-:Y:S01]  /*f5e0*/  HADD2.F32 R3, -RZ, R12.H1_H1 ;  /* 0x3000000cff037230 */ /* 0x000fe20000004100 */
[----:B------:R-:W-:Y:S01]  /*f5f0*/  FFMA.FTZ R6, R7, R4, -R23 ;  /* 0x0000000407067223 */ /* 0x000fe20000010817 */
[----:B------:R-:W-:Y:S01]  /*f600*/  HADD2.F32 R11, -RZ, R22.H0_H0 ;  /* 0x20000016ff0b7230 */ /* 0x000fe20000004100 */
[C---:B------:R-:W-:Y:S01]  /*f610*/  FMUL.FTZ R20, R0.reuse, R15 ;  /* 0x0000000f00147220 */ /* 0x040fe20000410000 */
[----:B------:R-:W-:Y:S01]  /*f620*/  HADD2.F32 R12, -RZ, R30.H0_H0 ;  /* 0x2000001eff0c7230 */ /* 0x000fe20000004100 */
[----:B------:R-:W-:Y:S01]  /*f630*/  FFMA.FTZ R21, R0, R38, R2 ;  /* 0x0000002600157223 */ /* 0x000fe20000010002 */
[----:B------:R-:W-:Y:S01]  /*f640*/  HADD2.F32 R0, -RZ, R8.H1_H1 ;  /* 0x30000008ff007230 */ /* 0x000fe20000004100 */
[----:B------:R-:W-:Y:S01]  /*f650*/  FMUL.FTZ R8, R3, R11 ;  /* 0x0000000b03087220 */ /* 0x000fe20000410000 */
[----:B------:R-:W-:Y:S01]  /*f660*/  HADD2.F32 R2, -RZ, R14.H1_H1 ;  /* 0x3000000eff027230 */ /* 0x000fe20000004100 */
[----:B------:R-:W-:Y:S01]  /*f670*/  FFMA.FTZ R14, R19, R18, -R32 ;  /* 0x00000012130e7223 */ /* 0x000fe20000010820 */
[----:B------:R-:W-:Y:S01]  /*f680*/  F2FP.PACK_AB R7, R21, R25 ;  /* 0x000000191507723e */ /* 0x000fe200000000ff */
[----:B------:R-:W-:-:S02]  /*f690*/  FMUL.FTZ R11, R0, R11 ;  /* 0x0000000b000b7220 */ /* 0x000fc40000410000 */
[-C--:B------:R-:W-:Y:S01]  /*f6a0*/  FFMA.FTZ R15, R0, R37.reuse, R8 ;  /* 0x00000025000f7223 */ /* 0x080fe20000010008 */
[----:B------:R-:W-:Y:S01]  /*f6b0*/  HADD2.F32 R0, -RZ, R10.H1_H1 ;  /* 0x3000000aff007230 */ /* 0x000fe20000004100 */
[-C--:B------:R-:W-:Y:S02]  /*f6c0*/  FMUL.FTZ R8, R2, R12.reuse ;  /* 0x0000000c02087220 */ /* 0x080fe40000410000 */
[----:B------:R-:W-:Y:S01]  /*f6d0*/  FFMA.FTZ R3, R3, R37, -R11 ;  /* 0x0000002503037223 */ /* 0x000fe2000001080b */
[----:B------:R-:W-:Y:S01]  /*f6e0*/  F2FP.PACK_AB R4, R15, R33 ;  /* 0x000000210f04723e */ /* 0x000fe200000000ff */
[C---:B------:R-:W-:Y:S02]  /*f6f0*/  FMUL.FTZ R10, R0.reuse, R12 ;  /* 0x0000000c000a7220 */ /* 0x040fe40000410000 */
[----:B------:R-:W-:Y:S02]  /*f700*/  FFMA.FTZ R22, R0, R27, R8 ;  /* 0x0000001b00167223 */ /* 0x000fe40000010008 */
[----:B------:R-:W-:-:S02]  /*f710*/  FFMA.FTZ R12, R17, R39, -R29 ;  /* 0x00000027110c7223 */ /* 0x000fc4000001081d */
[----:B------:R-:W-:Y:S02]  /*f720*/  FFMA.FTZ R8, R16, R9, -R28 ;  /* 0x0000000910087223 */ /* 0x000fe4000001081c */
[----:B------:R-:W-:Y:S01]  /*f730*/  FFMA.FTZ R0, R5, R38, -R20 ;  /* 0x0000002605007223 */ /* 0x000fe20000010814 */
[----:B------:R-:W-:Y:S01]  /*f740*/  F2FP.PACK_AB R9, R12, R14 ;  /* 0x0000000e0c09723e */ /* 0x000fe200000000ff */
        /* <DEDUP_REMOVED lines=8> */
.L_x_830:
[----:B------:R-:W-:Y:S05]  /*f7d0*/  BSYNC B0 ;  /* 0x0000000000007941 */ /* 0x000fea0003800000 */
.L_x_829:
[----:B------:R-:W-:-:S13]  /*f7e0*/  ISETP.GE.AND P0, PT, R138, c[0x0][0x27c], PT ;  /* 0x00009f008a007a0c */ /* 0x000fda0003f06270 */
[----:B------:R-:W-:Y:S05]  /*f7f0*/  @P0 BRA `(.L_x_828) ;  /* 0x0000061000000947 */ /* 0x000fea0003800000 */
[----:B------:R-:W4:Y:S04]  /*f800*/  LDL R2, [R1+0xc] ;  /* 0x00000c0001027983 */ /* 0x000f280000100800 */
[----:B-12---:R-:W2:Y:S01]  /*f810*/  LDL R42, [R1+0x20] ;  /* 0x00002000012a7983 */ /* 0x006ea20000100800 */
[----:B------:R-:W-:Y:S02]  /*f820*/  MOV R0, c[0x0][0x27c] ;  /* 0x00009f0000007a02 */ /* 0x000fe40000000f00 */
[----:B------:R-:W-:Y:S02]  /*f830*/  SHF.R.U32.HI R22, RZ, 0x10, R69 ;  /* 0x00000010ff167819 */ /* 0x000fe40000011645 */
[----:B------:R-:W-:Y:S02]  /*f840*/  SHF.R.U32.HI R23, RZ, 0x10, R73 ;  /* 0x00000010ff177819 */ /* 0x000fe40000011649 */
[----:B------:R-:W-:-:S02]  /*f850*/  SHF.R.U32.HI R24, RZ, 0x10, R71 ;  /* 0x00000010ff187819 */ /* 0x000fc40000011647 */
[----:B-----5:R-:W-:Y:S02]  /*f860*/  SHF.R.U32.HI R27, RZ, 0x10, R75 ;  /* 0x00000010ff1b7819 */ /* 0x020fe4000001164b */
[----:B------:R-:W-:Y:S02]  /*f870*/  SHF.R.U64 R32, R68, 0x10, R69 ;  /* 0x0000001044207819 */ /* 0x000fe40000001245 */
[----:B------:R-:W-:Y:S02]  /*f880*/  SHF.R.U64 R33, R70, 0x10, R71 ;  /* 0x0000001046217819 */ /* 0x000fe40000001247 */
[----:B------:R-:W-:Y:S02]  /*f890*/  SHF.R.U64 R36, R72, 0x10, R73 ;  /* 0x0000001048247819 */ /* 0x000fe40000001249 */
[----:B------:R-:W-:Y:S02]  /*f8a0*/  SHF.R.U64 R38, R74, 0x10, R75 ;  /* 0x000000104a267819 */ /* 0x000fe4000000124b */
[----:B----4-:R-:W-:-:S04]  /*f8b0*/  LEA.HI R0, R0, R2, RZ, 0x1d ;  /* 0x0000000200007211 */ /* 0x010fc800078fe8ff */
[----:B------:R-:W-:Y:S01]  /*f8c0*/  SHF.R.S32.HI R2, RZ, 0x1f, R0 ;  /* 0x0000001fff027819 */ /* 0x000fe20000011400 */
[----:B--2---:R-:W1:Y:S01]  /*f8d0*/  LDS.128 R4, [R42] ;  /* 0x000000002a047984 */ /* 0x004e620000000c00 */
[----:B------:R-:W-:Y:S02]  /*f8e0*/  SHF.L.U32 R3, R0, 0x3, RZ ;  /* 0x0000000300037819 */ /* 0x000fe400000006ff */
[----:B------:R-:W-:Y:S02]  /*f8f0*/  LEA.HI R0, R2, R0, RZ, 0x3 ;  /* 0x0000000002007211 */ /* 0x000fe400078f18ff */
[----:B------:R-:W-:Y:S02]  /*f900*/  LOP3.LUT R2, R43, 0x38, R3, 0xf8, !PT ;  /* 0x000000382b027812 */ /* 0x000fe400078ef803 */
[----:B------:R-:W-:Y:S02]  /*f910*/  SHF.L.U32 R0, R0, 0xa, RZ ;  /* 0x0000000a00007819 */ /* 0x000fe400000006ff */
[----:B------:R-:W-:Y:S01]  /*f920*/  LOP3.LUT R2, R2, R41, RZ, 0x3c, !PT ;  /* 0x0000002902027212 */ /* 0x000fe200078e3cff */
[----:B------:R-:W-:Y:S01]  /*f930*/  HADD2.F32 R41, -RZ, R23.H0_H0 ;  /* 0x20000017ff297230 */ /* 0x000fe20000004100 */
[----:B------:R-:W-:-:S04]  /*f940*/  LOP3.LUT R0, R0, 0x7fffe000, RZ, 0xc0, !PT ;  /* 0x7fffe00000007812 */ /* 0x000fc800078ec0ff */
[----:B------:R-:W-:Y:S01]  /*f950*/  IADD3 R0, R2, R0, R40 ;  /* 0x0000000002007210 */ /* 0x000fe20007ffe028 */
[----:B------:R-:W-:-:S03]  /*f960*/  HADD2.F32 R40, -RZ, R27.H0_H0 ;  /* 0x2000001bff287230 */ /* 0x000fc60000004100 */
[----:B------:R-:W-:Y:S01]  /*f970*/  SHF.L.U32 R28, R0, 0x1, RZ ;  /* 0x00000001001c7819 */ /* 0x000fe200000006ff */
[----:B------:R-:W-:-:S04]  /*f980*/  HADD2.F32 R0, -RZ, R106.H0_H0 ;  /* 0x2000006aff007230 */ /* 0x000fc80000004100 */
[----:B------:R-:W2:Y:S01]  /*f990*/  LDS.128 R8, [R28+0x10080] ;  /* 0x010080001c087984 */ /* 0x000ea20000000c00 */
[----:B-1----:R-:W-:Y:S02]  /*f9a0*/  HADD2.F32 R19, -RZ, R5.H0_H0 ;  /* 0x20000005ff137230 */ /* 0x002fe40000004100 */
[--C-:B------:R-:W-:Y:S02]  /*f9b0*/  HADD2.F32 R15, -RZ, R7.reuse.H0_H0 ;  /* 0x20000007ff0f7230 */ /* 0x100fe40000004100 */
[----:B------:R-:W-:Y:S02]  /*f9c0*/  HADD2.F32 R14, -RZ, R7.H1_H1 ;  /* 0x30000007ff0e7230 */ /* 0x000fe40000004100 */
[----:B------:R-:W-:Y:S01]  /*f9d0*/  HADD2.F32 R17, -RZ, R5.H1_H1 ;  /* 0x30000005ff117230 */ /* 0x000fe20000004100 */
[----:B------:R-:W-:Y:S01]  /*f9e0*/  FMUL.FTZ R5, R19, R0 ;  /* 0x0000000013057220 */ /* 0x000fe20000410000 */
[--C-:B------:R-:W-:Y:S02]  /*f9f0*/  HADD2.F32 R16, -RZ, R6.reuse.H0_H0 ;  /* 0x20000006ff107230 */ /* 0x100fe40000004100 */
[----:B------:R-:W-:-:S02]  /*fa00*/  HADD2.F32 R20, -RZ, R6.H1_H1 ;  /* 0x30000006ff147230 */ /* 0x000fc40000004100 */
[----:B------:R-:W-:Y:S02]  /*fa10*/  HADD2.F32 R6, -RZ, R107.H0_H0 ;  /* 0x2000006bff067230 */ /* 0x000fe40000004100 */
[--C-:B------:R-:W-:Y:S02]  /*fa20*/  HADD2.F32 R18, -RZ, R4.reuse.H0_H0 ;  /* 0x20000004ff127230 */ /* 0x100fe40000004100 */
[----:B------:R-:W-:Y:S02]  /*fa30*/  HADD2.F32 R21, -RZ, R4.H1_H1 ;  /* 0x30000004ff157230 */ /* 0x000fe40000004100 */
[----:B------:R-:W-:Y:S02]  /*fa40*/  HADD2.F32 R4, -RZ, R106.H1_H1 ;  /* 0x3000006aff047230 */ /* 0x000fe40000004100 */
[--C-:B--2---:R-:W-:Y:S02]  /*fa50*/  HADD2.F32 R3, -RZ, R9.reuse.H0_H0 ;  /* 0x20000009ff037230 */ /* 0x104fe40000004100 */
[----:B------:R-:W-:-:S02]  /*fa60*/  HADD2.F32 R2, -RZ, R9.H1_H1 ;  /* 0x30000009ff027230 */ /* 0x000fc40000004100 */
[--C-:B------:R-:W-:Y:S01]  /*fa70*/  HADD2.F32 R9, -RZ, R8.reuse.H0_H0 ;  /* 0x20000008ff097230 */ /* 0x100fe20000004100 */
[C---:B------:R-:W-:Y:S01]  /*fa80*/  FMUL.FTZ R31, R3.reuse, R0 ;  /* 0x00000000031f7220 */ /* 0x040fe20000410000 */
[----:B------:R-:W-:Y:S01]  /*fa90*/  HADD2.F32 R13, -RZ, R8.H1_H1 ;  /* 0x30000008ff0d7230 */ /* 0x000fe20000004100 */
[----:B------:R-:W-:Y:S01]  /*faa0*/  FFMA.FTZ R39, R3, R6, R5 ;  /* 0x0000000603277223 */ /* 0x000fe20000010005 */
[--C-:B------:R-:W-:Y:S01]  /*fab0*/  HADD2.F32 R8, -RZ, R11.reuse.H0_H0 ;  /* 0x2000000bff087230 */ /* 0x100fe20000004100 */
[-C--:B------:R-:W-:Y:S01]  /*fac0*/  FMUL.FTZ R3, R18, R4.reuse ;  /* 0x0000000412037220 */ /* 0x080fe20000410000 */
[----:B------:R-:W-:Y:S01]  /*fad0*/  HADD2.F32 R7, -RZ, R11.H1_H1 ;  /* 0x3000000bff077230 */ /* 0x000fe20000004100 */
[----:B------:R-:W-:Y:S01]  /*fae0*/  FMUL.FTZ R29, R9, R4 ;  /* 0x00000004091d7220 */ /* 0x000fe20000410000 */
[----:B------:R-:W-:Y:S02]  /*faf0*/  HADD2.F32 R11, -RZ, R22.H0_H0 ;  /* 0x20000016ff0b7230 */ /* 0x000fe40000004100 */
[----:B------:R-:W-:-:S02]  /*fb00*/  HADD2.F32 R5, -RZ, R108.H1_H1 ;  /* 0x3000006cff057230 */ /* 0x000fc40000004100 */
[----:B------:R-:W-:Y:S01]  /*fb10*/  HADD2.F32 R12, -RZ, R10.H0_H0 ;  /* 0x2000000aff0c7230 */ /* 0x000fe20000004100 */
[-C--:B------:R-:W-:Y:S01]  /*fb20*/  FMUL.FTZ R0, R17, R11.reuse ;  /* 0x0000000b11007220 */ /* 0x080fe20000410000 */
[----:B------:R-:W-:Y:S01]  /*fb30*/  HADD2.F32 R4, -RZ, R110.H1_H1 ;  /* 0x3000006eff047230 */ /* 0x000fe20000004100 */
[C---:B------:R-:W-:Y:S01]  /*fb40*/  FMUL.FTZ R30, R2.reuse, R11 ;  /* 0x0000000b021e7220 */ /* 0x040fe20000410000 */
[----:B------:R-:W-:Y:S01]  /*fb50*/  HADD2.F32 R22, -RZ, R24.H0_H0 ;  /* 0x20000018ff167230 */ /* 0x000fe20000004100 */
[----:B------:R-:W-:Y:S01]  /*fb60*/  FFMA.FTZ R37, R2, R41, R0 ;  /* 0x0000002902257223 */ /* 0x000fe20000010000 */
[----:B------:R-:W-:Y:S01]  /*fb70*/  HADD2.F32 R2, -RZ, R107.H1_H1 ;  /* 0x3000006bff027230 */ /* 0x000fe20000004100 */
[----:B------:R-:W-:Y:S01]  /*fb80*/  FFMA.FTZ R34, R9, R5, R3 ;  /* 0x0000000509227223 */ /* 0x000fe20000010003 */
[----:B------:R-:W-:Y:S02]  /*fb90*/  HADD2.F32 R0, -RZ, R108.H0_H0 ;  /* 0x2000006cff007230 */ /* 0x000fe40000004100 */
[----:B------:R-:W-:Y:S01]  /*fba0*/  HADD2.F32 R3, -RZ, R110.H0_H0 ;  /* 0x2000006eff037230 */ /* 0x000fe20000004100 */
[----:B------:R-:W-:Y:S01]  /*fbb0*/  FMUL.FTZ R11, R16, R2 ;  /* 0x00000002100b7220 */ /* 0x000fe20000410000 */
[----:B------:R-:W-:Y:S01]  /*fbc0*/  HADD2.F32 R10, -RZ, R10.H1_H1 ;  /* 0x3000000aff0a7230 */ /* 0x000fe20000004100 */
[----:B------:R-:W-:-:S02]  /*fbd0*/  FMUL.FTZ R9, R15, R0 ;  /* 0x000000000f097220 */ /* 0x000fc40000410000 */
[----:B------:R-:W-:Y:S01]  /*fbe0*/  FFMA.FTZ R35, R12, R4, R11 ;  /* 0x000000040c237223 */ /* 0x000fe2000001000b */
[----:B------:R-:W-:Y:S01]  /*fbf0*/  HADD2.F32 R11, -RZ, R32.H0_H0 ;  /* 0x20000020ff0b7230 */ /* 0x000fe20000004100 */
[C---:B------:R-:W-:Y:S01]  /*fc00*/  FMUL.FTZ R24, R8.reuse, R0 ;  /* 0x0000000008187220 */ /* 0x040fe20000410000 */
[----:B------:R-:W-:Y:S01]  /*fc10*/  HADD2.F32 R32, -RZ, R38.H0_H0 ;  /* 0x20000026ff207230 */ /* 0x000fe20000004100 */
[----:B------:R-:W-:Y:S01]  /*fc20*/  FFMA.FTZ R25, R8, R3, R9 ;  /* 0x0000000308197223 */ /* 0x000fe20000010009 */
[----:B------:R-:W-:Y:S01]  /*fc30*/  HADD2.F32 R8, -RZ, R33.H0_H0 ;  /* 0x20000021ff087230 */ /* 0x000fe20000004100 */
[----:B------:R-:W-:Y:S01]  /*fc40*/  FMUL.FTZ R0, R14, R22 ;  /* 0x000000160e007220 */ /* 0x000fe20000410000 */
[----:B------:R-:W-:Y:S01]  /*fc50*/  HADD2.F32 R33, -RZ, R36.H0_H0 ;  /* 0x20000024ff217230 */ /* 0x000fe20000004100 */
[----:B------:R-:W-:Y:S02]  /*fc60*/  FMUL.FTZ R26, R12, R2 ;  /* 0x000000020c1a7220 */ /* 0x000fe40000410000 */
[----:B------:R-:W-:-:S02]  /*fc70*/  FFMA.FTZ R23, R7, R40, R0 ;  /* 0x0000002807177223 */ /* 0x000fc40000010000 */
[----:B------:R-:W-:Y:S02]  /*fc80*/  FMUL.FTZ R22, R7, R22 ;  /* 0x0000001607167220 */ /* 0x000fe40000410000 */
[-C--:B------:R-:W-:Y:S02]  /*fc90*/  FMUL.FTZ R2, R21, R11.reuse ;  /* 0x0000000b15027220 */ /* 0x080fe40000410000 */
[-C--:B------:R-:W-:Y:S02]  /*fca0*/  FMUL.FTZ R0, R20, R8.reuse ;  /* 0x0000000814007220 */ /* 0x080fe40000410000 */
[C---:B------:R-:W-:Y:S02]  /*fcb0*/  FMUL.FTZ R11, R13.reuse, R11 ;  /* 0x0000000b0d0b7220 */ /* 0x040fe40000410000 */
[----:B------:R-:W-:Y:S02]  /*fcc0*/  FMUL.FTZ R7, R10, R8 ;  /* 0x000000080a077220 */ /* 0x000fe40000410000 */
[----:B------:R-:W-:-:S02]  /*fcd0*/  FFMA.FTZ R13, R13, R33, R2 ;  /* 0x000000210d0d7223 */ /* 0x000fc40000010002 */
[----:B------:R-:W-:Y:S02]  /*fce0*/  FFMA.FTZ R27, R10, R32, R0 ;  /* 0x000000200a1b7223 */ /* 0x000fe40000010000 */
[----:B------:R-:W-:Y:S02]  /*fcf0*/  FFMA.FTZ R12, R19, R6, -R31 ;  /* 0x00000006130c7223 */ /* 0x000fe4000001081f */
[----:B------:R-:W-:Y:S02]  /*fd00*/  FFMA.FTZ R9, R17, R41, -R30 ;  /* 0x0000002911097223 */ /* 0x000fe4000001081e */
[----:B------:R-:W-:Y:S01]  /*fd10*/  FFMA.FTZ R8, R18, R5, -R29 ;  /* 0x0000000512087223 */ /* 0x000fe2000001081d */
[----:B------:R-:W-:Y:S01]  /*fd20*/  F2FP.PACK_AB R5, R37, R39 ;  /* 0x000000272505723e */ /* 0x000fe200000000ff */
[----:B------:R-:W-:Y:S01]  /*fd30*/  FFMA.FTZ R10, R16, R4, -R26 ;  /* 0x00000004100a7223 */ /* 0x000fe2000001081a */
[----:B------:R-:W-:Y:S01]  /*fd40*/  F2FP.PACK_AB R9, R9, R12 ;  /* 0x0000000c0909723e */ /* 0x000fe200000000ff */
[----:B------:R-:W-:Y:S01]  /*fd50*/  FFMA.FTZ R3, R15, R3, -R24 ;  /* 0x000000030f037223 */ /* 0x000fe20000010818 */
[----:B------:R-:W-:Y:S01]  /*fd60*/  F2FP.PACK_AB R4, R13, R34 ;  /* 0x000000220d04723e */ /* 0x000fe200000000ff */
[----:B------:R-:W-:-:S02]  /*fd70*/  FFMA.FTZ R0, R14, R40, -R22 ;  /* 0x000000280e007223 */ /* 0x000fc40000010816 */
[----:B------:R-:W-:Y:S02]  /*fd80*/  FFMA.FTZ R2, R21, R33, -R11 ;  /* 0x0000002115027223 */ /* 0x000fe4000001080b */
[----:B------:R-:W-:Y:S01]  /*fd90*/  FFMA.FTZ R6, R20, R32, -R7 ;  /* 0x0000002014067223 */ /* 0x000fe20000010807 */
[----:B------:R-:W-:Y:S02]  /*fda0*/  F2FP.PACK_AB R11, R0, R3 ;  /* 0x00000003000b723e */ /* 0x000fe400000000ff */
[----:B------:R-:W-:Y:S02]  /*fdb0*/  F2FP.PACK_AB R8, R2, R8 ;  /* 0x000000080208723e */ /* 0x000fe400000000ff */
[----:B------:R-:W-:Y:S02]  /*fdc0*/  F2FP.PACK_AB R10, R6, R10 ;  /* 0x0000000a060a723e */ /* 0x000fe400000000ff */
[----:B------:R-:W-:Y:S02]  /*fdd0*/  F2FP.PACK_AB R7, R23, R25 ;  /* 0x000000191707723e */ /* 0x000fe400000000ff */
[----:B------:R-:W-:Y:S01]  /*fde0*/  F2FP.PACK_AB R6, R27, R35 ;  /* 0x000000231b06723e */ /* 0x000fe200000000ff */
[----:B------:R1:W-:Y:S04]  /*fdf0*/  STS.128 [R42], R8 ;  /* 0x000000082a007388 */ /* 0x0003e80000000c00 */
[----:B------:R1:W-:Y:S02]  /*fe00*/  STS.128 [R28+0x10080], R4 ;  /* 0x010080041c007388 */ /* 0x0003e40000000c00 */
.L_x_828:
[----:B------:R-:W-:Y:S05]  /*fe10*/  BSYNC B1 ;  /* 0x0000000000017941 */ /* 0x000fea0003800000 */
.L_x_827:
[----:B------:R-:W-:-:S04]  /*fe20*/  IADD3 R0, R212, 0x60, RZ ;  /* 0x00000060d4007810 */ /* 0x000fc80007ffe0ff */
        /* <DEDUP_REMOVED lines=13> */
[----:B-12---:R-:W2:Y:S01]  /*ff00*/  LDL R42, [R1+0x2c] ;  /* 0x00002c00012a7983 */ /* 0x006ea20000100800 */
[----:B------:R-:W-:Y:S02]  /*ff10*/  MOV R0, c[0x0][0x27c] ;  /* 0x00009f0000007a02 */ /* 0x000fe40000000f00 */
[----:B------:R-:W-:Y:S02]  /*ff20*/  SHF.R.U32.HI R22, RZ, 0x10, R77 ;  /* 0x00000010ff167819 */ /* 0x000fe4000001164d */
[----:B------:R-:W-:-:S02]  /*ff30*/  LEA.HI R0, R0, R229, RZ, 0x1d ;  /* 0x000000e500007211 */ /* 0x000fc400078fe8ff */
[----:B------:R-:W-:Y:S02]  /*ff40*/  SHF.R.U32.HI R23, RZ, 0x10, R81 ;  /* 0x00000010ff177819 */ /* 0x000fe40000011651 */
[----:B------:R-:W-:Y:S02]  /*ff50*/  SHF.R.S32.HI R3, RZ, 0x1f, R0 ;  /* 0x0000001fff037819 */ /* 0x000fe40000011400 */
[----:B------:R-:W-:Y:S01]  /*ff60*/  SHF.L.U32 R2, R0, 0x3, RZ ;  /* 0x0000000300027819 */ /* 0x000fe200000006ff */
[----:B------:R-:W-:Y:S01]  /*ff70*/  HADD2.F32 R41, -RZ, R23.H0_H0 ;  /* 0x20000017ff297230 */ /* 0x000fe20000004100 */
[----:B------:R-:W-:Y:S02]  /*ff80*/  LEA.HI R0, R3, R0, RZ, 0x3 ;  /* 0x0000000003007211 */ /* 0x000fe400078f18ff */
[----:B------:R-:W-:Y:S02]  /*ff90*/  LOP3.LUT R2, R45, 0x38, R2, 0xf8, !PT ;  /* 0x000000382d027812 */ /* 0x000fe400078ef802 */
[----:B------:R-:W-:-:S02]  /*ffa0*/  SHF.L.U32 R0, R0, 0xa, RZ ;  /* 0x0000000a00007819 */ /* 0x000fc400000006ff */
[----:B------:R-:W-:Y:S02]  /*ffb0*/  LOP3.LUT R2, R2, R44, RZ, 0x3c, !PT ;  /* 0x0000002c02027212 */ /* 0x000fe400078e3cff */
[----:B------:R-:W-:Y:S02]  /*ffc0*/  LOP3.LUT R0, R0, 0x7fffe000, RZ, 0xc0, !PT ;  /* 0x7fffe00000007812 */ /* 0x000fe400078ec0ff */
[----:B------:R-:W-:Y:S02]  /*ffd0*/  SHF.R.U32.HI R24, RZ, 0x10, R79 ;  /* 0x00000010ff187819 */ /* 0x000fe4000001164f */
[----:B-----5:R-:W-:Y:S02]  /*ffe0*/  IADD3 R0, R2, R0, R43 ;  /* 0x0000000002007210 */ /* 0x020fe40007ffe02b */
[----:B------:R-:W-:Y:S02]  /*fff0*/  SHF.R.U32.HI R27, RZ, 0x10, R83 ;  /* 0x00000010ff1b7819 */ /* 0x000fe40000011653 */
        /* <DEDUP_REMOVED lines=8> */
[--C-:B-1----:R-:W-:Y:S02]  /*10080*/  HADD2.F32 R3, -RZ, R9.reuse.H0_H0 ;  /* 0x20000009ff037230 */ /* 0x102fe40000004100 */
[----:B------:R-:W-:Y:S02]  /*10090*/  HADD2.F32 R2, -RZ, R9.H1_H1 ;  /* 0x30000009ff027230 */ /* 0x000fe40000004100 */
[--C-:B------:R-:W-:Y:S01]  /*100a0*/  HADD2.F32 R9, -RZ, R8.reuse.H0_H0 ;  /* 0x20000008ff097230 */ /* 0x100fe20000004100 */
[----:B------:R-:W-:Y:S01]  /*100b0*/  FMUL.FTZ R31, R3, R0 ;  /* 0x00000000031f7220 */ /* 0x000fe20000410000 */
[----:B------:R-:W-:Y:S02]  /*100c0*/  HADD2.F32 R13, -RZ, R8.H1_H1 ;  /* 0x30000008ff0d7230 */ /* 0x000fe40000004100 */
[----:B------:R-:W-:Y:S02]  /*100d0*/  HADD2.F32 R8, -RZ, R11.H0_H0 ;  /* 0x2000000bff087230 */ /* 0x000fe40000004100 */
[----:B------:R-:W-:-:S02]  /*100e0*/  HADD2.F32 R12, -RZ, R10.H0_H0 ;  /* 0x2000000aff0c7230 */ /* 0x000fc40000004100 */
[----:B------:R-:W-:Y:S01]  /*100f0*/  HADD2.F32 R10, -RZ, R10.H1_H1 ;  /* 0x3000000aff0a7230 */ /* 0x000fe20000004100 */
[----:B--2---:R-:W1:Y:S02]  /*10100*/  LDS.128 R4, [R42] ;  /* 0x000000002a047984 */ /* 0x004e640000000c00 */
[----:B-1----:R-:W-:Y:S02]  /*10110*/  HADD2.F32 R19, -RZ, R5.H0_H0 ;  /* 0x20000005ff137230 */ /* 0x002fe40000004100 */
[--C-:B------:R-:W-:Y:S02]  /*10120*/  HADD2.F32 R15, -RZ, R7.reuse.H0_H0 ;  /* 0x20000007ff0f7230 */ /* 0x100fe40000004100 */
[----:B------:R-:W-:Y:S02]  /*10130*/  HADD2.F32 R14, -RZ, R7.H1_H1 ;  /* 0x30000007ff0e7230 */ /* 0x000fe40000004100 */
[----:B------:R-:W-:Y:S02]  /*10140*/  HADD2.F32 R7, -RZ, R11.H1_H1 ;  /* 0x3000000bff077230 */ /* 0x000fe40000004100 */
[----:B------:R-:W-:Y:S01]  /*10150*/  HADD2.F32 R17, -RZ, R5.H1_H1 ;  /* 0x30000005ff117230 */ /* 0x000fe20000004100 */
[----:B------:R-:W-:Y:S01]  /*10160*/  FMUL.FTZ R5, R19, R0 ;  /* 0x0000000013057220 */ /* 0x000fe20000410000 */
[----:B------:R-:W-:-:S02]  /*10170*/  HADD2.F32 R11, -RZ, R22.H0_H0 ;  /* 0x20000016ff0b7230 */ /* 0x000fc40000004100 */
[--C-:B------:R-:W-:Y:S02]  /*10180*/  HADD2.F32 R16, -RZ, R6.reuse.H0_H0 ;  /* 0x20000006ff107230 */ /* 0x100fe40000004100 */
[----:B------:R-:W-:Y:S01]  /*10190*/  HADD2.F32 R20, -RZ, R6.H1_H1 ;  /* 0x30000006ff147230 */ /* 0x000fe20000004100 */
[-C--:B------:R-:W-:Y:S01]  /*101a0*/  FMUL.FTZ R0, R17, R11.reuse ;  /* 0x0000000b11007220 */ /* 0x080fe20000410000 */
[----:B------:R-:W-:Y:S01]  /*101b0*/  HADD2.F32 R6, -RZ, R112.H0_H0 ;  /* 0x20000070ff067230 */ /* 0x000fe20000004100 */
[C---:B------:R-:W-:Y:S01]  /*101c0*/  FMUL.FTZ R30, R2.reuse, R11 ;  /* 0x0000000b021e7220 */ /* 0x040fe20000410000 */
[--C-:B------:R-:W-:Y:S01]  /*101d0*/  HADD2.F32 R18, -RZ, R4.reuse.H0_H0 ;  /* 0x20000004ff127230 */ /* 0x100fe20000004100 */
[----:B------:R-:W-:Y:S01]  /*101e0*/  FFMA.FTZ R37, R2, R41, R0 ;  /* 0x0000002902257223 */ /* 0x000fe20000010000 */
[----:B------:R-:W-:Y:S01]  /*101f0*/  HADD2.F32 R21, -RZ, R4.H1_H1 ;  /* 0x30000004ff157230 */ /* 0x000fe20000004100 */
[----:B------:R-:W-:Y:S01]  /*10200*/  FFMA.FTZ R39, R3, R6, R5 ;  /* 0x0000000603277223 */ /* 0x000fe20000010005 */
[----:B------:R-:W-:-:S02]  /*10210*/  HADD2.F32 R4, -RZ, R111.H1_H1 ;  /* 0x3000006fff047230 */ /* 0x000fc40000004100 */
[--C-:B------:R-:W-:Y:S02]  /*10220*/  HADD2.F32 R5, -RZ, R113.reuse.H1_H1 ;  /* 0x30000071ff057230 */ /* 0x100fe40000004100 */
[----:B------:R-:W-:Y:S01]  /*10230*/  HADD2.F32 R2, -RZ, R112.H1_H1 ;  /* 0x30000070ff027230 */ /* 0x000fe20000004100 */
[-C--:B------:R-:W-:Y:S01]  /*10240*/  FMUL.FTZ R3, R18, R4.reuse ;  /* 0x0000000412037220 */ /* 0x080fe20000410000 */
[----:B------:R-:W-:Y:S01]  /*10250*/  HADD2.F32 R0, -RZ, R113.H0_H0 ;  /* 0x20000071ff007230 */ /* 0x000fe20000004100 */
[C---:B------:R-:W-:Y:S01]  /*10260*/  FMUL.FTZ R29, R9.reuse, R4 ;  /* 0x00000004091d7220 */ /* 0x040fe20000410000 */
[--C-:B------:R-:W-:Y:S01]  /*10270*/  HADD2.F32 R4, -RZ, R114.reuse.H1_H1 ;  /* 0x30000072ff047230 */ /* 0x100fe20000004100 */
[----:B------:R-:W-:Y:S01]  /*10280*/  FFMA.FTZ R34, R9, R5, R3 ;  /* 0x0000000509227223 */ /* 0x000fe20000010003 */
[----:B------:R-:W-:Y:S01]  /*10290*/  HADD2.F32 R3, -RZ, R114.H0_H0 ;  /* 0x20000072ff037230 */ /* 0x000fe20000004100 */
[----:B------:R-:W-:Y:S01]  /*102a0*/  FMUL.FTZ R11, R16, R2 ;  /* 0x00000002100b7220 */ /* 0x000fe20000410000 */
[----:B------:R-:W-:Y:S01]  /*102b0*/  HADD2.F32 R22, -RZ, R24.H0_H0 ;  /* 0x20000018ff167230 */ /* 0x000fe20000004100 */
        /* <DEDUP_REMOVED lines=36> */
.L_x_832:
[----:B------:R-:W-:Y:S05]  /*10500*/  BSYNC B0 ;  /* 0x0000000000007941 */ /* 0x000fea0003800000 */
.L_x_831:
[----:B------:R-:W-:-:S13]  /*10510*/  ISETP.GE.AND P0, PT, R138, c[0x0][0x27c], PT ;  /* 0x00009f008a007a0c */ /* 0x000fda0003f06270 */
[----:B------:R-:W-:Y:S05]  /*10520*/  @P0 BRA `(.L_x_804) ;  /* 0x0000061000000947 */ /* 0x000fea0003800000 */
[----:B--2---:R-:W2:Y:S04]  /*10530*/  LDL R2, [R1+0xc] ;  /* 0x00000c0001027983 */ /* 0x004ea80000100800 */
[----:B-1-3--:R-:W3:Y:S01]  /*10540*/  LDL R42, [R1+0x1c] ;  /* 0x00001c00012a7983 */ /* 0x00aee20000100800 */
[----:B------:R-:W-:Y:S02]  /*10550*/  MOV R0, c[0x0][0x27c] ;  /* 0x00009f0000007a02 */ /* 0x000fe40000000f00 */
[----:B------:R-:W-:Y:S02]  /*10560*/  SHF.R.U32.HI R22, RZ, 0x10, R85 ;  /* 0x00000010ff167819 */ /* 0x000fe40000011655 */
[----:B------:R-:W-:Y:S02]  /*10570*/  SHF.R.U32.HI R23, RZ, 0x10, R89 ;  /* 0x00000010ff177819 */ /* 0x000fe40000011659 */
[----:B------:R-:W-:-:S02]  /*10580*/  SHF.R.U32.HI R24, RZ, 0x10, R87 ;  /* 0x00000010ff187819 */ /* 0x000fc40000011657 */
[----:B-----5:R-:W-:Y:S01]  /*10590*/  SHF.R.U32.HI R27, RZ, 0x10, R91 ;  /* 0x00000010ff1b7819 */ /* 0x020fe2000001165b */
[----:B------:R-:W-:Y:S01]  /*105a0*/  HADD2.F32 R41, -RZ, R23.H0_H0 ;  /* 0x20000017ff297230 */ /* 0x000fe20000004100 */
[----:B------:R-:W-:Y:S02]  /*105b0*/  SHF.R.U64 R32, R84, 0x10, R85 ;  /* 0x0000001054207819 */ /* 0x000fe40000001255 */
[----:B------:R-:W-:Y:S01]  /*105c0*/  SHF.R.U64 R33, R86, 0x10, R87 ;  /* 0x0000001056217819 */ /* 0x000fe20000001257 */
[----:B------:R-:W-:Y:S01]  /*105d0*/  HADD2.F32 R40, -RZ, R27.H0_H0 ;  /* 0x2000001bff287230 */ /* 0x000fe20000004100 */
[----:B------:R-:W-:Y:S02]  /*105e0*/  SHF.R.U64 R36, R88, 0x10, R89 ;  /* 0x0000001058247819 */ /* 0x000fe40000001259 */
[----:B------:R-:W-:Y:S02]  /*105f0*/  SHF.R.U64 R38, R90, 0x10, R91 ;  /* 0x000000105a267819 */ /* 0x000fe4000000125b */
        /* <DEDUP_REMOVED lines=9> */
[----:B------:R-:W-:-:S04]  /*10690*/  IADD3 R0, R2, R0, R43 ;  /* 0x0000000002007210 */ /* 0x000fc80007ffe02b */
        /* <DEDUP_REMOVED lines=74> */
.L_x_804:
[----:B------:R-:W-:Y:S05]  /*10b40*/  BSYNC B2 ;  /* 0x0000000000027941 */ /* 0x000fea0003800000 */
.L_x_770:
[----:B------:R-:W-:Y:S01]  /*10b50*/  IMAD R0, R120, c[0x0][0x208], RZ ;  /* 0x0000820078007a24 */ /* 0x000fe200078e02ff */
[----:B------:R-:W-:-:S04]  /*10b60*/  DEPBAR.LE SB0, 0x0 ;  /* 0x000080000000791a */ /* 0x000fc80000000000 */
[C---:B------:R-:W-:Y:S01]  /*10b70*/  IMAD.WIDE.U32 R2, R199.reuse, c[0x0][0x208], RZ ;  /* 0x00008200c7027a25 */ /* 0x040fe200078e00ff */
[----:B------:R-:W-:Y:S01]  /*10b80*/  BAR.SYNC.DEFER_BLOCKING 0x0 ;  /* 0x0000000000007b1d */ /* 0x000fe20000010000 */
[----:B------:R-:W-:Y:S02]  /*10b90*/  IADD3 R187, R178, 0x20, RZ ;  /* 0x00000020b2bb7810 */ /* 0x000fe40007ffe0ff */
[----:B------:R-:W-:Y:S02]  /*10ba0*/  IMAD R0, R199, c[0x0][0x20c], R0 ;  /* 0x00008300c7007a24 */ /* 0x000fe400078e0200 */
[----:B------:R-:W-:Y:S01]  /*10bb0*/  IMAD.WIDE.U32 R218, R217, c[0x0][0x210], RZ ;  /* 0x00008400d9da7a25 */ /* 0x000fe200078e00ff */
[----:B------:R-:W-:Y:S03]  /*10bc0*/  BSSY B0, `(.L_x_833) ;  /* 0x00000d5000007945 */ /* 0x000fe60003800000 */
[----:B------:R-:W-:-:S02]  /*10bd0*/  IMAD.IADD R3, R3, 0x1, R0 ;  /* 0x0000000103037824 */ /* 0x000fc400078e0200 */
[----:B------:R-:W-:Y:S02]  /*10be0*/  IMAD R0, R121, c[0x0][0x218], RZ ;  /* 0x0000860079007a24 */ /* 0x000fe400078e02ff */
[----:B------:R-:W-:-:S04]  /*10bf0*/  IMAD.WIDE.U32 R2, R198, c[0x0][0x218], R2 ;  /* 0x00008600c6027a25 */ /* 0x000fc800078e0002 */
[----:B-1----:R-:W-:Y:S01]  /*10c00*/  IMAD R4, R198, c[0x0][0x21c], R0 ;  /* 0x00008700c6047a24 */ /* 0x002fe200078e0200 */
        /* <DEDUP_REMOVED lines=8> */
[----:B------:R-:W1:Y:S04]  /*10c90*/  SHFL.IDX PT, R0, R3, RZ, 0x181f ;  /* 0x00181fff03007589 */ /* 0x000e6800000e0000 */
[----:B------:R-:W2:Y:S04]  /*10ca0*/  SHFL.IDX PT, R2, R2, RZ, 0x181f ;  /* 0x00181fff02027589 */ /* 0x000ea800000e0000 */
[----:B-----5:R-:W3:Y:S04]  /*10cb0*/  LDSM.16.M88.4 R24, [R178+0x800] ;  /* 0x00080000b218783b */ /* 0x020ee80000000200 */
[----:B------:R-:W-:Y:S01]  /*10cc0*/  @P1 IADD3 R187, R178, -0x20, RZ ;  /* 0xffffffe0b2bb1810 */ /* 0x000fe20007ffe0ff */
[----:B------:R-:W-:Y:S03]  /*10cd0*/  LDSM.16.M88.4 R4, [R184] ;  /* 0x00000000b804783b */ /* 0x000fe60000000200 */
[C---:B------:R-:W-:Y:S01]  /*10ce0*/  IADD3 R188, R187.reuse, 0x3000, RZ ;  /* 0x00003000bbbc7810 */ /* 0x040fe20007ffe0ff */
[----:B------:R-:W-:Y:S01]  /*10cf0*/  LDSM.16.M88.4 R36, [R187] ;  /* 0x00000000bb24783b */ /* 0x000fe20000000200 */
[----:B------:R-:W-:-:S02]  /*10d00*/  IADD3 R190, R187, 0x1000, RZ ;  /* 0x00001000bbbe7810 */ /* 0x000fc40007ffe0ff */
[C---:B------:R-:W-:Y:S01]  /*10d10*/  IADD3 R189, R187.reuse, 0x1800, RZ ;  /* 0x00001800bbbd7810 */ /* 0x040fe20007ffe0ff */
[----:B------:R-:W4:Y:S01]  /*10d20*/  LDSM.16.M88.4 R44, [R187+0x800] ;  /* 0x00080000bb2c783b */ /* 0x000f220000000200 */
[----:B------:R-:W-:Y:S02]  /*10d30*/  IADD3 R192, R187, 0x2000, RZ ;  /* 0x00002000bbc07810 */ /* 0x000fe40007ffe0ff */
[-C--:B-1--4-:R-:W-:Y:S02]  /*10d40*/  LEA R12, P0, R202, R0.reuse, 0x1 ;  /* 0x00000000ca0c7211 */ /* 0x092fe400078008ff */
[----:B------:R-:W-:Y:S02]  /*10d50*/  LEA R16, P1, R200, R0, 0x1 ;  /* 0x00000000c8107211 */ /* 0x000fe400078208ff */
[----:B--2---:R-:W-:Y:S02]  /*10d60*/  LEA.HI.X R13, R202, R2, R207, 0x1, P0 ;  /* 0x00000002ca0d7211 */ /* 0x004fe400000f0ccf */
[----:B------:R-:W-:-:S02]  /*10d70*/  ISETP.GT.AND P0, PT, R119, R212, PT ;  /* 0x000000d47700720c */ /* 0x000fc40003f04270 */
[----:B------:R-:W-:Y:S02]  /*10d80*/  LEA.HI.X R17, R200, R2, R206, 0x1, P1 ;  /* 0x00000002c8117211 */ /* 0x000fe400008f0cce */
[C---:B------:R-:W-:Y:S02]  /*10d90*/  ISETP.GE.OR P1, PT, R134.reuse, c[0x0][0x1d4], !P0 ;  /* 0x0000750086007a0c */ /* 0x040fe40004726670 */
[C---:B------:R-:W-:Y:S01]  /*10da0*/  LEA R14, P3, R134.reuse, R0, 0x1 ;  /* 0x00000000860e7211 */ /* 0x040fe200078608ff */
[C---:B------:R-:W-:Y:S01]  /*10db0*/  HMMA.16816.F32 R28, R8.reuse, R20, RZ ;  /* 0x00000014081c723c */ /* 0x040fe200000018ff */
[----:B------:R-:W-:Y:S02]  /*10dc0*/  IADD3 R191, R187, 0x2800, RZ ;  /* 0x00002800bbbf7810 */ /* 0x000fe40007ffe0ff */
[----:B------:R-:W-:Y:S02]  /*10dd0*/  LEA.HI.X R15, R134, R2, R135, 0x1, P3 ;  /* 0x00000002860f7211 */ /* 0x000fe400018f0c87 */
[----:B------:R-:W-:Y:S01]  /*10de0*/  LEA R18, P3, R201, R0, 0x1 ;  /* 0x00000000c9127211 */ /* 0x000fe200078608ff */
[----:B------:R-:W-:Y:S01]  /*10df0*/  IMAD.MOV.U32 R0, RZ, RZ, 0x40 ;  /* 0x00000040ff007424 */ /* 0x000fe200078e00ff */
[----:B------:R-:W-:Y:S01]  /*10e00*/  IADD3 R193, R187, 0x3800, RZ ;  /* 0x00003800bbc17810 */ /* 0x000fe20007ffe0ff */
[----:B------:R-:W-:Y:S01]  /*10e10*/  HMMA.16816.F32 R32, R8, R22, RZ ;  /* 0x000000160820723c */ /* 0x000fe200000018ff */
[----:B------:R-:W-:Y:S01]  /*10e20*/  LEA.HI.X R19, R201, R2, R208, 0x1, P3 ;  /* 0x00000002c9137211 */ /* 0x000fe200018f0cd0 */
[----:B------:R-:W-:Y:S01]  /*10e30*/  @!PT LDS RZ, [RZ] ;  /* 0x00000000fffff984 */ /* 0x000fe20000000800 */
[----:B------:R-:W-:Y:S01]  /*10e40*/  @!PT LDS RZ, [RZ] ;  /* 0x00000000fffff984 */ /* 0x000fe20000000800 */
[----:B------:R-:W-:Y:S01]  /*10e50*/  @!PT LDS RZ, [RZ] ;  /* 0x00000000fffff984 */ /* 0x000fe20000000800 */
[----:B------:R1:W-:Y:S01]  /*10e60*/  LDGSTS.E.BYPASS.LTC128B.128 [R195+0x8080], [R14.64], !P1 ;  /* 0x080800000ec37fae */ /* 0x0003e2000c901d48 */
[----:B------:R-:W-:-:S02]  /*10e70*/  ISETP.GE.OR P1, PT, R138, c[0x0][0x1d4], !P0 ;  /* 0x000075008a007a0c */ /* 0x000fc40004726670 */
[----:B------:R-:W-:Y:S02]  /*10e80*/  SEL R0, R0, 0xffffffc0, !P2 ;  /* 0xffffffc000007807 */ /* 0x000fe40005000000 */
[----:B------:R-:W-:Y:S01]  /*10e90*/  IADD3 R194, R187, 0x800, RZ ;  /* 0x00000800bbc27810 */ /* 0x000fe20007ffe0ff */
[----:B---3--:R-:W-:Y:S02]  /*10ea0*/  HMMA.16816.F32 R20, R8, R24, RZ ;  /* 0x000000180814723c */ /* 0x008fe400000018ff */
        /* <DEDUP_REMOVED lines=9> */
[----:B------:R-:W-:Y:S01]  /*10f40*/  LDSM.16.M88.4 R48, [R177+0x800] ;  /* 0x00080000b130783b */ /* 0x000fe20000000200 */
[----:B-1----:R-:W-:Y:S03]  /*10f50*/  HMMA.16816.F32 R12, R8, R26, RZ ;  /* 0x0000001a080c723c */ /* 0x002fe600000018ff */
[----:B------:R-:W1:Y:S04]  /*10f60*/  LDSM.16.M88.4 R8, [R186] ;  /* 0x00000000ba08783b */ /* 0x000e680000000200 */
[----:B------:R-:W0:Y:S01]  /*10f70*/  LDGDEPBAR ;  /* 0x00000000000079af */ /* 0x000e220000000000 */
[C---:B------:R-:W-:Y:S08]  /*10f80*/  HMMA.16816.F32 R24, R4.reuse, R44, R20 ;  /* 0x0000002c0418723c */ /* 0x040ff00000001814 */
[C---:B--2---:R-:W-:Y:S08]  /*10f90*/  HMMA.16816.F32 R16, R4.reuse, R36, R28 ;  /* 0x000000240410723c */ /* 0x044ff0000000181c */
[C---:B------:R-:W-:Y:S01]  /*10fa0*/  HMMA.16816.F32 R28, R4.reuse, R38, R32 ;  /* 0x00000026041c723c */ /* 0x040fe20000001820 */
[----:B------:R-:W-:Y:S04]  /*10fb0*/  LDSM.16.M88.4 R32, [R176+-0x3000] ;  /* 0xffd00000b020783b */ /* 0x000fe80000000200 */
[----:B------:R-:W-:Y:S03]  /*10fc0*/  LDSM.16.M88.4 R36, [R178+0x1000] ;  /* 0x00100000b224783b */ /* 0x000fe60000000200 */
[----:B------:R-:W-:Y:S01]  /*10fd0*/  HMMA.16816.F32 R12, R4, R46, R12 ;  /* 0x0000002e040c723c */ /* 0x000fe2000000180c */
[----:B------:R-:W2:Y:S04]  /*10fe0*/  LDSM.16.M88.4 R4, [R185] ;  /* 0x00000000b904783b */ /* 0x000ea80000000200 */
[----:B------:R-:W3:Y:S03]  /*10ff0*/  LDSM.16.M88.4 R44, [R176+-0x2800] ;  /* 0xffd80000b02c783b */ /* 0x000ee60000000200 */
[C---:B-1----:R-:W-:Y:S08]  /*11000*/  HMMA.16816.F32 R20, R8.reuse, R40, R16 ;  /* 0x000000280814723c */ /* 0x042ff00000001810 */
[C---:B------:R-:W-:Y:S01]  /*11010*/  HMMA.16816.F32 R16, R8.reuse, R42, R28 ;  /* 0x0000002a0810723c */ /* 0x040fe2000000181c */
[----:B------:R-:W-:Y:S07]  /*11020*/  LDSM.16.M88.4 R40, [R189] ;  /* 0x00000000bd28783b */ /* 0x000fee0000000200 */
[C---:B------:R-:W-:Y:S08]  /*11030*/  HMMA.16816.F32 R24, R8.reuse, R48, R24 ;  /* 0x000000300818723c */ /* 0x040ff00000001818 */
[----:B------:R-:W-:Y:S01]  /*11040*/  HMMA.16816.F32 R12, R8, R50, R12 ;  /* 0x00000032080c723c */ /* 0x000fe2000000180c */
[----:B------:R-:W1:Y:S04]  /*11050*/  LDSM.16.M88.4 R8, [R183+0x4000] ;  /* 0x00400000b708783b */ /* 0x000e680000000200 */
[----:B------:R-:W4:Y:S03]  /*11060*/  LDSM.16.M88.4 R48, [R178+0x1800] ;  /* 0x00180000b230783b */ /* 0x000f260000000200 */
[C---:B--2---:R-:W-:Y:S08]  /*11070*/  HMMA.16816.F32 R20, R4.reuse, R32, R20 ;  /* 0x000000200414723c */ /* 0x044ff00000001814 */
[C---:B------:R-:W-:Y:S01]  /*11080*/  HMMA.16816.F32 R16, R4.reuse, R34, R16 ;  /* 0x000000220410723c */ /* 0x040fe20000001810 */
[----:B------:R-:W-:Y:S07]  /*11090*/  LDSM.16.M88.4 R32, [R190] ;  /* 0x00000000be20783b */ /* 0x000fee0000000200 */
[C---:B---3--:R-:W-:Y:S08]  /*110a0*/  HMMA.16816.F32 R24, R4.reuse, R44, R24 ;  /* 0x0000002c0418723c */ /* 0x048ff00000001818 */
[----:B------:R-:W-:Y:S01]  /*110b0*/  HMMA.16816.F32 R12, R4, R46, R12 ;  /* 0x0000002e040c723c */ /* 0x000fe2000000180c */
[----:B------:R-:W2:Y:S04]  /*110c0*/  LDSM.16.M88.4 R4, [R184+0x4000] ;  /* 0x00400000b804783b */ /* 0x000ea80000000200 */
[----:B------:R-:W-:Y:S03]  /*110d0*/  LDSM.16.M88.4 R44, [R178+0x2800] ;  /* 0x00280000b22c783b */ /* 0x000fe60000000200 */
[C---:B-1----:R-:W-:Y:S01]  /*110e0*/  HMMA.16816.F32 R28, R8.reuse, R36, R20 ;  /* 0x00000024081c723c */ /* 0x042fe20000001814 */
[----:B------:R-:W-:Y:S07]  /*110f0*/  LDSM.16.M88.4 R20, [R177+0x1000] ;  /* 0x00100000b114783b */ /* 0x000fee0000000200 */
[C---:B------:R-:W-:Y:S01]  /*11100*/  HMMA.16816.F32 R16, R8.reuse, R38, R16 ;  /* 0x000000260810723c */ /* 0x040fe20000001810 */
[----:B------:R-:W-:Y:S07]  /*11110*/  LDSM.16.M88.4 R36, [R177+0x1800] ;  /* 0x00180000b124783b */ /* 0x000fee0000000200 */
[C---:B----4-:R-:W-:Y:S08]  /*11120*/  HMMA.16816.F32 R24, R8.reuse, R48, R24 ;  /* 0x000000300818723c */ /* 0x050ff00000001818 */
[----:B------:R-:W-:Y:S01]  /*11130*/  HMMA.16816.F32 R12, R8, R50, R12 ;  /* 0x00000032080c723c */ /* 0x000fe2000000180c */
[----:B------:R-:W1:Y:S07]  /*11140*/  LDSM.16.M88.4 R8, [R186+0x4000] ;  /* 0x00400000ba08783b */ /* 0x000e6e0000000200 */
[C---:B--2---:R-:W-:Y:S08]  /*11150*/  HMMA.16816.F32 R28, R4.reuse, R32, R28 ;  /* 0x00000020041c723c */ /* 0x044ff0000000181c */
[C---:B------:R-:W-:Y:S01]  /*11160*/  HMMA.16816.F32 R16, R4.reuse, R34, R16 ;  /* 0x000000220410723c */ /* 0x040fe20000001810 */
[----:B------:R-:W-:Y:S07]  /*11170*/  LDSM.16.M88.4 R32, [R176+-0x2000] ;  /* 0xffe00000b020783b */ /* 0x000fee0000000200 */
[C---:B------:R-:W-:Y:S08]  /*11180*/  HMMA.16816.F32 R24, R4.reuse, R40, R24 ;  /* 0x000000280418723c */ /* 0x040ff00000001818 */
[----:B------:R-:W-:Y:S01]  /*11190*/  HMMA.16816.F32 R12, R4, R42, R12 ;  /* 0x0000002a040c723c */ /* 0x000fe2000000180c */
[----:B------:R-:W2:Y:S04]  /*111a0*/  LDSM.16.M88.4 R4, [R185+0x4000] ;  /* 0x00400000b904783b */ /* 0x000ea80000000200 */
[----:B------:R-:W3:Y:S03]  /*111b0*/  LDSM.16.M88.4 R40, [R176+-0x1800] ;  /* 0xffe80000b028783b */ /* 0x000ee60000000200 */
[C---:B-1----:R-:W-:Y:S08]  /*111c0*/  HMMA.16816.F32 R28, R8.reuse, R20, R28 ;  /* 0x00000014081c723c */ /* 0x042ff0000000181c */
[C---:B------:R-:W-:Y:S08]  /*111d0*/  HMMA.16816.F32 R20, R8.reuse, R22, R16 ;  /* 0x000000160814723c */ /* 0x040ff00000001810 */
[C---:B------:R-:W-:Y:S08]  /*111e0*/  HMMA.16816.F32 R16, R8.reuse, R36, R24 ;  /* 0x000000240810723c */ /* 0x040ff00000001818 */
[----:B------:R-:W-:Y:S01]  /*111f0*/  HMMA.16816.F32 R12, R8, R38, R12 ;  /* 0x00000026080c723c */ /* 0x000fe2000000180c */
[----:B------:R-:W-:Y:S04]  /*11200*/  LDSM.16.M88.4 R8, [R183+0x8000] ;  /* 0x00800000b708783b */ /* 0x000fe80000000200 */
[----:B------:R-:W1:Y:S03]  /*11210*/  LDSM.16.M88.4 R36, [R178+0x2000] ;  /* 0x00200000b224783b */ /* 0x000e660000000200 */
[C---:B--2---:R-:W-:Y:S01]  /*11220*/  HMMA.16816.F32 R24, R4.reuse, R32, R28 ;  /* 0x000000200418723c */ /* 0x044fe2000000181c */
[----:B------:R-:W-:Y:S07]  /*11230*/  LDSM.16.M88.4 R28, [R192] ;  /* 0x00000000c01c783b */ /* 0x000fee0000000200 */
[C---:B------:R-:W-:Y:S01]  /*11240*/  HMMA.16816.F32 R20, R4.reuse, R34, R20 ;  /* 0x000000220414723c */ /* 0x040fe20000001814 */
[----:B------:R-:W-:Y:S07]  /*11250*/  LDSM.16.M88.4 R32, [R177+0x2000] ;  /* 0x00200000b120783b */ /* 0x000fee0000000200 */
[C---:B---3--:R-:W-:Y:S08]  /*11260*/  HMMA.16816.F32 R16, R4.reuse, R40, R16 ;  /* 0x000000280410723c */ /* 0x048ff00000001810 */
[----:B------:R-:W-:Y:S01]  /*11270*/  HMMA.16816.F32 R12, R4, R42, R12 ;  /* 0x0000002a040c723c */ /* 0x000fe2000000180c */
[----:B------:R-:W2:Y:S04]  /*11280*/  LDSM.16.M88.4 R4, [R184+0x8000] ;  /* 0x00800000b804783b */ /* 0x000ea80000000200 */
[----:B------:R-:W3:Y:S03]  /*11290*/  LDSM.16.M88.4 R40, [R191] ;  /* 0x00000000bf28783b */ /* 0x000ee60000000200 */
[C---:B-1----:R-:W-:Y:S08]  /*112a0*/  HMMA.16816.F32 R24, R8.reuse, R36, R24 ;  /* 0x000000240818723c */ /* 0x042ff00000001818 */
[C---:B------:R-:W-:Y:S01]  /*112b0*/  HMMA.16816.F32 R20, R8.reuse, R38, R20 ;  /* 0x000000260814723c */ /* 0x040fe20000001814 */
[----:B------:R-:W-:Y:S07]  /*112c0*/  LDSM.16.M88.4 R36, [R176+-0x800] ;  /* 0xfff80000b024783b */ /* 0x000fee0000000200 */
[C---:B------:R-:W-:Y:S08]  /*112d0*/  HMMA.16816.F32 R16, R8.reuse, R44, R16 ;  /* 0x0000002c0810723c */ /* 0x040ff00000001810 */
[----:B------:R-:W-:Y:S01]  /*112e0*/  HMMA.16816.F32 R12, R8, R46, R12 ;  /* 0x0000002e080c723c */ /* 0x000fe2000000180c */
[----:B------:R-:W1:Y:S04]  /*112f0*/  LDSM.16.M88.4 R8, [R186+0x8000] ;  /* 0x00800000ba08783b */ /* 0x000e680000000200 */
[----:B------:R-:W4:Y:S03]  /*11300*/  LDSM.16.M88.4 R44, [R177+0x2800] ;  /* 0x00280000b12c783b */ /* 0x000f260000000200 */
[C---:B--2---:R-:W-:Y:S08]  /*11310*/  HMMA.16816.F32 R24, R4.reuse, R28, R24 ;  /* 0x0000001c0418723c */ /* 0x044ff00000001818 */
[C---:B------:R-:W-:Y:S01]  /*11320*/  HMMA.16816.F32 R20, R4.reuse, R30, R20 ;  /* 0x0000001e0414723c */ /* 0x040fe20000001814 */
[----:B------:R-:W-:Y:S07]  /*11330*/  LDSM.16.M88.4 R28, [R176+-0x1000] ;  /* 0xfff00000b01c783b */ /* 0x000fee0000000200 */
[C---:B---3--:R-:W-:Y:S08]  /*11340*/  HMMA.16816.F32 R16, R4.reuse, R40, R16 ;  /* 0x000000280410723c */ /* 0x048ff00000001810 */
[----:B------:R-:W-:Y:S01]  /*11350*/  HMMA.16816.F32 R12, R4, R42, R12 ;  /* 0x0000002a040c723c */ /* 0x000fe2000000180c */
[----:B------:R-:W2:Y:S04]  /*11360*/  LDSM.16.M88.4 R4, [R185+0x8000] ;  /* 0x00800000b904783b */ /* 0x000ea80000000200 */
[----:B------:R-:W-:Y:S03]  /*11370*/  LDSM.16.M88.4 R40, [R193] ;  /* 0x00000000c128783b */ /* 0x000fe60000000200 */
[C---:B-1----:R-:W-:Y:S08]  /*11380*/  HMMA.16816.F32 R24, R8.reuse, R32, R24 ;  /* 0x000000200818723c */ /* 0x042ff00000001818 */
[C---:B------:R-:W-:Y:S01]  /*11390*/  HMMA.16816.F32 R20, R8.reuse, R34, R20 ;  /* 0x000000220814723c */ /* 0x040fe20000001814 */
[----:B------:R-:W-:Y:S07]  /*113a0*/  LDSM.16.M88.4 R32, [R178+0x3000] ;  /* 0x00300000b220783b */ /* 0x000fee0000000200 */
[C---:B----4-:R-:W-:Y:S08]  /*113b0*/  HMMA.16816.F32 R16, R8.reuse, R44, R16 ;  /* 0x0000002c0810723c */ /* 0x050ff00000001810 */
[----:B------:R-:W-:Y:S01]  /*113c0*/  HMMA.16816.F32 R12, R8, R46, R12 ;  /* 0x0000002e080c723c */ /* 0x000fe2000000180c */
[----:B------:R-:W1:Y:S04]  /*113d0*/  LDSM.16.M88.4 R8, [R183+0xc000] ;  /* 0x00c00000b708783b */ /* 0x000e680000000200 */
[----:B------:R-:W3:Y:S03]  /*113e0*/  LDSM.16.M88.4 R44, [R178+0x3800] ;  /* 0x00380000b22c783b */ /* 0x000ee60000000200 */
[C---:B--2---:R-:W-:Y:S08]  /*113f0*/  HMMA.16816.F32 R24, R4.reuse, R28, R24 ;  /* 0x0000001c0418723c */ /* 0x044ff00000001818 */
[C---:B------:R-:W-:Y:S01]  /*11400*/  HMMA.16816.F32 R20, R4.reuse, R30, R20 ;  /* 0x0000001e0414723c */ /* 0x040fe20000001814 */
[----:B------:R-:W-:Y:S07]  /*11410*/  LDSM.16.M88.4 R28, [R188] ;  /* 0x00000000bc1c783b */ /* 0x000fee0000000200 */
[C---:B------:R-:W-:Y:S08]  /*11420*/  HMMA.16816.F32 R16, R4.reuse, R36, R16 ;  /* 0x000000240410723c */ /* 0x040ff00000001810 */
[----:B------:R-:W-:Y:S01]  /*11430*/  HMMA.16816.F32 R12, R4, R38, R12 ;  /* 0x00000026040c723c */ /* 0x000fe2000000180c */
[----:B------:R-:W2:Y:S04]  /*11440*/  LDSM.16.M88.4 R4, [R184+0xc000] ;  /* 0x00c00000b804783b */ /* 0x000ea80000000200 */
[----:B------:R-:W-:Y:S03]  /*11450*/  LDSM.16.M88.4 R36, [R177+0x3000] ;  /* 0x00300000b124783b */ /* 0x000fe60000000200 */
[C---:B-1----:R-:W-:Y:S08]  /*11460*/  HMMA.16816.F32 R24, R8.reuse, R32, R24 ;  /* 0x000000200818723c */ /* 0x042ff00000001818 */
[C---:B------:R-:W-:Y:S01]  /*11470*/  HMMA.16816.F32 R20, R8.reuse, R34, R20 ;  /* 0x000000220814723c */ /* 0x040fe20000001814 */
[----:B------:R-:W-:Y:S07]  /*11480*/  LDSM.16.M88.4 R32, [R176] ;  /* 0x00000000b020783b */ /* 0x000fee0000000200 */
[C---:B---3--:R-:W-:Y:S08]  /*11490*/  HMMA.16816.F32 R16, R8.reuse, R44, R16 ;  /* 0x0000002c0810723c */ /* 0x048ff00000001810 */
[----:B------:R-:W-:Y:S01]  /*114a0*/  HMMA.16816.F32 R12, R8, R46, R12 ;  /* 0x0000002e080c723c */ /* 0x000fe2000000180c */
[----:B------:R-:W1:Y:S04]  /*114b0*/  LDSM.16.M88.4 R8, [R186+0xc000] ;  /* 0x00c00000ba08783b */ /* 0x000e680000000200 */
[----:B------:R-:W3:Y:S03]  /*114c0*/  LDSM.16.M88.4 R44, [R177+0x3800] ;  /* 0x00380000b12c783b */ /* 0x000ee60000000200 */
[C---:B--2---:R-:W-:Y:S08]  /*114d0*/  HMMA.16816.F32 R24, R4.reuse, R28, R24 ;  /* 0x0000001c0418723c */ /* 0x044ff00000001818 */
[C---:B------:R-:W-:Y:S01]  /*114e0*/  HMMA.16816.F32 R20, R4.reuse, R30, R20 ;  /* 0x0000001e0414723c */ /* 0x040fe20000001814 */
[----:B------:R-:W-:Y:S07]  /*114f0*/  LDSM.16.M88.4 R28, [R176+0x800] ;  /* 0x00080000b01c783b */ /* 0x000fee0000000200 */
[C---:B------:R-:W-:Y:S08]  /*11500*/  HMMA.16816.F32 R16, R4.reuse, R40, R16 ;  /* 0x000000280410723c */ /* 0x040ff00000001810 */
[----:B------:R-:W-:Y:S01]  /*11510*/  HMMA.16816.F32 R12, R4, R42, R12 ;  /* 0x0000002a040c723c */ /* 0x000fe2000000180c */
[----:B------:R-:W2:Y:S01]  /*11520*/  LDSM.16.M88.4 R4, [R185+0xc000] ;  /* 0x00c00000b904783b */ /* 0x000ea20000000200 */
[----:B------:R-:W-:-:S06]  /*11530*/  DEPBAR.LE SB0, 0x0 ;  /* 0x000080000000791a */ /* 0x000fcc0000000000 */
[C---:B-1----:R-:W-:Y:S08]  /*11540*/  HMMA.16816.F32 R24, R8.reuse, R36, R24 ;  /* 0x000000240818723c */ /* 0x042ff00000001818 */
[C---:B------:R-:W-:Y:S08]  /*11550*/  HMMA.16816.F32 R20, R8.reuse, R38, R20 ;  /* 0x000000260814723c */ /* 0x040ff00000001814 */
[C---:B---3--:R-:W-:Y:S08]  /*11560*/  HMMA.16816.F32 R16, R8.reuse, R44, R16 ;  /* 0x0000002c0810723c */ /* 0x048ff00000001810 */
[----:B------:R-:W-:Y:S08]  /*11570*/  HMMA.16816.F32 R8, R8, R46, R12 ;  /* 0x0000002e0808723c */ /* 0x000ff0000000180c */
[C---:B--2---:R-:W-:Y:S08]  /*11580*/  HMMA.16816.F32 R24, R4.reuse, R32, R24 ;  /* 0x000000200418723c */ /* 0x044ff00000001818 */
[C---:B------:R-:W-:Y:S08]  /*11590*/  HMMA.16816.F32 R16, R4.reuse, R28, R16 ;  /* 0x0000001c0410723c */ /* 0x040ff00000001810 */
[C---:B------:R-:W-:Y:S08]  /*115a0*/  HMMA.16816.F32 R20, R4.reuse, R34, R20 ;  /* 0x000000220414723c */ /* 0x040ff00000001814 */
[----:B------:R-:W-:Y:S01]  /*115b0*/  HMMA.16816.F32 R28, R4, R30, R8 ;  /* 0x0000001e041c723c */ /* 0x000fe20000001808 */
[----:B------:R-:W-:Y:S06]  /*115c0*/  BAR.SYNC.DEFER_BLOCKING 0x0 ;  /* 0x0000000000007b1d */ /* 0x000fec0000010000 */
[----:B------:R-:W-:Y:S01]  /*115d0*/  @!UPT UIADD3 URZ, URZ, URZ, URZ ;  /* 0x0000003f3f3ff290 */ /* 0x000fe2000fffe03f */
[----:B------:R-:W-:Y:S11]  /*115e0*/  @!P0 BRA `(.L_x_834) ;  /* 0x0000032000008947 */ /* 0x000ff60003800000 */
[----:B------:R-:W-:Y:S01]  /*115f0*/  ISETP.NE.AND P4, PT, R123, 0x1, PT ;  /* 0x000000017b00780c */ /* 0x000fe20003f85270 */
[----:B------:R-:W-:Y:S01]  /*11600*/  IMAD.MOV.U32 R198, RZ, RZ, RZ ;  /* 0x000000ffffc67224 */ /* 0x000fe200078e00ff */
[----:B------:R-:W-:-:S04]  /*11610*/  IADD3 R2, R213, R109, R227 ;  /* 0x0000006dd5027210 */ /* 0x000fc80007ffe0e3 */
[----:B------:R-:W-:-:S05]  /*11620*/  IADD3 R2, R2, -0x20, RZ ;  /* 0xffffffe002027810 */ /* 0x000fca0007ffe0ff */
        /* <DEDUP_REMOVED lines=25> */
.L_x_983:
[----:B------:R-:W-:Y:S05]  /*117c0*/  BRA.DIV ~URZ, `(.L_x_836) ;  /* 0x0000f1f27f007947 */ /* 0x000fea000b800000 */
[----:B-1----:R1:W3:Y:S02]  /*117d0*/  SHFL.IDX PT, R0, R5, RZ, 0x181f ;  /* 0x00181fff05007589 */ /* 0x0022e400000e0000 */
.L_x_984:
[C---:B------:R-:W-:Y:S02]  /*117e0*/  ISETP.GE.AND P1, PT, R134.reuse, c[0x0][0x1d4], PT ;  /* 0x0000750086007a0c */ /* 0x040fe40003f26270 */
[----:B---3--:R-:W-:Y:S02]  /*117f0*/  LEA R2, P0, R134, R0, 0x1 ;  /* 0x0000000086027211 */ /* 0x008fe400078008ff */
[----:B------:R-:W-:Y:S02]  /*11800*/  ISETP.GE.AND P3, PT, R138, c[0x0][0x1d4], PT ;  /* 0x000075008a007a0c */ /* 0x000fe40003f66270 */
[----:B--2---:R-:W-:Y:S02]  /*11810*/  LEA.HI.X R3, R134, R4, R135, 0x1, P0 ;  /* 0x0000000486037211 */ /* 0x004fe400000f0c87 */
[----:B------:R-:W-:Y:S02]  /*11820*/  LEA R8, P0, R202, R0, 0x1 ;  /* 0x00000000ca087211 */ /* 0x000fe400078008ff */
[----:B------:R-:W-:-:S02]  /*11830*/  ISETP.GE.AND P2, PT, R201, c[0x0][0x1d4], PT ;  /* 0x00007500c9007a0c */ /* 0x000fc40003f46270 */
[----:B------:R-:W-:Y:S01]  /*11840*/  LEA.HI.X R9, R202, R4, R207, 0x1, P0 ;  /* 0x00000004ca097211 */ /* 0x000fe200000f0ccf */
[----:B------:R-:W-:Y:S01]  /*11850*/  @!PT LDS RZ, [RZ] ;  /* 0x00000000fffff984 */ /* 0x000fe20000000800 */
[----:B------:R-:W-:Y:S01]  /*11860*/  @!PT LDS RZ, [RZ] ;  /* 0x00000000fffff984 */ /* 0x000fe20000000800 */
[----:B------:R-:W-:Y:S01]  /*11870*/  @!PT LDS RZ, [RZ] ;  /* 0x00000000fffff984 */ /* 0x000fe20000000800 */
[----:B------:R2:W-:Y:S01]  /*11880*/  LDGSTS.E.BYPASS.LTC128B.128 [R195+0xc080], [R2.64], !P1 ;  /* 0x0c08000002c37fae */ /* 0x0005e2000c901d48 */
[C---:B------:R-:W-:Y:S02]  /*11890*/  LEA R6, P0, R201.reuse, R0, 0x1 ;  /* 0x00000000c9067211 */ /* 0x040fe400078008ff */
[----:B------:R-:W-:Y:S01]  /*118a0*/  ISETP.GE.AND P1, PT, R200, c[0x0][0x1d4], PT ;  /* 0x00007500c8007a0c */ /* 0x000fe20003f26270 */
[----:B------:R3:W-:Y:S01]  /*118b0*/  LDGSTS.E.BYPASS.LTC128B.128 [R195+0xd080], [R8.64], !P3 ;  /* 0x0d08000008c37fae */ /* 0x0007e2000d901d48 */
[----:B------:R-:W-:-:S05]  /*118c0*/  LEA.HI.X R7, R201, R4, R208, 0x1, P0 ;  /* 0x00000004c9077211 */ /* 0x000fca00000f0cd0 */
[----:B------:R3:W-:Y:S01]  /*118d0*/  LDGSTS.E.BYPASS.LTC128B.128 [R195+0xe080], [R6.64], !P2 ;  /* 0x0e08000006c37fae */ /* 0x0007e2000d101d48 */
[----:B--2---:R-:W-:-:S04]  /*118e0*/  LEA R2, P0, R200, R0, 0x1 ;  /* 0x00000000c8027211 */ /* 0x004fc800078008ff */
[----:B------:R-:W-:-:S05]  /*118f0*/  LEA.HI.X R3, R200, R4, R206, 0x1, P0 ;  /* 0x00000004c8037211 */ /* 0x000fca00000f0cce */
[----:B------:R3:W-:Y:S04]  /*11900*/  LDGSTS.E.BYPASS.LTC128B.128 [R195+0xf080], [R2.64], !P1 ;  /* 0x0f08000002c37fae */ /* 0x0007e8000c901d48 */
.L_x_834:
[----:B------:R-:W-:Y:S05]  /*11910*/  BSYNC B0 ;  /* 0x0000000000007941 */ /* 0x000fea0003800000 */
.L_x_833:
[----:B------:R-:W-:Y:S01]  /*11920*/  IMAD.MOV.U32 R0, RZ, RZ, c[0x0][0x2c4] ;  /* 0x0000b100ff007624 */ /* 0x000fe200078e00ff */
[----:B------:R-:W-:Y:S01]  /*11930*/  ULDC UR4, c[0x0][0x324] ;  /* 0x0000c90000047ab9 */ /* 0x000fe20000000800 */
[----:B---3--:R-:W-:Y:S01]  /*11940*/  IADD3 R2, R210, 0x1, -R109 ;  /* 0x00000001d2027810 */ /* 0x008fe20007ffe86d */
[----:B------:R-:W-:Y:S01]  /*11950*/  ULOP3.LUT UR4, URZ, UR4, URZ, 0x33, !UPT ;  /* 0x000000043f047292 */ /* 0x000fe2000f8e333f */
[----:B------:R-:W0:Y:S01]  /*11960*/  LDGDEPBAR ;  /* 0x00000000000079af */ /* 0x000e220000000000 */
[----:B------:R-:W-:Y:S01]  /*11970*/  ISETP.NE.AND P0, PT, R0, 0x1, PT ;  /* 0x000000010000780c */ /* 0x000fe20003f05270 */
[----:B------:R-:W-:Y:S02]  /*11980*/  IMAD.IADD R0, R236, 0x1, R228 ;  /* 0x00000001ec007824 */ /* 0x000fe400078e02e4 */
[----:B------:R-:W-:Y:S02]  /*11990*/  IMAD.IADD R7, R119, 0x1, -R216 ;  /* 0x0000000177077824 */ /* 0x000fe400078e0ad8 */
[----:B------:R-:W-:-:S08]  /*119a0*/  IMAD.MOV.U32 R4, RZ, RZ, R0 ;  /* 0x000000ffff047224 */ /* 0x000fd000078e0000 */
[----:B------:R-:W-:Y:S01]  /*119b0*/  @P0 IMAD.HI.U32 R3, R0, c[0x0][0x2c8], RZ ;  /* 0x0000b20000030a27 */ /* 0x000fe200078e00ff */
[----:B------:R-:W-:-:S04]  /*119c0*/  IADD3 R0, -R211, R2, -R216 ;  /* 0x00000002d3007210 */ /* 0x000fc80007ffe9d8 */
[C---:B------:R-:W-:Y:S02]  /*119d0*/  IADD3 R6, R0.reuse, UR4, RZ ;  /* 0x0000000400067c10 */ /* 0x040fe4000fffe0ff */
[----:B------:R-:W-:Y:S02]  /*119e0*/  @P0 SHF.R.U32.HI R4, RZ, c[0x0][0x2cc], R3 ;  /* 0x0000b300ff040a19 */ /* 0x000fe40000011603 */
[----:B-1----:R-:W-:Y:S01]  /*119f0*/  IADD3 R5, R0, c[0x0][0x328], RZ ;  /* 0x0000ca0000057a10 */ /* 0x002fe20007ffe0ff */
[----:B------:R-:W-:Y:S05]  /*11a00*/  BRA.DIV ~URZ, `(.L_x_837) ;  /* 0x0000f0127f007947 */ /* 0x000fea000b800000 */
[----:B------:R1:W2:Y:S02]  /*11a10*/  SHFL.IDX PT, R3, R4, RZ, 0x1c1f ;  /* 0x001c1fff04037589 */ /* 0x0002a400000e0000 */
.L_x_985:
[----:B------:R-:W-:Y:S01]  /*11a20*/  IMAD.MOV.U32 R0, RZ, RZ, c[0x0][0x32c] ;  /* 0x0000cb00ff007624 */ /* 0x000fe200078e00ff */
[----:B--2---:R-:W-:-:S04]  /*11a30*/  IADD3 R2, R5, R3, RZ ;  /* 0x0000000305027210 */ /* 0x004fc80007ffe0ff */
[----:B------:R-:W-:Y:S01]  /*11a40*/  ISETP.GE.AND P0, PT, R0, 0x1, PT ;  /* 0x000000010000780c */ /* 0x000fe20003f06270 */
[----:B------:R-:W-:Y:S01]  /*11a50*/  IMAD.IADD R0, R6, 0x1, R3 ;  /* 0x0000000106007824 */ /* 0x000fe200078e0203 */
[----:B------:R-:W-:-:S11]  /*11a60*/  IMNMX R2, R7, R2, PT ;  /* 0x0000000207027217 */ /* 0x000fd60003800200 */
[----:B------:R-:W-:Y:S05]  /*11a70*/  @!P0 BRA `(.L_x_838) ;  /* 0x0000015000008947 */ /* 0x000fea0003800000 */
[----:B------:R-:W-:Y:S01]  /*11a80*/  IADD3 R3, -R211, R210, R3 ;  /* 0x000000d2d3037210 */ /* 0x000fe20007ffe103 */
[----:B------:R-:W-:Y:S03]  /*11a90*/  BSSY B0, `(.L_x_839) ;  /* 0x000000e000007945 */ /* 0x000fe60003800000 */
        /* <DEDUP_REMOVED lines=9> */
.L_x_840:
[----:B------:R-:W-:-:S04]  /*11b30*/  MOV R8, c[0x0][0x32c] ;  /* 0x0000cb0000087a02 */ /* 0x000fc80000000f00 */
[----:B------:R-:W-:-:S13]  /*11b40*/  ISETP.NE.AND P0, PT, R8, 0x1, PT ;  /* 0x000000010800780c */ /* 0x000fda0003f05270 */
[----:B------:R-:W-:-:S05]  /*11b50*/  @P0 IMAD.HI.U32 R8, R3, c[0x0][0x330], RZ ;  /* 0x0000cc0003080a27 */ /* 0x000fca00078e00ff */
[----:B------:R-:W-:Y:S02]  /*11b60*/  @P0 SHF.R.U32.HI R3, RZ, c[0x0][0x334], R8 ;  /* 0x0000cd00ff030a19 */ /* 0x000fe40000011608 */
.L_x_841:
[----:B------:R-:W-:Y:S05]  /*11b70*/  BSYNC B0 ;  /* 0x0000000000007941 */ /* 0x000fea0003800000 */
.L_x_839:
[----:B------:R-:W-:-:S04]  /*11b80*/  IMAD R3, R3, c[0x0][0x32c], -R109 ;  /* 0x0000cb0003037a24 */ /* 0x000fc800078e0a6d */
[----:B------:R-:W-:-:S05]  /*11b90*/  IMAD.IADD R3, R3, 0x1, -R216 ;  /* 0x0000000103037824 */ /* 0x000fca00078e0ad8 */
[----:B------:R-:W-:Y:S02]  /*11ba0*/  IADD3 R8, R3, c[0x0][0x32c], RZ ;  /* 0x0000cb0003087a10 */ /* 0x000fe40007ffe0ff */
[----:B------:R-:W-:Y:S02]  /*11bb0*/  IMNMX R0, R0, R3, !PT ;  /* 0x0000000300007217 */ /* 0x000fe40007800200 */
[----:B------:R-:W-:Y:S02]  /*11bc0*/  IMNMX R2, R2, R8, PT ;  /* 0x0000000802027217 */ /* 0x000fe40003800200 */
.L_x_838:
[----:B------:R-:W-:-:S04]  /*11bd0*/  ISETP.GT.AND P1, PT, R196, RZ, PT ;  /* 0x000000ffc400720c */ /* 0x000fc80003f24270 */
[C---:B------:R-:W-:Y:S02]  /*11be0*/  ISETP.GT.AND P2, PT, R0.reuse, RZ, P1 ;  /* 0x000000ff0000720c */ /* 0x040fe40000f44270 */
[----:B------:R-:W-:Y:S02]  /*11bf0*/  ISETP.GT.AND P0, PT, R0, 0x1, P1 ;  /* 0x000000010000780c */ /* 0x000fe40000f04270 */
[C---:B------:R-:W-:Y:S02]  /*11c00*/  ISETP.LT.OR P2, PT, R2.reuse, 0x1, P2 ;  /* 0x000000010200780c */ /* 0x040fe40001741670 */
[----:B------:R-:W-:Y:S02]  /*11c10*/  ISETP.LT.OR P0, PT, R2, 0x2, P0 ;  /* 0x000000020200780c */ /* 0x000fe40000701670 */
[----:B------:R-:W-:Y:S02]  /*11c20*/  FSEL R10, R24, -INF , !P2 ;  /* 0xff800000180a7808 */ /* 0x000fe40005000000 */
[----:B------:R-:W-:-:S02]  /*11c30*/  ISETP.GT.AND P2, PT, R0, 0x8, P1 ;  /* 0x000000080000780c */ /* 0x000fc40000f44270 */
[----:B------:R-:W-:Y:S02]  /*11c40*/  FSEL R11, R25, -INF , !P0 ;  /* 0xff800000190b7808 */ /* 0x000fe40004000000 */
        /* <DEDUP_REMOVED lines=16> */
[----:B------:R-:W-:Y:S01]  /*11d50*/  FSEL R28, R29, -INF , !P0 ;  /* 0xff8000001d1c7808 */ /* 0x000fe20004000000 */
[----:B------:R-:W-:Y:S06]  /*11d60*/  BRA.DIV ~URZ, `(.L_x_842) ;  /* 0x0000ed227f007947 */ /* 0x000fec000b800000 */
[----:B------:R2:W3:Y:S02]  /*11d70*/  SHFL.IDX PT, R3, R4, 0x1, 0x1c1f ;  /* 0x003c1f0004037f89 */ /* 0x0004e400000e0000 */
.L_x_986:
[----:B------:R-:W-:Y:S01]  /*11d80*/  IMAD.MOV.U32 R0, RZ, RZ, c[0x0][0x32c] ;  /* 0x0000cb00ff007624 */ /* 0x000fe200078e00ff */
[----:B---3--:R-:W-:-:S04]  /*11d90*/  IADD3 R2, R5, R3, RZ ;  /* 0x0000000305027210 */ /* 0x008fc80007ffe0ff */
        /* <DEDUP_REMOVED lines=8> */
[----:B-12---:R-:W-:Y:S01]  /*11e20*/  IMAD.MOV.U32 R4, RZ, RZ, c[0x0][0x32c] ;  /* 0x0000cb00ff047624 */ /* 0x006fe200078e00ff */
[----:B------:R-:W-:-:S04]  /*11e30*/  LOP3.LUT R3, RZ, R3, RZ, 0x33, !PT ;  /* 0x00000003ff037212 */ /* 0x000fc800078e33ff */
[----:B------:R-:W-:-:S13]  /*11e40*/  ISETP.NE.AND P0, PT, R4, 0x1, PT ;  /* 0x000000010400780c */ /* 0x000fda0003f05270 */
[----:B------:R-:W-:-:S05]  /*11e50*/  @P0 IMAD.HI.U32 R4, R3, c[0x0][0x330], RZ ;  /* 0x0000cc0003040a27 */ /* 0x000fca00078e00ff */
[----:B------:R-:W-:-:S04]  /*11e60*/  @P0 SHF.R.U32.HI R3, RZ, c[0x0][0x334], R4 ;  /* 0x0000cd00ff030a19 */ /* 0x000fc80000011604 */
[----:B------:R-:W-:Y:S01]  /*11e70*/  LOP3.LUT R3, RZ, R3, RZ, 0x33, !PT ;  /* 0x00000003ff037212 */ /* 0x000fe200078e33ff */
[----:B------:R-:W-:Y:S05]  /*11e80*/  BRA `(.L_x_846) ;  /* 0x0000004000007947 */ /* 0x000fea0003800000 */
.L_x_845:
[----:B-12---:R-:W-:-:S04]  /*11e90*/  MOV R4, c[0x0][0x32c] ;  /* 0x0000cb0000047a02 */ /* 0x006fc80000000f00 */
[----:B------:R-:W-:-:S13]  /*11ea0*/  ISETP.NE.AND P0, PT, R4, 0x1, PT ;  /* 0x000000010400780c */ /* 0x000fda0003f05270 */
[----:B------:R-:W-:-:S05]  /*11eb0*/  @P0 IMAD.HI.U32 R4, R3, c[0x0][0x330], RZ ;  /* 0x0000cc0003040a27 */ /* 0x000fca00078e00ff */
[----:B------:R-:W-:Y:S02]  /*11ec0*/  @P0 SHF.R.U32.HI R3, RZ, c[0x0][0x334], R4 ;  /* 0x0000cd00ff030a19 */ /* 0x000fe40000011604 */
.L_x_846:
[----:B------:R-:W-:Y:S05]  /*11ed0*/  BSYNC B0 ;  /* 0x0000000000007941 */ /* 0x000fea0003800000 */
.L_x_844:
[----:B------:R-:W-:-:S04]  /*11ee0*/  IMAD R3, R3, c[0x0][0x32c], -R109 ;  /* 0x0000cb0003037a24 */ /* 0x000fc800078e0a6d */
[----:B------:R-:W-:-:S05]  /*11ef0*/  IMAD.IADD R3, R3, 0x1, -R216 ;  /* 0x0000000103037824 */ /* 0x000fca00078e0ad8 */
[----:B------:R-:W-:Y:S02]  /*11f00*/  IADD3 R4, R3, c[0x0][0x32c], RZ ;  /* 0x0000cb0003047a10 */ /* 0x000fe40007ffe0ff */
[----:B------:R-:W-:Y:S02]  /*11f10*/  IMNMX R0, R0, R3, !PT ;  /* 0x0000000300007217 */ /* 0x000fe40007800200 */
[----:B------:R-:W-:Y:S02]  /*11f20*/  IMNMX R2, R2, R4, PT ;  /* 0x0000000402027217 */ /* 0x000fe40003800200 */
.L_x_843:
[C---:B------:R-:W-:Y:S02]  /*11f30*/  ISETP.GT.AND P0, PT, R0.reuse, 0x1, P1 ;  /* 0x000000010000780c */ /* 0x040fe40000f04270 */
[----:B------:R-:W-:Y:S02]  /*11f40*/  ISETP.GT.AND P2, PT, R0, 0x8, P1 ;  /* 0x000000080000780c */ /* 0x000fe40000f44270 */
[C---:B------:R-:W-:Y:S02]  /*11f50*/  ISETP.LT.OR P0, PT, R2.reuse, 0x2, P0 ;  /* 0x000000020200780c */ /* 0x040fe40000701670 */
[----:B------:R-:W-:-:S02]  /*11f60*/  ISETP.LT.OR P2, PT, R2, 0x9, P2 ;  /* 0x000000090200780c */ /* 0x000fc40001741670 */
[----:B------:R-:W-:Y:S02]  /*11f70*/  FSEL R7, R27, -INF , !P0 ;  /* 0xff8000001b077808 */ /* 0x000fe40004000000 */
[----:B------:R-:W-:Y:S02]  /*11f80*/  ISETP.GT.AND P0, PT, R0, 0x9, P1 ;  /* 0x000000090000780c */ /* 0x000fe40000f04270 */
[----:B------:R-:W-:Y:S02]  /*11f90*/  FSEL R8, R22, -INF , !P2 ;  /* 0xff80000016087808 */ /* 0x000fe40005000000 */
[----:B------:R-:W-:Y:S02]  /*11fa0*/  ISETP.GT.AND P2, PT, R0, RZ, P1 ;  /* 0x000000ff0000720c */ /* 0x000fe40000f44270 */
[C---:B------:R-:W-:Y:S02]  /*11fb0*/  ISETP.LT.OR P0, PT, R2.reuse, 0xa, P0 ;  /* 0x0000000a0200780c */ /* 0x040fe40000701670 */
[----:B------:R-:W-:-:S02]  /*11fc0*/  ISETP.LT.OR P2, PT, R2, 0x1, P2 ;  /* 0x000000010200780c */ /* 0x000fc40001741670 */
[----:B------:R-:W-:Y:S02]  /*11fd0*/  FSEL R9, R23, -INF , !P0 ;  /* 0xff80000017097808 */ /* 0x000fe40004000000 */
[----:B------:R-:W-:Y:S02]  /*11fe0*/  ISETP.GT.AND P0, PT, R0, 0x10, P1 ;  /* 0x000000100000780c */ /* 0x000fe40000f04270 */
[----:B------:R-:W-:Y:S02]  /*11ff0*/  FSEL R6, R26, -INF , !P2 ;  /* 0xff8000001a067808 */ /* 0x000fe40005000000 */
[----:B------:R-:W-:Y:S02]  /*12000*/  FMNMX.FTZ R3, R10, R11, !PT ;  /* 0x0000000b0a037209 */ /* 0x000fe40007810000 */
[----:B------:R-:W-:Y:S02]  /*12010*/  ISETP.LT.OR P2, PT, R2, 0x11, P0 ;  /* 0x000000110200780c */ /* 0x000fe40000741670 */
[----:B-12---:R-:W-:-:S02]  /*12020*/  FMNMX.FTZ R4, R6, R7, !PT ;  /* 0x0000000706047209 */ /* 0x006fc40007810000 */
[----:B------:R-:W-:Y:S02]  /*12030*/  ISETP.GT.AND P0, PT, R0, 0x11, P1 ;  /* 0x000000110000780c */ /* 0x000fe40000f04270 */
[----:B------:R-:W-:Y:S02]  /*12040*/  FMNMX.FTZ R3, R12, R3, !PT ;  /* 0x000000030c037209 */ /* 0x000fe40007810000 */
[----:B------:R-:W-:Y:S02]  /*12050*/  FSEL R27, R18, -INF , !P2 ;  /* 0xff800000121b7808 */ /* 0x000fe40005000000 */
[----:B------:R-:W-:Y:S02]  /*12060*/  FMNMX.FTZ R4, R8, R4, !PT ;  /* 0x0000000408047209 */ /* 0x000fe40007810000 */
[----:B------:R-:W-:Y:S02]  /*12070*/  ISETP.LT.OR P2, PT, R2, 0x12, P0 ;  /* 0x000000120200780c */ /* 0x000fe40000741670 */
[----:B------:R-:W-:-:S02]  /*12080*/  ISETP.GT.AND P3, PT, R0, 0x18, P1 ;  /* 0x000000180000780c */ /* 0x000fc40000f64270 */
[----:B------:R-:W-:Y:S02]  /*12090*/  ISETP.GT.AND P0, PT, R0, 0x19, P1 ;  /* 0x000000190000780c */ /* 0x000fe40000f04270 */
[----:B------:R-:W-:Y:S02]  /*120a0*/  FMNMX.FTZ R0, R13, R3, !PT ;  /* 0x000000030d007209 */ /* 0x000fe40007810000 */
[----:B------:R-:W-:Y:S02]  /*120b0*/  FMNMX.FTZ R3, R9, R4, !PT ;  /* 0x0000000409037209 */ /* 0x000fe40007810000 */
[----:B------:R-:W-:Y:S02]  /*120c0*/  FSEL R24, R19, -INF , !P2 ;  /* 0xff80000013187808 */ /* 0x000fe40005000000 */
[----:B------:R-:W-:Y:S02]  /*120d0*/  ISETP.LT.OR P1, PT, R2, 0x19, P3 ;  /* 0x000000190200780c */ /* 0x000fe40001f21670 */
[----:B------:R-:W-:-:S02]  /*120e0*/  FMNMX.FTZ R0, R14, R0, !PT ;  /* 0x000000000e007209 */ /* 0x000fc40007810000 */
[----:B------:R-:W-:Y:S02]  /*120f0*/  FMNMX.FTZ R3, R27, R3, !PT ;  /* 0x000000031b037209 */ /* 0x000fe40007810000 */
[----:B------:R-:W-:Y:S02]  /*12100*/  ISETP.LT.OR P0, PT, R2, 0x1a, P0 ;  /* 0x0000001a0200780c */ /* 0x000fe40000701670 */
[----:B------:R-:W-:Y:S02]  /*12110*/  FSEL R26, R30, -INF , !P1 ;  /* 0xff8000001e1a7808 */ /* 0x000fe40004800000 */
[----:B------:R-:W-:Y:S02]  /*12120*/  FMNMX.FTZ R0, R17, R0, !PT ;  /* 0x0000000011007209 */ /* 0x000fe40007810000 */
[----:B------:R-:W-:Y:S02]  /*12130*/  FMNMX.FTZ R2, R24, R3, !PT ;  /* 0x0000000318027209 */ /* 0x000fe40007810000 */
[----:B------:R-:W-:-:S02]  /*12140*/  FSEL R25, R31, -INF , !P0 ;  /* 0xff8000001f197808 */ /* 0x000fc40004000000 */
[----:B------:R-:W-:Y:S02]  /*12150*/  FMNMX.FTZ R0, R16, R0, !PT ;  /* 0x0000000010007209 */ /* 0x000fe40007810000 */
[----:B------:R-:W-:Y:S02]  /*12160*/  FMNMX.FTZ R2, R26, R2, !PT ;  /* 0x000000021a027209 */ /* 0x000fe40007810000 */
[----:B------:R-:W-:Y:S02]  /*12170*/  FMNMX.FTZ R4, R28, R0, !PT ;  /* 0x000000001c047209 */ /* 0x000fe40007810000 */
[----:B------:R-:W-:Y:S01]  /*12180*/  FMNMX.FTZ R5, R25, R2, !PT ;  /* 0x0000000219057209 */ /* 0x000fe20007810000 */
[----:B------:R-:W-:Y:S05]  /*12190*/  BRA.DIV ~URZ, `(.L_x_847) ;  /* 0x0000e9627f007947 */ /* 0x000fea000b800000 */
[----:B------:R1:W2:Y:S02]  /*121a0*/  SHFL.BFLY PT, R0, R4, 0x2, 0x1f ;  /* 0x0c401f0004007f89 */ /* 0x0002a400000e0000 */
.L_x_987:
[----:B-12---:R-:W-:Y:S01]  /*121b0*/  FMNMX.FTZ R4, R4, R0, !PT ;  /* 0x0000000004047209 */ /* 0x006fe20007810000 */
[----:B------:R-:W-:Y:S05]  /*121c0*/  BRA.DIV ~URZ, `(.L_x_848) ;  /* 0x0000e9827f007947 */ /* 0x000fea000b800000 */
[----:B------:R-:W1:Y:S04]  /*121d0*/  SHFL.BFLY PT, R0, R5, 0x2, 0x1f ;  /* 0x0c401f0005007f89 */ /* 0x000e6800000e0000 */
[----:B------:R-:W2:Y:S01]  /*121e0*/  SHFL.BFLY PT, R2, R4, 0x1, 0x1f ;  /* 0x0c201f0004027f89 */ /* 0x000ea200000e0000 */
[----:B-1----:R-:W-:-:S02]  /*121f0*/  FMNMX.FTZ R5, R5, R0, !PT ;  /* 0x0000000005057209 */ /* 0x002fc40007810000 */
[----:B--2---:R-:W-:-:S03]  /*12200*/  FMNMX.FTZ R133, R4, R2, !PT ;  /* 0x0000000204857209 */ /* 0x004fc60007810000 */
[----:B------:R1:W2:Y:S04]  /*12210*/  SHFL.BFLY PT, R3, R5, 0x1, 0x1f ;  /* 0x0c201f0005037f89 */ /* 0x0002a800000e0000 */
.L_x_988:
[C---:B------:R-:W-:Y:S01]  /*12220*/  FMUL.FTZ R2, R133.reuse, c[0x0][0x2d0] ;  /* 0x0000b40085027a20 */ /* 0x040fe20000410000 */
[----:B------:R-:W-:Y:S01]  /*12230*/  FSETP.NEU.FTZ.AND P0, PT, R133, -INF , PT ;  /* 0xff8000008500780b */ /* 0x000fe20003f1d000 */
[----:B------:R-:W-:Y:S01]  /*12240*/  WARPSYNC 0xffffffff ;  /* 0xffffffff00007948 */ /* 0x000fe20003800000 */
[----:B--2---:R-:W-:Y:S01]  /*12250*/  FMNMX.FTZ R4, R3, R5, !PT ;  /* 0x0000000503047209 */ /* 0x004fe20007810000 */
[----:B------:R-:W-:Y:S01]  /*12260*/  LDSM.16.MT88.4 R20, [R180] ;  /* 0x00000000b414783b */ /* 0x000fe20000004200 */
[----:B------:R-:W-:Y:S02]  /*12270*/  FSEL R2, R2, RZ, P0 ;  /* 0x000000ff02027208 */ /* 0x000fe40000000000 */
[----:B------:R-:W-:Y:S01]  /*12280*/  FSETP.NEU.FTZ.AND P0, PT, R4, -INF , PT ;  /* 0xff8000000400780b */ /* 0x000fe20003f1d000 */
[----:B------:R-:W-:Y:S01]  /*12290*/  LDSM.16.MT88.4 R148, [R179+0x800] ;  /* 0x00080000b394783b */ /* 0x000fe20000004200 */
[----:B------:R-:W-:Y:S01]  /*122a0*/  MOV R132, c[0x0][0x2c4] ;  /* 0x0000b10000847a02 */ /* 0x000fe20000000f00 */
[--C-:B------:R-:W-:Y:S01]  /*122b0*/  FFMA.FTZ R0, R10, c[0x0][0x2d0], -R2.reuse ;  /* 0x0000b4000a007a23 */ /* 0x100fe20000010802 */
[----:B------:R-:W-:Y:S01]  /*122c0*/  IADD3 R196, R196, -0x2, RZ ;  /* 0xfffffffec4c47810 */ /* 0x000fe20007ffe0ff */
[----:B------:R-:W-:Y:S01]  /*122d0*/  FFMA.FTZ R3, R13, c[0x0][0x2d0], -R2 ;  /* 0x0000b4000d037a23 */ /* 0x000fe20000010802 */
[----:B------:R-:W-:Y:S01]  /*122e0*/  LDSM.16.MT88.4 R32, [R182+0x800] ;  /* 0x00080000b620783b */ /* 0x000fe20000004200 */
[----:B------:R2:W-:Y:S01]  /*122f0*/  MUFU.EX2 R110, R0 ;  /* 0x00000000006e7308 */ /* 0x0005e20000000800 */
[----:B------:R-:W-:-:S02]  /*12300*/  ISETP.NE.AND P1, PT, R132, 0x1, PT ;  /* 0x000000018400780c */ /* 0x000fc40003f25270 */
[----:B------:R-:W-:Y:S01]  /*12310*/  LDSM.16.MT88.4 R36, [R181] ;  /* 0x00000000b524783b */ /* 0x000fe20000004200 */
[----:B------:R-:W-:-:S03]  /*12320*/  MOV R132, c[0x0][0x32c] ;  /* 0x0000cb0000847a02 */ /* 0x000fc60000000f00 */
[----:B------:R-:W-:Y:S01]  /*12330*/  LDSM.16.MT88.4 R40, [R179+0x1000] ;  /* 0x00100000b328783b */ /* 0x000fe20000004200 */
[----:B------:R3:W-:Y:S03]  /*12340*/  MUFU.EX2 R119, R3 ;  /* 0x0000000300777308 */ /* 0x0007e60000000800 */
[----:B------:R-:W-:Y:S04]  /*12350*/  LDSM.16.MT88.4 R52, [R181+0x800] ;  /* 0x00080000b534783b */ /* 0x000fe80000004200 */
[----:B------:R-:W-:Y:S01]  /*12360*/  LDSM.16.MT88.4 R56, [R182+0x1000] ;  /* 0x00100000b638783b */ /* 0x000fe20000004200 */
[----:B--2---:R-:W-:-:S03]  /*12370*/  FFMA.FTZ R0, R11, c[0x0][0x2d0], -R2 ;  /* 0x0000b4000b007a23 */ /* 0x004fc60000010802 */
[----:B------:R-:W-:Y:S01]  /*12380*/  LDSM.16.MT88.4 R68, [R182+0x1800] ;  /* 0x00180000b644783b */ /* 0x000fe20000004200 */
[----:B------:R2:W-:Y:S03]  /*12390*/  MUFU.EX2 R108, R0 ;  /* 0x00000000006c7308 */ /* 0x0005e60000000800 */
[----:B------:R-:W-:Y:S01]  /*123a0*/  LDSM.16.MT88.4 R72, [R179+0x2000] ;  /* 0x00200000b348783b */ /* 0x000fe20000004200 */
[----:B---3--:R-:W-:-:S03]  /*123b0*/  FFMA.FTZ R3, R14, c[0x0][0x2d0], -R2 ;  /* 0x0000b4000e037a23 */ /* 0x008fc60000010802 */
[----:B------:R-:W-:Y:S01]  /*123c0*/  LDSM.16.MT88.4 R60, [R180+0x1000] ;  /* 0x00100000b43c783b */ /* 0x000fe20000004200 */
[----:B------:R-:W-:Y:S03]  /*123d0*/  MUFU.EX2 R118, R3 ;  /* 0x0000000300767308 */ /* 0x000fe60000000800 */
[----:B------:R-:W-:Y:S04]  /*123e0*/  LDSM.16.MT88.4 R64, [R181+0x1000] ;  /* 0x00100000b540783b */ /* 0x000fe80000004200 */
[----:B------:R-:W-:Y:S01]  /*123f0*/  LDSM.16.MT88.4 R80, [R181+0x1800] ;  /* 0x00180000b550783b */ /* 0x000fe20000004200 */
[----:B--2---:R-:W-:-:S03]  /*12400*/  FFMA.FTZ R0, R12, c[0x0][0x2d0], -R2 ;  /* 0x0000b4000c007a23 */ /* 0x004fc60000010802 */
[----:B------:R-:W2:Y:S01]  /*12410*/  LDSM.16.MT88.4 R12, [R179] ;  /* 0x00000000b30c783b */ /* 0x000ea20000004200 */
[----:B------:R3:W4:Y:S03]  /*12420*/  MUFU.EX2 R109, R0 ;  /* 0x00000000006d7308 */ /* 0x0007260000000800 */
[----:B------:R-:W5:Y:S04]  /*12430*/  LDSM.16.MT88.4 R84, [R180+0x2000] ;  /* 0x00200000b454783b */ /* 0x000f680000004200 */
[----:B------:R-:W-:Y:S04]  /*12440*/  LDSM.16.MT88.4 R92, [R180+0x2800] ;  /* 0x00280000b45c783b */ /* 0x000fe80000004200 */
[----:B------:R-:W-:Y:S04]  /*12450*/  LDSM.16.MT88.4 R96, [R181+0x2800] ;  /* 0x00280000b560783b */ /* 0x000fe80000004200 */
[----:B------:R-:W-:Y:S01]  /*12460*/  LDSM.16.MT88.4 R112, [R180+0x3000] ;  /* 0x00300000b470783b */ /* 0x000fe20000004200 */
[----:B---3--:R-:W-:Y:S01]  /*12470*/  FMUL.FTZ R0, R4, c[0x0][0x2d0] ;  /* 0x0000b40004007a20 */ /* 0x008fe20000410000 */
[----:B----4-:R-:W-:-:S02]  /*12480*/  F2FP.PACK_AB R10, R119, R109 ;  /* 0x0000006d770a723e */ /* 0x010fc400000000ff */
[----:B------:R-:W-:Y:S02]  /*12490*/  LDSM.16.MT88.4 R120, [R182+0x3000] ;  /* 0x00300000b678783b */ /* 0x000fe40000004200 */
[----:B------:R-:W-:Y:S02]  /*124a0*/  FSEL R0, R0, RZ, P0 ;  /* 0x000000ff00007208 */ /* 0x000fe40000000000 */
[----:B------:R-:W-:Y:S03]  /*124b0*/  LDSM.16.MT88.4 R48, [R180+0x1800] ;  /* 0x00180000b430783b */ /* 0x000fe60000004200 */
[--C-:B------:R-:W-:Y:S01]  /*124c0*/  FFMA.FTZ R3, R6, c[0x0][0x2d0], -R0.reuse ;  /* 0x0000b40006037a23 */ /* 0x100fe20000010800 */
[----:B------:R-:W-:Y:S03]  /*124d0*/  LDSM.16.MT88.4 R88, [R182+0x2000] ;  /* 0x00200000b658783b */ /* 0x000fe60000004200 */
[----:B------:R3:W-:Y:S01]  /*124e0*/  MUFU.EX2 R6, R3 ;  /* 0x0000000300067308 */ /* 0x0007e20000000800 */
[----:B------:R-:W4:Y:S01]  /*124f0*/  LDSM.16.MT88.4 R104, [R179+0x3000] ;  /* 0x00300000b368783b */ /* 0x000f220000004200 */
[----:B---3--:R-:W-:-:S06]  /*12500*/  FFMA.FTZ R3, R7, c[0x0][0x2d0], -R0 ;  /* 0x0000b40007037a23 */ /* 0x008fcc0000010800 */
[----:B-1----:R1:W3:Y:S02]  /*12510*/  MUFU.EX2 R5, R3 ;  /* 0x0000000300057308 */ /* 0x0022e40000000800 */
[----:B-1----:R-:W-:Y:S01]  /*12520*/  FFMA.FTZ R3, R8, c[0x0][0x2d0], -R0 ;  /* 0x0000b40008037a23 */ /* 0x002fe20000010800 */
[----:B------:R-:W-:-:S05]  /*12530*/  F2FP.PACK_AB R8, R108, R110 ;  /* 0x0000006e6c08723e */ /* 0x000fca00000000ff */
[----:B------:R1:W-:Y:S02]  /*12540*/  MUFU.EX2 R116, R3 ;  /* 0x0000000300747308 */ /* 0x0003e40000000800 */
[----:B-1----:R-:W-:Y:S01]  /*12550*/  FFMA.FTZ R3, R9, c[0x0][0x2d0], -R0 ;  /* 0x0000b40009037a23 */ /* 0x002fe20000010800 */
[----:B---3--:R-:W-:-:S05]  /*12560*/  F2FP.PACK_AB R9, R5, R6 ;  /* 0x000000060509723e */ /* 0x008fca00000000ff */
[----:B------:R1:W3:Y:S02]  /*12570*/  MUFU.EX2 R7, R3 ;  /* 0x0000000300077308 */ /* 0x0002e40000000800 */
[----:B-1----:R-:W-:Y:S01]  /*12580*/  FFMA.FTZ R3, R17, c[0x0][0x2d0], -R2 ;  /* 0x0000b40011037a23 */ /* 0x002fe20000010802 */
[----:B---3--:R-:W-:-:S05]  /*12590*/  F2FP.PACK_AB R11, R7, R116 ;  /* 0x00000074070b723e */ /* 0x008fca00000000ff */
[----:B------:R1:W3:Y:S02]  /*125a0*/  MUFU.EX2 R124, R3 ;  /* 0x00000003007c7308 */ /* 0x0002e40000000800 */
[C---:B--2---:R-:W-:Y:S08]  /*125b0*/  HMMA.16816.F32 R152, R8.reuse, R12, RZ ;  /* 0x0000000c0898723c */ /* 0x044ff000000018ff */
[C---:B------:R-:W-:Y:S01]  /*125c0*/  HMMA.16816.F32 R12, R8.reuse, R14, RZ ;  /* 0x0000000e080c723c */ /* 0x040fe200000018ff */
[--C-:B-1----:R-:W-:Y:S01]  /*125d0*/  FFMA.FTZ R3, R16, c[0x0][0x2d0], -R2.reuse ;  /* 0x0000b40010037a23 */ /* 0x102fe20000010802 */
[----:B---3--:R-:W-:Y:S01]  /*125e0*/  F2FP.PACK_AB R128, R124, R118 ;  /* 0x000000767c80723e */ /* 0x008fe200000000ff */
[----:B------:R-:W1:Y:S01]  /*125f0*/  LDSM.16.MT88.4 R16, [R182] ;  /* 0x00000000b610783b */ /* 0x000e620000004200 */
[----:B------:R-:W-:Y:S01]  /*12600*/  FFMA.FTZ R2, R28, c[0x0][0x2d0], -R2 ;  /* 0x0000b4001c027a23 */ /* 0x000fe20000010802 */
[----:B------:R-:W-:Y:S03]  /*12610*/  MUFU.EX2 R125, R3 ;  /* 0x00000003007d7308 */ /* 0x000fe60000000800 */
[C---:B------:R-:W-:Y:S01]  /*12620*/  HMMA.16816.F32 R144, R8.reuse, R20, RZ ;  /* 0x000000140890723c */ /* 0x040fe200000018ff */
[----:B------:R-:W2:Y:S04]  /*12630*/  LDSM.16.MT88.4 R28, [R180+0x800] ;  /* 0x00080000b41c783b */ /* 0x000ea80000004200 */
[----:B------:R3:W3:Y:S03]  /*12640*/  MUFU.EX2 R205, R2 ;  /* 0x0000000200cd7308 */ /* 0x0006e60000000800 */
[C---:B------:R-:W-:Y:S08]  /*12650*/  HMMA.16816.F32 R140, R8.reuse, R22, RZ ;  /* 0x00000016088c723c */ /* 0x040ff000000018ff */
[----:B------:R-:W-:Y:S01]  /*12660*/  HMMA.16816.F32 R44, R8, R60, RZ ;  /* 0x0000003c082c723c */ /* 0x000fe200000018ff */
[----:B---3--:R-:W-:Y:S01]  /*12670*/  FFMA.FTZ R2, R27, c[0x0][0x2d0], -R0 ;  /* 0x0000b4001b027a23 */ /* 0x008fe20000010800 */
[----:B------:R-:W-:-:S06]  /*12680*/  F2FP.PACK_AB R130, R205, R125 ;  /* 0x0000007dcd82723e */ /* 0x000fcc00000000ff */
[C---:B-----5:R-:W-:Y:S01]  /*12690*/  HMMA.16816.F32 R76, R8.reuse, R84, RZ ;  /* 0x00000054084c723c */ /* 0x060fe200000018ff */
[----:B------:R3:W-:Y:S07]  /*126a0*/  MUFU.EX2 R3, R2 ;  /* 0x0000000200037308 */ /* 0x0007ee0000000800 */
[C---:B----4-:R-:W-:Y:S08]  /*126b0*/  HMMA.16816.F32 R100, R8.reuse, R104, RZ ;  /* 0x000000680864723c */ /* 0x050ff000000018ff */
[----:B-1----:R-:W-:Y:S01]  /*126c0*/  HMMA.16816.F32 R20, R8, R16, RZ ;  /* 0x000000100814723c */ /* 0x002fe200000018ff */
[----:B---3--:R-:W-:-:S04]  /*126d0*/  FFMA.FTZ R2, R24, c[0x0][0x2d0], -R0 ;  /* 0x0000b40018027a23 */ /* 0x008fc80000010800 */
[----:B------:R1:W3:Y:S03]  /*126e0*/  MUFU.EX2 R117, R2 ;  /* 0x0000000200757308 */ /* 0x0002e60000000800 */
[C---:B------:R-:W-:Y:S08]  /*126f0*/  HMMA.16816.F32 R16, R8.reuse, R18, RZ ;  /* 0x000000120810723c */ /* 0x040ff000000018ff */
[----:B------:R-:W-:Y:S01]  /*12700*/  HMMA.16816.F32 R104, R8, R106, RZ ;  /* 0x0000006a0868723c */ /* 0x000fe200000018ff */
[--C-:B-1----:R-:W-:Y:S01]  /*12710*/  FFMA.FTZ R2, R26, c[0x0][0x2d0], -R0.reuse ;  /* 0x0000b4001a027a23 */ /* 0x102fe20000010800 */
[----:B---3--:R-:W-:Y:S01]  /*12720*/  F2FP.PACK_AB R129, R117, R3 ;  /* 0x000000037581723e */ /* 0x008fe200000000ff */
[----:B------:R-:W-:-:S02]  /*12730*/  FFMA.FTZ R0, R25, c[0x0][0x2d0], -R0 ;  /* 0x0000b40019007a23 */ /* 0x000fc40000010800 */
[----:B------:R1:W-:Y:S08]  /*12740*/  MUFU.EX2 R126, R2 ;  /* 0x00000002007e7308 */ /* 0x0003f00000000800 */
[----:B------:R-:W3:Y:S01]  /*12750*/  MUFU.EX2 R204, R0 ;  /* 0x0000000000cc7308 */ /* 0x000ee20000000800 */
[----:B-1----:R-:W-:-:S04]  /*12760*/  FADD.FTZ R2, R6, R5 ;  /* 0x0000000506027221 */ /* 0x002fc80000010000 */
        /* <DEDUP_REMOVED lines=11> */
[----:B------:R-:W1:Y:S02]  /*12820*/  LDSM.16.MT88.4 R12, [R179+0x1800] ;  /* 0x00180000b30c783b */ /* 0x000e640000004200 */
[----:B------:R-:W-:-:S04]  /*12830*/  FADD.FTZ R0, R124, R0 ;  /* 0x000000007c007221 */ /* 0x000fc80000010000 */
[----:B------:R-:W-:Y:S01]  /*12840*/  FADD.FTZ R0, R125, R0 ;  /* 0x000000007d007221 */ /* 0x000fe20000010000 */
[C---:B--2---:R-:W-:Y:S03]  /*12850*/  HMMA.16816.F32 R144, R128.reuse, R28, R144 ;  /* 0x0000001c8090723c */ /* 0x044fe60000001890 */
[----:B------:R-:W-:Y:S02]  /*12860*/  FADD.FTZ R205, R205, R0 ;  /* 0x00000000cdcd7221 */ /* 0x000fe40000010000 */
[----:B------:R-:W-:Y:S02]  /*12870*/  FADD.FTZ R0, R126, R2 ;  /* 0x000000027e007221 */ /* 0x000fe40000010000 */
[----:B------:R-:W-:Y:S01]  /*12880*/  @P1 IMAD.HI.U32 R2, R228, c[0x0][0x2c8], RZ ;  /* 0x0000b200e4021a27 */ /* 0x000fe200078e00ff */
[----:B------:R-:W-:Y:S03]  /*12890*/  HMMA.16816.F32 R140, R128, R30, R140 ;  /* 0x0000001e808c723c */ /* 0x000fe6000000188c */
[----:B------:R-:W-:Y:S01]  /*128a0*/  FADD.FTZ R204, R204, R0 ;  /* 0x00000000cccc7221 */ /* 0x000fe20000010000 */
[----:B------:R-:W-:-:S02]  /*128b0*/  MOV R0, R228 ;  /* 0x000000e400007202 */ /* 0x000fc40000000f00 */
[----:B------:R-:W-:Y:S02]  /*128c0*/  @P1 SHF.R.U32.HI R0, RZ, c[0x0][0x2cc], R2 ;  /* 0x0000b300ff001a19 */ /* 0x000fe40000011602 */
[----:B------:R-:W-:Y:S01]  /*128d0*/  HMMA.16816.F32 R20, R128, R32, R20 ;  /* 0x000000208014723c */ /* 0x000fe20000001814 */
[----:B------:R-:W-:Y:S02]  /*128e0*/  ISETP.GE.AND P1, PT, R132, 0x1, PT ;  /* 0x000000018400780c */ /* 0x000fe40003f26270 */
[----:B------:R-:W-:-:S04]  /*128f0*/  IADD3 R2, R170, R0, RZ ;  /* 0x00000000aa027210 */ /* 0x000fc80007ffe0ff */
[----:B------:R-:W-:Y:S01]  /*12900*/  IADD3 R0, R2, c[0x0][0x328], RZ ;  /* 0x0000ca0002007a10 */ /* 0x000fe20007ffe0ff */
[----:B------:R-:W-:Y:S08]  /*12910*/  HMMA.16816.F32 R24, R128, R34, R16 ;  /* 0x000000228018723c */ /* 0x000ff00000001810 */
[C---:B------:R-:W-:Y:S08]  /*12920*/  HMMA.16816.F32 R28, R8.reuse, R36, RZ ;  /* 0x00000024081c723c */ /* 0x040ff000000018ff */
[C---:B------:R-:W-:Y:S08]  /*12930*/  HMMA.16816.F32 R32, R8.reuse, R38, RZ ;  /* 0x000000260820723c */ /* 0x040ff000000018ff */
[C---:B------:R-:W-:Y:S08]  /*12940*/  HMMA.16816.F32 R36, R8.reuse, R40, RZ ;  /* 0x000000280824723c */ /* 0x040ff000000018ff */
[----:B------:R-:W-:Y:S08]  /*12950*/  HMMA.16816.F32 R40, R8, R42, RZ ;  /* 0x0000002a0828723c */ /* 0x000ff000000018ff */
[C---:B------:R-:W-:Y:S08]  /*12960*/  HMMA.16816.F32 R28, R128.reuse, R52, R28 ;  /* 0x00000034801c723c */ /* 0x040ff0000000181c */
[----:B------:R-:W-:Y:S08]  /*12970*/  HMMA.16816.F32 R32, R128, R54, R32 ;  /* 0x000000368020723c */ /* 0x000ff00000001820 */
[C---:B------:R-:W-:Y:S08]  /*12980*/  HMMA.16816.F32 R52, R8.reuse, R56, RZ ;  /* 0x000000380834723c */ /* 0x040ff000000018ff */
[----:B------:R-:W-:Y:S08]  /*12990*/  HMMA.16816.F32 R56, R8, R58, RZ ;  /* 0x0000003a0838723c */ /* 0x000ff000000018ff */
[C---:B-1----:R-:W-:Y:S08]  /*129a0*/  HMMA.16816.F32 R36, R128.reuse, R12, R36 ;  /* 0x0000000c8024723c */ /* 0x042ff00000001824 */
[C---:B------:R-:W-:Y:S01]  /*129b0*/  HMMA.16816.F32 R40, R128.reuse, R14, R40 ;  /* 0x0000000e8028723c */ /* 0x040fe20000001828 */
[----:B------:R-:W1:Y:S07]  /*129c0*/  LDSM.16.MT88.4 R12, [R179+0x2800] ;  /* 0x00280000b30c783b */ /* 0x000e6e0000004200 */
[C---:B------:R-:W-:Y:S08]  /*129d0*/  HMMA.16816.F32 R52, R128.reuse, R68, R52 ;  /* 0x000000448034723c */ /* 0x040ff00000001834 */
[----:B------:R-:W-:Y:S08]  /*129e0*/  HMMA.16816.F32 R56, R128, R70, R56 ;  /* 0x000000468038723c */ /* 0x000ff00000001838 */
[C---:B------:R-:W-:Y:S08]  /*129f0*/  HMMA.16816.F32 R68, R8.reuse, R72, RZ ;  /* 0x000000480844723c */ /* 0x040ff000000018ff */
[C---:B------:R-:W-:Y:S08]  /*12a00*/  HMMA.16816.F32 R72, R8.reuse, R74, RZ ;  /* 0x0000004a0848723c */ /* 0x040ff000000018ff */
        /* <DEDUP_REMOVED lines=43> */
[----:B------:R-:W-:Y:S07]  /*12cc0*/  @!P1 BRA `(.L_x_849) ;  /* 0x0000013000009947 */ /* 0x000fee0003800000 */
        /* <DEDUP_REMOVED lines=11> */
.L_x_851:
[----:B------:R-:W-:-:S04]  /*12d80*/  MOV R2, 0x1 ;  /* 0x0000000100027802 */ /* 0x000fc80000000f00 */
[----:B------:R-:W-:-:S13]  /*12d90*/  ISETP.NE.AND P0, PT, R2, c[0x0][0x32c], PT ;  /* 0x0000cb0002007a0c */ /* 0x000fda0003f05270 */
[----:B------:R-:W-:-:S05]  /*12da0*/  @P0 IMAD.HI.U32 R2, R3, c[0x0][0x330], RZ ;  /* 0x0000cc0003020a27 */ /* 0x000fca00078e00ff */
[----:B------:R-:W-:Y:S02]  /*12db0*/  @P0 SHF.R.U32.HI R3, RZ, c[0x0][0x334], R2 ;  /* 0x0000cd00ff030a19 */ /* 0x000fe40000011602 */
.L_x_852:
[----:B------:R-:W-:Y:S05]  /*12dc0*/  BSYNC B0 ;  /* 0x0000000000007941 */ /* 0x000fea0003800000 */
.L_x_850:
[----:B------:R-:W-:-:S05]  /*12dd0*/  MOV R2, c[0x0][0x32c] ;  /* 0x0000cb0000027a02 */ /* 0x000fca0000000f00 */
[----:B------:R-:W-:-:S05]  /*12de0*/  IMAD R3, R3, R2, c[0x0][0x32c] ;  /* 0x0000cb0003037624 */ /* 0x000fca00078e0202 */
[----:B------:R-:W-:-:S04]  /*12df0*/  IMNMX R0, R0, R3, PT ;  /* 0x0000000300007217 */ /* 0x000fc80003800200 */
.L_x_849:
[----:B------:R-:W-:-:S04]  /*12e00*/  SHF.R.S32.HI R2, RZ, 0x1f, R0 ;  /* 0x0000001fff027819 */ /* 0x000fc80000011400 */
[----:B------:R-:W-:-:S04]  /*12e10*/  LEA.HI R0, R2, R0, RZ, 0x5 ;  /* 0x0000000002007211 */ /* 0x000fc800078f28ff */
[----:B------:R-:W-:-:S04]  /*12e20*/  SHF.R.S32.HI R0, RZ, 0x5, R0 ;  /* 0x00000005ff007819 */ /* 0x000fc80000011400 */
[----:B------:R-:W-:-:S04]  /*12e30*/  IMNMX R215, R209, R0, !PT ;  /* 0x00000000d1d77217 */ /* 0x000fc80007800200 */
[----:B------:R-:W-:-:S13]  /*12e40*/  ISETP.GE.AND P0, PT, R196, R215, PT ;  /* 0x000000d7c400720c */ /* 0x000fda0003f06270 */
[----:B------:R-:W-:Y:S05]  /*12e50*/  @!P0 BRA `(.L_x_853) ;  /* 0x00002a0000008947 */ /* 0x000fea0003800000 */
[----:B------:R-:W-:Y:S01]  /*12e60*/  ISETP.GE.AND P4, PT, R134, c[0x0][0x1d4], PT ;  /* 0x0000750086007a0c */ /* 0x000fe20003f86270 */
[----:B------:R-:W-:Y:S01]  /*12e70*/  IMAD.MOV.U32 R137, RZ, RZ, R4 ;  /* 0x000000ffff897224 */ /* 0x000fe200078e0004 */
[----:B------:R-:W-:Y:S01]  /*12e80*/  ISETP.GE.AND P3, PT, R138, c[0x0][0x1d4], PT ;  /* 0x000075008a007a0c */ /* 0x000fe20003f66270 */
[----:B------:R-:W-:Y:S01]  /*12e90*/  IMAD.MOV.U32 R136, RZ, RZ, R133 ;  /* 0x000000ffff887224 */ /* 0x000fe200078e0085 */
[----:B------:R-:W-:Y:S01]  /*12ea0*/  ISETP.GE.AND P2, PT, R201, c[0x0][0x1d4], PT ;  /* 0x00007500c9007a0c */ /* 0x000fe20003f46270 */
[----:B------:R-:W-:Y:S02]  /*12eb0*/  IMAD.MOV.U32 R197, RZ, RZ, R196 ;  /* 0x000000ffffc57224 */ /* 0x000fe400078e00c4 */
.L_x_874:
[----:B------:R-:W-:Y:S04]  /*12ec0*/  DEPBAR.LE SB0, 0x0 ;  /* 0x000080000000791a */ /* 0x000fe80000000000 */
[----:B------:R-:W-:Y:S01]  /*12ed0*/  WARPSYNC 0xffffffff ;  /* 0xffffffff00007948 */ /* 0x000fe20003800000 */
[----:B------:R-:W-:Y:S01]  /*12ee0*/  BAR.SYNC.DEFER_BLOCKING 0x0 ;  /* 0x0000000000007b1d */ /* 0x000fe20000010000 */
[----:B------:R-:W-:Y:S05]  /*12ef0*/  ISETP.GT.AND P0, PT, R209, R197, PT ;  /* 0x000000c5d100720c */ /* 0x000fea0003f04270 */
[----:B------:R1:W2:Y:S01]  /*12f00*/  LDSM.16.M88.4 R16, [R183] ;  /* 0x00000000b710783b */ /* 0x0002a20000000200 */
[----:B------:R-:W-:Y:S03]  /*12f10*/  BSSY B0, `(.L_x_854) ;  /* 0x0000029000007945 */ /* 0x000fe60003800000 */
[----:B------:R1:W3:Y:S04]  /*12f20*/  LDSM.16.M88.4 R8, [R178] ;  /* 0x00000000b208783b */ /* 0x0002e80000000200 */
[----:B------:R1:W4:Y:S04]  /*12f30*/  LDSM.16.M88.4 R160, [R178+0x800] ;  /* 0x00080000b2a0783b */ /* 0x0003280000000200 */
[----:B------:R1:W1:Y:S04]  /*12f40*/  LDSM.16.M88.4 R164, [R184] ;  /* 0x00000000b8a4783b */ /* 0x0002680000000200 */
[----:B------:R1:W1:Y:S04]  /*12f50*/  LDSM.16.M88.4 R168, [R187] ;  /* 0x00000000bba8783b */ /* 0x0002680000000200 */
[----:B------:R1:W1:Y:S01]  /*12f60*/  LDSM.16.M88.4 R172, [R194] ;  /* 0x00000000c2ac783b */ /* 0x0002620000000200 */
[----:B------:R-:W-:-:S05]  /*12f70*/  @P0 BRA `(.L_x_855) ;  /* 0x0000022000000947 */ /* 0x000fca0003800000 */
[C---:B------:R-:W-:Y:S01]  /*12f80*/  IMAD.WIDE.U32 R2, R199.reuse, c[0x0][0x208], RZ ;  /* 0x00008200c7027a25 */ /* 0x040fe200078e00ff */
[----:B------:R-:W-:Y:S05]  /*12f90*/  SHF.R.S32.HI R0, RZ, 0x1f, R199 ;  /* 0x0000001fff007819 */ /* 0x000fea00000114c7 */
[----:B------:R-:W-:Y:S04]  /*12fa0*/  IMAD R0, R0, c[0x0][0x208], RZ ;  /* 0x0000820000007a24 */ /* 0x000fe800078e02ff */
[----:B------:R-:W-:Y:S05]  /*12fb0*/  IMAD R0, R199, c[0x0][0x20c], R0 ;  /* 0x00008300c7007a24 */ /* 0x000fea00078e0200 */
[----:B------:R-:W-:Y:S02]  /*12fc0*/  IADD3 R3, R3, R0, RZ ;  /* 0x0000000003037210 */ /* 0x000fe40007ffe0ff */
[----:B------:R-:W-:Y:S03]  /*12fd0*/  SHF.R.S32.HI R0, RZ, 0x1f, R198 ;  /* 0x0000001fff007819 */ /* 0x000fe600000114c6 */
[----:B------:R-:W-:Y:S04]  /*12fe0*/  IMAD.WIDE.U32 R2, R198, c[0x0][0x218], R2 ;  /* 0x00008600c6027a25 */ /* 0x000fe800078e0002 */
[----:B------:R-:W-:Y:S01]  /*12ff0*/  IMAD R4, R0, c[0x0][0x218], RZ ;  /* 0x0000860000047a24 */ /* 0x000fe200078e02ff */
[----:B------:R-:W-:Y:S03]  /*13000*/  IADD3 R0, P0, R218, R2, RZ ;  /* 0x00000002da007210 */ /* 0x000fe60007f1e0ff */
[----:B------:R-:W-:Y:S05]  /*13010*/  IMAD R4, R198, c[0x0][0x21c], R4 ;  /* 0x00008700c6047a24 */ /* 0x000fea00078e0204 */
[----:B------:R-:W-:Y:S02]  /*13020*/  IADD3.X R2, R217, R3, R4, P0, !PT ;  /* 0x00000003d9027210 */ /* 0x000fe400007fe404 */
[C---:B------:R-:W-:Y:S04]  /*13030*/  LEA R5, P0, R0.reuse, c[0x0][0x1f8], 0x1 ;  /* 0x00007e0000057a11 */ /* 0x040fe800078008ff */
[----:B------:R-:W-:Y:S01]  /*13040*/  LEA.HI.X R0, R0, c[0x0][0x1fc], R2, 0x1, P0 ;  /* 0x00007f0000007a11 */ /* 0x000fe200000f0c02 */
[----:B------:R-:W-:-:S06]  /*13050*/  BRA.DIV ~URZ, `(.L_x_856) ;  /* 0x0000dbf27f007947 */ /* 0x000fcc000b800000 */
[----:B------:R4:W3:Y:S02]  /*13060*/  SHFL.IDX PT, R4, R0, RZ, 0x181f ;  /* 0x00181fff00047589 */ /* 0x0008e400000e0000 */
.L_x_989:
[----:B------:R-:W-:-:S05]  /*13070*/  BRA.DIV ~URZ, `(.L_x_857) ;  /* 0x0000dc327f007947 */ /* 0x000fca000b800000 */
[----:B----4-:R4:W3:Y:S02]  /*13080*/  SHFL.IDX PT, R0, R5, RZ, 0x181f ;  /* 0x00181fff05007589 */ /* 0x0108e400000e0000 */
.L_x_990:
[C---:B---3--:R-:W-:Y:S04]  /*13090*/  LEA R6, P0, R134.reuse, R0, 0x1 ;  /* 0x0000000086067211 */ /* 0x048fe800078008ff */
[----:B------:R-:W-:Y:S02]  /*130a0*/  LEA.HI.X R7, R134, R4, R135, 0x1, P0 ;  /* 0x0000000486077211 */ /* 0x000fe400000f0c87 */
[C---:B------:R-:W-:Y:S03]  /*130b0*/  LEA R2, P0, R202.reuse, R0, 0x1 ;  /* 0x00000000ca027211 */ /* 0x040fe600078008ff */
[----:B------:R-:W-:Y:S01]  /*130c0*/  @!PT LDS RZ, [RZ] ;  /* 0x00000000fffff984 */ /* 0x000fe20000000800 */
[----:B------:R-:W-:Y:S01]  /*130d0*/  @!PT LDS RZ, [RZ] ;  /* 0x00000000fffff984 */ /* 0x000fe20000000800 */
[----:B------:R-:W-:Y:S01]  /*130e0*/  @!PT LDS RZ, [RZ] ;  /* 0x00000000fffff984 */ /* 0x000fe20000000800 */
[----:B------:R3:W-:Y:S01]  /*130f0*/  LDGSTS.E.BYPASS.LTC128B.128 [R195+0x8080], [R6.64], !P4 ;  /* 0x0808000006c37fae */ /* 0x0007e2000e101d48 */
[----:B------:R-:W-:Y:S05]  /*13100*/  LEA.HI.X R3, R202, R4, R207, 0x1, P0 ;  /* 0x00000004ca037211 */ /* 0x000fea00000f0ccf */
[----:B------:R5:W-:Y:S02]  /*13110*/  LDGSTS.E.BYPASS.LTC128B.128 [R195+0x9080], [R2.64], !P3 ;  /* 0x0908000002c37fae */ /* 0x000be4000d901d48 */
[C---:B-----5:R-:W-:Y:S04]  /*13120*/  LEA R2, P0, R201.reuse, R0, 0x1 ;  /* 0x00000000c9027211 */ /* 0x060fe800078008ff */
[----:B------:R-:W-:Y:S05]  /*13130*/  LEA.HI.X R3, R201, R4, R208, 0x1, P0 ;  /* 0x00000004c9037211 */ /* 0x000fea00000f0cd0 */
[----:B------:R5:W-:Y:S02]  /*13140*/  LDGSTS.E.BYPASS.LTC128B.128 [R195+0xa080], [R2.64], !P2 ;  /* 0x0a08000002c37fae */ /* 0x000be4000d101d48 */
[C---:B-----5:R-:W-:Y:S04]  /*13150*/  LEA R2, P0, R200.reuse, R0, 0x1 ;  /* 0x00000000c8027211 */ /* 0x060fe800078008ff */
[C---:B------:R-:W-:Y:S02]  /*13160*/  LEA.HI.X R3, R200.reuse, R4, R206, 0x1, P0 ;  /* 0x00000004c8037211 */ /* 0x040fe400000f0cce */
[----:B------:R-:W-:Y:S11]  /*13170*/  ISETP.GE.AND P0, PT, R200, c[0x0][0x1d4], PT ;  /* 0x00007500c8007a0c */ /* 0x000ff60003f06270 */
[----:B------:R-:W-:Y:S02]  /*13180*/  @!UPT UIADD3 URZ, URZ, URZ, URZ ;  /* 0x0000003f3f3ff290 */ /* 0x000fe4000fffe03f */
[----:B------:R3:W-:Y:S02]  /*13190*/  LDGSTS.E.BYPASS.LTC128B.128 [R195+0xb080], [R2.64], !P0 ;  /* 0x0b08000002c37fae */ /* 0x0007e4000c101d48 */
.L_x_855:
[----:B------:R-:W-:Y:S05]  /*131a0*/  BSYNC B0 ;  /* 0x0000000000007941 */ /* 0x000fea0003800000 */
.L_x_854:
[----:B------:R-:W0:Y:S01]  /*131b0*/  LDGDEPBAR ;  /* 0x00000000000079af */ /* 0x000e220000000000 */
[----:B------:R-:W-:Y:S01]  /*131c0*/  WARPSYNC 0xffffffff ;  /* 0xffffffff00007948 */ /* 0x000fe20003800000 */
[C---:B--234-:R-:W-:Y:S01]  /*131d0*/  HMMA.16816.F32 R4, R16.reuse, R8, RZ ;  /* 0x000000081004723c */ /* 0x05cfe200000018ff */
[----:B------:R-:W-:Y:S02]  /*131e0*/  BSSY B0, `(.L_x_858) ;  /* 0x00000a0000007945 */ /* 0x000fe40003800000 */
[----:B------:R-:W-:Y:S05]  /*131f0*/  ISETP.GT.AND P0, PT, R197, R209, PT ;  /* 0x000000d1c500720c */ /* 0x000fea0003f04270 */
[C---:B------:R-:W-:Y:S08]  /*13200*/  HMMA.16816.F32 R8, R16.reuse, R10, RZ ;  /* 0x0000000a1008723c */ /* 0x040ff000000018ff */
[C---:B------:R-:W-:Y:S08]  /*13210*/  HMMA.16816.F32 R12, R16.reuse, R160, RZ ;  /* 0x000000a0100c723c */ /* 0x040ff000000018ff */
[----:B------:R-:W-:Y:S01]  /*13220*/  HMMA.16816.F32 R16, R16, R162, RZ ;  /* 0x000000a21010723c */ /* 0x000fe200000018ff */
[----:B------:R-:W-:Y:S07]  /*13230*/  LDSM.16.M88.4 R160, [R186] ;  /* 0x00000000baa0783b */ /* 0x000fee0000000200 */
[C---:B-1----:R-:W-:Y:S08]  /*13240*/  HMMA.16816.F32 R4, R164.reuse, R168, R4 ;  /* 0x000000a8a404723c */ /* 0x042ff00000001804 */
[C---:B------:R-:W-:Y:S01]  /*13250*/  HMMA.16816.F32 R8, R164.reuse, R170, R8 ;  /* 0x000000aaa408723c */ /* 0x040fe20000001808 */
[----:B------:R-:W-:Y:S07]  /*13260*/  LDSM.16.M88.4 R168, [R177+0x800] ;  /* 0x00080000b1a8783b */ /* 0x000fee0000000200 */
[C---:B------:R-:W-:Y:S08]  /*13270*/  HMMA.16816.F32 R12, R164.reuse, R172, R12 ;  /* 0x000000aca40c723c */ /* 0x040ff0000000180c */
[----:B------:R-:W-:Y:S01]  /*13280*/  HMMA.16816.F32 R16, R164, R174, R16 ;  /* 0x000000aea410723c */ /* 0x000fe20000001810 */
[----:B------:R-:W1:Y:S07]  /*13290*/  LDSM.16.M88.4 R164, [R177] ;  /* 0x00000000b1a4783b */ /* 0x000e6e0000000200 */
[C---:B-1----:R-:W-:Y:S08]  /*132a0*/  HMMA.16816.F32 R4, R160.reuse, R164, R4 ;  /* 0x000000a4a004723c */ /* 0x042ff00000001804 */
[C---:B------:R-:W-:Y:S01]  /*132b0*/  HMMA.16816.F32 R8, R160.reuse, R166, R8 ;  /* 0x000000a6a008723c */ /* 0x040fe20000001808 */
[----:B------:R-:W-:Y:S07]  /*132c0*/  LDSM.16.M88.4 R164, [R185] ;  /* 0x00000000b9a4783b */ /* 0x000fee0000000200 */
[C---:B------:R-:W-:Y:S08]  /*132d0*/  HMMA.16816.F32 R12, R160.reuse, R168, R12 ;  /* 0x000000a8a00c723c */ /* 0x040ff0000000180c */
[----:B------:R-:W-:Y:S01]  /*132e0*/  HMMA.16816.F32 R16, R160, R170, R16 ;  /* 0x000000aaa010723c */ /* 0x000fe20000001810 */
[----:B------:R-:W1:Y:S05]  /*132f0*/  LDSM.16.M88.4 R160, [R176+-0x3000] ;  /* 0xffd00000b0a0783b */ /* 0x000e6a0000000200 */
[----:B------:R-:W2:Y:S02]  /*13300*/  LDSM.16.M88.4 R168, [R176+-0x2800] ;  /* 0xffd80000b0a8783b */ /* 0x000ea40000000200 */
[C---:B-1----:R-:W-:Y:S08]  /*13310*/  HMMA.16816.F32 R4, R164.reuse, R160, R4 ;  /* 0x000000a0a404723c */ /* 0x042ff00000001804 */
[C---:B------:R-:W-:Y:S01]  /*13320*/  HMMA.16816.F32 R8, R164.reuse, R162, R8 ;  /* 0x000000a2a408723c */ /* 0x040fe20000001808 */
[----:B------:R-:W-:Y:S07]  /*13330*/  LDSM.16.M88.4 R160, [R183+0x4000] ;  /* 0x00400000b7a0783b */ /* 0x000fee0000000200 */
[C---:B--2---:R-:W-:Y:S08]  /*13340*/  HMMA.16816.F32 R12, R164.reuse, R168, R12 ;  /* 0x000000a8a40c723c */ /* 0x044ff0000000180c */
[----:B------:R-:W-:Y:S01]  /*13350*/  HMMA.16816.F32 R16, R164, R170, R16 ;  /* 0x000000aaa410723c */ /* 0x000fe20000001810 */
[----:B------:R-:W1:Y:S05]  /*13360*/  LDSM.16.M88.4 R164, [R178+0x1000] ;  /* 0x00100000b2a4783b */ /* 0x000e6a0000000200 */
[----:B------:R-:W2:Y:S02]  /*13370*/  LDSM.16.M88.4 R168, [R178+0x1800] ;  /* 0x00180000b2a8783b */ /* 0x000ea40000000200 */
[C---:B-1----:R-:W-:Y:S08]  /*13380*/  HMMA.16816.F32 R4, R160.reuse, R164, R4 ;  /* 0x000000a4a004723c */ /* 0x042ff00000001804 */
[C---:B------:R-:W-:Y:S01]  /*13390*/  HMMA.16816.F32 R8, R160.reuse, R166, R8 ;  /* 0x000000a6a008723c */ /* 0x040fe20000001808 */
[----:B------:R-:W-:Y:S07]  /*133a0*/  LDSM.16.M88.4 R164, [R184+0x4000] ;  /* 0x00400000b8a4783b */ /* 0x000fee0000000200 */
[C---:B--2---:R-:W-:Y:S08]  /*133b0*/  HMMA.16816.F32 R12, R160.reuse, R168, R12 ;  /* 0x000000a8a00c723c */ /* 0x044ff0000000180c */
[----:B------:R-:W-:Y:S01]  /*133c0*/  HMMA.16816.F32 R16, R160, R170, R16 ;  /* 0x000000aaa010723c */ /* 0x000fe20000001810 */
[----:B------:R-:W1:Y:S05]  /*133d0*/  LDSM.16.M88.4 R160, [R190] ;  /* 0x00000000bea0783b */ /* 0x000e6a0000000200 */
[----:B------:R-:W2:Y:S02]  /*133e0*/  LDSM.16.M88.4 R168, [R189] ;  /* 0x00000000bda8783b */ /* 0x000ea40000000200 */
        /* <DEDUP_REMOVED lines=69> */
[----:B------:R-:W2:Y:S02]  /*13840*/  LDSM.16.M88.4 R168, [R176+0x800] ;  /* 0x00080000b0a8783b */ /* 0x000ea40000000200 */
[----:B------:R-:W-:Y:S04]  /*13850*/  DEPBAR.LE SB0, 0x0 ;  /* 0x000080000000791a */ /* 0x000fe80000000000 */
[----:B------:R-:W-:Y:S01]  /*13860*/  BAR.SYNC.DEFER_BLOCKING 0x0 ;  /* 0x0000000000007b1d */ /* 0x000fe20000010000 */
[C---:B-1----:R-:W-:Y:S08]  /*13870*/  HMMA.16816.F32 R4, R164.reuse, R160, R4 ;  /* 0x000000a0a404723c */ /* 0x042ff00000001804 */
[C---:B------:R-:W-:Y:S08]  /*13880*/  HMMA.16816.F32 R8, R164.reuse, R162, R8 ;  /* 0x000000a2a408723c */ /* 0x040ff00000001808 */
[C---:B--2---:R-:W-:Y:S08]  /*13890*/  HMMA.16816.F32 R12, R164.reuse, R168, R12 ;  /* 0x000000a8a40c723c */ /* 0x044ff0000000180c */
[----:B------:R-:W-:Y:S01]  /*138a0*/  HMMA.16816.F32 R16, R164, R170, R16 ;  /* 0x000000aaa410723c */ /* 0x000fe20000001810 */
[----:B------:R-:W-:Y:S07]  /*138b0*/  @!UPT UIADD3 URZ, URZ, URZ, URZ ;  /* 0x0000003f3f3ff290 */ /* 0x000fee000fffe03f */
[----:B------:R-:W-:-:S11]  /*138c0*/  @!P0 BRA `(.L_x_859) ;  /* 0x0000031000008947 */ /* 0x000fd60003800000 */
[----:B------:R-:W-:Y:S02]  /*138d0*/  IMAD.MOV.U32 R0, RZ, RZ, c[0x0][0x2b8] ;  /* 0x0000ae00ff007624 */ /* 0x000fe400078e00ff */
[----:B------:R-:W-:Y:S02]  /*138e0*/  IMAD.MOV.U32 R198, RZ, RZ, RZ ;  /* 0x000000ffffc67224 */ /* 0x000fe400078e00ff */
[----:B------:R-:W-:Y:S01]  /*138f0*/  IMAD R2, R197, 0x20, R227 ;  /* 0x00000020c5027824 */ /* 0x000fe200078e02e3 */
[----:B------:R-:W-:Y:S04]  /*13900*/  ISETP.NE.AND P1, PT, R0, 0x1, PT ;  /* 0x000000010000780c */ /* 0x000fe80003f25270 */
[----:B------:R-:W-:Y:S05]  /*13910*/  IADD3 R2, R2, -0x20, R213 ;  /* 0xffffffe002027810 */ /* 0x000fea0007ffe0d5 */
[--C-:B------:R-:W-:Y:S04]  /*13920*/  IMAD.MOV.U32 R0, RZ, RZ, R2.reuse ;  /* 0x000000ffff007224 */ /* 0x100fe800078e0002 */
[----:B------:R-:W-:Y:S05]  /*13930*/  @P1 IMAD.HI.U32 R3, R2, c[0x0][0x2bc], RZ ;  /* 0x0000af0002031a27 */ /* 0x000fea00078e00ff */
[----:B------:R-:W-:Y:S04]  /*13940*/  @P1 SHF.R.U32.HI R0, RZ, c[0x0][0x2c0], R3 ;  /* 0x0000b000ff001a19 */ /* 0x000fe80000011603 */
[C---:B------:R-:W-:Y:S04]  /*13950*/  @!P5 IADD3 R3, P0, R0.reuse, R224, RZ ;  /* 0x000000e00003d210 */ /* 0x040fe80007f1e0ff */
[C---:B------:R-:W-:Y:S02]  /*13960*/  @!P5 LEA.HI.X.SX32 R133, R0.reuse, R226, 0x1, P0 ;  /* 0x000000e20085d211 */ /* 0x040fe400000f0eff */
[C---:B------:R-:W-:Y:S02]  /*13970*/  @!P5 LEA R132, P0, R3.reuse, c[0x0][0x2a0], 0x2 ;  /* 0x0000a8000384da11 */ /* 0x040fe400078010ff */
[----:B------:R-:W-:Y:S02]  /*13980*/  IADD3 R0, -R0, RZ, RZ ;  /* 0x000000ff00007210 */ /* 0x000fe40007ffe1ff */
[----:B------:R-:W-:Y:S03]  /*13990*/  @!P5 LEA.HI.X R133, R3, c[0x0][0x2a4], R133, 0x2, P0 ;  /* 0x0000a9000385da11 */ /* 0x000fe600000f1485 */
[----:B------:R-:W-:Y:S02]  /*139a0*/  IMAD R199, R0, c[0x0][0x2b8], R2 ;  /* 0x0000ae0000c77a24 */ /* 0x000fe400078e0202 */
[----:B------:R-:W2:Y:S02]  /*139b0*/  @!P5 LDG.E R198, [R132.64] ;  /* 0x0000000884c6d981 */ /* 0x000ea4000c1e1900 */
[C---:B------:R-:W-:Y:S01]  /*139c0*/  IMAD.WIDE.U32 R2, R199.reuse, c[0x0][0x1e0], RZ ;  /* 0x00007800c7027a25 */ /* 0x040fe200078e00ff */
[----:B------:R-:W-:Y:S05]  /*139d0*/  SHF.R.S32.HI R0, RZ, 0x1f, R199 ;  /* 0x0000001fff007819 */ /* 0x000fea00000114c7 */
[----:B------:R-:W-:Y:S04]  /*139e0*/  IMAD R0, R0, c[0x0][0x1e0], RZ ;  /* 0x0000780000007a24 */ /* 0x000fe800078e02ff */
[----:B------:R-:W-:Y:S05]  /*139f0*/  IMAD R0, R199, c[0x0][0x1e4], R0 ;  /* 0x00007900c7007a24 */ /* 0x000fea00078e0200 */
[----:B------:R-:W-:Y:S02]  /*13a00*/  IADD3 R3, R3, R0, RZ ;  /* 0x0000000003037210 */ /* 0x000fe40007ffe0ff */
[----:B--2---:R-:W-:Y:S03]  /*13a10*/  SHF.R.S32.HI R0, RZ, 0x1f, R198 ;  /* 0x0000001fff007819 */ /* 0x004fe600000114c6 */
        /* <DEDUP_REMOVED lines=9> */
.L_x_991:
[----:B------:R-:W-:-:S05]  /*13ab0*/  BRA.DIV ~URZ, `(.L_x_861) ;  /* 0x0000d2b27f007947 */ /* 0x000fca000b800000 */
[----:B-1----:R1:W3:Y:S02]  /*13ac0*/  SHFL.IDX PT, R0, R133, RZ, 0x181f ;  /* 0x00181fff85007589 */ /* 0x0022e400000e0000 */
.L_x_992:
[C---:B---3--:R-:W-:Y:S04]  /*13ad0*/  LEA R160, P0, R134.reuse, R0, 0x1 ;  /* 0x0000000086a07211 */ /* 0x048fe800078008ff */
[----:B--2---:R-:W-:Y:S02]  /*13ae0*/  LEA.HI.X R161, R134, R132, R135, 0x1, P0 ;  /* 0x0000008486a17211 */ /* 0x004fe400000f0c87 */
[C---:B------:R-:W-:Y:S03]  /*13af0*/  LEA R2, P0, R202.reuse, R0, 0x1 ;  /* 0x00000000ca027211 */ /* 0x040fe600078008ff */
[----:B------:R-:W-:Y:S01]  /*13b00*/  @!PT LDS RZ, [RZ] ;  /* 0x00000000fffff984 */ /* 0x000fe20000000800 */
[----:B------:R-:W-:Y:S01]  /*13b10*/  @!PT LDS RZ, [RZ] ;  /* 0x00000000fffff984 */ /* 0x000fe20000000800 */
[----:B------:R-:W-:Y:S01]  /*13b20*/  @!PT LDS RZ, [RZ] ;  /* 0x00000000fffff984 */ /* 0x000fe20000000800 */
[----:B------:R2:W-:Y:S01]  /*13b30*/  LDGSTS.E.BYPASS.LTC128B.128 [R195+0xc080], [R160.64], !P4 ;  /* 0x0c080000a0c37fae */ /* 0x0005e2000e101d48 */
[----:B------:R-:W-:Y:S05]  /*13b40*/  LEA.HI.X R3, R202, R132, R207, 0x1, P0 ;  /* 0x00000084ca037211 */ /* 0x000fea00000f0ccf */
[----:B------:R3:W-:Y:S02]  /*13b50*/  LDGSTS.E.BYPASS.LTC128B.128 [R195+0xd080], [R2.64], !P3 ;  /* 0x0d08000002c37fae */ /* 0x0007e4000d901d48 */
[C---:B---3--:R-:W-:Y:S04]  /*13b60*/  LEA R2, P0, R201.reuse, R0, 0x1 ;  /* 0x00000000c9027211 */ /* 0x048fe800078008ff */
[----:B------:R-:W-:Y:S05]  /*13b70*/  LEA.HI.X R3, R201, R132, R208, 0x1, P0 ;  /* 0x00000084c9037211 */ /* 0x000fea00000f0cd0 */
[----:B------:R3:W-:Y:S02]  /*13b80*/  LDGSTS.E.BYPASS.LTC128B.128 [R195+0xe080], [R2.64], !P2 ;  /* 0x0e08000002c37fae */ /* 0x0007e4000d101d48 */
[C---:B---3--:R-:W-:Y:S04]  /*13b90*/  LEA R2, P0, R200.reuse, R0, 0x1 ;  /* 0x00000000c8027211 */ /* 0x048fe800078008ff */
[C---:B------:R-:W-:Y:S02]  /*13ba0*/  LEA.HI.X R3, R200.reuse, R132, R206, 0x1, P0 ;  /* 0x00000084c8037211 */ /* 0x040fe400000f0cce */
[----:B------:R-:W-:Y:S11]  /*13bb0*/  ISETP.GE.AND P0, PT, R200, c[0x0][0x1d4], PT ;  /* 0x00007500c8007a0c */ /* 0x000ff60003f06270 */
[----:B------:R-:W-:Y:S02]  /*13bc0*/  @!UPT UIADD3 URZ, URZ, URZ, URZ ;  /* 0x0000003f3f3ff290 */ /* 0x000fe4000fffe03f */
[----:B------:R2:W-:Y:S02]  /*13bd0*/  LDGSTS.E.BYPASS.LTC128B.128 [R195+0xf080], [R2.64], !P0 ;  /* 0x0f08000002c37fae */ /* 0x0005e4000c101d48 */
.L_x_859:
[----:B------:R-:W-:Y:S05]  /*13be0*/  BSYNC B0 ;  /* 0x0000000000007941 */ /* 0x000fea0003800000 */
.L_x_858:
[----:B------:R-:W-:Y:S01]  /*13bf0*/  IMAD.MOV.U32 R0, RZ, RZ, c[0x0][0x2c4] ;  /* 0x0000b100ff007624 */ /* 0x000fe200078e00ff */
[----:B------:R-:W0:Y:S01]  /*13c00*/  LDGDEPBAR ;  /* 0x00000000000079af */ /* 0x000e220000000000 */
[----:B------:R-:W-:Y:S01]  /*13c10*/  IMAD.IADD R132, R236, 0x1, R228 ;  /* 0x00000001ec847824 */ /* 0x000fe200078e02e4 */
[----:B------:R-:W-:Y:S01]  /*13c20*/  ULDC UR4, c[0x0][0x324] ;  /* 0x0000c90000047ab9 */ /* 0x000fe20000000800 */
[----:B-1----:R-:W-:Y:S01]  /*13c30*/  IMAD.SHL.U32 R133, R197, 0x20, RZ ;  /* 0x00000020c5857824 */ /* 0x002fe200078e00ff */
[----:B------:R-:W-:Y:S01]  /*13c40*/  ISETP.NE.AND P0, PT, R0, 0x1, PT ;  /* 0x000000010000780c */ /* 0x000fe20003f05270 */
[----:B------:R-:W-:Y:S11]  /*13c50*/  ULOP3.LUT UR4, URZ, UR4, URZ, 0x33, !UPT ;  /* 0x000000043f047292 */ /* 0x000ff6000f8e333f */
[----:B------:R-:W-:Y:S01]  /*13c60*/  @!UPT UIADD3 URZ, URZ, URZ, URZ ;  /* 0x0000003f3f3ff290 */ /* 0x000fe2000fffe03f */
[----:B------:R-:W-:Y:S05]  /*13c70*/  @P0 IMAD.HI.U32 R0, R132, c[0x0][0x2c8], RZ ;  /* 0x0000b20084000a27 */ /* 0x000fea00078e00ff */
[----:B------:R-:W-:Y:S02]  /*13c80*/  @P0 SHF.R.U32.HI R132, RZ, c[0x0][0x2cc], R0 ;  /* 0x0000b300ff840a19 */ /* 0x000fe40000011600 */
[----:B------:R-:W-:Y:S04]  /*13c90*/  IADD3 R0, -R216, 0x1, -R133 ;  /* 0x00000001d8007810 */ /* 0x000fe80007ffe985 */
[----:B------:R-:W-:Y:S04]  /*13ca0*/  IADD3 R0, -R211, R0, R210 ;  /* 0x00000000d3007210 */ /* 0x000fe80007ffe1d2 */
[C---:B--2---:R-:W-:Y:S02]  /*13cb0*/  IADD3 R160, R0.reuse, UR4, RZ ;  /* 0x0000000400a07c10 */ /* 0x044fe4000fffe0ff */
[----:B------:R-:W-:Y:S01]  /*13cc0*/  IADD3 R161, R0, c[0x0][0x328], RZ ;  /* 0x0000ca0000a17a10 */ /* 0x000fe20007ffe0ff */
[----:B------:R-:W-:-:S05]  /*13cd0*/  BRA.DIV ~URZ, `(.L_x_862) ;  /* 0x0000d0f27f007947 */ /* 0x000fca000b800000 */
[----:B------:R1:W2:Y:S02]  /*13ce0*/  SHFL.IDX PT, R3, R132, RZ, 0x1c1f ;  /* 0x001c1fff84037589 */ /* 0x0002a400000e0000 */
.L_x_993:
[----:B--2---:R-:W-:Y:S01]  /*13cf0*/  IADD3 R2, R161, R3, RZ ;  /* 0x00000003a1027210 */ /* 0x004fe20007ffe0ff */
[----:B------:R-:W-:Y:S05]  /*13d00*/  IMAD.MOV.U32 R0, RZ, RZ, c[0x0][0x32c] ;  /* 0x0000cb00ff007624 */ /* 0x000fea00078e00ff */
[----:B------:R-:W-:Y:S01]  /*13d10*/  ISETP.GE.AND P0, PT, R0, 0x1, PT ;  /* 0x000000010000780c */ /* 0x000fe20003f06270 */
[----:B------:R-:W-:Y:S11]  /*13d20*/  IMAD.IADD R0, R160, 0x1, R3 ;  /* 0x00000001a0007824 */ /* 0x000ff600078e0203 */
[----:B------:R-:W-:Y:S01]  /*13d30*/  @!UPT UIADD3 URZ, URZ, URZ, URZ ;  /* 0x0000003f3f3ff290 */ /* 0x000fe2000fffe03f */
[----:B------:R-:W-:-:S05]  /*13d40*/  @!P0 BRA `(.L_x_863) ;  /* 0x0000018000008947 */ /* 0x000fca0003800000 */
[----:B------:R-:W-:Y:S01]  /*13d50*/  IADD3 R3, -R211, R210, R3 ;  /* 0x000000d2d3037210 */ /* 0x000fe20007ffe103 */
[----:B------:R-:W-:Y:S03]  /*13d60*/  BSSY B0, `(.L_x_864) ;  /* 0x0000011000007945 */ /* 0x000fe60003800000 */
        /* <DEDUP_REMOVED lines=11> */
.L_x_865:
[----:B------:R-:W-:Y:S04]  /*13e20*/  MOV R162, c[0x0][0x32c] ;  /* 0x0000cb0000a27a02 */ /* 0x000fe80000000f00 */
[----:B------:R-:W-:Y:S11]  /*13e30*/  ISETP.NE.AND P0, PT, R162, 0x1, PT ;  /* 0x00000001a200780c */ /* 0x000ff60003f05270 */
[----:B------:R-:W-:Y:S02]  /*13e40*/  @!UPT UIADD3 URZ, URZ, URZ, URZ ;  /* 0x0000003f3f3ff290 */ /* 0x000fe4000fffe03f */
[----:B------:R-:W-:Y:S05]  /*13e50*/  @P0 IMAD.HI.U32 R162, R3, c[0x0][0x330], RZ ;  /* 0x0000cc0003a20a27 */ /* 0x000fea00078e00ff */
[----:B------:R-:W-:Y:S02]  /*13e60*/  @P0 SHF.R.U32.HI R3, RZ, c[0x0][0x334], R162 ;  /* 0x0000cd00ff030a19 */ /* 0x000fe400000116a2 */
.L_x_866:
[----:B------:R-:W-:Y:S05]  /*13e70*/  BSYNC B0 ;  /* 0x0000000000007941 */ /* 0x000fea0003800000 */
.L_x_864:
[----:B------:R-:W-:Y:S04]  /*13e80*/  IMAD R3, R3, c[0x0][0x32c], -R133 ;  /* 0x0000cb0003037a24 */ /* 0x000fe800078e0a85 */
[----:B------:R-:W-:Y:S05]  /*13e90*/  IMAD.IADD R3, R3, 0x1, -R216 ;  /* 0x0000000103037824 */ /* 0x000fea00078e0ad8 */
[----:B------:R-:W-:Y:S02]  /*13ea0*/  IMNMX R0, R0, R3, !PT ;  /* 0x0000000300007217 */ /* 0x000fe40007800200 */
[----:B------:R-:W-:Y:S04]  /*13eb0*/  IADD3 R3, R3, c[0x0][0x32c], RZ ;  /* 0x0000cb0003037a10 */ /* 0x000fe80007ffe0ff */
[----:B------:R-:W-:Y:S02]  /*13ec0*/  IMNMX R2, R2, R3, PT ;  /* 0x0000000302027217 */ /* 0x000fe40003800200 */
.L_x_863:
[----:B------:R-:W-:Y:S04]  /*13ed0*/  ISETP.GT.AND P1, PT, R197, -0x1, PT ;  /* 0xffffffffc500780c */ /* 0x000fe80003f24270 */
[----:B------:R-:W-:Y:S04]  /*13ee0*/  ISETP.GT.AND P0, PT, R0, RZ, P1 ;  /* 0x000000ff0000720c */ /* 0x000fe80000f04270 */
[----:B------:R-:W-:Y:S04]  /*13ef0*/  ISETP.LT.OR P0, PT, R2, 0x1, P0 ;  /* 0x000000010200780c */ /* 0x000fe80000701670 */
[----:B------:R-:W-:Y:S02]  /*13f00*/  FSEL R163, R4, -INF , !P0 ;  /* 0xff80000004a37808 */ /* 0x000fe40004000000 */
[----:B------:R-:W-:Y:S04]  /*13f10*/  ISETP.GT.AND P0, PT, R0, 0x1, P1 ;  /* 0x000000010000780c */ /* 0x000fe80000f04270 */
        /* <DEDUP_REMOVED lines=19> */
[----:B------:R-:W-:Y:S01]  /*14050*/  FSEL R13, R17, -INF , !P0 ;  /* 0xff800000110d7808 */ /* 0x000fe20004000000 */
[----:B------:R-:W-:-:S06]  /*14060*/  BRA.DIV ~URZ, `(.L_x_867) ;  /* 0x0000cdd27f007947 */ /* 0x000fcc000b800000 */
[----:B------:R2:W3:Y:S02]  /*14070*/  SHFL.IDX PT, R3, R132, 0x1, 0x1c1f ;  /* 0x003c1f0084037f89 */ /* 0x0004e400000e0000 */
.L_x_994:
[----:B---3--:R-:W-:Y:S01]  /*14080*/  IADD3 R2, R161, R3, RZ ;  /* 0x00000003a1027210 */ /* 0x008fe20007ffe0ff */
        /* <DEDUP_REMOVED lines=18> */
.L_x_870:
[----:B------:R-:W-:Y:S04]  /*141b0*/  MOV R4, c[0x0][0x32c] ;  /* 0x0000cb0000047a02 */ /* 0x000fe80000000f00 */
[----:B------:R-:W-:Y:S11]  /*141c0*/  ISETP.NE.AND P0, PT, R4, 0x1, PT ;  /* 0x000000010400780c */ /* 0x000ff60003f05270 */
[----:B------:R-:W-:Y:S02]  /*141d0*/  @!UPT UIADD3 URZ, URZ, URZ, URZ ;  /* 0x0000003f3f3ff290 */ /* 0x000fe4000fffe03f */
[----:B------:R-:W-:Y:S05]  /*141e0*/  @P0 IMAD.HI.U32 R4, R3, c[0x0][0x330], RZ ;  /* 0x0000cc0003040a27 */ /* 0x000fea00078e00ff */
[----:B------:R-:W-:Y:S02]  /*141f0*/  @P0 SHF.R.U32.HI R3, RZ, c[0x0][0x334], R4 ;  /* 0x0000cd00ff030a19 */ /* 0x000fe40000011604 */
.L_x_871:
[----:B------:R-:W-:Y:S05]  /*14200*/  BSYNC B0 ;  /* 0x0000000000007941 */ /* 0x000fea0003800000 */
.L_x_869:
[----:B------:R-:W-:Y:S04]  /*14210*/  IMAD R133, R3, c[0x0][0x32c], -R133 ;  /* 0x0000cb0003857a24 */ /* 0x000fe800078e0a85 */
[----:B------:R-:W-:Y:S05]  /*14220*/  IMAD.IADD R3, R133, 0x1, -R216 ;  /* 0x0000000185037824 */ /* 0x000fea00078e0ad8 */
[----:B------:R-:W-:Y:S02]  /*14230*/  IMNMX R0, R0, R3, !PT ;  /* 0x0000000300007217 */ /* 0x000fe40007800200 */
[----:B------:R-:W-:Y:S04]  /*14240*/  IADD3 R3, R3, c[0x0][0x32c], RZ ;  /* 0x0000cb0003037a10 */ /* 0x000fe80007ffe0ff */
[----:B------:R-:W-:Y:S02]  /*14250*/  IMNMX R2, R2, R3, PT ;  /* 0x0000000302027217 */ /* 0x000fe40003800200 */
.L_x_868:
        /* <DEDUP_REMOVED lines=21> */
[----:B------:R-:W-:Y:S02]  /*143b0*/  ISETP.GT.AND P0, PT, R0, 0x19, P1 ;  /* 0x000000190000780c */ /* 0x000fe40000f04270 */
[----:B------:R-:W-:Y:S02]  /*143c0*/  FMNMX.FTZ R0, R163, R136, !PT ;  /* 0x00000088a3007209 */ /* 0x000fe40007810000 */
[----:B------:R-:W-:Y:S02]  /*143d0*/  ISETP.LT.OR P0, PT, R2, 0x1a, P0 ;  /* 0x0000001a0200780c */ /* 0x000fe40000701670 */
        /* <DEDUP_REMOVED lines=11> */
[----:B------:R-:W-:Y:S02]  /*14490*/  FSEL R5, R19, -INF , !P0 ;  /* 0xff80000013057808 */ /* 0x000fe40004000000 */
[----:B------:R-:W-:Y:S02]  /*144a0*/  FMNMX.FTZ R0, R16, R0, !PT ;  /* 0x0000000010007209 */ /* 0x000fe40007810000 */
[----:B------:R-:W-:Y:S02]  /*144b0*/  FMNMX.FTZ R2, R6, R2, !PT ;  /* 0x0000000206027209 */ /* 0x000fe40007810000 */
[----:B-12---:R-:W-:Y:S02]  /*144c0*/  FMNMX.FTZ R132, R13, R0, !PT ;  /* 0x000000000d847209 */ /* 0x006fe40007810000 */
[----:B------:R-:W-:Y:S01]  /*144d0*/  FMNMX.FTZ R4, R5, R2, !PT ;  /* 0x0000000205047209 */ /* 0x000fe20007810000 */
[----:B------:R-:W-:-:S05]  /*144e0*/  BRA.DIV ~URZ, `(.L_x_872) ;  /* 0x0000c9c27f007947 */ /* 0x000fca000b800000 */
[----:B------:R1:W2:Y:S02]  /*144f0*/  SHFL.BFLY PT, R0, R132, 0x2, 0x1f ;  /* 0x0c401f0084007f89 */ /* 0x0002a400000e0000 */
.L_x_995:
[----:B-12---:R-:W-:Y:S01]  /*14500*/  FMNMX.FTZ R132, R132, R0, !PT ;  /* 0x0000000084847209 */ /* 0x006fe20007810000 */
[----:B------:R-:W-:-:S05]  /*14510*/  BRA.DIV ~URZ, `(.L_x_873) ;  /* 0x0000c9d27f007947 */ /* 0x000fca000b800000 */
[----:B------:R-:W1:Y:S02]  /*14520*/  SHFL.BFLY PT, R0, R132, 0x1, 0x1f ;  /* 0x0c201f0084007f89 */ /* 0x000e6400000e0000 */
[----:B-1----:R-:W-:Y:S02]  /*14530*/  FMNMX.FTZ R133, R132, R0, !PT ;  /* 0x0000000084857209 */ /* 0x002fe40007810000 */
[----:B------:R-:W1:Y:S02]  /*14540*/  SHFL.BFLY PT, R0, R4, 0x2, 0x1f ;  /* 0x0c401f0004007f89 */ /* 0x000e6400000e0000 */
[----:B-1----:R-:W-:Y:S05]  /*14550*/  FMNMX.FTZ R132, R4, R0, !PT ;  /* 0x0000000004847209 */ /* 0x002fea0007810000 */
[----:B------:R1:W2:Y:S02]  /*14560*/  SHFL.BFLY PT, R0, R132, 0x1, 0x1f ;  /* 0x0c201f0084007f89 */ /* 0x0002a400000e0000 */
.L_x_996:
[C---:B------:R-:W-:Y:S01]  /*14570*/  FSETP.NEU.FTZ.AND P0, PT, R133.reuse, -INF , PT ;  /* 0xff8000008500780b */ /* 0x040fe20003f1d000 */
[C---:B------:R-:W-:Y:S01]  /*14580*/  FMUL.FTZ R2, R133.reuse, c[0x0][0x2d0] ;  /* 0x0000b40085027a20 */ /* 0x040fe20000410000 */
[----:B--2---:R-:W-:Y:S01]  /*14590*/  FMNMX.FTZ R3, R0, R132, !PT ;  /* 0x0000008400037209 */ /* 0x004fe20007810000 */
[----:B------:R-:W-:Y:S01]  /*145a0*/  WARPSYNC 0xffffffff ;  /* 0xffffffff00007948 */ /* 0x000fe20003800000 */
[----:B------:R-:W-:Y:S02]  /*145b0*/  FSEL R0, R133, RZ, P0 ;  /* 0x000000ff85007208 */ /* 0x000fe40000000000 */
[----:B------:R-:W-:Y:S02]  /*145c0*/  FSEL R2, R2, RZ, P0 ;  /* 0x000000ff02027208 */ /* 0x000fe40000000000 */
[----:B------:R-:W-:Y:S01]  /*145d0*/  FSETP.NEU.FTZ.AND P0, PT, R3, -INF , PT ;  /* 0xff8000000300780b */ /* 0x000fe20003f1d000 */
[----:B------:R-:W-:Y:S01]  /*145e0*/  FADD.FTZ R0, -R0, R136 ;  /* 0x0000008800007221 */ /* 0x000fe20000010100 */
[----:B------:R-:W-:Y:S01]  /*145f0*/  IADD3 R196, R197, -0x1, RZ ;  /* 0xffffffffc5c47810 */ /* 0x000fe20007ffe0ff */
        /* <DEDUP_REMOVED lines=9> */
[----:B------:R-:W-:Y:S01]  /*14690*/  MUFU.EX2 R0, R0 ;  /* 0x0000000000007308 */ /* 0x000fe20000000800 */
[----:B------:R-:W-:Y:S09]  /*146a0*/  FFMA.FTZ R169, R13, c[0x0][0x2d0], -R2 ;  /* 0x0000b4000da97a23 */ /* 0x000ff20000010802 */
[----:B------:R-:W-:Y:S10]  /*146b0*/  MUFU.EX2 R4, R14 ;  /* 0x0000000e00047308 */ /* 0x000ff40000000800 */
[----:B------:R-:W-:Y:S10]  /*146c0*/  MUFU.EX2 R17, R17 ;  /* 0x0000001100117308 */ /* 0x000ff40000000800 */
[----:B------:R-:W2:Y:S02]  /*146d0*/  MUFU.EX2 R15, R15 ;  /* 0x0000000f000f7308 */ /* 0x000ea40000000800 */
[----:B--2---:R-:W-:Y:S01]  /*146e0*/  F2FP.PACK_AB R162, R15, R17 ;  /* 0x000000110fa2723e */ /* 0x004fe200000000ff */
[----:B------:R-:W-:Y:S01]  /*146f0*/  FFMA.FTZ R2, R0, R205, R16 ;  /* 0x000000cd00027223 */ /* 0x000fe20000010010 */
[----:B------:R-:W-:Y:S01]  /*14700*/  F2FP.PACK_AB R160, R4, R16 ;  /* 0x0000001004a0723e */ /* 0x000fe200000000ff */
[----:B------:R-:W-:Y:S02]  /*14710*/  FMUL.FTZ R16, R0, R140 ;  /* 0x0000008c00107220 */ /* 0x000fe40000410000 */
[----:B------:R-:W-:Y:S01]  /*14720*/  FADD.FTZ R13, R4, R2 ;  /* 0x00000002040d7221 */ /* 0x000fe20000010000 */
[C---:B------:R-:W-:Y:S01]  /*14730*/  FSEL R2, R3.reuse, RZ, P0 ;  /* 0x000000ff03027208 */ /* 0x040fe20000000000 */
[----:B------:R-:W-:Y:S02]  /*14740*/  FMUL.FTZ R4, R3, c[0x0][0x2d0] ;  /* 0x0000b40003047a20 */ /* 0x000fe40000410000 */
[----:B------:R-:W-:Y:S02]  /*14750*/  FMUL.FTZ R20, R0, R20 ;  /* 0x0000001400147220 */ /* 0x000fe40000410000 */
[----:B------:R-:W-:Y:S01]  /*14760*/  FADD.FTZ R2, -R2, R137 ;  /* 0x0000008902027221 */ /* 0x000fe20000010100 */
[----:B------:R-:W-:Y:S01]  /*14770*/  FSEL R4, R4, RZ, P0 ;  /* 0x000000ff04047208 */ /* 0x000fe20000000000 */
[----:B------:R-:W-:Y:S01]  /*14780*/  FMUL.FTZ R21, R0, R21 ;  /* 0x0000001500157220 */ /* 0x000fe20000410000 */
[----:B------:R-:W-:Y:S01]  /*14790*/  ISETP.GT.AND P0, PT, R197, R215, PT ;  /* 0x000000d7c500720c */ /* 0x000fe20003f04270 */
[----:B------:R-:W-:Y:S01]  /*147a0*/  FMUL.FTZ R2, R2, c[0x0][0x2d0] ;  /* 0x0000b40002027a20 */ /* 0x000fe20000410000 */
[----:B------:R-:W-:Y:S01]  /*147b0*/  MOV R197, R196 ;  /* 0x000000c400c57202 */ /* 0x000fe20000000f00 */
[--C-:B------:R-:W-:Y:S02]  /*147c0*/  FFMA.FTZ R8, R8, c[0x0][0x2d0], -R4.reuse ;  /* 0x0000b40008087a23 */ /* 0x100fe40000010804 */
[--C-:B-1----:R-:W-:Y:S02]  /*147d0*/  FFMA.FTZ R132, R10, c[0x0][0x2d0], -R4.reuse ;  /* 0x0000b4000a847a23 */ /* 0x102fe40000010804 */
[----:B------:R-:W1:Y:S01]  /*147e0*/  MUFU.EX2 R2, R2 ;  /* 0x0000000200027308 */ /* 0x000e620000000800 */
[--C-:B------:R-:W-:Y:S02]  /*147f0*/  FFMA.FTZ R136, R11, c[0x0][0x2d0], -R4.reuse ;  /* 0x0000b4000b887a23 */ /* 0x100fe40000010804 */
[--C-:B------:R-:W-:Y:S02]  /*14800*/  FFMA.FTZ R166, R9, c[0x0][0x2d0], -R4.reuse ;  /* 0x0000b40009a67a23 */ /* 0x100fe40000010804 */
[--C-:B------:R-:W-:Y:S02]  /*14810*/  FFMA.FTZ R14, R12, c[0x0][0x2d0], -R4.reuse ;  /* 0x0000b4000c0e7a23 */ /* 0x100fe40000010804 */
[--C-:B------:R-:W-:Y:S02]  /*14820*/  FFMA.FTZ R165, R7, c[0x0][0x2d0], -R4.reuse ;  /* 0x0000b40007a57a23 */ /* 0x100fe40000010804 */
[--C-:B------:R-:W-:Y:S01]  /*14830*/  FFMA.FTZ R167, R6, c[0x0][0x2d0], -R4.reuse ;  /* 0x0000b40006a77a23 */ /* 0x100fe20000010804 */
[----:B------:R2:W-:Y:S01]  /*14840*/  MUFU.EX2 R137, R8 ;  /* 0x0000000800897308 */ /* 0x0005e20000000800 */
[----:B------:R-:W-:Y:S02]  /*14850*/  FFMA.FTZ R168, R5, c[0x0][0x2d0], -R4 ;  /* 0x0000b40005a87a23 */ /* 0x000fe40000010804 */
[----:B------:R-:W-:Y:S02]  /*14860*/  FADD.FTZ R4, R17, R13 ;  /* 0x0000000d11047221 */ /* 0x000fe40000010000 */
[C---:B------:R-:W-:Y:S02]  /*14870*/  FMUL.FTZ R17, R0.reuse, R141 ;  /* 0x0000008d00117220 */ /* 0x040fe40000410000 */
[C---:B------:R-:W-:Y:S02]  /*14880*/  FMUL.FTZ R13, R0.reuse, R145 ;  /* 0x00000091000d7220 */ /* 0x040fe40000410000 */
[----:B------:R-:W-:Y:S01]  /*14890*/  FADD.FTZ R164, R15, R4 ;  /* 0x000000040fa47221 */ /* 0x000fe20000010000 */
[----:B------:R-:W-:Y:S01]  /*148a0*/  MUFU.EX2 R145, R132 ;  /* 0x0000008400917308 */ /* 0x000fe20000000800 */
[C---:B------:R-:W-:Y:S02]  /*148b0*/  FMUL.FTZ R4, R0.reuse, R152 ;  /* 0x0000009800047220 */ /* 0x040fe40000410000 */
[----:B------:R-:W-:Y:S02]  /*148c0*/  FMUL.FTZ R5, R0, R153 ;  /* 0x0000009900057220 */ /* 0x000fe40000410000 */
[C---:B-1----:R-:W-:Y:S02]  /*148d0*/  FMUL.FTZ R18, R2.reuse, R142 ;  /* 0x0000008e02127220 */ /* 0x042fe40000410000 */
[C---:B------:R-:W-:Y:S02]  /*148e0*/  FMUL.FTZ R19, R2.reuse, R143 ;  /* 0x0000008f02137220 */ /* 0x040fe40000410000 */
[----:B------:R-:W1:Y:S01]  /*148f0*/  LDSM.16.MT88.4 R140, [R179] ;  /* 0x00000000b38c783b */ /* 0x000e620000004200 */
[----:B------:R-:W3:Y:S01]  /*14900*/  MUFU.EX2 R152, R14 ;  /* 0x0000000e00987308 */ /* 0x000ee20000000800 */
[C---:B------:R-:W-:Y:S02]  /*14910*/  FMUL.FTZ R6, R2.reuse, R154 ;  /* 0x0000009a02067220 */ /* 0x040fe40000410000 */
[----:B------:R-:W-:Y:S02]  /*14920*/  FMUL.FTZ R7, R2, R155 ;  /* 0x0000009b02077220 */ /* 0x000fe40000410000 */
[C---:B--2---:R-:W-:Y:S02]  /*14930*/  FMUL.FTZ R8, R0.reuse, R148 ;  /* 0x0000009400087220 */ /* 0x044fe40000410000 */
[----:B------:R-:W-:Y:S02]  /*14940*/  FMUL.FTZ R9, R0, R149 ;  /* 0x0000009500097220 */ /* 0x000fe40000410000 */
[C---:B------:R-:W-:Y:S01]  /*14950*/  FMUL.FTZ R10, R2.reuse, R150 ;  /* 0x00000096020a7220 */ /* 0x040fe20000410000 */
[----:B------:R-:W2:Y:S01]  /*14960*/  MUFU.EX2 R173, R136 ;  /* 0x0000008800ad7308 */ /* 0x000ea20000000800 */
[----:B------:R-:W-:Y:S02]  /*14970*/  FMUL.FTZ R11, R2, R151 ;  /* 0x00000097020b7220 */ /* 0x000fe40000410000 */
[----:B------:R-:W-:Y:S01]  /*14980*/  FMUL.FTZ R12, R0, R144 ;  /* 0x00000090000c7220 */ /* 0x000fe20000410000 */
[----:B------:R-:W-:Y:S01]  /*14990*/  LDSM.16.MT88.4 R148, [R179+0x800] ;  /* 0x00080000b394783b */ /* 0x000fe20000004200 */
[C---:B------:R-:W-:Y:S02]  /*149a0*/  FMUL.FTZ R15, R2.reuse, R147 ;  /* 0x00000093020f7220 */ /* 0x040fe40000410000 */
[C---:B------:R-:W-:Y:S02]  /*149b0*/  FMUL.FTZ R22, R2.reuse, R22 ;  /* 0x0000001602167220 */ /* 0x040fe40000410000 */
[----:B------:R-:W-:Y:S01]  /*149c0*/  FMUL.FTZ R23, R2, R23 ;  /* 0x0000001702177220 */ /* 0x000fe20000410000 */
[----:B------:R-:W4:Y:S01]  /*149d0*/  MUFU.EX2 R132, R172 ;  /* 0x000000ac00847308 */ /* 0x000f220000000800 */
[C---:B------:R-:W-:Y:S02]  /*149e0*/  FMUL.FTZ R24, R0.reuse, R24 ;  /* 0x0000001800187220 */ /* 0x040fe40000410000 */
[----:B------:R-:W-:Y:S01]  /*149f0*/  FMUL.FTZ R25, R0, R25 ;  /* 0x0000001900197220 */ /* 0x000fe20000410000 */
[----:B---3--:R-:W-:Y:S01]  /*14a00*/  F2FP.PACK_AB R161, R152, R137 ;  /* 0x0000008998a1723e */ /* 0x008fe200000000ff */
[C---:B------:R-:W-:Y:S02]  /*14a10*/  FMUL.FTZ R14, R2.reuse, R146 ;  /* 0x00000092020e7220 */ /* 0x040fe40000410000 */
[C---:B------:R-:W-:Y:S02]  /*14a20*/  FMUL.FTZ R26, R2.reuse, R26 ;  /* 0x0000001a021a7220 */ /* 0x040fe40000410000 */
[----:B------:R-:W-:Y:S01]  /*14a30*/  FMUL.FTZ R27, R2, R27 ;  /* 0x0000001b021b7220 */ /* 0x000fe20000410000 */
[----:B------:R-:W-:Y:S01]  /*14a40*/  MUFU.EX2 R136, R169 ;  /* 0x000000a900887308 */ /* 0x000fe20000000800 */
[C---:B------:R-:W-:Y:S02]  /*14a50*/  FMUL.FTZ R28, R0.reuse, R28 ;  /* 0x0000001c001c7220 */ /* 0x040fe40000410000 */
[----:B------:R-:W-:Y:S01]  /*14a60*/  FMUL.FTZ R29, R0, R29 ;  /* 0x0000001d001d7220 */ /* 0x000fe20000410000 */
[----:B--2---:R-:W-:Y:S01]  /*14a70*/  F2FP.PACK_AB R163, R173, R145 ;  /* 0x00000091ada3723e */ /* 0x004fe200000000ff */
[C---:B------:R-:W-:Y:S02]  /*14a80*/  FMUL.FTZ R30, R2.reuse, R30 ;  /* 0x0000001e021e7220 */ /* 0x040fe40000410000 */
[----:B------:R-:W-:Y:S02]  /*14a90*/  FMUL.FTZ R31, R2, R31 ;  /* 0x0000001f021f7220 */ /* 0x000fe40000410000 */
[C---:B------:R-:W-:Y:S01]  /*14aa0*/  FMUL.FTZ R32, R0.reuse, R32 ;  /* 0x0000002000207220 */ /* 0x040fe20000410000 */
[----:B------:R-:W-:Y:S01]  /*14ab0*/  MUFU.EX2 R169, R165 ;  /* 0x000000a500a97308 */ /* 0x000fe20000000800 */
[C---:B-1----:R-:W-:Y:S05]  /*14ac0*/  HMMA.16816.F32 R4, R160.reuse, R140, R4 ;  /* 0x0000008ca004723c */ /* 0x042fea0000001804 */
        /* <DEDUP_REMOVED lines=104> */
[C---:B------:R-:W-:Y:S02]  /*15150*/  FMUL.FTZ R123, R2.reuse, R123 ;  /* 0x0000007b027b7220 */ /* 0x040fe40000410000 */
[C---:B------:R-:W-:Y:S02]  /*15160*/  FMUL.FTZ R126, R2.reuse, R126 ;  /* 0x0000007e027e7220 */ /* 0x040fe40000410000 */
[C---:B------:R-:W-:Y:S02]  /*15170*/  FMUL.FTZ R127, R2.reuse, R127 ;  /* 0x0000007f027f7220 */ /* 0x040fe40000410000 */
[C---:B------:R-:W-:Y:S02]  /*15180*/  FMUL.FTZ R130, R2.reuse, R130 ;  /* 0x0000008202827220 */ /* 0x040fe40000410000 */
[----:B------:R-:W-:Y:S02]  /*15190*/  FMUL.FTZ R131, R2, R131 ;  /* 0x0000008302837220 */ /* 0x000fe40000410000 */
[C---:B------:R-:W-:Y:S02]  /*151a0*/  FMUL.FTZ R124, R0.reuse, R124 ;  /* 0x0000007c007c7220 */ /* 0x040fe40000410000 */
[C---:B------:R-:W-:Y:S02]  /*151b0*/  FMUL.FTZ R125, R0.reuse, R125 ;  /* 0x0000007d007d7220 */ /* 0x040fe40000410000 */
[C---:B------:R-:W-:Y:S02]  /*151c0*/  FMUL.FTZ R128, R0.reuse, R128 ;  /* 0x0000008000807220 */ /* 0x040fe40000410000 */
[----:B------:R-:W-:Y:S02]  /*151d0*/  FMUL.FTZ R129, R0, R129 ;  /* 0x0000008100817220 */ /* 0x000fe40000410000 */
[----:B------:R-:W-:Y:S02]  /*151e0*/  FFMA.FTZ R144, R2, R204, R137 ;  /* 0x000000cc02907223 */ /* 0x000fe40000010089 */
[----:B------:R-:W2:Y:S01]  /*151f0*/  MUFU.EX2 R2, R171 ;  /* 0x000000ab00027308 */ /* 0x000ea20000000800 */
[----:B----4-:R-:W-:Y:S01]  /*15200*/  FADD.FTZ R0, R132, R164 ;  /* 0x000000a484007221 */ /* 0x010fe20000010000 */
[C---:B-1----:R-:W-:Y:S08]  /*15210*/  HMMA.16816.F32 R44, R160.reuse, R140, R44 ;  /* 0x0000008ca02c723c */ /* 0x042ff0000000182c */
[----:B------:R-:W1:Y:S01]  /*15220*/  MUFU.EX2 R137, R170 ;  /* 0x000000aa00897308 */ /* 0x000e620000000800 */
[C---:B------:R-:W-:Y:S01]  /*15230*/  HMMA.16816.F32 R48, R160.reuse, R142, R48 ;  /* 0x0000008ea030723c */ /* 0x040fe20000001830 */
[----:B------:R-:W3:Y:S08]  /*15240*/  LDSM.16.MT88.4 R140, [R182+0x1000] ;  /* 0x00100000b68c783b */ /* 0x000ef00000004200 */
[----:B------:R4:W5:Y:S03]  /*15250*/  MUFU.EX2 R170, R166 ;  /* 0x000000a600aa7308 */ /* 0x0009660000000800 */
[C---:B--2---:R-:W-:Y:S01]  /*15260*/  F2FP.PACK_AB R164, R2.reuse, R132 ;  /* 0x0000008402a4723e */ /* 0x044fe200000000ff */
[----:B------:R-:W-:Y:S02]  /*15270*/  FADD.FTZ R0, R2, R0 ;  /* 0x0000000002007221 */ /* 0x000fe40000010000 */
[----:B------:R-:W-:Y:S04]  /*15280*/  FADD.FTZ R2, R152, R144 ;  /* 0x0000009098027221 */ /* 0x000fe80000010000 */
[----:B------:R-:W-:Y:S01]  /*15290*/  MUFU.EX2 R132, R168 ;  /* 0x000000a800847308 */ /* 0x000fe20000000800 */
[----:B-1----:R-:W-:Y:S04]  /*152a0*/  FADD.FTZ R0, R137, R0 ;  /* 0x0000000089007221 */ /* 0x002fe80000010000 */
[C---:B------:R-:W-:Y:S02]  /*152b0*/  FADD.FTZ R205, R136.reuse, R0 ;  /* 0x0000000088cd7221 */ /* 0x040fe40000010000 */
[----:B------:R-:W-:Y:S01]  /*152c0*/  FADD.FTZ R0, R145, R2 ;  /* 0x0000000291007221 */ /* 0x000fe20000010000 */
[----:B----4-:R-:W-:Y:S03]  /*152d0*/  F2FP.PACK_AB R166, R136, R137 ;  /* 0x0000008988a6723e */ /* 0x010fe600000000ff */
[----:B------:R-:W-:Y:S01]  /*152e0*/  FADD.FTZ R0, R173, R0 ;  /* 0x00000000ad007221 */ /* 0x000fe20000010000 */
[C---:B-----5:R-:W-:Y:S02]  /*152f0*/  F2FP.PACK_AB R165, R169.reuse, R170 ;  /* 0x000000aaa9a5723e */ /* 0x060fe400000000ff */
[----:B------:R-:W-:Y:S01]  /*15300*/  MOV R136, R133 ;  /* 0x0000008500887202 */ /* 0x000fe20000000f00 */
[----:B------:R-:W-:Y:S01]  /*15310*/  FADD.FTZ R0, R170, R0 ;  /* 0x00000000aa007221 */ /* 0x000fe20000010000 */
[-C--:B------:R-:W-:Y:S03]  /*15320*/  MOV R137, R3.reuse ;  /* 0x0000000300897202 */ /* 0x080fe60000000f00 */
[----:B------:R-:W-:Y:S01]  /*15330*/  FADD.FTZ R0, R169, R0 ;  /* 0x00000000a9007221 */ /* 0x000fe20000010000 */
[C---:B---3--:R-:W-:Y:S08]  /*15340*/  HMMA.16816.F32 R52, R160.reuse, R140, R52 ;  /* 0x0000008ca034723c */ /* 0x048ff00000001834 */
        /* <DEDUP_REMOVED lines=28> */
[----:B------:R-:W1:Y:S01]  /*15510*/  MUFU.EX2 R160, R167 ;  /* 0x000000a700a07308 */ /* 0x000e620000000800 */
[----:B------:R-:W2:Y:S02]  /*15520*/  LDSM.16.MT88.4 R140, [R180+0x800] ;  /* 0x00080000b48c783b */ /* 0x000ea40000004200 */
[----:B-1----:R-:W-:Y:S01]  /*15530*/  F2FP.PACK_AB R167, R132, R160 ;  /* 0x000000a084a7723e */ /* 0x002fe200000000ff */
[----:B------:R-:W-:Y:S04]  /*15540*/  FADD.FTZ R0, R160, R0 ;  /* 0x00000000a0007221 */ /* 0x000fe80000010000 */
[----:B------:R-:W-:Y:S02]  /*15550*/  FADD.FTZ R204, R132, R0 ;  /* 0x0000000084cc7221 */ /* 0x000fe40000010000 */
[C---:B------:R-:W-:Y:S01]  /*15560*/  HMMA.16816.F32 R152, R164.reuse, R148, R4 ;  /* 0x00000094a498723c */ /* 0x040fe20000001804 */
[----:B------:R-:W1:Y:S07]  /*15570*/  LDSM.16.MT88.4 R4, [R182+0x800] ;  /* 0x00080000b604783b */ /* 0x000e6e0000004200 */
[C---:B------:R-:W-:Y:S01]  /*15580*/  HMMA.16816.F32 R148, R164.reuse, R150, R8 ;  /* 0x00000096a494723c */ /* 0x040fe20000001808 */
[----:B------:R-:W3:Y:S07]  /*15590*/  LDSM.16.MT88.4 R8, [R181+0x800] ;  /* 0x00080000b508783b */ /* 0x000eee0000004200 */
[C---:B--2---:R-:W-:Y:S08]  /*155a0*/  HMMA.16816.F32 R144, R164.reuse, R140, R12 ;  /* 0x0000008ca490723c */ /* 0x044ff0000000180c */
[C---:B------:R-:W-:Y:S08]  /*155b0*/  HMMA.16816.F32 R140, R164.reuse, R142, R16 ;  /* 0x0000008ea48c723c */ /* 0x040ff00000001810 */
        /* <DEDUP_REMOVED lines=36> */
[C---:B-1----:R-:W-:Y:S07]  /*15800*/  HMMA.16816.F32 R116, R164.reuse, R4, R116 ;  /* 0x00000004a474723c */ /* 0x042fee0000001874 */
[----:B------:R-:W-:Y:S01]  /*15810*/  MOV R4, R3 ;  /* 0x0000000300047202 */ /* 0x000fe20000000f00 */
[C---:B------:R-:W-:Y:S08]  /*15820*/  HMMA.16816.F32 R120, R164.reuse, R6, R120 ;  /* 0x00000006a478723c */ /* 0x040ff00000001878 */
[C---:B--2---:R-:W-:Y:S08]  /*15830*/  HMMA.16816.F32 R124, R164.reuse, R8, R124 ;  /* 0x00000008a47c723c */ /* 0x044ff0000000187c */
[----:B------:R-:W-:Y:S01]  /*15840*/  HMMA.16816.F32 R128, R164, R10, R128 ;  /* 0x0000000aa480723c */ /* 0x000fe20000001880 */
[----:B------:R-:W-:-:S07]  /*15850*/  @P0 BRA `(.L_x_874) ;  /* 0xffffd66000000947 */ /* 0x000fce000383ffff */
.L_x_853:
[----:B------:R-:W-:Y:S02]  /*15860*/  IMAD.MOV.U32 R0, RZ, RZ, c[0x0][0x2c4] ;  /* 0x0000b100ff007624 */ /* 0x000fe400078e00ff */
[----:B------:R-:W-:-:S03]  /*15870*/  IMAD.MOV.U32 R3, RZ, RZ, c[0x0][0x32c] ;  /* 0x0000cb00ff037624 */ /* 0x000fc600078e00ff */
[----:B------:R-:W-:Y:S02]  /*15880*/  ISETP.NE.AND P0, PT, R0, 0x1, PT ;  /* 0x000000010000780c */ /* 0x000fe40003f05270 */
[----:B------:R-:W-:-:S11]  /*15890*/  IADD3 R0, R228, 0x7f, RZ ;  /* 0x0000007fe4007810 */ /* 0x000fd60007ffe0ff */
[----:B------:R-:W-:-:S05]  /*158a0*/  @P0 IMAD.HI.U32 R2, R0, c[0x0][0x2c8], RZ ;  /* 0x0000b20000020a27 */ /* 0x000fca00078e00ff */
[----:B------:R-:W-:Y:S02]  /*158b0*/  @P0 SHF.R.U32.HI R0, RZ, c[0x0][0x2cc], R2 ;  /* 0x0000b300ff000a19 */ /* 0x000fe40000011602 */
[----:B------:R-:W-:Y:S02]  /*158c0*/  ISETP.GE.AND P0, PT, R3, 0x1, PT ;  /* 0x000000010300780c */ /* 0x000fe40003f06270 */
[----:B------:R-:W-:-:S05]  /*158d0*/  IADD3 R2, R210, 0x1, -R211 ;  /* 0x00000001d2027810 */ /* 0x000fca0007ffe8d3 */
        /* <DEDUP_REMOVED lines=13> */
.L_x_877:
[----:B------:R-:W-:-:S04]  /*159b0*/  MOV R3, 0x1 ;  /* 0x0000000100037802 */ /* 0x000fc80000000f00 */
[----:B------:R-:W-:-:S13]  /*159c0*/  ISETP.NE.AND P0, PT, R3, c[0x0][0x32c], PT ;  /* 0x0000cb0003007a0c */ /* 0x000fda0003f05270 */
[----:B------:R-:W-:-:S05]  /*159d0*/  @P0 IMAD.HI.U32 R3, R0, c[0x0][0x330], RZ ;  /* 0x0000cc0000030a27 */ /* 0x000fca00078e00ff */
[----:B------:R-:W-:Y:S02]  /*159e0*/  @P0 SHF.R.U32.HI R0, RZ, c[0x0][0x334], R3 ;  /* 0x0000cd00ff000a19 */ /* 0x000fe40000011603 */
.L_x_878:
[----:B------:R-:W-:Y:S05]  /*159f0*/  BSYNC B0 ;  /* 0x0000000000007941 */ /* 0x000fea0003800000 */
.L_x_876:
[----:B------:R-:W-:-:S05]  /*15a00*/  IMAD R0, R0, c[0x0][0x32c], RZ ;  /* 0x0000cb0000007a24 */ /* 0x000fca00078e02ff */
[----:B------:R-:W-:-:S04]  /*15a10*/  IMNMX R2, R2, R0, !PT ;  /* 0x0000000002027217 */ /* 0x000fc80007800200 */
.L_x_875:
[----:B------:R-:W-:-:S04]  /*15a20*/  IADD3 R2, R2, 0x1f, RZ ;  /* 0x0000001f02027810 */ /* 0x000fc80007ffe0ff */
[----:B------:R-:W-:-:S04]  /*15a30*/  SHF.R.S32.HI R0, RZ, 0x1f, R2 ;  /* 0x0000001fff007819 */ /* 0x000fc80000011402 */
[----:B------:R-:W-:-:S04]  /*15a40*/  LEA.HI R0, R0, R2, RZ, 0x5 ;  /* 0x0000000200007211 */ /* 0x000fc800078f28ff */
[----:B------:R-:W-:-:S04]  /*15a50*/  SHF.R.S32.HI R0, RZ, 0x5, R0 ;  /* 0x00000005ff007819 */ /* 0x000fc80000011400 */
[----:B------:R-:W-:-:S04]  /*15a60*/  IMNMX R197, R209, R0, !PT ;  /* 0x00000000d1c57217 */ /* 0x000fc80007800200 */
[----:B------:R-:W-:-:S13]  /*15a70*/  ISETP.GE.AND P0, PT, R196, R197, PT ;  /* 0x000000c5c400720c */ /* 0x000fda0003f06270 */
[----:B------:R-:W-:Y:S05]  /*15a80*/  @!P0 BRA `(.L_x_879) ;  /* 0x000021d000008947 */ /* 0x000fea0003800000 */
[----:B------:R-:W-:Y:S02]  /*15a90*/  MOV R137, R4 ;  /* 0x0000000400897202 */ /* 0x000fe40000000f00 */
[----:B------:R-:W-:Y:S02]  /*15aa0*/  MOV R136, R133 ;  /* 0x0000008500887202 */ /* 0x000fe40000000f00 */
.L_x_890:
        /* <DEDUP_REMOVED lines=27> */
.L_x_997:
[----:B------:R-:W-:-:S05]  /*15c60*/  BRA.DIV ~URZ, `(.L_x_883) ;  /* 0x0000b3b27f007947 */ /* 0x000fca000b800000 */
[----:B----4-:R4:W3:Y:S02]  /*15c70*/  SHFL.IDX PT, R0, R5, RZ, 0x181f ;  /* 0x00181fff05007589 */ /* 0x0108e400000e0000 */
.L_x_998:
[C---:B------:R-:W-:Y:S02]  /*15c80*/  ISETP.GE.AND P0, PT, R134.reuse, c[0x0][0x1d4], PT ;  /* 0x0000750086007a0c */ /* 0x040fe40003f06270 */
[C---:B---3--:R-:W-:Y:S04]  /*15c90*/  LEA R6, P1, R134.reuse, R0, 0x1 ;  /* 0x0000000086067211 */ /* 0x048fe800078208ff */
[----:B------:R-:W-:Y:S02]  /*15ca0*/  LEA.HI.X R7, R134, R4, R135, 0x1, P1 ;  /* 0x0000000486077211 */ /* 0x000fe400008f0c87 */
[C---:B------:R-:W-:Y:S04]  /*15cb0*/  LEA R2, P1, R202.reuse, R0, 0x1 ;  /* 0x00000000ca027211 */ /* 0x040fe800078208ff */
[----:B------:R-:W-:Y:S01]  /*15cc0*/  LEA.HI.X R3, R202, R4, R207, 0x1, P1 ;  /* 0x00000004ca037211 */ /* 0x000fe200008f0ccf */
[----:B------:R-:W-:Y:S01]  /*15cd0*/  @!PT LDS RZ, [RZ] ;  /* 0x00000000fffff984 */ /* 0x000fe20000000800 */
[----:B------:R-:W-:Y:S01]  /*15ce0*/  @!PT LDS RZ, [RZ] ;  /* 0x00000000fffff984 */ /* 0x000fe20000000800 */
[----:B------:R-:W-:Y:S01]  /*15cf0*/  @!PT LDS RZ, [RZ] ;  /* 0x00000000fffff984 */ /* 0x000fe20000000800 */
[----:B------:R3:W-:Y:S01]  /*15d00*/  LDGSTS.E.BYPASS.LTC128B.128 [R195+0x8080], [R6.64], !P0 ;  /* 0x0808000006c37fae */ /* 0x0007e2000c101d48 */
[----:B------:R-:W-:Y:S11]  /*15d10*/  ISETP.GE.AND P0, PT, R138, c[0x0][0x1d4], PT ;  /* 0x000075008a007a0c */ /* 0x000ff60003f06270 */
[----:B------:R-:W-:Y:S02]  /*15d20*/  @!UPT UIADD3 URZ, URZ, URZ, URZ ;  /* 0x0000003f3f3ff290 */ /* 0x000fe4000fffe03f */
[----:B------:R5:W-:Y:S01]  /*15d30*/  LDGSTS.E.BYPASS.LTC128B.128 [R195+0x9080], [R2.64], !P0 ;  /* 0x0908000002c37fae */ /* 0x000be2000c101d48 */
[C---:B------:R-:W-:Y:S02]  /*15d40*/  ISETP.GE.AND P0, PT, R201.reuse, c[0x0][0x1d4], PT ;  /* 0x00007500c9007a0c */ /* 0x040fe40003f06270 */
[C---:B-----5:R-:W-:Y:S04]  /*15d50*/  LEA R2, P1, R201.reuse, R0, 0x1 ;  /* 0x00000000c9027211 */ /* 0x060fe800078208ff */
[----:B------:R-:W-:Y:S07]  /*15d60*/  LEA.HI.X R3, R201, R4, R208, 0x1, P1 ;  /* 0x00000004c9037211 */ /* 0x000fee00008f0cd0 */
[----:B------:R5:W-:Y:S01]  /*15d70*/  LDGSTS.E.BYPASS.LTC128B.128 [R195+0xa080], [R2.64], !P0 ;  /* 0x0a08000002c37fae */ /* 0x000be2000c101d48 */
[C---:B------:R-:W-:Y:S02]  /*15d80*/  ISETP.GE.AND P0, PT, R200.reuse, c[0x0][0x1d4], PT ;  /* 0x00007500c8007a0c */ /* 0x040fe40003f06270 */
[C---:B-----5:R-:W-:Y:S04]  /*15d90*/  LEA R2, P1, R200.reuse, R0, 0x1 ;  /* 0x00000000c8027211 */ /* 0x060fe800078208ff */
[----:B------:R-:W-:Y:S07]  /*15da0*/  LEA.HI.X R3, R200, R4, R206, 0x1, P1 ;  /* 0x00000004c8037211 */ /* 0x000fee00008f0cce */
[----:B------:R3:W-:Y:S02]  /*15db0*/  LDGSTS.E.BYPASS.LTC128B.128 [R195+0xb080], [R2.64], !P0 ;  /* 0x0b08000002c37fae */ /* 0x0007e4000c101d48 */
.L_x_881:
[----:B------:R-:W-:Y:S05]  /*15dc0*/  BSYNC B0 ;  /* 0x0000000000007941 */ /* 0x000fea0003800000 */
.L_x_880:
        /* <DEDUP_REMOVED lines=122> */
[C---:B------:R-:W-:Y:S02]  /*16570*/  IADD3 R132, -R0.reuse, RZ, RZ ;  /* 0x000000ff00847210 */ /* 0x040fe40007ffe1ff */
[----:B------:R-:W-:Y:S03]  /*16580*/  @!P5 IADD3 R3, P0, R0, R224, RZ ;  /* 0x000000e00003d210 */ /* 0x000fe60007f1e0ff */
[----:B------:R-:W-:Y:S01]  /*16590*/  IMAD R199, R132, c[0x0][0x2b8], R2 ;  /* 0x0000ae0084c77a24 */ /* 0x000fe200078e0202 */
[----:B------:R-:W-:Y:S02]  /*165a0*/  @!P5 LEA.HI.X.SX32 R0, R0, R226, 0x1, P0 ;  /* 0x000000e20000d211 */ /* 0x000fe400000f0eff */
[C---:B------:R-:W-:Y:S04]  /*165b0*/  @!P5 LEA R2, P0, R3.reuse, c[0x0][0x2a0], 0x2 ;  /* 0x0000a8000302da11 */ /* 0x040fe800078010ff */
[----:B------:R-:W-:Y:S02]  /*165c0*/  @!P5 LEA.HI.X R3, R3, c[0x0][0x2a4], R0, 0x2, P0 ;  /* 0x0000a9000303da11 */ /* 0x000fe400000f1400 */
[----:B------:R-:W-:Y:S03]  /*165d0*/  SHF.R.S32.HI R0, RZ, 0x1f, R199 ;  /* 0x0000001fff007819 */ /* 0x000fe600000114c7 */
[----:B------:R1:W2:Y:S02]  /*165e0*/  @!P5 LDG.E R198, [R2.64] ;  /* 0x0000000802c6d981 */ /* 0x0002a4000c1e1900 */
[----:B------:R-:W-:Y:S04]  /*165f0*/  IMAD R0, R0, c[0x0][0x1e0], RZ ;  /* 0x0000780000007a24 */ /* 0x000fe800078e02ff */
[C---:B------:R-:W-:Y:S02]  /*16600*/  IMAD R0, R199.reuse, c[0x0][0x1e4], R0 ;  /* 0x00007900c7007a24 */ /* 0x040fe400078e0200 */
[----:B-1----:R-:W-:Y:S05]  /*16610*/  IMAD.WIDE.U32 R2, R199, c[0x0][0x1e0], RZ ;  /* 0x00007800c7027a25 */ /* 0x002fea00078e00ff */
        /* <DEDUP_REMOVED lines=11> */
.L_x_999:
[----:B------:R-:W-:-:S05]  /*166d0*/  BRA.DIV ~URZ, `(.L_x_887) ;  /* 0x0000aa027f007947 */ /* 0x000fca000b800000 */
[----:B-1----:R1:W3:Y:S02]  /*166e0*/  SHFL.IDX PT, R0, R133, RZ, 0x181f ;  /* 0x00181fff85007589 */ /* 0x0022e400000e0000 */
.L_x_1000:
[C---:B------:R-:W-:Y:S02]  /*166f0*/  ISETP.GE.AND P0, PT, R134.reuse, c[0x0][0x1d4], PT ;  /* 0x0000750086007a0c */ /* 0x040fe40003f06270 */
[C---:B---3--:R-:W-:Y:S04]  /*16700*/  LEA R160, P1, R134.reuse, R0, 0x1 ;  /* 0x0000000086a07211 */ /* 0x048fe800078208ff */
[----:B--2---:R-:W-:Y:S02]  /*16710*/  LEA.HI.X R161, R134, R132, R135, 0x1, P1 ;  /* 0x0000008486a17211 */ /* 0x004fe400008f0c87 */
        /* <DEDUP_REMOVED lines=10> */
[C---:B---3--:R-:W-:Y:S04]  /*167c0*/  LEA R2, P1, R201.reuse, R0, 0x1 ;  /* 0x00000000c9027211 */ /* 0x048fe800078208ff */
[----:B------:R-:W-:Y:S07]  /*167d0*/  LEA.HI.X R3, R201, R132, R208, 0x1, P1 ;  /* 0x00000084c9037211 */ /* 0x000fee00008f0cd0 */
[----:B------:R3:W-:Y:S01]  /*167e0*/  LDGSTS.E.BYPASS.LTC128B.128 [R195+0xe080], [R2.64], !P0 ;  /* 0x0e08000002c37fae */ /* 0x0007e2000c101d48 */
[C---:B------:R-:W-:Y:S02]  /*167f0*/  ISETP.GE.AND P0, PT, R200.reuse, c[0x0][0x1d4], PT ;  /* 0x00007500c8007a0c */ /* 0x040fe40003f06270 */
[C---:B---3--:R-:W-:Y:S04]  /*16800*/  LEA R2, P1, R200.reuse, R0, 0x1 ;  /* 0x00000000c8027211 */ /* 0x048fe800078208ff */
[----:B------:R-:W-:Y:S07]  /*16810*/  LEA.HI.X R3, R200, R132, R206, 0x1, P1 ;  /* 0x00000084c8037211 */ /* 0x000fee00008f0cce */
[----:B------:R2:W-:Y:S02]  /*16820*/  LDGSTS.E.BYPASS.LTC128B.128 [R195+0xf080], [R2.64], !P0 ;  /* 0x0f08000002c37fae */ /* 0x0005e4000c101d48 */
.L_x_885:
[----:B------:R-:W-:Y:S05]  /*16830*/  BSYNC B0 ;  /* 0x0000000000007941 */ /* 0x000fea0003800000 */
.L_x_884:
        /* <DEDUP_REMOVED lines=18> */
[----:B------:R2:W3:Y:S02]  /*16960*/  SHFL.BFLY PT, R0, R132, 0x2, 0x1f ;  /* 0x0c401f0084007f89 */ /* 0x0004e400000e0000 */
.L_x_1001:
[----:B--23--:R-:W-:Y:S01]  /*16970*/  FMNMX.FTZ R132, R132, R0, !PT ;  /* 0x0000000084847209 */ /* 0x00cfe20007810000 */
[----:B------:R-:W-:-:S05]  /*16980*/  BRA.DIV ~URZ, `(.L_x_889) ;  /* 0x0000a7f27f007947 */ /* 0x000fca000b800000 */
[----:B------:R-:W2:Y:S02]  /*16990*/  SHFL.BFLY PT, R0, R132, 0x1, 0x1f ;  /* 0x0c201f0084007f89 */ /* 0x000ea400000e0000 */
[----:B-12---:R-:W-:Y:S02]  /*169a0*/  FMNMX.FTZ R133, R132, R0, !PT ;  /* 0x0000000084857209 */ /* 0x006fe40007810000 */
[----:B------:R-:W1:Y:S02]  /*169b0*/  SHFL.BFLY PT, R0, R160, 0x2, 0x1f ;  /* 0x0c401f00a0007f89 */ /* 0x000e6400000e0000 */
[----:B-1----:R-:W-:Y:S05]  /*169c0*/  FMNMX.FTZ R132, R160, R0, !PT ;  /* 0x00000000a0847209 */ /* 0x002fea0007810000 */
[----:B------:R1:W2:Y:S02]  /*169d0*/  SHFL.BFLY PT, R0, R132, 0x1, 0x1f ;  /* 0x0c201f0084007f89 */ /* 0x0002a400000e0000 */
.L_x_1002:
[----:B--2---:R-:W-:Y:S01]  /*169e0*/  FMNMX.FTZ R3, R0, R132, !PT ;  /* 0x0000008400037209 */ /* 0x004fe20007810000 */
[C---:B------:R-:W-:Y:S01]  /*169f0*/  FADD.FTZ R0, -R133.reuse, R136 ;  /* 0x0000008885007221 */ /* 0x040fe20000010100 */
[----:B------:R-:W-:Y:S01]  /*16a00*/  WARPSYNC 0xffffffff ;  /* 0xffffffff00007948 */ /* 0x000fe20003800000 */
[----:B-1----:R-:W-:Y:S01]  /*16a10*/  FMUL.FTZ R132, R133, c[0x0][0x2d0] ;  /* 0x0000b40085847a20 */ /* 0x002fe20000410000 */
[----:B------:R-:W-:Y:S01]  /*16a20*/  ISETP.GT.AND P0, PT, R196, R197, PT ;  /* 0x000000c5c400720c */ /* 0x000fe20003f04270 */
[----:B------:R-:W-:Y:S01]  /*16a30*/  FMUL.FTZ R0, R0, c[0x0][0x2d0] ;  /* 0x0000b40000007a20 */ /* 0x000fe20000410000 */
[----:B------:R-:W-:Y:S01]  /*16a40*/  IADD3 R196, R196, -0x1, RZ ;  /* 0xffffffffc4c47810 */ /* 0x000fe20007ffe0ff */
        /* <DEDUP_REMOVED lines=237> */
[C---:B------:R-:W-:Y:S02]  /*17920*/  F2FP.PACK_AB R167, R136.reuse, R160 ;  /* 0x000000a088a7723e */ /* 0x040fe400000000ff */
[----:B------:R-:W-:Y:S01]  /*17930*/  MOV R137, R3 ;  /* 0x0000000300897202 */ /* 0x000fe20000000f00 */
[----:B------:R-:W-:Y:S03]  /*17940*/  FADD.FTZ R204, R136, R0 ;  /* 0x0000000088cc7221 */ /* 0x000fe60000010000 */
[----:B------:R-:W-:Y:S01]  /*17950*/  MOV R136, R133 ;  /* 0x0000008500887202 */ /* 0x000fe20000000f00 */
[C---:B------:R-:W-:Y:S01]  /*17960*/  HMMA.16816.F32 R152, R164.reuse, R148, R4 ;  /* 0x00000094a498723c */ /* 0x040fe20000001804 */
[----:B------:R-:W1:Y:S07]  /*17970*/  LDSM.16.MT88.4 R4, [R182+0x800] ;  /* 0x00080000b604783b */ /* 0x000e6e0000004200 */
        /* <DEDUP_REMOVED lines=46> */
.L_x_879:
[----:B------:R-:W-:-:S13]  /*17c60*/  ISETP.GE.AND P0, PT, R196, R209, PT ;  /* 0x000000d1c400720c */ /* 0x000fda0003f06270 */
[----:B------:R-:W-:Y:S05]  /*17c70*/  @!P0 BRA `(.L_x_891) ;  /* 0x0000294000008947 */ /* 0x000fea0003800000 */
[----:B------:R-:W-:Y:S02]  /*17c80*/  MOV R137, R4 ;  /* 0x0000000400897202 */ /* 0x000fe40000000f00 */
[----:B------:R-:W-:Y:S02]  /*17c90*/  MOV R136, R133 ;  /* 0x0000008500887202 */ /* 0x000fe40000000f00 */
.L_x_909:
[----:B------:R-:W-:Y:S04]  /*17ca0*/  DEPBAR.LE SB0, 0x0 ;  /* 0x000080000000791a */ /* 0x000fe80000000000 */
[----:B------:R-:W-:Y:S01]  /*17cb0*/  WARPSYNC 0xffffffff ;  /* 0xffffffff00007948 */ /* 0x000fe20003800000 */
[----:B------:R-:W-:Y:S01]  /*17cc0*/  BAR.SYNC.DEFER_BLOCKING 0x0 ;  /* 0x0000000000007b1d */ /* 0x000fe20000010000 */
[----:B------:R-:W-:Y:S01]  /*17cd0*/  SHF.R.S32.HI R0, RZ, 0x1f, R199 ;  /* 0x0000001fff007819 */ /* 0x000fe200000114c7 */
[C---:B------:R-:W-:Y:S01]  /*17ce0*/  IMAD.WIDE.U32 R2, R199.reuse, c[0x0][0x208], RZ ;  /* 0x00008200c7027a25 */ /* 0x040fe200078e00ff */
[----:B------:R-:W-:Y:S03]  /*17cf0*/  SHF.R.S32.HI R4, RZ, 0x1f, R198 ;  /* 0x0000001fff047819 */ /* 0x000fe600000114c6 */
[----:B------:R-:W-:Y:S02]  /*17d00*/  IMAD R0, R0, c[0x0][0x208], RZ ;  /* 0x0000820000007a24 */ /* 0x000fe400078e02ff */
[----:B------:R-:W-:Y:S02]  /*17d10*/  IMAD R4, R4, c[0x0][0x218], RZ ;  /* 0x0000860004047a24 */ /* 0x000fe400078e02ff */
[----:B------:R-:W-:Y:S02]  /*17d20*/  IMAD R0, R199, c[0x0][0x20c], R0 ;  /* 0x00008300c7007a24 */ /* 0x000fe400078e0200 */
[C---:B------:R-:W-:Y:S03]  /*17d30*/  IMAD R4, R198.reuse, c[0x0][0x21c], R4 ;  /* 0x00008700c6047a24 */ /* 0x040fe600078e0204 */
[----:B------:R-:W-:Y:S05]  /*17d40*/  IADD3 R3, R3, R0, RZ ;  /* 0x0000000003037210 */ /* 0x000fea0007ffe0ff */
[----:B------:R-:W-:Y:S01]  /*17d50*/  IMAD.WIDE.U32 R2, R198, c[0x0][0x218], R2 ;  /* 0x00008600c6027a25 */ /* 0x000fe200078e0002 */
[----:B------:R1:W2:Y:S04]  /*17d60*/  LDSM.16.M88.4 R16, [R183] ;  /* 0x00000000b710783b */ /* 0x0002a80000000200 */
[----:B------:R-:W-:Y:S01]  /*17d70*/  IADD3 R0, P0, R218, R2, RZ ;  /* 0x00000002da007210 */ /* 0x000fe20007f1e0ff */
[----:B------:R1:W3:Y:S03]  /*17d80*/  LDSM.16.M88.4 R8, [R178] ;  /* 0x00000000b208783b */ /* 0x0002e60000000200 */
[----:B------:R-:W-:Y:S02]  /*17d90*/  IADD3.X R2, R217, R3, R4, P0, !PT ;  /* 0x00000003d9027210 */ /* 0x000fe400007fe404 */
[C---:B------:R-:W-:Y:S01]  /*17da0*/  LEA R132, P0, R0.reuse, c[0x0][0x1f8], 0x1 ;  /* 0x00007e0000847a11 */ /* 0x040fe200078008ff */
[----:B------:R1:W4:Y:S03]  /*17db0*/  LDSM.16.M88.4 R160, [R178+0x800] ;  /* 0x00080000b2a0783b */ /* 0x0003260000000200 */
[----:B------:R-:W-:Y:S01]  /*17dc0*/  LEA.HI.X R0, R0, c[0x0][0x1fc], R2, 0x1, P0 ;  /* 0x00007f0000007a11 */ /* 0x000fe200000f0c02 */
[----:B------:R1:W1:Y:S04]  /*17dd0*/  LDSM.16.M88.4 R164, [R184] ;  /* 0x00000000b8a4783b */ /* 0x0002680000000200 */
[----:B------:R1:W1:Y:S04]  /*17de0*/  LDSM.16.M88.4 R168, [R187] ;  /* 0x00000000bba8783b */ /* 0x0002680000000200 */
[----:B------:R1:W1:Y:S01]  /*17df0*/  LDSM.16.M88.4 R172, [R194] ;  /* 0x00000000c2ac783b */ /* 0x0002620000000200 */
[----:B------:R-:W-:-:S05]  /*17e00*/  BRA.DIV ~URZ, `(.L_x_892) ;  /* 0x000094427f007947 */ /* 0x000fca000b800000 */
[----:B------:R-:W4:Y:S02]  /*17e10*/  SHFL.IDX PT, R0, R0, RZ, 0x181f ;  /* 0x00181fff00007589 */ /* 0x000f2400000e0000 */
.L_x_1003:
[C---:B--23--:R-:W-:Y:S01]  /*17e20*/  HMMA.16816.F32 R4, R16.reuse, R8, RZ ;  /* 0x000000081004723c */ /* 0x04cfe200000018ff */
[----:B------:R-:W2:Y:S01]  /*17e30*/  SHFL.IDX PT, R2, R132, RZ, 0x181f ;  /* 0x00181fff84027589 */ /* 0x000ea200000e0000 */
[----:B------:R-:W-:Y:S01]  /*17e40*/  BSSY B0, `(.L_x_893) ;  /* 0x00000b1000007945 */ /* 0x000fe20003800000 */
[----:B------:R-:W-:Y:S02]  /*17e50*/  ISETP.GE.AND P4, PT, R134, c[0x0][0x1d4], PT ;  /* 0x0000750086007a0c */ /* 0x000fe40003f86270 */
[C---:B------:R-:W-:Y:S02]  /*17e60*/  ISETP.GE.AND P3, PT, R201.reuse, c[0x0][0x1d4], PT ;  /* 0x00007500c9007a0c */ /* 0x040fe40003f66270 */
[----:B------:R-:W-:Y:S01]  /*17e70*/  ISETP.GE.AND P2, PT, R200, c[0x0][0x1d4], PT ;  /* 0x00007500c8007a0c */ /* 0x000fe20003f46270 */
[C---:B------:R-:W-:Y:S08]  /*17e80*/  HMMA.16816.F32 R8, R16.reuse, R10, RZ ;  /* 0x0000000a1008723c */ /* 0x040ff000000018ff */
[C---:B----4-:R-:W-:Y:S08]  /*17e90*/  HMMA.16816.F32 R12, R16.reuse, R160, RZ ;  /* 0x000000a0100c723c */ /* 0x050ff000000018ff */
[----:B------:R-:W-:Y:S01]  /*17ea0*/  HMMA.16816.F32 R16, R16, R162, RZ ;  /* 0x000000a21010723c */ /* 0x000fe200000018ff */
[CC--:B--2---:R-:W-:Y:S03]  /*17eb0*/  LEA R132, P0, R134.reuse, R2.reuse, 0x1 ;  /* 0x0000000286847211 */ /* 0x0c4fe600078008ff */
[C---:B------:R-:W-:Y:S02]  /*17ec0*/  LEA R160, P1, R201.reuse, R2, 0x1 ;  /* 0x00000002c9a07211 */ /* 0x040fe400078208ff */
[-C--:B------:R-:W-:Y:S02]  /*17ed0*/  LEA.HI.X R133, R134, R0.reuse, R135, 0x1, P0 ;  /* 0x0000000086857211 */ /* 0x080fe400000f0c87 */
[C---:B-1----:R-:W-:Y:S03]  /*17ee0*/  HMMA.16816.F32 R4, R164.reuse, R168, R4 ;  /* 0x000000a8a404723c */ /* 0x042fe60000001804 */
[----:B------:R-:W-:Y:S01]  /*17ef0*/  @!PT LDS RZ, [RZ] ;  /* 0x00000000fffff984 */ /* 0x000fe20000000800 */
[----:B------:R-:W-:Y:S01]  /*17f00*/  @!PT LDS RZ, [RZ] ;  /* 0x00000000fffff984 */ /* 0x000fe20000000800 */
[----:B------:R1:W-:Y:S02]  /*17f10*/  LDGSTS.E.BYPASS.LTC128B.128 [R220+0x8080], [R132.64], !P4 ;  /* 0x0808000084dc7fae */ /* 0x0003e4000e101d48 */
[----:B------:R-:W-:Y:S02]  /*17f20*/  LEA.HI.X R161, R201, R0, R208, 0x1, P1 ;  /* 0x00000000c9a17211 */ /* 0x000fe400008f0cd0 */
[----:B------:R-:W-:Y:S01]  /*17f30*/  ISETP.GE.AND P1, PT, R138, c[0x0][0x1d4], PT ;  /* 0x000075008a007a0c */ /* 0x000fe20003f26270 */
[C---:B------:R-:W-:Y:S08]  /*17f40*/  HMMA.16816.F32 R8, R164.reuse, R170, R8 ;  /* 0x000000aaa408723c */ /* 0x040ff00000001808 */
[C---:B------:R-:W-:Y:S08]  /*17f50*/  HMMA.16816.F32 R12, R164.reuse, R172, R12 ;  /* 0x000000aca40c723c */ /* 0x040ff0000000180c */
[----:B------:R-:W-:Y:S04]  /*17f60*/  HMMA.16816.F32 R16, R164, R174, R16 ;  /* 0x000000aea410723c */ /* 0x000fe80000001810 */
[C---:B-1----:R-:W-:Y:S04]  /*17f70*/  LEA R132, P0, R202.reuse, R2, 0x1 ;  /* 0x00000002ca847211 */ /* 0x042fe800078008ff */
[----:B------:R-:W-:Y:S04]  /*17f80*/  LEA.HI.X R133, R202, R0, R207, 0x1, P0 ;  /* 0x00000000ca857211 */ /* 0x000fe800000f0ccf */
[C---:B------:R-:W-:Y:S01]  /*17f90*/  LEA R2, P0, R200.reuse, R2, 0x1 ;  /* 0x00000002c8027211 */ /* 0x040fe200078008ff */
[----:B------:R1:W-:Y:S03]  /*17fa0*/  LDGSTS.E.BYPASS.LTC128B.128 [R220+0x9080], [R132.64], !P1 ;  /* 0x0908000084dc7fae */ /* 0x0003e6000c901d48 */
[----:B------:R-:W-:Y:S02]  /*17fb0*/  LEA.HI.X R3, R200, R0, R206, 0x1, P0 ;  /* 0x00000000c8037211 */ /* 0x000fe400000f0cce */
[----:B------:R-:W-:Y:S01]  /*17fc0*/  ISETP.GT.AND P0, PT, R196, R209, PT ;  /* 0x000000d1c400720c */ /* 0x000fe20003f04270 */
[----:B------:R2:W-:Y:S04]  /*17fd0*/  LDGSTS.E.BYPASS.LTC128B.128 [R220+0xa080], [R160.64], !P3 ;  /* 0x0a080000a0dc7fae */ /* 0x0005e8000d901d48 */
[----:B------:R1:W-:Y:S04]  /*17fe0*/  LDGSTS.E.BYPASS.LTC128B.128 [R220+0xb080], [R2.64], !P2 ;  /* 0x0b08000002dc7fae */ /* 0x0003e8000d101d48 */
[----:B------:R-:W-:Y:S04]  /*17ff0*/  LDSM.16.M88.4 R168, [R177] ;  /* 0x00000000b1a8783b */ /* 0x000fe80000000200 */
[----:B------:R-:W-:Y:S04]  /*18000*/  LDSM.16.M88.4 R164, [R177+0x800] ;  /* 0x00080000b1a4783b */ /* 0x000fe80000000200 */
[----:B------:R-:W-:Y:S04]  /*18010*/  LDSM.16.M88.4 R172, [R176+-0x3000] ;  /* 0xffd00000b0ac783b */ /* 0x000fe80000000200 */
[----:B------:R-:W0:Y:S04]  /*18020*/  LDGDEPBAR ;  /* 0x00000000000079af */ /* 0x000e280000000000 */
[----:B--2---:R-:W2:Y:S02]  /*18030*/  LDSM.16.M88.4 R160, [R186] ;  /* 0x00000000baa0783b */ /* 0x004ea40000000200 */
[C---:B--2---:R-:W-:Y:S08]  /*18040*/  HMMA.16816.F32 R4, R160.reuse, R168, R4 ;  /* 0x000000a8a004723c */ /* 0x044ff00000001804 */
[C---:B------:R-:W-:Y:S01]  /*18050*/  HMMA.16816.F32 R8, R160.reuse, R170, R8 ;  /* 0x000000aaa008723c */ /* 0x040fe20000001808 */
[----:B------:R-:W2:Y:S07]  /*18060*/  LDSM.16.M88.4 R168, [R185] ;  /* 0x00000000b9a8783b */ /* 0x000eae0000000200 */
[C---:B------:R-:W-:Y:S08]  /*18070*/  HMMA.16816.F32 R12, R160.reuse, R164, R12 ;  /* 0x000000a4a00c723c */ /* 0x040ff0000000180c */
[----:B------:R-:W-:Y:S01]  /*18080*/  HMMA.16816.F32 R16, R160, R166, R16 ;  /* 0x000000a6a010723c */ /* 0x000fe20000001810 */
[----:B------:R-:W3:Y:S04]  /*18090*/  LDSM.16.M88.4 R160, [R176+-0x2800] ;  /* 0xffd80000b0a0783b */ /* 0x000ee80000000200 */
[----:B------:R-:W-:Y:S03]  /*180a0*/  LDSM.16.M88.4 R164, [R183+0x4000] ;  /* 0x00400000b7a4783b */ /* 0x000fe60000000200 */
[C---:B--2---:R-:W-:Y:S08]  /*180b0*/  HMMA.16816.F32 R4, R168.reuse, R172, R4 ;  /* 0x000000aca804723c */ /* 0x044ff00000001804 */
[C---:B------:R-:W-:Y:S01]  /*180c0*/  HMMA.16816.F32 R8, R168.reuse, R174, R8 ;  /* 0x000000aea808723c */ /* 0x040fe20000001808 */
[----:B------:R-:W2:Y:S07]  /*180d0*/  LDSM.16.M88.4 R172, [R178+0x1000] ;  /* 0x00100000b2ac783b */ /* 0x000eae0000000200 */
[C---:B---3--:R-:W-:Y:S08]  /*180e0*/  HMMA.16816.F32 R12, R168.reuse, R160, R12 ;  /* 0x000000a0a80c723c */ /* 0x048ff0000000180c */
[----:B------:R-:W-:Y:S01]  /*180f0*/  HMMA.16816.F32 R16, R168, R162, R16 ;  /* 0x000000a2a810723c */ /* 0x000fe20000001810 */
[----:B------:R-:W3:Y:S04]  /*18100*/  LDSM.16.M88.4 R160, [R178+0x1800] ;  /* 0x00180000b2a0783b */ /* 0x000ee80000000200 */
[----:B------:R-:W-:Y:S03]  /*18110*/  LDSM.16.M88.4 R168, [R184+0x4000] ;  /* 0x00400000b8a8783b */ /* 0x000fe60000000200 */
[C---:B--2---:R-:W-:Y:S08]  /*18120*/  HMMA.16816.F32 R4, R164.reuse, R172, R4 ;  /* 0x000000aca404723c */ /* 0x044ff00000001804 */
[C---:B------:R-:W-:Y:S01]  /*18130*/  HMMA.16816.F32 R8, R164.reuse, R174, R8 ;  /* 0x000000aea408723c */ /* 0x040fe20000001808 */
[----:B------:R-:W2:Y:S07]  /*18140*/  LDSM.16.M88.4 R172, [R190] ;  /* 0x00000000beac783b */ /* 0x000eae0000000200 */
[C---:B---3--:R-:W-:Y:S08]  /*18150*/  HMMA.16816.F32 R12, R164.reuse, R160, R12 ;  /* 0x000000a0a40c723c */ /* 0x048ff0000000180c */
[----:B------:R-:W-:Y:S01]  /*18160*/  HMMA.16816.F32 R16, R164, R162, R16 ;  /* 0x000000a2a410723c */ /* 0x000fe20000001810 */
[----:B------:R-:W3:Y:S04]  /*18170*/  LDSM.16.M88.4 R160, [R189] ;  /* 0x00000000bda0783b */ /* 0x000ee80000000200 */
        /* <DEDUP_REMOVED lines=10> */
[----:B------:R-:W2:Y:S07]  /*18220*/  LDSM.16.M88.4 R172, [R176+-0x2000] ;  /* 0xffe00000b0ac783b */ /* 0x000eae0000000200 */
[C---:B---3--:R-:W-:Y:S08]  /*18230*/  HMMA.16816.F32 R12, R164.reuse, R160, R12 ;  /* 0x000000a0a40c723c */ /* 0x048ff0000000180c */
        /* <DEDUP_REMOVED lines=57> */
[----:B------:R-:W3:Y:S01]  /*185d0*/  LDSM.16.M88.4 R160, [R176+0x800] ;  /* 0x00080000b0a0783b */ /* 0x000ee20000000200 */
[----:B------:R-:W-:Y:S04]  /*185e0*/  DEPBAR.LE SB0, 0x0 ;  /* 0x000080000000791a */ /* 0x000fe80000000000 */
[----:B------:R-:W-:Y:S02]  /*185f0*/  BAR.SYNC.DEFER_BLOCKING 0x0 ;  /* 0x0000000000007b1d */ /* 0x000fe40000010000 */
[C---:B--2---:R-:W-:Y:S08]  /*18600*/  HMMA.16816.F32 R4, R168.reuse, R172, R4 ;  /* 0x000000aca804723c */ /* 0x044ff00000001804 */
[C---:B------:R-:W-:Y:S08]  /*18610*/  HMMA.16816.F32 R8, R168.reuse, R174, R8 ;  /* 0x000000aea808723c */ /* 0x040ff00000001808 */
[C---:B---3--:R-:W-:Y:S08]  /*18620*/  HMMA.16816.F32 R12, R168.reuse, R160, R12 ;  /* 0x000000a0a80c723c */ /* 0x048ff0000000180c */
[----:B------:R-:W-:Y:S01]  /*18630*/  HMMA.16816.F32 R16, R168, R162, R16 ;  /* 0x000000a2a810723c */ /* 0x000fe20000001810 */
[----:B------:R-:W-:Y:S07]  /*18640*/  @!UPT UIADD3 URZ, URZ, URZ, URZ ;  /* 0x0000003f3f3ff290 */ /* 0x000fee000fffe03f */
[----:B------:R-:W-:-:S11]  /*18650*/  @!P0 BRA `(.L_x_894) ;  /* 0x000002f000008947 */ /* 0x000fd60003800000 */
[----:B-1----:R-:W-:Y:S02]  /*18660*/  IMAD.MOV.U32 R197, RZ, RZ, c[0x0][0x2b8] ;  /* 0x0000ae00ffc57624 */ /* 0x002fe400078e00ff */
        /* <DEDUP_REMOVED lines=29> */
.L_x_1004:
[----:B------:R-:W-:-:S05]  /*18840*/  BRA.DIV ~URZ, `(.L_x_896) ;  /* 0x00008ab27f007947 */ /* 0x000fca000b800000 */
[----:B-1----:R1:W3:Y:S02]  /*18850*/  SHFL.IDX PT, R0, R133, RZ, 0x181f ;  /* 0x00181fff85007589 */ /* 0x0022e400000e0000 */
.L_x_1005:
        /* <DEDUP_REMOVED lines=15> */
.L_x_894:
[----:B-1----:R-:W-:Y:S05]  /*18950*/  BSYNC B0 ;  /* 0x0000000000007941 */ /* 0x002fea0003800000 */
.L_x_893:
[----:B------:R-:W-:Y:S01]  /*18960*/  LOP3.LUT R162, RZ, c[0x0][0x324], RZ, 0x33, !PT ;  /* 0x0000c900ffa27a12 */ /* 0x000fe200078e33ff */
[----:B------:R-:W-:Y:S01]  /*18970*/  IMAD.MOV.U32 R0, RZ, RZ, c[0x0][0x2c4] ;  /* 0x0000b100ff007624 */ /* 0x000fe200078e00ff */
[----:B------:R-:W0:Y:S01]  /*18980*/  LDGDEPBAR ;  /* 0x00000000000079af */ /* 0x000e220000000000 */
[----:B------:R-:W-:Y:S02]  /*18990*/  IMAD.IADD R132, R236, 0x1, R228 ;  /* 0x00000001ec847824 */ /* 0x000fe400078e02e4 */
[----:B------:R-:W-:Y:S01]  /*189a0*/  IMAD.SHL.U32 R133, R196, 0x20, RZ ;  /* 0x00000020c4857824 */ /* 0x000fe200078e00ff */
[----:B------:R-:W-:Y:S11]  /*189b0*/  ISETP.NE.AND P0, PT, R0, 0x1, PT ;  /* 0x000000010000780c */ /* 0x000ff60003f05270 */
[----:B------:R-:W-:Y:S02]  /*189c0*/  @!UPT UIADD3 URZ, URZ, URZ, URZ ;  /* 0x0000003f3f3ff290 */ /* 0x000fe4000fffe03f */
[----:B------:R-:W-:Y:S05]  /*189d0*/  @P0 IMAD.HI.U32 R0, R132, c[0x0][0x2c8], RZ ;  /* 0x0000b20084000a27 */ /* 0x000fea00078e00ff */
[----:B------:R-:W-:Y:S02]  /*189e0*/  @P0 SHF.R.U32.HI R132, RZ, c[0x0][0x2cc], R0 ;  /* 0x0000b300ff840a19 */ /* 0x000fe40000011600 */
[----:B------:R-:W-:Y:S04]  /*189f0*/  IADD3 R0, -R216, 0x1, -R133 ;  /* 0x00000001d8007810 */ /* 0x000fe80007ffe985 */
[----:B---3--:R-:W-:Y:S04]  /*18a00*/  IADD3 R160, -R211, R0, R210 ;  /* 0x00000000d3a07210 */ /* 0x008fe80007ffe1d2 */
[----:B------:R-:W-:Y:S01]  /*18a10*/  IADD3 R161, R160, c[0x0][0x328], RZ ;  /* 0x0000ca00a0a17a10 */ /* 0x000fe20007ffe0ff */
[----:B------:R-:W-:-:S05]  /*18a20*/  BRA.DIV ~URZ, `(.L_x_897) ;  /* 0x000089327f007947 */ /* 0x000fca000b800000 */
[----:B------:R1:W2:Y:S02]  /*18a30*/  SHFL.IDX PT, R3, R132, RZ, 0x1c1f ;  /* 0x001c1fff84037589 */ /* 0x0002a400000e0000 */
.L_x_1006:
[-C--:B--2---:R-:W-:Y:S01]  /*18a40*/  IADD3 R2, R161, R3.reuse, RZ ;  /* 0x00000003a1027210 */ /* 0x084fe20007ffe0ff */
[----:B------:R-:W-:Y:S02]  /*18a50*/  IMAD.MOV.U32 R0, RZ, RZ, c[0x0][0x32c] ;  /* 0x0000cb00ff007624 */ /* 0x000fe400078e00ff */
[----:B------:R-:W-:Y:S03]  /*18a60*/  IMAD.IADD R160, R162, 0x1, R160 ;  /* 0x00000001a2a07824 */ /* 0x000fe600078e02a0 */
[----:B------:R-:W-:Y:S02]  /*18a70*/  ISETP.GE.AND P0, PT, R0, 0x1, PT ;  /* 0x000000010000780c */ /* 0x000fe40003f06270 */
[----:B------:R-:W-:Y:S11]  /*18a80*/  IADD3 R0, R160, R3, RZ ;  /* 0x00000003a0007210 */ /* 0x000ff60007ffe0ff */
        /* <DEDUP_REMOVED lines=14> */
.L_x_900:
[----:B------:R-:W-:Y:S04]  /*18b70*/  MOV R162, c[0x0][0x32c] ;  /* 0x0000cb0000a27a02 */ /* 0x000fe80000000f00 */
[----:B------:R-:W-:Y:S11]  /*18b80*/  ISETP.NE.AND P0, PT, R162, 0x1, PT ;  /* 0x00000001a200780c */ /* 0x000ff60003f05270 */
[----:B------:R-:W-:Y:S02]  /*18b90*/  @!UPT UIADD3 URZ, URZ, URZ, URZ ;  /* 0x0000003f3f3ff290 */ /* 0x000fe4000fffe03f */
[----:B------:R-:W-:Y:S05]  /*18ba0*/  @P0 IMAD.HI.U32 R162, R3, c[0x0][0x330], RZ ;  /* 0x0000cc0003a20a27 */ /* 0x000fea00078e00ff */
[----:B------:R-:W-:Y:S02]  /*18bb0*/  @P0 SHF.R.U32.HI R3, RZ, c[0x0][0x334], R162 ;  /* 0x0000cd00ff030a19 */ /* 0x000fe400000116a2 */
.L_x_901:
[----:B------:R-:W-:Y:S05]  /*18bc0*/  BSYNC B0 ;  /* 0x0000000000007941 */ /* 0x000fea0003800000 */
.L_x_899:
[----:B------:R-:W-:Y:S04]  /*18bd0*/  IMAD R3, R3, c[0x0][0x32c], -R133 ;  /* 0x0000cb0003037a24 */ /* 0x000fe800078e0a85 */
[----:B------:R-:W-:Y:S05]  /*18be0*/  IMAD.IADD R3, R3, 0x1, -R216 ;  /* 0x0000000103037824 */ /* 0x000fea00078e0ad8 */
[----:B------:R-:W-:Y:S02]  /*18bf0*/  IMNMX R0, R0, R3, !PT ;  /* 0x0000000300007217 */ /* 0x000fe40007800200 */
[----:B------:R-:W-:Y:S04]  /*18c00*/  IADD3 R3, R3, c[0x0][0x32c], RZ ;  /* 0x0000cb0003037a10 */ /* 0x000fe80007ffe0ff */
[----:B------:R-:W-:Y:S02]  /*18c10*/  IMNMX R2, R2, R3, PT ;  /* 0x0000000302027217 */ /* 0x000fe40003800200 */
.L_x_898:
[----:B------:R-:W-:Y:S04]  /*18c20*/  ISETP.GT.AND P1, PT, R196, -0x1, PT ;  /* 0xffffffffc400780c */ /* 0x000fe80003f24270 */
[C---:B------:R-:W-:Y:S02]  /*18c30*/  ISETP.GT.AND P2, PT, R0.reuse, RZ, P1 ;  /* 0x000000ff0000720c */ /* 0x040fe40000f44270 */
[----:B------:R-:W-:Y:S02]  /*18c40*/  ISETP.GT.AND P0, PT, R0, 0x1, P1 ;  /* 0x000000010000780c */ /* 0x000fe40000f04270 */
[C---:B------:R-:W-:Y:S02]  /*18c50*/  ISETP.LT.OR P2, PT, R2.reuse, 0x1, P2 ;  /* 0x000000010200780c */ /* 0x040fe40001741670 */
[----:B------:R-:W-:Y:S02]  /*18c60*/  ISETP.LT.OR P0, PT, R2, 0x2, P0 ;  /* 0x000000020200780c */ /* 0x000fe40000701670 */
[----:B------:R-:W-:Y:S02]  /*18c70*/  FSEL R163, R4, -INF , !P2 ;  /* 0xff80000004a37808 */ /* 0x000fe40005000000 */
[C---:B------:R-:W-:Y:S02]  /*18c80*/  ISETP.GT.AND P2, PT, R0.reuse, 0x8, P1 ;  /* 0x000000080000780c */ /* 0x040fe40000f44270 */
[----:B------:R-:W-:Y:S02]  /*18c90*/  FSEL R167, R5, -INF , !P0 ;  /* 0xff80000005a77808 */ /* 0x000fe40004000000 */
        /* <DEDUP_REMOVED lines=16> */
[----:B------:R-:W-:Y:S01]  /*18da0*/  FSEL R13, R17, -INF , !P0 ;  /* 0xff800000110d7808 */ /* 0x000fe20004000000 */
[----:B------:R-:W-:-:S06]  /*18db0*/  BRA.DIV ~URZ, `(.L_x_902) ;  /* 0x000086127f007947 */ /* 0x000fcc000b800000 */
[----:B------:R2:W3:Y:S02]  /*18dc0*/  SHFL.IDX PT, R3, R132, 0x1, 0x1c1f ;  /* 0x003c1f0084037f89 */ /* 0x0004e400000e0000 */
.L_x_1007:
        /* <DEDUP_REMOVED lines=19> */
.L_x_905:
[----:B------:R-:W-:Y:S04]  /*18f00*/  MOV R4, c[0x0][0x32c] ;  /* 0x0000cb0000047a02 */ /* 0x000fe80000000f00 */
[----:B------:R-:W-:Y:S11]  /*18f10*/  ISETP.NE.AND P0, PT, R4, 0x1, PT ;  /* 0x000000010400780c */ /* 0x000ff60003f05270 */
[----:B------:R-:W-:Y:S02]  /*18f20*/  @!UPT UIADD3 URZ, URZ, URZ, URZ ;  /* 0x0000003f3f3ff290 */ /* 0x000fe4000fffe03f */
[----:B------:R-:W-:Y:S05]  /*18f30*/  @P0 IMAD.HI.U32 R4, R3, c[0x0][0x330], RZ ;  /* 0x0000cc0003040a27 */ /* 0x000fea00078e00ff */
[----:B------:R-:W-:Y:S02]  /*18f40*/  @P0 SHF.R.U32.HI R3, RZ, c[0x0][0x334], R4 ;  /* 0x0000cd00ff030a19 */ /* 0x000fe40000011604 */
.L_x_906:
[----:B------:R-:W-:Y:S05]  /*18f50*/  BSYNC B0 ;  /* 0x0000000000007941 */ /* 0x000fea0003800000 */
.L_x_904:
[----:B------:R-:W-:Y:S04]  /*18f60*/  IMAD R133, R3, c[0x0][0x32c], -R133 ;  /* 0x0000cb0003857a24 */ /* 0x000fe800078e0a85 */
[----:B------:R-:W-:Y:S05]  /*18f70*/  IMAD.IADD R3, R133, 0x1, -R216 ;  /* 0x0000000185037824 */ /* 0x000fea00078e0ad8 */
[----:B------:R-:W-:Y:S02]  /*18f80*/  IMNMX R0, R0, R3, !PT ;  /* 0x0000000300007217 */ /* 0x000fe40007800200 */
[----:B------:R-:W-:Y:S04]  /*18f90*/  IADD3 R3, R3, c[0x0][0x32c], RZ ;  /* 0x0000cb0003037a10 */ /* 0x000fe80007ffe0ff */
[----:B------:R-:W-:Y:S02]  /*18fa0*/  IMNMX R2, R2, R3, PT ;  /* 0x0000000302027217 */ /* 0x000fe40003800200 */
.L_x_903:
[C---:B------:R-:W-:Y:S02]  /*18fb0*/  ISETP.GT.AND P0, PT, R0.reuse, RZ, P1 ;  /* 0x000000ff0000720c */ /* 0x040fe40000f04270 */
[----:B------:R-:W-:Y:S02]  /*18fc0*/  ISETP.GT.AND P2, PT, R0, 0x1, P1 ;  /* 0x000000010000780c */ /* 0x000fe40000f44270 */
[C---:B------:R-:W-:Y:S02]  /*18fd0*/  ISETP.LT.OR P0, PT, R2.reuse, 0x1, P0 ;  /* 0x000000010200780c */ /* 0x040fe40000701670 */
[----:B------:R-:W-:Y:S02]  /*18fe0*/  ISETP.LT.OR P2, PT, R2, 0x2, P2 ;  /* 0x000000020200780c */ /* 0x000fe40001741670 */
[----:B------:R-:W-:Y:S02]  /*18ff0*/  FSEL R8, R6, -INF , !P0 ;  /* 0xff80000006087808 */ /* 0x000fe40004000000 */
[----:B------:R-:W-:Y:S02]  /*19000*/  ISETP.GT.AND P0, PT, R0, 0x8, P1 ;  /* 0x000000080000780c */ /* 0x000fe40000f04270 */
[----:B------:R-:W-:Y:S02]  /*19010*/  FSEL R12, R7, -INF , !P2 ;  /* 0xff800000070c7808 */ /* 0x000fe40005000000 */
[----:B------:R-:W-:Y:S02]  /*19020*/  ISETP.LT.OR P0, PT, R2, 0x9, P0 ;  /* 0x000000090200780c */ /* 0x000fe40000701670 */
[----:B------:R-:W-:Y:S02]  /*19030*/  ISETP.GT.AND P2, PT, R0, 0x9, P1 ;  /* 0x000000090000780c */ /* 0x000fe40000f44270 */
[----:B------:R-:W-:Y:S02]  /*19040*/  FSEL R10, R10, -INF , !P0 ;  /* 0xff8000000a0a7808 */ /* 0x000fe40004000000 */
[----:B------:R-:W-:Y:S02]  /*19050*/  ISETP.GT.AND P0, PT, R0, 0x10, P1 ;  /* 0x000000100000780c */ /* 0x000fe40000f04270 */
[C---:B------:R-:W-:Y:S02]  /*19060*/  ISETP.LT.OR P2, PT, R2.reuse, 0xa, P2 ;  /* 0x0000000a0200780c */ /* 0x040fe40001741670 */
[----:B------:R-:W-:Y:S02]  /*19070*/  ISETP.LT.OR P0, PT, R2, 0x11, P0 ;  /* 0x000000110200780c */ /* 0x000fe40000701670 */
[----:B------:R-:W-:Y:S02]  /*19080*/  FSEL R11, R11, -INF , !P2 ;  /* 0xff8000000b0b7808 */ /* 0x000fe40005000000 */
[----:B------:R-:W-:Y:S02]  /*19090*/  ISETP.GT.AND P3, PT, R0, 0x11, P1 ;  /* 0x000000110000780c */ /* 0x000fe40000f64270 */
[----:B------:R-:W-:Y:S02]  /*190a0*/  FSEL R9, R14, -INF , !P0 ;  /* 0xff8000000e097808 */ /* 0x000fe40004000000 */
[C---:B------:R-:W-:Y:S02]  /*190b0*/  ISETP.GT.AND P2, PT, R0.reuse, 0x18, P1 ;  /* 0x000000180000780c */ /* 0x040fe40000f44270 */
[----:B------:R-:W-:Y:S02]  /*190c0*/  ISETP.GT.AND P0, PT, R0, 0x19, P1 ;  /* 0x000000190000780c */ /* 0x000fe40000f04270 */
[----:B------:R-:W-:Y:S02]  /*190d0*/  FMNMX.FTZ R0, R163, R136, !PT ;  /* 0x00000088a3007209 */ /* 0x000fe40007810000 */
[----:B------:R-:W-:Y:S02]  /*190e0*/  FMNMX.FTZ R3, R8, R137, !PT ;  /* 0x0000008908037209 */ /* 0x000fe40007810000 */
[----:B------:R-:W-:Y:S02]  /*190f0*/  FMNMX.FTZ R0, R167, R0, !PT ;  /* 0x00000000a7007209 */ /* 0x000fe40007810000 */
[----:B------:R-:W-:Y:S02]  /*19100*/  FMNMX.FTZ R3, R12, R3, !PT ;  /* 0x000000030c037209 */ /* 0x000fe40007810000 */
[C---:B------:R-:W-:Y:S02]  /*19110*/  ISETP.LT.OR P3, PT, R2.reuse, 0x12, P3 ;  /* 0x000000120200780c */ /* 0x040fe40001f61670 */
[C---:B------:R-:W-:Y:S02]  /*19120*/  ISETP.LT.OR P1, PT, R2.reuse, 0x19, P2 ;  /* 0x000000190200780c */ /* 0x040fe40001721670 */
[----:B------:R-:W-:Y:S02]  /*19130*/  ISETP.LT.OR P0, PT, R2, 0x1a, P0 ;  /* 0x0000001a0200780c */ /* 0x000fe40000701670 */
[----:B------:R-:W-:Y:S02]  /*19140*/  FMNMX.FTZ R2, R166, R0, !PT ;  /* 0x00000000a6027209 */ /* 0x000fe40007810000 */
[----:B------:R-:W-:Y:S02]  /*19150*/  FMNMX.FTZ R0, R10, R3, !PT ;  /* 0x000000030a007209 */ /* 0x000fe40007810000 */
[----:B------:R-:W-:Y:S02]  /*19160*/  FMNMX.FTZ R2, R165, R2, !PT ;  /* 0x00000002a5027209 */ /* 0x000fe40007810000 */
[----:B------:R-:W-:Y:S02]  /*19170*/  FMNMX.FTZ R0, R11, R0, !PT ;  /* 0x000000000b007209 */ /* 0x000fe40007810000 */
[----:B------:R-:W-:Y:S02]  /*19180*/  FSEL R7, R15, -INF , !P3 ;  /* 0xff8000000f077808 */ /* 0x000fe40005800000 */
        /* <DEDUP_REMOVED lines=12> */
.L_x_1008:
[----:B-12---:R-:W-:Y:S01]  /*19250*/  FMNMX.FTZ R132, R132, R0, !PT ;  /* 0x0000000084847209 */ /* 0x006fe20007810000 */
[----:B------:R-:W-:-:S05]  /*19260*/  BRA.DIV ~URZ, `(.L_x_908) ;  /* 0x000082127f007947 */ /* 0x000fca000b800000 */
[----:B------:R-:W1:Y:S02]  /*19270*/  SHFL.BFLY PT, R0, R132, 0x1, 0x1f ;  /* 0x0c201f0084007f89 */ /* 0x000e6400000e0000 */
[----:B-1----:R-:W-:Y:S02]  /*19280*/  FMNMX.FTZ R133, R132, R0, !PT ;  /* 0x0000000084857209 */ /* 0x002fe40007810000 */
[----:B------:R-:W1:Y:S02]  /*19290*/  SHFL.BFLY PT, R0, R4, 0x2, 0x1f ;  /* 0x0c401f0004007f89 */ /* 0x000e6400000e0000 */
[----:B-1----:R-:W-:Y:S05]  /*192a0*/  FMNMX.FTZ R4, R4, R0, !PT ;  /* 0x0000000004047209 */ /* 0x002fea0007810000 */
[----:B------:R1:W2:Y:S02]  /*192b0*/  SHFL.BFLY PT, R0, R4, 0x1, 0x1f ;  /* 0x0c201f0004007f89 */ /* 0x0002a400000e0000 */
.L_x_1009:
[C---:B------:R-:W-:Y:S01]  /*192c0*/  FSETP.NEU.FTZ.AND P0, PT, R133.reuse, -INF , PT ;  /* 0xff8000008500780b */ /* 0x040fe20003f1d000 */
[C---:B------:R-:W-:Y:S01]  /*192d0*/  FMUL.FTZ R2, R133.reuse, c[0x0][0x2d0] ;  /* 0x0000b40085027a20 */ /* 0x040fe20000410000 */
[----:B--2---:R-:W-:Y:S01]  /*192e0*/  FMNMX.FTZ R3, R0, R4, !PT ;  /* 0x0000000400037209 */ /* 0x004fe20007810000 */
[----:B------:R-:W-:Y:S01]  /*192f0*/  WARPSYNC 0xffffffff ;  /* 0xffffffff00007948 */ /* 0x000fe20003800000 */
[----:B------:R-:W-:Y:S02]  /*19300*/  FSEL R0, R133, RZ, P0 ;  /* 0x000000ff85007208 */ /* 0x000fe40000000000 */
[----:B------:R-:W-:Y:S02]  /*19310*/  FSEL R2, R2, RZ, P0 ;  /* 0x000000ff02027208 */ /* 0x000fe40000000000 */
[----:B------:R-:W-:Y:S01]  /*19320*/  FSETP.NEU.FTZ.AND P0, PT, R3, -INF , PT ;  /* 0xff8000000300780b */ /* 0x000fe20003f1d000 */
[----:B------:R-:W-:Y:S02]  /*19330*/  FADD.FTZ R0, -R0, R136 ;  /* 0x0000008800007221 */ /* 0x000fe40000010100 */
[--C-:B-1----:R-:W-:Y:S02]  /*19340*/  FFMA.FTZ R4, R163, c[0x0][0x2d0], -R2.reuse ;  /* 0x0000b400a3047a23 */ /* 0x102fe40000010802 */
        /* <DEDUP_REMOVED lines=8> */
[----:B------:R-:W1:Y:S01]  /*193d0*/  MUFU.EX2 R0, R0 ;  /* 0x0000000000007308 */ /* 0x000e620000000800 */
[----:B------:R-:W-:Y:S09]  /*193e0*/  FFMA.FTZ R169, R13, c[0x0][0x2d0], -R2 ;  /* 0x0000b4000da97a23 */ /* 0x000ff20000010802 */
[----:B------:R-:W2:Y:S10]  /*193f0*/  MUFU.EX2 R4, R15 ;  /* 0x0000000f00047308 */ /* 0x000eb40000000800 */
[----:B------:R-:W-:Y:S10]  /*19400*/  MUFU.EX2 R18, R14 ;  /* 0x0000000e00127308 */ /* 0x000ff40000000800 */
[----:B------:R1:W3:Y:S02]  /*19410*/  MUFU.EX2 R15, R17 ;  /* 0x00000011000f7308 */ /* 0x0002e40000000800 */
[----:B-1----:R-:W-:Y:S01]  /*19420*/  FMUL.FTZ R17, R0, R141 ;  /* 0x0000008d00117220 */ /* 0x002fe20000410000 */
[----:B--2---:R-:W-:Y:S01]  /*19430*/  F2FP.PACK_AB R160, R4, R16 ;  /* 0x0000001004a0723e */ /* 0x004fe200000000ff */
[C---:B------:R-:W-:Y:S01]  /*19440*/  FFMA.FTZ R2, R0.reuse, R205, R16 ;  /* 0x000000cd00027223 */ /* 0x040fe20000010010 */
[----:B---3--:R-:W-:Y:S01]  /*19450*/  F2FP.PACK_AB R162, R15, R18 ;  /* 0x000000120fa2723e */ /* 0x008fe200000000ff */
        /* <DEDUP_REMOVED lines=9> */
[----:B------:R-:W-:Y:S02]  /*194f0*/  FMUL.FTZ R2, R2, c[0x0][0x2d0] ;  /* 0x0000b40002027a20 */ /* 0x000fe40000410000 */
[--C-:B------:R-:W-:Y:S02]  /*19500*/  FFMA.FTZ R8, R8, c[0x0][0x2d0], -R4.reuse ;  /* 0x0000b40008087a23 */ /* 0x100fe40000010804 */
[--C-:B------:R-:W-:Y:S02]  /*19510*/  FFMA.FTZ R132, R10, c[0x0][0x2d0], -R4.reuse ;  /* 0x0000b4000a847a23 */ /* 0x100fe40000010804 */
        /* <DEDUP_REMOVED lines=10> */
[----:B------:R-:W-:Y:S02]  /*195c0*/  FADD.FTZ R164, R15, R4 ;  /* 0x000000040fa47221 */ /* 0x000fe40000010000 */
[C---:B------:R-:W-:Y:S01]  /*195d0*/  FMUL.FTZ R4, R0.reuse, R152 ;  /* 0x0000009800047220 */ /* 0x040fe20000410000 */
        /* <DEDUP_REMOVED lines=9> */
[----:B--2---:R-:W-:Y:S02]  /*19670*/  FMUL.FTZ R8, R0, R148 ;  /* 0x0000009400087220 */ /* 0x004fe40000410000 */
[C---:B------:R-:W-:Y:S02]  /*19680*/  FMUL.FTZ R10, R2.reuse, R150 ;  /* 0x00000096020a7220 */ /* 0x040fe40000410000 */
[----:B------:R-:W-:Y:S01]  /*19690*/  FMUL.FTZ R11, R2, R151 ;  /* 0x00000097020b7220 */ /* 0x000fe20000410000 */
[----:B------:R-:W2:Y:S01]  /*196a0*/  MUFU.EX2 R173, R136 ;  /* 0x0000008800ad7308 */ /* 0x000ea20000000800 */
[----:B------:R-:W-:Y:S01]  /*196b0*/  FMUL.FTZ R12, R0, R144 ;  /* 0x00000090000c7220 */ /* 0x000fe20000410000 */
[----:B------:R-:W-:Y:S01]  /*196c0*/  LDSM.16.MT88.4 R148, [R179+0x800] ;  /* 0x00080000b394783b */ /* 0x000fe20000004200 */
[C---:B------:R-:W-:Y:S02]  /*196d0*/  FMUL.FTZ R15, R2.reuse, R147 ;  /* 0x00000093020f7220 */ /* 0x040fe40000410000 */
[C---:B------:R-:W-:Y:S02]  /*196e0*/  FMUL.FTZ R22, R2.reuse, R22 ;  /* 0x0000001602167220 */ /* 0x040fe40000410000 */
[----:B------:R-:W-:Y:S02]  /*196f0*/  FMUL.FTZ R23, R2, R23 ;  /* 0x0000001702177220 */ /* 0x000fe40000410000 */
[C---:B------:R-:W-:Y:S01]  /*19700*/  FMUL.FTZ R24, R0.reuse, R24 ;  /* 0x0000001800187220 */ /* 0x040fe20000410000 */
[----:B------:R-:W4:Y:S01]  /*19710*/  MUFU.EX2 R132, R172 ;  /* 0x000000ac00847308 */ /* 0x000f220000000800 */
[----:B------:R-:W-:Y:S02]  /*19720*/  FMUL.FTZ R25, R0, R25 ;  /* 0x0000001900197220 */ /* 0x000fe40000410000 */
[----:B------:R-:W-:Y:S01]  /*19730*/  FMUL.FTZ R26, R2, R26 ;  /* 0x0000001a021a7220 */ /* 0x000fe20000410000 */
[----:B---3--:R-:W-:Y:S01]  /*19740*/  F2FP.PACK_AB R161, R152, R137 ;  /* 0x0000008998a1723e */ /* 0x008fe200000000ff */
[C---:B------:R-:W-:Y:S02]  /*19750*/  FMUL.FTZ R14, R2.reuse, R146 ;  /* 0x00000092020e7220 */ /* 0x040fe40000410000 */
[----:B------:R-:W-:Y:S02]  /*19760*/  FMUL.FTZ R27, R2, R27 ;  /* 0x0000001b021b7220 */ /* 0x000fe40000410000 */
[C---:B------:R-:W-:Y:S01]  /*19770*/  FMUL.FTZ R28, R0.reuse, R28 ;  /* 0x0000001c001c7220 */ /* 0x040fe20000410000 */
[----:B------:R-:W-:Y:S01]  /*19780*/  MUFU.EX2 R136, R169 ;  /* 0x000000a900887308 */ /* 0x000fe20000000800 */
[----:B------:R-:W-:Y:S02]  /*19790*/  FMUL.FTZ R29, R0, R29 ;  /* 0x0000001d001d7220 */ /* 0x000fe40000410000 */
[C---:B------:R-:W-:Y:S01]  /*197a0*/  FMUL.FTZ R30, R2.reuse, R30 ;  /* 0x0000001e021e7220 */ /* 0x040fe20000410000 */
[----:B--2---:R-:W-:Y:S01]  /*197b0*/  F2FP.PACK_AB R163, R173, R145 ;  /* 0x00000091ada3723e */ /* 0x004fe200000000ff */
        /* <DEDUP_REMOVED lines=171> */
[----:B------:R-:W-:Y:S01]  /*1a270*/  FADD.FTZ R2, R160, R0 ;  /* 0x00000000a0027221 */ /* 0x000fe20000010000 */
[----:B------:R-:W-:Y:S03]  /*1a280*/  IADD3 R0, R196, -0x1, RZ ;  /* 0xffffffffc4007810 */ /* 0x000fe60007ffe0ff */
[----:B------:R-:W-:Y:S03]  /*1a290*/  FADD.FTZ R204, R132, R2 ;  /* 0x0000000284cc7221 */ /* 0x000fe60000010000 */
[----:B------:R-:W-:Y:S01]  /*1a2a0*/  MOV R196, R0 ;  /* 0x0000000000c47202 */ /* 0x000fe20000000f00 */
        /* <DEDUP_REMOVED lines=47> */
[----:B------:R-:W-:Y:S07]  /*1a5a0*/  @!UPT UIADD3 URZ, URZ, URZ, URZ ;  /* 0x0000003f3f3ff290 */ /* 0x000fee000fffe03f */
[----:B------:R-:W-:-:S11]  /*1a5b0*/  @P0 BRA `(.L_x_909) ;  /* 0xffffd6e000000947 */ /* 0x000fd6000383ffff */
.L_x_891:
[----:B------:R-:W-:Y:S05]  /*1a5c0*/  BRA.DIV ~URZ, `(.L_x_910) ;  /* 0x00006f927f007947 */ /* 0x000fea000b800000 */
[----:B------:R1:W2:Y:S02]  /*1a5d0*/  SHFL.BFLY PT, R0, R205, 0x2, 0x1f ;  /* 0x0c401f00cd007f89 */ /* 0x0002a400000e0000 */
.L_x_1010:
[----:B--2---:R-:W-:Y:S01]  /*1a5e0*/  FADD.FTZ R5, R0, R205 ;  /* 0x000000cd00057221 */ /* 0x004fe20000010000 */
[----:B------:R-:W-:Y:S05]  /*1a5f0*/  BRA.DIV ~URZ, `(.L_x_911) ;  /* 0x00006fb27f007947 */ /* 0x000fea000b800000 */
[----:B------:R-:W2:Y:S02]  /*1a600*/  SHFL.BFLY PT, R0, R5, 0x1, 0x1f ;  /* 0x0c201f0005007f89 */ /* 0x000ea400000e0000 */
[----:B--2---:R-:W-:-:S02]  /*1a610*/  FADD.FTZ R5, R5, R0 ;  /* 0x0000000005057221 */ /* 0x004fc40000010000 */
[----:B------:R-:W2:Y:S02]  /*1a620*/  SHFL.BFLY PT, R0, R204, 0x2, 0x1f ;  /* 0x0c401f00cc007f89 */ /* 0x000ea400000e0000 */
[----:B--2---:R-:W-:-:S05]  /*1a630*/  FADD.FTZ R6, R0, R204 ;  /* 0x000000cc00067221 */ /* 0x004fca0000010000 */
[----:B------:R2:W3:Y:S02]  /*1a640*/  SHFL.BFLY PT, R3, R6, 0x1, 0x1f ;  /* 0x0c201f0006037f89 */ /* 0x0004e400000e0000 */
.L_x_1011:
        /* <DEDUP_REMOVED lines=36> */
[C---:B--2---:R-:W-:Y:S02]  /*1a890*/  FMUL.FTZ R120, R0.reuse, R26 ;  /* 0x0000001a00787220 */ /* 0x044fe40000410000 */
[----:B------:R-:W-:Y:S02]  /*1a8a0*/  FMUL.FTZ R121, R0, R27 ;  /* 0x0000001b00797220 */ /* 0x000fe40000410000 */
[C---:B------:R-:W-:Y:S02]  /*1a8b0*/  FMUL.FTZ R152, R2.reuse, R48 ;  /* 0x0000003002987220 */ /* 0x040fe40000410000 */
[C---:B------:R-:W-:Y:S02]  /*1a8c0*/  FMUL.FTZ R153, R2.reuse, R49 ;  /* 0x0000003102997220 */ /* 0x040fe40000410000 */
[C---:B------:R-:W-:Y:S02]  /*1a8d0*/  FMUL.FTZ R166, R2.reuse, R116 ;  /* 0x0000007402a67220 */ /* 0x040fe40000410000 */
[----:B------:R-:W-:-:S02]  /*1a8e0*/  FMUL.FTZ R167, R2, R117 ;  /* 0x0000007502a77220 */ /* 0x000fc40000410000 */
[C---:B------:R-:W-:Y:S02]  /*1a8f0*/  FMUL.FTZ R112, R2.reuse, R124 ;  /* 0x0000007c02707220 */ /* 0x040fe40000410000 */
[----:B------:R-:W-:Y:S02]  /*1a900*/  FMUL.FTZ R113, R2, R125 ;  /* 0x0000007d02717220 */ /* 0x000fe40000410000 */
[C---:B------:R-:W-:Y:S02]  /*1a910*/  FMUL.FTZ R52, R0.reuse, R142 ;  /* 0x0000008e00347220 */ /* 0x040fe40000410000 */
[C---:B------:R-:W-:Y:S02]  /*1a920*/  FMUL.FTZ R53, R0.reuse, R143 ;  /* 0x0000008f00357220 */ /* 0x040fe40000410000 */
[C---:B------:R-:W-:Y:S02]  /*1a930*/  FMUL.FTZ R128, R0.reuse, R22 ;  /* 0x0000001600807220 */ /* 0x040fe40000410000 */
[----:B------:R-:W-:-:S02]  /*1a940*/  FMUL.FTZ R129, R0, R23 ;  /* 0x0000001700817220 */ /* 0x000fc40000410000 */
[C---:B------:R-:W-:Y:S02]  /*1a950*/  FMUL.FTZ R26, R0.reuse, R42 ;  /* 0x0000002a001a7220 */ /* 0x040fe40000410000 */
[C---:B------:R-:W-:Y:S02]  /*1a960*/  FMUL.FTZ R27, R0.reuse, R43 ;  /* 0x0000002b001b7220 */ /* 0x040fe40000410000 */
[----:B---3--:R-:W-:Y:S02]  /*1a970*/  @P0 FMUL.FTZ R3, R3, 0.69314718246459960938 ;  /* 0x3f31721803030820 */ /* 0x008fe40000410000 */
[----:B------:R-:W-:Y:S02]  /*1a980*/  @P0 FMUL.FTZ R5, R5, c[0x0][0x2d0] ;  /* 0x0000b40005050a20 */ /* 0x000fe40000410000 */
        /* <DEDUP_REMOVED lines=96> */
.L_x_756:
[----:B------:R-:W2:Y:S01]  /*1af90*/  S2R R110, SR_TID.X ;  /* 0x00000000006e7919 */ /* 0x000ea20000002100 */
[----:B------:R-:W-:Y:S01]  /*1afa0*/  BSSY B0, `(.L_x_912) ;  /* 0x0000010000007945 */ /* 0x000fe20003800000 */
[----:B--2---:R-:W-:-:S13]  /*1afb0*/  LOP3.LUT P0, RZ, R110, 0xff, RZ, 0xc0, !PT ;  /* 0x000000ff6eff7812 */ /* 0x004fda000780c0ff */
[----:B------:R-:W-:Y:S05]  /*1afc0*/  @P0 BRA `(.L_x_913) ;  /* 0x000000d000000947 */ /* 0x000fea0003800000 */
[----:B------:R-:W2:Y:S01]  /*1afd0*/  S2R R2, SR_LANEID ;  /* 0x0000000000027919 */ /* 0x000ea20000000000 */
[----:B------:R-:W-:Y:S01]  /*1afe0*/  VOTEU.ANY UR4, UPT, PT ;  /* 0x0000000000047886 */ /* 0x000fe200038e0100 */
[----:B------:R-:W-:Y:S01]  /*1aff0*/  IMAD.MOV.U32 R4, RZ, RZ, c[0x0][0x560] ;  /* 0x00015800ff047624 */ /* 0x000fe200078e00ff */
[----:B------:R-:W2:Y:S01]  /*1b000*/  FLO.U32 R3, UR4 ;  /* 0x0000000400037d00 */ /* 0x000ea200080e0000 */
[----:B------:R-:W-:Y:S01]  /*1b010*/  IMAD.MOV.U32 R5, RZ, RZ, c[0x0][0x564] ;  /* 0x00015900ff057624 */ /* 0x000fe200078e00ff */
[----:B--2---:R-:W-:-:S06]  /*1b020*/  ISETP.EQ.U32.AND P0, PT, R3, R2, PT ;  /* 0x000000020300720c */ /* 0x004fcc0003f02070 */
[----:B------:R-:W2:Y:S07]  /*1b030*/  POPC R2, UR4 ;  /* 0x0000000400027d09 */ /* 0x000eae0008000000 */
[----:B--2---:R-:W2:Y:S04]  /*1b040*/  @P0 ATOMG.E.ADD.STRONG.GPU PT, R2, [R4.64], R2 ;  /* 0x00000002040209a8 */ /* 0x004ea800081ee1c8 */
[----:B--2---:R2:W3:Y:S04]  /*1b050*/  SHFL.IDX PT, R3, R2, R3, 0x1f ;  /* 0x00001f0302037589 */ /* 0x0044e800000e0000 */
[----:B--2---:R-:W2:Y:S02]  /*1b060*/  S2R R2, SR_LTMASK ;  /* 0x0000000000027919 */ /* 0x004ea40000003900 */
[----:B--2---:R-:W-:-:S06]  /*1b070*/  LOP3.LUT R2, R2, UR4, RZ, 0xc0, !PT ;  /* 0x0000000402027c12 */ /* 0x004fcc000f8ec0ff */
[----:B------:R-:W3:Y:S02]  /*1b080*/  POPC R2, R2 ;  /* 0x0000000200027309 */ /* 0x000ee40000000000 */
[----:B---3--:R-:W-:-:S06]  /*1b090*/  IADD3 R232, R3, c[0x0][0xc], R2 ;  /* 0x0000030003e87a10 */ /* 0x008fcc0007ffe002 */
.L_x_913:
[----:B------:R-:W-:Y:S05]  /*1b0a0*/  BSYNC B0 ;  /* 0x0000000000007941 */ /* 0x000fea0003800000 */
.L_x_912:
        /* <DEDUP_REMOVED lines=8> */
[----:B------:R-:W-:Y:S01]  /*1b130*/  IMAD.MOV.U32 R4, RZ, RZ, 0x4 ;  /* 0x00000004ff047424 */ /* 0x000fe200078e00ff */
[----:B------:R-:W-:Y:S01]  /*1b140*/  F2FP.PACK_AB R0, R49, R48 ;  /* 0x000000303100723e */ /* 0x000fe200000000ff */
[----:B------:R-:W-:Y:S01]  /*1b150*/  IMAD.MOV.U32 R12, RZ, RZ, c[0x0][0x388] ;  /* 0x0000e200ff0c7624 */ /* 0x000fe200078e00ff */
[----:B------:R-:W-:Y:S02]  /*1b160*/  ISETP.NE.U32.AND P0, PT, RZ, c[0x0][0x508], PT ;  /* 0x00014200ff007a0c */ /* 0x000fe40003f05070 */
[----:B------:R-:W-:Y:S02]  /*1b170*/  ISETP.NE.U32.AND P2, PT, RZ, c[0x0][0x500], PT ;  /* 0x00014000ff007a0c */ /* 0x000fe40003f45070 */
[----:B------:R-:W-:-:S02]  /*1b180*/  ISETP.NE.AND.EX P1, PT, RZ, c[0x0][0x50c], PT, P0 ;  /* 0x00014300ff007a0c */ /* 0x000fc40003f25300 */
        /* <DEDUP_REMOVED lines=127> */
[----:B--2---:R-:W-:-:S03]  /*1b980*/  @P1 IMAD.WIDE R2, R235, R4, c[0x0][0x508] ;  /* 0x00014200eb021625 */ /* 0x004fc600078e0204 */
[----:B------:R-:W-:Y:S01]  /*1b990*/  BAR.SYNC.DEFER_BLOCKING 0x1, 0x100 ;  /* 0x0044000000007b1d */ /* 0x000fe20000010000 */
[----:B------:R-:W-:-:S05]  /*1b9a0*/  IMAD.WIDE R4, R235, R4, c[0x0][0x500] ;  /* 0x00014000eb047625 */ /* 0x000fca00078e0204 */
[----:B------:R2:W5:Y:S02]  /*1b9b0*/  @P1 LDG.E R12, [R2.64] ;  /* 0x00000008020c1981 */ /* 0x000564000c1e1900 */
[----:B--2---:R-:W-:-:S06]  /*1b9c0*/  IMAD.MOV.U32 R2, RZ, RZ, RZ ;  /* 0x000000ffff027224 */ /* 0x004fcc00078e00ff */
[----:B------:R3:W5:Y:S01]  /*1b9d0*/  @P2 LDG.E R2, [R4.64] ;  /* 0x0000000804022981 */ /* 0x000762000c1e1900 */
[----:B------:R-:W-:-:S04]  /*1b9e0*/  ISETP.NE.AND P0, PT, R233, RZ, PT ;  /* 0x000000ffe900720c */ /* 0x000fc80003f05270 */
[----:B------:R-:W-:Y:S01]  /*1b9f0*/  SEL R3, R233, c[0x0][0x3d4], P0 ;  /* 0x0000f500e9037a07 */ /* 0x000fe20000000000 */
[----:B------:R-:W-:Y:S05]  /*1ba00*/  @P1 BRA `(.L_x_916) ;  /* 0x0000004000001947 */ /* 0x000fea0003800000 */
[----:B------:R-:W-:Y:S05]  /*1ba10*/  @!P2 BRA `(.L_x_916) ;  /* 0x000000300000a947 */ /* 0x000fea0003800000 */
[----:B---3--:R2:W3:Y:S04]  /*1ba20*/  LDG.E R0, [R4.64] ;  /* 0x0000000804007981 */ /* 0x0084e8000c1e1900 */
[----:B--2---:R-:W3:Y:S02]  /*1ba30*/  LDG.E R4, [R4.64+0x4] ;  /* 0x0000040804047981 */ /* 0x004ee4000c1e1900 */
[----:B---3-5:R-:W-:Y:S02]  /*1ba40*/  IADD3 R12, -R0, R4, RZ ;  /* 0x00000004000c7210 */ /* 0x028fe40007ffe1ff */
.L_x_916:
[----:B-----5:R-:W2:Y:S01]  /*1ba50*/  LDL R99, [R1+0x40] ;  /* 0x0000400001637983 */ /* 0x020ea20000100800 */
[----:B------:R-:W-:Y:S01]  /*1ba60*/  IMAD.MOV.U32 R16, RZ, RZ, 0x368 ;  /* 0x00000368ff107424 */ /* 0x000fe200078e00ff */
[----:B------:R-:W-:Y:S01]  /*1ba70*/  ISETP.GT.AND P2, PT, R3, 0x1, PT ;  /* 0x000000010300780c */ /* 0x000fe20003f44270 */
[----:B------:R-:W-:Y:S01]  /*1ba80*/  IMAD R12, R12, c[0x0][0x4e8], RZ ;  /* 0x00013a000c0c7a24 */ /* 0x000fe200078e02ff */
[----:B------:R-:W-:-:S02]  /*1ba90*/  ISETP.NE.U32.AND P0, PT, RZ, c[0x0][0x500], PT ;  /* 0x00014000ff007a0c */ /* 0x000fc40003f05070 */
[----:B------:R-:W-:Y:S02]  /*1baa0*/  SEL R16, R16, 0x328, P2 ;  /* 0x0000032810107807 */ /* 0x000fe40001000000 */
[----:B------:R-:W-:Y:S02]  /*1bab0*/  ISETP.NE.AND.EX P0, PT, RZ, c[0x0][0x504], PT, P0 ;  /* 0x00014100ff007a0c */ /* 0x000fe40003f05300 */
[----:B------:R-:W4:Y:S01]  /*1bac0*/  LDC.64 R6, c[0x0][R16+0x170] ;  /* 0x00005c0010067b82 */ /* 0x000f220000000a00 */
[----:B------:R-:W-:Y:S02]  /*1bad0*/  SHF.R.S32.HI R3, RZ, 0x1f, R235 ;  /* 0x0000001fff037819 */ /* 0x000fe400000114eb */
[----:B---3--:R-:W-:Y:S02]  /*1bae0*/  SEL R0, R235, RZ, !P0 ;  /* 0x000000ffeb007207 */ /* 0x008fe40004000000 */
[----:B------:R-:W-:Y:S02]  /*1baf0*/  SEL R5, R3, RZ, !P0 ;  /* 0x000000ff03057207 */ /* 0x000fe40004000000 */
[----:B------:R-:W-:Y:S01]  /*1bb00*/  LOP3.LUT R4, R234, 0xffff, RZ, 0xc0, !PT ;  /* 0x0000ffffea047812 */ /* 0x000fe200078ec0ff */
[----:B------:R-:W3:Y:S01]  /*1bb10*/  LDC.64 R10, c[0x0][R16+0x168] ;  /* 0x00005a00100a7b82 */ /* 0x000ee20000000a00 */
[----:B------:R-:W-:-:S04]  /*1bb20*/  SHF.R.S32.HI R19, RZ, 0x1f, R110 ;  /* 0x0000001fff137819 */ /* 0x000fc8000001146e */
[----:B------:R-:W-:-:S03]  /*1bb30*/  LEA.HI R19, R19, R110, RZ, 0x5 ;  /* 0x0000006e13137211 */ /* 0x000fc600078f28ff */
[----:B------:R-:W1:Y:S01]  /*1bb40*/  LDC.64 R14, c[0x0][R16+0x178] ;  /* 0x00005e00100e7b82 */ /* 0x000e620000000a00 */
[----:B------:R-:W-:-:S05]  /*1bb50*/  LOP3.LUT R19, R19, 0xffffffe0, RZ, 0xc0, !PT ;  /* 0xffffffe013137812 */ /* 0x000fca00078ec0ff */
[----:B------:R-:W-:Y:S02]  /*1bb60*/  IMAD.IADD R19, R110, 0x1, -R19 ;  /* 0x000000016e137824 */ /* 0x000fe400078e0a13 */
[----:B----4-:R-:W-:-:S04]  /*1bb70*/  IMAD R3, R7, R0, RZ ;  /* 0x0000000007037224 */ /* 0x010fc800078e02ff */
[C---:B------:R-:W-:Y:S02]  /*1bb80*/  IMAD R5, R6.reuse, R5, R3 ;  /* 0x0000000506057224 */ /* 0x040fe400078e0203 */
[----:B------:R-:W-:-:S04]  /*1bb90*/  IMAD.WIDE.U32 R6, R6, R0, RZ ;  /* 0x0000000006067225 */ /* 0x000fc800078e00ff */
[----:B---3--:R-:W-:-:S04]  /*1bba0*/  IMAD.WIDE.U32 R8, R10, R4, RZ ;  /* 0x000000040a087225 */ /* 0x008fc800078e00ff */
[----:B------:R-:W-:Y:S01]  /*1bbb0*/  IMAD R3, R11, R4, RZ ;  /* 0x000000040b037224 */ /* 0x000fe200078e02ff */
[--C-:B------:R-:W-:Y:S01]  /*1bbc0*/  IADD3 R13, P1, P0, R6, R8, R2.reuse ;  /* 0x00000008060d7210 */ /* 0x100fe2000783e002 */
[----:B------:R-:W-:Y:S01]  /*1bbd0*/  IMAD.IADD R5, R7, 0x1, R5 ;  /* 0x0000000107057824 */ /* 0x000fe200078e0205 */
[----:B------:R-:W-:Y:S01]  /*1bbe0*/  SHF.R.S32.HI R11, RZ, 0x1f, R2 ;  /* 0x0000001fff0b7819 */ /* 0x000fe20000011402 */
[----:B------:R-:W-:Y:S01]  /*1bbf0*/  IMAD.IADD R8, R9, 0x1, R3 ;  /* 0x0000000109087824 */ /* 0x000fe200078e0203 */
[----:B------:R-:W-:Y:S01]  /*1bc00*/  SEL R6, R245, RZ, P2 ;  /* 0x000000fff5067207 */ /* 0x000fe20001000000 */
[----:B------:R-:W-:-:S03]  /*1bc10*/  IMAD.MOV.U32 R3, RZ, RZ, c[0x0][0x4e8] ;  /* 0x00013a00ff037624 */ /* 0x000fc600078e00ff */
[----:B------:R-:W-:Y:S01]  /*1bc20*/  IADD3.X R10, R5, R8, R11, P1, P0 ;  /* 0x00000008050a7210 */ /* 0x000fe20000fe040b */
[-C--:B-1----:R-:W-:Y:S01]  /*1bc30*/  IMAD R9, R15, R6.reuse, RZ ;  /* 0x000000060f097224 */ /* 0x082fe200078e02ff */
[----:B------:R-:W-:Y:S01]  /*1bc40*/  ISETP.NE.AND P3, PT, R3, 0x1, PT ;  /* 0x000000010300780c */ /* 0x000fe20003f65270 */
[----:B------:R-:W-:Y:S02]  /*1bc50*/  IMAD.IADD R3, R236, 0x1, R228 ;  /* 0x00000001ec037824 */ /* 0x000fe400078e02e4 */
[----:B------:R-:W-:-:S04]  /*1bc60*/  IMAD.WIDE.U32 R6, R14, R6, RZ ;  /* 0x000000060e067225 */ /* 0x000fc800078e00ff */
[----:B------:R-:W-:Y:S02]  /*1bc70*/  IMAD.MOV.U32 R5, RZ, RZ, R3 ;  /* 0x000000ffff057224 */ /* 0x000fe400078e0003 */
[----:B------:R-:W-:-:S04]  /*1bc80*/  IMAD.IADD R9, R7, 0x1, R9 ;  /* 0x0000000107097824 */ /* 0x000fc800078e0209 */
[----:B------:R-:W-:-:S05]  /*1bc90*/  @P3 IMAD.HI.U32 R8, R3, c[0x0][0x4ec], RZ ;  /* 0x00013b0003083a27 */ /* 0x000fca00078e00ff */
[----:B------:R-:W-:-:S04]  /*1bca0*/  @P3 SHF.R.U32.HI R5, RZ, c[0x0][0x4f0], R8 ;  /* 0x00013c00ff053a19 */ /* 0x000fc80000011608 */
[----:B------:R-:W-:Y:S02]  /*1bcb0*/  IADD3 R6, P1, P0, R5, R13, R6 ;  /* 0x0000000d05067210 */ /* 0x000fe4000783e006 */
[--C-:B------:R-:W-:Y:S01]  /*1bcc0*/  SHF.R.S32.HI R7, RZ, 0x1f, R5.reuse ;  /* 0x0000001fff077819 */ /* 0x100fe20000011405 */
[----:B------:R-:W-:-:S03]  /*1bcd0*/  IMAD.MOV R5, RZ, RZ, -R5 ;  /* 0x000000ffff057224 */ /* 0x000fc600078e0a05 */
[----:B------:R-:W-:Y:S01]  /*1bce0*/  IADD3.X R7, R7, R10, R9, P1, P0 ;  /* 0x0000000a07077210 */ /* 0x000fe20000fe0409 */
[----:B------:R-:W-:Y:S01]  /*1bcf0*/  IMAD R5, R5, c[0x0][0x4e8], R3 ;  /* 0x00013a0005057a24 */ /* 0x000fe200078e0203 */
[----:B------:R-:W1:Y:S04]  /*1bd00*/  LDC.64 R8, c[0x0][R16+0x160] ;  /* 0x0000580010087b82 */ /* 0x000e680000000a00 */
[----:B------:R-:W-:Y:S01]  /*1bd10*/  SHF.R.S32.HI R10, RZ, 0x1f, R5 ;  /* 0x0000001fff0a7819 */ /* 0x000fe20000011405 */
[----:B-1----:R-:W-:-:S04]  /*1bd20*/  IMAD.WIDE.U32 R6, R8, R5, R6 ;  /* 0x0000000508067225 */ /* 0x002fc800078e0006 */
[----:B------:R-:W-:Y:S02]  /*1bd30*/  IMAD R5, R9, R5, RZ ;  /* 0x0000000509057224 */ /* 0x000fe400078e02ff */
[----:B------:R-:W-:Y:S02]  /*1bd40*/  IMAD.MOV.U32 R9, RZ, RZ, c[0x0][0x4ac] ;  /* 0x00012b00ff097624 */ /* 0x000fe400078e00ff */
[----:B------:R-:W-:Y:S02]  /*1bd50*/  IMAD R5, R8, R10, R5 ;  /* 0x0000000a08057224 */ /* 0x000fe400078e0205 */
[----:B------:R-:W-:Y:S01]  /*1bd60*/  IMAD.MOV.U32 R8, RZ, RZ, c[0x0][0x4a8] ;  /* 0x00012a00ff087624 */ /* 0x000fe200078e00ff */
[----:B------:R-:W-:Y:S01]  /*1bd70*/  SEL R9, R9, c[0x0][0x454], P2 ;  /* 0x0001150009097a07 */ /* 0x000fe20001000000 */
[----:B------:R-:W-:-:S03]  /*1bd80*/  IMAD.IADD R7, R7, 0x1, R5 ;  /* 0x0000000107077824 */ /* 0x000fc600078e0205 */
[----:B------:R-:W-:-:S04]  /*1bd90*/  SEL R8, R8, c[0x0][0x450], P2 ;  /* 0x0001140008087a07 */ /* 0x000fc80001000000 */
[----:B------:R-:W-:-:S04]  /*1bda0*/  LEA R5, P0, R6, R8, 0x2 ;  /* 0x0000000806057211 */ /* 0x000fc800078010ff */
[----:B------:R-:W-:Y:S01]  /*1bdb0*/  LEA.HI.X R7, R6, R9, R7, 0x2, P0 ;  /* 0x0000000906077211 */ /* 0x000fe200000f1407 */
[----:B------:R-:W-:Y:S01]  /*1bdc0*/  SHFL.IDX PT, R8, R5, RZ, 0x1c1f ;  /* 0x001c1fff05087589 */ /* 0x000fe200000e0000 */
[----:B------:R-:W-:-:S03]  /*1bdd0*/  LOP3.LUT P0, RZ, R19, 0x3, RZ, 0xc0, !PT ;  /* 0x0000000313ff7812 */ /* 0x000fc6000780c0ff */
[----:B------:R-:W1:Y:S04]  /*1bde0*/  SHFL.IDX PT, R9, R7, RZ, 0x1c1f ;  /* 0x001c1fff07097589 */ /* 0x000e6800000e0000 */
[----:B------:R2:W-:Y:S04]  /*1bdf0*/  SHFL.IDX PT, R6, R5, 0x1, 0x1c1f ;  /* 0x003c1f0005067f89 */ /* 0x0005e800000e0000 */
        /* <DEDUP_REMOVED lines=11> */
[----:B------:R-:W-:Y:S01]  /*1beb0*/  IMAD R11, R11, c[0x0][0x3a0], RZ ;  /* 0x0000e8000b0b7a24 */ /* 0x000fe200078e02ff */
[----:B-1----:R-:W-:Y:S01]  /*1bec0*/  IADD3 R8, R213, R228, RZ ;  /* 0x000000e4d5087210 */ /* 0x002fe20007ffe0ff */
        /* <DEDUP_REMOVED lines=33> */
[----:B------:R-:W-:Y:S02]  /*1c0e0*/  IADD3 R5, R212, R228, RZ ;  /* 0x000000e4d4057210 */ /* 0x000fe40007ffe0ff */
        /* <DEDUP_REMOVED lines=14> */
.L_x_1012:
[----:B------:R-:W-:Y:S05]  /*1c1d0*/  BRA.DIV ~URZ, `(.L_x_919) ;  /* 0x000055427f007947 */ /* 0x000fea000b800000 */
[----:B------:R4:W2:Y:S02]  /*1c1e0*/  SHFL.IDX PT, R0, R14, RZ, 0x181f ;  /* 0x00181fff0e007589 */ /* 0x0008a400000e0000 */
.L_x_1013:
[----:B------:R-:W-:Y:S01]  /*1c1f0*/  ISETP.GE.AND P0, PT, R5, R12, PT ;  /* 0x0000000c0500720c */ /* 0x000fe20003f06270 */
[----:B------:R-:W-:-:S12]  /*1c200*/  BSSY B0, `(.L_x_920) ;  /* 0x0000012000007945 */ /* 0x000fd80003800000 */
[----:B------:R-:W-:Y:S05]  /*1c210*/  @P0 BRA `(.L_x_921) ;  /* 0x0000010000000947 */ /* 0x000fea0003800000 */
[----:B------:R-:W-:Y:S02]  /*1c220*/  ISETP.GE.AND P3, PT, R134, c[0x0][0x3c8], PT ;  /* 0x0000f20086007a0c */ /* 0x000fe40003f66270 */
[----:B------:R-:W-:Y:S02]  /*1c230*/  ISETP.GE.AND P2, PT, R138, c[0x0][0x3c8], PT ;  /* 0x0000f2008a007a0c */ /* 0x000fe40003f46270 */
[----:B------:R-:W-:Y:S02]  /*1c240*/  ISETP.GE.AND P1, PT, R201, c[0x0][0x3c8], PT ;  /* 0x0000f200c9007a0c */ /* 0x000fe40003f26270 */
[----:B------:R-:W-:-:S07]  /*1c250*/  ISETP.GE.AND P0, PT, R200, c[0x0][0x3c8], PT ;  /* 0x0000f200c8007a0c */ /* 0x000fce0003f06270 */
[-C--:B--2---:R-:W-:Y:S02]  /*1c260*/  @!P3 LEA R10, P4, R134, R0.reuse, 0x1 ;  /* 0x00000000860ab211 */ /* 0x084fe400078808ff */
[-C--:B------:R-:W-:Y:S02]  /*1c270*/  @!P2 LEA R8, P6, R202, R0.reuse, 0x1 ;  /* 0x00000000ca08a211 */ /* 0x080fe400078c08ff */
[C---:B------:R-:W-:Y:S02]  /*1c280*/  @!P1 LEA R6, P5, R201.reuse, R0, 0x1 ;  /* 0x00000000c9069211 */ /* 0x040fe400078a08ff */
        /* <DEDUP_REMOVED lines=9> */
.L_x_921:
[----:B------:R-:W-:Y:S05]  /*1c320*/  BSYNC B0 ;  /* 0x0000000000007941 */ /* 0x000fea0003800000 */
.L_x_920:
[----:B------:R-:W-:Y:S05]  /*1c330*/  BRA.DIV ~URZ, `(.L_x_922) ;  /* 0x000054427f007947 */ /* 0x000fea000b800000 */
[----:B---3--:R3:W4:Y:S04]  /*1c340*/  SHFL.IDX PT, R4, R13, 0x1, 0x181f ;  /* 0x00381f000d047f89 */ /* 0x00872800000e0000 */
[----:B--2---:R3:W2:Y:S02]  /*1c350*/  SHFL.IDX PT, R0, R14, 0x1, 0x181f ;  /* 0x00381f000e007f89 */ /* 0x0046a400000e0000 */
.L_x_1014:
        /* <DEDUP_REMOVED lines=20> */
.L_x_924:
[----:B------:R-:W-:Y:S05]  /*1c4a0*/  BSYNC B0 ;  /* 0x0000000000007941 */ /* 0x000fea0003800000 */
.L_x_923:
[----:B------:R-:W-:Y:S05]  /*1c4b0*/  BRA.DIV ~URZ, `(.L_x_925) ;  /* 0x000053827f007947 */ /* 0x000fea000b800000 */
[----:B----4-:R4:W3:Y:S02]  /*1c4c0*/  SHFL.IDX PT, R4, R13, 0x2, 0x181f ;  /* 0x00581f000d047f89 */ /* 0x0108e400000e0000 */
.L_x_1015:
[----:B------:R-:W-:Y:S05]  /*1c4d0*/  BRA.DIV ~URZ, `(.L_x_926) ;  /* 0x000053d27f007947 */ /* 0x000fea000b800000 */
[----:B--2---:R2:W4:Y:S02]  /*1c4e0*/  SHFL.IDX PT, R0, R14, 0x2, 0x181f ;  /* 0x00581f000e007f89 */ /* 0x00452400000e0000 */
.L_x_1016:
        /* <DEDUP_REMOVED lines=8> */
[-C--:B----4-:R-:W-:Y:S02]  /*1c570*/  @!P3 LEA R10, P4, R134, R0.reuse, 0x1 ;  /* 0x00000000860ab211 */ /* 0x090fe400078808ff */
        /* <DEDUP_REMOVED lines=11> */
.L_x_928:
[----:B------:R-:W-:Y:S05]  /*1c630*/  BSYNC B0 ;  /* 0x0000000000007941 */ /* 0x000fea0003800000 */
.L_x_927:
[----:B------:R-:W-:Y:S05]  /*1c640*/  BRA.DIV ~URZ, `(.L_x_929) ;  /* 0x000052c27f007947 */ /* 0x000fea000b800000 */
[----:B---3--:R3:W2:Y:S04]  /*1c650*/  SHFL.IDX PT, R4, R13, 0x3, 0x181f ;  /* 0x00781f000d047f89 */ /* 0x0086a800000e0000 */
[----:B----4-:R3:W4:Y:S02]  /*1c660*/  SHFL.IDX PT, R0, R14, 0x3, 0x181f ;  /* 0x00781f000e007f89 */ /* 0x01072400000e0000 */
.L_x_1017:
[----:B------:R-:W-:-:S04]  /*1c670*/  IADD3 R2, R5, 0x60, RZ ;  /* 0x0000006005027810 */ /* 0x000fc80007ffe0ff */
[----:B------:R-:W-:-:S13]  /*1c680*/  ISETP.GE.AND P0, PT, R2, R12, PT ;  /* 0x0000000c0200720c */ /* 0x000fda0003f06270 */
[----:B------:R-:W-:Y:S05]  /*1c690*/  @P0 BRA `(.L_x_930) ;  /* 0x00002bb000000947 */ /* 0x000fea0003800000 */
[----:B------:R-:W-:Y:S02]  /*1c6a0*/  ISETP.GE.AND P2, PT, R134, c[0x0][0x3c8], PT ;  /* 0x0000f20086007a0c */ /* 0x000fe40003f46270 */
[----:B------:R-:W-:Y:S02]  /*1c6b0*/  ISETP.GE.AND P1, PT, R138, c[0x0][0x3c8], PT ;  /* 0x0000f2008a007a0c */ /* 0x000fe40003f26270 */
[----:B------:R-:W-:-:S09]  /*1c6c0*/  ISETP.GE.AND P0, PT, R201, c[0x0][0x3c8], PT ;  /* 0x0000f200c9007a0c */ /* 0x000fd20003f06270 */
[-C--:B----4-:R-:W-:Y:S02]  /*1c6d0*/  @!P2 LEA R8, P5, R134, R0.reuse, 0x1 ;  /* 0x000000008608a211 */ /* 0x090fe400078a08ff */
[-C--:B------:R-:W-:Y:S02]  /*1c6e0*/  @!P1 LEA R6, P4, R202, R0.reuse, 0x1 ;  /* 0x00000000ca069211 */ /* 0x080fe400078808ff */
[C---:B------:R-:W-:Y:S02]  /*1c6f0*/  @!P0 LEA R2, P3, R201.reuse, R0, 0x1 ;  /* 0x00000000c9028211 */ /* 0x040fe400078608ff */
        /* <DEDUP_REMOVED lines=12> */
.L_x_917:
        /* <DEDUP_REMOVED lines=33> */
.L_x_1018:
[----:B------:R-:W-:Y:S05]  /*1c9d0*/  BRA.DIV ~URZ, `(.L_x_932) ;  /* 0x000050627f007947 */ /* 0x000fea000b800000 */
[----:B------:R3:W4:Y:S02]  /*1c9e0*/  SHFL.IDX PT, R0, R12, RZ, 0x1c1f ;  /* 0x001c1fff0c007589 */ /* 0x00072400000e0000 */
.L_x_1019:
[----:B------:R-:W-:Y:S01]  /*1c9f0*/  BSSY B0, `(.L_x_933) ;  /* 0x00000d2000007945 */ /* 0x000fe20003800000 */
[----:B------:R-:W-:Y:S05]  /*1ca00*/  @P0 BRA `(.L_x_934) ;  /* 0x00000d0000000947 */ /* 0x000fea0003800000 */
[C---:B------:R-:W-:Y:S02]  /*1ca10*/  ISETP.GE.AND P0, PT, R216.reuse, c[0x0][0x3c8], PT ;  /* 0x0000f200d8007a0c */ /* 0x040fe40003f06270 */
[----:B------:R-:W-:Y:S02]  /*1ca20*/  SHF.R.S32.HI R6, RZ, 0x1f, R216 ;  /* 0x0000001fff067819 */ /* 0x000fe400000114d8 */
[C---:B------:R-:W-:Y:S02]  /*1ca30*/  IADD3 R8, R216.reuse, 0x8, RZ ;  /* 0x00000008d8087810 */ /* 0x040fe40007ffe0ff */
[C---:B------:R-:W-:Y:S02]  /*1ca40*/  IADD3 R9, R216.reuse, 0x8, RZ ;  /* 0x00000008d8097810 */ /* 0x040fe40007ffe0ff */
[----:B------:R-:W-:-:S02]  /*1ca50*/  IADD3 R7, R216, 0x10, RZ ;  /* 0x00000010d8077810 */ /* 0x000fc40007ffe0ff */
[----:B------:R-:W-:Y:S02]  /*1ca60*/  SHF.R.S32.HI R9, RZ, 0x1f, R9 ;  /* 0x0000001fff097819 */ /* 0x000fe40000011409 */
[C---:B------:R-:W-:Y:S02]  /*1ca70*/  IADD3 R14, R216.reuse, 0x60, RZ ;  /* 0x00000060d80e7810 */ /* 0x040fe40007ffe0ff */
[----:B----4-:R-:W-:Y:S02]  /*1ca80*/  @!P0 LEA R2, P1, R216, R0, 0x2 ;  /* 0x00000000d8028211 */ /* 0x010fe400078210ff */
[----:B------:R-:W-:Y:S02]  /*1ca90*/  ISETP.GE.AND P3, PT, R14, c[0x0][0x3c8], PT ;  /* 0x0000f2000e007a0c */ /* 0x000fe40003f66270 */
[C---:B--2---:R-:W-:Y:S02]  /*1caa0*/  @!P0 LEA.HI.X R3, R216.reuse, R4, R6, 0x2, P1 ;  /* 0x00000004d8038211 */ /* 0x044fe400008f1406 */
[----:B------:R-:W-:-:S02]  /*1cab0*/  IADD3 R6, R216, 0x18, RZ ;  /* 0x00000018d8067810 */ /* 0x000fc40007ffe0ff */
[----:B------:R-:W-:Y:S01]  /*1cac0*/  IADD3 R11, R216, 0x70, RZ ;  /* 0x00000070d80b7810 */ /* 0x000fe20007ffe0ff */
[----:B------:R2:W-:Y:S01]  /*1cad0*/  @!P0 ST.E.64 [R2.64], R132 ;  /* 0x0000008402008985 */ /* 0x0005e2000c101b08 */
[----:B------:R-:W-:Y:S02]  /*1cae0*/  ISETP.GE.AND P0, PT, R8, c[0x0][0x3c8], PT ;  /* 0x0000f20008007a0c */ /* 0x000fe40003f06270 */
[----:B------:R-:W-:Y:S02]  /*1caf0*/  ISETP.GE.AND P2, PT, R6, c[0x0][0x3c8], PT ;  /* 0x0000f20006007a0c */ /* 0x000fe40003f46270 */
[----:B------:R-:W-:Y:S02]  /*1cb00*/  IADD3 R15, R216, 0x60, RZ ;  /* 0x00000060d80f7810 */ /* 0x000fe40007ffe0ff */
[----:B------:R-:W-:Y:S02]  /*1cb10*/  ISETP.GE.AND P4, PT, R11, c[0x0][0x3c8], PT ;  /* 0x0000f2000b007a0c */ /* 0x000fe40003f86270 */
[----:B------:R-:W-:-:S02]  /*1cb20*/  SHF.R.S32.HI R15, RZ, 0x1f, R15 ;  /* 0x0000001fff0f7819 */ /* 0x000fc4000001140f */
[C---:B------:R-:W-:Y:S02]  /*1cb30*/  IADD3 R10, R216.reuse, 0x68, RZ ;  /* 0x00000068d80a7810 */ /* 0x040fe40007ffe0ff */
[----:B------:R-:W-:Y:S02]  /*1cb40*/  IADD3 R16, R216, 0xa0, RZ ;  /* 0x000000a0d8107810 */ /* 0x000fe40007ffe0ff */
[----:B------:R-:W-:Y:S02]  /*1cb50*/  SHF.R.S32.HI R10, RZ, 0x1f, R10 ;  /* 0x0000001fff0a7819 */ /* 0x000fe4000001140a */
        /* <DEDUP_REMOVED lines=80> */
[C---:B----4-:R-:W-:Y:S02]  /*1d060*/  @!P4 LEA R6, P5, R11.reuse, R0, 0x2 ;  /* 0x000000000b06c211 */ /* 0x050fe400078a10ff */
[C---:B------:R-:W-:Y:S01]  /*1d070*/  IADD3 R9, R216.reuse, 0x88, RZ ;  /* 0x00000088d8097810 */ /* 0x040fe20007ffe0ff */
[----:B------:R2:W-:Y:S01]  /*1d080*/  @!P1 ST.E.64 [R2.64], R56 ;  /* 0x0000003802009985 */ /* 0x0005e2000c101b08 */
[----:B------:R-:W-:Y:S02]  /*1d090*/  IADD3 R10, R216, 0x78, RZ ;  /* 0x00000078d80a7810 */ /* 0x000fe40007ffe0ff */
[----:B------:R-:W-:Y:S02]  /*1d0a0*/  @!P4 LEA.HI.X R7, R11, R4, R15, 0x2, P5 ;  /* 0x000000040b07c211 */ /* 0x000fe400028f140f */
[----:B------:R-:W-:-:S02]  /*1d0b0*/  ISETP.GE.AND P1, PT, R9, c[0x0][0x3c8], PT ;  /* 0x0000f20009007a0c */ /* 0x000fc40003f26270 */
[----:B------:R-:W-:Y:S01]  /*1d0c0*/  SHF.R.S32.HI R10, RZ, 0x1f, R10 ;  /* 0x0000001fff0a7819 */ /* 0x000fe2000001140a */
[----:B------:R4:W-:Y:S01]  /*1d0d0*/  @!P4 ST.E.64 [R6.64], R60 ;  /* 0x0000003c0600c985 */ /* 0x0009e2000c101b08 */
[C---:B------:R-:W-:Y:S02]  /*1d0e0*/  IADD3 R11, R216.reuse, 0x90, RZ ;  /* 0x00000090d80b7810 */ /* 0x040fe40007ffe0ff */
[----:B------:R-:W-:Y:S02]  /*1d0f0*/  IADD3 R15, R216, 0x80, RZ ;  /* 0x00000080d80f7810 */ /* 0x000fe40007ffe0ff */
[----:B------:R-:W-:Y:S02]  /*1d100*/  ISETP.GE.AND P4, PT, R11, c[0x0][0x3c8], PT ;  /* 0x0000f2000b007a0c */ /* 0x000fe40003f86270 */
[----:B------:R-:W-:Y:S02]  /*1d110*/  SHF.R.S32.HI R15, RZ, 0x1f, R15 ;  /* 0x0000001fff0f7819 */ /* 0x000fe4000001140f */
[----:B--2---:R-:W-:-:S04]  /*1d120*/  @!P2 LEA R2, P0, R8, R0, 0x2 ;  /* 0x000000000802a211 */ /* 0x004fc800078010ff */
[----:B------:R-:W-:Y:S02]  /*1d130*/  @!P2 LEA.HI.X R3, R8, R4, R10, 0x2, P0 ;  /* 0x000000040803a211 */ /* 0x000fe400000f140a */
[----:B------:R-:W-:Y:S02]  /*1d140*/  IADD3 R8, R216, 0x98, RZ ;  /* 0x00000098d8087810 */ /* 0x000fe40007ffe0ff */
[----:B----4-:R-:W-:Y:S01]  /*1d150*/  @!P3 LEA R6, P5, R14, R0, 0x2 ;  /* 0x000000000e06b211 */ /* 0x010fe200078a10ff */
[----:B------:R2:W-:Y:S01]  /*1d160*/  @!P2 ST.E.64 [R2.64], R64 ;  /* 0x000000400200a985 */ /* 0x0005e2000c101b08 */
[----:B------:R-:W-:Y:S02]  /*1d170*/  IADD3 R10, R216, 0x88, RZ ;  /* 0x00000088d80a7810 */ /* 0x000fe40007ffe0ff */
[----:B------:R-:W-:Y:S02]  /*1d180*/  @!P3 LEA.HI.X R7, R14, R4, R15, 0x2, P5 ;  /* 0x000000040e07b211 */ /* 0x000fe400028f140f */
[----:B------:R-:W-:-:S02]  /*1d190*/  ISETP.GE.AND P2, PT, R8, c[0x0][0x3c8], PT ;  /* 0x0000f20008007a0c */ /* 0x000fc40003f46270 */
[C---:B------:R-:W-:Y:S01]  /*1d1a0*/  IADD3 R14, R216.reuse, 0xa0, RZ ;  /* 0x000000a0d80e7810 */ /* 0x040fe20007ffe0ff */
[----:B------:R4:W-:Y:S01]  /*1d1b0*/  @!P3 ST.E.64 [R6.64], R68 ;  /* 0x000000440600b985 */ /* 0x0009e2000c101b08 */
[----:B------:R-:W-:Y:S02]  /*1d1c0*/  SHF.R.S32.HI R10, RZ, 0x1f, R10 ;  /* 0x0000001fff0a7819 */ /* 0x000fe4000001140a */
[----:B------:R-:W-:Y:S02]  /*1d1d0*/  IADD3 R15, R216, 0x90, RZ ;  /* 0x00000090d80f7810 */ /* 0x000fe40007ffe0ff */
[----:B------:R-:W-:Y:S02]  /*1d1e0*/  ISETP.GE.AND P3, PT, R14, c[0x0][0x3c8], PT ;  /* 0x0000f2000e007a0c */ /* 0x000fe40003f66270 */
[----:B------:R-:W-:Y:S02]  /*1d1f0*/  SHF.R.S32.HI R15, RZ, 0x1f, R15 ;  /* 0x0000001fff0f7819 */ /* 0x000fe4000001140f */
[----:B--2---:R-:W-:-:S04]  /*1d200*/  @!P1 LEA R2, P0, R9, R0, 0x2 ;  /* 0x0000000009029211 */ /* 0x004fc800078010ff */
[----:B------:R-:W-:Y:S02]  /*1d210*/  @!P1 LEA.HI.X R3, R9, R4, R10, 0x2, P0 ;  /* 0x0000000409039211 */ /* 0x000fe400000f140a */
[C---:B------:R-:W-:Y:S02]  /*1d220*/  IADD3 R9, R216.reuse, 0xa8, RZ ;  /* 0x000000a8d8097810 */ /* 0x040fe40007ffe0ff */
[C---:B----4-:R-:W-:Y:S01]  /*1d230*/  @!P4 LEA R6, P5, R11.reuse, R0, 0x2 ;  /* 0x000000000b06c211 */ /* 0x050fe200078a10ff */
        /* <DEDUP_REMOVED lines=17> */
[----:B------:R-:W-:Y:S01]  /*1d350*/  SHF.R.S32.HI R10, RZ, 0x1f, R10 ;  /* 0x0000001fff0a7819 */ /* 0x000fe2000001140a */
[----:B------:R4:W-:Y:S01]  /*1d360*/  @!P3 ST.E.64 [R6.64], R84 ;  /* 0x000000540600b985 */ /* 0x0009e2000c101b08 */
[----:B------:R-:W-:Y:S02]  /*1d370*/  ISETP.GE.AND P3, PT, R11, c[0x0][0x3c8], PT ;  /* 0x0000f2000b007a0c */ /* 0x000fe40003f66270 */
[C---:B------:R-:W-:Y:S02]  /*1d380*/  IADD3 R16, R216.reuse, 0xb0, RZ ;  /* 0x000000b0d8107810 */ /* 0x040fe40007ffe0ff */
[----:B------:R-:W-:Y:S02]  /*1d390*/  IADD3 R14, R216, 0xc8, RZ ;  /* 0x000000c8d80e7810 */ /* 0x000fe40007ffe0ff */
[----:B------:R-:W-:Y:S02]  /*1d3a0*/  SHF.R.S32.HI R16, RZ, 0x1f, R16 ;  /* 0x0000001fff107819 */ /* 0x000fe40000011410 */
[----:B--2---:R-:W-:-:S04]  /*1d3b0*/  @!P1 LEA R2, P0, R9, R0, 0x2 ;  /* 0x0000000009029211 */ /* 0x004fc800078010ff */
[----:B------:R-:W-:Y:S02]  /*1d3c0*/  @!P1 LEA.HI.X R3, R9, R4, R10, 0x2, P0 ;  /* 0x0000000409039211 */ /* 0x000fe400000f140a */
[----:B------:R-:W-:Y:S02]  /*1d3d0*/  IADD3 R9, R216, 0xb8, RZ ;  /* 0x000000b8d8097810 */ /* 0x000fe40007ffe0ff */
[C---:B----4-:R-:W-:Y:S01]  /*1d3e0*/  @!P4 LEA R6, P5, R15.reuse, R0, 0x2 ;  /* 0x000000000f06c211 */ /* 0x050fe200078a10ff */
[----:B------:R2:W-:Y:S01]  /*1d3f0*/  @!P1 ST.E.64 [R2.64], R88 ;  /* 0x0000005802009985 */ /* 0x0005e2000c101b08 */
[----:B------:R-:W-:Y:S02]  /*1d400*/  SHF.R.S32.HI R9, RZ, 0x1f, R9 ;  /* 0x0000001fff097819 */ /* 0x000fe40000011409 */
[----:B------:R-:W-:Y:S02]  /*1d410*/  @!P4 LEA.HI.X R7, R15, R4, R16, 0x2, P5 ;  /* 0x000000040f07c211 */ /* 0x000fe400028f1410 */
[----:B------:R-:W-:-:S02]  /*1d420*/  ISETP.GE.AND P1, PT, R14, c[0x0][0x3c8], PT ;  /* 0x0000f2000e007a0c */ /* 0x000fc40003f26270 */
[C---:B------:R-:W-:Y:S01]  /*1d430*/  IADD3 R15, R216.reuse, 0xc0, RZ ;  /* 0x000000c0d80f7810 */ /* 0x040fe20007ffe0ff */
[----:B------:R4:W-:Y:S01]  /*1d440*/  @!P4 ST.E.64 [R6.64], R92 ;  /* 0x0000005c0600c985 */ /* 0x0009e2000c101b08 */
[----:B------:R-:W-:Y:S02]  /*1d450*/  IADD3 R10, R216, 0xd0, RZ ;  /* 0x000000d0d80a7810 */ /* 0x000fe40007ffe0ff */
[----:B------:R-:W-:Y:S02]  /*1d460*/  SHF.R.S32.HI R15, RZ, 0x1f, R15 ;  /* 0x0000001fff0f7819 */ /* 0x000fe4000001140f */
[----:B------:R-:W-:Y:S02]  /*1d470*/  ISETP.GE.AND P6, PT, R10, c[0x0][0x3c8], PT ;  /* 0x0000f2000a007a0c */ /* 0x000fe40003fc6270 */
[----:B------:R-:W-:Y:S02]  /*1d480*/  ISETP.GE.AND P5, PT, R252, c[0x0][0x3c8], PT ;  /* 0x0000f200fc007a0c */ /* 0x000fe40003fa6270 */
[----:B------:R-:W-:-:S02]  /*1d490*/  ISETP.GE.AND P4, PT, R251, c[0x0][0x3c8], PT ;  /* 0x0000f200fb007a0c */ /* 0x000fc40003f86270 */
[----:B------:R-:W-:Y:S02]  /*1d4a0*/  SHF.R.S32.HI R16, RZ, 0x1f, R250 ;  /* 0x0000001fff107819 */ /* 0x000fe400000114fa */
        /* <DEDUP_REMOVED lines=8> */
[----:B------:R-:W-:Y:S02]  /*1d530*/  SHF.R.S32.HI R15, RZ, 0x1f, R15 ;  /* 0x0000001fff0f7819 */ /* 0x000fe4000001140f */
[----:B----4-:R-:W-:Y:S02]  /*1d540*/  @!P6 LEA R6, P0, R10, R0, 0x2 ;  /* 0x000000000a06e211 */ /* 0x010fe400078010ff */
[----:B------:R-:W-:-:S04]  /*1d550*/  SHF.R.S32.HI R11, RZ, 0x1f, R11 ;  /* 0x0000001fff0b7819 */ /* 0x000fc8000001140b */
[----:B------:R-:W-:Y:S02]  /*1d560*/  @!P6 LEA.HI.X R7, R10, R4, R11, 0x2, P0 ;  /* 0x000000040a07e211 */ /* 0x000fe400000f140b */
[----:B------:R-:W-:Y:S02]  /*1d570*/  ISETP.GE.AND P0, PT, R248, c[0x0][0x3c8], PT ;  /* 0x0000f200f8007a0c */ /* 0x000fe40003f06270 */
[----:B------:R-:W-:Y:S02]  /*1d580*/  SHF.R.S32.HI R10, RZ, 0x1f, R252 ;  /* 0x0000001fff0a7819 */ /* 0x000fe400000114fc */
[----:B--2---:R-:W-:-:S04]  /*1d590*/  @!P1 LEA R2, P2, R14, R0, 0x2 ;  /* 0x000000000e029211 */ /* 0x004fc800078410ff */
[----:B------:R-:W-:Y:S02]  /*1d5a0*/  @!P1 LEA.HI.X R3, R14, R4, R15, 0x2, P2 ;  /* 0x000000040e039211 */ /* 0x000fe400010f140f */
[----:B------:R-:W-:Y:S02]  /*1d5b0*/  ISETP.GE.AND P2, PT, R250, c[0x0][0x3c8], PT ;  /* 0x0000f200fa007a0c */ /* 0x000fe40003f46270 */
[----:B------:R-:W-:Y:S01]  /*1d5c0*/  SHF.R.S32.HI R14, RZ, 0x1f, R251 ;  /* 0x0000001fff0e7819 */ /* 0x000fe200000114fb */
[----:B------:R2:W-:Y:S01]  /*1d5d0*/  @!P1 ST.E.64 [R2.64], R100 ;  /* 0x0000006402009985 */ /* 0x0005e2000c101b08 */
[----:B------:R-:W-:Y:S02]  /*1d5e0*/  ISETP.GE.AND P1, PT, R249, c[0x0][0x3c8], PT ;  /* 0x0000f200f9007a0c */ /* 0x000fe40003f26270 */
[----:B------:R-:W-:Y:S01]  /*1d5f0*/  SHF.R.S32.HI R15, RZ, 0x1f, R249 ;  /* 0x0000001fff0f7819 */ /* 0x000fe200000114f9 */
[----:B------:R4:W-:Y:S01]  /*1d600*/  @!P6 ST.E.64 [R6.64], R104 ;  /* 0x000000680600e985 */ /* 0x0009e2000c101b08 */
[----:B--2---:R-:W-:-:S04]  /*1d610*/  @!P5 LEA R2, P3, R252, R0, 0x2 ;  /* 0x00000000fc02d211 */ /* 0x004fc800078610ff */
[----:B------:R-:W-:Y:S02]  /*1d620*/  @!P5 LEA.HI.X R3, R252, R4, R10, 0x2, P3 ;  /* 0x00000004fc03d211 */ /* 0x000fe400018f140a */
[CC--:B------:R-:W-:Y:S02]  /*1d630*/  @!P4 LEA R10, P6, R251.reuse, R0.reuse, 0x2 ;  /* 0x00000000fb0ac211 */ /* 0x0c0fe400078c10ff */
[C---:B------:R-:W-:Y:S01]  /*1d640*/  @!P2 LEA R8, P3, R250.reuse, R0, 0x2 ;  /* 0x00000000fa08a211 */ /* 0x040fe200078610ff */
[----:B------:R2:W-:Y:S01]  /*1d650*/  @!P5 ST.E.64 [R2.64], R108 ;  /* 0x0000006c0200d985 */ /* 0x0005e2000c101b08 */
[----:B------:R-:W-:Y:S02]  /*1d660*/  @!P4 LEA.HI.X R11, R251, R4, R14, 0x2, P6 ;  /* 0x00000004fb0bc211 */ /* 0x000fe400030f140e */
[----:B----4-:R-:W-:Y:S02]  /*1d670*/  @!P1 LEA R6, P5, R249, R0, 0x2 ;  /* 0x00000000f9069211 */ /* 0x010fe400078a10ff */
[----:B------:R-:W-:Y:S01]  /*1d680*/  @!P2 LEA.HI.X R9, R250, R4, R16, 0x2, P3 ;  /* 0x00000004fa09a211 */ /* 0x000fe200018f1410 */
[----:B------:R4:W-:Y:S01]  /*1d690*/  @!P4 ST.E.64 [R10.64], R166 ;  /* 0x000000a60a00c985 */ /* 0x0009e2000c101b08 */
[----:B------:R-:W-:-:S02]  /*1d6a0*/  SHF.R.S32.HI R14, RZ, 0x1f, R248 ;  /* 0x0000001fff0e7819 */ /* 0x000fc400000114f8 */
[----:B------:R-:W-:Y:S01]  /*1d6b0*/  @!P1 LEA.HI.X R7, R249, R4, R15, 0x2, P5 ;  /* 0x00000004f9079211 */ /* 0x000fe200028f140f */
[----:B------:R4:W-:Y:S04]  /*1d6c0*/  @!P2 ST.E.64 [R8.64], R164 ;  /* 0x000000a40800a985 */ /* 0x0009e8000c101b08 */
[----:B------:R4:W-:Y:S01]  /*1d6d0*/  @!P1 ST.E.64 [R6.64], R112 ;  /* 0x0000007006009985 */ /* 0x0009e2000c101b08 */
[----:B--2---:R-:W-:-:S04]  /*1d6e0*/  @!P0 LEA R2, P3, R248, R0, 0x2 ;  /* 0x00000000f8028211 */ /* 0x004fc800078610ff */
[----:B------:R-:W-:-:S05]  /*1d6f0*/  @!P0 LEA.HI.X R3, R248, R4, R14, 0x2, P3 ;  /* 0x00000004f8038211 */ /* 0x000fca00018f140e */
[----:B------:R4:W-:Y:S04]  /*1d700*/  @!P0 ST.E.64 [R2.64], R20 ;  /* 0x0000001402008985 */ /* 0x0009e8000c101b08 */
.L_x_934:
[----:B------:R-:W-:Y:S05]  /*1d710*/  BSYNC B0 ;  /* 0x0000000000007941 */ /* 0x000fea0003800000 */
.L_x_933:
[----:B------:R-:W-:Y:S05]  /*1d720*/  BRA.DIV ~URZ, `(.L_x_935) ;  /* 0x000043727f007947 */ /* 0x000fea000b800000 */
[----:B--2---:R2:W1:Y:S04]  /*1d730*/  SHFL.IDX PT, R4, R5, 0x1, 0x1c1f ;  /* 0x003c1f0005047f89 */ /* 0x00446800000e0000 */
[----:B----4-:R2:W4:Y:S02]  /*1d740*/  SHFL.IDX PT, R0, R12, 0x1, 0x1c1f ;  /* 0x003c1f000c007f89 */ /* 0x01052400000e0000 */
.L_x_1020:
[----:B------:R-:W-:-:S13]  /*1d750*/  ISETP.NE.AND P0, PT, R13, RZ, PT ;  /* 0x000000ff0d00720c */ /* 0x000fda0003f05270 */
[----:B------:R-:W-:Y:S05]  /*1d760*/  @P0 BRA `(.L_x_930) ;  /* 0x00001ae000000947 */ /* 0x000fea0003800000 */
[C---:B------:R-:W-:Y:S02]  /*1d770*/  ISETP.GE.AND P3, PT, R216.reuse, c[0x0][0x3c8], PT ;  /* 0x0000f200d8007a0c */ /* 0x040fe40003f66270 */
[C---:B------:R-:W-:Y:S02]  /*1d780*/  IADD3 R11, R216.reuse, 0x8, RZ ;  /* 0x00000008d80b7810 */ /* 0x040fe40007ffe0ff */
[----:B------:R-:W-:Y:S02]  /*1d790*/  SHF.R.S32.HI R6, RZ, 0x1f, R216 ;  /* 0x0000001fff067819 */ /* 0x000fe400000114d8 */
[----:B------:R-:W-:Y:S02]  /*1d7a0*/  ISETP.GE.AND P2, PT, R11, c[0x0][0x3c8], PT ;  /* 0x0000f2000b007a0c */ /* 0x000fe40003f46270 */
[C---:B--23--:R-:W-:Y:S02]  /*1d7b0*/  IADD3 R12, R216.reuse, 0x10, RZ ;  /* 0x00000010d80c7810 */ /* 0x04cfe40007ffe0ff */
[----:B------:R-:W-:-:S02]  /*1d7c0*/  IADD3 R14, R216, 0x8, RZ ;  /* 0x00000008d80e7810 */ /* 0x000fc40007ffe0ff */
[----:B------:R-:W-:Y:S02]  /*1d7d0*/  ISETP.GE.AND P1, PT, R12, c[0x0][0x3c8], PT ;  /* 0x0000f2000c007a0c */ /* 0x000fe40003f26270 */
[C---:B----4-:R-:W-:Y:S02]  /*1d7e0*/  @!P3 LEA R2, P4, R216.reuse, R0, 0x2 ;  /* 0x00000000d802b211 */ /* 0x050fe400078810ff */
[C---:B-1----:R-:W-:Y:S02]  /*1d7f0*/  IADD3 R5, R216.reuse, 0x18, RZ ;  /* 0x00000018d8057810 */ /* 0x042fe40007ffe0ff */
[----:B------:R-:W-:Y:S02]  /*1d800*/  @!P3 LEA.HI.X R3, R216, R4, R6, 0x2, P4 ;  /* 0x00000004d803b211 */ /* 0x000fe400020f1406 */
[----:B------:R-:W-:Y:S02]  /*1d810*/  SHF.R.S32.HI R14, RZ, 0x1f, R14 ;  /* 0x0000001fff0e7819 */ /* 0x000fe4000001140e */
[----:B------:R-:W-:Y:S01]  /*1d820*/  ISETP.GE.AND P0, PT, R5, c[0x0][0x3c8], PT ;  /* 0x0000f20005007a0c */ /* 0x000fe20003f06270 */
[----:B------:R1:W-:Y:S01]  /*1d830*/  @!P3 ST.E.64 [R2.64], R48 ;  /* 0x000000300200b985 */ /* 0x0003e2000c101b08 */
[----:B------:R-:W-:-:S02]  /*1d840*/  @!P2 LEA R8, P3, R11, R0, 0x2 ;  /* 0x000000000b08a211 */ /* 0x000fc400078610ff */
[----:B------:R-:W-:Y:S02]  /*1d850*/  @!P1 LEA R6, P4, R12, R0, 0x2 ;  /* 0x000000000c069211 */ /* 0x000fe400078810ff */
[----:B------:R-:W-:Y:S02]  /*1d860*/  @!P2 LEA.HI.X R9, R11, R4, R14, 0x2, P3 ;  /* 0x000000040b09a211 */ /* 0x000fe400018f140e */
[C---:B------:R-:W-:Y:S02]  /*1d870*/  IADD3 R14, R216.reuse, 0x10, RZ ;  /* 0x00000010d80e7810 */ /* 0x040fe40007ffe0ff */
[----:B------:R-:W-:Y:S01]  /*1d880*/  IADD3 R11, R216, 0x18, RZ ;  /* 0x00000018d80b7810 */ /* 0x000fe20007ffe0ff */
[----:B------:R2:W-:Y:S01]  /*1d890*/  @!P2 ST.E.64 [R8.64], R124 ;  /* 0x0000007c0800a985 */ /* 0x0005e2000c101b08 */
[----:B------:R-:W-:Y:S02]  /*1d8a0*/  SHF.R.S32.HI R14, RZ, 0x1f, R14 ;  /* 0x0000001fff0e7819 */ /* 0x000fe4000001140e */
[----:B------:R-:W-:-:S02]  /*1d8b0*/  SHF.R.S32.HI R11, RZ, 0x1f, R11 ;  /* 0x0000001fff0b7819 */ /* 0x000fc4000001140b */
[----:B------:R-:W-:Y:S02]  /*1d8c0*/  @!P1 LEA.HI.X R7, R12, R4, R14, 0x2, P4 ;  /* 0x000000040c079211 */ /* 0x000fe400020f140e */
[----:B------:R-:W-:Y:S02]  /*1d8d0*/  ISETP.GE.AND P4, PT, R247, c[0x0][0x3c8], PT ;  /* 0x0000f200f7007a0c */ /* 0x000fe40003f86270 */
[----:B------:R-:W-:Y:S01]  /*1d8e0*/  IADD3 R10, R216, 0x30, RZ ;  /* 0x00000030d80a7810 */ /* 0x000fe20007ffe0ff */
[----:B------:R3:W-:Y:S01]  /*1d8f0*/  @!P1 ST.E.64 [R6.64], R116 ;  /* 0x0000007406009985 */ /* 0x0007e2000c101b08 */
[----:B------:R-:W-:Y:S02]  /*1d900*/  SHF.R.S32.HI R15, RZ, 0x1f, R246 ;  /* 0x0000001fff0f7819 */ /* 0x000fe400000114f6 */
[----:B------:R-:W-:Y:S02]  /*1d910*/  ISETP.GE.AND P6, PT, R10, c[0x0][0x3c8], PT ;  /* 0x0000f2000a007a0c */ /* 0x000fe40003fc6270 */
[----:B------:R-:W-:-:S02]  /*1d920*/  IADD3 R14, R216, 0x40, RZ ;  /* 0x00000040d80e7810 */ /* 0x000fc40007ffe0ff */
[----:B------:R-:W-:Y:S02]  /*1d930*/  IADD3 R12, R216, 0x30, RZ ;  /* 0x00000030d80c7810 */ /* 0x000fe40007ffe0ff */
[C---:B-1----:R-:W-:Y:S02]  /*1d940*/  @!P0 LEA R2, P3, R5.reuse, R0, 0x2 ;  /* 0x0000000005028211 */ /* 0x042fe400078610ff */
[----:B------:R-:W-:Y:S02]  /*1d950*/  SHF.R.S32.HI R12, RZ, 0x1f, R12 ;  /* 0x0000001fff0c7819 */ /* 0x000fe4000001140c */
[----:B------:R-:W-:Y:S02]  /*1d960*/  @!P0 LEA.HI.X R3, R5, R4, R11, 0x2, P3 ;  /* 0x0000000405038211 */ /* 0x000fe400018f140b */
[----:B------:R-:W-:Y:S02]  /*1d970*/  ISETP.GE.AND P3, PT, R246, c[0x0][0x3c8], PT ;  /* 0x0000f200f6007a0c */ /* 0x000fe40003f66270 */
[----:B------:R-:W-:Y:S01]  /*1d980*/  SHF.R.S32.HI R11, RZ, 0x1f, R247 ;  /* 0x0000001fff0b7819 */ /* 0x000fe200000114f7 */
[----:B------:R1:W-:Y:S01]  /*1d990*/  @!P0 ST.E.64 [R2.64], R52 ;  /* 0x0000003402008985 */ /* 0x0003e2000c101b08 */
[----:B--2---:R-:W-:-:S02]  /*1d9a0*/  @!P4 LEA R8, P0, R247, R0, 0x2 ;  /* 0x00000000f708c211 */ /* 0x004fc400078010ff */
[----:B------:R-:W-:Y:S02]  /*1d9b0*/  IADD3 R5, R216, 0x38, RZ ;  /* 0x00000038d8057810 */ /* 0x000fe40007ffe0ff */
[----:B------:R-:W-:Y:S02]  /*1d9c0*/  @!P4 LEA.HI.X R9, R247, R4, R11, 0x2, P0 ;  /* 0x00000004f709c211 */ /* 0x000fe400000f140b */
[----:B------:R-:W-:Y:S02]  /*1d9d0*/  ISETP.GE.AND P0, PT, R246, c[0x0][0x3c8], PT ;  /* 0x0000f200f6007a0c */ /* 0x000fe40003f06270 */
[----:B------:R-:W-:Y:S02]  /*1d9e0*/  ISETP.GE.AND P4, PT, R14, c[0x0][0x3c8], PT ;  /* 0x0000f2000e007a0c */ /* 0x000fe40003f86270 */
[----:B---3--:R-:W-:Y:S02]  /*1d9f0*/  @!P3 LEA R6, P1, R246, R0, 0x2 ;  /* 0x00000000f606b211 */ /* 0x008fe400078210ff */
[----:B------:R-:W-:-:S02]  /*1da00*/  ISETP.GE.AND P5, PT, R5, c[0x0][0x3c8], PT ;  /* 0x0000f20005007a0c */ /* 0x000fc40003fa6270 */
[C---:B------:R-:W-:Y:S02]  /*1da10*/  IADD3 R11, R216.reuse, 0x48, RZ ;  /* 0x00000048d80b7810 */ /* 0x040fe40007ffe0ff */
[----:B------:R-:W-:Y:S02]  /*1da20*/  IADD3 R13, R216, 0x58, RZ ;  /* 0x00000058d80d7810 */ /* 0x000fe40007ffe0ff */
[----:B------:R-:W-:-:S05]  /*1da30*/  ISETP.GE.AND P3, PT, R11, c[0x0][0x3c8], PT ;  /* 0x0000f2000b007a0c */ /* 0x000fca0003f66270 */
[----:B------:R-:W-:Y:S02]  /*1da40*/  @!P0 LEA.HI.X R7, R246, R4, R15, 0x2, P1 ;  /* 0x00000004f6078211 */ /* 0x000fe400008f140f */
[----:B------:R-:W-:Y:S02]  /*1da50*/  ISETP.GE.AND P1, PT, R247, c[0x0][0x3c8], PT ;  /* 0x0000f200f7007a0c */ /* 0x000fe40003f26270 */
[----:B------:R-:W-:Y:S02]  /*1da60*/  IADD3 R15, R216, 0x40, RZ ;  /* 0x00000040d80f7810 */ /* 0x000fe40007ffe0ff */
[C---:B-1----:R-:W-:Y:S02]  /*1da70*/  @!P6 LEA R2, P2, R10.reuse, R0, 0x2 ;  /* 0x000000000a02e211 */ /* 0x042fe400078410ff */
[----:B------:R-:W-:Y:S02]  /*1da80*/  SHF.R.S32.HI R15, RZ, 0x1f, R15 ;  /* 0x0000001fff0f7819 */ /* 0x000fe4000001140f */
[----:B------:R-:W-:-:S02]  /*1da90*/  @!P6 LEA.HI.X R3, R10, R4, R12, 0x2, P2 ;  /* 0x000000040a03e211 */ /* 0x000fc400010f140c */
        /* <DEDUP_REMOVED lines=8> */
[CC--:B-1----:R-:W-:Y:S02]  /*1db20*/  @!P5 LEA R8, P0, R5.reuse, R0.reuse, 0x2 ;  /* 0x000000000508d211 */ /* 0x0c2fe400078010ff */
        /* <DEDUP_REMOVED lines=31> */
[----:B------:R-:W-:Y:S02]  /*1dd20*/  @!P0 LEA R2, P6, R5, R0, 0x2 ;  /* 0x0000000005028211 */ /* 0x000fe400078c10ff */
[-C--:B------:R-:W-:Y:S02]  /*1dd30*/  @!P1 LEA.HI.X R7, R13, R4.reuse, R15, 0x2, P3 ;  /* 0x000000040d079211 */ /* 0x080fe400018f140f */
[----:B------:R-:W-:Y:S02]  /*1dd40*/  ISETP.GE.AND P3, PT, R10, c[0x0][0x3c8], PT ;  /* 0x0000f2000a007a0c */ /* 0x000fe40003f66270 */
[----:B------:R-:W-:Y:S01]  /*1dd50*/  @!P0 LEA.HI.X R3, R5, R4, R12, 0x2, P6 ;  /* 0x0000000405038211 */ /* 0x000fe200030f140c */
[----:B------:R2:W-:Y:S01]  /*1dd60*/  @!P1 ST.E.64 [R6.64], R42 ;  /* 0x0000002a06009985 */ /* 0x0005e2000c101b08 */
[----:B------:R-:W-:-:S02]  /*1dd70*/  IADD3 R12, R216, 0x68, RZ ;  /* 0x00000068d80c7810 */ /* 0x000fc40007ffe0ff */
[C---:B------:R-:W-:Y:S01]  /*1dd80*/  IADD3 R13, R216.reuse, 0x88, RZ ;  /* 0x00000088d80d7810 */ /* 0x040fe20007ffe0ff */
[----:B------:R3:W-:Y:S01]  /*1dd90*/  @!P0 ST.E.64 [R2.64], R30 ;  /* 0x0000001e02008985 */ /* 0x0007e2000c101b08 */
[C---:B-1----:R-:W-:Y:S02]  /*1dda0*/  @!P5 LEA R8, P0, R11.reuse, R0, 0x2 ;  /* 0x000000000b08d211 */ /* 0x042fe400078010ff */
        /* <DEDUP_REMOVED lines=11> */
[-C--:B--2---:R-:W-:Y:S02]  /*1de60*/  @!P4 LEA R6, P6, R14, R0.reuse, 0x2 ;  /* 0x000000000e06c211 */ /* 0x084fe400078c10ff */
        /* <DEDUP_REMOVED lines=18> */
[C---:B------:R-:W-:Y:S02]  /*1df90*/  IADD3 R12, R216.reuse, 0x90, RZ ;  /* 0x00000090d80c7810 */ /* 0x040fe40007ffe0ff */
        /* <DEDUP_REMOVED lines=37> */
[----:B-1----:R-:W-:Y:S02]  /*1e1f0*/  @!P2 LEA R8, P3, R12, R0, 0x2 ;  /* 0x000000000c08a211 */ /* 0x002fe400078610ff */
[----:B------:R-:W-:Y:S02]  /*1e200*/  IADD3 R11, R216, 0xc8, RZ ;  /* 0x000000c8d80b7810 */ /* 0x000fe40007ffe0ff */
[----:B------:R-:W-:Y:S02]  /*1e210*/  @!P2 LEA.HI.X R9, R12, R4, R14, 0x2, P3 ;  /* 0x000000040c09a211 */ /* 0x000fe400018f140e */
[C---:B------:R-:W-:Y:S02]  /*1e220*/  IADD3 R14, R216.reuse, 0xb8, RZ ;  /* 0x000000b8d80e7810 */ /* 0x040fe40007ffe0ff */
[----:B------:R-:W-:Y:S01]  /*1e230*/  IADD3 R12, R216, 0xc0, RZ ;  /* 0x000000c0d80c7810 */ /* 0x000fe20007ffe0ff */
[----:B------:R-:W-:Y:S01]  /*1e240*/  @!P2 ST.E.64 [R8.64], R94 ;  /* 0x0000005e0800a985 */ /* 0x000fe2000c101b08 */
[----:B------:R-:W-:-:S02]  /*1e250*/  ISETP.GE.AND P5, PT, R11, c[0x0][0x3c8], PT ;  /* 0x0000f2000b007a0c */ /* 0x000fc40003fa6270 */
[----:B------:R-:W-:Y:S02]  /*1e260*/  IADD3 R5, R216, 0xd0, RZ ;  /* 0x000000d0d8057810 */ /* 0x000fe40007ffe0ff */
[----:B------:R-:W-:Y:S02]  /*1e270*/  SHF.R.S32.HI R14, RZ, 0x1f, R14 ;  /* 0x0000001fff0e7819 */ /* 0x000fe4000001140e */
[----:B------:R-:W-:Y:S02]  /*1e280*/  SHF.R.S32.HI R12, RZ, 0x1f, R12 ;  /* 0x0000001fff0c7819 */ /* 0x000fe4000001140c */
[----:B------:R-:W-:Y:S02]  /*1e290*/  ISETP.GE.AND P2, PT, R251, c[0x0][0x3c8], PT ;  /* 0x0000f200fb007a0c */ /* 0x000fe40003f46270 */
        /* <DEDUP_REMOVED lines=8> */
[----:B------:R-:W-:Y:S01]  /*1e320*/  ISETP.GE.AND P3, PT, R252, c[0x0][0x3c8], PT ;  /* 0x0000f200fc007a0c */ /* 0x000fe20003f66270 */
[----:B------:R1:W-:Y:S01]  /*1e330*/  @!P1 ST.E.64 [R6.64], R78 ;  /* 0x0000004e06009985 */ /* 0x0003e2000c101b08 */
[----:B------:R-:W-:Y:S02]  /*1e340*/  SHF.R.S32.HI R12, RZ, 0x1f, R12 ;  /* 0x0000001fff0c7819 */ /* 0x000fe4000001140c */
[----:B------:R-:W-:Y:S01]  /*1e350*/  IADD3 R10, R216, 0xd0, RZ ;  /* 0x000000d0d80a7810 */ /* 0x000fe20007ffe0ff */
[----:B------:R2:W-:Y:S01]  /*1e360*/  @!P0 ST.E.64 [R2.64], R62 ;  /* 0x0000003e02008985 */ /* 0x0005e2000c101b08 */
[----:B------:R-:W-:Y:S02]  /*1e370*/  ISETP.GE.AND P1, PT, R250, c[0x0][0x3c8], PT ;  /* 0x0000f200fa007a0c */ /* 0x000fe40003f26270 */
[----:B------:R-:W-:Y:S02]  /*1e380*/  SHF.R.S32.HI R10, RZ, 0x1f, R10 ;  /* 0x0000001fff0a7819 */ /* 0x000fe4000001140a */
[----:B------:R-:W-:-:S02]  /*1e390*/  SHF.R.S32.HI R13, RZ, 0x1f, R251 ;  /* 0x0000001fff0d7819 */ /* 0x000fc400000114fb */
[----:B-1----:R-:W-:-:S04]  /*1e3a0*/  @!P5 LEA R6, P0, R11, R0, 0x2 ;  /* 0x000000000b06d211 */ /* 0x002fc800078010ff */
[----:B------:R-:W-:Y:S02]  /*1e3b0*/  @!P5 LEA.HI.X R7, R11, R4, R12, 0x2, P0 ;  /* 0x000000040b07d211 */ /* 0x000fe400000f140c */
[----:B--2---:R-:W-:Y:S02]  /*1e3c0*/  @!P4 LEA R2, P6, R5, R0, 0x2 ;  /* 0x000000000502c211 */ /* 0x004fe400078c10ff */
[----:B------:R-:W-:Y:S01]  /*1e3d0*/  ISETP.GE.AND P0, PT, R249, c[0x0][0x3c8], PT ;  /* 0x0000f200f9007a0c */ /* 0x000fe20003f06270 */
[----:B------:R-:W-:Y:S01]  /*1e3e0*/  @!P5 ST.E.64 [R6.64], R82 ;  /* 0x000000520600d985 */ /* 0x000fe2000c101b08 */
[----:B------:R-:W-:Y:S02]  /*1e3f0*/  @!P4 LEA.HI.X R3, R5, R4, R10, 0x2, P6 ;  /* 0x000000040503c211 */ /* 0x000fe400030f140a */
[-C--:B------:R-:W-:Y:S02]  /*1e400*/  @!P3 LEA R10, P5, R252, R0.reuse, 0x2 ;  /* 0x00000000fc0ab211 */ /* 0x080fe400078a10ff */
[----:B------:R-:W-:Y:S01]  /*1e410*/  SHF.R.S32.HI R5, RZ, 0x1f, R252 ;  /* 0x0000001fff057819 */ /* 0x000fe200000114fc */
[----:B------:R1:W-:Y:S01]  /*1e420*/  @!P4 ST.E.64 [R2.64], R86 ;  /* 0x000000560200c985 */ /* 0x0003e2000c101b08 */
[----:B------:R-:W-:-:S02]  /*1e430*/  @!P2 LEA R8, P6, R251, R0, 0x2 ;  /* 0x00000000fb08a211 */ /* 0x000fc400078c10ff */
[----:B------:R-:W-:Y:S02]  /*1e440*/  SHF.R.S32.HI R12, RZ, 0x1f, R250 ;  /* 0x0000001fff0c7819 */ /* 0x000fe400000114fa */
[----:B------:R-:W-:-:S05]  /*1e450*/  @!P2 LEA.HI.X R9, R251, R4, R13, 0x2, P6 ;  /* 0x00000004fb09a211 */ /* 0x000fca00030f140d */
[----:B-1----:R-:W-:Y:S02]  /*1e460*/  P2R R2, PR, RZ, 0x20 ;  /* 0x00000020ff027803 */ /* 0x002fe40000000000 */
[----:B------:R-:W-:Y:S02]  /*1e470*/  @!P1 LEA R6, P5, R250, R0, 0x2 ;  /* 0x00000000fa069211 */ /* 0x000fe400078a10ff */
[----:B------:R-:W-:Y:S02]  /*1e480*/  ISETP.NE.AND P4, PT, R2, RZ, PT ;  /* 0x000000ff0200720c */ /* 0x000fe40003f85270 */
[-C--:B------:R-:W-:Y:S02]  /*1e490*/  @!P1 LEA.HI.X R7, R250, R4.reuse, R12, 0x2, P5 ;  /* 0x00000004fa079211 */ /* 0x080fe400028f140c */
[----:B------:R-:W-:Y:S02]  /*1e4a0*/  @!P3 LEA.HI.X R11, R252, R4, R5, 0x2, P4 ;  /* 0x00000004fc0bb211 */ /* 0x000fe400020f1405 */
[----:B------:R-:W-:-:S02]  /*1e4b0*/  SHF.R.S32.HI R5, RZ, 0x1f, R249 ;  /* 0x0000001fff057819 */ /* 0x000fc400000114f9 */
[C---:B------:R-:W-:Y:S01]  /*1e4c0*/  @!P0 LEA R2, P4, R249.reuse, R0, 0x2 ;  /* 0x00000000f9028211 */ /* 0x040fe200078810ff */
[----:B------:R1:W-:Y:S03]  /*1e4d0*/  @!P3 ST.E.64 [R10.64], R106 ;  /* 0x0000006a0a00b985 */ /* 0x0003e6000c101b08 */
[----:B------:R-:W-:Y:S01]  /*1e4e0*/  @!P0 LEA.HI.X R3, R249, R4, R5, 0x2, P4 ;  /* 0x00000004f9038211 */ /* 0x000fe200020f1405 */
[----:B------:R1:W-:Y:S04]  /*1e4f0*/  @!P2 ST.E.64 [R8.64], R102 ;  /* 0x000000660800a985 */ /* 0x0003e8000c101b08 */
        /* <DEDUP_REMOVED lines=9> */
.L_x_915:
[----:B------:R-:W-:Y:S01]  /*1e590*/  ISETP.NE.U32.AND P0, PT, RZ, c[0x0][0x508], PT ;  /* 0x00014200ff007a0c */ /* 0x000fe20003f05070 */
[----:B------:R-:W-:Y:S01]  /*1e5a0*/  IMAD.MOV.U32 R4, RZ, RZ, 0x4 ;  /* 0x00000004ff047424 */ /* 0x000fe200078e00ff */
[----:B------:R-:W-:Y:S01]  /*1e5b0*/  ISETP.NE.U32.AND P2, PT, RZ, c[0x0][0x500], PT ;  /* 0x00014000ff007a0c */ /* 0x000fe20003f45070 */
[----:B------:R-:W-:Y:S01]  /*1e5c0*/  IMAD.MOV.U32 R20, RZ, RZ, c[0x0][0x388] ;  /* 0x0000e200ff147624 */ /* 0x000fe200078e00ff */
[----:B------:R-:W-:Y:S01]  /*1e5d0*/  ISETP.NE.AND.EX P0, PT, RZ, c[0x0][0x50c], PT, P0 ;  /* 0x00014300ff007a0c */ /* 0x000fe20003f05300 */
[----:B------:R-:W-:Y:S01]  /*1e5e0*/  IMAD.MOV.U32 R0, RZ, RZ, RZ ;  /* 0x000000ffff007224 */ /* 0x000fe200078e00ff */
[----:B------:R-:W-:Y:S01]  /*1e5f0*/  ISETP.NE.AND.EX P2, PT, RZ, c[0x0][0x504], PT, P2 ;  /* 0x00014100ff007a0c */ /* 0x000fe20003f45320 */
[----:B------:R-:W-:-:S10]  /*1e600*/  IMAD.WIDE R2, R235, R4, c[0x0][0x500] ;  /* 0x00014000eb027625 */ /* 0x000fd400078e0204 */
[----:B------:R-:W-:Y:S02]  /*1e610*/  @P0 IMAD.WIDE R4, R235, R4, c[0x0][0x508] ;  /* 0x00014200eb040625 */ /* 0x000fe400078e0204 */
[----:B------:R2:W5:Y:S04]  /*1e620*/  @P2 LDG.E R0, [R2.64] ;  /* 0x0000000802002981 */ /* 0x000568000c1e1900 */
[----:B------:R2:W5:Y:S01]  /*1e630*/  @P0 LDG.E R20, [R4.64] ;  /* 0x0000000804140981 */ /* 0x000562000c1e1900 */
[----:B------:R-:W-:-:S04]  /*1e640*/  ISETP.NE.AND P1, PT, R233, RZ, PT ;  /* 0x000000ffe900720c */ /* 0x000fc80003f25270 */
[----:B------:R-:W-:Y:S01]  /*1e650*/  SEL R19, R233, c[0x0][0x3d4], P1 ;  /* 0x0000f500e9137a07 */ /* 0x000fe20000800000 */
[----:B------:R-:W-:Y:S05]  /*1e660*/  @P0 BRA `(.L_x_936) ;  /* 0x0000004000000947 */ /* 0x000fea0003800000 */
[----:B------:R-:W-:Y:S05]  /*1e670*/  @!P2 BRA `(.L_x_936) ;  /* 0x000000300000a947 */ /* 0x000fea0003800000 */
[----:B--2---:R2:W3:Y:S04]  /*1e680*/  LDG.E R4, [R2.64] ;  /* 0x0000000802047981 */ /* 0x0044e8000c1e1900 */
[----:B--2---:R-:W3:Y:S02]  /*1e690*/  LDG.E R2, [R2.64+0x4] ;  /* 0x0000040802027981 */ /* 0x004ee4000c1e1900 */
[----:B---3-5:R-:W-:Y:S02]  /*1e6a0*/  IADD3 R20, -R4, R2, RZ ;  /* 0x0000000204147210 */ /* 0x028fe40007ffe1ff */
.L_x_936:
[----:B--2---:R-:W2:Y:S01]  /*1e6b0*/  S2R R3, SR_TID.X ;  /* 0x0000000000037919 */ /* 0x004ea20000002100 */
[----:B------:R-:W-:Y:S01]  /*1e6c0*/  SHF.R.S32.HI R2, RZ, 0x1f, R235 ;  /* 0x0000001fff027819 */ /* 0x000fe200000114eb */
[----:B------:R-:W-:Y:S01]  /*1e6d0*/  BSSY B0, `(.L_x_937) ;  /* 0x0000036000007945 */ /* 0x000fe20003800000 */
[----:B------:R-:W-:-:S02]  /*1e6e0*/  LOP3.LUT R12, R234, 0xffff, RZ, 0xc0, !PT ;  /* 0x0000ffffea0c7812 */ /* 0x000fc400078ec0ff */
[----:B-----5:R-:W-:Y:S02]  /*1e6f0*/  SHF.R.S32.HI R18, RZ, 0x1f, R0 ;  /* 0x0000001fff127819 */ /* 0x020fe40000011400 */
[----:B------:R-:W-:Y:S02]  /*1e700*/  SEL R13, R235, RZ, !P2 ;  /* 0x000000ffeb0d7207 */ /* 0x000fe40005000000 */
[----:B------:R-:W-:Y:S02]  /*1e710*/  SEL R21, R2, RZ, !P2 ;  /* 0x000000ff02157207 */ /* 0x000fe40005000000 */
[----:B--2---:R-:W-:-:S13]  /*1e720*/  ISETP.GT.AND P0, PT, R3, 0x7f, PT ;  /* 0x0000007f0300780c */ /* 0x004fda0003f04270 */
[----:B------:R-:W-:Y:S05]  /*1e730*/  @P0 BRA `(.L_x_938) ;  /* 0x000002f000000947 */ /* 0x000fea0003800000 */
[----:B------:R-:W-:Y:S01]  /*1e740*/  IMAD R2, R20, c[0x0][0x4e8], RZ ;  /* 0x00013a0014027a24 */ /* 0x000fe200078e02ff */
[----:B------:R-:W-:-:S04]  /*1e750*/  IADD3 R16, R228, R3, RZ ;  /* 0x00000003e4107210 */ /* 0x000fc80007ffe0ff */
[----:B------:R-:W-:-:S13]  /*1e760*/  ISETP.GE.AND P0, PT, R16, R2, PT ;  /* 0x000000021000720c */ /* 0x000fda0003f06270 */
[----:B------:R-:W-:Y:S05]  /*1e770*/  @P0 BRA `(.L_x_938) ;  /* 0x000002b000000947 */ /* 0x000fea0003800000 */
[----:B------:R-:W-:Y:S01]  /*1e780*/  IMAD.MOV.U32 R2, RZ, RZ, 0x368 ;  /* 0x00000368ff027424 */ /* 0x000fe200078e00ff */
[----:B------:R-:W-:-:S04]  /*1e790*/  ISETP.GT.AND P2, PT, R19, 0x1, PT ;  /* 0x000000011300780c */ /* 0x000fc80003f44270 */
[----:B------:R-:W-:-:S04]  /*1e7a0*/  SEL R2, R2, 0x328, P2 ;  /* 0x0000032802027807 */ /* 0x000fc80001000000 */
[----:B------:R2:W3:Y:S08]  /*1e7b0*/  LDC.64 R8, c[0x0][R2+0x170] ;  /* 0x00005c0002087b82 */ /* 0x0004f00000000a00 */
[----:B------:R2:W4:Y:S08]  /*1e7c0*/  LDC.64 R6, c[0x0][R2+0x168] ;  /* 0x00005a0002067b82 */ /* 0x0005300000000a00 */
[----:B------:R2:W5:Y:S08]  /*1e7d0*/  LDC.64 R14, c[0x0][R2+0x178] ;  /* 0x00005e00020e7b82 */ /* 0x0005700000000a00 */
[----:B------:R2:W1:Y:S02]  /*1e7e0*/  LDC.64 R10, c[0x0][R2+0x160] ;  /* 0x00005800020a7b82 */ /* 0x0004640000000a00 */
[----:B--2---:R-:W-:-:S02]  /*1e7f0*/  IMAD.MOV.U32 R2, RZ, RZ, c[0x0][0x4e8] ;  /* 0x00013a00ff027624 */ /* 0x004fc400078e00ff */
[-C--:B---3--:R-:W-:Y:S02]  /*1e800*/  IMAD R3, R9, R13.reuse, RZ ;  /* 0x0000000d09037224 */ /* 0x088fe400078e02ff */
[----:B------:R-:W-:Y:S01]  /*1e810*/  IMAD.WIDE.U32 R4, R8, R13, RZ ;  /* 0x0000000d08047225 */ /* 0x000fe200078e00ff */
[----:B------:R-:W-:Y:S02]  /*1e820*/  ISETP.NE.AND P0, PT, R2, 0x1, PT ;  /* 0x000000010200780c */ /* 0x000fe40003f05270 */
[----:B------:R-:W-:Y:S01]  /*1e830*/  MOV R2, R16 ;  /* 0x0000001000027202 */ /* 0x000fe20000000f00 */
[----:B------:R-:W-:Y:S01]  /*1e840*/  IMAD R8, R8, R21, R3 ;  /* 0x0000001508087224 */ /* 0x000fe200078e0203 */
[----:B------:R-:W-:Y:S01]  /*1e850*/  SEL R3, R245, RZ, P2 ;  /* 0x000000fff5037207 */ /* 0x000fe20001000000 */
[-C--:B----4-:R-:W-:Y:S02]  /*1e860*/  IMAD R9, R7, R12.reuse, RZ ;  /* 0x0000000c07097224 */ /* 0x090fe400078e02ff */
[----:B------:R-:W-:-:S04]  /*1e870*/  IMAD.WIDE.U32 R6, R6, R12, RZ ;  /* 0x0000000c06067225 */ /* 0x000fc800078e00ff */
[----:B------:R-:W-:Y:S01]  /*1e880*/  IMAD.IADD R9, R7, 0x1, R9 ;  /* 0x0000000107097824 */ /* 0x000fe200078e0209 */
[----:B------:R-:W-:Y:S01]  /*1e890*/  IADD3 R7, R5, R8, RZ ;  /* 0x0000000805077210 */ /* 0x000fe20007ffe0ff */
[----:B------:R-:W-:-:S04]  /*1e8a0*/  @P0 IMAD.HI.U32 R17, R16, c[0x0][0x4ec], RZ ;  /* 0x00013b0010110a27 */ /* 0x000fc800078e00ff */
[-C--:B-----5:R-:W-:Y:S01]  /*1e8b0*/  IMAD R8, R15, R3.reuse, RZ ;  /* 0x000000030f087224 */ /* 0x0a0fe200078e02ff */
[----:B------:R-:W-:Y:S02]  /*1e8c0*/  @P0 SHF.R.U32.HI R2, RZ, c[0x0][0x4f0], R17 ;  /* 0x00013c00ff020a19 */ /* 0x000fe40000011611 */
[----:B------:R-:W-:Y:S01]  /*1e8d0*/  IADD3 R17, P1, P0, R4, R6, R0 ;  /* 0x0000000604117210 */ /* 0x000fe2000783e000 */
[----:B------:R-:W-:-:S03]  /*1e8e0*/  IMAD.WIDE.U32 R4, R14, R3, RZ ;  /* 0x000000030e047225 */ /* 0x000fc600078e00ff */
[----:B------:R-:W-:Y:S01]  /*1e8f0*/  IADD3.X R9, R7, R9, R18, P1, P0 ;  /* 0x0000000907097210 */ /* 0x000fe20000fe0412 */
[----:B------:R-:W-:Y:S01]  /*1e900*/  IMAD.MOV R6, RZ, RZ, -R2 ;  /* 0x000000ffff067224 */ /* 0x000fe200078e0a02 */
[----:B------:R-:W-:Y:S02]  /*1e910*/  IADD3 R7, R5, R8, RZ ;  /* 0x0000000805077210 */ /* 0x000fe40007ffe0ff */
[----:B------:R-:W-:Y:S01]  /*1e920*/  IADD3 R4, P1, P0, R2, R17, R4 ;  /* 0x0000001102047210 */ /* 0x000fe2000783e004 */
[----:B------:R-:W-:Y:S01]  /*1e930*/  IMAD R3, R6, c[0x0][0x4e8], R16 ;  /* 0x00013a0006037a24 */ /* 0x000fe200078e0210 */
[----:B------:R-:W-:-:S03]  /*1e940*/  SHF.R.S32.HI R5, RZ, 0x1f, R2 ;  /* 0x0000001fff057819 */ /* 0x000fc60000011402 */
[----:B-1----:R-:W-:Y:S01]  /*1e950*/  IMAD R2, R11, R3, RZ ;  /* 0x000000030b027224 */ /* 0x002fe200078e02ff */
[----:B------:R-:W-:Y:S02]  /*1e960*/  SHF.R.S32.HI R6, RZ, 0x1f, R3 ;  /* 0x0000001fff067819 */ /* 0x000fe40000011403 */
[----:B------:R-:W-:Y:S01]  /*1e970*/  IADD3.X R5, R5, R9, R7, P1, P0 ;  /* 0x0000000905057210 */ /* 0x000fe20000fe0407 */
[----:B------:R-:W-:Y:S02]  /*1e980*/  IMAD.MOV.U32 R7, RZ, RZ, c[0x0][0x4a8] ;  /* 0x00012a00ff077624 */ /* 0x000fe400078e00ff */
[C---:B------:R-:W-:Y:S02]  /*1e990*/  IMAD R6, R10.reuse, R6, R2 ;  /* 0x000000060a067224 */ /* 0x040fe400078e0202 */
[----:B------:R-:W-:Y:S01]  /*1e9a0*/  IMAD.WIDE.U32 R2, R10, R3, R4 ;  /* 0x000000030a027225 */ /* 0x000fe200078e0004 */
[----:B------:R-:W-:Y:S02]  /*1e9b0*/  MOV R5, c[0x0][0x4ac] ;  /* 0x00012b0000057a02 */ /* 0x000fe40000000f00 */
[----:B------:R-:W-:Y:S01]  /*1e9c0*/  SEL R4, R7, c[0x0][0x450], P2 ;  /* 0x0001140007047a07 */ /* 0x000fe20001000000 */
[----:B------:R-:W-:Y:S01]  /*1e9d0*/  IMAD.IADD R3, R3, 0x1, R6 ;  /* 0x0000000103037824 */ /* 0x000fe200078e0206 */
[----:B------:R-:W-:-:S02]  /*1e9e0*/  SEL R5, R5, c[0x0][0x454], P2 ;  /* 0x0001150005057a07 */ /* 0x000fc40001000000 */
[----:B------:R-:W-:-:S04]  /*1e9f0*/  LEA R4, P0, R2, R4, 0x2 ;  /* 0x0000000402047211 */ /* 0x000fc800078010ff */
[----:B------:R-:W-:Y:S02]  /*1ea00*/  LEA.HI.X R5, R2, R5, R3, 0x2, P0 ;  /* 0x0000000502057211 */ /* 0x000fe400000f1403 */
[----:B------:R-:W-:-:S05]  /*1ea10*/  MOV R2, 0xff800000 ;  /* 0xff80000000027802 */ /* 0x000fca0000000f00 */
[----:B------:R1:W-:Y:S02]  /*1ea20*/  STG.E [R4.64], R2 ;  /* 0x0000000204007986 */ /* 0x0003e4000c101908 */
.L_x_938:
[----:B------:R-:W-:Y:S05]  /*1ea30*/  BSYNC B0 ;  /* 0x0000000000007941 */ /* 0x000fea0003800000 */
.L_x_937:
[----:B------:R-:W-:-:S13]  /*1ea40*/  ISETP.GT.AND P0, PT, R19, 0x1, PT ;  /* 0x000000011300780c */ /* 0x000fda0003f04270 */
[----:B------:R-:W-:Y:S05]  /*1ea50*/  @P0 BRA `(.L_x_930) ;  /* 0x000007f000000947 */ /* 0x000fea0003800000 */
[----:B-1----:R-:W-:Y:S01]  /*1ea60*/  MOV R2, c[0x0][0x4e8] ;  /* 0x00013a0000027a02 */ /* 0x002fe20000000f00 */
[----:B------:R-:W-:Y:S02]  /*1ea70*/  IMAD R4, R18, c[0x0][0x3a0], RZ ;  /* 0x0000e80012047a24 */ /* 0x000fe400078e02ff */
[----:B------:R-:W-:Y:S01]  /*1ea80*/  IMAD R5, R21, c[0x0][0x3f0], RZ ;  /* 0x0000fc0015057a24 */ /* 0x000fe200078e02ff */
[----:B------:R-:W-:Y:S01]  /*1ea90*/  ISETP.NE.AND P0, PT, R2, 0x1, PT ;  /* 0x000000010200780c */ /* 0x000fe20003f05270 */
[----:B------:R-:W-:-:S04]  /*1eaa0*/  IMAD.WIDE.U32 R2, R0, c[0x0][0x3a0], RZ ;  /* 0x0000e80000027a25 */ /* 0x000fc800078e00ff */
[----:B------:R-:W-:Y:S01]  /*1eab0*/  IMAD R0, R0, c[0x0][0x3a4], R4 ;  /* 0x0000e90000007a24 */ /* 0x000fe200078e0204 */
[----:B------:R-:W-:Y:S01]  /*1eac0*/  IADD3 R4, R213, R228, RZ ;  /* 0x000000e4d5047210 */ /* 0x000fe20007ffe0ff */
[----:B------:R-:W-:-:S03]  /*1ead0*/  IMAD R7, R13, c[0x0][0x3f4], R5 ;  /* 0x0000fd000d077a24 */ /* 0x000fc600078e0205 */
[----:B------:R-:W-:Y:S02]  /*1eae0*/  IADD3 R3, R3, R0, RZ ;  /* 0x0000000003037210 */ /* 0x000fe40007ffe0ff */
[----:B------:R-:W-:Y:S01]  /*1eaf0*/  MOV R0, R4 ;  /* 0x0000000400007202 */ /* 0x000fe20000000f00 */
[----:B------:R-:W-:-:S04]  /*1eb00*/  @P0 IMAD.HI.U32 R6, R4, c[0x0][0x4ec], RZ ;  /* 0x00013b0004060a27 */ /* 0x000fc800078e00ff */
[----:B------:R-:W-:Y:S01]  /*1eb10*/  IMAD.WIDE.U32 R2, R12, c[0x0][0x3e8], R2 ;  /* 0x0000fa000c027a25 */ /* 0x000fe200078e0002 */
[----:B------:R-:W-:-:S03]  /*1eb20*/  @P0 SHF.R.U32.HI R0, RZ, c[0x0][0x4f0], R6 ;  /* 0x00013c00ff000a19 */ /* 0x000fc60000011606 */
[----:B------:R-:W-:Y:S01]  /*1eb30*/  IMAD R3, R12, c[0x0][0x3ec], R3 ;  /* 0x0000fb000c037a24 */ /* 0x000fe200078e0203 */
[----:B------:R-:W-:Y:S02]  /*1eb40*/  SHF.R.S32.HI R6, RZ, 0x1f, R0 ;  /* 0x0000001fff067819 */ /* 0x000fe40000011400 */
[----:B------:R-:W-:Y:S01]  /*1eb50*/  IADD3 R5, -R0, RZ, RZ ;  /* 0x000000ff00057210 */ /* 0x000fe20007ffe1ff */
[----:B------:R-:W-:Y:S01]  /*1eb60*/  IMAD.WIDE.U32 R2, R13, c[0x0][0x3f0], R2 ;  /* 0x0000fc000d027a25 */ /* 0x000fe200078e0002 */
[----:B------:R-:W-:-:S03]  /*1eb70*/  IADD3 R13, R212, R228, RZ ;  /* 0x000000e4d40d7210 */ /* 0x000fc60007ffe0ff */
        /* <DEDUP_REMOVED lines=15> */
.L_x_1021:
[----:B------:R-:W-:Y:S05]  /*1ec70*/  BRA.DIV ~URZ, `(.L_x_940) ;  /* 0x00002f527f007947 */ /* 0x000fea000b800000 */
[----:B------:R3:W4:Y:S02]  /*1ec80*/  SHFL.IDX PT, R0, R14, RZ, 0x181f ;  /* 0x00181fff0e007589 */ /* 0x00072400000e0000 */
.L_x_1022:
        /* <DEDUP_REMOVED lines=20> */
.L_x_942:
[----:B------:R-:W-:Y:S05]  /*1edd0*/  BSYNC B0 ;  /* 0x0000000000007941 */ /* 0x000fea0003800000 */
.L_x_941:
[----:B------:R-:W-:Y:S05]  /*1ede0*/  BRA.DIV ~URZ, `(.L_x_943) ;  /* 0x00002e427f007947 */ /* 0x000fea000b800000 */
[----:B--2---:R2:W1:Y:S04]  /*1edf0*/  SHFL.IDX PT, R4, R5, 0x1, 0x181f ;  /* 0x00381f0005047f89 */ /* 0x00446800000e0000 */
[----:B----4-:R2:W4:Y:S02]  /*1ee00*/  SHFL.IDX PT, R0, R14, 0x1, 0x181f ;  /* 0x00381f000e007f89 */ /* 0x01052400000e0000 */
.L_x_1023:
        /* <DEDUP_REMOVED lines=20> */
.L_x_945:
[----:B------:R-:W-:Y:S05]  /*1ef50*/  BSYNC B0 ;  /* 0x0000000000007941 */ /* 0x000fea0003800000 */
.L_x_944:
[----:B------:R-:W-:Y:S05]  /*1ef60*/  BRA.DIV ~URZ, `(.L_x_946) ;  /* 0x00002d827f007947 */ /* 0x000fea000b800000 */
[----:B-1----:R1:W2:Y:S02]  /*1ef70*/  SHFL.IDX PT, R4, R5, 0x2, 0x181f ;  /* 0x00581f0005047f89 */ /* 0x0022a400000e0000 */
.L_x_1024:
[----:B------:R-:W-:Y:S05]  /*1ef80*/  BRA.DIV ~URZ, `(.L_x_947) ;  /* 0x00002dd27f007947 */ /* 0x000fea000b800000 */
[----:B----4-:R4:W1:Y:S02]  /*1ef90*/  SHFL.IDX PT, R0, R14, 0x2, 0x181f ;  /* 0x00581f000e007f89 */ /* 0x01086400000e0000 */
.L_x_1025:
        /* <DEDUP_REMOVED lines=8> */
[-C--:B-1----:R-:W-:Y:S02]  /*1f020*/  @!P3 LEA R10, P4, R134, R0.reuse, 0x1 ;  /* 0x00000000860ab211 */ /* 0x082fe400078808ff */
        /* <DEDUP_REMOVED lines=11> */
.L_x_949:
[----:B------:R-:W-:Y:S05]  /*1f0e0*/  BSYNC B0 ;  /* 0x0000000000007941 */ /* 0x000fea0003800000 */
.L_x_948:
[----:B------:R-:W-:Y:S05]  /*1f0f0*/  BRA.DIV ~URZ, `(.L_x_950) ;  /* 0x00002cc27f007947 */ /* 0x000fea000b800000 */
[----:B--2---:R2:W3:Y:S04]  /*1f100*/  SHFL.IDX PT, R4, R5, 0x3, 0x181f ;  /* 0x00781f0005047f89 */ /* 0x0044e800000e0000 */
[----:B-1----:R2:W1:Y:S02]  /*1f110*/  SHFL.IDX PT, R0, R14, 0x3, 0x181f ;  /* 0x00781f000e007f89 */ /* 0x00246400000e0000 */
.L_x_1026:
[----:B------:R-:W-:-:S04]  /*1f120*/  IADD3 R2, R13, 0x60, RZ ;  /* 0x000000600d027810 */ /* 0x000fc80007ffe0ff */
        /* <DEDUP_REMOVED lines=18> */
.L_x_930:
[----:B------:R-:W-:Y:S05]  /*1f250*/  BSYNC B1 ;  /* 0x0000000000017941 */ /* 0x000fea0003800000 */
.L_x_914:
        /* <DEDUP_REMOVED lines=13> */
.L_x_1027:
[----:B------:R-:W-:Y:S05]  /*1f330*/  BRA.DIV ~URZ, `(.L_x_953) ;  /* 0x00002bb27f007947 */ /* 0x000fea000b800000 */
[----:B------:R3:W4:Y:S02]  /*1f340*/  SHFL.IDX PT, R6, R98, 0x1, 0x1f ;  /* 0x00201f0062067f89 */ /* 0x00072400000e0000 */
.L_x_1028:
        /* <DEDUP_REMOVED lines=18> */
.L_x_1029:
        /* <DEDUP_REMOVED lines=16> */
.L_x_1030:
[----:B--2---:R-:W-:Y:S01]  /*1f570*/  IMAD R0, R0, c[0x0][0x538], RZ ;  /* 0x00014e0000007a24 */ /* 0x004fe200078e02ff */
[----:B------:R-:W-:Y:S04]  /*1f580*/  BSSY B1, `(.L_x_956) ;  /* 0x00000c8000017945 */ /* 0x000fe80003800000 */
[----:B----4-:R-:W-:-:S04]  /*1f590*/  IADD3 R6, R0, R6, RZ ;  /* 0x0000000600067210 */ /* 0x010fc80007ffe0ff */
[----:B------:R-:W-:-:S13]  /*1f5a0*/  ISETP.GT.AND P0, PT, R6, R9, PT ;  /* 0x000000090600720c */ /* 0x000fda0003f04270 */
[----:B------:R-:W-:Y:S05]  /*1f5b0*/  @P0 BRA `(.L_x_957) ;  /* 0x0000025000000947 */ /* 0x000fea0003800000 */
.L_x_961:
        /* <DEDUP_REMOVED lines=17> */
.L_x_1031:
        /* <DEDUP_REMOVED lines=16> */
.L_x_1032:
[----:B--2---:R-:W-:-:S05]  /*1f7d0*/  IMAD R0, R0, c[0x0][0x538], RZ ;  /* 0x00014e0000007a24 */ /* 0x004fca00078e02ff */
[----:B------:R-:W-:-:S04]  /*1f7e0*/  IADD3 R6, R0, R6, RZ ;  /* 0x0000000600067210 */ /* 0x000fc80007ffe0ff */
[----:B------:R-:W-:-:S13]  /*1f7f0*/  ISETP.GT.AND P0, PT, R6, R9, PT ;  /* 0x000000090600720c */ /* 0x000fda0003f04270 */
[----:B-1-3--:R-:W-:Y:S05]  /*1f800*/  @!P0 BRA `(.L_x_961) ;  /* 0xfffffdb000008947 */ /* 0x00afea000383ffff */
.L_x_957:
[----:B------:R-:W-:-:S05]  /*1f810*/  IADD3 R11, -R0, R6, RZ ;  /* 0x00000006000b7210 */ /* 0x000fca0007ffe1ff */
[----:B------:R-:W-:-:S05]  /*1f820*/  IMAD R0, R4, c[0x0][0x538], R11 ;  /* 0x00014e0004007a24 */ /* 0x000fca00078e020b */
[----:B------:R-:W-:Y:S01]  /*1f830*/  ISETP.GT.AND P0, PT, R0, R9, PT ;  /* 0x000000090000720c */ /* 0x000fe20003f04270 */
[----:B------:R-:W-:-:S12]  /*1f840*/  BRA.DIV ~URZ, `(.L_x_962) ;  /* 0x00002ae27f007947 */ /* 0x000fd8000b800000 */
[----:B------:R-:W-:-:S04]  /*1f850*/  VOTE.ANY R10, PT, !P0 ;  /* 0x00000000000a7806 */ /* 0x000fc800040e0100 */
.L_x_1033:
[----:B------:R-:W2:Y:S02]  /*1f860*/  POPC R6, R10 ;  /* 0x0000000a00067309 */ /* 0x000ea40000000000 */
[----:B--2---:R-:W-:Y:S01]  /*1f870*/  IADD3 R235, R6, R235, RZ ;  /* 0x000000eb06eb7210 */ /* 0x004fe20007ffe0ff */
[----:B------:R-:W-:Y:S05]  /*1f880*/  BRA.DIV ~URZ, `(.L_x_963) ;  /* 0x00002af27f007947 */ /* 0x000fea000b800000 */
[----:B------:R2:W4:Y:S04]  /*1f890*/  SHFL.IDX PT, R7, R7, R6, 0x1f ;  /* 0x00001f0607077589 */ /* 0x00052800000e0000 */
[----:B------:R2:W1:Y:S02]  /*1f8a0*/  SHFL.IDX PT, R5, R8, R6, 0x1f ;  /* 0x00001f0608057589 */ /* 0x00046400000e0000 */
.L_x_1034:
[----:B------:R-:W-:Y:S01]  /*1f8b0*/  ISETP.NE.AND P0, PT, R10, RZ, PT ;  /* 0x000000ff0a00720c */ /* 0x000fe20003f05270 */
[----:B------:R-:W-:-:S12]  /*1f8c0*/  BSSY B0, `(.L_x_964) ;  /* 0x0000005000007945 */ /* 0x000fd80003800000 */
[----:B------:R-:W-:Y:S05]  /*1f8d0*/  @!P0 BRA `(.L_x_965) ;  /* 0x0000003000008947 */ /* 0x000fea0003800000 */
[----:B--2---:R-:W-:Y:S01]  /*1f8e0*/  IADD3 R6, R6, -0x1, RZ ;  /* 0xffffffff06067810 */ /* 0x004fe20007ffe0ff */
[----:B------:R-:W-:Y:S05]  /*1f8f0*/  BRA.DIV ~URZ, `(.L_x_966) ;  /* 0x00002b527f007947 */ /* 0x000fea000b800000 */
[----:B------:R2:W3:Y:S02]  /*1f900*/  SHFL.IDX PT, R12, R4, R6, 0x1f ;  /* 0x00001f06040c7589 */ /* 0x0004e400000e0000 */
.L_x_965:
[----:B------:R-:W-:Y:S05]  /*1f910*/  BSYNC B0 ;  /* 0x0000000000007941 */ /* 0x000fea0003800000 */
.L_x_964:
[----:B-1----:R-:W-:Y:S01]  /*1f920*/  ISETP.NE.AND P0, PT, R5, 0x1, PT ;  /* 0x000000010500780c */ /* 0x002fe20003f05270 */
[----:B---3--:R-:W-:Y:S01]  /*1f930*/  IMAD R232, R12, c[0x0][0x538], R11 ;  /* 0x00014e000ce87a24 */ /* 0x008fe200078e020b */
[----:B------:R-:W-:Y:S04]  /*1f940*/  BSSY B0, `(.L_x_967) ;  /* 0x0000084000007945 */ /* 0x000fe80003800000 */
[----:B--2---:R-:W-:-:S07]  /*1f950*/  IADD3 R8, -R232, R9, RZ ;  /* 0x00000009e8087210 */ /* 0x004fce0007ffe1ff */
[----:B------:R-:W-:Y:S05]  /*1f960*/  @!P0 BRA `(.L_x_968) ;  /* 0x000003e000008947 */ /* 0x000fea0003800000 */
[-C--:B----4-:R-:W-:Y:S02]  /*1f970*/  IABS R0, R7.reuse ;  /* 0x0000000700007213 */ /* 0x090fe40000000000 */
        /* <DEDUP_REMOVED lines=15> */
[----:B------:R-:W-:-:S04]  /*1fa70*/  IMAD.MOV R0, RZ, RZ, -R10 ;  /* 0x000000ffff007224 */ /* 0x000fc800078e0a0a */
[----:B------:R-:W-:Y:S02]  /*1fa80*/  IMAD.MOV.U32 R3, RZ, RZ, R0 ;  /* 0x000000ffff037224 */ /* 0x000fe400078e0000 */
        /* <DEDUP_REMOVED lines=13> */
[----:B-1----:R-:W-:-:S04]  /*1fb60*/  IADD3 R2, RZ, -R3, RZ ;  /* 0x80000003ff027210 */ /* 0x002fc80007ffe0ff */
[----:B------:R-:W-:Y:S01]  /*1fb70*/  @!P1 IMAD.MOV R0, RZ, RZ, -R0 ;  /* 0x000000ffff009224 */ /* 0x000fe200078e0a00 */
[----:B------:R-:W-:Y:S01]  /*1fb80*/  @!P0 LOP3.LUT R0, RZ, R7, RZ, 0x33, !PT ;  /* 0x00000007ff008212 */ /* 0x000fe200078e33ff */
[----:B------:R-:W-:Y:S01]  /*1fb90*/  IMAD.MOV.U32 R4, RZ, RZ, R2 ;  /* 0x000000ffff047224 */ /* 0x000fe200078e0002 */
[----:B------:R-:W-:Y:S02]  /*1fba0*/  IABS R2, R5 ;  /* 0x0000000500027213 */ /* 0x000fe40000000000 */
[----:B------:R-:W-:Y:S01]  /*1fbb0*/  IABS R10, R0 ;  /* 0x00000000000a7213 */ /* 0x000fe20000000000 */
[----:B------:R-:W-:Y:S02]  /*1fbc0*/  IMAD R4, R4, R6, RZ ;  /* 0x0000000604047224 */ /* 0x000fe400078e02ff */
[----:B------:R-:W-:Y:S01]  /*1fbd0*/  IMAD.MOV R9, RZ, RZ, -R2 ;  /* 0x000000ffff097224 */ /* 0x000fe200078e0a02 */
[----:B------:R-:W-:-:S05]  /*1fbe0*/  MOV R2, RZ ;  /* 0x000000ff00027202 */ /* 0x000fca0000000f00 */
        /* <DEDUP_REMOVED lines=22> */
.L_x_968:
[----:B------:R-:W-:-:S04]  /*1fd50*/  IMAD.MOV.U32 R2, RZ, RZ, 0x4 ;  /* 0x00000004ff027424 */ /* 0x000fc800078e00ff */
[----:B------:R-:W-:-:S05]  /*1fd60*/  IMAD.WIDE R2, R235, R2, c[0x0][0x590] ;  /* 0x00016400eb027625 */ /* 0x000fca00078e0202 */
        /* <DEDUP_REMOVED lines=64> */
[----:B------:R-:W-:Y:S02]  /*20170*/  IMAD R234, R2, R3, R5 ;  /* 0x0000000302ea7224 */ /* 0x000fe400078e0205 */
.L_x_969:
[----:B------:R-:W-:Y:S05]  /*20180*/  BSYNC B0 ;  /* 0x0000000000007941 */ /* 0x000fea0003800000 */
.L_x_967:
[----:B------:R-:W-:-:S04]  /*20190*/  LOP3.LUT R2, RZ, R2, RZ, 0x33, !PT ;  /* 0x00000002ff027212 */ /* 0x000fc800078e33ff */
[----:B------:R-:W-:Y:S01]  /*201a0*/  IADD3 R233, R2, R7, RZ ;  /* 0x0000000702e97210 */ /* 0x000fe20007ffe0ff */
[----:B------:R-:W-:Y:S05]  /*201b0*/  BRA `(.L_x_970) ;  /* 0x0000004000007947 */ /* 0x000fea0003800000 */
.L_x_958:
[----:B------:R-:W-:Y:S01]  /*201c0*/  IMAD.MOV.U32 R232, RZ, RZ, R9 ;  /* 0x000000ffffe87224 */ /* 0x000fe200078e0009 */
[----:B------:R-:W-:Y:S01]  /*201d0*/  MOV R234, RZ ;  /* 0x000000ff00ea7202 */ /* 0x000fe20000000f00 */
[----:B------:R-:W-:Y:S01]  /*201e0*/  IMAD.MOV.U32 R233, RZ, RZ, RZ ;  /* 0x000000ffffe97224 */ /* 0x000fe200078e00ff */
[----:B------:R-:W-:Y:S02]  /*201f0*/  MOV R235, c[0x0][0x53c] ;  /* 0x00014f0000eb7a02 */ /* 0x000fe40000000f00 */
.L_x_970:
[----:B------:R-:W-:Y:S05]  /*20200*/  BSYNC B1 ;  /* 0x0000000000017941 */ /* 0x000fea0003800000 */
.L_x_956:
[----:B------:R-:W-:Y:S01]  /*20210*/  WARPSYNC 0xffffffff ;  /* 0xffffffff00007948 */ /* 0x000fe20003800000 */
[----:B------:R-:W-:Y:S01]  /*20220*/  BAR.SYNC.DEFER_BLOCKING 0x4, 0x100 ;  /* 0x0104000000007b1d */ /* 0x000fe20000010000 */
[----:B------:R-:W-:-:S13]  /*20230*/  ISETP.NE.AND P0, PT, R13, RZ, PT ;  /* 0x000000ff0d00720c */ /* 0x000fda0003f05270 */
[----:B------:R2:W-:Y:S04]  /*20240*/  @!P0 STS.128 [0x20080], R232 ;  /* 0x020080e8ff008388 */ /* 0x0005e80000000c00 */
[----:B------:R-:W-:Y:S06]  /*20250*/  BAR.ARV 0x5, 0x100 ;  /* 0x0144000000007b1d */ /* 0x000fec0000002000 */
.L_x_951:
[----:B-1----:R-:W-:-:S13]  /*20260*/  ISETP.GE.AND P0, PT, R235, c[0x0][0x53c], PT ;  /* 0x00014f00eb007a0c */ /* 0x002fda0003f06270 */
[----:B--23--:R-:W-:Y:S01]  /*20270*/  @P0 CALL.REL.NOINC `(.L_x_971) ;  /* 0x0000001000000944 */ /* 0x00cfe20003c00000 */
[----:B------:R-:W-:Y:S05]  /*20280*/  BRA `(.L_x_972) ;  /* 0xfffe1dc000007947 */ /* 0x000fea000383ffff */
.L_x_971:
[----:B------:R-:W-:Y:S05]  /*20290*/  EXIT ;  /* 0x000000000000794d */ /* 0x000fea0003800000 */
.L_x_701:
[----:B------:R-:W-:Y:S01]  /*202a0*/  IMAD.MOV.U32 R0, RZ, RZ, R5 ;  /* 0x000000ffff007224 */ /* 0x000fe200078e0005 */
[----:B------:R-:W-:Y:S02]  /*202b0*/  MOV R3, 0x1 ;  /* 0x0000000100037802 */ /* 0x000fe40000000f00 */
[----:B------:R-:W-:Y:S02]  /*202c0*/  MOV R2, 0x202e0 ;  /* 0x000202e000027802 */ /* 0x000fe40000000f00 */
[----:B--2---:R-:W-:Y:S05]  /*202d0*/  CALL.REL.NOINC `($__internal_15_$__cuda_sm70_shflsync_up_p) ;  /* 0x000022c000007944 */ /* 0x004fea0003c00000 */
[----:B------:R-:W-:Y:S01]  /*202e0*/  MOV R0, R4 ;  /* 0x0000000400007202 */ /* 0x000fe20000000f00 */
[----:B------:R-:W-:Y:S05]  /*202f0*/  BRA `(.L_x_973) ;  /* 0xfffe014000007947 */ /* 0x000fea000383ffff */
.L_x_702:
[----:B------:R-:W-:Y:S01]  /*20300*/  IMAD.MOV.U32 R0, RZ, RZ, R5 ;  /* 0x000000ffff007224 */ /* 0x000fe200078e0005 */
[----:B------:R-:W-:Y:S02]  /*20310*/  MOV R3, 0x2 ;  /* 0x0000000200037802 */ /* 0x000fe40000000f00 */
[----:B------:R-:W-:Y:S02]  /*20320*/  MOV R2, 0x20340 ;  /* 0x0002034000027802 */ /* 0x000fe40000000f00 */
[----:B--2---:R-:W-:Y:S05]  /*20330*/  CALL.REL.NOINC `($__internal_15_$__cuda_sm70_shflsync_up_p) ;  /* 0x0000226000007944 */ /* 0x004fea0003c00000 */
[----:B------:R-:W-:Y:S01]  /*20340*/  SEL R4, R4, RZ, P4 ;  /* 0x000000ff04047207 */ /* 0x000fe20002000000 */
[----:B------:R-:W-:Y:S01]  /*20350*/  IMAD.MOV.U32 R3, RZ, RZ, 0x4 ;  /* 0x00000004ff037424 */ /* 0x000fe200078e00ff */
[----:B------:R-:W-:-:S03]  /*20360*/  MOV R2, 0x20390 ;  /* 0x0002039000027802 */ /* 0x000fc60000000f00 */
[----:B------:R-:W-:Y:S02]  /*20370*/  IMAD.IADD R0, R5, 0x1, R4 ;  /* 0x0000000105007824 */ /* 0x000fe400078e0204 */
[----:B------:R-:W-:Y:S05]  /*20380*/  CALL.REL.NOINC `($__internal_15_$__cuda_sm70_shflsync_up_p) ;  /* 0x0000221000007944 */ /* 0x000fea0003c00000 */
        /* <DEDUP_REMOVED lines=12> */
[----:B------:R-:W-:Y:S02]  /*20450*/  MOV R203, 0x1f ;  /* 0x0000001f00cb7802 */ /* 0x000fe40000000f00 */
[----:B------:R-:W-:Y:S01]  /*20460*/  MOV R3, 0x204a0 ;  /* 0x000204a000037802 */ /* 0x000fe20000000f00 */
[----:B------:R-:W-:-:S04]  /*20470*/  IMAD.IADD R4, R0, 0x1, R4 ;  /* 0x0000000100047824 */ /* 0x000fc800078e0204 */
[----:B------:R-:W-:Y:S02]  /*20480*/  IMAD.MOV.U32 R0, RZ, RZ, R4 ;  /* 0x000000ffff007224 */ /* 0x000fe400078e0004 */
[----:B------:R-:W-:Y:S05]  /*20490*/  CALL.REL.NOINC `($__internal_14_$__cuda_sm70_shflsync_idx_p) ;  /* 0x0000208000007944 */ /* 0x000fea0003c00000 */
[----:B-1---5:R-:W-:Y:S05]  /*204a0*/  BRA `(.L_x_974) ;  /* 0xfffe009000007947 */ /* 0x022fea000383ffff */
.L_x_704:
[----:B------:R-:W-:Y:S02]  /*204b0*/  SEL R0, RZ, 0x1, P0 ;  /* 0x00000001ff007807 */ /* 0x000fe40000000000 */
[----:B------:R-:W-:Y:S02]  /*204c0*/  MOV R2, 0x204e0 ;  /* 0x000204e000027802 */ /* 0x000fe40000000f00 */
[----:B--2---:R-:W-:Y:S05]  /*204d0*/  CALL.REL.NOINC `($__internal_16_$__cuda_sm70_votesync_ballot) ;  /* 0x0000212000007944 */ /* 0x004fea0003c00000 */
[----:B------:R-:W-:Y:S01]  /*204e0*/  MOV R10, R0 ;  /* 0x00000000000a7202 */ /* 0x000fe20000000f00 */
[----:B------:R-:W-:Y:S05]  /*204f0*/  BRA `(.L_x_975) ;  /* 0xfffe00d000007947 */ /* 0x000fea000383ffff */
.L_x_705:
[----:B------:R-:W-:Y:S01]  /*20500*/  IMAD.MOV.U32 R0, RZ, RZ, R9 ;  /* 0x000000ffff007224 */ /* 0x000fe200078e0009 */
[----:B------:R-:W-:Y:S01]  /*20510*/  MOV R2, R5 ;  /* 0x0000000500027202 */ /* 0x000fe20000000f00 */
[----:B------:R-:W-:Y:S01]  /*20520*/  IMAD.MOV.U32 R203, RZ, RZ, 0x1f ;  /* 0x0000001fffcb7424 */ /* 0x000fe200078e00ff */
[----:B------:R-:W-:Y:S02]  /*20530*/  MOV R3, 0x20550 ;  /* 0x0002055000037802 */ /* 0x000fe40000000f00 */
[----:B------:R-:W-:Y:S05]  /*20540*/  CALL.REL.NOINC `($__internal_14_$__cuda_sm70_shflsync_idx_p) ;  /* 0x00001fd000007944 */ /* 0x000fea0003c00000 */
[----:B------:R-:W-:Y:S01]  /*20550*/  IMAD.MOV.U32 R12, RZ, RZ, R0 ;  /* 0x000000ffff0c7224 */ /* 0x000fe200078e0000 */
[----:B------:R-:W-:Y:S01]  /*20560*/  MOV R0, R8 ;  /* 0x0000000800007202 */ /* 0x000fe20000000f00 */
[----:B------:R-:W-:Y:S01]  /*20570*/  IMAD.MOV.U32 R6, RZ, RZ, RZ ;  /* 0x000000ffff067224 */ /* 0x000fe200078e00ff */
[----:B------:R-:W-:Y:S01]  /*20580*/  MOV R2, R5 ;  /* 0x0000000500027202 */ /* 0x000fe20000000f00 */
[----:B------:R-:W-:Y:S01]  /*20590*/  IMAD.MOV.U32 R203, RZ, RZ, 0x1f ;  /* 0x0000001fffcb7424 */ /* 0x000fe200078e00ff */
[----:B------:R-:W-:-:S02]  /*205a0*/  MOV R3, 0x205c0 ;  /* 0x000205c000037802 */ /* 0x000fc40000000f00 */
[----:B-1---5:R-:W-:Y:S05]  /*205b0*/  CALL.REL.NOINC `($__internal_14_$__cuda_sm70_shflsync_idx_p) ;  /* 0x00001f6000007944 */ /* 0x022fea0003c00000 */
[----:B------:R-:W-:Y:S01]  /*205c0*/  MOV R9, R0 ;  /* 0x0000000000097202 */ /* 0x000fe20000000f00 */
[----:B-1---5:R-:W-:Y:S05]  /*205d0*/  BRA `(.L_x_976) ;  /* 0xfffe005000007947 */ /* 0x022fea000383ffff */
.L_x_708:
[----:B------:R-:W-:Y:S01]  /*205e0*/  IMAD.MOV.U32 R0, RZ, RZ, R4 ;  /* 0x000000ffff007224 */ /* 0x000fe200078e0004 */
[----:B------:R-:W-:-:S02]  /*205f0*/  MOV R203, 0x1f ;  /* 0x0000001f00cb7802 */ /* 0x000fc40000000f00 */
[----:B------:R-:W-:Y:S02]  /*20600*/  MOV R3, 0x20620 ;  /* 0x0002062000037802 */ /* 0x000fe40000000f00 */
[----:B-123--:R-:W-:Y:S05]  /*20610*/  CALL.REL.NOINC `($__internal_14_$__cuda_sm70_shflsync_idx_p) ;  /* 0x00001f0000007944 */ /* 0x00efea0003c00000 */
[----:B------:R-:W-:Y:S01]  /*20620*/  MOV R6, R0 ;  /* 0x0000000000067202 */ /* 0x000fe20000000f00 */
[----:B-1---5:R-:W-:Y:S05]  /*20630*/  BRA `(.L_x_707) ;  /* 0xfffe005000007947 */ /* 0x022fea000383ffff */
.L_x_757:
[----:B------:R-:W-:Y:S01]  /*20640*/  IMAD.MOV.U32 R0, RZ, RZ, R5 ;  /* 0x000000ffff007224 */ /* 0x000fe200078e0005 */
[----:B------:R-:W-:Y:S01]  /*20650*/  MOV R2, RZ ;  /* 0x000000ff00027202 */ /* 0x000fe20000000f00 */
[----:B------:R-:W-:Y:S01]  /*20660*/  IMAD.MOV.U32 R203, RZ, RZ, 0x181f ;  /* 0x0000181fffcb7424 */ /* 0x000fe200078e00ff */
[----:B------:R-:W-:Y:S02]  /*20670*/  MOV R3, 0x20690 ;  /* 0x0002069000037802 */ /* 0x000fe40000000f00 */
[----:B-----5:R-:W-:Y:S05]  /*20680*/  CALL.REL.NOINC `($__internal_14_$__cuda_sm70_shflsync_idx_p) ;  /* 0x00001e9000007944 */ /* 0x020fea0003c00000 */
[----:B-----5:R-:W-:Y:S01]  /*20690*/  MOV R4, R0 ;  /* 0x0000000000047202 */ /* 0x020fe20000000f00 */
[----:B-1----:R-:W-:Y:S05]  /*206a0*/  BRA `(.L_x_977) ;  /* 0xfffe6c0000007947 */ /* 0x002fea000383ffff */
.L_x_758:
[----:B------:R-:W-:Y:S01]  /*206b0*/  IMAD.MOV.U32 R0, RZ, RZ, R12 ;  /* 0x000000ffff007224 */ /* 0x000fe200078e000c */
[----:B------:R-:W-:Y:S01]  /*206c0*/  MOV R2, RZ ;  /* 0x000000ff00027202 */ /* 0x000fe20000000f00 */
[----:B------:R-:W-:Y:S01]  /*206d0*/  IMAD.MOV.U32 R203, RZ, RZ, 0x181f ;  /* 0x0000181fffcb7424 */ /* 0x000fe200078e00ff */
[----:B------:R-:W-:Y:S02]  /*206e0*/  MOV R3, 0x20700 ;  /* 0x0002070000037802 */ /* 0x000fe40000000f00 */
[----:B-12--5:R-:W-:Y:S05]  /*206f0*/  CALL.REL.NOINC `($__internal_14_$__cuda_sm70_shflsync_idx_p) ;  /* 0x00001e2000007944 */ /* 0x026fea0003c00000 */
[----:B-1---5:R-:W-:Y:S05]  /*20700*/  BRA `(.L_x_978) ;  /* 0xfffe6bc000007947 */ /* 0x022fea000383ffff */
.L_x_761:
[----:B----4-:R-:W-:Y:S01]  /*20710*/  IMAD.MOV.U32 R0, RZ, RZ, R5 ;  /* 0x000000ffff007224 */ /* 0x010fe200078e0005 */
[----:B--2---:R-:W-:Y:S01]  /*20720*/  MOV R2, 0x1 ;  /* 0x0000000100027802 */ /* 0x004fe20000000f00 */
[----:B------:R-:W-:Y:S01]  /*20730*/  IMAD.MOV.U32 R203, RZ, RZ, 0x181f ;  /* 0x0000181fffcb7424 */ /* 0x000fe200078e00ff */
[----:B------:R-:W-:-:S02]  /*20740*/  MOV R3, 0x20760 ;  /* 0x0002076000037802 */ /* 0x000fc40000000f00 */
[----:B-1-3-5:R-:W-:Y:S05]  /*20750*/  CALL.REL.NOINC `($__internal_14_$__cuda_sm70_shflsync_idx_p) ;  /* 0x00001dc000007944 */ /* 0x02afea0003c00000 */
[----:B-----5:R-:W-:Y:S01]  /*20760*/  IMAD.MOV.U32 R4, RZ, RZ, R0 ;  /* 0x000000ffff047224 */ /* 0x020fe200078e0000 */
[----:B------:R-:W-:Y:S01]  /*20770*/  MOV R2, 0x1 ;  /* 0x0000000100027802 */ /* 0x000fe20000000f00 */
[----:B------:R-:W-:Y:S01]  /*20780*/  IMAD.MOV.U32 R0, RZ, RZ, R12 ;  /* 0x000000ffff007224 */ /* 0x000fe200078e000c */
[----:B------:R-:W-:-:S02]  /*20790*/  MOV R203, 0x181f ;  /* 0x0000181f00cb7802 */ /* 0x000fc40000000f00 */
[----:B------:R-:W-:Y:S02]  /*207a0*/  MOV R3, 0x207c0 ;  /* 0x000207c000037802 */ /* 0x000fe40000000f00 */
[----:B-1----:R-:W-:Y:S05]  /*207b0*/  CALL.REL.NOINC `($__internal_14_$__cuda_sm70_shflsync_idx_p) ;  /* 0x00001d6000007944 */ /* 0x002fea0003c00000 */
[----:B-1---5:R-:W-:Y:S05]  /*207c0*/  BRA `(.L_x_979) ;  /* 0xfffe6c9000007947 */ /* 0x022fea000383ffff */
.L_x_764:
[----:B----4-:R-:W-:Y:S01]  /*207d0*/  IMAD.MOV.U32 R0, RZ, RZ, R5 ;  /* 0x000000ffff007224 */ /* 0x010fe200078e0005 */
[----:B-1----:R-:W-:Y:S01]  /*207e0*/  MOV R2, 0x2 ;  /* 0x0000000200027802 */ /* 0x002fe20000000f00 */
[----:B------:R-:W-:Y:S01]  /*207f0*/  IMAD.MOV.U32 R203, RZ, RZ, 0x181f ;  /* 0x0000181fffcb7424 */ /* 0x000fe200078e00ff */
[----:B------:R-:W-:Y:S02]  /*20800*/  MOV R3, 0x20820 ;  /* 0x0002082000037802 */ /* 0x000fe40000000f00 */
[----:B--23-5:R-:W-:Y:S05]  /*20810*/  CALL.REL.NOINC `($__internal_14_$__cuda_sm70_shflsync_idx_p) ;  /* 0x00001d0000007944 */ /* 0x02cfea0003c00000 */
[----:B-----5:R-:W-:Y:S01]  /*20820*/  MOV R4, R0 ;  /* 0x0000000000047202 */ /* 0x020fe20000000f00 */
[----:B-1----:R-:W-:Y:S05]  /*20830*/  BRA `(.L_x_980) ;  /* 0xfffe6da000007947 */ /* 0x002fea000383ffff */
.L_x_765:
[----:B----4-:R-:W-:Y:S01]  /*20840*/  IMAD.MOV.U32 R0, RZ, RZ, R12 ;  /* 0x000000ffff007224 */ /* 0x010fe200078e000c */
[----:B------:R-:W-:Y:S01]  /*20850*/  MOV R2, 0x2 ;  /* 0x0000000200027802 */ /* 0x000fe20000000f00 */
[----:B------:R-:W-:Y:S01]  /*20860*/  IMAD.MOV.U32 R203, RZ, RZ, 0x181f ;  /* 0x0000181fffcb7424 */ /* 0x000fe200078e00ff */
[----:B------:R-:W-:Y:S02]  /*20870*/  MOV R3, 0x20890 ;  /* 0x0002089000037802 */ /* 0x000fe40000000f00 */
[----:B-123-5:R-:W-:Y:S05]  /*20880*/  CALL.REL.NOINC `($__internal_14_$__cuda_sm70_shflsync_idx_p) ;  /* 0x00001c9000007944 */ /* 0x02efea0003c00000 */
[----:B-1---5:R-:W-:Y:S05]  /*20890*/  BRA `(.L_x_981) ;  /* 0xfffe6d6000007947 */ /* 0x022fea000383ffff */
.L_x_768:
[----:B-1----:R-:W-:Y:S01]  /*208a0*/  IMAD.MOV.U32 R0, RZ, RZ, R5 ;  /* 0x000000ffff007224 */ /* 0x002fe200078e0005 */
[----:B------:R-:W-:Y:S01]  /*208b0*/  MOV R2, 0x3 ;  /* 0x0000000300027802 */ /* 0x000fe20000000f00 */
[----:B------:R-:W-:Y:S01]  /*208c0*/  IMAD.MOV.U32 R203, RZ, RZ, 0x181f ;  /* 0x0000181fffcb7424 */ /* 0x000fe200078e00ff */
[----:B------:R-:W-:-:S02]  /*208d0*/  MOV R3, 0x208f0 ;  /* 0x000208f000037802 */ /* 0x000fc40000000f00 */
[----:B--2345:R-:W-:Y:S05]  /*208e0*/  CALL.REL.NOINC `($__internal_14_$__cuda_sm70_shflsync_idx_p) ;  /* 0x00001c3000007944 */ /* 0x03cfea0003c00000 */
[----:B-----5:R-:W-:Y:S01]  /*208f0*/  IMAD.MOV.U32 R4, RZ, RZ, R0 ;  /* 0x000000ffff047224 */ /* 0x020fe200078e0000 */
[----:B------:R-:W-:Y:S01]  /*20900*/  MOV R2, 0x3 ;  /* 0x0000000300027802 */ /* 0x000fe20000000f00 */
[----:B------:R-:W-:Y:S01]  /*20910*/  IMAD.MOV.U32 R0, RZ, RZ, R12 ;  /* 0x000000ffff007224 */ /* 0x000fe200078e000c */
[----:B------:R-:W-:-:S02]  /*20920*/  MOV R203, 0x181f ;  /* 0x0000181f00cb7802 */ /* 0x000fc40000000f00 */
[----:B------:R-:W-:Y:S02]  /*20930*/  MOV R3, 0x20950 ;  /* 0x0002095000037802 */ /* 0x000fe40000000f00 */
[----:B-1----:R-:W-:Y:S05]  /*20940*/  CALL.REL.NOINC `($__internal_14_$__cuda_sm70_shflsync_idx_p) ;  /* 0x00001bd000007944 */ /* 0x002fea0003c00000 */
[----:B-1---5:R-:W-:Y:S05]  /*20950*/  BRA `(.L_x_982) ;  /* 0xfffe6e3000007947 */ /* 0x022fea000383ffff */
.L_x_835:
[----:B------:R-:W-:Y:S01]  /*20960*/  IMAD.MOV.U32 R2, RZ, RZ, RZ ;  /* 0x000000ffff027224 */ /* 0x000fe200078e00ff */
[----:B------:R-:W-:Y:S02]  /*20970*/  MOV R203, 0x181f ;  /* 0x0000181f00cb7802 */ /* 0x000fe40000000f00 */
[----:B------:R-:W-:Y:S02]  /*20980*/  MOV R3, 0x209a0 ;  /* 0x000209a000037802 */ /* 0x000fe40000000f00 */
[----:B------:R-:W-:Y:S05]  /*20990*/  CALL.REL.NOINC `($__internal_14_$__cuda_sm70_shflsync_idx_p) ;  /* 0x00001b8000007944 */ /* 0x000fea0003c00000 */
[----:B-----5:R-:W-:Y:S01]  /*209a0*/  MOV R4, R0 ;  /* 0x0000000000047202 */ /* 0x020fe20000000f00 */
[----:B-1----:R-:W-:Y:S05]  /*209b0*/  BRA `(.L_x_983) ;  /* 0xffff0e0000007947 */ /* 0x002fea000383ffff */
.L_x_836:
[----:B-1----:R-:W-:Y:S01]  /*209c0*/  IMAD.MOV.U32 R0, RZ, RZ, R5 ;  /* 0x000000ffff007224 */ /* 0x002fe200078e0005 */
[----:B------:R-:W-:Y:S01]  /*209d0*/  MOV R2, RZ ;  /* 0x000000ff00027202 */ /* 0x000fe20000000f00 */
[----:B------:R-:W-:Y:S01]  /*209e0*/  IMAD.MOV.U32 R203, RZ, RZ, 0x181f ;  /* 0x0000181fffcb7424 */ /* 0x000fe200078e00ff */
[----:B------:R-:W-:Y:S02]  /*209f0*/  MOV R3, 0x20a10 ;  /* 0x00020a1000037802 */ /* 0x000fe40000000f00 */
[----:B--2---:R-:W-:Y:S05]  /*20a00*/  CALL.REL.NOINC `($__internal_14_$__cuda_sm70_shflsync_idx_p) ;  /* 0x00001b1000007944 */ /* 0x004fea0003c00000 */
[----:B-1---5:R-:W-:Y:S05]  /*20a10*/  BRA `(.L_x_984) ;  /* 0xffff0dc000007947 */ /* 0x022fea000383ffff */
.L_x_837:
[----:B------:R-:W-:Y:S01]  /*20a20*/  IMAD.MOV.U32 R0, RZ, RZ, R4 ;  /* 0x000000ffff007224 */ /* 0x000fe200078e0004 */
[----:B------:R-:W-:Y:S01]  /*20a30*/  MOV R2, RZ ;  /* 0x000000ff00027202 */ /* 0x000fe20000000f00 */
[----:B------:R-:W-:Y:S01]  /*20a40*/  IMAD.MOV.U32 R203, RZ, RZ, 0x1c1f ;  /* 0x00001c1fffcb7424 */ /* 0x000fe200078e00ff */
[----:B------:R-:W-:-:S02]  /*20a50*/  MOV R3, 0x20a70 ;  /* 0x00020a7000037802 */ /* 0x000fc40000000f00 */
[----:B------:R-:W-:Y:S05]  /*20a60*/  CALL.REL.NOINC `($__internal_14_$__cuda_sm70_shflsync_idx_p) ;  /* 0x00001ab000007944 */ /* 0x000fea0003c00000 */
[----:B------:R-:W-:Y:S01]  /*20a70*/  MOV R3, R0 ;  /* 0x0000000000037202 */ /* 0x000fe20000000f00 */
[----:B-1---5:R-:W-:Y:S05]  /*20a80*/  BRA `(.L_x_985) ;  /* 0xffff0f9000007947 */ /* 0x022fea000383ffff */
.L_x_842:
[----:B------:R-:W-:Y:S01]  /*20a90*/  IMAD.MOV.U32 R0, RZ, RZ, R4 ;  /* 0x000000ffff007224 */ /* 0x000fe200078e0004 */
[----:B------:R-:W-:Y:S01]  /*20aa0*/  MOV R2, 0x1 ;  /* 0x0000000100027802 */ /* 0x000fe20000000f00 */
[----:B------:R-:W-:Y:S01]  /*20ab0*/  IMAD.MOV.U32 R203, RZ, RZ, 0x1c1f ;  /* 0x00001c1fffcb7424 */ /* 0x000fe200078e00ff */
[----:B------:R-:W-:-:S02]  /*20ac0*/  MOV R3, 0x20ae0 ;  /* 0x00020ae000037802 */ /* 0x000fc40000000f00 */
[----:B-1----:R-:W-:Y:S05]  /*20ad0*/  CALL.REL.NOINC `($__internal_14_$__cuda_sm70_shflsync_idx_p) ;  /* 0x00001a4000007944 */ /* 0x002fea0003c00000 */
[----:B------:R-:W-:Y:S01]  /*20ae0*/  MOV R3, R0 ;  /* 0x0000000000037202 */ /* 0x000fe20000000f00 */
[----:B-1---5:R-:W-:Y:S05]  /*20af0*/  BRA `(.L_x_986) ;  /* 0xffff128000007947 */ /* 0x022fea000383ffff */
.L_x_847:
[----:B------:R-:W-:Y:S01]  /*20b00*/  IMAD.MOV.U32 R132, RZ, RZ, R4 ;  /* 0x000000ffff847224 */ /* 0x000fe200078e0004 */
[----:B------:R-:W-:-:S02]  /*20b10*/  MOV R0, 0x2 ;  /* 0x0000000200007802 */ /* 0x000fc40000000f00 */
[----:B------:R-:W-:Y:S02]  /*20b20*/  MOV R2, 0x20b40 ;  /* 0x00020b4000027802 */ /* 0x000fe40000000f00 */
[----:B------:R-:W-:Y:S05]  /*20b30*/  CALL.REL.NOINC `($__internal_13_$__cuda_sm70_shflsync_bfly_p) ;  /* 0x0000198000007944 */ /* 0x000fea0003c00000 */
[----:B------:R-:W-:Y:S05]  /*20b40*/  BRA `(.L_x_987) ;  /* 0xffff166000007947 */ /* 0x000fea000383ffff */
.L_x_848:
[----:B------:R-:W-:Y:S01]  /*20b50*/  IMAD.MOV.U32 R132, RZ, RZ, R4 ;  /* 0x000000ffff847224 */ /* 0x000fe200078e0004 */
[----:B------:R-:W-:Y:S02]  /*20b60*/  MOV R0, 0x1 ;  /* 0x0000000100007802 */ /* 0x000fe40000000f00 */
[----:B------:R-:W-:Y:S02]  /*20b70*/  MOV R2, 0x20b90 ;  /* 0x00020b9000027802 */ /* 0x000fe40000000f00 */
[----:B------:R-:W-:Y:S05]  /*20b80*/  CALL.REL.NOINC `($__internal_13_$__cuda_sm70_shflsync_bfly_p) ;  /* 0x0000193000007944 */ /* 0x000fea0003c00000 */
[----:B------:R-:W-:Y:S01]  /*20b90*/  FMNMX.FTZ R133, R4, R0, !PT ;  /* 0x0000000004857209 */ /* 0x000fe20007810000 */
[----:B------:R-:W-:Y:S01]  /*20ba0*/  IMAD.MOV.U32 R132, RZ, RZ, R5 ;  /* 0x000000ffff847224 */ /* 0x000fe200078e0005 */
[----:B------:R-:W-:Y:S01]  /*20bb0*/  MOV R2, 0x20be0 ;  /* 0x00020be000027802 */ /* 0x000fe20000000f00 */
[----:B------:R-:W-:Y:S02]  /*20bc0*/  IMAD.MOV.U32 R0, RZ, RZ, 0x2 ;  /* 0x00000002ff007424 */ /* 0x000fe400078e00ff */
[----:B------:R-:W-:Y:S05]  /*20bd0*/  CALL.REL.NOINC `($__internal_13_$__cuda_sm70_shflsync_bfly_p) ;  /* 0x000018e000007944 */ /* 0x000fea0003c00000 */
[----:B------:R-:W-:Y:S01]  /*20be0*/  FMNMX.FTZ R5, R5, R0, !PT ;  /* 0x0000000005057209 */ /* 0x000fe20007810000 */
[----:B------:R-:W-:Y:S01]  /*20bf0*/  IMAD.MOV.U32 R0, RZ, RZ, 0x1 ;  /* 0x00000001ff007424 */ /* 0x000fe200078e00ff */
[----:B------:R-:W-:-:S03]  /*20c00*/  MOV R2, 0x20c30 ;  /* 0x00020c3000027802 */ /* 0x000fc60000000f00 */
[----:B------:R-:W-:Y:S02]  /*20c10*/  IMAD.MOV.U32 R132, RZ, RZ, R5 ;  /* 0x000000ffff847224 */ /* 0x000fe400078e0005 */
[----:B------:R-:W-:Y:S05]  /*20c20*/  CALL.REL.NOINC `($__internal_13_$__cuda_sm70_shflsync_bfly_p) ;  /* 0x0000189000007944 */ /* 0x000fea0003c00000 */
[----:B------:R-:W-:Y:S01]  /*20c30*/  MOV R3, R0 ;  /* 0x0000000000037202 */ /* 0x000fe20000000f00 */
[----:B------:R-:W-:Y:S05]  /*20c40*/  BRA `(.L_x_988) ;  /* 0xffff15d000007947 */ /* 0x000fea000383ffff */
.L_x_856:
[----:B------:R-:W-:Y:S01]  /*20c50*/  MOV R203, 0x181f ;  /* 0x0000181f00cb7802 */ /* 0x000fe20000000f00 */
[----:B------:R-:W-:Y:S01]  /*20c60*/  IMAD.MOV.U32 R2, RZ, RZ, RZ ;  /* 0x000000ffff027224 */ /* 0x000fe200078e00ff */
[----:B------:R-:W-:Y:S02]  /*20c70*/  MOV R3, 0x20c90 ;  /* 0x00020c9000037802 */ /* 0x000fe40000000f00 */
[----:B-1234-:R-:W-:Y:S05]  /*20c80*/  CALL.REL.NOINC `($__internal_14_$__cuda_sm70_shflsync_idx_p) ;  /* 0x0000189000007944 */ /* 0x01efea0003c00000 */
[----:B-----5:R-:W-:Y:S01]  /*20c90*/  MOV R4, R0 ;  /* 0x0000000000047202 */ /* 0x020fe20000000f00 */
[----:B-1----:R-:W-:-:S05]  /*20ca0*/  BRA `(.L_x_989) ;  /* 0xffff23c000007947 */ /* 0x002fca000383ffff */
.L_x_857:
[----:B------:R-:W-:Y:S01]  /*20cb0*/  MOV R2, RZ ;  /* 0x000000ff00027202 */ /* 0x000fe20000000f00 */
[----:B----4-:R-:W-:Y:S01]  /*20cc0*/  IMAD.MOV.U32 R0, RZ, RZ, R5 ;  /* 0x000000ffff007224 */ /* 0x010fe200078e0005 */
[----:B------:R-:W-:Y:S01]  /*20cd0*/  MOV R3, 0x20d00 ;  /* 0x00020d0000037802 */ /* 0x000fe20000000f00 */
[----:B------:R-:W-:Y:S02]  /*20ce0*/  IMAD.MOV.U32 R203, RZ, RZ, 0x181f ;  /* 0x0000181fffcb7424 */ /* 0x000fe400078e00ff */
[----:B-123--:R-:W-:Y:S05]  /*20cf0*/  CALL.REL.NOINC `($__internal_14_$__cuda_sm70_shflsync_idx_p) ;  /* 0x0000182000007944 */ /* 0x00efea0003c00000 */
[----:B-1---5:R-:W-:-:S05]  /*20d00*/  BRA `(.L_x_990) ;  /* 0xffff238000007947 */ /* 0x022fca000383ffff */
.L_x_860:
[----:B------:R-:W-:Y:S01]  /*20d10*/  MOV R203, 0x181f ;  /* 0x0000181f00cb7802 */ /* 0x000fe20000000f00 */
[----:B------:R-:W-:Y:S01]  /*20d20*/  IMAD.MOV.U32 R2, RZ, RZ, RZ ;  /* 0x000000ffff027224 */ /* 0x000fe200078e00ff */
[----:B------:R-:W-:Y:S02]  /*20d30*/  MOV R3, 0x20d50 ;  /* 0x00020d5000037802 */ /* 0x000fe40000000f00 */
[----:B------:R-:W-:Y:S05]  /*20d40*/  CALL.REL.NOINC `($__internal_14_$__cuda_sm70_shflsync_idx_p) ;  /* 0x000017d000007944 */ /* 0x000fea0003c00000 */
[----:B------:R-:W-:Y:S01]  /*20d50*/  MOV R132, R0 ;  /* 0x0000000000847202 */ /* 0x000fe20000000f00 */
[----:B-1---5:R-:W-:-:S05]  /*20d60*/  BRA `(.L_x_991) ;  /* 0xffff2d4000007947 */ /* 0x022fca000383ffff */
.L_x_861:
[----:B------:R-:W-:Y:S01]  /*20d70*/  MOV R2, RZ ;  /* 0x000000ff00027202 */ /* 0x000fe20000000f00 */
[----:B-1----:R-:W-:Y:S01]  /*20d80*/  IMAD.MOV.U32 R0, RZ, RZ, R133 ;  /* 0x000000ffff007224 */ /* 0x002fe200078e0085 */
[----:B------:R-:W-:Y:S01]  /*20d90*/  MOV R3, 0x20dc0 ;  /* 0x00020dc000037802 */ /* 0x000fe20000000f00 */
[----:B------:R-:W-:Y:S02]  /*20da0*/  IMAD.MOV.U32 R203, RZ, RZ, 0x181f ;  /* 0x0000181fffcb7424 */ /* 0x000fe400078e00ff */
[----:B--2---:R-:W-:Y:S05]  /*20db0*/  CALL.REL.NOINC `($__internal_14_$__cuda_sm70_shflsync_idx_p) ;  /* 0x0000176000007944 */ /* 0x004fea0003c00000 */
[----:B-1---5:R-:W-:-:S05]  /*20dc0*/  BRA `(.L_x_992) ;  /* 0xffff2d0000007947 */ /* 0x022fca000383ffff */
.L_x_862:
[----:B------:R-:W-:Y:S01]  /*20dd0*/  MOV R2, RZ ;  /* 0x000000ff00027202 */ /* 0x000fe20000000f00 */
[----:B------:R-:W-:Y:S01]  /*20de0*/  IMAD.MOV.U32 R0, RZ, RZ, R132 ;  /* 0x000000ffff007224 */ /* 0x000fe200078e0084 */
[----:B------:R-:W-:Y:S01]  /*20df0*/  MOV R3, 0x20e20 ;  /* 0x00020e2000037802 */ /* 0x000fe20000000f00 */
[----:B------:R-:W-:Y:S02]  /*20e00*/  IMAD.MOV.U32 R203, RZ, RZ, 0x1c1f ;  /* 0x00001c1fffcb7424 */ /* 0x000fe400078e00ff */
[----:B------:R-:W-:Y:S05]  /*20e10*/  CALL.REL.NOINC `($__internal_14_$__cuda_sm70_shflsync_idx_p) ;  /* 0x0000170000007944 */ /* 0x000fea0003c00000 */
[----:B------:R-:W-:Y:S01]  /*20e20*/  MOV R3, R0 ;  /* 0x0000000000037202 */ /* 0x000fe20000000f00 */
[----:B-1---5:R-:W-:-:S05]  /*20e30*/  BRA `(.L_x_993) ;  /* 0xffff2eb000007947 */ /* 0x022fca000383ffff */
.L_x_867:
[----:B------:R-:W-:Y:S01]  /*20e40*/  MOV R2, 0x1 ;  /* 0x0000000100027802 */ /* 0x000fe20000000f00 */
[----:B------:R-:W-:Y:S01]  /*20e50*/  IMAD.MOV.U32 R0, RZ, RZ, R132 ;  /* 0x000000ffff007224 */ /* 0x000fe200078e0084 */
[----:B------:R-:W-:Y:S01]  /*20e60*/  MOV R3, 0x20e90 ;  /* 0x00020e9000037802 */ /* 0x000fe20000000f00 */
[----:B------:R-:W-:Y:S02]  /*20e70*/  IMAD.MOV.U32 R203, RZ, RZ, 0x1c1f ;  /* 0x00001c1fffcb7424 */ /* 0x000fe400078e00ff */
[----:B-1----:R-:W-:Y:S05]  /*20e80*/  CALL.REL.NOINC `($__internal_14_$__cuda_sm70_shflsync_idx_p) ;  /* 0x0000169000007944 */ /* 0x002fea0003c00000 */
[----:B------:R-:W-:Y:S01]  /*20e90*/  MOV R3, R0 ;  /* 0x0000000000037202 */ /* 0x000fe20000000f00 */
[----:B-1---5:R-:W-:-:S05]  /*20ea0*/  BRA `(.L_x_994) ;  /* 0xffff31d000007947 */ /* 0x022fca000383ffff */
.L_x_872:
[----:B------:R-:W-:Y:S02]  /*20eb0*/  MOV R0, 0x2 ;  /* 0x0000000200007802 */ /* 0x000fe40000000f00 */
[----:B------:R-:W-:Y:S02]  /*20ec0*/  MOV R2, 0x20ee0 ;  /* 0x00020ee000027802 */ /* 0x000fe40000000f00 */
[----:B------:R-:W-:Y:S05]  /*20ed0*/  CALL.REL.NOINC `($__internal_13_$__cuda_sm70_shflsync_bfly_p) ;  /* 0x000015e000007944 */ /* 0x000fea0003c00000 */
[----:B------:R-:W-:-:S05]  /*20ee0*/  BRA `(.L_x_995) ;  /* 0xffff361000007947 */ /* 0x000fca000383ffff */
.L_x_873:
        /* <DEDUP_REMOVED lines=10> */
[----:B------:R-:W-:Y:S02]  /*20f90*/  MOV R2, 0x20fb0 ;  /* 0x00020fb000027802 */ /* 0x000fe40000000f00 */
[----:B------:R-:W-:Y:S05]  /*20fa0*/  CALL.REL.NOINC `($__internal_13_$__cuda_sm70_shflsync_bfly_p) ;  /* 0x0000151000007944 */ /* 0x000fea0003c00000 */
[----:B------:R-:W-:-:S05]  /*20fb0*/  BRA `(.L_x_996) ;  /* 0xffff35b000007947 */ /* 0x000fca000383ffff */
.L_x_882:
[----:B------:R-:W-:Y:S01]  /*20fc0*/  MOV R203, 0x181f ;  /* 0x0000181f00cb7802 */ /* 0x000fe20000000f00 */
[----:B------:R-:W-:Y:S01]  /*20fd0*/  IMAD.MOV.U32 R2, RZ, RZ, RZ ;  /* 0x000000ffff027224 */ /* 0x000fe200078e00ff */
[----:B------:R-:W-:Y:S02]  /*20fe0*/  MOV R3, 0x21000 ;  /* 0x0002100000037802 */ /* 0x000fe40000000f00 */
[----:B-1234-:R-:W-:Y:S05]  /*20ff0*/  CALL.REL.NOINC `($__internal_14_$__cuda_sm70_shflsync_idx_p) ;  /* 0x0000152000007944 */ /* 0x01efea0003c00000 */
[----:B-----5:R-:W-:Y:S01]  /*21000*/  MOV R4, R0 ;  /* 0x0000000000047202 */ /* 0x020fe20000000f00 */
[----:B-1----:R-:W-:-:S05]  /*21010*/  BRA `(.L_x_997) ;  /* 0xffff4c4000007947 */ /* 0x002fca000383ffff */
.L_x_883:
[----:B------:R-:W-:Y:S01]  /*21020*/  MOV R2, RZ ;  /* 0x000000ff00027202 */ /* 0x000fe20000000f00 */
[----:B----4-:R-:W-:Y:S01]  /*21030*/  IMAD.MOV.U32 R0, RZ, RZ, R5 ;  /* 0x000000ffff007224 */ /* 0x010fe200078e0005 */
[----:B------:R-:W-:Y:S01]  /*21040*/  MOV R3, 0x21070 ;  /* 0x0002107000037802 */ /* 0x000fe20000000f00 */
[----:B------:R-:W-:Y:S02]  /*21050*/  IMAD.MOV.U32 R203, RZ, RZ, 0x181f ;  /* 0x0000181fffcb7424 */ /* 0x000fe400078e00ff */
[----:B-123--:R-:W-:Y:S05]  /*21060*/  CALL.REL.NOINC `($__internal_14_$__cuda_sm70_shflsync_idx_p) ;  /* 0x000014b000007944 */ /* 0x00efea0003c00000 */
[----:B-1---5:R-:W-:-:S05]  /*21070*/  BRA `(.L_x_998) ;  /* 0xffff4c0000007947 */ /* 0x022fca000383ffff */
.L_x_886:
[----:B------:R-:W-:Y:S01]  /*21080*/  MOV R203, 0x181f ;  /* 0x0000181f00cb7802 */ /* 0x000fe20000000f00 */
[----:B------:R-:W-:Y:S01]  /*21090*/  IMAD.MOV.U32 R2, RZ, RZ, RZ ;  /* 0x000000ffff027224 */ /* 0x000fe200078e00ff */
[----:B------:R-:W-:Y:S02]  /*210a0*/  MOV R3, 0x210c0 ;  /* 0x000210c000037802 */ /* 0x000fe40000000f00 */
[----:B------:R-:W-:Y:S05]  /*210b0*/  CALL.REL.NOINC `($__internal_14_$__cuda_sm70_shflsync_idx_p) ;  /* 0x0000146000007944 */ /* 0x000fea0003c00000 */
[----:B------:R-:W-:Y:S01]  /*210c0*/  MOV R132, R0 ;  /* 0x0000000000847202 */ /* 0x000fe20000000f00 */
[----:B-1---5:R-:W-:-:S05]  /*210d0*/  BRA `(.L_x_999) ;  /* 0xffff55f000007947 */ /* 0x022fca000383ffff */
.L_x_887:
[----:B------:R-:W-:Y:S01]  /*210e0*/  MOV R2, RZ ;  /* 0x000000ff00027202 */ /* 0x000fe20000000f00 */
[----:B-1----:R-:W-:Y:S01]  /*210f0*/  IMAD.MOV.U32 R0, RZ, RZ, R133 ;  /* 0x000000ffff007224 */ /* 0x002fe200078e0085 */
[----:B------:R-:W-:Y:S01]  /*21100*/  MOV R3, 0x21130 ;  /* 0x0002113000037802 */ /* 0x000fe20000000f00 */
[----:B------:R-:W-:Y:S02]  /*21110*/  IMAD.MOV.U32 R203, RZ, RZ, 0x181f ;  /* 0x0000181fffcb7424 */ /* 0x000fe400078e00ff */
[----:B--2---:R-:W-:Y:S05]  /*21120*/  CALL.REL.NOINC `($__internal_14_$__cuda_sm70_shflsync_idx_p) ;  /* 0x000013f000007944 */ /* 0x004fea0003c00000 */
[----:B-1---5:R-:W-:-:S05]  /*21130*/  BRA `(.L_x_1000) ;  /* 0xffff55b000007947 */ /* 0x022fca000383ffff */
.L_x_888:
[----:B------:R-:W-:Y:S02]  /*21140*/  MOV R0, 0x2 ;  /* 0x0000000200007802 */ /* 0x000fe40000000f00 */
[----:B------:R-:W-:Y:S02]  /*21150*/  MOV R2, 0x21170 ;  /* 0x0002117000027802 */ /* 0x000fe40000000f00 */
[----:B-1----:R-:W-:Y:S05]  /*21160*/  CALL.REL.NOINC `($__internal_13_$__cuda_sm70_shflsync_bfly_p) ;  /* 0x0000135000007944 */ /* 0x002fea0003c00000 */
[----:B------:R-:W-:-:S05]  /*21170*/  BRA `(.L_x_1001) ;  /* 0xffff57f000007947 */ /* 0x000fca000383ffff */
.L_x_889:
[----:B------:R-:W-:Y:S02]  /*21180*/  MOV R0, 0x1 ;  /* 0x0000000100007802 */ /* 0x000fe40000000f00 */
[----:B------:R-:W-:Y:S02]  /*21190*/  MOV R2, 0x211b0 ;  /* 0x000211b000027802 */ /* 0x000fe40000000f00 */
[----:B-1----:R-:W-:Y:S05]  /*211a0*/  CALL.REL.NOINC `($__internal_13_$__cuda_sm70_shflsync_bfly_p) ;  /* 0x0000131000007944 */ /* 0x002fea0003c00000 */
        /* <DEDUP_REMOVED lines=10> */
.L_x_892:
[----:B------:R-:W-:Y:S01]  /*21250*/  MOV R203, 0x181f ;  /* 0x0000181f00cb7802 */ /* 0x000fe20000000f00 */
[----:B------:R-:W-:Y:S01]  /*21260*/  IMAD.MOV.U32 R2, RZ, RZ, RZ ;  /* 0x000000ffff027224 */ /* 0x000fe200078e00ff */
[----:B------:R-:W-:Y:S02]  /*21270*/  MOV R3, 0x21290 ;  /* 0x0002129000037802 */ /* 0x000fe40000000f00 */
[----:B-1234-:R-:W-:Y:S05]  /*21280*/  CALL.REL.NOINC `($__internal_14_$__cuda_sm70_shflsync_idx_p) ;  /* 0x0000129000007944 */ /* 0x01efea0003c00000 */
[----:B-1---5:R-:W-:-:S05]  /*21290*/  BRA `(.L_x_1003) ;  /* 0xffff6b8000007947 */ /* 0x022fca000383ffff */
.L_x_895:
[----:B------:R-:W-:Y:S01]  /*212a0*/  MOV R203, 0x181f ;  /* 0x0000181f00cb7802 */ /* 0x000fe20000000f00 */
[----:B------:R-:W-:Y:S01]  /*212b0*/  IMAD.MOV.U32 R2, RZ, RZ, RZ ;  /* 0x000000ffff027224 */ /* 0x000fe200078e00ff */
[----:B------:R-:W-:Y:S02]  /*212c0*/  MOV R3, 0x212e0 ;  /* 0x000212e000037802 */ /* 0x000fe40000000f00 */
[----:B------:R-:W-:Y:S05]  /*212d0*/  CALL.REL.NOINC `($__internal_14_$__cuda_sm70_shflsync_idx_p) ;  /* 0x0000124000007944 */ /* 0x000fea0003c00000 */
[----:B------:R-:W-:Y:S01]  /*212e0*/  MOV R132, R0 ;  /* 0x0000000000847202 */ /* 0x000fe20000000f00 */
[----:B-1---5:R-:W-:-:S05]  /*212f0*/  BRA `(.L_x_1004) ;  /* 0xffff754000007947 */ /* 0x022fca000383ffff */
.L_x_896:
[----:B------:R-:W-:Y:S01]  /*21300*/  MOV R2, RZ ;  /* 0x000000ff00027202 */ /* 0x000fe20000000f00 */
[----:B-1----:R-:W-:Y:S01]  /*21310*/  IMAD.MOV.U32 R0, RZ, RZ, R133 ;  /* 0x000000ffff007224 */ /* 0x002fe200078e0085 */
[----:B------:R-:W-:Y:S01]  /*21320*/  MOV R3, 0x21350 ;  /* 0x0002135000037802 */ /* 0x000fe20000000f00 */
[----:B------:R-:W-:Y:S02]  /*21330*/  IMAD.MOV.U32 R203, RZ, RZ, 0x181f ;  /* 0x0000181fffcb7424 */ /* 0x000fe400078e00ff */
[----:B--2---:R-:W-:Y:S05]  /*21340*/  CALL.REL.NOINC `($__internal_14_$__cuda_sm70_shflsync_idx_p) ;  /* 0x000011d000007944 */ /* 0x004fea0003c00000 */
[----:B-1---5:R-:W-:-:S05]  /*21350*/  BRA `(.L_x_1005) ;  /* 0xffff750000007947 */ /* 0x022fca000383ffff */
.L_x_897:
[----:B------:R-:W-:Y:S01]  /*21360*/  MOV R2, RZ ;  /* 0x000000ff00027202 */ /* 0x000fe20000000f00 */
[----:B------:R-:W-:Y:S01]  /*21370*/  IMAD.MOV.U32 R0, RZ, RZ, R132 ;  /* 0x000000ffff007224 */ /* 0x000fe200078e0084 */
[----:B------:R-:W-:Y:S01]  /*21380*/  MOV R3, 0x213b0 ;  /* 0x000213b000037802 */ /* 0x000fe20000000f00 */
[----:B------:R-:W-:Y:S02]  /*21390*/  IMAD.MOV.U32 R203, RZ, RZ, 0x1c1f ;  /* 0x00001c1fffcb7424 */ /* 0x000fe400078e00ff */
[----:B------:R-:W-:Y:S05]  /*213a0*/  CALL.REL.NOINC `($__internal_14_$__cuda_sm70_shflsync_idx_p) ;  /* 0x0000117000007944 */ /* 0x000fea0003c00000 */
[----:B------:R-:W-:Y:S01]  /*213b0*/  MOV R3, R0 ;  /* 0x0000000000037202 */ /* 0x000fe20000000f00 */
[----:B-1---5:R-:W-:-:S05]  /*213c0*/  BRA `(.L_x_1006) ;  /* 0xffff767000007947 */ /* 0x022fca000383ffff */
.L_x_902:
[----:B------:R-:W-:Y:S01]  /*213d0*/  MOV R2, 0x1 ;  /* 0x0000000100027802 */ /* 0x000fe20000000f00 */
[----:B------:R-:W-:Y:S01]  /*213e0*/  IMAD.MOV.U32 R0, RZ, RZ, R132 ;  /* 0x000000ffff007224 */ /* 0x000fe200078e0084 */
[----:B------:R-:W-:Y:S01]  /*213f0*/  MOV R3, 0x21420 ;  /* 0x0002142000037802 */ /* 0x000fe20000000f00 */
[----:B------:R-:W-:Y:S02]  /*21400*/  IMAD.MOV.U32 R203, RZ, RZ, 0x1c1f ;  /* 0x00001c1fffcb7424 */ /* 0x000fe400078e00ff */
[----:B-1----:R-:W-:Y:S05]  /*21410*/  CALL.REL.NOINC `($__internal_14_$__cuda_sm70_shflsync_idx_p) ;  /* 0x0000110000007944 */ /* 0x002fea0003c00000 */
[----:B------:R-:W-:Y:S01]  /*21420*/  MOV R3, R0 ;  /* 0x0000000000037202 */ /* 0x000fe20000000f00 */
[----:B-1---5:R-:W-:-:S05]  /*21430*/  BRA `(.L_x_1007) ;  /* 0xffff799000007947 */ /* 0x022fca000383ffff */
.L_x_907:
[----:B------:R-:W-:Y:S02]  /*21440*/  MOV R0, 0x2 ;  /* 0x0000000200007802 */ /* 0x000fe40000000f00 */
[----:B------:R-:W-:Y:S02]  /*21450*/  MOV R2, 0x21470 ;  /* 0x0002147000027802 */ /* 0x000fe40000000f00 */
[----:B------:R-:W-:Y:S05]  /*21460*/  CALL.REL.NOINC `($__internal_13_$__cuda_sm70_shflsync_bfly_p) ;  /* 0x0000105000007944 */ /* 0x000fea0003c00000 */
[----:B------:R-:W-:-:S05]  /*21470*/  BRA `(.L_x_1008) ;  /* 0xffff7dd000007947 */ /* 0x000fca000383ffff */
.L_x_908:
        /* <DEDUP_REMOVED lines=10> */
[----:B------:R-:W-:Y:S03]  /*21520*/  MOV R2, 0x21550 ;  /* 0x0002155000027802 */ /* 0x000fe60000000f00 */
[----:B------:R-:W-:Y:S02]  /*21530*/  IMAD.MOV.U32 R132, RZ, RZ, R4 ;  /* 0x000000ffff847224 */ /* 0x000fe400078e0004 */
[----:B------:R-:W-:Y:S05]  /*21540*/  CALL.REL.NOINC `($__internal_13_$__cuda_sm70_shflsync_bfly_p) ;  /* 0x00000f7000007944 */ /* 0x000fea0003c00000 */
[----:B------:R-:W-:-:S05]  /*21550*/  BRA `(.L_x_1009) ;  /* 0xffff7d6000007947 */ /* 0x000fca000383ffff */
.L_x_910:
[----:B------:R-:W-:Y:S01]  /*21560*/  IMAD.MOV.U32 R132, RZ, RZ, R205 ;  /* 0x000000ffff847224 */ /* 0x000fe200078e00cd */
[----:B------:R-:W-:-:S02]  /*21570*/  MOV R0, 0x2 ;  /* 0x0000000200007802 */ /* 0x000fc40000000f00 */
[----:B------:R-:W-:Y:S02]  /*21580*/  MOV R2, 0x215a0 ;  /* 0x000215a000027802 */ /* 0x000fe40000000f00 */
[----:B------:R-:W-:Y:S05]  /*21590*/  CALL.REL.NOINC `($__internal_13_$__cuda_sm70_shflsync_bfly_p) ;  /* 0x00000f2000007944 */ /* 0x000fea0003c00000 */
[----:B------:R-:W-:Y:S05]  /*215a0*/  BRA `(.L_x_1010) ;  /* 0xffff903000007947 */ /* 0x000fea000383ffff */
.L_x_911:
[----:B------:R-:W-:Y:S01]  /*215b0*/  IMAD.MOV.U32 R132, RZ, RZ, R5 ;  /* 0x000000ffff847224 */ /* 0x000fe200078e0005 */
[----:B------:R-:W-:Y:S02]  /*215c0*/  MOV R0, 0x1 ;  /* 0x0000000100007802 */ /* 0x000fe40000000f00 */
[----:B------:R-:W-:Y:S02]  /*215d0*/  MOV R2, 0x215f0 ;  /* 0x000215f000027802 */ /* 0x000fe40000000f00 */
[----:B-1----:R-:W-:Y:S05]  /*215e0*/  CALL.REL.NOINC `($__internal_13_$__cuda_sm70_shflsync_bfly_p) ;  /* 0x00000ed000007944 */ /* 0x002fea0003c00000 */
[----:B------:R-:W-:Y:S01]  /*215f0*/  FADD.FTZ R5, R5, R0 ;  /* 0x0000000005057221 */ /* 0x000fe20000010000 */
[----:B------:R-:W-:Y:S02]  /*21600*/  MOV R132, R204 ;  /* 0x000000cc00847202 */ /* 0x000fe40000000f00 */
[----:B------:R-:W-:Y:S02]  /*21610*/  MOV R0, 0x2 ;  /* 0x0000000200007802 */ /* 0x000fe40000000f00 */
[----:B------:R-:W-:Y:S02]  /*21620*/  MOV R2, 0x21640 ;  /* 0x0002164000027802 */ /* 0x000fe40000000f00 */
[----:B------:R-:W-:Y:S05]  /*21630*/  CALL.REL.NOINC `($__internal_13_$__cuda_sm70_shflsync_bfly_p) ;  /* 0x00000e8000007944 */ /* 0x000fea0003c00000 */
[----:B------:R-:W-:Y:S01]  /*21640*/  FADD.FTZ R6, R204, R0 ;  /* 0x00000000cc067221 */ /* 0x000fe20000010000 */
[----:B------:R-:W-:Y:S02]  /*21650*/  MOV R0, 0x1 ;  /* 0x0000000100007802 */ /* 0x000fe40000000f00 */
[----:B------:R-:W-:-:S02]  /*21660*/  MOV R2, 0x21690 ;  /* 0x0002169000027802 */ /* 0x000fc40000000f00 */
[----:B------:R-:W-:Y:S02]  /*21670*/  MOV R132, R6 ;  /* 0x0000000600847202 */ /* 0x000fe40000000f00 */
[----:B------:R-:W-:Y:S05]  /*21680*/  CALL.REL.NOINC `($__internal_13_$__cuda_sm70_shflsync_bfly_p) ;  /* 0x00000e3000007944 */ /* 0x000fea0003c00000 */
[----:B------:R-:W-:Y:S01]  /*21690*/  MOV R3, R0 ;  /* 0x0000000000037202 */ /* 0x000fe20000000f00 */
[----:B------:R-:W-:Y:S05]  /*216a0*/  BRA `(.L_x_1011) ;  /* 0xffff8fa000007947 */ /* 0x000fea000383ffff */
.L_x_918:
[----:B--234-:R-:W-:Y:S01]  /*216b0*/  IMAD.MOV.U32 R0, RZ, RZ, R13 ;  /* 0x000000ffff007224 */ /* 0x01cfe200078e000d */
[----:B------:R-:W-:Y:S01]  /*216c0*/  MOV R2, RZ ;  /* 0x000000ff00027202 */ /* 0x000fe20000000f00 */
[----:B------:R-:W-:Y:S01]  /*216d0*/  IMAD.MOV.U32 R203, RZ, RZ, 0x181f ;  /* 0x0000181fffcb7424 */ /* 0x000fe200078e00ff */
[----:B------:R-:W-:Y:S02]  /*216e0*/  MOV R3, 0x21700 ;  /* 0x0002170000037802 */ /* 0x000fe40000000f00 */
[----:B-1----:R-:W-:Y:S05]  /*216f0*/  CALL.REL.NOINC `($__internal_14_$__cuda_sm70_shflsync_idx_p) ;  /* 0x00000e2000007944 */ /* 0x002fea0003c00000 */
[----:B-----5:R-:W-:Y:S01]  /*21700*/  MOV R4, R0 ;  /* 0x0000000000047202 */ /* 0x020fe20000000f00 */
[----:B-1----:R-:W-:Y:S05]  /*21710*/  BRA `(.L_x_1012) ;  /* 0xffffaab000007947 */ /* 0x002fea000383ffff */
.L_x_919:
[----:B------:R-:W-:Y:S01]  /*21720*/  IMAD.MOV.U32 R0, RZ, RZ, R14 ;  /* 0x000000ffff007224 */ /* 0x000fe200078e000e */
[----:B------:R-:W-:Y:S01]  /*21730*/  MOV R2, RZ ;  /* 0x000000ff00027202 */ /* 0x000fe20000000f00 */
[----:B------:R-:W-:Y:S01]  /*21740*/  IMAD.MOV.U32 R203, RZ, RZ, 0x181f ;  /* 0x0000181fffcb7424 */ /* 0x000fe200078e00ff */
[----:B------:R-:W-:Y:S02]  /*21750*/  MOV R3, 0x21770 ;  /* 0x0002177000037802 */ /* 0x000fe40000000f00 */
[----:B-123--:R-:W-:Y:S05]  /*21760*/  CALL.REL.NOINC `($__internal_14_$__cuda_sm70_shflsync_idx_p) ;  /* 0x00000db000007944 */ /* 0x00efea0003c00000 */
[----:B-1---5:R-:W-:Y:S05]  /*21770*/  BRA `(.L_x_1013) ;  /* 0xffffaa7000007947 */ /* 0x022fea000383ffff */
.L_x_922:
[----:B--2---:R-:W-:Y:S01]  /*21780*/  IMAD.MOV.U32 R0, RZ, RZ, R13 ;  /* 0x000000ffff007224 */ /* 0x004fe200078e000d */
[----:B------:R-:W-:Y:S01]  /*21790*/  MOV R2, 0x1 ;  /* 0x0000000100027802 */ /* 0x000fe20000000f00 */
[----:B------:R-:W-:Y:S01]  /*217a0*/  IMAD.MOV.U32 R203, RZ, RZ, 0x181f ;  /* 0x0000181fffcb7424 */ /* 0x000fe200078e00ff */
[----:B------:R-:W-:-:S02]  /*217b0*/  MOV R3, 0x217d0 ;  /* 0x000217d000037802 */ /* 0x000fc40000000f00 */
[----:B-1-34-:R-:W-:Y:S05]  /*217c0*/  CALL.REL.NOINC `($__internal_14_$__cuda_sm70_shflsync_idx_p) ;  /* 0x00000d5000007944 */ /* 0x01afea0003c00000 */
[----:B-----5:R-:W-:Y:S01]  /*217d0*/  IMAD.MOV.U32 R4, RZ, RZ, R0 ;  /* 0x000000ffff047224 */ /* 0x020fe200078e0000 */
[----:B------:R-:W-:Y:S01]  /*217e0*/  MOV R2, 0x1 ;  /* 0x0000000100027802 */ /* 0x000fe20000000f00 */
[----:B------:R-:W-:Y:S01]  /*217f0*/  IMAD.MOV.U32 R0, RZ, RZ, R14 ;  /* 0x000000ffff007224 */ /* 0x000fe200078e000e */
[----:B------:R-:W-:-:S02]  /*21800*/  MOV R203, 0x181f ;  /* 0x0000181f00cb7802 */ /* 0x000fc40000000f00 */
[----:B------:R-:W-:Y:S02]  /*21810*/  MOV R3, 0x21830 ;  /* 0x0002183000037802 */ /* 0x000fe40000000f00 */
[----:B-1----:R-:W-:Y:S05]  /*21820*/  CALL.REL.NOINC `($__internal_14_$__cuda_sm70_shflsync_idx_p) ;  /* 0x00000cf000007944 */ /* 0x002fea0003c00000 */
[----:B-1---5:R-:W-:Y:S05]  /*21830*/  BRA `(.L_x_1014) ;  /* 0xffffab2000007947 */ /* 0x022fea000383ffff */
.L_x_925:
[----:B--2---:R-:W-:Y:S01]  /*21840*/  IMAD.MOV.U32 R0, RZ, RZ, R13 ;  /* 0x000000ffff007224 */ /* 0x004fe200078e000d */
[----:B------:R-:W-:Y:S01]  /*21850*/  MOV R2, 0x2 ;  /* 0x0000000200027802 */ /* 0x000fe20000000f00 */
[----:B------:R-:W-:Y:S01]  /*21860*/  IMAD.MOV.U32 R203, RZ, RZ, 0x181f ;  /* 0x0000181fffcb7424 */ /* 0x000fe200078e00ff */
[----:B------:R-:W-:Y:S02]  /*21870*/  MOV R3, 0x21890 ;  /* 0x0002189000037802 */ /* 0x000fe40000000f00 */
[----:B-1-34-:R-:W-:Y:S05]  /*21880*/  CALL.REL.NOINC `($__internal_14_$__cuda_sm70_shflsync_idx_p) ;  /* 0x00000c9000007944 */ /* 0x01afea0003c00000 */
[----:B-----5:R-:W-:Y:S01]  /*21890*/  MOV R4, R0 ;  /* 0x0000000000047202 */ /* 0x020fe20000000f00 */
[----:B-1----:R-:W-:Y:S05]  /*218a0*/  BRA `(.L_x_1015) ;  /* 0xffffac2000007947 */ /* 0x002fea000383ffff */
.L_x_926:
[----:B--2---:R-:W-:Y:S01]  /*218b0*/  IMAD.MOV.U32 R0, RZ, RZ, R14 ;  /* 0x000000ffff007224 */ /* 0x004fe200078e000e */
[----:B------:R-:W-:Y:S01]  /*218c0*/  MOV R2, 0x2 ;  /* 0x0000000200027802 */ /* 0x000fe20000000f00 */
[----:B------:R-:W-:Y:S01]  /*218d0*/  IMAD.MOV.U32 R203, RZ, RZ, 0x181f ;  /* 0x0000181fffcb7424 */ /* 0x000fe200078e00ff */
[----:B------:R-:W-:Y:S02]  /*218e0*/  MOV R3, 0x21900 ;  /* 0x0002190000037802 */ /* 0x000fe40000000f00 */
[----:B-1-34-:R-:W-:Y:S05]  /*218f0*/  CALL.REL.NOINC `($__internal_14_$__cuda_sm70_shflsync_idx_p) ;  /* 0x00000c2000007944 */ /* 0x01afea0003c00000 */
[----:B-1---5:R-:W-:Y:S05]  /*21900*/  BRA `(.L_x_1016) ;  /* 0xffffabe000007947 */ /* 0x022fea000383ffff */
.L_x_929:
[----:B----4-:R-:W-:Y:S01]  /*21910*/  IMAD.MOV.U32 R0, RZ, RZ, R13 ;  /* 0x000000ffff007224 */ /* 0x010fe200078e000d */
[----:B---3--:R-:W-:Y:S01]  /*21920*/  MOV R2, 0x3 ;  /* 0x0000000300027802 */ /* 0x008fe20000000f00 */
[----:B------:R-:W-:Y:S01]  /*21930*/  IMAD.MOV.U32 R203, RZ, RZ, 0x181f ;  /* 0x0000181fffcb7424 */ /* 0x000fe200078e00ff */
[----:B------:R-:W-:-:S02]  /*21940*/  MOV R3, 0x21960 ;  /* 0x0002196000037802 */ /* 0x000fc40000000f00 */
[----:B-12---:R-:W-:Y:S05]  /*21950*/  CALL.REL.NOINC `($__internal_14_$__cuda_sm70_shflsync_idx_p) ;  /* 0x00000bc000007944 */ /* 0x006fea0003c00000 */
[----:B-----5:R-:W-:Y:S01]  /*21960*/  IMAD.MOV.U32 R4, RZ, RZ, R0 ;  /* 0x000000ffff047224 */ /* 0x020fe200078e0000 */
[----:B------:R-:W-:Y:S01]  /*21970*/  MOV R2, 0x3 ;  /* 0x0000000300027802 */ /* 0x000fe20000000f00 */
[----:B------:R-:W-:Y:S01]  /*21980*/  IMAD.MOV.U32 R0, RZ, RZ, R14 ;  /* 0x000000ffff007224 */ /* 0x000fe200078e000e */
[----:B------:R-:W-:-:S02]  /*21990*/  MOV R203, 0x181f ;  /* 0x0000181f00cb7802 */ /* 0x000fc40000000f00 */
[----:B------:R-:W-:Y:S02]  /*219a0*/  MOV R3, 0x219c0 ;  /* 0x000219c000037802 */ /* 0x000fe40000000f00 */
[----:B-1----:R-:W-:Y:S05]  /*219b0*/  CALL.REL.NOINC `($__internal_14_$__cuda_sm70_shflsync_idx_p) ;  /* 0x00000b6000007944 */ /* 0x002fea0003c00000 */
[----:B-1---5:R-:W-:Y:S05]  /*219c0*/  BRA `(.L_x_1017) ;  /* 0xffffaca000007947 */ /* 0x022fea000383ffff */
.L_x_931:
[----:B------:R-:W-:Y:S01]  /*219d0*/  IMAD.MOV.U32 R0, RZ, RZ, R5 ;  /* 0x000000ffff007224 */ /* 0x000fe200078e0005 */
[----:B------:R-:W-:Y:S01]  /*219e0*/  MOV R2, RZ ;  /* 0x000000ff00027202 */ /* 0x000fe20000000f00 */
[----:B------:R-:W-:Y:S01]  /*219f0*/  IMAD.MOV.U32 R203, RZ, RZ, 0x1c1f ;  /* 0x00001c1fffcb7424 */ /* 0x000fe200078e00ff */
[----:B------:R-:W-:Y:S02]  /*21a00*/  MOV R3, 0x21a20 ;  /* 0x00021a2000037802 */ /* 0x000fe40000000f00 */
[----:B------:R-:W-:Y:S05]  /*21a10*/  CALL.REL.NOINC `($__internal_14_$__cuda_sm70_shflsync_idx_p) ;  /* 0x00000b0000007944 */ /* 0x000fea0003c00000 */
[----:B-----5:R-:W-:Y:S01]  /*21a20*/  MOV R4, R0 ;  /* 0x0000000000047202 */ /* 0x020fe20000000f00 */
[----:B-1----:R-:W-:Y:S05]  /*21a30*/  BRA `(.L_x_1018) ;  /* 0xffffaf9000007947 */ /* 0x002fea000383ffff */
.L_x_932:
[----:B------:R-:W-:Y:S01]  /*21a40*/  IMAD.MOV.U32 R0, RZ, RZ, R12 ;  /* 0x000000ffff007224 */ /* 0x000fe200078e000c */
[----:B------:R-:W-:Y:S01]  /*21a50*/  MOV R2, RZ ;  /* 0x000000ff00027202 */ /* 0x000fe20000000f00 */
[----:B------:R-:W-:Y:S01]  /*21a60*/  IMAD.MOV.U32 R203, RZ, RZ, 0x1c1f ;  /* 0x00001c1fffcb7424 */ /* 0x000fe200078e00ff */
[----:B------:R-:W-:Y:S02]  /*21a70*/  MOV R3, 0x21a90 ;  /* 0x00021a9000037802 */ /* 0x000fe40000000f00 */
[----:B-12---:R-:W-:Y:S05]  /*21a80*/  CALL.REL.NOINC `($__internal_14_$__cuda_sm70_shflsync_idx_p) ;  /* 0x00000a9000007944 */ /* 0x006fea0003c00000 */
[----:B-1---5:R-:W-:Y:S05]  /*21a90*/  BRA `(.L_x_1019) ;  /* 0xffffaf5000007947 */ /* 0x022fea000383ffff */
.L_x_935:
[----:B----4-:R-:W-:Y:S01]  /*21aa0*/  IMAD.MOV.U32 R0, RZ, RZ, R5 ;  /* 0x000000ffff007224 */ /* 0x010fe200078e0005 */
[----:B------:R-:W-:Y:S01]  /*21ab0*/  MOV R2, 0x1 ;  /* 0x0000000100027802 */ /* 0x000fe20000000f00 */
[----:B------:R-:W-:Y:S01]  /*21ac0*/  IMAD.MOV.U32 R203, RZ, RZ, 0x1c1f ;  /* 0x00001c1fffcb7424 */ /* 0x000fe200078e00ff */
[----:B------:R-:W-:-:S02]  /*21ad0*/  MOV R3, 0x21af0 ;  /* 0x00021af000037802 */ /* 0x000fc40000000f00 */
[----:B-123--:R-:W-:Y:S05]  /*21ae0*/  CALL.REL.NOINC `($__internal_14_$__cuda_sm70_shflsync_idx_p) ;  /* 0x00000a3000007944 */ /* 0x00efea0003c00000 */
[----:B-----5:R-:W-:Y:S01]  /*21af0*/  IMAD.MOV.U32 R4, RZ, RZ, R0 ;  /* 0x000000ffff047224 */ /* 0x020fe200078e0000 */
[----:B------:R-:W-:Y:S01]  /*21b00*/  MOV R2, 0x1 ;  /* 0x0000000100027802 */ /* 0x000fe20000000f00 */
[----:B------:R-:W-:Y:S01]  /*21b10*/  IMAD.MOV.U32 R0, RZ, RZ, R12 ;  /* 0x000000ffff007224 */ /* 0x000fe200078e000c */
[----:B------:R-:W-:-:S02]  /*21b20*/  MOV R203, 0x1c1f ;  /* 0x00001c1f00cb7802 */ /* 0x000fc40000000f00 */
[----:B------:R-:W-:Y:S02]  /*21b30*/  MOV R3, 0x21b50 ;  /* 0x00021b5000037802 */ /* 0x000fe40000000f00 */
[----:B-1----:R-:W-:Y:S05]  /*21b40*/  CALL.REL.NOINC `($__internal_14_$__cuda_sm70_shflsync_idx_p) ;  /* 0x000009d000007944 */ /* 0x002fea0003c00000 */
[----:B-1---5:R-:W-:Y:S05]  /*21b50*/  BRA `(.L_x_1020) ;  /* 0xffffbbf000007947 */ /* 0x022fea000383ffff */
.L_x_939:
[----:B------:R-:W-:Y:S01]  /*21b60*/  IMAD.MOV.U32 R0, RZ, RZ, R5 ;  /* 0x000000ffff007224 */ /* 0x000fe200078e0005 */
[----:B------:R-:W-:Y:S01]  /*21b70*/  MOV R2, RZ ;  /* 0x000000ff00027202 */ /* 0x000fe20000000f00 */
[----:B------:R-:W-:Y:S01]  /*21b80*/  IMAD.MOV.U32 R203, RZ, RZ, 0x181f ;  /* 0x0000181fffcb7424 */ /* 0x000fe200078e00ff */
[----:B------:R-:W-:Y:S02]  /*21b90*/  MOV R3, 0x21bb0 ;  /* 0x00021bb000037802 */ /* 0x000fe40000000f00 */
[----:B------:R-:W-:Y:S05]  /*21ba0*/  CALL.REL.NOINC `($__internal_14_$__cuda_sm70_shflsync_idx_p) ;  /* 0x0000097000007944 */ /* 0x000fea0003c00000 */
[----:B-----5:R-:W-:Y:S01]  /*21bb0*/  MOV R4, R0 ;  /* 0x0000000000047202 */ /* 0x020fe20000000f00 */
[----:B-1----:R-:W-:Y:S05]  /*21bc0*/  BRA `(.L_x_1021) ;  /* 0xffffd0a000007947 */ /* 0x002fea000383ffff */
.L_x_940:
[----:B------:R-:W-:Y:S01]  /*21bd0*/  IMAD.MOV.U32 R0, RZ, RZ, R14 ;  /* 0x000000ffff007224 */ /* 0x000fe200078e000e */
[----:B------:R-:W-:Y:S01]  /*21be0*/  MOV R2, RZ ;  /* 0x000000ff00027202 */ /* 0x000fe20000000f00 */
[----:B------:R-:W-:Y:S01]  /*21bf0*/  IMAD.MOV.U32 R203, RZ, RZ, 0x181f ;  /* 0x0000181fffcb7424 */ /* 0x000fe200078e00ff */
[----:B------:R-:W-:Y:S02]  /*21c00*/  MOV R3, 0x21c20 ;  /* 0x00021c2000037802 */ /* 0x000fe40000000f00 */
[----:B-12---:R-:W-:Y:S05]  /*21c10*/  CALL.REL.NOINC `($__internal_14_$__cuda_sm70_shflsync_idx_p) ;  /* 0x0000090000007944 */ /* 0x006fea0003c00000 */
[----:B-1---5:R-:W-:Y:S05]  /*21c20*/  BRA `(.L_x_1022) ;  /* 0xffffd06000007947 */ /* 0x022fea000383ffff */
.L_x_943:
[----:B----4-:R-:W-:Y:S01]  /*21c30*/  IMAD.MOV.U32 R0, RZ, RZ, R5 ;  /* 0x000000ffff007224 */ /* 0x010fe200078e0005 */
[----:B--2---:R-:W-:Y:S01]  /*21c40*/  MOV R2, 0x1 ;  /* 0x0000000100027802 */ /* 0x004fe20000000f00 */
[----:B------:R-:W-:Y:S01]  /*21c50*/  IMAD.MOV.U32 R203, RZ, RZ, 0x181f ;  /* 0x0000181fffcb7424 */ /* 0x000fe200078e00ff */
[----:B------:R-:W-:-:S02]  /*21c60*/  MOV R3, 0x21c80 ;  /* 0x00021c8000037802 */ /* 0x000fc40000000f00 */
[----:B-1-3--:R-:W-:Y:S05]  /*21c70*/  CALL.REL.NOINC `($__internal_14_$__cuda_sm70_shflsync_idx_p) ;  /* 0x000008a000007944 */ /* 0x00afea0003c00000 */
[----:B-----5:R-:W-:Y:S01]  /*21c80*/  IMAD.MOV.U32 R4, RZ, RZ, R0 ;  /* 0x000000ffff047224 */ /* 0x020fe200078e0000 */
[----:B------:R-:W-:Y:S01]  /*21c90*/  MOV R2, 0x1 ;  /* 0x0000000100027802 */ /* 0x000fe20000000f00 */
[----:B------:R-:W-:Y:S01]  /*21ca0*/  IMAD.MOV.U32 R0, RZ, RZ, R14 ;  /* 0x000000ffff007224 */ /* 0x000fe200078e000e */
[----:B------:R-:W-:-:S02]  /*21cb0*/  MOV R203, 0x181f ;  /* 0x0000181f00cb7802 */ /* 0x000fc40000000f00 */
[----:B------:R-:W-:Y:S02]  /*21cc0*/  MOV R3, 0x21ce0 ;  /* 0x00021ce000037802 */ /* 0x000fe40000000f00 */
[----:B-1----:R-:W-:Y:S05]  /*21cd0*/  CALL.REL.NOINC `($__internal_14_$__cuda_sm70_shflsync_idx_p) ;  /* 0x0000084000007944 */ /* 0x002fea0003c00000 */
[----:B-1---5:R-:W-:Y:S05]  /*21ce0*/  BRA `(.L_x_1023) ;  /* 0xffffd12000007947 */ /* 0x022fea000383ffff */
.L_x_946:
[----:B----4-:R-:W-:Y:S01]  /*21cf0*/  IMAD.MOV.U32 R0, RZ, RZ, R5 ;  /* 0x000000ffff007224 */ /* 0x010fe200078e0005 */
[----:B-1----:R-:W-:Y:S01]  /*21d00*/  MOV R2, 0x2 ;  /* 0x0000000200027802 */ /* 0x002fe20000000f00 */
[----:B------:R-:W-:Y:S01]  /*21d10*/  IMAD.MOV.U32 R203, RZ, RZ, 0x181f ;  /* 0x0000181fffcb7424 */ /* 0x000fe200078e00ff */
[----:B------:R-:W-:Y:S02]  /*21d20*/  MOV R3, 0x21d40 ;  /* 0x00021d4000037802 */ /* 0x000fe40000000f00 */
[----:B--23--:R-:W-:Y:S05]  /*21d30*/  CALL.REL.NOINC `($__internal_14_$__cuda_sm70_shflsync_idx_p) ;  /* 0x000007e000007944 */ /* 0x00cfea0003c00000 */
[----:B-----5:R-:W-:Y:S01]  /*21d40*/  MOV R4, R0 ;  /* 0x0000000000047202 */ /* 0x020fe20000000f00 */
[----:B-1----:R-:W-:Y:S05]  /*21d50*/  BRA `(.L_x_1024) ;  /* 0xffffd22000007947 */ /* 0x002fea000383ffff */
.L_x_947:
[----:B----4-:R-:W-:Y:S01]  /*21d60*/  IMAD.MOV.U32 R0, RZ, RZ, R14 ;  /* 0x000000ffff007224 */ /* 0x010fe200078e000e */
[----:B------:R-:W-:Y:S01]  /*21d70*/  MOV R2, 0x2 ;  /* 0x0000000200027802 */ /* 0x000fe20000000f00 */
[----:B------:R-:W-:Y:S01]  /*21d80*/  IMAD.MOV.U32 R203, RZ, RZ, 0x181f ;  /* 0x0000181fffcb7424 */ /* 0x000fe200078e00ff */
[----:B------:R-:W-:Y:S02]  /*21d90*/  MOV R3, 0x21db0 ;  /* 0x00021db000037802 */ /* 0x000fe40000000f00 */
[----:B-123--:R-:W-:Y:S05]  /*21da0*/  CALL.REL.NOINC `($__internal_14_$__cuda_sm70_shflsync_idx_p) ;  /* 0x0000077000007944 */ /* 0x00efea0003c00000 */
[----:B-1---5:R-:W-:Y:S05]  /*21db0*/  BRA `(.L_x_1025) ;  /* 0xffffd1e000007947 */ /* 0x022fea000383ffff */
.L_x_950:
[----:B-1----:R-:W-:Y:S01]  /*21dc0*/  IMAD.MOV.U32 R0, RZ, RZ, R5 ;  /* 0x000000ffff007224 */ /* 0x002fe200078e0005 */
[----:B------:R-:W-:Y:S01]  /*21dd0*/  MOV R2, 0x3 ;  /* 0x0000000300027802 */ /* 0x000fe20000000f00 */
[----:B------:R-:W-:Y:S01]  /*21de0*/  IMAD.MOV.U32 R203, RZ, RZ, 0x181f ;  /* 0x0000181fffcb7424 */ /* 0x000fe200078e00ff */
[----:B------:R-:W-:-:S02]  /*21df0*/  MOV R3, 0x21e10 ;  /* 0x00021e1000037802 */ /* 0x000fc40000000f00 */
[----:B--234-:R-:W-:Y:S05]  /*21e00*/  CALL.REL.NOINC `($__internal_14_$__cuda_sm70_shflsync_idx_p) ;  /* 0x0000071000007944 */ /* 0x01cfea0003c00000 */
[----:B-----5:R-:W-:Y:S01]  /*21e10*/  IMAD.MOV.U32 R4, RZ, RZ, R0 ;  /* 0x000000ffff047224 */ /* 0x020fe200078e0000 */
[----:B------:R-:W-:Y:S01]  /*21e20*/  MOV R2, 0x3 ;  /* 0x0000000300027802 */ /* 0x000fe20000000f00 */
[----:B------:R-:W-:Y:S01]  /*21e30*/  IMAD.MOV.U32 R0, RZ, RZ, R14 ;  /* 0x000000ffff007224 */ /* 0x000fe200078e000e */
[----:B------:R-:W-:-:S02]  /*21e40*/  MOV R203, 0x181f ;  /* 0x0000181f00cb7802 */ /* 0x000fc40000000f00 */
[----:B------:R-:W-:Y:S02]  /*21e50*/  MOV R3, 0x21e70 ;  /* 0x00021e7000037802 */ /* 0x000fe40000000f00 */
[----:B-1----:R-:W-:Y:S05]  /*21e60*/  CALL.REL.NOINC `($__internal_14_$__cuda_sm70_shflsync_idx_p) ;  /* 0x000006b000007944 */ /* 0x002fea0003c00000 */
[----:B-1---5:R-:W-:Y:S05]  /*21e70*/  BRA `(.L_x_1026) ;  /* 0xffffd2a000007947 */ /* 0x022fea000383ffff */
.L_x_952:
[----:B------:R-:W-:Y:S01]  /*21e80*/  IMAD.MOV.U32 R0, RZ, RZ, R98 ;  /* 0x000000ffff007224 */ /* 0x000fe200078e0062 */
[----:B------:R-:W-:Y:S01]  /*21e90*/  MOV R2, RZ ;  /* 0x000000ff00027202 */ /* 0x000fe20000000f00 */
[----:B------:R-:W-:Y:S01]  /*21ea0*/  IMAD.MOV.U32 R203, RZ, RZ, 0x1f ;  /* 0x0000001fffcb7424 */ /* 0x000fe200078e00ff */
[----:B------:R-:W-:Y:S02]  /*21eb0*/  MOV R3, 0x21ed0 ;  /* 0x00021ed000037802 */ /* 0x000fe40000000f00 */
[----:B-12---:R-:W-:Y:S05]  /*21ec0*/  CALL.REL.NOINC `($__internal_14_$__cuda_sm70_shflsync_idx_p) ;  /* 0x0000065000007944 */ /* 0x006fea0003c00000 */
[----:B------:R-:W-:Y:S01]  /*21ed0*/  MOV R9, R0 ;  /* 0x0000000000097202 */ /* 0x000fe20000000f00 */
[----:B-1---5:R-:W-:Y:S05]  /*21ee0*/  BRA `(.L_x_1027) ;  /* 0xffffd44000007947 */ /* 0x022fea000383ffff */
.L_x_953:
[----:B------:R-:W-:Y:S01]  /*21ef0*/  IMAD.MOV.U32 R0, RZ, RZ, R98 ;  /* 0x000000ffff007224 */ /* 0x000fe200078e0062 */
[----:B------:R-:W-:Y:S01]  /*21f00*/  MOV R2, 0x1 ;  /* 0x0000000100027802 */ /* 0x000fe20000000f00 */
[----:B------:R-:W-:Y:S01]  /*21f10*/  IMAD.MOV.U32 R203, RZ, RZ, 0x1f ;  /* 0x0000001fffcb7424 */ /* 0x000fe200078e00ff */
[----:B------:R-:W-:Y:S02]  /*21f20*/  MOV R3, 0x21f40 ;  /* 0x00021f4000037802 */ /* 0x000fe40000000f00 */
[----:B-1234-:R-:W-:Y:S05]  /*21f30*/  CALL.REL.NOINC `($__internal_14_$__cuda_sm70_shflsync_idx_p) ;  /* 0x000005e000007944 */ /* 0x01efea0003c00000 */
[----:B------:R-:W-:Y:S01]  /*21f40*/  MOV R6, R0 ;  /* 0x0000000000067202 */ /* 0x000fe20000000f00 */
[----:B-1---5:R-:W-:Y:S05]  /*21f50*/  BRA `(.L_x_1028) ;  /* 0xffffd3f000007947 */ /* 0x022fea000383ffff */
.L_x_954:
[----:B------:R-:W-:Y:S02]  /*21f60*/  MOV R3, 0x1 ;  /* 0x0000000100037802 */ /* 0x000fe40000000f00 */
[----:B------:R-:W-:-:S02]  /*21f70*/  MOV R2, 0x21f90 ;  /* 0x00021f9000027802 */ /* 0x000fc40000000f00 */
[----:B---34-:R-:W-:Y:S05]  /*21f80*/  CALL.REL.NOINC `($__internal_15_$__cuda_sm70_shflsync_up_p) ;  /* 0x0000061000007944 */ /* 0x018fea0003c00000 */
[----:B------:R-:W-:Y:S05]  /*21f90*/  BRA `(.L_x_1029) ;  /* 0xffffd4d000007947 */ /* 0x000fea000383ffff */
.L_x_955:
[----:B------:R-:W-:Y:S02]  /*21fa0*/  MOV R3, 0x2 ;  /* 0x0000000200037802 */ /* 0x000fe40000000f00 */
[----:B------:R-:W-:-:S02]  /*21fb0*/  MOV R2, 0x21fd0 ;  /* 0x00021fd000027802 */ /* 0x000fc40000000f00 */
[----:B---34-:R-:W-:Y:S05]  /*21fc0*/  CALL.REL.NOINC `($__internal_15_$__cuda_sm70_shflsync_up_p) ;  /* 0x000005d000007944 */ /* 0x018fea0003c00000 */
[----:B------:R-:W-:Y:S02]  /*21fd0*/  SEL R3, R4, RZ, P1 ;  /* 0x000000ff04037207 */ /* 0x000fe40000800000 */
[----:B------:R-:W-:-:S03]  /*21fe0*/  MOV R2, 0x22020 ;  /* 0x0002202000027802 */ /* 0x000fc60000000f00 */
[----:B------:R-:W-:Y:S02]  /*21ff0*/  IMAD.IADD R0, R0, 0x1, R3 ;  /* 0x0000000100007824 */ /* 0x000fe400078e0203 */
[----:B------:R-:W-:Y:S02]  /*22000*/  IMAD.MOV.U32 R3, RZ, RZ, 0x4 ;  /* 0x00000004ff037424 */ /* 0x000fe400078e00ff */
        /* <DEDUP_REMOVED lines=19> */
.L_x_959:
[----:B------:R-:W-:Y:S02]  /*22140*/  MOV R3, 0x1 ;  /* 0x0000000100037802 */ /* 0x000fe40000000f00 */
[----:B------:R-:W-:Y:S02]  /*22150*/  MOV R2, 0x22170 ;  /* 0x0002217000027802 */ /* 0x000fe40000000f00 */
[----:B---3--:R-:W-:Y:S05]  /*22160*/  CALL.REL.NOINC `($__internal_15_$__cuda_sm70_shflsync_up_p) ;  /* 0x0000043000007944 */ /* 0x008fea0003c00000 */
[----:B------:R-:W-:Y:S01]  /*22170*/  MOV R2, R4 ;  /* 0x0000000400027202 */ /* 0x000fe20000000f00 */
[----:B------:R-:W-:Y:S05]  /*22180*/  BRA `(.L_x_1031) ;  /* 0xffffd54000007947 */ /* 0x000fea000383ffff */
.L_x_960:
[----:B------:R-:W-:Y:S02]  /*22190*/  MOV R3, 0x2 ;  /* 0x0000000200037802 */ /* 0x000fe40000000f00 */
[----:B------:R-:W-:Y:S02]  /*221a0*/  MOV R2, 0x221c0 ;  /* 0x000221c000027802 */ /* 0x000fe40000000f00 */
[----:B---3--:R-:W-:Y:S05]  /*221b0*/  CALL.REL.NOINC `($__internal_15_$__cuda_sm70_shflsync_up_p) ;  /* 0x000003e000007944 */ /* 0x008fea0003c00000 */
        /* <DEDUP_REMOVED lines=23> */
.L_x_962:
[----:B------:R-:W-:Y:S02]  /*22330*/  SEL R0, RZ, 0x1, P0 ;  /* 0x00000001ff007807 */ /* 0x000fe40000000000 */
[----:B------:R-:W-:Y:S02]  /*22340*/  MOV R2, 0x22360 ;  /* 0x0002236000027802 */ /* 0x000fe40000000f00 */
[----:B-1-3--:R-:W-:Y:S05]  /*22350*/  CALL.REL.NOINC `($__internal_16_$__cuda_sm70_votesync_ballot) ;  /* 0x000002a000007944 */ /* 0x00afea0003c00000 */
[----:B------:R-:W-:Y:S01]  /*22360*/  MOV R10, R0 ;  /* 0x00000000000a7202 */ /* 0x000fe20000000f00 */
[----:B------:R-:W-:Y:S05]  /*22370*/  BRA `(.L_x_1033) ;  /* 0xffffd4e000007947 */ /* 0x000fea000383ffff */
.L_x_963:
[----:B------:R-:W-:Y:S01]  /*22380*/  IMAD.MOV.U32 R0, RZ, RZ, R7 ;  /* 0x000000ffff007224 */ /* 0x000fe200078e0007 */
[----:B------:R-:W-:Y:S01]  /*22390*/  MOV R2, R6 ;  /* 0x0000000600027202 */ /* 0x000fe20000000f00 */
[----:B------:R-:W-:Y:S01]  /*223a0*/  IMAD.MOV.U32 R203, RZ, RZ, 0x1f ;  /* 0x0000001fffcb7424 */ /* 0x000fe200078e00ff */
[----:B------:R-:W-:Y:S02]  /*223b0*/  MOV R3, 0x223d0 ;  /* 0x000223d000037802 */ /* 0x000fe40000000f00 */
[----:B-1-3--:R-:W-:Y:S05]  /*223c0*/  CALL.REL.NOINC `($__internal_14_$__cuda_sm70_shflsync_idx_p) ;  /* 0x0000015000007944 */ /* 0x00afea0003c00000 */
[----:B------:R-:W-:Y:S01]  /*223d0*/  IMAD.MOV.U32 R7, RZ, RZ, R0 ;  /* 0x000000ffff077224 */ /* 0x000fe200078e0000 */
[----:B------:R-:W-:Y:S01]  /*223e0*/  MOV R2, R6 ;  /* 0x0000000600027202 */ /* 0x000fe20000000f00 */
[----:B------:R-:W-:Y:S01]  /*223f0*/  IMAD.MOV.U32 R0, RZ, RZ, R8 ;  /* 0x000000ffff007224 */ /* 0x000fe200078e0008 */
[----:B------:R-:W-:Y:S02]  /*22400*/  MOV R203, 0x1f ;  /* 0x0000001f00cb7802 */ /* 0x000fe40000000f00 */
[----:B------:R-:W-:-:S02]  /*22410*/  MOV R3, 0x22430 ;  /* 0x0002243000037802 */ /* 0x000fc40000000f00 */
[----:B-1---5:R-:W-:Y:S05]  /*22420*/  CALL.REL.NOINC `($__internal_14_$__cuda_sm70_shflsync_idx_p) ;  /* 0x000000f000007944 */ /* 0x022fea0003c00000 */
[----:B------:R-:W-:Y:S01]  /*22430*/  MOV R5, R0 ;  /* 0x0000000000057202 */ /* 0x000fe20000000f00 */
[----:B-1---5:R-:W-:Y:S05]  /*22440*/  BRA `(.L_x_1034) ;  /* 0xffffd46000007947 */ /* 0x022fea000383ffff */
.L_x_966:
[----:B------:R-:W-:Y:S01]  /*22450*/  IMAD.MOV.U32 R0, RZ, RZ, R4 ;  /* 0x000000ffff007224 */ /* 0x000fe200078e0004 */
[----:B------:R-:W-:Y:S01]  /*22460*/  MOV R2, R6 ;  /* 0x0000000600027202 */ /* 0x000fe20000000f00 */
[----:B------:R-:W-:Y:S01]  /*22470*/  IMAD.MOV.U32 R203, RZ, RZ, 0x1f ;  /* 0x0000001fffcb7424 */ /* 0x000fe200078e00ff */
[----:B------:R-:W-:-:S02]  /*22480*/  MOV R3, 0x224a0 ;  /* 0x000224a000037802 */ /* 0x000fc40000000f00 */
[----:B-1-34-:R-:W-:Y:S05]  /*22490*/  CALL.REL.NOINC `($__internal_14_$__cuda_sm70_shflsync_idx_p) ;  /* 0x0000008000007944 */ /* 0x01afea0003c00000 */
[----:B------:R-:W-:Y:S01]  /*224a0*/  MOV R12, R0 ;  /* 0x00000000000c7202 */ /* 0x000fe20000000f00 */
[----:B-1---5:R-:W-:Y:S05]  /*224b0*/  BRA `(.L_x_965) ;  /* 0xffffd45000007947 */ /* 0x022fea000383ffff */
        .weak           $__internal_13_$__cuda_sm70_shflsync_bfly_p
        .type           $__internal_13_$__cuda_sm70_shflsync_bfly_p,@function
        .size           $__internal_13_$__cuda_sm70_shflsync_bfly_p,($__internal_14_$__cuda_sm70_shflsync_idx_p - $__internal_13_$__cuda_sm70_shflsync_bfly_p)
$__internal_13_$__cuda_sm70_shflsync_bfly_p:
[----:B------:R-:W-:Y:S02]  /*224c0*/  MOV R161, 0xffffffff ;  /* 0xffffffff00a17802 */ /* 0x000fe40000000f00 */
[----:B------:R-:W-:-:S02]  /*224d0*/  MOV R3, 0x1f ;  /* 0x0000001f00037802 */ /* 0x000fc40000000f00 */
[----:B------:R-:W-:Y:S04]  /*224e0*/  WARPSYNC R161 ;  /* 0x000000a100007348 */ /* 0x000fe80003800000 */
[----:B------:R1:W2:Y:S02]  /*224f0*/  SHFL.BFLY PT, R0, R132, R0, R3 ;  /* 0x0c00000084007389 */ /* 0x0002a400000e0003 */
[----:B-1----:R-:W-:-:S04]  /*22500*/  MOV R3, 0x0 ;  /* 0x0000000000037802 */ /* 0x002fc80000000f00 */
[----:B--2---:R-:W-:Y:S05]  /*22510*/  RET.REL.NODEC R2 `(_ZN7cutlass13device_kernelIN5flash19enable_sm80_to_sm89INS1_16FlashAttnFwdSm80INS1_25CollectiveMainloopFwdSm80ILi8ELi1ELb0EN4cute5tupleIJNS5_1CILi128EEENS7_ILi32EEENS7_ILi256EEEEEELi256ENS_6half_tEfNS_4arch4Sm80ELb0ELb1ELb0ELb1ELb1ELb1ELb1ELb1EEENS1_21CollectiveEpilogueFwdINS6_IJS8_SA_S9_EEENS6_IJNS7_ILi1EEESI_SI_EEESC_SE_Li256ELb1ELb1ELb1ELb0EEENS1_36VarlenDynamicPersistentTileSchedulerILi128ELi32ELi256ELi256ELb1ELb1ELb0ELb1ELb0ELb1EEEEEEEEEvNT_6ParamsE) ;  /* 0xfffddae002007950 */ /* 0x004fea0003c3ffff */
        .weak           $__internal_14_$__cuda_sm70_shflsync_idx_p
        .type           $__internal_14_$__cuda_sm70_shflsync_idx_p,@function
        .size           $__internal_14_$__cuda_sm70_shflsync_idx_p,($__internal_15_$__cuda_sm70_shflsync_up_p - $__internal_14_$__cuda_sm70_shflsync_idx_p)
$__internal_14_$__cuda_sm70_shflsync_idx_p:
[----:B------:R1:W-:Y:S02]  /*22520*/  STL [R1+0x44], R4 ;  /* 0x0000440401007387 */ /* 0x0003e40000100800 */
[----:B-1----:R-:W-:-:S04]  /*22530*/  MOV R4, 0xffffffff ;  /* 0xffffffff00047802 */ /* 0x002fc80000000f00 */
[----:B------:R-:W-:Y:S04]  /*22540*/  WARPSYNC R4 ;  /* 0x0000000400007348 */ /* 0x000fe80003800000 */
[----:B------:R1:W2:Y:S04]  /*22550*/  SHFL.IDX PT, R0, R0, R2, R203 ;  /* 0x0000000200007389 */ /* 0x0002a800000e00cb */
[----:B-1----:R1:W5:Y:S01]  /*22560*/  LDL.LU R4, [R1+0x44] ;  /* 0x0000440001047983 */ /* 0x0023620000300800 */
[----:B------:R-:W-:Y:S02]  /*22570*/  MOV R2, R3 ;  /* 0x0000000300027202 */ /* 0x000fe40000000f00 */
[----:B------:R-:W-:-:S04]  /*22580*/  MOV R3, 0x0 ;  /* 0x0000000000037802 */ /* 0x000fc80000000f00 */
[----:B--2---:R-:W-:Y:S05]  /*22590*/  RET.REL.NODEC R2 `(_ZN7cutlass13device_kernelIN5flash19enable_sm80_to_sm89INS1_16FlashAttnFwdSm80INS1_25CollectiveMainloopFwdSm80ILi8ELi1ELb0EN4cute5tupleIJNS5_1CILi128EEENS7_ILi32EEENS7_ILi256EEEEEELi256ENS_6half_tEfNS_4arch4Sm80ELb0ELb1ELb0ELb1ELb1ELb1ELb1ELb1EEENS1_21CollectiveEpilogueFwdINS6_IJS8_SA_S9_EEENS6_IJNS7_ILi1EEESI_SI_EEESC_SE_Li256ELb1ELb1ELb1ELb0EEENS1_36VarlenDynamicPersistentTileSchedulerILi128ELi32ELi256ELi256ELb1ELb1ELb0ELb1ELb0ELb1EEEEEEEEEvNT_6ParamsE) ;  /* 0xfffdda6002007950 */ /* 0x004fea0003c3ffff */
        .weak           $__internal_15_$__cuda_sm70_shflsync_up_p
        .type           $__internal_15_$__cuda_sm70_shflsync_up_p,@function
        .size           $__internal_15_$__cuda_sm70_shflsync_up_p,($__internal_16_$__cuda_sm70_votesync_ballot - $__internal_15_$__cuda_sm70_shflsync_up_p)
$__internal_15_$__cuda_sm70_shflsync_up_p:
[----:B------:R-:W-:Y:S02]  /*225a0*/  MOV R4, RZ ;  /* 0x000000ff00047202 */ /* 0x000fe40000000f00 */
[----:B------:R-:W-:-:S04]  /*225b0*/  MOV R10, 0xffffffff ;  /* 0xffffffff000a7802 */ /* 0x000fc80000000f00 */
[----:B------:R-:W-:Y:S04]  /*225c0*/  WARPSYNC R10 ;  /* 0x0000000a00007348 */ /* 0x000fe80003800000 */
[----:B------:R1:W2:Y:S02]  /*225d0*/  SHFL.UP PT, R4, R0, R3, R4 ;  /* 0x0400000300047389 */ /* 0x0002a400000e0004 */
[----:B-1----:R-:W-:-:S04]  /*225e0*/  MOV R3, 0x0 ;  /* 0x0000000000037802 */ /* 0x002fc80000000f00 */
[----:B--2---:R-:W-:Y:S05]  /*225f0*/  RET.REL.NODEC R2 `(_ZN7cutlass13device_kernelIN5flash19enable_sm80_to_sm89INS1_16FlashAttnFwdSm80INS1_25CollectiveMainloopFwdSm80ILi8ELi1ELb0EN4cute5tupleIJNS5_1CILi128EEENS7_ILi32EEENS7_ILi256EEEEEELi256ENS_6half_tEfNS_4arch4Sm80ELb0ELb1ELb0ELb1ELb1ELb1ELb1ELb1EEENS1_21CollectiveEpilogueFwdINS6_IJS8_SA_S9_EEENS6_IJNS7_ILi1EEESI_SI_EEESC_SE_Li256ELb1ELb1ELb1ELb0EEENS1_36VarlenDynamicPersistentTileSchedulerILi128ELi32ELi256ELi256ELb1ELb1ELb0ELb1ELb0ELb1EEEEEEEEEvNT_6ParamsE) ;  /* 0xfffdda0002007950 */ /* 0x004fea0003c3ffff */
        .weak           $__internal_16_$__cuda_sm70_votesync_ballot
        .type           $__internal_16_$__cuda_sm70_votesync_ballot,@function
        .size           $__internal_16_$__cuda_sm70_votesync_ballot,(.L_x_3246 - $__internal_16_$__cuda_sm70_votesync_ballot)
$__internal_16_$__cuda_sm70_votesync_ballot:
[----:B------:R-:W-:Y:S01]  /*22600*/  ISETP.NE.U32.AND P0, PT, R0, 0x1, PT ;  /* 0x000000010000780c */ /* 0x000fe20003f05070 */
[----:B------:R-:W-:-:S04]  /*22610*/  IMAD.MOV.U32 R3, RZ, RZ, -0x1 ;  /* 0xffffffffff037424 */ /* 0x000fc800078e00ff */
[----:B------:R-:W-:Y:S08]  /*22620*/  WARPSYNC R3 ;  /* 0x0000000300007348 */ /* 0x000ff00003800000 */
[----:B------:R-:W-:-:S04]  /*22630*/  VOTE.ANY R0, PT, !P0 ;  /* 0x0000000000007806 */ /* 0x000fc800040e0100 */
[----:B------:R-:W-:Y:S01]  /*22640*/  LOP3.LUT R0, R0, R3, RZ, 0xc0, !PT ;  /* 0x0000000300007212 */ /* 0x000fe200078ec0ff */
[----:B------:R-:W-:-:S04]  /*22650*/  IMAD.MOV.U32 R3, RZ, RZ, 0x0 ;  /* 0x00000000ff037424 */ /* 0x000fc800078e00ff */
[----:B------:R-:W-:Y:S05]  /*22660*/  RET.REL.NODEC R2 `(_ZN7cutlass13device_kernelIN5flash19enable_sm80_to_sm89INS1_16FlashAttnFwdSm80INS1_25CollectiveMainloopFwdSm80ILi8ELi1ELb0EN4cute5tupleIJNS5_1CILi128EEENS7_ILi32EEENS7_ILi256EEEEEELi256ENS_6half_tEfNS_4arch4Sm80ELb0ELb1ELb0ELb1ELb1ELb1ELb1ELb1EEENS1_21CollectiveEpilogueFwdINS6_IJS8_SA_S9_EEENS6_IJNS7_ILi1EEESI_SI_EEESC_SE_Li256ELb1ELb1ELb1ELb0EEENS1_36VarlenDynamicPersistentTileSchedulerILi128ELi32ELi256ELi256ELb1ELb1ELb0ELb1ELb0ELb1EEEEEEEEEvNT_6ParamsE) ;  /* 0xfffdd99002007950 */ /* 0x000fea0003c3ffff */
.L_x_1035:
        /* <DEDUP_REMOVED lines=9> */
.L_x_3246:


//--------------------- .text._ZN7cutlass13device_kernelIN5flash19enable_sm80_to_sm89INS1_16FlashAttnFwdSm80INS1_25CollectiveMainloopFwdSm80ILi8ELi1ELb1EN4cute5tupleIJNS5_1CILi128EEENS7_ILi64EEENS7_ILi256EEEEEELi256ENS_6half_tEfNS_4arch4Sm80ELb1ELb0ELb0ELb0ELb1ELb0ELb1ELb1EEENS1_21CollectiveEpilogueFwdINS6_IJS8_SA_S9_EEENS6_IJNS7_ILi1EEESI_SI_EEESC_SE_Li256ELb0ELb1ELb1ELb0EEENS1_30DynamicPersistentTileSchedulerILi256ELi256ELb1ELb1ELb0EEEEEEEEEvNT_6ParamsE --------------------------
	.section	.text._ZN7cutlass13device_kernelIN5flash19enable_sm80_to_sm89INS1_16FlashAttnFwdSm80INS1_25CollectiveMainloopFwdSm80ILi8ELi1ELb1EN4cute5tupleIJNS5_1CILi128EEENS7_ILi64EEENS7_ILi256EEEEEELi256ENS_6half_tEfNS_4arch4Sm80ELb1ELb0ELb0ELb0ELb1ELb0ELb1ELb1EEENS1_21CollectiveEpilogueFwdINS6_IJS8_SA_S9_EEENS6_IJNS7_ILi1EEESI_SI_EEESC_SE_Li256ELb0ELb1ELb1ELb0EEENS1_30DynamicPersistentTileSchedulerILi256ELi256ELb1ELb1ELb0EEEEEEEEEvNT_6ParamsE,"ax",@progbits
	.sectioninfo	@"SHI_REGISTERS=255"
	.align	128
.text._ZN7cutlass13device_kernelIN5flash19enable_sm80_to_sm89INS1_16FlashAttnFwdSm80INS1_25CollectiveMainloopFwdSm80ILi8ELi1ELb1EN4cute5tupleIJNS5_1CILi128EEENS7_ILi64EEENS7_ILi256EEEEEELi256ENS_6half_tEfNS_4arch4Sm80ELb1ELb0ELb0ELb0ELb1ELb0ELb1ELb1EEENS1_21CollectiveEpilogueFwdINS6_IJS8_SA_S9_EEENS6_IJNS7_ILi1EEESI_SI_EEESC_SE_Li256ELb0ELb1ELb1ELb0EEENS1_30DynamicPersistentTileSchedulerILi256ELi256ELb1ELb1ELb0EEEEEEEEEvNT_6ParamsE:
        .type           _ZN7cutlass13device_kernelIN5flash19enable_sm80_to_sm89INS1_16FlashAttnFwdSm80INS1_25CollectiveMainloopFwdSm80ILi8ELi1ELb1EN4cute5tupleIJNS5_1CILi128EEENS7_ILi64EEENS7_ILi256EEEEEELi256ENS_6half_tEfNS_4arch4Sm80ELb1ELb0ELb0ELb0ELb1ELb0ELb1ELb1EEENS1_21CollectiveEpilogueFwdINS6_IJS8_SA_S9_EEENS6_IJNS7_ILi1EEESI_SI_EEESC_SE_Li256ELb0ELb1ELb1ELb0EEENS1_30DynamicPersistentTileSchedulerILi256ELi256ELb1ELb1ELb0EEEEEEEEEvNT_6ParamsE,@function
        .size           _ZN7cutlass13device_kernelIN5flash19enable_sm80_to_sm89INS1_16FlashAttnFwdSm80INS1_25CollectiveMainloopFwdSm80ILi8ELi1ELb1EN4cute5tupleIJNS5_1CILi128EEENS7_ILi64EEENS7_ILi256EEEEEELi256ENS_6half_tEfNS_4arch4Sm80ELb1ELb0ELb0ELb0ELb1ELb0ELb1ELb1EEENS1_21CollectiveEpilogueFwdINS6_IJS8_SA_S9_EEENS6_IJNS7_ILi1EEESI_SI_EEESC_SE_Li256ELb0ELb1ELb1ELb0EEENS1_30DynamicPersistentTileSchedulerILi256ELi256ELb1ELb1ELb0EEEEEEEEEvNT_6ParamsE,(.L_x_3251 - _ZN7cutlass13device_kernelIN5flash19enable_sm80_to_sm89INS1_16FlashAttnFwdSm80INS1_25CollectiveMainloopFwdSm80ILi8ELi1ELb1EN4cute5tupleIJNS5_1CILi128EEENS7_ILi64EEENS7_ILi256EEEEEELi256ENS_6half_tEfNS_4arch4Sm80ELb1ELb0ELb0ELb0ELb1ELb0ELb1ELb1EEENS1_21CollectiveEpilogueFwdINS6_IJS8_SA_S9_EEENS6_IJNS7_ILi1EEESI_SI_EEESC_SE_Li256ELb0ELb1ELb1ELb0EEENS1_30DynamicPersistentTileSchedulerILi256ELi256ELb1ELb1ELb0EEEEEEEEEvNT_6ParamsE)
        .other          _ZN7cutlass13device_kernelIN5flash19enable_sm80_to_sm89INS1_16FlashAttnFwdSm80INS1_25CollectiveMainloopFwdSm80ILi8ELi1ELb1EN4cute5tupleIJNS5_1CILi128EEENS7_ILi64EEENS7_ILi256EEEEEELi256ENS_6half_tEfNS_4arch4Sm80ELb1ELb0ELb0ELb0ELb1ELb0ELb1ELb1EEENS1_21CollectiveEpilogueFwdINS6_IJS8_SA_S9_EEENS6_IJNS7_ILi1EEESI_SI_EEESC_SE_Li256ELb0ELb1ELb1ELb0EEENS1_30DynamicPersistentTileSchedulerILi256ELi256ELb1ELb1ELb0EEEEEEEEEvNT_6ParamsE,@"STO_CUDA_ENTRY STV_DEFAULT"
_ZN7cutlass13device_kernelIN5flash19enable_sm80_to_sm89INS1_16FlashAttnFwdSm80INS1_25CollectiveMainloopFwdSm80ILi8ELi1ELb1EN4cute5tupleIJNS5_1CILi128EEENS7_ILi64EEENS7_ILi256EEEEEELi256ENS_6half_tEfNS_4arch4Sm80ELb1ELb0ELb0ELb0ELb1ELb0ELb1ELb1EEENS1_21CollectiveEpilogueFwdINS6_IJS8_SA_S9_EEENS6_IJNS7_ILi1EEESI_SI_EEESC_SE_Li256ELb0ELb1ELb1ELb0EEENS1_30DynamicPersistentTileSchedulerILi256ELi256ELb1ELb1ELb0EEEEEEEEEvNT_6ParamsE:
[----:B------:R-:W-:-:S03]  /*0000*/  MOV R1, c[0x0][0x28] ;  /* 0x00000a0000017a02 */ /* 0x000fc60000000f00 */
[----:B------:R-:W1:Y:S01]  /*0010*/  S2R R17, SR_TID.X ;  /* 0x0000000000117919 */ /* 0x000e620000002100 */
[----:B------:R-:W-:-:S03]  /*0020*/  IADD3 R1, R1, -0x1f8, RZ ;  /* 0xfffffe0801017810 */ /* 0x000fc60007ffe0ff */
[----:B------:R-:W2:Y:S01]  /*0030*/  S2R R13, SR_CTAID.X ;  /* 0x00000000000d7919 */ /* 0x000ea20000002500 */
[----:B-1----:R-:W-:-:S05]  /*0040*/  SHF.R.U32.HI R2, RZ, 0x5, R17 ;  /* 0x00000005ff027819 */ /* 0x002fca0000011611 */
[----:B------:R-:W1:Y:S02]  /*0050*/  SHFL.IDX PT, R0, R2, RZ, 0x1f ;  /* 0x00001fff02007589 */ /* 0x000e6400000e0000 */
[----:B-1----:R-:W-:Y:S02]  /*0060*/  ISETP.GE.AND P0, PT, R0, 0x1, PT ;  /* 0x000000010000780c */ /* 0x002fe40003f06270 */
[----:B------:R1:W-:Y:S11]  /*0070*/  STL [R1+0x1e8], R0 ;  /* 0x0001e80001007387 */ /* 0x0003f60000100800 */
[----:B------:R-:W-:Y:S06]  /*0080*/  @P0 BAR.ARV 0x4, 0x100 ;  /* 0x0104000000000b1d */ /* 0x000fec0000002000 */
[----:B--2---:R-:W-:-:S13]  /*0090*/  ISETP.GE.AND P0, PT, R13, c[0x0][0x538], PT ;  /* 0x00014e000d007a0c */ /* 0x004fda0003f06270 */
[----:B------:R-:W-:Y:S05]  /*00a0*/  @P0 EXIT ;  /* 0x000000000000094d */ /* 0x000fea0003800000 */
[----:B-1----:R-:W-:Y:S01]  /*00b0*/  SHF.R.S32.HI R11, RZ, 0x1f, R17 ;  /* 0x0000001fff0b7819 */ /* 0x002fe20000011411 */
[----:B------:R-:W-:Y:S01]  /*00c0*/  IMAD.MOV.U32 R12, RZ, RZ, 0x10 ;  /* 0x00000010ff0c7424 */ /* 0x000fe200078e00ff */
[----:B------:R-:W-:Y:S02]  /*00d0*/  ULDC.64 UR6, c[0x0][0x118] ;  /* 0x0000460000067ab9 */ /* 0x000fe40000000a00 */
[CC--:B------:R-:W-:Y:S02]  /*00e0*/  LEA.HI R2, R11.reuse, R17.reuse, RZ, 0x4 ;  /* 0x000000110b027211 */ /* 0x0c0fe400078f20ff */
[CC--:B------:R-:W-:Y:S02]  /*00f0*/  LEA.HI R9, R11.reuse, R17.reuse, RZ, 0x3 ;  /* 0x000000110b097211 */ /* 0x0c0fe400078f18ff */
[----:B------:R-:W-:Y:S02]  /*0100*/  SHF.R.S32.HI R3, RZ, 0x4, R2 ;  /* 0x00000004ff037819 */ /* 0x000fe40000011402 */
[----:B------:R-:W-:-:S02]  /*0110*/  LEA.HI R4, R11, R17, RZ, 0x2 ;  /* 0x000000110b047211 */ /* 0x000fc400078f10ff */
[----:B------:R-:W-:Y:S02]  /*0120*/  LEA.HI R0, R2, R3, RZ, 0x1 ;  /* 0x0000000302007211 */ /* 0x000fe400078f08ff */
[----:B------:R-:W-:Y:S02]  /*0130*/  SHF.R.S32.HI R5, RZ, 0x3, R9 ;  /* 0x00000003ff057819 */ /* 0x000fe40000011409 */
[----:B------:R-:W-:-:S05]  /*0140*/  LOP3.LUT R0, R0, 0xfffffffe, RZ, 0xc0, !PT ;  /* 0xfffffffe00007812 */ /* 0x000fca00078ec0ff */
[----:B------:R-:W-:Y:S01]  /*0150*/  IMAD.IADD R8, R3, 0x1, -R0 ;  /* 0x0000000103087824 */ /* 0x000fe200078e0a00 */
[----:B------:R-:W-:Y:S02]  /*0160*/  LOP3.LUT R0, R2, 0xfffffff0, RZ, 0xc0, !PT ;  /* 0xfffffff002007812 */ /* 0x000fe400078ec0ff */
[----:B------:R-:W-:Y:S02]  /*0170*/  LOP3.LUT R3, R9, 0xfffffff8, RZ, 0xc0, !PT ;  /* 0xfffffff809037812 */ /* 0x000fe400078ec0ff */
[----:B------:R-:W-:Y:S01]  /*0180*/  LOP3.LUT R2, R4, 0xfffffffc, RZ, 0xc0, !PT ;  /* 0xfffffffc04027812 */ /* 0x000fe200078ec0ff */
[----:B------:R-:W-:Y:S02]  /*0190*/  IMAD.SHL.U32 R4, R5, 0x40, RZ ;  /* 0x0000004005047824 */ /* 0x000fe400078e00ff */
[C---:B------:R-:W-:Y:S02]  /*01a0*/  IMAD.IADD R5, R17.reuse, 0x1, -R3 ;  /* 0x0000000111057824 */ /* 0x040fe400078e0a03 */
[----:B------:R-:W-:Y:S01]  /*01b0*/  IMAD.IADD R3, R17, 0x1, -R2 ;  /* 0x0000000111037824 */ /* 0x000fe200078e0a02 */
[----:B------:R-:W-:Y:S01]  /*01c0*/  LOP3.LUT R2, R4, 0x1c0, RZ, 0xc0, !PT ;  /* 0x000001c004027812 */ /* 0x000fe200078ec0ff */
[----:B------:R-:W-:-:S02]  /*01d0*/  IMAD.SHL.U32 R16, R5, 0x8, RZ ;  /* 0x0000000805107824 */ /* 0x000fc400078e00ff */
[----:B------:R-:W-:Y:S01]  /*01e0*/  IMAD.IADD R0, R17, 0x1, -R0 ;  /* 0x0000000111007824 */ /* 0x000fe200078e0a00 */
[----:B------:R-:W-:Y:S01]  /*01f0*/  LEA.HI R4, R3, R3, RZ, 0x1 ;  /* 0x0000000303047211 */ /* 0x000fe200078f08ff */
[----:B------:R-:W-:Y:S01]  /*0200*/  IMAD.SHL.U32 R6, R5, 0x40, RZ ;  /* 0x0000004005067824 */ /* 0x000fe200078e00ff */
[----:B------:R-:W-:Y:S01]  /*0210*/  SHF.R.U32.HI R7, RZ, 0x3, R2 ;  /* 0x00000003ff077819 */ /* 0x000fe20000011602 */
[----:B------:R-:W-:Y:S01]  /*0220*/  STL [R1+0x64], R16 ;  /* 0x0000641001007387 */ /* 0x000fe20000100800 */
[----:B------:R-:W-:Y:S02]  /*0230*/  LOP3.LUT R4, R4, 0x1ffffffe, RZ, 0xc0, !PT ;  /* 0x1ffffffe04047812 */ /* 0x000fe400078ec0ff */
[----:B------:R-:W-:Y:S02]  /*0240*/  LOP3.LUT R5, R2, 0x38, R16, 0xf8, !PT ;  /* 0x0000003802057812 */ /* 0x000fe400078ef810 */
[----:B------:R-:W-:Y:S01]  /*0250*/  SHF.R.S32.HI R251, RZ, 0x1f, R0 ;  /* 0x0000001ffffb7819 */ /* 0x000fe20000011400 */
[----:B------:R-:W-:Y:S01]  /*0260*/  IMAD.IADD R10, R3, 0x1, -R4 ;  /* 0x00000001030a7824 */ /* 0x000fe200078e0a04 */
[----:B------:R-:W-:-:S02]  /*0270*/  LOP3.LUT R2, R6, 0x1c0, RZ, 0xc0, !PT ;  /* 0x000001c006027812 */ /* 0x000fc400078ec0ff */
[----:B------:R-:W-:Y:S02]  /*0280*/  LEA.HI R251, R251, R0, RZ, 0x3 ;  /* 0x00000000fbfb7211 */ /* 0x000fe400078f18ff */
[----:B------:R-:W-:Y:S01]  /*0290*/  LOP3.LUT R4, R2, 0x8, R9, 0xf8, !PT ;  /* 0x0000000802047812 */ /* 0x000fe200078ef809 */
[----:B------:R-:W-:Y:S01]  /*02a0*/  IMAD.MOV.U32 R9, RZ, RZ, 0x20 ;  /* 0x00000020ff097424 */ /* 0x000fe200078e00ff */
[----:B------:R-:W-:Y:S02]  /*02b0*/  LOP3.LUT R5, R5, R7, RZ, 0x3c, !PT ;  /* 0x0000000705057212 */ /* 0x000fe400078e3cff */
[----:B------:R-:W-:Y:S02]  /*02c0*/  SHF.R.U32.HI R2, RZ, 0x3, R2 ;  /* 0x00000003ff027819 */ /* 0x000fe40000011602 */
[-C--:B------:R-:W-:Y:S02]  /*02d0*/  LEA.HI R7, R11, R17.reuse, RZ, 0x5 ;  /* 0x000000110b077211 */ /* 0x080fe400078f28ff */
[C---:B------:R-:W-:Y:S01]  /*02e0*/  LOP3.LUT R3, R251.reuse, 0xfffffff8, RZ, 0xc0, !PT ;  /* 0xfffffff8fb037812 */ /* 0x040fe200078ec0ff */
[----:B------:R-:W-:Y:S01]  /*02f0*/  IMAD.SHL.U32 R251, R251, 0x40, RZ ;  /* 0x00000040fbfb7824 */ /* 0x000fe200078e00ff */
[----:B------:R-:W-:-:S02]  /*0300*/  LEA.HI R6, R11, R17, RZ, 0x6 ;  /* 0x000000110b067211 */ /* 0x000fc400078f30ff */
[----:B------:R-:W-:Y:S01]  /*0310*/  LOP3.LUT R248, R4, R2, RZ, 0x3c, !PT ;  /* 0x0000000204f87212 */ /* 0x000fe200078e3cff */
[----:B------:R-:W-:Y:S01]  /*0320*/  IMAD.IADD R0, R0, 0x1, -R3 ;  /* 0x0000000100007824 */ /* 0x000fe200078e0a03 */
[----:B------:R-:W-:Y:S01]  /*0330*/  LOP3.LUT R2, R7, 0xffffffe0, RZ, 0xc0, !PT ;  /* 0xffffffe007027812 */ /* 0x000fe200078ec0ff */
[----:B------:R-:W-:Y:S01]  /*0340*/  IMAD.SHL.U32 R4, R6, 0x8, RZ ;  /* 0x0000000806047824 */ /* 0x000fe200078e00ff */
[--C-:B------:R-:W-:Y:S01]  /*0350*/  SHF.R.S32.HI R6, RZ, 0x5, R7.reuse ;  /* 0x00000005ff067819 */ /* 0x100fe20000011407 */
[C---:B------:R-:W-:Y:S01]  /*0360*/  IMAD R248, R8.reuse, 0x200, R248 ;  /* 0x0000020008f87824 */ /* 0x040fe200078e02f8 */
[----:B------:R-:W-:Y:S01]  /*0370*/  SHF.R.S32.HI R3, RZ, 0x1f, R7 ;  /* 0x0000001fff037819 */ /* 0x000fe20000011407 */
[----:B------:R-:W-:Y:S01]  /*0380*/  IMAD.IADD R15, R17, 0x1, -R2 ;  /* 0x00000001110f7824 */ /* 0x000fe200078e0a02 */
[----:B------:R-:W-:Y:S01]  /*0390*/  LOP3.LUT R7, R5, 0x7ffffe00, R4, 0xf8, !PT ;  /* 0x7ffffe0005077812 */ /* 0x000fe200078ef804 */
[----:B------:R-:W-:Y:S01]  /*03a0*/  IMAD.SHL.U32 R4, R8, 0x8, RZ ;  /* 0x0000000808047824 */ /* 0x000fe200078e00ff */
[----:B------:R-:W-:-:S02]  /*03b0*/  LEA.HI R2, R3, R6, RZ, 0x3 ;  /* 0x0000000603027211 */ /* 0x000fc400078f18ff */
[----:B------:R-:W-:Y:S01]  /*03c0*/  SHF.R.S32.HI R5, RZ, 0x1f, R15 ;  /* 0x0000001fff057819 */ /* 0x000fe2000001140f */
[----:B------:R-:W-:Y:S01]  /*03d0*/  IMAD.SHL.U32 R7, R7, 0x2, RZ ;  /* 0x0000000207077824 */ /* 0x000fe200078e00ff */
[----:B------:R-:W-:Y:S02]  /*03e0*/  LOP3.LUT R2, R2, 0xffffff8, RZ, 0xc0, !PT ;  /* 0x0ffffff802027812 */ /* 0x000fe400078ec0ff */
[C---:B------:R-:W-:Y:S01]  /*03f0*/  R2P PR, R0.reuse, 0x6 ;  /* 0x0000000600007804 */ /* 0x040fe20000000000 */
[----:B------:R-:W-:Y:S01]  /*0400*/  IMAD.SHL.U32 R0, R0, 0x40, RZ ;  /* 0x0000004000007824 */ /* 0x000fe200078e00ff */
[----:B------:R-:W-:Y:S01]  /*0410*/  LEA.HI R5, R5, R15, RZ, 0x2 ;  /* 0x0000000f05057211 */ /* 0x000fe200078f10ff */
[----:B------:R-:W-:Y:S01]  /*0420*/  IMAD.IADD R3, R6, 0x1, -R2 ;  /* 0x0000000106037824 */ /* 0x000fe200078e0a02 */
[----:B------:R-:W-:Y:S02]  /*0430*/  IADD3 R8, R16, 0x80, RZ ;  /* 0x0000008010087810 */ /* 0x000fe40007ffe0ff */
[----:B------:R-:W-:-:S02]  /*0440*/  SHF.R.S32.HI R2, RZ, 0x2, R5 ;  /* 0x00000002ff027819 */ /* 0x000fc40000011405 */
[----:B------:R-:W-:Y:S02]  /*0450*/  LOP3.LUT R0, R0, 0x1c0, RZ, 0xc0, !PT ;  /* 0x000001c000007812 */ /* 0x000fe400078ec0ff */
[----:B------:R-:W-:Y:S01]  /*0460*/  LEA R248, R248, 0x10100, 0x1 ;  /* 0x00010100f8f87811 */ /* 0x000fe200078e08ff */
[----:B------:R-:W-:Y:S01]  /*0470*/  IMAD R14, R3, 0x10, R2 ;  /* 0x00000010030e7824 */ /* 0x000fe200078e0202 */
[----:B------:R-:W-:Y:S02]  /*0480*/  LOP3.LUT R4, R0, 0x8, R4, 0xf8, !PT ;  /* 0x0000000800047812 */ /* 0x000fe400078ef804 */
[----:B------:R-:W-:Y:S02]  /*0490*/  SEL R2, R12, 0xfffffff0, !P1 ;  /* 0xfffffff00c027807 */ /* 0x000fe40004800000 */
[----:B------:R-:W-:Y:S01]  /*04a0*/  SEL R3, R9, 0xffffffe0, !P2 ;  /* 0xffffffe009037807 */ /* 0x000fe20005000000 */
[----:B------:R-:W-:Y:S01]  /*04b0*/  STL [R1+0x1ec], R14 ;  /* 0x0001ec0e01007387 */ /* 0x000fe20000100800 */
[----:B------:R-:W-:-:S03]  /*04c0*/  SHF.R.U32.HI R0, RZ, 0x3, R0 ;  /* 0x00000003ff007819 */ /* 0x000fc60000011600 */
[----:B------:R-:W-:Y:S01]  /*04d0*/  IMAD.IADD R3, R2, 0x1, R3 ;  /* 0x0000000102037824 */ /* 0x000fe200078e0203 */
[----:B------:R-:W-:Y:S01]  /*04e0*/  LOP3.LUT R0, R4, R0, RZ, 0x3c, !PT ;  /* 0x0000000004007212 */ /* 0x000fe200078e3cff */
[----:B------:R-:W-:Y:S01]  /*04f0*/  STL [R1+0xd8], R13 ;  /* 0x0000d80d01007387 */ /* 0x000fe20000100800 */
[----:B------:R-:W-:Y:S01]  /*0500*/  LEA.HI R2, R11, R17, RZ, 0x7 ;  /* 0x000000110b027211 */ /* 0x000fe200078f38ff */
[----:B------:R-:W-:Y:S01]  /*0510*/  IMAD.MOV.U32 R4, RZ, RZ, 0x40 ;  /* 0x00000040ff047424 */ /* 0x000fe200078e00ff */
[----:B------:R-:W-:Y:S02]  /*0520*/  LOP3.LUT R251, R0, 0x7ffffe00, R251, 0xf8, !PT ;  /* 0x7ffffe0000fb7812 */ /* 0x000fe400078ef8fb */
[----:B------:R-:W-:Y:S02]  /*0530*/  SHF.R.S32.HI R0, RZ, 0x7, R2 ;  /* 0x00000007ff007819 */ /* 0x000fe40000011402 */
[----:B------:R-:W-:Y:S02]  /*0540*/  IADD3 R11, R16, 0x40, RZ ;  /* 0x00000040100b7810 */ /* 0x000fe40007ffe0ff */
[----:B------:R-:W-:-:S02]  /*0550*/  SHF.R.S32.HI R2, RZ, 0x1f, R16 ;  /* 0x0000001fff027819 */ /* 0x000fc40000011410 */
[----:B------:R-:W-:Y:S02]  /*0560*/  LOP3.LUT R0, R5, 0x7ffffffc, RZ, 0xc0, !PT ;  /* 0x7ffffffc05007812 */ /* 0x000fe400078ec0ff */
[----:B------:R-:W-:Y:S01]  /*0570*/  SHF.R.S32.HI R5, RZ, 0x1f, R11 ;  /* 0x0000001fff057819 */ /* 0x000fe2000001140b */
[----:B------:R1:W-:Y:S01]  /*0580*/  STL [R1+0x164], R2 ;  /* 0x0001640201007387 */ /* 0x0003e20000100800 */
[----:B------:R-:W-:Y:S01]  /*0590*/  LEA R251, R251, 0x100, 0x1 ;  /* 0x00000100fbfb7811 */ /* 0x000fe200078e08ff */
[----:B------:R-:W-:Y:S02]  /*05a0*/  IMAD.IADD R0, R15, 0x1, -R0 ;  /* 0x000000010f007824 */ /* 0x000fe400078e0a00 */
[----:B------:R-:W-:Y:S02]  /*05b0*/  STL [R1+0x84], R11 ;  /* 0x0000840b01007387 */ /* 0x000fe40000100800 */
[----:B------:R-:W-:Y:S02]  /*05c0*/  IMAD R3, R3, 0x2, R251 ;  /* 0x0000000203037824 */ /* 0x000fe400078e02fb */
[----:B------:R-:W-:Y:S04]  /*05d0*/  STL [R1+0x80], R8 ;  /* 0x0000800801007387 */ /* 0x000fe80000100800 */
[----:B------:R2:W-:Y:S01]  /*05e0*/  STL [R1+0x160], R5 ;  /* 0x0001600501007387 */ /* 0x0005e20000100800 */
[----:B-1----:R-:W-:-:S05]  /*05f0*/  IADD3 R2, R16, 0xc0, RZ ;  /* 0x000000c010027810 */ /* 0x002fca0007ffe0ff */
[----:B------:R1:W-:Y:S01]  /*0600*/  STL [R1+0x7c], R2 ;  /* 0x00007c0201007387 */ /* 0x0003e20000100800 */
[----:B--2---:R-:W-:-:S05]  /*0610*/  SHF.R.S32.HI R5, RZ, 0x1f, R8 ;  /* 0x0000001fff057819 */ /* 0x004fca0000011408 */
[----:B------:R2:W-:Y:S01]  /*0620*/  STL [R1+0x15c], R5 ;  /* 0x00015c0501007387 */ /* 0x0005e20000100800 */
[----:B-1----:R-:W-:-:S05]  /*0630*/  SHF.R.S32.HI R2, RZ, 0x1f, R2 ;  /* 0x0000001fff027819 */ /* 0x002fca0000011402 */
[----:B------:R1:W-:Y:S04]  /*0640*/  STL [R1+0x158], R2 ;  /* 0x0001580201007387 */ /* 0x0003e80000100800 */
[----:B------:R-:W-:Y:S01]  /*0650*/  STL [R1+0x58], R7 ;  /* 0x0000580701007387 */ /* 0x000fe20000100800 */
[----:B--2---:R-:W-:Y:S01]  /*0660*/  IMAD.SHL.U32 R5, R0, 0x2, RZ ;  /* 0x0000000200057824 */ /* 0x004fe200078e00ff */
[----:B------:R-:W-:-:S04]  /*0670*/  SEL R0, R9, 0xffffffe0, !P1 ;  /* 0xffffffe009007807 */ /* 0x000fc80004800000 */
[C---:B------:R-:W-:Y:S02]  /*0680*/  IADD3 R38, R5.reuse, 0x8, RZ ;  /* 0x0000000805267810 */ /* 0x040fe40007ffe0ff */
[C---:B------:R-:W-:Y:S02]  /*0690*/  IADD3 R37, R5.reuse, 0x10, RZ ;  /* 0x0000001005257810 */ /* 0x040fe40007ffe0ff */
[C---:B------:R-:W-:Y:S02]  /*06a0*/  IADD3 R36, R5.reuse, 0x18, RZ ;  /* 0x0000001805247810 */ /* 0x040fe40007ffe0ff */
[C---:B------:R-:W-:Y:S02]  /*06b0*/  IADD3 R35, R5.reuse, 0x20, RZ ;  /* 0x0000002005237810 */ /* 0x040fe40007ffe0ff */
[C---:B------:R-:W-:Y:S02]  /*06c0*/  IADD3 R34, R5.reuse, 0x28, RZ ;  /* 0x0000002805227810 */ /* 0x040fe40007ffe0ff */
[----:B------:R-:W-:-:S02]  /*06d0*/  IADD3 R33, R5, 0x30, RZ ;  /* 0x0000003005217810 */ /* 0x000fc40007ffe0ff */
[C---:B------:R-:W-:Y:S01]  /*06e0*/  IADD3 R32, R5.reuse, 0x38, RZ ;  /* 0x0000003805207810 */ /* 0x040fe20007ffe0ff */
[----:B-1----:R-:W-:Y:S01]  /*06f0*/  IMAD R2, R10, 0x8, R14 ;  /* 0x000000080a027824 */ /* 0x002fe200078e020e */
[C---:B------:R-:W-:Y:S02]  /*0700*/  IADD3 R31, R5.reuse, 0x40, RZ ;  /* 0x00000040051f7810 */ /* 0x040fe40007ffe0ff */
[C---:B------:R-:W-:Y:S02]  /*0710*/  IADD3 R30, R5.reuse, 0x48, RZ ;  /* 0x00000048051e7810 */ /* 0x040fe40007ffe0ff */
[----:B------:R1:W-:Y:S01]  /*0720*/  STL [R1+0x1e4], R2 ;  /* 0x0001e40201007387 */ /* 0x0003e20000100800 */
        /* <DEDUP_REMOVED lines=28> */
[----:B-1----:R-:W-:Y:S01]  /*08f0*/  SEL R2, R4, 0xffffffc0, !P2 ;  /* 0xffffffc004027807 */ /* 0x002fe20005000000 */
[----:B------:R-:W-:Y:S01]  /*0900*/  STL [R1+0x134], R30 ;  /* 0x0001341e01007387 */ /* 0x000fe20000100800 */
[----:B------:R-:W-:-:S02]  /*0910*/  IADD3 R8, R5, 0xe8, RZ ;  /* 0x000000e805087810 */ /* 0x000fc40007ffe0ff */
[----:B------:R-:W-:Y:S01]  /*0920*/  SHF.R.S32.HI R4, RZ, 0x1f, R38 ;  /* 0x0000001fff047819 */ /* 0x000fe20000011426 */
[----:B------:R-:W-:Y:S01]  /*0930*/  STL [R1+0x130], R29 ;  /* 0x0001301d01007387 */ /* 0x000fe20000100800 */
[----:B------:R-:W-:Y:S01]  /*0940*/  IADD3 R7, R5, 0xf0, RZ ;  /* 0x000000f005077810 */ /* 0x000fe20007ffe0ff */
[----:B------:R-:W-:Y:S01]  /*0950*/  IMAD.IADD R252, R251, 0x1, R2 ;  /* 0x00000001fbfc7824 */ /* 0x000fe200078e0202 */
[----:B------:R-:W-:Y:S01]  /*0960*/  SHF.R.S32.HI R9, RZ, 0x1f, R37 ;  /* 0x0000001fff097819 */ /* 0x000fe20000011425 */
[----:B------:R-:W-:Y:S01]  /*0970*/  STL [R1+0x12c], R28 ;  /* 0x00012c1c01007387 */ /* 0x000fe20000100800 */
[----:B--2---:R-:W-:Y:S02]  /*0980*/  IADD3 R5, R5, 0xf8, RZ ;  /* 0x000000f805057810 */ /* 0x004fe40007ffe0ff */
[----:B------:R-:W-:Y:S01]  /*0990*/  SHF.R.S32.HI R10, RZ, 0x1f, R35 ;  /* 0x0000001fff0a7819 */ /* 0x000fe20000011423 */
        /* <DEDUP_REMOVED lines=24> */
[----:B---3--:R-:W-:-:S03]  /*0b20*/  SHF.R.S32.HI R7, RZ, 0x1f, R7 ;  /* 0x0000001fff077819 */ /* 0x008fc60000011407 */
[----:B------:R1:W-:Y:S01]  /*0b30*/  STL [R1+0x1d8], R4 ;  /* 0x0001d80401007387 */ /* 0x0003e20000100800 */
[----:B----4-:R-:W-:-:S03]  /*0b40*/  SHF.R.S32.HI R9, RZ, 0x1f, R33 ;  /* 0x0000001fff097819 */ /* 0x010fc60000011421 */
        /* <DEDUP_REMOVED lines=45> */
[----:B------:R-:W-:Y:S01]  /*0e20*/  STL [R1+0x178], R9 ;  /* 0x0001780901007387 */ /* 0x000fe20000100800 */
[----:B-1----:R-:W-:-:S05]  /*0e30*/  SHF.R.S32.HI R4, RZ, 0x1f, R11 ;  /* 0x0000001fff047819 */ /* 0x002fca000001140b */
[----:B------:R1:W-:Y:S04]  /*0e40*/  STL [R1+0x174], R4 ;  /* 0x0001740401007387 */ /* 0x0003e80000100800 */
[----:B------:R-:W-:Y:S04]  /*0e50*/  STL [R1+0x170], R8 ;  /* 0x0001700801007387 */ /* 0x000fe80000100800 */
[----:B------:R-:W-:Y:S01]  /*0e60*/  STL [R1+0x16c], R7 ;  /* 0x00016c0701007387 */ /* 0x000fe20000100800 */
[----:B-1----:R-:W-:Y:S01]  /*0e70*/  IMAD R4, R6, 0x800, R251 ;  /* 0x0000080006047824 */ /* 0x002fe200078e02fb */
[----:B------:R-:W-:Y:S01]  /*0e80*/  SHF.R.S32.HI R6, RZ, 0x1f, R5 ;  /* 0x0000001fff067819 */ /* 0x000fe20000011405 */
[----:B------:R-:W-:-:S04]  /*0e90*/  IMAD.IADD R5, R251, 0x1, R0 ;  /* 0x00000001fb057824 */ /* 0x000fc800078e0200 */
[----:B------:R-:W-:Y:S04]  /*0ea0*/  STL [R1+0x168], R6 ;  /* 0x0001680601007387 */ /* 0x000fe80000100800 */
[----:B------:R1:W-:Y:S04]  /*0eb0*/  STL [R1+0x3c], R3 ;  /* 0x00003c0301007387 */ /* 0x0003e80000100800 */
[----:B------:R-:W-:Y:S01]  /*0ec0*/  STL [R1], R5 ;  /* 0x0000000501007387 */ /* 0x000fe20000100800 */
[----:B-1----:R-:W-:Y:S01]  /*0ed0*/  IMAD.IADD R3, R0, 0x1, R4 ;  /* 0x0000000100037824 */ /* 0x002fe200078e0204 */
[C---:B------:R-:W-:Y:S01]  /*0ee0*/  IADD3 R0, R2.reuse, R251, R0 ;  /* 0x000000fb02007210 */ /* 0x040fe20007ffe000 */
[----:B------:R-:W-:-:S04]  /*0ef0*/  IMAD.IADD R4, R2, 0x1, R4 ;  /* 0x0000000102047824 */ /* 0x000fc800078e0204 */
[----:B------:R1:W-:Y:S04]  /*0f00*/  STL [R1+0x4], R0 ;  /* 0x0000040001007387 */ /* 0x0003e80000100800 */
[----:B------:R2:W-:Y:S04]  /*0f10*/  STL [R1+0x4c], R3 ;  /* 0x00004c0301007387 */ /* 0x0005e80000100800 */
[----:B------:R2:W-:Y:S01]  /*0f20*/  STL [R1+0x54], R4 ;  /* 0x0000540401007387 */ /* 0x0005e20000100800 */
[----:B-1----:R-:W-:-:S05]  /*0f30*/  IMAD.IADD R0, R2, 0x1, R3 ;  /* 0x0000000102007824 */ /* 0x002fca00078e0203 */
[----:B------:R2:W-:Y:S02]  /*0f40*/  STL [R1+0x50], R0 ;  /* 0x0000500001007387 */ /* 0x0005e40000100800 */
.L_x_1081:
[----:B--2---:R-:W2:Y:S01]  /*0f50*/  LDL R4, [R1+0xd8] ;  /* 0x0000d80001047983 */ /* 0x004ea20000100800 */
[----:B------:R-:W-:Y:S01]  /*0f60*/  IMAD.MOV.U32 R0, RZ, RZ, c[0x0][0x560] ;  /* 0x00015800ff007624 */ /* 0x000fe200078e00ff */
[----:B------:R-:W-:Y:S01]  /*0f70*/  YIELD ;  /* 0x0000000000007946 */ /* 0x000fe20003800000 */
[----:B------:R-:W-:Y:S03]  /*0f80*/  BSSY B0, `(.L_x_1036) ;  /* 0x0000016000007945 */ /* 0x000fe60003800000 */
[----:B------:R-:W-:-:S13]  /*0f90*/  ISETP.NE.AND P0, PT, R0, 0x1, PT ;  /* 0x000000010000780c */ /* 0x000fda0003f05270 */
[----:B--2---:R-:W-:Y:S01]  /*0fa0*/  @P0 IMAD.HI.U32 R0, R4, c[0x0][0x564], RZ ;  /* 0x0001590004000a27 */ /* 0x004fe200078e00ff */
[----:B------:R-:W-:-:S04]  /*0fb0*/  MOV R3, R4 ;  /* 0x0000000400037202 */ /* 0x000fc80000000f00 */
[----:B------:R-:W-:-:S04]  /*0fc0*/  @P0 SHF.R.U32.HI R3, RZ, c[0x0][0x568], R0 ;  /* 0x00015a00ff030a19 */ /* 0x000fc80000011600 */
[----:B------:R-:W-:Y:S01]  /*0fd0*/  ISETP.GE.AND P0, PT, R3, c[0x0][0x578], PT ;  /* 0x00015e0003007a0c */ /* 0x000fe20003f06270 */
[----:B------:R-:W-:-:S04]  /*0fe0*/  IMAD.MOV R2, RZ, RZ, -R3 ;  /* 0x000000ffff027224 */ /* 0x000fc800078e0a03 */
[----:B------:R-:W-:-:S08]  /*0ff0*/  IMAD R2, R2, c[0x0][0x560], R4 ;  /* 0x0001580002027a24 */ /* 0x000fd000078e0204 */
[----:B------:R-:W-:Y:S05]  /*1000*/  @!P0 BRA `(.L_x_1037) ;  /* 0x0000007000008947 */ /* 0x000fea0003800000 */
[----:B------:R-:W-:-:S04]  /*1010*/  MOV R0, c[0x0][0x56c] ;  /* 0x00015b0000007a02 */ /* 0x000fc80000000f00 */
[----:B------:R-:W-:Y:S02]  /*1020*/  ISETP.NE.AND P0, PT, R0, 0x1, PT ;  /* 0x000000010000780c */ /* 0x000fe40003f05270 */
[----:B------:R-:W-:-:S11]  /*1030*/  MOV R0, R2 ;  /* 0x0000000200007202 */ /* 0x000fd60000000f00 */
[----:B------:R-:W-:-:S05]  /*1040*/  @P0 IMAD.HI.U32 R4, R2, c[0x0][0x570], RZ ;  /* 0x00015c0002040a27 */ /* 0x000fca00078e00ff */
[----:B------:R-:W-:-:S05]  /*1050*/  @P0 SHF.R.U32.HI R0, RZ, c[0x0][0x574], R4 ;  /* 0x00015d00ff000a19 */ /* 0x000fca0000011604 */
[----:B------:R-:W-:Y:S01]  /*1060*/  IMAD R4, R0, c[0x0][0x56c], RZ ;  /* 0x00015b0000047a24 */ /* 0x000fe200078e02ff */
[----:B------:R-:W-:Y:S05]  /*1070*/  BRA `(.L_x_1038) ;  /* 0x0000006000007947 */ /* 0x000fea0003800000 */
.L_x_1037:
[----:B------:R-:W-:-:S04]  /*1080*/  MOV R0, c[0x0][0x554] ;  /* 0x0001550000007a02 */ /* 0x000fc80000000f00 */
[----:B------:R-:W-:Y:S02]  /*1090*/  ISETP.NE.AND P0, PT, R0, 0x1, PT ;  /* 0x000000010000780c */ /* 0x000fe40003f05270 */
[----:B------:R-:W-:-:S11]  /*10a0*/  MOV R0, R2 ;  /* 0x0000000200007202 */ /* 0x000fd60000000f00 */
[----:B------:R-:W-:-:S05]  /*10b0*/  @P0 IMAD.HI.U32 R4, R2, c[0x0][0x558], RZ ;  /* 0x0001560002040a27 */ /* 0x000fca00078e00ff */
[----:B------:R-:W-:-:S05]  /*10c0*/  @P0 SHF.R.U32.HI R0, RZ, c[0x0][0x55c], R4 ;  /* 0x00015700ff000a19 */ /* 0x000fca0000011604 */
[----:B------:R-:W-:Y:S02]  /*10d0*/  IMAD R4, R0, c[0x0][0x554], RZ ;  /* 0x0001550000047a24 */ /* 0x000fe400078e02ff */
.L_x_1038:
[----:B------:R-:W-:Y:S05]  /*10e0*/  BSYNC B0 ;  /* 0x0000000000007941 */ /* 0x000fea0003800000 */
.L_x_1036:
[----:B------:R-:W-:Y:S01]  /*10f0*/  IMAD.MOV.U32 R5, RZ, RZ, c[0x0][0x548] ;  /* 0x00015200ff057624 */ /* 0x000fe200078e00ff */
[----:B------:R-:W-:Y:S01]  /*1100*/  ISETP.NE.U32.AND P0, PT, RZ, c[0x0][0x370], PT ;  /* 0x0000dc00ff007a0c */ /* 0x000fe20003f05070 */
[----:B------:R-:W2:Y:S01]  /*1110*/  LDL.LU R16, [R1+0xd0] ;  /* 0x0000d00001107983 */ /* 0x000ea20000300800 */
[----:B------:R-:W-:Y:S02]  /*1120*/  IMAD.IADD R4, R2, 0x1, -R4 ;  /* 0x0000000102047824 */ /* 0x000fe400078e0a04 */
[----:B------:R-:W-:Y:S01]  /*1130*/  ISETP.NE.AND P1, PT, R5, 0x1, PT ;  /* 0x000000010500780c */ /* 0x000fe20003f25270 */
[----:B------:R-:W-:Y:S01]  /*1140*/  IMAD.MOV.U32 R132, RZ, RZ, RZ ;  /* 0x000000ffff847224 */ /* 0x000fe200078e00ff */
[----:B------:R-:W-:Y:S01]  /*1150*/  ISETP.NE.AND.EX P0, PT, RZ, c[0x0][0x374], PT, P0 ;  /* 0x0000dd00ff007a0c */ /* 0x000fe20003f05300 */
[----:B------:R-:W-:-:S04]  /*1160*/  IMAD R4, R3, c[0x0][0x554], R4 ;  /* 0x0001550003047a24 */ /* 0x000fc800078e0204 */
[----:B------:R-:W-:-:S06]  /*1170*/  IMAD.MOV.U32 R15, RZ, RZ, R4 ;  /* 0x000000ffff0f7224 */ /* 0x000fcc00078e0004 */
[----:B------:R-:W-:-:S04]  /*1180*/  @P1 IMAD.HI.U32 R2, R4, c[0x0][0x54c], RZ ;  /* 0x0001530004021a27 */ /* 0x000fc800078e00ff */
[----:B------:R-:W-:Y:S01]  /*1190*/  @P0 IMAD.MOV.U32 R3, RZ, RZ, 0x4 ;  /* 0x00000004ff030424 */ /* 0x000fe200078e00ff */
[----:B------:R-:W-:-:S05]  /*11a0*/  @P1 SHF.R.U32.HI R15, RZ, c[0x0][0x550], R2 ;  /* 0x00015400ff0f1a19 */ /* 0x000fca0000011602 */
[----:B------:R-:W-:Y:S01]  /*11b0*/  @P0 IMAD.WIDE R2, R15, R3, c[0x0][0x370] ;  /* 0x0000dc000f020625 */ /* 0x000fe200078e0203 */
[----:B------:R1:W-:Y:S04]  /*11c0*/  STL [R1+0xc4], R15 ;  /* 0x0000c40f01007387 */ /* 0x0003e80000100800 */
[----:B------:R3:W4:Y:S01]  /*11d0*/  @P0 LDG.E R132, [R2.64] ;  /* 0x0000000602840981 */ /* 0x000722000c1e1900 */
[----:B------:R-:W-:Y:S01]  /*11e0*/  IMAD.MOV.U32 R12, RZ, RZ, R0 ;  /* 0x000000ffff0c7224 */ /* 0x000fe200078e0000 */
[----:B------:R-:W-:Y:S01]  /*11f0*/  BSSY B0, `(.L_x_1039) ;  /* 0x0000047000007945 */ /* 0x000fe20003800000 */
[----:B------:R-:W-:Y:S02]  /*1200*/  IMAD.MOV.U32 R14, RZ, RZ, c[0x0][0x2c4] ;  /* 0x0000b100ff0e7624 */ /* 0x000fe400078e00ff */
[----:B------:R-:W-:-:S03]  /*1210*/  IMAD.MOV.U32 R28, RZ, RZ, 0x40 ;  /* 0x00000040ff1c7424 */ /* 0x000fc600078e00ff */
[----:B------:R-:W-:Y:S02]  /*1220*/  ISETP.NE.AND P3, PT, R14, 0x1, PT ;  /* 0x000000010e00780c */ /* 0x000fe40003f65270 */
[----:B------:R-:W-:Y:S01]  /*1230*/  IADD3 R5, R28, -c[0x0][0x168], RZ ;  /* 0x80005a001c057a10 */ /* 0x000fe20007ffe0ff */
[----:B---3--:R-:W-:-:S05]  /*1240*/  IMAD.MOV.U32 R2, RZ, RZ, c[0x0][0x53c] ;  /* 0x00014f00ff027624 */ /* 0x008fca00078e00ff */
[----:B------:R-:W-:Y:S02]  /*1250*/  ISETP.NE.AND P0, PT, R2, 0x1, PT ;  /* 0x000000010200780c */ /* 0x000fe40003f05270 */
[----:B------:R-:W-:-:S11]  /*1260*/  LOP3.LUT R2, R0, 0x1ffffff, RZ, 0x3c, !PT ;  /* 0x01ffffff00027812 */ /* 0x000fd600078e3cff */
[----:B------:R-:W-:Y:S01]  /*1270*/  @P0 IMAD.HI.U32 R3, R0, c[0x0][0x540], RZ ;  /* 0x0001500000030a27 */ /* 0x000fe200078e00ff */
[----:B------:R-:W-:-:S03]  /*1280*/  IADD3 R0, R2, c[0x0][0x53c], RZ ;  /* 0x00014f0002007a10 */ /* 0x000fc60007ffe0ff */
[----:B------:R-:W-:Y:S01]  /*1290*/  IMAD.MOV.U32 R2, RZ, RZ, c[0x0][0x2ac] ;  /* 0x0000ab00ff027624 */ /* 0x000fe200078e00ff */
[----:B------:R-:W-:-:S03]  /*12a0*/  @P0 SHF.R.U32.HI R12, RZ, c[0x0][0x544], R3 ;  /* 0x00015100ff0c0a19 */ /* 0x000fc60000011603 */
[----:B------:R-:W-:Y:S02]  /*12b0*/  IMAD R168, R2, c[0x0][0x1d0], RZ ;  /* 0x0000740002a87a24 */ /* 0x000fe400078e02ff */
[----:B------:R-:W-:Y:S01]  /*12c0*/  IMAD R0, R12, c[0x0][0x53c], R0 ;  /* 0x00014f000c007a24 */ /* 0x000fe200078e0200 */
[----:B------:R1:W-:Y:S01]  /*12d0*/  STL [R1+0xcc], R12 ;  /* 0x0000cc0c01007387 */ /* 0x0003e20000100800 */
[----:B------:R-:W-:Y:S01]  /*12e0*/  IMAD R2, R2, c[0x0][0x1d0], R5 ;  /* 0x0000740002027a24 */ /* 0x000fe200078e0205 */
[----:B------:R-:W-:Y:S01]  /*12f0*/  IADD3 R5, R168, 0x3f, RZ ;  /* 0x0000003fa8057810 */ /* 0x000fe20007ffe0ff */
[----:B------:R-:W-:-:S05]  /*1300*/  IMAD.SHL.U32 R11, R0, 0x80, RZ ;  /* 0x00000080000b7824 */ /* 0x000fca00078e00ff */
[----:B------:R-:W-:Y:S01]  /*1310*/  IADD3 R0, R11, 0x7f, RZ ;  /* 0x0000007f0b007810 */ /* 0x000fe20007ffe0ff */
[----:B------:R1:W-:Y:S04]  /*1320*/  STL [R1+0xd4], R11 ;  /* 0x0000d40b01007387 */ /* 0x0003e80000100800 */
[----:B------:R-:W-:-:S05]  /*1330*/  @P3 IMAD.HI.U32 R3, R0, c[0x0][0x2c8], RZ ;  /* 0x0000b20000033a27 */ /* 0x000fca00078e00ff */
[----:B------:R-:W-:-:S05]  /*1340*/  @P3 SHF.R.U32.HI R0, RZ, c[0x0][0x2cc], R3 ;  /* 0x0000b300ff003a19 */ /* 0x000fca0000011603 */
[----:B------:R-:W-:Y:S01]  /*1350*/  IMAD.IADD R0, R2, 0x1, R0 ;  /* 0x0000000102007824 */ /* 0x000fe200078e0200 */
[----:B------:R-:W-:-:S04]  /*1360*/  SHF.R.S32.HI R2, RZ, 0x1f, R5 ;  /* 0x0000001fff027819 */ /* 0x000fc80000011405 */
[----:B------:R-:W-:Y:S02]  /*1370*/  SHF.R.S32.HI R3, RZ, 0x1f, R0 ;  /* 0x0000001fff037819 */ /* 0x000fe40000011400 */
[----:B------:R-:W-:Y:S02]  /*1380*/  LEA.HI R2, R2, R5, RZ, 0x6 ;  /* 0x0000000502027211 */ /* 0x000fe400078f30ff */
[----:B------:R-:W-:Y:S02]  /*1390*/  LEA.HI R3, R3, R0, RZ, 0x6 ;  /* 0x0000000003037211 */ /* 0x000fe400078f30ff */
[----:B------:R-:W-:Y:S02]  /*13a0*/  SHF.R.S32.HI R0, RZ, 0x6, R2 ;  /* 0x00000006ff007819 */ /* 0x000fe40000011402 */
[----:B------:R-:W-:-:S04]  /*13b0*/  SHF.R.S32.HI R2, RZ, 0x6, R3 ;  /* 0x00000006ff027819 */ /* 0x000fc80000011403 */
[----:B------:R-:W-:Y:S01]  /*13c0*/  IMNMX R7, R0, R2, PT ;  /* 0x0000000200077217 */ /* 0x000fe20003800200 */
[----:B------:R-:W-:Y:S02]  /*13d0*/  IMAD.MOV R0, RZ, RZ, -R15 ;  /* 0x000000ffff007224 */ /* 0x000fe400078e0a0f */
[----:B------:R-:W-:Y:S01]  /*13e0*/  IMAD.MOV.U32 R2, RZ, RZ, RZ ;  /* 0x000000ffff027224 */ /* 0x000fe200078e00ff */
[----:B------:R-:W-:Y:S01]  /*13f0*/  ISETP.GE.AND P0, PT, R7, 0x1, PT ;  /* 0x000000010700780c */ /* 0x000fe20003f06270 */
[----:B------:R-:W-:Y:S01]  /*1400*/  IMAD R134, R0, c[0x0][0x548], R4 ;  /* 0x0001520000867a24 */ /* 0x000fe200078e0204 */
[----:B--2---:R-:W-:-:S04]  /*1410*/  LOP3.LUT R16, R16, 0xfffffffd, RZ, 0xc0, !PT ;  /* 0xfffffffd10107812 */ /* 0x004fc800078ec0ff */
[----:B------:R-:W-:-:S05]  /*1420*/  @P3 LOP3.LUT R16, R16, 0x2, RZ, 0xfc, !PT ;  /* 0x0000000210103812 */ /* 0x000fca00078efcff */
[----:B------:R1:W-:Y:S04]  /*1430*/  STL [R1+0xd0], R16 ;  /* 0x0000d01001007387 */ /* 0x0003e80000100800 */
[----:B----4-:R1:W-:Y:S04]  /*1440*/  STL [R1+0xa0], R132 ;  /* 0x0000a08401007387 */ /* 0x0103e80000100800 */
[----:B------:R1:W-:Y:S01]  /*1450*/  STL [R1+0xc8], R134 ;  /* 0x0000c88601007387 */ /* 0x0003e20000100800 */
[----:B------:R-:W-:Y:S05]  /*1460*/  @!P0 BRA `(.L_x_1040) ;  /* 0x000001f000008947 */ /* 0x000fea0003800000 */
[----:B------:R-:W-:-:S04]  /*1470*/  SHF.R.U32.HI R0, RZ, 0x10, R12 ;  /* 0x00000010ff007819 */ /* 0x000fc8000001160c */
[----:B------:R-:W-:-:S04]  /*1480*/  ISETP.NE.AND P0, PT, R0, RZ, PT ;  /* 0x000000ff0000720c */ /* 0x000fc80003f05270 */
[----:B------:R-:W-:-:S04]  /*1490*/  SEL R0, R0, c[0x0][0x338], P0 ;  /* 0x0000ce0000007a07 */ /* 0x000fc80000000000 */
[----:B------:R-:W-:Y:S02]  /*14a0*/  IABS R3, R0 ;  /* 0x0000000000037213 */ /* 0x000fe40000000000 */
[----:B------:R-:W-:Y:S02]  /*14b0*/  IADD3 R6, R0, -0x1, R7 ;  /* 0xffffffff00067810 */ /* 0x000fe40007ffe007 */
[----:B------:R-:W2:Y:S02]  /*14c0*/  I2F.RP R4, R3 ;  /* 0x0000000300047306 */ /* 0x000ea40000209400 */
[----:B------:R-:W-:Y:S02]  /*14d0*/  IABS R10, R6 ;  /* 0x00000006000a7213 */ /* 0x000fe40000000000 */
[----:B------:R-:W-:-:S04]  /*14e0*/  LOP3.LUT R6, R6, R0, RZ, 0x3c, !PT ;  /* 0x0000000006067212 */ /* 0x000fc800078e3cff */
[----:B------:R-:W-:Y:S01]  /*14f0*/  ISETP.GE.AND P1, PT, R6, RZ, PT ;  /* 0x000000ff0600720c */ /* 0x000fe20003f26270 */
[----:B--2---:R-:W2:Y:S02]  /*1500*/  MUFU.RCP R4, R4 ;  /* 0x0000000400047308 */ /* 0x004ea40000001000 */
[----:B--2---:R-:W-:-:S06]  /*1510*/  IADD3 R4, R4, 0xffffffe, RZ ;  /* 0x0ffffffe04047810 */ /* 0x004fcc0007ffe0ff */
[----:B------:R-:W2:Y:S02]  /*1520*/  F2I.FTZ.U32.TRUNC.NTZ R5, R4 ;  /* 0x0000000400057305 */ /* 0x000ea4000021f000 */
[----:B--2---:R-:W-:Y:S02]  /*1530*/  IMAD.MOV R2, RZ, RZ, -R5 ;  /* 0x000000ffff027224 */ /* 0x004fe400078e0a05 */
[----:B------:R-:W-:Y:S02]  /*1540*/  IMAD.MOV.U32 R4, RZ, RZ, RZ ;  /* 0x000000ffff047224 */ /* 0x000fe400078e00ff */
        /* <DEDUP_REMOVED lines=13> */
[----:B------:R-:W-:-:S13]  /*1620*/  ISETP.GE.U32.AND P2, PT, R4, R3, PT ;  /* 0x000000030400720c */ /* 0x000fda0003f46070 */
[----:B------:R-:W-:-:S05]  /*1630*/  @P2 IADD3 R2, R2, 0x1, RZ ;  /* 0x0000000102022810 */ /* 0x000fca0007ffe0ff */
[----:B------:R-:W-:Y:S01]  /*1640*/  @!P1 IMAD.MOV R2, RZ, RZ, -R2 ;  /* 0x000000ffff029224 */ /* 0x000fe200078e0a02 */
[----:B------:R-:W-:Y:S02]  /*1650*/  @!P0 LOP3.LUT R2, RZ, R0, RZ, 0x33, !PT ;  /* 0x00000000ff028212 */ /* 0x000fe400078e33ff */
.L_x_1040:
[----:B------:R-:W-:Y:S05]  /*1660*/  BSYNC B0 ;  /* 0x0000000000007941 */ /* 0x000fea0003800000 */
.L_x_1039:
[----:B------:R-:W-:Y:S01]  /*1670*/  LOP3.LUT R0, R12, 0xffff, RZ, 0xc0, !PT ;  /* 0x0000ffff0c007812 */ /* 0x000fe200078ec0ff */
[----:B------:R-:W-:Y:S01]  /*1680*/  CS2R R130, SRZ ;  /* 0x0000000000827805 */ /* 0x000fe2000001ff00 */
[----:B-1----:R-:W-:Y:S01]  /*1690*/  CS2R R12, SRZ ;  /* 0x00000000000c7805 */ /* 0x002fe2000001ff00 */
[----:B------:R-:W-:Y:S01]  /*16a0*/  CS2R R128, SRZ ;  /* 0x0000000000807805 */ /* 0x000fe2000001ff00 */
[----:B------:R-:W-:Y:S01]  /*16b0*/  CS2R R126, SRZ ;  /* 0x00000000007e7805 */ /* 0x000fe2000001ff00 */
[----:B------:R-:W-:Y:S01]  /*16c0*/  IMAD R133, R0, R2, RZ ;  /* 0x0000000200857224 */ /* 0x000fe200078e02ff */
[----:B------:R-:W-:Y:S01]  /*16d0*/  PRMT R0, RZ, 0x7610, R0 ;  /* 0x00007610ff007816 */ /* 0x000fe20000000000 */
[----:B------:R-:W-:Y:S01]  /*16e0*/  CS2R R124, SRZ ;  /* 0x00000000007c7805 */ /* 0x000fe2000001ff00 */
        /* <DEDUP_REMOVED lines=66> */
[----:B-1----:R-:W-:-:S04]  /*1b10*/  ISETP.NE.U32.AND P0, PT, RZ, c[0x0][0x340], PT ;  /* 0x0000d000ff007a0c */ /* 0x002fc80003f05070 */
[----:B------:R-:W-:-:S13]  /*1b20*/  ISETP.NE.AND.EX P0, PT, RZ, c[0x0][0x344], PT, P0 ;  /* 0x0000d100ff007a0c */ /* 0x000fda0003f05300 */
[----:B------:R-:W-:-:S04]  /*1b30*/  @P0 IMAD.MOV.U32 R2, RZ, RZ, 0x4 ;  /* 0x00000004ff020424 */ /* 0x000fc800078e00ff */
[----:B------:R-:W-:-:S05]  /*1b40*/  @P0 IMAD.WIDE R2, R15, R2, c[0x0][0x340] ;  /* 0x0000d0000f020625 */ /* 0x000fca00078e0202 */
[----:B------:R1:W5:Y:S01]  /*1b50*/  @P0 LDG.E R0, [R2.64] ;  /* 0x0000000602000981 */ /* 0x000362000c1e1900 */
[----:B------:R-:W-:Y:S01]  /*1b60*/  WARPSYNC 0xffffffff ;  /* 0xffffffff00007948 */ /* 0x000fe20003800000 */
[----:B------:R-:W-:Y:S02]  /*1b70*/  @!P0 MOV R0, R15 ;  /* 0x0000000f00008202 */ /* 0x000fe40000000f00 */
[----:B-1----:R-:W1:Y:S01]  /*1b80*/  S2R R6, SR_TID.X ;  /* 0x0000000000067919 */ /* 0x002e620000002100 */
[----:B------:R-:W-:Y:S01]  /*1b90*/  IMAD.MOV.U32 R87, RZ, RZ, c[0x0][0x2b8] ;  /* 0x0000ae00ff577624 */ /* 0x000fe200078e00ff */
[----:B------:R-:W-:Y:S01]  /*1ba0*/  IADD3 R72, R5, -0x1, RZ ;  /* 0xffffffff05487810 */ /* 0x000fe20007ffe0ff */
[----:B------:R-:W-:Y:S01]  /*1bb0*/  IMAD.MOV.U32 R4, RZ, RZ, R16 ;  /* 0x000000ffff047224 */ /* 0x000fe200078e0010 */
[----:B-----5:R-:W-:Y:S01]  /*1bc0*/  SHF.R.S32.HI R3, RZ, 0x1f, R0 ;  /* 0x0000001fff037819 */ /* 0x020fe20000011400 */
[----:B------:R-:W-:Y:S01]  /*1bd0*/  IMAD.WIDE.U32 R88, R0, c[0x0][0x2b0], RZ ;  /* 0x0000ac0000587a25 */ /* 0x000fe200078e00ff */
[----:B------:R-:W-:Y:S01]  /*1be0*/  ISETP.NE.AND P1, PT, R87, 0x1, PT ;  /* 0x000000015700780c */ /* 0x000fe20003f25270 */
[----:B------:R-:W-:Y:S01]  /*1bf0*/  BAR.SYNC.DEFER_BLOCKING 0x0 ;  /* 0x0000000000007b1d */ /* 0x000fe20000010000 */
[----:B------:R-:W-:Y:S01]  /*1c00*/  LOP3.LUT R4, R4, 0xfffffffe, RZ, 0xc0, !PT ;  /* 0xfffffffe04047812 */ /* 0x000fe200078ec0ff */
[----:B------:R-:W-:-:S10]  /*1c10*/  IMAD.MOV.U32 R36, RZ, RZ, RZ ;  /* 0x000000ffff247224 */ /* 0x000fd400078e00ff */
[----:B------:R-:W-:Y:S02]  /*1c20*/  @P1 LOP3.LUT R4, R4, 0x1, RZ, 0xfc, !PT ;  /* 0x0000000104041812 */ /* 0x000fe400078efcff */
[----:B-1----:R-:W-:-:S03]  /*1c30*/  SHF.R.S32.HI R25, RZ, 0x1f, R6 ;  /* 0x0000001fff197819 */ /* 0x002fc60000011406 */
[----:B------:R1:W-:Y:S01]  /*1c40*/  STL [R1+0xd0], R4 ;  /* 0x0000d00401007387 */ /* 0x0003e20000100800 */
[----:B------:R-:W-:Y:S02]  /*1c50*/  SHF.R.S32.HI R135, RZ, 0x1f, R6 ;  /* 0x0000001fff877819 */ /* 0x000fe40000011406 */
[-C--:B------:R-:W-:Y:S01]  /*1c60*/  LEA.HI R25, R25, R6.reuse, RZ, 0x3 ;  /* 0x0000000619197211 */ /* 0x080fe200078f18ff */
[----:B------:R-:W-:Y:S01]  /*1c70*/  STL.64 [R1+0xa8], R88 ;  /* 0x0000a85801007387 */ /* 0x000fe20000100a00 */
[----:B------:R-:W-:Y:S02]  /*1c80*/  LEA.HI R135, R135, R6, RZ, 0x3 ;  /* 0x0000000687877211 */ /* 0x000fe400078f18ff */
[----:B------:R-:W-:Y:S02]  /*1c90*/  LOP3.LUT R25, R25, 0xfffffff8, RZ, 0xc0, !PT ;  /* 0xfffffff819197812 */ /* 0x000fe400078ec0ff */
[----:B------:R-:W-:-:S03]  /*1ca0*/  SHF.R.S32.HI R135, RZ, 0x3, R135 ;  /* 0x00000003ff877819 */ /* 0x000fc60000011487 */
[----:B------:R-:W-:-:S04]  /*1cb0*/  IMAD.IADD R25, R6, 0x1, -R25 ;  /* 0x0000000106197824 */ /* 0x000fc800078e0a19 */
[----:B------:R-:W-:-:S04]  /*1cc0*/  IMAD R77, R25, 0x20, R135 ;  /* 0x00000020194d7824 */ /* 0x000fc800078e0287 */
[----:B------:R-:W-:-:S04]  /*1cd0*/  IMAD R2, R72, 0x40, R77 ;  /* 0x0000004048027824 */ /* 0x000fc800078e024d */
[C---:B------:R-:W-:Y:S01]  /*1ce0*/  IMAD.IADD R22, R2.reuse, 0x1, R132 ;  /* 0x0000000102167824 */ /* 0x040fe200078e0284 */
[----:B------:R-:W-:Y:S01]  /*1cf0*/  ISETP.GE.AND P0, PT, R2, R168, PT ;  /* 0x000000a80200720c */ /* 0x000fe20003f06270 */
[----:B------:R-:W-:Y:S02]  /*1d00*/  IMAD R2, R3, c[0x0][0x2b0], RZ ;  /* 0x0000ac0003027a24 */ /* 0x000fe400078e02ff */
[----:B------:R-:W-:Y:S01]  /*1d10*/  @P1 IMAD.HI.U32 R3, R22, c[0x0][0x2bc], RZ ;  /* 0x0000af0016031a27 */ /* 0x000fe200078e00ff */
[----:B------:R-:W-:-:S03]  /*1d20*/  ISETP.GT.OR P0, PT, R77, 0x3f, P0 ;  /* 0x0000003f4d00780c */ /* 0x000fc60000704670 */
[----:B------:R-:W-:Y:S02]  /*1d30*/  IMAD R2, R0, c[0x0][0x2b4], R2 ;  /* 0x0000ad0000027a24 */ /* 0x000fe400078e0202 */
[----:B------:R-:W-:Y:S01]  /*1d40*/  IMAD.MOV.U32 R21, RZ, RZ, R22 ;  /* 0x000000ffff157224 */ /* 0x000fe200078e0016 */
[----:B------:R-:W-:Y:S01]  /*1d50*/  @P1 SHF.R.U32.HI R21, RZ, c[0x0][0x2c0], R3 ;  /* 0x0000b000ff151a19 */ /* 0x000fe20000011603 */
[----:B------:R-:W-:-:S05]  /*1d60*/  IMAD.IADD R86, R89, 0x1, R2 ;  /* 0x0000000159567824 */ /* 0x000fca00078e0202 */
[----:B------:R-:W-:Y:S01]  /*1d70*/  STL [R1+0xb8], R86 ;  /* 0x0000b85601007387 */ /* 0x000fe20000100800 */
        /* <DEDUP_REMOVED lines=14> */
[----:B------:R-:W-:Y:S01]  /*1e60*/  SHF.R.S32.HI R23, RZ, 0x1f, R134 ;  /* 0x0000001fff177819 */ /* 0x000fe20000011486 */
[----:B-1----:R-:W-:Y:S01]  /*1e70*/  IMAD.IADD R4, R11, 0x1, R77 ;  /* 0x000000010b047824 */ /* 0x002fe200078e024d */
[----:B------:R-:W-:-:S03]  /*1e80*/  SHF.R.S32.HI R6, RZ, 0x1f, R15 ;  /* 0x0000001fff067819 */ /* 0x000fc6000001140f */
[----:B------:R-:W-:Y:S02]  /*1e90*/  IMAD R5, R23, c[0x0][0x1b8], RZ ;  /* 0x00006e0017057a24 */ /* 0x000fe400078e02ff */
[----:B------:R-:W-:-:S04]  /*1ea0*/  @P3 IMAD.HI.U32 R7, R4, c[0x0][0x2c8], RZ ;  /* 0x0000b20004073a27 */ /* 0x000fc800078e00ff */
[C---:B------:R-:W-:Y:S02]  /*1eb0*/  IMAD R5, R134.reuse, c[0x0][0x1bc], R5 ;  /* 0x00006f0086057a24 */ /* 0x040fe400078e0205 */
[----:B------:R-:W-:Y:S01]  /*1ec0*/  IMAD.MOV.U32 R0, RZ, RZ, R4 ;  /* 0x000000ffff007224 */ /* 0x000fe200078e0004 */
[----:B------:R-:W-:Y:S01]  /*1ed0*/  @P3 SHF.R.U32.HI R0, RZ, c[0x0][0x2cc], R7 ;  /* 0x0000b300ff003a19 */ /* 0x000fe20000011607 */
[----:B------:R-:W-:-:S04]  /*1ee0*/  IMAD.WIDE.U32 R2, R134, c[0x0][0x1b8], RZ ;  /* 0x00006e0086027a25 */ /* 0x000fc800078e00ff */
[----:B------:R-:W-:Y:S02]  /*1ef0*/  IMAD.IADD R3, R3, 0x1, R5 ;  /* 0x0000000103037824 */ /* 0x000fe400078e0205 */
[----:B------:R-:W-:Y:S01]  /*1f00*/  IMAD R5, R6, c[0x0][0x1c0], RZ ;  /* 0x0000700006057a24 */ /* 0x000fe200078e02ff */
[----:B------:R-:W-:Y:S01]  /*1f10*/  SHF.R.S32.HI R7, RZ, 0x1f, R0 ;  /* 0x0000001fff077819 */ /* 0x000fe20000011400 */
[----:B------:R-:W-:-:S04]  /*1f20*/  IMAD.WIDE.U32 R2, R15, c[0x0][0x1c0], R2 ;  /* 0x000070000f027a25 */ /* 0x000fc800078e0002 */
[----:B------:R-:W-:Y:S02]  /*1f30*/  IMAD R6, R15, c[0x0][0x1c4], R5 ;  /* 0x000071000f067a24 */ /* 0x000fe400078e0205 */
        /* <DEDUP_REMOVED lines=14> */
[----:B------:R-:W2:Y:S01]  /*2020*/  SHFL.IDX PT, R3, R17, RZ, 0x181f ;  /* 0x00181fff11037589 */ /* 0x000ea200000e0000 */
[----:B------:R-:W-:-:S03]  /*2030*/  IMAD R24, R14, c[0x0][0x168], RZ ;  /* 0x00005a000e187a24 */ /* 0x000fc600078e02ff */
[----:B------:R-:W3:Y:S01]  /*2040*/  SHFL.IDX PT, R4, R16, RZ, 0x181f ;  /* 0x00181fff10047589 */ /* 0x000ee200000e0000 */
[----:B------:R-:W-:-:S05]  /*2050*/  IMAD.IADD R20, R135, 0x1, R11 ;  /* 0x0000000187147824 */ /* 0x000fca00078e020b */
[C---:B------:R-:W-:Y:S01]  /*2060*/  ISETP.GE.AND P0, PT, R20.reuse, R24, PT ;  /* 0x000000181400720c */ /* 0x040fe20003f06270 */
[----:B------:R-:W1:Y:S01]  /*2070*/  SHFL.IDX PT, R0, R17, 0x1, 0x181f ;  /* 0x00381f0011007f89 */ /* 0x000e6200000e0000 */
[----:B------:R-:W-:-:S03]  /*2080*/  IADD3 R5, R20, 0x20, RZ ;  /* 0x0000002014057810 */ /* 0x000fc60007ffe0ff */
[----:B------:R-:W1:Y:S01]  /*2090*/  SHFL.IDX PT, R2, R16, 0x1, 0x181f ;  /* 0x00381f0010027f89 */ /* 0x000e6200000e0000 */
[----:B------:R-:W-:Y:S01]  /*20a0*/  ISETP.GE.AND P1, PT, R5, R24, PT ;  /* 0x000000180500720c */ /* 0x000fe20003f26270 */
[----:B------:R-:W-:-:S06]  /*20b0*/  IMAD.WIDE.U32 R84, R134, c[0x0][0x1e8], RZ ;  /* 0x00007a0086547a25 */ /* 0x000fcc00078e00ff */
[----:B--2---:R-:W-:-:S04]  /*20c0*/  @!P0 LEA R10, P3, R32, R3, 0x1 ;  /* 0x00000003200a8211 */ /* 0x004fc800078608ff */
[-C--:B---3--:R-:W-:Y:S02]  /*20d0*/  @!P0 LEA.HI.X R11, R32, R4.reuse, R35, 0x1, P3 ;  /* 0x00000004200b8211 */ /* 0x088fe400018f0c23 */
[-C--:B----4-:R-:W-:Y:S02]  /*20e0*/  @!P0 LEA R6, P3, R30, R3.reuse, 0x1 ;  /* 0x000000031e068211 */ /* 0x090fe400078608ff */
[----:B------:R-:W-:Y:S02]  /*20f0*/  ISETP.GE.AND P4, PT, R32, c[0x0][0x198], PT ;  /* 0x0000660020007a0c */ /* 0x000fe40003f86270 */
[----:B------:R-:W-:Y:S02]  /*2100*/  @!P0 LEA.HI.X R7, R30, R4, R33, 0x1, P3 ;  /* 0x000000041e078211 */ /* 0x000fe400018f0c21 */
[C---:B------:R-:W-:Y:S02]  /*2110*/  ISETP.GE.AND P3, PT, R26.reuse, c[0x0][0x198], PT ;  /* 0x000066001a007a0c */ /* 0x040fe40003f66270 */
[----:B------:R-:W-:-:S02]  /*2120*/  @!P0 LEA R12, P2, R26, R3, 0x1 ;  /* 0x000000031a0c8211 */ /* 0x000fc400078408ff */
[C---:B------:R-:W-:Y:S02]  /*2130*/  ISETP.GE.AND P5, PT, R31.reuse, c[0x0][0x198], PT ;  /* 0x000066001f007a0c */ /* 0x040fe40003fa6270 */
        /* <DEDUP_REMOVED lines=18> */
[----:B------:R-:W3:Y:S02]  /*2260*/  SHFL.IDX PT, R0, R17, 0x2, 0x181f ;  /* 0x00581f0011007f89 */ /* 0x000ee400000e0000 */
[----:B------:R-:W-:Y:S02]  /*2270*/  @!P1 LEA.HI.X R5, R30, R2, R33, 0x1, P0 ;  /* 0x000000021e059211 */ /* 0x000fe400000f0c21 */
[----:B------:R-:W4:Y:S01]  /*2280*/  SHFL.IDX PT, R2, R16, 0x2, 0x181f ;  /* 0x00581f0010027f89 */ /* 0x000f2200000e0000 */
[----:B------:R-:W-:-:S03]  /*2290*/  ISETP.GE.AND P0, PT, R3, R24, PT ;  /* 0x000000180300720c */ /* 0x000fc60003f06270 */
[----:B------:R1:W-:Y:S04]  /*22a0*/  @!P1 LDGSTS.E.BYPASS.LTC128B.128 [R29+0x9100], [R6.64], !P5 ;  /* 0x09100000061d9fae */ /* 0x0003e8000e901d46 */
[----:B------:R1:W-:Y:S04]  /*22b0*/  @!P1 LDGSTS.E.BYPASS.LTC128B.128 [R29+0xd100], [R4.64], !P6 ;  /* 0x0d100000041d9fae */ /* 0x0003e8000f101d46 */
[----:B------:R-:W1:Y:S02]  /*22c0*/  SHFL.IDX PT, R12, R17, 0x3, 0x181f ;  /* 0x00781f00110c7f89 */ /* 0x000e6400000e0000 */
[----:B---3--:R-:W-:-:S04]  /*22d0*/  @!P0 LEA R10, P1, R32, R0, 0x1 ;  /* 0x00000000200a8211 */ /* 0x008fc800078208ff */
[----:B----4-:R-:W-:Y:S02]  /*22e0*/  @!P0 LEA.HI.X R11, R32, R2, R35, 0x1, P1 ;  /* 0x00000002200b8211 */ /* 0x010fe400008f0c23 */
[CC--:B--2---:R-:W-:Y:S01]  /*22f0*/  @!P0 LEA R8, P1, R31.reuse, R0.reuse, 0x1 ;  /* 0x000000001f088211 */ /* 0x0c4fe200078208ff */
[----:B------:R-:W2:Y:S01]  /*2300*/  SHFL.IDX PT, R13, R16, 0x3, 0x181f ;  /* 0x00781f00100d7f89 */ /* 0x000ea200000e0000 */
[----:B------:R-:W-:Y:S02]  /*2310*/  @!P0 LEA R14, P2, R26, R0, 0x1 ;  /* 0x000000001a0e8211 */ /* 0x000fe400078408ff */
[----:B------:R-:W-:Y:S02]  /*2320*/  @!P0 LEA.HI.X R9, R31, R2, R34, 0x1, P1 ;  /* 0x000000021f098211 */ /* 0x000fe400008f0c22 */
[----:B------:R-:W-:Y:S02]  /*2330*/  IADD3 R20, R20, 0x60, RZ ;  /* 0x0000006014147810 */ /* 0x000fe40007ffe0ff */
[----:B-1----:R-:W-:Y:S01]  /*2340*/  @!P0 LEA R4, P1, R30, R0, 0x1 ;  /* 0x000000001e048211 */ /* 0x002fe200078208ff */
[----:B------:R-:W-:Y:S01]  /*2350*/  IMAD.MOV R0, RZ, RZ, -R21 ;  /* 0x000000ffff007224 */ /* 0x000fe200078e0a15 */
[----:B------:R-:W-:-:S02]  /*2360*/  @!P0 LEA.HI.X R15, R26, R2, R27, 0x1, P2 ;  /* 0x000000021a0f8211 */ /* 0x000fc400010f0c1b */
[----:B------:R-:W-:Y:S01]  /*2370*/  ISETP.GE.AND P2, PT, R20, R24, PT ;  /* 0x000000181400720c */ /* 0x000fe20003f46270 */
[----:B------:R-:W-:Y:S02]  /*2380*/  IMAD R22, R0, c[0x0][0x2b8], R22 ;  /* 0x0000ae0000167a24 */ /* 0x000fe400078e0216 */
[----:B------:R1:W-:Y:S04]  /*2390*/  @!P0 LDGSTS.E.BYPASS.LTC128B.128 [R29+0x2100], [R14.64], !P3 ;  /* 0x021000000e1d8fae */ /* 0x0003e8000d901d46 */
[----:B------:R3:W-:Y:S04]  /*23a0*/  @!P0 LDGSTS.E.BYPASS.LTC128B.128 [R29+0x6100], [R10.64], !P4 ;  /* 0x061000000a1d8fae */ /* 0x0007e8000e101d46 */
[----:B------:R4:W-:Y:S01]  /*23b0*/  @!P0 LDGSTS.E.BYPASS.LTC128B.128 [R29+0xa100], [R8.64], !P5 ;  /* 0x0a100000081d8fae */ /* 0x0009e2000e901d46 */
[----:B------:R-:W-:Y:S01]  /*23c0*/  @!P0 LEA.HI.X R5, R30, R2, R33, 0x1, P1 ;  /* 0x000000021e058211 */ /* 0x000fe200008f0c21 */
[----:B------:R-:W-:Y:S01]  /*23d0*/  IMAD.WIDE.U32 R2, R22, c[0x0][0x1e0], RZ ;  /* 0x0000780016027a25 */ /* 0x000fe200078e00ff */
[----:B------:R-:W-:-:S03]  /*23e0*/  @!P2 LEA R6, P1, R26, R12, 0x1 ;  /* 0x0000000c1a06a211 */ /* 0x000fc600078208ff */
[----:B------:R1:W-:Y:S01]  /*23f0*/  @!P0 LDGSTS.E.BYPASS.LTC128B.128 [R29+0xe100], [R4.64], !P6 ;  /* 0x0e100000041d8fae */ /* 0x0003e2000f101d46 */
[----:B--2---:R-:W-:-:S05]  /*2400*/  @!P2 LEA.HI.X R7, R26, R13, R27, 0x1, P1 ;  /* 0x0000000d1a07a211 */ /* 0x004fca00008f0c1b */
[----:B------:R2:W-:Y:S01]  /*2410*/  @!P2 LDGSTS.E.BYPASS.LTC128B.128 [R29+0x3100], [R6.64], !P3 ;  /* 0x03100000061dafae */ /* 0x0005e2000d901d46 */
[----:B----4-:R-:W-:-:S05]  /*2420*/  SHF.R.S32.HI R8, RZ, 0x1f, R22 ;  /* 0x0000001fff087819 */ /* 0x010fca0000011416 */
[----:B------:R-:W-:-:S04]  /*2430*/  IMAD R0, R8, c[0x0][0x1e0], RZ ;  /* 0x0000780008007a24 */ /* 0x000fc800078e02ff */
[----:B------:R-:W-:Y:S01]  /*2440*/  IMAD R0, R22, c[0x0][0x1e4], R0 ;  /* 0x0000790016007a24 */ /* 0x000fe200078e0200 */
[----:B-1----:R-:W-:-:S03]  /*2450*/  SHF.R.S32.HI R15, RZ, 0x1f, R36 ;  /* 0x0000001fff0f7819 */ /* 0x002fc60000011424 */
[----:B------:R-:W-:Y:S02]  /*2460*/  IMAD.IADD R3, R3, 0x1, R0 ;  /* 0x0000000103037824 */ /* 0x000fe400078e0200 */
[----:B------:R-:W-:Y:S01]  /*2470*/  IMAD R0, R23, c[0x0][0x1e8], RZ ;  /* 0x00007a0017007a24 */ /* 0x000fe200078e02ff */
[----:B------:R-:W-:Y:S01]  /*2480*/  @!P2 LEA R4, P0, R32, R12, 0x1 ;  /* 0x0000000c2004a211 */ /* 0x000fe200078008ff */
[----:B--2---:R-:W-:Y:S02]  /*2490*/  IMAD R6, R15, c[0x0][0x1f0], RZ ;  /* 0x00007c000f067a24 */ /* 0x004fe400078e02ff */
[----:B------:R-:W-:Y:S02]  /*24a0*/  IMAD R0, R134, c[0x0][0x1ec], R0 ;  /* 0x00007b0086007a24 */ /* 0x000fe400078e0200 */
[----:B------:R-:W-:Y:S01]  /*24b0*/  IMAD.WIDE.U32 R2, R36, c[0x0][0x1f0], R2 ;  /* 0x00007c0024027a25 */ /* 0x000fe200078e0002 */
[----:B------:R-:W-:-:S03]  /*24c0*/  @!P2 LEA.HI.X R5, R32, R13, R35, 0x1, P0 ;  /* 0x0000000d2005a211 */ /* 0x000fc600000f0c23 */
[----:B------:R-:W-:Y:S01]  /*24d0*/  IMAD.IADD R83, R85, 0x1, R0 ;  /* 0x0000000155537824 */ /* 0x000fe200078e0200 */
[----:B------:R-:W-:Y:S01]  /*24e0*/  IADD3 R0, P0, R2, R84, RZ ;  /* 0x0000005402007210 */ /* 0x000fe20007f1e0ff */
[----:B------:R-:W-:Y:S01]  /*24f0*/  IMAD R6, R36, c[0x0][0x1f4], R6 ;  /* 0x00007d0024067a24 */ /* 0x000fe200078e0206 */
[----:B------:R1:W-:Y:S04]  /*2500*/  @!P2 LDGSTS.E.BYPASS.LTC128B.128 [R29+0x7100], [R4.64], !P4 ;  /* 0x07100000041dafae */ /* 0x0003e8000e101d46 */
[----:B------:R-:W-:Y:S02]  /*2510*/  IADD3.X R2, R83, R3, R6, P0, !PT ;  /* 0x0000000353027210 */ /* 0x000fe400007fe406 */
[----:B---3--:R-:W-:-:S04]  /*2520*/  LEA R10, P0, R0, c[0x0][0x1c8], 0x1 ;  /* 0x00007200000a7a11 */ /* 0x008fc800078008ff */
[----:B------:R-:W-:Y:S02]  /*2530*/  LEA.HI.X R11, R0, c[0x0][0x1cc], R2, 0x1, P0 ;  /* 0x00007300000b7a11 */ /* 0x000fe400000f0c02 */
[CC--:B------:R-:W-:Y:S01]  /*2540*/  @!P2 LEA R2, P0, R31.reuse, R12.reuse, 0x1 ;  /* 0x0000000c1f02a211 */ /* 0x0c0fe200078008ff */
[----:B------:R-:W-:Y:S03]  /*2550*/  STL [R1+0x60], R36 ;  /* 0x0000602401007387 */ /* 0x000fe60000100800 */
[----:B------:R-:W-:Y:S01]  /*2560*/  @!P2 LEA.HI.X R3, R31, R13, R34, 0x1, P0 ;  /* 0x0000000d1f03a211 */ /* 0x000fe200000f0c22 */
[----:B------:R-:W-:Y:S04]  /*2570*/  STL [R1+0x68], R22 ;  /* 0x0000681601007387 */ /* 0x000fe80000100800 */
[----:B------:R-:W-:Y:S01]  /*2580*/  STL.64 [R1+0x98], R84 ;  /* 0x0000985401007387 */ /* 0x000fe20000100a00 */
[----:B-1----:R-:W-:-:S03]  /*2590*/  @!P2 LEA R4, P0, R30, R12, 0x1 ;  /* 0x0000000c1e04a211 */ /* 0x002fc600078008ff */
[----:B------:R-:W-:Y:S01]  /*25a0*/  STL [R1+0xa4], R83 ;  /* 0x0000a45301007387 */ /* 0x000fe20000100800 */
[----:B------:R-:W-:-:S03]  /*25b0*/  @!P2 LEA.HI.X R5, R30, R13, R33, 0x1, P0 ;  /* 0x0000000d1e05a211 */ /* 0x000fc600000f0c21 */
[----:B------:R-:W2:Y:S04]  /*25c0*/  LDL R16, [R1+0x4c] ;  /* 0x00004c0001107983 */ /* 0x000ea80000100800 */
[----:B------:R-:W3:Y:S04]  /*25d0*/  LDL R13, [R1+0x54] ;  /* 0x00005400010d7983 */ /* 0x000ee80000100800 */
[----:B------:R-:W4:Y:S01]  /*25e0*/  LDL R12, [R1+0x50] ;  /* 0x00005000010c7983 */ /* 0x000f220000100800 */
[----:B------:R-:W-:-:S03]  /*25f0*/  IMAD R78, R72, -0x40, R168 ;  /* 0xffffffc0484e7824 */ /* 0x000fc600078e02a8 */
[----:B------:R-:W1:Y:S01]  /*2600*/  SHFL.IDX PT, R0, R10, RZ, 0x181f ;  /* 0x00181fff0a007589 */ /* 0x000e6200000e0000 */
[----:B------:R-:W-:-:S03]  /*2610*/  IMAD.IADD R14, R78, 0x1, -R135 ;  /* 0x000000014e0e7824 */ /* 0x000fc600078e0a87 */
[----:B------:R-:W1:Y:S02]  /*2620*/  SHFL.IDX PT, R7, R11, RZ, 0x181f ;  /* 0x00181fff0b077589 */ /* 0x000e6400000e0000 */
[----:B------:R-:W-:Y:S02]  /*2630*/  ISETP.GE.AND P1, PT, R14, 0x1, PT ;  /* 0x000000010e00780c */ /* 0x000fe40003f26270 */
[----:B------:R1:W-:Y:S04]  /*2640*/  @!P2 LDGSTS.E.BYPASS.LTC128B.128 [R29+0xb100], [R2.64], !P5 ;  /* 0x0b100000021dafae */ /* 0x0003e8000e901d46 */
[----:B------:R1:W-:Y:S04]  /*2650*/  @!P2 LDGSTS.E.BYPASS.LTC128B.128 [R29+0xf100], [R4.64], !P6 ;  /* 0x0f100000041dafae */ /* 0x0003e8000f101d46 */
[----:B------:R-:W1:Y:S03]  /*2660*/  SHFL.IDX PT, R10, R10, 0x1, 0x181f ;  /* 0x00381f000a0a7f89 */ /* 0x000e6600000e0000 */
[----:B------:R-:W-:Y:S01]  /*2670*/  @P1 ISETP.GE.AND P4, PT, R26, c[0x0][0x1d4], PT ;  /* 0x000075001a001a0c */ /* 0x000fe20003f86270 */
[----:B------:R-:W1:Y:S01]  /*2680*/  SHFL.IDX PT, R11, R11, 0x1, 0x181f ;  /* 0x00381f000b0b7f89 */ /* 0x000e6200000e0000 */
[----:B------:R-:W-:-:S03]  /*2690*/  @P1 ISETP.GE.AND P3, PT, R32, c[0x0][0x1d4], PT ;  /* 0x0000750020001a0c */ /* 0x000fc60003f66270 */
[----:B------:R-:W0:Y:S01]  /*26a0*/  LDGDEPBAR ;  /* 0x00000000000079af */ /* 0x000e220000000000 */
[-C--:B-1----:R-:W-:Y:S02]  /*26b0*/  @P1 LEA R2, P0, R26, R0.reuse, 0x1 ;  /* 0x000000001a021211 */ /* 0x082fe400078008ff */
[----:B------:R-:W-:Y:S02]  /*26c0*/  @P1 LEA R4, P2, R32, R0, 0x1 ;  /* 0x0000000020041211 */ /* 0x000fe400078408ff */
[-C--:B------:R-:W-:Y:S02]  /*26d0*/  @P1 LEA.HI.X R3, R26, R7.reuse, R27, 0x1, P0 ;  /* 0x000000071a031211 */ /* 0x080fe400000f0c1b */
[----:B------:R-:W-:-:S03]  /*26e0*/  @P1 LEA.HI.X R5, R32, R7, R35, 0x1, P2 ;  /* 0x0000000720051211 */ /* 0x000fc600010f0c23 */
[----:B------:R1:W-:Y:S01]  /*26f0*/  @P1 LDGSTS.E.BYPASS.LTC128B.128 [R29+0x10100], [R2.64], !P4 ;  /* 0x10100000021d1fae */ /* 0x0003e2000e101d46 */
[C---:B------:R-:W-:Y:S02]  /*2700*/  @P1 ISETP.GE.AND P4, PT, R31.reuse, c[0x0][0x1d4], PT ;  /* 0x000075001f001a0c */ /* 0x040fe40003f86270 */
[----:B------:R-:W-:Y:S01]  /*2710*/  ISETP.GE.AND P0, PT, R14, 0x21, PT ;  /* 0x000000210e00780c */ /* 0x000fe20003f06270 */
[----:B------:R1:W-:Y:S01]  /*2720*/  @P1 LDGSTS.E.BYPASS.LTC128B.128 [R29+0x12100], [R4.64], !P3 ;  /* 0x12100000041d1fae */ /* 0x0003e2000d901d46 */
[----:B------:R-:W-:Y:S02]  /*2730*/  @P1 ISETP.GE.AND P3, PT, R30, c[0x0][0x1d4], PT ;  /* 0x000075001e001a0c */ /* 0x000fe40003f66270 */
[----:B-1----:R-:W-:-:S04]  /*2740*/  @P1 LEA R2, P2, R31, R0, 0x1 ;  /* 0x000000001f021211 */ /* 0x002fc800078408ff */
[----:B------:R-:W-:Y:S02]  /*2750*/  @P1 LEA.HI.X R3, R31, R7, R34, 0x1, P2 ;  /* 0x000000071f031211 */ /* 0x000fe400010f0c22 */
[----:B------:R-:W-:-:S03]  /*2760*/  @P1 LEA R6, P2, R30, R0, 0x1 ;  /* 0x000000001e061211 */ /* 0x000fc600078408ff */
[----:B------:R1:W-:Y:S01]  /*2770*/  @P1 LDGSTS.E.BYPASS.LTC128B.128 [R29+0x14100], [R2.64], !P4 ;  /* 0x14100000021d1fae */ /* 0x0003e2000e101d46 */
[----:B------:R-:W-:Y:S02]  /*2780*/  @P1 LEA.HI.X R7, R30, R7, R33, 0x1, P2 ;  /* 0x000000071e071211 */ /* 0x000fe400010f0c21 */
[----:B------:R-:W-:-:S03]  /*2790*/  @P0 ISETP.GE.AND P4, PT, R26, c[0x0][0x1d4], PT ;  /* 0x000075001a000a0c */ /* 0x000fc60003f86270 */
[----:B------:R1:W-:Y:S01]  /*27a0*/  @P1 LDGSTS.E.BYPASS.LTC128B.128 [R29+0x16100], [R6.64], !P3 ;  /* 0x16100000061d1fae */ /* 0x0003e2000d901d46 */
[----:B------:R-:W-:Y:S01]  /*27b0*/  @P0 ISETP.GE.AND P1, PT, R32, c[0x0][0x1d4], PT ;  /* 0x0000750020000a0c */ /* 0x000fe20003f26270 */
[----:B------:R-:W-:Y:S01]  /*27c0*/  IMAD R0, R8, c[0x0][0x208], RZ ;  /* 0x0000820008007a24 */ /* 0x000fe200078e02ff */
[-C--:B------:R-:W-:Y:S02]  /*27d0*/  @P0 LEA R4, P2, R26, R10.reuse, 0x1 ;  /* 0x0000000a1a040211 */ /* 0x080fe400078408ff */
[----:B------:R-:W-:Y:S02]  /*27e0*/  @P0 LEA R8, P3, R32, R10, 0x1 ;  /* 0x0000000a20080211 */ /* 0x000fe400078608ff */
[----:B------:R-:W-:Y:S02]  /*27f0*/  @P0 ISETP.GE.AND P5, PT, R31, c[0x0][0x1d4], PT ;  /* 0x000075001f000a0c */ /* 0x000fe40003fa6270 */
[-C--:B------:R-:W-:Y:S02]  /*2800*/  @P0 LEA.HI.X R5, R26, R11.reuse, R27, 0x1, P2 ;  /* 0x0000000b1a050211 */ /* 0x080fe400010f0c1b */
[----:B------:R-:W-:Y:S01]  /*2810*/  @P0 LEA.HI.X R9, R32, R11, R35, 0x1, P3 ;  /* 0x0000000b20090211 */ /* 0x000fe200018f0c23 */
[----:B------:R-:W-:-:S02]  /*2820*/  IMAD R0, R22, c[0x0][0x20c], R0 ;  /* 0x0000830016007a24 */ /* 0x000fc400078e0200 */
[----:B------:R1:W-:Y:S04]  /*2830*/  @P0 LDGSTS.E.BYPASS.LTC128B.128 [R29+0x11100], [R4.64], !P4 ;  /* 0x11100000041d0fae */ /* 0x0003e8000e101d46 */
[----:B------:R2:W-:Y:S01]  /*2840*/  @P0 LDGSTS.E.BYPASS.LTC128B.128 [R29+0x13100], [R8.64], !P1 ;  /* 0x13100000081d0fae */ /* 0x0005e2000c901d46 */
[----:B-1----:R-:W-:Y:S01]  /*2850*/  IMAD.WIDE.U32 R2, R22, c[0x0][0x208], RZ ;  /* 0x0000820016027a25 */ /* 0x002fe200078e00ff */
[----:B------:R-:W-:Y:S02]  /*2860*/  @P0 ISETP.GE.AND P1, PT, R30, c[0x0][0x1d4], PT ;  /* 0x000075001e000a0c */ /* 0x000fe40003f26270 */
[----:B------:R-:W-:Y:S01]  /*2870*/  @P0 LEA R6, P2, R31, R10, 0x1 ;  /* 0x0000000a1f060211 */ /* 0x000fe200078408ff */
[----:B------:R-:W-:-:S03]  /*2880*/  IMAD.IADD R3, R3, 0x1, R0 ;  /* 0x0000000103037824 */ /* 0x000fc600078e0200 */
[----:B------:R-:W-:Y:S01]  /*2890*/  @P0 LEA.HI.X R7, R31, R11, R34, 0x1, P2 ;  /* 0x0000000b1f070211 */ /* 0x000fe200010f0c22 */
[----:B------:R-:W-:-:S04]  /*28a0*/  IMAD.WIDE.U32 R18, R134, c[0x0][0x210], RZ ;  /* 0x0000840086127a25 */ /* 0x000fc800078e00ff */
[----:B------:R-:W-:Y:S01]  /*28b0*/  IMAD.WIDE.U32 R2, R36, c[0x0][0x218], R2 ;  /* 0x0000860024027a25 */ /* 0x000fe200078e0002 */
[----:B------:R1:W-:Y:S01]  /*28c0*/  @P0 LDGSTS.E.BYPASS.LTC128B.128 [R29+0x15100], [R6.64], !P5 ;  /* 0x15100000061d0fae */ /* 0x0003e2000e901d46 */
[----:B------:R-:W-:-:S03]  /*28d0*/  @P0 LEA R4, P4, R30, R10, 0x1 ;  /* 0x0000000a1e040211 */ /* 0x000fc600078808ff */
[----:B------:R-:W-:Y:S02]  /*28e0*/  IADD3 R0, P3, R2, R18, RZ ;  /* 0x0000001202007210 */ /* 0x000fe40007f7e0ff */
[----:B------:R-:W-:Y:S01]  /*28f0*/  @P0 LEA.HI.X R5, R30, R11, R33, 0x1, P4 ;  /* 0x0000000b1e050211 */ /* 0x000fe200020f0c21 */
[----:B------:R-:W-:-:S04]  /*2900*/  IMAD R2, R15, c[0x0][0x218], RZ ;  /* 0x000086000f027a24 */ /* 0x000fc800078e02ff */
[----:B------:R1:W-:Y:S01]  /*2910*/  @P0 LDGSTS.E.BYPASS.LTC128B.128 [R29+0x17100], [R4.64], !P1 ;  /* 0x17100000041d0fae */ /* 0x0003e2000c901d46 */
[----:B------:R-:W-:Y:S02]  /*2920*/  IMAD R2, R36, c[0x0][0x21c], R2 ;  /* 0x0000870024027a24 */ /* 0x000fe400078e0202 */
[----:B-1----:R-:W-:Y:S01]  /*2930*/  IMAD R6, R23, c[0x0][0x210], RZ ;  /* 0x0000840017067a24 */ /* 0x002fe200078e02ff */
[----:B------:R-:W0:Y:S03]  /*2940*/  LDGDEPBAR ;  /* 0x00000000000079af */ /* 0x000e260000000000 */
[----:B------:R-:W-:Y:S01]  /*2950*/  IMAD R6, R134, c[0x0][0x214], R6 ;  /* 0x0000850086067a24 */ /* 0x000fe200078e0206 */
[----:B------:R-:W-:-:S03]  /*2960*/  LEA R10, P2, R0, c[0x0][0x1f8], 0x1 ;  /* 0x00007e00000a7a11 */ /* 0x000fc600078408ff */
[----:B------:R-:W-:-:S05]  /*2970*/  IMAD.IADD R4, R19, 0x1, R6 ;  /* 0x0000000113047824 */ /* 0x000fca00078e0206 */
[----:B------:R-:W-:-:S04]  /*2980*/  IADD3.X R2, R4, R3, R2, P3, !PT ;  /* 0x0000000304027210 */ /* 0x000fc80001ffe402 */
[----:B------:R-:W-:Y:S02]  /*2990*/  LEA.HI.X R0, R0, c[0x0][0x1fc], R2, 0x1, P2 ;  /* 0x00007f0000007a11 */ /* 0x000fe400010f0c02 */
[----:B------:R-:W-:Y:S01]  /*29a0*/  R2P PR, R25, 0x6 ;  /* 0x0000000619007804 */ /* 0x000fe20000000000 */
[----:B------:R-:W-:-:S04]  /*29b0*/  DEPBAR.LE SB0, 0x1 ;  /* 0x000080400000791a */ /* 0x000fc80000000000 */
[----:B------:R-:W1:Y:S04]  /*29c0*/  S2R R25, SR_TID.X ;  /* 0x0000000000197919 */ /* 0x000e680000002100 */
[----:B------:R-:W-:Y:S01]  /*29d0*/  BAR.SYNC.DEFER_BLOCKING 0x0 ;  /* 0x0000000000007b1d */ /* 0x000fe20000010000 */
[----:B-1----:R-:W-:-:S04]  /*29e0*/  SHF.R.S32.HI R17, RZ, 0x1f, R25 ;  /* 0x0000001fff117819 */ /* 0x002fc80000011419 */
        /* <DEDUP_REMOVED lines=8> */
[----:B------:R-:W-:Y:S04]  /*2a70*/  STL.64 [R1+0xb0], R18 ;  /* 0x0000b01201007387 */ /* 0x000fe80000100a00 */
[----:B------:R-:W-:Y:S04]  /*2a80*/  STL [R1+0xbc], R4 ;  /* 0x0000bc0401007387 */ /* 0x000fe80000100800 */
[----:B--2---:R-:W-:Y:S04]  /*2a90*/  LDSM.16.M88.4 R172, [R16] ;  /* 0x0000000010ac783b */ /* 0x004fe80000000200 */
[----:B---3--:R-:W-:Y:S04]  /*2aa0*/  LDSM.16.M88.4 R192, [R13] ;  /* 0x000000000dc0783b */ /* 0x008fe80000000200 */
[----:B----4-:R-:W-:Y:S04]  /*2ab0*/  LDSM.16.M88.4 R196, [R12] ;  /* 0x000000000cc4783b */ /* 0x010fe80000000200 */
[----:B------:R-:W-:Y:S04]  /*2ac0*/  LDSM.16.M88.4 R204, [R16+0x4000] ;  /* 0x0040000010cc783b */ /* 0x000fe80000000200 */
        /* <DEDUP_REMOVED lines=8> */
[----:B------:R-:W-:Y:S06]  /*2b50*/  BAR.SYNC.DEFER_BLOCKING 0x0 ;  /* 0x0000000000007b1d */ /* 0x000fec0000010000 */
[----:B------:R-:W2:Y:S01]  /*2b60*/  SHFL.IDX PT, R4, R0, RZ, 0x181f ;  /* 0x00181fff00047589 */ /* 0x000ea200000e0000 */
[----:B------:R-:W-:-:S04]  /*2b70*/  DEPBAR.LE SB0, 0x0 ;  /* 0x000080000000791a */ /* 0x000fc80000000000 */
[----:B------:R-:W-:Y:S01]  /*2b80*/  BAR.SYNC.DEFER_BLOCKING 0x0 ;  /* 0x0000000000007b1d */ /* 0x000fe20000010000 */
[C---:B------:R-:W-:Y:S01]  /*2b90*/  ISETP.GE.AND P5, PT, R26.reuse, c[0x0][0x1d4], PT ;  /* 0x000075001a007a0c */ /* 0x040fe20003fa6270 */
[----:B------:R-:W-:-:S04]  /*2ba0*/  IMAD.SHL.U32 R80, R26, 0x2, RZ ;  /* 0x000000021a507824 */ /* 0x000fc800078e00ff */
[----:B------:R-:W3:Y:S01]  /*2bb0*/  SHFL.IDX PT, R2, R10, 0x1, 0x181f ;  /* 0x00381f000a027f89 */ /* 0x000ee200000e0000 */
[----:B------:R-:W-:-:S03]  /*2bc0*/  ISETP.LT.OR P3, PT, R14, 0x1, P5 ;  /* 0x000000010e00780c */ /* 0x000fc60002f61670 */
[----:B------:R-:W4:Y:S01]  /*2bd0*/  SHFL.IDX PT, R3, R0, 0x1, 0x181f ;  /* 0x00381f0000037f89 */ /* 0x000f2200000e0000 */
[----:B------:R-:W-:Y:S02]  /*2be0*/  SHF.L.U64.HI R73, R26, 0x1, R27 ;  /* 0x000000011a497819 */ /* 0x000fe4000001021b */
[----:B-1----:R-:W-:Y:S01]  /*2bf0*/  IADD3 R8, P0, R7, R80, RZ ;  /* 0x0000005007087210 */ /* 0x002fe20007f1e0ff */
[----:B------:R-:W1:Y:S01]  /*2c00*/  LDSM.16.M88.4 R20, [R248] ;  /* 0x00000000f814783b */ /* 0x000e620000000200 */
[----:B------:R-:W-:-:S03]  /*2c10*/  IADD3 R90, R248, 0x20, RZ ;  /* 0x00000020f85a7810 */ /* 0x000fc60007ffe0ff */
[----:B--2---:R-:W-:Y:S01]  /*2c20*/  IMAD.X R9, R4, 0x1, R73, P0 ;  /* 0x0000000104097824 */ /* 0x004fe200000e0649 */
[----:B------:R-:W-:Y:S01]  /*2c30*/  @P1 IADD3 R90, R248, -0x20, RZ ;  /* 0xffffffe0f85a1810 */ /* 0x000fe20007ffe0ff */
[----:B------:R-:W-:Y:S01]  /*2c40*/  IMAD.SHL.U32 R79, R32, 0x2, RZ ;  /* 0x00000002204f7824 */ /* 0x000fe200078e00ff */
[----:B------:R-:W2:Y:S01]  /*2c50*/  LDSM.16.M88.4 R24, [R248+0x800] ;  /* 0x00080000f818783b */ /* 0x000ea20000000200 */
[----:B------:R-:W-:Y:S02]  /*2c60*/  IMAD.SHL.U32 R81, R31, 0x2, RZ ;  /* 0x000000021f517824 */ /* 0x000fe400078e00ff */
[----:B------:R-:W-:Y:S01]  /*2c70*/  IMAD.SHL.U32 R82, R30, 0x2, RZ ;  /* 0x000000021e527824 */ /* 0x000fe200078e00ff */
[----:B------:R-:W-:Y:S01]  /*2c80*/  LDSM.16.M88.4 R44, [R248+0x1000] ;  /* 0x00100000f82c783b */ /* 0x000fe20000000200 */
[----:B------:R-:W-:-:S03]  /*2c90*/  SHF.L.U64.HI R74, R32, 0x1, R35 ;  /* 0x00000001204a7819 */ /* 0x000fc60000010223 */
[----:B------:R-:W-:Y:S01]  /*2ca0*/  LDSM.16.M88.4 R64, [R248+0x1800] ;  /* 0x00180000f840783b */ /* 0x000fe20000000200 */
[----:B------:R-:W-:-:S03]  /*2cb0*/  SHF.L.U64.HI R75, R31, 0x1, R34 ;  /* 0x000000011f4b7819 */ /* 0x000fc60000010222 */
[----:B------:R-:W1:Y:S01]  /*2cc0*/  LDSM.16.M88.4 R36, [R90] ;  /* 0x000000005a24783b */ /* 0x000e620000000200 */
[----:B------:R-:W-:-:S03]  /*2cd0*/  SHF.L.U64.HI R76, R30, 0x1, R33 ;  /* 0x000000011e4c7819 */ /* 0x000fc60000010221 */
[----:B------:R-:W1:Y:S01]  /*2ce0*/  LDSM.16.M88.4 R40, [R90+0x800] ;  /* 0x000800005a28783b */ /* 0x000e620000000200 */
[----:B------:R-:W-:-:S03]  /*2cf0*/  IADD3 R12, P1, R7, R81, RZ ;  /* 0x00000051070c7210 */ /* 0x000fc60007f3e0ff */
[----:B------:R-:W1:Y:S01]  /*2d00*/  LDSM.16.M88.4 R52, [R90+0x1000] ;  /* 0x001000005a34783b */ /* 0x000e620000000200 */
[----:B------:R-:W-:-:S03]  /*2d10*/  IADD3 R6, P0, R7, R82, RZ ;  /* 0x0000005207067210 */ /* 0x000fc60007f1e0ff */
[----:B------:R-:W-:Y:S04]  /*2d20*/  LDSM.16.M88.4 R68, [R90+0x1800] ;  /* 0x001800005a44783b */ /* 0x000fe80000000200 */
[----:B------:R-:W-:Y:S01]  /*2d30*/  @!PT LDS RZ, [RZ] ;  /* 0x00000000fffff984 */ /* 0x000fe20000000800 */
[----:B------:R-:W-:Y:S01]  /*2d40*/  @!PT LDS RZ, [RZ] ;  /* 0x00000000fffff984 */ /* 0x000fe20000000800 */
[----:B------:R-:W-:Y:S01]  /*2d50*/  @!PT LDS RZ, [RZ] ;  /* 0x00000000fffff984 */ /* 0x000fe20000000800 */
[----:B------:R2:W-:Y:S01]  /*2d60*/  LDGSTS.E.BYPASS.LTC128B.128 [R29+0x100], [R8.64], !P3 ;  /* 0x00100000081d7fae */ /* 0x0005e2000d901d46 */
[----:B------:R-:W-:Y:S01]  /*2d70*/  IMAD.X R13, R4, 0x1, R75, P1 ;  /* 0x00000001040d7824 */ /* 0x000fe200008e064b */
[----:B------:R-:W-:Y:S02]  /*2d80*/  ISETP.GE.AND P4, PT, R32, c[0x0][0x1d4], PT ;  /* 0x0000750020007a0c */ /* 0x000fe40003f86270 */
[----:B--2---:R-:W-:Y:S01]  /*2d90*/  IADD3 R8, P3, R7, R79, RZ ;  /* 0x0000004f07087210 */ /* 0x004fe20007f7e0ff */
[----:B------:R-:W-:-:S04]  /*2da0*/  IMAD.X R7, R4, 0x1, R76, P0 ;  /* 0x0000000104077824 */ /* 0x000fc800000e064c */
[----:B------:R-:W-:Y:S01]  /*2db0*/  IMAD.X R9, R4, 0x1, R74, P3 ;  /* 0x0000000104097824 */ /* 0x000fe200018e064a */
[----:B---3--:R-:W-:-:S05]  /*2dc0*/  IADD3 R4, P0, R2, R79, RZ ;  /* 0x0000004f02047210 */ /* 0x008fca0007f1e0ff */
[----:B----4-:R-:W-:Y:S01]  /*2dd0*/  IMAD.X R5, R3, 0x1, R74, P0 ;  /* 0x0000000103057824 */ /* 0x010fe200000e064a */
[----:B------:R-:W-:Y:S01]  /*2de0*/  ISETP.LT.OR P0, PT, R14, 0x1, P4 ;  /* 0x000000010e00780c */ /* 0x000fe20002701670 */
[----:B-1----:R-:W-:Y:S01]  /*2df0*/  HMMA.16816.F32 R16, R168, R20, RZ ;  /* 0x00000014a810723c */ /* 0x002fe200000018ff */
[----:B------:R-:W-:-:S04]  /*2e00*/  ISETP.GE.AND P3, PT, R31, c[0x0][0x1d4], PT ;  /* 0x000075001f007a0c */ /* 0x000fc80003f66270 */
[----:B------:R-:W-:Y:S02]  /*2e10*/  ISETP.LT.OR P1, PT, R14, 0x1, P3 ;  /* 0x000000010e00780c */ /* 0x000fe40001f21670 */
[----:B------:R-:W-:-:S05]  /*2e20*/  SEL R0, R28, 0xffffffc0, !P2 ;  /* 0xffffffc01c007807 */ /* 0x000fca0005000000 */
[----:B------:R1:W-:Y:S01]  /*2e30*/  LDGSTS.E.BYPASS.LTC128B.128 [R29+0x2100], [R8.64], !P0 ;  /* 0x02100000081d7fae */ /* 0x0003e2000c101d46 */
[----:B------:R-:W-:Y:S02]  /*2e40*/  IADD3 R10, P2, R2, R80, RZ ;  /* 0x00000050020a7210 */ /* 0x000fe40007f5e0ff */
[----:B------:R-:W-:-:S03]  /*2e50*/  ISETP.LT.OR P5, PT, R14, 0x21, P5 ;  /* 0x000000210e00780c */ /* 0x000fc60002fa1670 */
[----:B------:R-:W-:Y:S01]  /*2e60*/  IMAD.X R11, R3, 0x1, R73, P2 ;  /* 0x00000001030b7824 */ /* 0x000fe200010e0649 */
[C---:B------:R-:W-:Y:S01]  /*2e70*/  ISETP.LT.OR P4, PT, R14.reuse, 0x21, P4 ;  /* 0x000000210e00780c */ /* 0x040fe20002781670 */
[----:B------:R2:W-:Y:S01]  /*2e80*/  LDGSTS.E.BYPASS.LTC128B.128 [R29+0x4100], [R12.64], !P1 ;  /* 0x041000000c1d7fae */ /* 0x0005e2000c901d46 */
[----:B------:R-:W-:Y:S02]  /*2e90*/  ISETP.LT.OR P3, PT, R14, 0x21, P3 ;  /* 0x000000210e00780c */ /* 0x000fe40001f61670 */
[----:B-1----:R-:W-:-:S05]  /*2ea0*/  IADD3 R8, P0, R2, R81, RZ ;  /* 0x0000005102087210 */ /* 0x002fca0007f1e0ff */
[----:B------:R-:W-:Y:S01]  /*2eb0*/  IMAD.X R9, R3, 0x1, R75, P0 ;  /* 0x0000000103097824 */ /* 0x000fe200000e064b */
[----:B------:R-:W-:-:S04]  /*2ec0*/  ISETP.GE.AND P0, PT, R30, c[0x0][0x1d4], PT ;  /* 0x000075001e007a0c */ /* 0x000fc80003f06270 */
[C---:B------:R-:W-:Y:S02]  /*2ed0*/  ISETP.LT.OR P2, PT, R14.reuse, 0x1, P0 ;  /* 0x000000010e00780c */ /* 0x040fe40000741670 */
[----:B------:R-:W-:Y:S02]  /*2ee0*/  ISETP.LT.OR P1, PT, R14, 0x21, P0 ;  /* 0x000000210e00780c */ /* 0x000fe40000721670 */
[----:B------:R-:W-:Y:S01]  /*2ef0*/  IADD3 R2, P0, R2, R82, RZ ;  /* 0x0000005202027210 */ /* 0x000fe20007f1e0ff */
[----:B--2---:R-:W-:Y:S01]  /*2f00*/  HMMA.16816.F32 R12, R168, R24, RZ ;  /* 0x00000018a80c723c */ /* 0x004fe200000018ff */
[----:B------:R-:W-:-:S03]  /*2f10*/  IMAD.IADD R250, R248, 0x1, R0 ;  /* 0x00000001f8fa7824 */ /* 0x000fc600078e0200 */
[----:B------:R-:W-:-:S04]  /*2f20*/  IMAD.X R3, R3, 0x1, R76, P0 ;  /* 0x0000000103037824 */ /* 0x000fc800000e064c */
[----:B------:R-:W-:Y:S01]  /*2f30*/  HMMA.16816.F32 R48, R172, R36, R16 ;  /* 0x00000024ac30723c */ /* 0x000fe20000001810 */
[----:B------:R1:W-:Y:S04]  /*2f40*/  LDGSTS.E.BYPASS.LTC128B.128 [R29+0x6100], [R6.64], !P2 ;  /* 0x06100000061d7fae */ /* 0x0003e8000d101d46 */
[----:B------:R2:W-:Y:S03]  /*2f50*/  LDGSTS.E.BYPASS.LTC128B.128 [R29+0x1100], [R10.64], !P5 ;  /* 0x011000000a1d7fae */ /* 0x0005e6000e901d46 */
[C---:B------:R-:W-:Y:S01]  /*2f60*/  HMMA.16816.F32 R16, R168.reuse, R22, RZ ;  /* 0x00000016a810723c */ /* 0x040fe200000018ff */
[----:B------:R1:W-:Y:S04]  /*2f70*/  LDGSTS.E.BYPASS.LTC128B.128 [R29+0x3100], [R4.64], !P4 ;  /* 0x03100000041d7fae */ /* 0x0003e8000e101d46 */
[----:B------:R2:W-:Y:S04]  /*2f80*/  LDGSTS.E.BYPASS.LTC128B.128 [R29+0x5100], [R8.64], !P3 ;  /* 0x05100000081d7fae */ /* 0x0005e8000d901d46 */
[----:B------:R2:W-:Y:S04]  /*2f90*/  LDGSTS.E.BYPASS.LTC128B.128 [R29+0x7100], [R2.64], !P1 ;  /* 0x07100000021d7fae */ /* 0x0005e8000c901d46 */
[----:B------:R-:W3:Y:S01]  /*2fa0*/  LDSM.16.M88.4 R32, [R250] ;  /* 0x00000000fa20783b */ /* 0x000ee20000000200 */
[----:B------:R-:W-:Y:S01]  /*2fb0*/  HMMA.16816.F32 R24, R168, R26, RZ ;  /* 0x0000001aa818723c */ /* 0x000fe200000018ff */
[----:B------:R-:W-:-:S02]  /*2fc0*/  IADD3 R91, R90, 0x6000, RZ ;  /* 0x000060005a5b7810 */ /* 0x000fc40007ffe0ff */
[----:B------:R-:W-:Y:S01]  /*2fd0*/  IADD3 R92, R90, 0x2000, RZ ;  /* 0x000020005a5c7810 */ /* 0x000fe20007ffe0ff */
[----:B------:R-:W-:Y:S04]  /*2fe0*/  STL [R1+0x8], R90 ;  /* 0x0000085a01007387 */ /* 0x000fe80000100800 */
[----:B------:R-:W0:Y:S02]  /*2ff0*/  LDGDEPBAR ;  /* 0x00000000000079af */ /* 0x000e240000000000 */
[C---:B------:R-:W-:Y:S08]  /*3000*/  HMMA.16816.F32 R20, R172.reuse, R38, R16 ;  /* 0x00000026ac14723c */ /* 0x040ff00000001810 */
[----:B-1----:R-:W-:Y:S01]  /*3010*/  HMMA.16816.F32 R4, R172, R40, R12 ;  /* 0x00000028ac04723c */ /* 0x002fe2000000180c */
[----:B--2---:R-:W1:Y:S07]  /*3020*/  LDSM.16.M88.4 R28, [R250+0x800] ;  /* 0x00080000fa1c783b */ /* 0x004e6e0000000200 */
[C---:B------:R-:W-:Y:S08]  /*3030*/  HMMA.16816.F32 R12, R168.reuse, R44, RZ ;  /* 0x0000002ca80c723c */ /* 0x040ff000000018ff */
[----:B------:R-:W-:Y:S08]  /*3040*/  HMMA.16816.F32 R8, R168, R46, RZ ;  /* 0x0000002ea808723c */ /* 0x000ff000000018ff */
[C---:B------:R-:W-:Y:S08]  /*3050*/  HMMA.16816.F32 R16, R172.reuse, R42, R24 ;  /* 0x0000002aac10723c */ /* 0x040ff00000001818 */
[C---:B------:R-:W-:Y:S08]  /*3060*/  HMMA.16816.F32 R36, R172.reuse, R52, R12 ;  /* 0x00000034ac24723c */ /* 0x040ff0000000180c */
[----:B------:R-:W-:Y:S08]  /*3070*/  HMMA.16816.F32 R24, R172, R54, R8 ;  /* 0x00000036ac18723c */ /* 0x000ff00000001808 */
[----:B---3--:R-:W-:Y:S01]  /*3080*/  HMMA.16816.F32 R52, R192, R34, R20 ;  /* 0x00000022c034723c */ /* 0x008fe20000001814 */
[----:B------:R-:W2:Y:S01]  /*3090*/  LDSM.16.M88.4 R20, [R250+0x1000] ;  /* 0x00100000fa14783b */ /* 0x000ea20000000200 */
[----:B------:R-:W-:-:S06]  /*30a0*/  IMAD.IADD R249, R91, 0x1, R0 ;  /* 0x000000015bf97824 */ /* 0x000fcc00078e0200 */
[----:B-1----:R-:W-:Y:S08]  /*30b0*/  HMMA.16816.F32 R60, R192, R28, R4 ;  /* 0x0000001cc03c723c */ /* 0x002ff00000001804 */
[C---:B------:R-:W-:Y:S08]  /*30c0*/  HMMA.16816.F32 R4, R168.reuse, R64, RZ ;  /* 0x00000040a804723c */ /* 0x040ff000000018ff */
[----:B------:R-:W-:Y:S08]  /*30d0*/  HMMA.16816.F32 R12, R168, R66, RZ ;  /* 0x00000042a80c723c */ /* 0x000ff000000018ff */
[----:B------:R-:W-:Y:S01]  /*30e0*/  HMMA.16816.F32 R56, R192, R30, R16 ;  /* 0x0000001ec038723c */ /* 0x000fe20000001810 */
[----:B------:R-:W1:Y:S04]  /*30f0*/  LDSM.16.M88.4 R16, [R250+0x1800] ;  /* 0x00180000fa10783b */ /* 0x000e680000000200 */
[----:B------:R-:W3:Y:S03]  /*3100*/  LDSM.16.M88.4 R28, [R249+-0x6000] ;  /* 0xffa00000f91c783b */ /* 0x000ee60000000200 */
[----:B------:R-:W-:Y:S08]  /*3110*/  HMMA.16816.F32 R8, R172, R68, R4 ;  /* 0x00000044ac08723c */ /* 0x000ff00000001804 */
[----:B------:R-:W-:Y:S08]  /*3120*/  HMMA.16816.F32 R48, R192, R32, R48 ;  /* 0x00000020c030723c */ /* 0x000ff00000001830 */
[----:B------:R-:W-:Y:S01]  /*3130*/  HMMA.16816.F32 R4, R172, R70, R12 ;  /* 0x00000046ac04723c */ /* 0x000fe2000000180c */
[----:B------:R-:W-:Y:S07]  /*3140*/  LDSM.16.M88.4 R12, [R248+0x2000] ;  /* 0x00200000f80c783b */ /* 0x000fee0000000200 */
[C---:B--2---:R-:W-:Y:S01]  /*3150*/  HMMA.16816.F32 R44, R192.reuse, R20, R36 ;  /* 0x00000014c02c723c */ /* 0x044fe20000001824 */
[----:B------:R-:W2:Y:S07]  /*3160*/  LDSM.16.M88.4 R36, [R249+-0x5800] ;  /* 0xffa80000f924783b */ /* 0x000eae0000000200 */
[C---:B------:R-:W-:Y:S01]  /*3170*/  HMMA.16816.F32 R40, R192.reuse, R22, R24 ;  /* 0x00000016c028723c */ /* 0x040fe20000001818 */
[----:B------:R-:W4:Y:S04]  /*3180*/  LDSM.16.M88.4 R24, [R249+-0x5000] ;  /* 0xffb00000f918783b */ /* 0x000f280000000200 */
[----:B------:R-:W4:Y:S03]  /*3190*/  LDSM.16.M88.4 R20, [R249+-0x4800] ;  /* 0xffb80000f914783b */ /* 0x000f260000000200 */
[C---:B-1----:R-:W-:Y:S08]  /*31a0*/  HMMA.16816.F32 R32, R192.reuse, R16, R8 ;  /* 0x00000010c020723c */ /* 0x042ff00000001808 */
[----:B------:R-:W-:Y:S08]  /*31b0*/  HMMA.16816.F32 R16, R192, R18, R4 ;  /* 0x00000012c010723c */ /* 0x000ff00000001804 */
[C---:B---3--:R-:W-:Y:S08]  /*31c0*/  HMMA.16816.F32 R8, R196.reuse, R28, R48 ;  /* 0x0000001cc408723c */ /* 0x048ff00000001830 */
[----:B------:R-:W-:Y:S01]  /*31d0*/  HMMA.16816.F32 R4, R196, R30, R52 ;  /* 0x0000001ec404723c */ /* 0x000fe20000001834 */
[----:B------:R-:W1:Y:S01]  /*31e0*/  LDSM.16.M88.4 R52, [R248+0x2800] ;  /* 0x00280000f834783b */ /* 0x000e620000000200 */
[----:B------:R-:W-:-:S06]  /*31f0*/  IADD3 R0, R90, 0x2800, RZ ;  /* 0x000028005a007810 */ /* 0x000fcc0007ffe0ff */
[C---:B--2---:R-:W-:Y:S08]  /*3200*/  HMMA.16816.F32 R28, R196.reuse, R36, R60 ;  /* 0x00000024c41c723c */ /* 0x044ff0000000183c */
[C---:B------:R-:W-:Y:S08]  /*3210*/  HMMA.16816.F32 R36, R196.reuse, R38, R56 ;  /* 0x00000026c424723c */ /* 0x040ff00000001838 */
[C---:B----4-:R-:W-:Y:S08]  /*3220*/  HMMA.16816.F32 R56, R196.reuse, R24, R44 ;  /* 0x00000018c438723c */ /* 0x050ff0000000182c */
[C---:B------:R-:W-:Y:S08]  /*3230*/  HMMA.16816.F32 R48, R196.reuse, R26, R40 ;  /* 0x0000001ac430723c */ /* 0x040ff00000001828 */
[C---:B------:R-:W-:Y:S01]  /*3240*/  HMMA.16816.F32 R44, R196.reuse, R20, R32 ;  /* 0x00000014c42c723c */ /* 0x040fe20000001820 */
[----:B------:R-:W-:Y:S07]  /*3250*/  LDSM.16.M88.4 R32, [R0] ;  /* 0x000000000020783b */ /* 0x000fee0000000200 */
[----:B------:R-:W-:Y:S08]  /*3260*/  HMMA.16816.F32 R40, R196, R22, R16 ;  /* 0x00000016c428723c */ /* 0x000ff00000001810 */
[C---:B------:R-:W-:Y:S01]  /*3270*/  HMMA.16816.F32 R24, R200.reuse, R12, R8 ;  /* 0x0000000cc818723c */ /* 0x040fe20000001808 */
[----:B------:R-:W2:Y:S07]  /*3280*/  LDSM.16.M88.4 R8, [R248+0x3000] ;  /* 0x00300000f808783b */ /* 0x000eae0000000200 */
[C---:B------:R-:W-:Y:S01]  /*3290*/  HMMA.16816.F32 R20, R200.reuse, R14, R4 ;  /* 0x0000000ec814723c */ /* 0x040fe20000001804 */
[----:B------:R-:W3:Y:S04]  /*32a0*/  LDSM.16.M88.4 R4, [R248+0x3800] ;  /* 0x00380000f804783b */ /* 0x000ee80000000200 */
[----:B------:R-:W4:Y:S03]  /*32b0*/  LDSM.16.M88.4 R12, [R92] ;  /* 0x000000005c0c783b */ /* 0x000f260000000200 */
[C---:B-1----:R-:W-:Y:S01]  /*32c0*/  HMMA.16816.F32 R16, R200.reuse, R52, R28 ;  /* 0x00000034c810723c */ /* 0x042fe2000000181c */
[----:B------:R-:W-:Y:S04]  /*32d0*/  STL [R1+0xc], R91 ;  /* 0x00000c5b01007387 */ /* 0x000fe80000100800 */
[----:B------:R-:W-:Y:S04]  /*32e0*/  STL [R1+0x1c], R92 ;  /* 0x00001c5c01007387 */ /* 0x000fe80000100800 */
[----:B------:R1:W-:Y:S01]  /*32f0*/  STL [R1+0x10], R0 ;  /* 0x0000100001007387 */ /* 0x0003e20000100800 */
[C---:B------:R-:W-:Y:S08]  /*3300*/  HMMA.16816.F32 R36, R200.reuse, R54, R36 ;  /* 0x00000036c824723c */ /* 0x040ff00000001824 */
[----:B--2---:R-:W-:Y:S01]  /*3310*/  HMMA.16816.F32 R52, R200, R10, R48 ;  /* 0x0000000ac834723c */ /* 0x004fe20000001830 */
[----:B-1----:R-:W-:-:S07]  /*3320*/  IADD3 R0, R90, 0x3000, RZ ;  /* 0x000030005a007810 */ /* 0x002fce0007ffe0ff */
[C---:B---3--:R-:W-:Y:S01]  /*3330*/  HMMA.16816.F32 R48, R200.reuse, R4, R44 ;  /* 0x00000004c830723c */ /* 0x048fe2000000182c */
[----:B------:R-:W-:Y:S04]  /*3340*/  STL [R1+0x14], R0 ;  /* 0x0000140001007387 */ /* 0x000fe80000100800 */
[----:B------:R1:W2:Y:S03]  /*3350*/  LDSM.16.M88.4 R28, [R0] ;  /* 0x00000000001c783b */ /* 0x0002a60000000200 */
[----:B------:R-:W-:Y:S08]  /*3360*/  HMMA.16816.F32 R44, R200, R6, R40 ;  /* 0x00000006c82c723c */ /* 0x000ff00000001828 */
[----:B----4-:R-:W-:Y:S08]  /*3370*/  HMMA.16816.F32 R40, R204, R12, R24 ;  /* 0x0000000ccc28723c */ /* 0x010ff00000001818 */
[----:B------:R-:W-:Y:S01]  /*3380*/  HMMA.16816.F32 R60, R200, R8, R56 ;  /* 0x00000008c83c723c */ /* 0x000fe20000001838 */
[----:B------:R-:W-:Y:S01]  /*3390*/  LDSM.16.M88.4 R56, [R250+0x3000] ;  /* 0x00300000fa38783b */ /* 0x000fe20000000200 */
[----:B-1----:R-:W-:-:S06]  /*33a0*/  IADD3 R0, R90, 0x3800, RZ ;  /* 0x000038005a007810 */ /* 0x002fcc0007ffe0ff */
[C---:B------:R-:W-:Y:S01]  /*33b0*/  HMMA.16816.F32 R24, R204.reuse, R14, R20 ;  /* 0x0000000ecc18723c */ /* 0x040fe20000001814 */
[----:B------:R-:W1:Y:S04]  /*33c0*/  LDSM.16.M88.4 R12, [R250+0x2800] ;  /* 0x00280000fa0c783b */ /* 0x000e680000000200 */
[----:B------:R-:W3:Y:S03]  /*33d0*/  LDSM.16.M88.4 R20, [R0] ;  /* 0x000000000014783b */ /* 0x000ee60000000200 */
[C---:B------:R-:W-:Y:S01]  /*33e0*/  HMMA.16816.F32 R8, R204.reuse, R32, R16 ;  /* 0x00000020cc08723c */ /* 0x040fe20000001810 */
[----:B------:R-:W4:Y:S07]  /*33f0*/  LDSM.16.M88.4 R16, [R250+0x2000] ;  /* 0x00200000fa10783b */ /* 0x000f2e0000000200 */
[C---:B------:R-:W-:Y:S08]  /*3400*/  HMMA.16816.F32 R4, R204.reuse, R34, R36 ;  /* 0x00000022cc04723c */ /* 0x040ff00000001824 */
[C---:B--2---:R-:W-:Y:S01]  /*3410*/  HMMA.16816.F32 R32, R204.reuse, R28, R60 ;  /* 0x0000001ccc20723c */ /* 0x044fe2000000183c */
[----:B------:R-:W-:Y:S07]  /*3420*/  LDSM.16.M88.4 R60, [R248+0x5800] ;  /* 0x00580000f83c783b */ /* 0x000fee0000000200 */
[----:B------:R-:W-:Y:S08]  /*3430*/  HMMA.16816.F32 R52, R204, R30, R52 ;  /* 0x0000001ecc34723c */ /* 0x000ff00000001834 */
[----:B-1----:R-:W-:Y:S08]  /*3440*/  HMMA.16816.F32 R28, R208, R12, R8 ;  /* 0x0000000cd01c723c */ /* 0x002ff00000001808 */
[C---:B---3--:R-:W-:Y:S08]  /*3450*/  HMMA.16816.F32 R48, R204.reuse, R20, R48 ;  /* 0x00000014cc30723c */ /* 0x048ff00000001830 */
[----:B------:R-:W-:Y:S01]  /*3460*/  HMMA.16816.F32 R44, R204, R22, R44 ;  /* 0x00000016cc2c723c */ /* 0x000fe2000000182c */
[----:B------:R-:W1:Y:S07]  /*3470*/  LDSM.16.M88.4 R20, [R250+0x3800] ;  /* 0x00380000fa14783b */ /* 0x000e6e0000000200 */
[C---:B----4-:R-:W-:Y:S08]  /*3480*/  HMMA.16816.F32 R40, R208.reuse, R16, R40 ;  /* 0x00000010d028723c */ /* 0x050ff00000001828 */
[C---:B------:R-:W-:Y:S01]  /*3490*/  HMMA.16816.F32 R36, R208.reuse, R18, R24 ;  /* 0x00000012d024723c */ /* 0x040fe20000001818 */
[----:B------:R-:W2:Y:S04]  /*34a0*/  LDSM.16.M88.4 R16, [R249+-0x4000] ;  /* 0xffc00000f910783b */ /* 0x000ea80000000200 */
[----:B------:R-:W-:Y:S03]  /*34b0*/  LDSM.16.M88.4 R24, [R249+-0x3000] ;  /* 0xffd00000f918783b */ /* 0x000fe60000000200 */
[C---:B------:R-:W-:Y:S01]  /*34c0*/  HMMA.16816.F32 R8, R208.reuse, R14, R4 ;  /* 0x0000000ed008723c */ /* 0x040fe20000001804 */
[----:B------:R-:W3:Y:S07]  /*34d0*/  LDSM.16.M88.4 R12, [R249+-0x3800] ;  /* 0xffc80000f90c783b */ /* 0x000eee0000000200 */
[C---:B------:R-:W-:Y:S08]  /*34e0*/  HMMA.16816.F32 R4, R208.reuse, R56, R32 ;  /* 0x00000038d004723c */ /* 0x040ff00000001820 */
[C---:B------:R-:W-:Y:S08]  /*34f0*/  HMMA.16816.F32 R32, R208.reuse, R58, R52 ;  /* 0x0000003ad020723c */ /* 0x040ff00000001834 */
[C---:B-1----:R-:W-:Y:S08]  /*3500*/  HMMA.16816.F32 R56, R208.reuse, R20, R48 ;  /* 0x00000014d038723c */ /* 0x042ff00000001830 */
[----:B------:R-:W-:Y:S01]  /*3510*/  HMMA.16816.F32 R52, R208, R22, R44 ;  /* 0x00000016d034723c */ /* 0x000fe2000000182c */
[----:B------:R-:W-:Y:S07]  /*3520*/  LDSM.16.M88.4 R20, [R248+0x4000] ;  /* 0x00400000f814783b */ /* 0x000fee0000000200 */
[C---:B--2---:R-:W-:Y:S08]  /*3530*/  HMMA.16816.F32 R48, R212.reuse, R16, R40 ;  /* 0x00000010d430723c */ /* 0x044ff00000001828 */
[C---:B------:R-:W-:Y:S01]  /*3540*/  HMMA.16816.F32 R44, R212.reuse, R18, R36 ;  /* 0x00000012d42c723c */ /* 0x040fe20000001824 */
[----:B------:R-:W1:Y:S04]  /*3550*/  LDSM.16.M88.4 R16, [R248+0x4800] ;  /* 0x00480000f810783b */ /* 0x000e680000000200 */
[----:B------:R-:W2:Y:S03]  /*3560*/  LDSM.16.M88.4 R36, [R249+-0x2800] ;  /* 0xffd80000f924783b */ /* 0x000ea60000000200 */
[C---:B---3--:R-:W-:Y:S08]  /*3570*/  HMMA.16816.F32 R40, R212.reuse, R12, R28 ;  /* 0x0000000cd428723c */ /* 0x048ff0000000181c */
[C---:B------:R-:W-:Y:S01]  /*3580*/  HMMA.16816.F32 R28, R212.reuse, R14, R8 ;  /* 0x0000000ed41c723c */ /* 0x040fe20000001808 */
[----:B------:R-:W3:Y:S07]  /*3590*/  LDSM.16.M88.4 R12, [R248+0x5000] ;  /* 0x00500000f80c783b */ /* 0x000eee0000000200 */
[C---:B------:R-:W-:Y:S08]  /*35a0*/  HMMA.16816.F32 R8, R212.reuse, R24, R4 ;  /* 0x00000018d408723c */ /* 0x040ff00000001804 */
[----:B------:R-:W-:Y:S01]  /*35b0*/  HMMA.16816.F32 R4, R212, R26, R32 ;  /* 0x0000001ad404723c */ /* 0x000fe20000001820 */
[----:B------:R-:W-:-:S02]  /*35c0*/  IADD3 R2, R90, 0x5000, RZ ;  /* 0x000050005a027810 */ /* 0x000fc40007ffe0ff */
[C---:B------:R-:W-:Y:S02]  /*35d0*/  IADD3 R64, R90.reuse, 0x4000, RZ ;  /* 0x000040005a407810 */ /* 0x040fe40007ffe0ff */
[----:B------:R-:W-:-:S03]  /*35e0*/  IADD3 R3, R90, 0x4800, RZ ;  /* 0x000048005a037810 */ /* 0x000fc60007ffe0ff */
[----:B-1----:R-:W-:Y:S08]  /*35f0*/  HMMA.16816.F32 R32, R216, R18, R28 ;  /* 0x00000012d820723c */ /* 0x002ff0000000181c */
[----:B--2---:R-:W-:Y:S08]  /*3600*/  HMMA.16816.F32 R24, R212, R36, R56 ;  /* 0x00000024d418723c */ /* 0x004ff00000001838 */
[----:B---3--:R-:W-:Y:S01]  /*3610*/  HMMA.16816.F32 R28, R216, R12, R8 ;  /* 0x0000000cd81c723c */ /* 0x008fe20000001808 */
[----:B------:R-:W1:Y:S07]  /*3620*/  LDSM.16.M88.4 R8, [R2] ;  /* 0x000000000208783b */ /* 0x000e6e0000000200 */
[----:B------:R-:W-:Y:S08]  /*3630*/  HMMA.16816.F32 R56, R212, R38, R52 ;  /* 0x00000026d438723c */ /* 0x000ff00000001834 */
[C---:B------:R-:W-:Y:S01]  /*3640*/  HMMA.16816.F32 R36, R216.reuse, R16, R40 ;  /* 0x00000010d824723c */ /* 0x040fe20000001828 */
[----:B------:R-:W2:Y:S07]  /*3650*/  LDSM.16.M88.4 R16, [R64] ;  /* 0x000000004010783b */ /* 0x000eae0000000200 */
[C---:B------:R-:W-:Y:S01]  /*3660*/  HMMA.16816.F32 R4, R216.reuse, R14, R4 ;  /* 0x0000000ed804723c */ /* 0x040fe20000001804 */
[----:B------:R-:W3:Y:S04]  /*3670*/  LDSM.16.M88.4 R12, [R3] ;  /* 0x00000000030c783b */ /* 0x000ee80000000200 */
[----:B------:R4:W-:Y:S03]  /*3680*/  STL [R1+0x18], R0 ;  /* 0x0000180001007387 */ /* 0x0009e60000100800 */
[C---:B------:R-:W-:Y:S08]  /*3690*/  HMMA.16816.F32 R52, R216.reuse, R20, R48 ;  /* 0x00000014d834723c */ /* 0x040ff00000001830 */
[----:B------:R-:W-:Y:S01]  /*36a0*/  HMMA.16816.F32 R44, R216, R22, R44 ;  /* 0x00000016d82c723c */ /* 0x000fe2000000182c */
[----:B----4-:R-:W-:-:S05]  /*36b0*/  IADD3 R0, R90, 0x5800, RZ ;  /* 0x000058005a007810 */ /* 0x010fca0007ffe0ff */
[----:B------:R-:W4:Y:S02]  /*36c0*/  LDSM.16.M88.4 R48, [R0] ;  /* 0x000000000030783b */ /* 0x000f240000000200 */
[----:B------:R-:W-:Y:S08]  /*36d0*/  HMMA.16816.F32 R20, R216, R60, R24 ;  /* 0x0000003cd814723c */ /* 0x000ff00000001818 */
[C---:B-1----:R-:W-:Y:S08]  /*36e0*/  HMMA.16816.F32 R24, R220.reuse, R8, R28 ;  /* 0x00000008dc18723c */ /* 0x042ff0000000181c */
[----:B------:R-:W-:Y:S01]  /*36f0*/  HMMA.16816.F32 R4, R220, R10, R4 ;  /* 0x0000000adc04723c */ /* 0x000fe20000001804 */
[----:B------:R-:W1:Y:S07]  /*3700*/  LDSM.16.M88.4 R8, [R250+0x5000] ;  /* 0x00500000fa08783b */ /* 0x000e6e0000000200 */
[----:B------:R-:W-:Y:S08]  /*3710*/  HMMA.16816.F32 R60, R216, R62, R56 ;  /* 0x0000003ed83c723c */ /* 0x000ff00000001838 */
[C---:B--2---:R-:W-:Y:S01]  /*3720*/  HMMA.16816.F32 R56, R220.reuse, R16, R52 ;  /* 0x00000010dc38723c */ /* 0x044fe20000001834 */
[----:B------:R-:W2:Y:S07]  /*3730*/  LDSM.16.M88.4 R52, [R250+0x5800] ;  /* 0x00580000fa34783b */ /* 0x000eae0000000200 */
[C---:B------:R-:W-:Y:S01]  /*3740*/  HMMA.16816.F32 R40, R220.reuse, R18, R44 ;  /* 0x00000012dc28723c */ /* 0x040fe2000000182c */
[----:B------:R-:W2:Y:S07]  /*3750*/  LDSM.16.M88.4 R16, [R250+0x4000] ;  /* 0x00400000fa10783b */ /* 0x000eae0000000200 */
[C---:B---3--:R-:W-:Y:S08]  /*3760*/  HMMA.16816.F32 R36, R220.reuse, R12, R36 ;  /* 0x0000000cdc24723c */ /* 0x048ff00000001824 */
[C---:B------:R-:W-:Y:S01]  /*3770*/  HMMA.16816.F32 R32, R220.reuse, R14, R32 ;  /* 0x0000000edc20723c */ /* 0x040fe20000001820 */
[----:B------:R-:W3:Y:S07]  /*3780*/  LDSM.16.M88.4 R12, [R250+0x4800] ;  /* 0x00480000fa0c783b */ /* 0x000eee0000000200 */
[----:B----4-:R-:W-:Y:S08]  /*3790*/  HMMA.16816.F32 R20, R220, R48, R20 ;  /* 0x00000030dc14723c */ /* 0x010ff00000001814 */
[C---:B-1----:R-:W-:Y:S08]  /*37a0*/  HMMA.16816.F32 R24, R224.reuse, R8, R24 ;  /* 0x00000008e018723c */ /* 0x042ff00000001818 */
[C---:B------:R-:W-:Y:S08]  /*37b0*/  HMMA.16816.F32 R8, R224.reuse, R10, R4 ;  /* 0x0000000ae008723c */ /* 0x040ff00000001804 */
[----:B--2---:R-:W-:Y:S01]  /*37c0*/  HMMA.16816.F32 R4, R224, R52, R20 ;  /* 0x00000034e004723c */ /* 0x004fe20000001814 */
[----:B------:R-:W1:Y:S07]  /*37d0*/  LDSM.16.M88.4 R20, [R249+-0x2000] ;  /* 0xffe00000f914783b */ /* 0x000e6e0000000200 */
[----:B------:R-:W-:Y:S08]  /*37e0*/  HMMA.16816.F32 R60, R220, R50, R60 ;  /* 0x00000032dc3c723c */ /* 0x000ff0000000183c */
[C---:B------:R-:W-:Y:S08]  /*37f0*/  HMMA.16816.F32 R48, R224.reuse, R16, R56 ;  /* 0x00000010e030723c */ /* 0x040ff00000001838 */
[C---:B------:R-:W-:Y:S01]  /*3800*/  HMMA.16816.F32 R44, R224.reuse, R18, R40 ;  /* 0x00000012e02c723c */ /* 0x040fe20000001828 */
[----:B------:R-:W2:Y:S04]  /*3810*/  LDSM.16.M88.4 R16, [R249+-0x1800] ;  /* 0xffe80000f910783b */ /* 0x000ea80000000200 */
[----:B------:R-:W-:Y:S03]  /*3820*/  LDSM.16.M88.4 R40, [R249+-0x800] ;  /* 0xfff80000f928783b */ /* 0x000fe60000000200 */
[C---:B---3--:R-:W-:Y:S08]  /*3830*/  HMMA.16816.F32 R36, R224.reuse, R12, R36 ;  /* 0x0000000ce024723c */ /* 0x048ff00000001824 */
[C---:B------:R-:W-:Y:S01]  /*3840*/  HMMA.16816.F32 R28, R224.reuse, R14, R32 ;  /* 0x0000000ee01c723c */ /* 0x040fe20000001820 */
[----:B------:R-:W3:Y:S07]  /*3850*/  LDSM.16.M88.4 R12, [R249+-0x1000] ;  /* 0xfff00000f90c783b */ /* 0x000eee0000000200 */
[----:B------:R-:W-:Y:S08]  /*3860*/  HMMA.16816.F32 R56, R224, R54, R60 ;  /* 0x00000036e038723c */ /* 0x000ff0000000183c */
[C---:B-1----:R-:W-:Y:S08]  /*3870*/  HMMA.16816.F32 R52, R228.reuse, R20, R48 ;  /* 0x00000014e434723c */ /* 0x042ff00000001830 */
[C---:B------:R-:W-:Y:S01]  /*3880*/  HMMA.16816.F32 R48, R228.reuse, R22, R44 ;  /* 0x00000016e430723c */ /* 0x040fe2000000182c */
[----:B------:R-:W1:Y:S07]  /*3890*/  LDSM.16.M88.4 R20, [R248+0x6800] ;  /* 0x00680000f814783b */ /* 0x000e6e0000000200 */
[C---:B--2---:R-:W-:Y:S08]  /*38a0*/  HMMA.16816.F32 R44, R228.reuse, R16, R36 ;  /* 0x00000010e42c723c */ /* 0x044ff00000001824 */
[C---:B------:R-:W-:Y:S01]  /*38b0*/  HMMA.16816.F32 R36, R228.reuse, R18, R28 ;  /* 0x00000012e424723c */ /* 0x040fe2000000181c */
[----:B------:R-:W2:Y:S07]  /*38c0*/  LDSM.16.M88.4 R16, [R248+0x7000] ;  /* 0x00700000f810783b */ /* 0x000eae0000000200 */
[C---:B---3--:R-:W-:Y:S01]  /*38d0*/  HMMA.16816.F32 R32, R228.reuse, R12, R24 ;  /* 0x0000000ce420723c */ /* 0x048fe20000001818 */
[----:B------:R-:W3:Y:S07]  /*38e0*/  LDSM.16.M88.4 R24, [R248+0x6000] ;  /* 0x00600000f818783b */ /* 0x000eee0000000200 */
[C---:B------:R-:W-:Y:S01]  /*38f0*/  HMMA.16816.F32 R28, R228.reuse, R14, R8 ;  /* 0x0000000ee41c723c */ /* 0x040fe20000001808 */
[----:B------:R-:W4:Y:S07]  /*3900*/  LDSM.16.M88.4 R12, [R248+0x7800] ;  /* 0x00780000f80c783b */ /* 0x000f2e0000000200 */
[C---:B------:R-:W-:Y:S08]  /*3910*/  HMMA.16816.F32 R8, R228.reuse, R40, R4 ;  /* 0x00000028e408723c */ /* 0x040ff00000001804 */
[----:B------:R-:W-:Y:S01]  /*3920*/  HMMA.16816.F32 R4, R228, R42, R56 ;  /* 0x0000002ae404723c */ /* 0x000fe20000001838 */
[----:B------:R-:W-:Y:S04]  /*3930*/  STL [R1+0x2c], R64 ;  /* 0x00002c4001007387 */ /* 0x000fe80000100800 */
[----:B------:R3:W-:Y:S03]  /*3940*/  STL [R1+0x20], R3 ;  /* 0x0000200301007387 */ /* 0x0007e60000100800 */
[C---:B-1----:R-:W-:Y:S01]  /*3950*/  HMMA.16816.F32 R40, R232.reuse, R20, R44 ;  /* 0x00000014e828723c */ /* 0x042fe2000000182c */
[----:B------:R1:W-:Y:S04]  /*3960*/  STL [R1+0x24], R2 ;  /* 0x0000240201007387 */ /* 0x0003e80000100800 */
[----:B------:R4:W-:Y:S03]  /*3970*/  STL [R1+0x28], R0 ;  /* 0x0000280001007387 */ /* 0x0009e60000100800 */
[C---:B------:R-:W-:Y:S01]  /*3980*/  HMMA.16816.F32 R36, R232.reuse, R22, R36 ;  /* 0x00000016e824723c */ /* 0x040fe20000001824 */
[----:B------:R-:W4:Y:S07]  /*3990*/  LDSM.16.M88.4 R20, [R91] ;  /* 0x000000005b14783b */ /* 0x000f2e0000000200 */
[----:B--2---:R-:W-:Y:S01]  /*39a0*/  HMMA.16816.F32 R32, R232, R16, R32 ;  /* 0x00000010e820723c */ /* 0x004fe20000001820 */
[----:B---3--:R-:W-:-:S07]  /*39b0*/  IADD3 R3, R90, 0x6800, RZ ;  /* 0x000068005a037810 */ /* 0x008fce0007ffe0ff */
[----:B------:R-:W-:Y:S01]  /*39c0*/  HMMA.16816.F32 R28, R232, R18, R28 ;  /* 0x00000012e81c723c */ /* 0x000fe2000000181c */
[C---:B-1----:R-:W-:Y:S01]  /*39d0*/  IADD3 R2, R90.reuse, 0x7000, RZ ;  /* 0x000070005a027810 */ /* 0x042fe20007ffe0ff */
[----:B------:R-:W1:Y:S01]  /*39e0*/  LDSM.16.M88.4 R16, [R3] ;  /* 0x000000000310783b */ /* 0x000e620000000200 */
[----:B----4-:R-:W-:-:S05]  /*39f0*/  IADD3 R0, R90, 0x7800, RZ ;  /* 0x000078005a007810 */ /* 0x010fca0007ffe0ff */
[C---:B------:R-:W-:Y:S08]  /*3a00*/  HMMA.16816.F32 R52, R232.reuse, R24, R52 ;  /* 0x00000018e834723c */ /* 0x040ff00000001834 */
[C---:B------:R-:W-:Y:S08]  /*3a10*/  HMMA.16816.F32 R48, R232.reuse, R26, R48 ;  /* 0x0000001ae830723c */ /* 0x040ff00000001830 */
[C---:B------:R-:W-:Y:S01]  /*3a20*/  HMMA.16816.F32 R24, R232.reuse, R12, R8 ;  /* 0x0000000ce818723c */ /* 0x040fe20000001808 */
[----:B------:R-:W2:Y:S07]  /*3a30*/  LDSM.16.M88.4 R8, [R0] ;  /* 0x000000000008783b */ /* 0x000eae0000000200 */
[----:B------:R-:W-:Y:S01]  /*3a40*/  HMMA.16816.F32 R4, R232, R14, R4 ;  /* 0x0000000ee804723c */ /* 0x000fe20000001804 */
[----:B------:R-:W3:Y:S07]  /*3a50*/  LDSM.16.M88.4 R12, [R2] ;  /* 0x00000000020c783b */ /* 0x000eee0000000200 */
[C---:B------:R-:W-:Y:S08]  /*3a60*/  HMMA.16816.F32 R52, R236.reuse, R20, R52 ;  /* 0x00000014ec34723c */ /* 0x040ff00000001834 */
[C---:B------:R-:W-:Y:S01]  /*3a70*/  HMMA.16816.F32 R44, R236.reuse, R22, R48 ;  /* 0x00000016ec2c723c */ /* 0x040fe20000001830 */
[----:B------:R-:W4:Y:S07]  /*3a80*/  LDSM.16.M88.4 R20, [R250+0x6000] ;  /* 0x00600000fa14783b */ /* 0x000f2e0000000200 */
[C---:B-1----:R-:W-:Y:S08]  /*3a90*/  HMMA.16816.F32 R40, R236.reuse, R16, R40 ;  /* 0x00000010ec28723c */ /* 0x042ff00000001828 */
[C---:B------:R-:W-:Y:S01]  /*3aa0*/  HMMA.16816.F32 R36, R236.reuse, R18, R36 ;  /* 0x00000012ec24723c */ /* 0x040fe20000001824 */
[----:B------:R-:W1:Y:S07]  /*3ab0*/  LDSM.16.M88.4 R16, [R250+0x6800] ;  /* 0x00680000fa10783b */ /* 0x000e6e0000000200 */
[C---:B--2---:R-:W-:Y:S08]  /*3ac0*/  HMMA.16816.F32 R24, R236.reuse, R8, R24 ;  /* 0x00000008ec18723c */ /* 0x044ff00000001818 */
[C---:B---3--:R-:W-:Y:S08]  /*3ad0*/  HMMA.16816.F32 R32, R236.reuse, R12, R32 ;  /* 0x0000000cec20723c */ /* 0x048ff00000001820 */
[C---:B------:R-:W-:Y:S01]  /*3ae0*/  HMMA.16816.F32 R28, R236.reuse, R14, R28 ;  /* 0x0000000eec1c723c */ /* 0x040fe2000000181c */
[----:B------:R-:W2:Y:S07]  /*3af0*/  LDSM.16.M88.4 R12, [R250+0x7000] ;  /* 0x00700000fa0c783b */ /* 0x000eae0000000200 */
[----:B------:R-:W-:Y:S01]  /*3b00*/  HMMA.16816.F32 R4, R236, R10, R4 ;  /* 0x0000000aec04723c */ /* 0x000fe20000001804 */
[----:B------:R-:W3:Y:S07]  /*3b10*/  LDSM.16.M88.4 R8, [R250+0x7800] ;  /* 0x00780000fa08783b */ /* 0x000eee0000000200 */
[C---:B----4-:R-:W-:Y:S08]  /*3b20*/  HMMA.16816.F32 R48, R240.reuse, R20, R52 ;  /* 0x00000014f030723c */ /* 0x050ff00000001834 */
[C---:B------:R-:W-:Y:S01]  /*3b30*/  HMMA.16816.F32 R44, R240.reuse, R22, R44 ;  /* 0x00000016f02c723c */ /* 0x040fe2000000182c */
[----:B------:R-:W4:Y:S07]  /*3b40*/  LDSM.16.M88.4 R20, [R249] ;  /* 0x00000000f914783b */ /* 0x000f2e0000000200 */
        /* <DEDUP_REMOVED lines=8> */
[----:B------:R-:W3:Y:S01]  /*3bd0*/  LDSM.16.M88.4 R8, [R249+0x1800] ;  /* 0x00180000f908783b */ /* 0x000ee20000000200 */
[----:B------:R-:W-:Y:S01]  /*3be0*/  ISETP.GT.AND P0, PT, R72, R133, PT ;  /* 0x000000854800720c */ /* 0x000fe20003f04270 */
[----:B------:R-:W-:-:S04]  /*3bf0*/  DEPBAR.LE SB0, 0x0 ;  /* 0x000080000000791a */ /* 0x000fc80000000000 */
[----:B------:R1:W-:Y:S04]  /*3c00*/  STL [R1+0x30], R3 ;  /* 0x0000300301007387 */ /* 0x0003e80000100800 */
[----:B------:R2:W-:Y:S04]  /*3c10*/  STL [R1+0x34], R2 ;  /* 0x0000340201007387 */ /* 0x0005e80000100800 */
[----:B------:R4:W-:Y:S01]  /*3c20*/  STL [R1+0x38], R0 ;  /* 0x0000380001007387 */ /* 0x0009e20000100800 */
[C---:B-1----:R-:W-:Y:S02]  /*3c30*/  IADD3 R3, R90.reuse, 0x1800, RZ ;  /* 0x000018005a037810 */ /* 0x042fe40007ffe0ff */
[----:B--2---:R-:W-:-:S02]  /*3c40*/  IADD3 R2, R90, 0x1000, RZ ;  /* 0x000010005a027810 */ /* 0x004fc40007ffe0ff */
[----:B----4-:R-:W-:Y:S01]  /*3c50*/  IADD3 R0, R90, 0x800, RZ ;  /* 0x000008005a007810 */ /* 0x010fe20007ffe0ff */
[----:B------:R1:W-:Y:S04]  /*3c60*/  STL [R1+0x48], R3 ;  /* 0x0000480301007387 */ /* 0x0003e80000100800 */
[----:B------:R1:W-:Y:S04]  /*3c70*/  STL [R1+0x40], R0 ;  /* 0x0000400001007387 */ /* 0x0003e80000100800 */
[----:B------:R1:W-:Y:S01]  /*3c80*/  STL [R1+0x44], R2 ;  /* 0x0000440201007387 */ /* 0x0003e20000100800 */
[C---:B------:R-:W-:Y:S01]  /*3c90*/  HMMA.16816.F32 R52, R244.reuse, R20, R48 ;  /* 0x00000014f434723c */ /* 0x040fe20000001830 */
[----:B------:R-:W-:Y:S07]  /*3ca0*/  BSSY B0, `(.L_x_1042) ;  /* 0x0000064000007945 */ /* 0x000fee0003800000 */
[----:B------:R-:W-:Y:S01]  /*3cb0*/  HMMA.16816.F32 R48, R244, R22, R44 ;  /* 0x00000016f430723c */ /* 0x000fe2000000182c */
[----:B------:R-:W-:Y:S01]  /*3cc0*/  BAR.SYNC.DEFER_BLOCKING 0x0 ;  /* 0x0000000000007b1d */ /* 0x000fe20000010000 */
[----:B------:R-:W-:-:S06]  /*3cd0*/  ISETP.GT.AND P6, PT, R77, 0x3f, PT ;  /* 0x0000003f4d00780c */ /* 0x000fcc0003fc4270 */
[C---:B------:R-:W-:Y:S08]  /*3ce0*/  HMMA.16816.F32 R44, R244.reuse, R16, R40 ;  /* 0x00000010f42c723c */ /* 0x040ff00000001828 */
[C---:B------:R-:W-:Y:S08]  /*3cf0*/  HMMA.16816.F32 R40, R244.reuse, R18, R36 ;  /* 0x00000012f428723c */ /* 0x040ff00000001824 */
[C---:B------:R-:W-:Y:S08]  /*3d00*/  HMMA.16816.F32 R36, R244.reuse, R12, R32 ;  /* 0x0000000cf424723c */ /* 0x040ff00000001820 */
[C---:B------:R-:W-:Y:S08]  /*3d10*/  HMMA.16816.F32 R32, R244.reuse, R14, R28 ;  /* 0x0000000ef420723c */ /* 0x040ff0000000181c */
[C---:B---3--:R-:W-:Y:S08]  /*3d20*/  HMMA.16816.F32 R24, R244.reuse, R8, R24 ;  /* 0x00000008f418723c */ /* 0x048ff00000001818 */
[----:B------:R-:W-:Y:S01]  /*3d30*/  HMMA.16816.F32 R20, R244, R10, R4 ;  /* 0x0000000af414723c */ /* 0x000fe20000001804 */
[----:B------:R-:W-:Y:S07]  /*3d40*/  @!UPT UIADD3 URZ, URZ, URZ, URZ ;  /* 0x0000003f3f3ff290 */ /* 0x000fee000fffe03f */
[----:B------:R-:W-:Y:S11]  /*3d50*/  @!P0 BRA `(.L_x_1043) ;  /* 0x0000058000008947 */ /* 0x000ff60003800000 */
[----:B-1----:R-:W-:Y:S01]  /*3d60*/  ISETP.NE.AND P2, PT, R87, 0x1, PT ;  /* 0x000000015700780c */ /* 0x002fe20003f45270 */
[----:B------:R-:W-:-:S02]  /*3d70*/  IMAD R2, R72, 0x40, R132 ;  /* 0x0000004048027824 */ /* 0x000fc400078e0284 */
        /* <DEDUP_REMOVED lines=11> */
[----:B------:R-:W-:-:S05]  /*3e30*/  IMAD R2, R0, c[0x0][0x2b8], R2 ;  /* 0x0000ae0000027a24 */ /* 0x000fca00078e0202 */
[----:B------:R-:W-:Y:S01]  /*3e40*/  SHF.R.S32.HI R0, RZ, 0x1f, R2 ;  /* 0x0000001fff007819 */ /* 0x000fe20000011402 */
[----:B------:R1:W-:Y:S04]  /*3e50*/  STL [R1+0x68], R2 ;  /* 0x0000680201007387 */ /* 0x0003e80000100800 */
[----:B------:R-:W-:-:S04]  /*3e60*/  IMAD R0, R0, c[0x0][0x1e0], RZ ;  /* 0x0000780000007a24 */ /* 0x000fc800078e02ff */
[C---:B------:R-:W-:Y:S02]  /*3e70*/  IMAD R0, R2.reuse, c[0x0][0x1e4], R0 ;  /* 0x0000790002007a24 */ /* 0x040fe400078e0200 */
[----:B-1----:R-:W-:-:S04]  /*3e80*/  IMAD.WIDE.U32 R2, R2, c[0x0][0x1e0], RZ ;  /* 0x0000780002027a25 */ /* 0x002fc800078e00ff */
[----:B------:R-:W-:Y:S01]  /*3e90*/  IMAD.IADD R3, R3, 0x1, R0 ;  /* 0x0000000103037824 */ /* 0x000fe200078e0200 */
[----:B--2---:R1:W-:Y:S01]  /*3ea0*/  STL [R1+0x60], R6 ;  /* 0x0000600601007387 */ /* 0x0043e20000100800 */
[----:B------:R-:W-:Y:S02]  /*3eb0*/  SHF.R.S32.HI R0, RZ, 0x1f, R6 ;  /* 0x0000001fff007819 */ /* 0x000fe40000011406 */
[----:B------:R-:W-:-:S04]  /*3ec0*/  IMAD.WIDE.U32 R2, R6, c[0x0][0x1f0], R2 ;  /* 0x00007c0006027a25 */ /* 0x000fc800078e0002 */
[----:B------:R-:W-:-:S04]  /*3ed0*/  IMAD R0, R0, c[0x0][0x1f0], RZ ;  /* 0x00007c0000007a24 */ /* 0x000fc800078e02ff */
[----:B------:R-:W-:Y:S01]  /*3ee0*/  IMAD R4, R6, c[0x0][0x1f4], R0 ;  /* 0x00007d0006047a24 */ /* 0x000fe200078e0200 */
[----:B------:R-:W-:-:S04]  /*3ef0*/  IADD3 R0, P0, R84, R2, RZ ;  /* 0x0000000254007210 */ /* 0x000fc80007f1e0ff */
[----:B------:R-:W-:Y:S02]  /*3f00*/  IADD3.X R2, R83, R3, R4, P0, !PT ;  /* 0x0000000353027210 */ /* 0x000fe400007fe404 */
[----:B------:R-:W-:-:S04]  /*3f10*/  LEA R15, P0, R0, c[0x0][0x1c8], 0x1 ;  /* 0x00007200000f7a11 */ /* 0x000fc800078008ff */
[----:B------:R-:W-:Y:S01]  /*3f20*/  LEA.HI.X R5, R0, c[0x0][0x1cc], R2, 0x1, P0 ;  /* 0x0000730000057a11 */ /* 0x000fe200000f0c02 */
[----:B------:R-:W-:Y:S06]  /*3f30*/  BRA.DIV ~URZ, `(.L_x_1044) ;  /* 0x0000ce327f007947 */ /* 0x000fec000b800000 */
[----:B------:R2:W3:Y:S02]  /*3f40*/  SHFL.IDX PT, R4, R5, RZ, 0x181f ;  /* 0x00181fff05047589 */ /* 0x0004e400000e0000 */
.L_x_1082:
[----:B------:R-:W-:Y:S05]  /*3f50*/  BRA.DIV ~URZ, `(.L_x_1045) ;  /* 0x0000ce827f007947 */ /* 0x000fea000b800000 */
[----:B------:R-:W4:Y:S04]  /*3f60*/  LDL R2, [R1+0x64] ;  /* 0x0000640001027983 */ /* 0x000f280000100800 */
[----:B------:R-:W5:Y:S04]  /*3f70*/  LDL R19, [R1+0x84] ;  /* 0x0000840001137983 */ /* 0x000f680000100800 */
[----:B--2---:R-:W2:Y:S04]  /*3f80*/  LDL R18, [R1+0x80] ;  /* 0x0000800001127983 */ /* 0x004ea80000100800 */
[----:B---3--:R-:W3:Y:S04]  /*3f90*/  LDL R17, [R1+0x7c] ;  /* 0x00007c0001117983 */ /* 0x008ee80000100800 */
[----:B------:R-:W3:Y:S04]  /*3fa0*/  LDL R16, [R1+0x58] ;  /* 0x0000580001107983 */ /* 0x000ee80000100800 */
[----:B------:R-:W1:Y:S02]  /*3fb0*/  SHFL.IDX PT, R0, R15, RZ, 0x181f ;  /* 0x00181fff0f007589 */ /* 0x000e6400000e0000 */
[----:B-1----:R-:W-:-:S02]  /*3fc0*/  IADD3 R10, P1, R0, R80, RZ ;  /* 0x00000050000a7210 */ /* 0x002fc40007f3e0ff */
[C---:B------:R-:W-:Y:S02]  /*3fd0*/  IADD3 R8, P0, R0.reuse, R79, RZ ;  /* 0x0000004f00087210 */ /* 0x040fe40007f1e0ff */
[----:B------:R-:W-:Y:S01]  /*3fe0*/  IADD3 R6, P5, R0, R81, RZ ;  /* 0x0000005100067210 */ /* 0x000fe20007fbe0ff */
[C---:B------:R-:W-:Y:S02]  /*3ff0*/  IMAD.X R11, R4.reuse, 0x1, R73, P1 ;  /* 0x00000001040b7824 */ /* 0x040fe400008e0649 */
[C---:B------:R-:W-:Y:S02]  /*4000*/  IMAD.X R9, R4.reuse, 0x1, R74, P0 ;  /* 0x0000000104097824 */ /* 0x040fe400000e064a */
[----:B------:R-:W-:Y:S01]  /*4010*/  IMAD.X R7, R4, 0x1, R75, P5 ;  /* 0x0000000104077824 */ /* 0x000fe200028e064b */
[----:B----4-:R-:W-:Y:S02]  /*4020*/  ISETP.GE.AND P3, PT, R2, c[0x0][0x1d4], PT ;  /* 0x0000750002007a0c */ /* 0x010fe40003f66270 */
[----:B------:R-:W-:-:S02]  /*4030*/  IADD3 R2, P4, R0, R82, RZ ;  /* 0x0000005200027210 */ /* 0x000fc40007f9e0ff */
[----:B-----5:R-:W-:Y:S01]  /*4040*/  ISETP.GE.AND P2, PT, R19, c[0x0][0x1d4], PT ;  /* 0x0000750013007a0c */ /* 0x020fe20003f46270 */
[----:B------:R-:W1:Y:S01]  /*4050*/  SHFL.IDX PT, R0, R15, 0x1, 0x181f ;  /* 0x00381f000f007f89 */ /* 0x000e6200000e0000 */
[----:B------:R-:W-:Y:S01]  /*4060*/  SEL R14, RZ, 0x10, P3 ;  /* 0x00000010ff0e7807 */ /* 0x000fe20001800000 */
[----:B------:R-:W-:Y:S01]  /*4070*/  IMAD.X R3, R4, 0x1, R76, P4 ;  /* 0x0000000104037824 */ /* 0x000fe200020e064c */
[----:B--2---:R-:W-:Y:S01]  /*4080*/  ISETP.GE.AND P1, PT, R18, c[0x0][0x1d4], PT ;  /* 0x0000750012007a0c */ /* 0x004fe20003f26270 */
[----:B------:R2:W4:Y:S01]  /*4090*/  SHFL.IDX PT, R4, R5, 0x1, 0x181f ;  /* 0x00381f0005047f89 */ /* 0x00052200000e0000 */
[----:B------:R-:W-:Y:S02]  /*40a0*/  SEL R13, RZ, 0x10, P2 ;  /* 0x00000010ff0d7807 */ /* 0x000fe40001000000 */
[----:B---3--:R-:W-:Y:S02]  /*40b0*/  ISETP.GE.AND P0, PT, R17, c[0x0][0x1d4], PT ;  /* 0x0000750011007a0c */ /* 0x008fe40003f06270 */
[----:B------:R-:W-:Y:S01]  /*40c0*/  SEL R12, RZ, 0x10, P1 ;  /* 0x00000010ff0c7807 */ /* 0x000fe20000800000 */
[----:B------:R3:W-:Y:S04]  /*40d0*/  LDGSTS.E.BYPASS.LTC128B.128 [R16+0x10100], [R10.64], !P3 ;  /* 0x101000000a107fae */ /* 0x0007e8000d901d46 */
[----:B------:R3:W-:Y:S04]  /*40e0*/  LDGSTS.E.BYPASS.LTC128B.128 [R16+0x12100], [R8.64], !P2 ;  /* 0x1210000008107fae */ /* 0x0007e8000d101d46 */
[----:B------:R3:W-:Y:S04]  /*40f0*/  LDGSTS.E.BYPASS.LTC128B.128 [R16+0x14100], [R6.64], !P1 ;  /* 0x1410000006107fae */ /* 0x0007e8000c901d46 */
[----:B------:R3:W-:Y:S01]  /*4100*/  LDGSTS.E.BYPASS.LTC128B.128 [R16+0x16100], [R2.64], !P0 ;  /* 0x1610000002107fae */ /* 0x0007e2000c101d46 */
[----:B--2---:R-:W-:-:S03]  /*4110*/  SEL R5, RZ, 0x10, P0 ;  /* 0x00000010ff057807 */ /* 0x004fc60000000000 */
.L_x_1083:
[----:B-1----:R-:W2:Y:S01]  /*4120*/  LDL R15, [R1+0x58] ;  /* 0x00005800010f7983 */ /* 0x002ea20000100800 */
[----:B---3--:R-:W-:-:S02]  /*4130*/  IADD3 R2, -R14, 0x10, RZ ;  /* 0x000000100e027810 */ /* 0x008fc40007ffe1ff */
[----:B------:R-:W-:Y:S02]  /*4140*/  IADD3 R3, -R13, 0x10, RZ ;  /* 0x000000100d037810 */ /* 0x000fe40007ffe1ff */
[----:B------:R-:W-:Y:S02]  /*4150*/  LOP3.LUT R2, R2, 0xf, RZ, 0xc0, !PT ;  /* 0x0000000f02027812 */ /* 0x000fe400078ec0ff */
[----:B------:R-:W-:Y:S02]  /*4160*/  LOP3.LUT R3, R3, 0xf, RZ, 0xc0, !PT ;  /* 0x0000000f03037812 */ /* 0x000fe400078ec0ff */
[----:B------:R-:W-:Y:S02]  /*4170*/  IADD3 R10, P1, P0, R2, R0, R80 ;  /* 0x00000000020a7210 */ /* 0x000fe4000783e050 */
[----:B------:R-:W-:Y:S02]  /*4180*/  IADD3 R2, -R12, 0x10, RZ ;  /* 0x000000100c027810 */ /* 0x000fe40007ffe1ff */
[----:B----4-:R-:W-:-:S02]  /*4190*/  IADD3.X R11, RZ, R4, R73, P1, P0 ;  /* 0x00000004ff0b7210 */ /* 0x010fc40000fe0449 */
[----:B------:R-:W-:Y:S02]  /*41a0*/  LOP3.LUT R2, R2, 0xf, RZ, 0xc0, !PT ;  /* 0x0000000f02027812 */ /* 0x000fe400078ec0ff */
[-C--:B------:R-:W-:Y:S02]  /*41b0*/  IADD3 R8, P5, P4, R3, R0.reuse, R79 ;  /* 0x0000000003087210 */ /* 0x080fe40007cbe04f */
[----:B------:R-:W-:Y:S02]  /*41c0*/  IADD3 R6, P3, P2, R2, R0, R81 ;  /* 0x0000000002067210 */ /* 0x000fe40007a7e051 */
[----:B------:R-:W-:Y:S02]  /*41d0*/  IADD3 R2, -R5, 0x10, RZ ;  /* 0x0000001005027810 */ /* 0x000fe40007ffe1ff */
[----:B------:R-:W-:Y:S02]  /*41e0*/  IADD3.X R7, RZ, R4, R75, P3, P2 ;  /* 0x00000004ff077210 */ /* 0x000fe40001fe444b */
[----:B------:R-:W-:-:S02]  /*41f0*/  LOP3.LUT R2, R2, 0xf, RZ, 0xc0, !PT ;  /* 0x0000000f02027812 */ /* 0x000fc400078ec0ff */
[----:B------:R-:W-:Y:S02]  /*4200*/  ISETP.NE.U32.AND P3, PT, R14, RZ, PT ;  /* 0x000000ff0e00720c */ /* 0x000fe40003f65070 */
[----:B------:R-:W-:Y:S02]  /*4210*/  IADD3 R2, P1, P0, R2, R0, R82 ;  /* 0x0000000002027210 */ /* 0x000fe4000783e052 */
[----:B------:R-:W-:Y:S02]  /*4220*/  ISETP.NE.U32.AND P2, PT, R13, RZ, PT ;  /* 0x000000ff0d00720c */ /* 0x000fe40003f45070 */
[----:B------:R-:W-:Y:S02]  /*4230*/  IADD3.X R3, RZ, R4, R76, P1, P0 ;  /* 0x00000004ff037210 */ /* 0x000fe40000fe044c */
[----:B------:R-:W-:Y:S02]  /*4240*/  ISETP.NE.U32.AND P1, PT, R12, RZ, PT ;  /* 0x000000ff0c00720c */ /* 0x000fe40003f25070 */
[----:B------:R-:W-:-:S02]  /*4250*/  ISETP.NE.U32.AND P0, PT, R5, RZ, PT ;  /* 0x000000ff0500720c */ /* 0x000fc40003f05070 */
[----:B------:R-:W-:Y:S01]  /*4260*/  IADD3.X R9, RZ, R4, R74, P5, P4 ;  /* 0x00000004ff097210 */ /* 0x000fe20002fe844a */
[----:B------:R-:W-:Y:S01]  /*4270*/  @!PT LDS RZ, [RZ] ;  /* 0x00000000fffff984 */ /* 0x000fe20000000800 */
[----:B------:R-:W-:Y:S01]  /*4280*/  @!PT LDS RZ, [RZ] ;  /* 0x00000000fffff984 */ /* 0x000fe20000000800 */
[----:B------:R-:W-:Y:S01]  /*4290*/  @!PT LDS RZ, [RZ] ;  /* 0x00000000fffff984 */ /* 0x000fe20000000800 */
[----:B--2---:R1:W-:Y:S04]  /*42a0*/  LDGSTS.E.BYPASS.LTC128B.128.ZFILL [R15+0x11100], [R10.64], P3 ;  /* 0x111000000a0f7fae */ /* 0x0043e80009941d46 */
[----:B------:R1:W-:Y:S04]  /*42b0*/  LDGSTS.E.BYPASS.LTC128B.128.ZFILL [R15+0x13100], [R8.64], P2 ;  /* 0x13100000080f7fae */ /* 0x0003e80009141d46 */
[----:B------:R1:W-:Y:S04]  /*42c0*/  LDGSTS.E.BYPASS.LTC128B.128.ZFILL [R15+0x15100], [R6.64], P1 ;  /* 0x15100000060f7fae */ /* 0x0003e80008941d46 */
[----:B------:R1:W-:Y:S02]  /*42d0*/  LDGSTS.E.BYPASS.LTC128B.128.ZFILL [R15+0x17100], [R2.64], P0 ;  /* 0x17100000020f7fae */ /* 0x0003e40008141d46 */
.L_x_1043:
[----:B-1----:R-:W-:Y:S05]  /*42e0*/  BSYNC B0 ;  /* 0x0000000000007941 */ /* 0x002fea0003800000 */
.L_x_1042:
[----:B------:R-:W2:Y:S04]  /*42f0*/  LDL R3, [R1+0xd4] ;  /* 0x0000d40001037983 */ /* 0x000ea80000100800 */
[----:B------:R-:W2:Y:S01]  /*4300*/  LDL R2, [R1+0x1e4] ;  /* 0x0001e40001027983 */ /* 0x000ea20000100800 */
[----:B------:R-:W-:-:S03]  /*4310*/  MOV R4, c[0x0][0x2c4] ;  /* 0x0000b10000047a02 */ /* 0x000fc60000000f00 */
[----:B------:R-:W3:Y:S01]  /*4320*/  LDL R5, [R1+0xc0] ;  /* 0x0000c00001057983 */ /* 0x000ee20000100800 */
[----:B------:R-:W-:Y:S02]  /*4330*/  ISETP.NE.AND P0, PT, R4, 0x1, PT ;  /* 0x000000010400780c */ /* 0x000fe40003f05270 */
[----:B------:R-:W-:Y:S01]  /*4340*/  MOV R0, 0x1 ;  /* 0x0000000100007802 */ /* 0x000fe20000000f00 */
[----:B------:R-:W0:Y:S04]  /*4350*/  LDGDEPBAR ;  /* 0x00000000000079af */ /* 0x000e280000000000 */
[----:B------:R-:W-:Y:S02]  /*4360*/  IMAD R0, R72, -0x40, R0 ;  /* 0xffffffc048007824 */ /* 0x000fe400078e0200 */
[----:B--2---:R-:W-:Y:S01]  /*4370*/  IMAD.IADD R4, R2, 0x1, R3 ;  /* 0x0000000102047824 */ /* 0x004fe200078e0203 */
[----:B------:R-:W-:-:S03]  /*4380*/  MOV R3, c[0x0][0x2ac] ;  /* 0x0000ab0000037a02 */ /* 0x000fc60000000f00 */
[----:B------:R-:W-:Y:S01]  /*4390*/  @P0 IMAD.HI.U32 R2, R4, c[0x0][0x2c8], RZ ;  /* 0x0000b20004020a27 */ /* 0x000fe200078e00ff */
[----:B------:R1:W-:Y:S03]  /*43a0*/  STL [R1+0x90], R4 ;  /* 0x0000900401007387 */ /* 0x0003e60000100800 */
[----:B------:R-:W-:Y:S02]  /*43b0*/  IMAD R0, R3, c[0x0][0x1d0], R0 ;  /* 0x0000740003007a24 */ /* 0x000fe400078e0200 */
[----:B---3--:R-:W-:-:S03]  /*43c0*/  IMAD.IADD R6, R78, 0x1, -R5 ;  /* 0x000000014e067824 */ /* 0x008fc600078e0a05 */
[----:B------:R-:W-:Y:S02]  /*43d0*/  IADD3 R5, R0, -c[0x0][0x168], -R5 ;  /* 0x80005a0000057a10 */ /* 0x000fe40007ffe805 */
[----:B-1----:R-:W-:Y:S01]  /*43e0*/  @P0 SHF.R.U32.HI R4, RZ, c[0x0][0x2cc], R2 ;  /* 0x0000b300ff040a19 */ /* 0x002fe20000011602 */
[----:B------:R-:W-:Y:S05]  /*43f0*/  BRA.DIV ~URZ, `(.L_x_1046) ;  /* 0x0000ccd27f007947 */ /* 0x000fea000b800000 */
[----:B------:R1:W2:Y:S02]  /*4400*/  SHFL.IDX PT, R0, R4, RZ, 0x1c1f ;  /* 0x001c1fff04007589 */ /* 0x0002a400000e0000 */
.L_x_1084:
[----:B--2---:R-:W-:-:S05]  /*4410*/  IMAD.IADD R0, R5, 0x1, R0 ;  /* 0x0000000105007824 */ /* 0x004fca00078e0200 */
[----:B------:R-:W-:-:S04]  /*4420*/  IMNMX R0, R6, R0, PT ;  /* 0x0000000006007217 */ /* 0x000fc80003800200 */
[C---:B------:R-:W-:Y:S02]  /*4430*/  ISETP.GT.AND P0, PT, R0.reuse, RZ, PT ;  /* 0x000000ff0000720c */ /* 0x040fe40003f04270 */
[----:B------:R-:W-:Y:S02]  /*4440*/  ISETP.GT.AND P2, PT, R0, 0x1, PT ;  /* 0x000000010000780c */ /* 0x000fe40003f44270 */
[----:B------:R-:W-:Y:S02]  /*4450*/  FSEL R13, R52, -INF , P0 ;  /* 0xff800000340d7808 */ /* 0x000fe40000000000 */
[C---:B------:R-:W-:Y:S02]  /*4460*/  ISETP.GT.AND P3, PT, R0.reuse, 0x8, PT ;  /* 0x000000080000780c */ /* 0x040fe40003f64270 */
[C---:B------:R-:W-:Y:S02]  /*4470*/  ISETP.GT.AND P4, PT, R0.reuse, 0x9, PT ;  /* 0x000000090000780c */ /* 0x040fe40003f84270 */
[----:B------:R-:W-:-:S02]  /*4480*/  ISETP.GT.AND P1, PT, R0, 0x10, PT ;  /* 0x000000100000780c */ /* 0x000fc40003f24270 */
[----:B------:R-:W-:Y:S02]  /*4490*/  ISETP.GT.AND P0, PT, R0, 0x11, PT ;  /* 0x000000110000780c */ /* 0x000fe40003f04270 */
[----:B------:R-:W-:Y:S02]  /*44a0*/  FSEL R12, R53, -INF , P2 ;  /* 0xff800000350c7808 */ /* 0x000fe40001000000 */
[----:B------:R-:W-:Y:S02]  /*44b0*/  FSEL R14, R48, -INF , P3 ;  /* 0xff800000300e7808 */ /* 0x000fe40001800000 */
[----:B------:R-:W-:Y:S02]  /*44c0*/  FSEL R15, R49, -INF , P4 ;  /* 0xff800000310f7808 */ /* 0x000fe40002000000 */
[----:B------:R-:W-:Y:S02]  /*44d0*/  FSEL R17, R44, -INF , P1 ;  /* 0xff8000002c117808 */ /* 0x000fe40000800000 */
[----:B------:R-:W-:-:S02]  /*44e0*/  FSEL R18, R45, -INF , P0 ;  /* 0xff8000002d127808 */ /* 0x000fc40000000000 */
[C---:B------:R-:W-:Y:S02]  /*44f0*/  ISETP.GT.AND P3, PT, R0.reuse, 0x18, PT ;  /* 0x000000180000780c */ /* 0x040fe40003f64270 */
[C---:B------:R-:W-:Y:S02]  /*4500*/  ISETP.GT.AND P4, PT, R0.reuse, 0x19, PT ;  /* 0x000000190000780c */ /* 0x040fe40003f84270 */
[C---:B------:R-:W-:Y:S02]  /*4510*/  ISETP.GT.AND P2, PT, R0.reuse, 0x20, PT ;  /* 0x000000200000780c */ /* 0x040fe40003f44270 */
[C---:B------:R-:W-:Y:S02]  /*4520*/  ISETP.GT.AND P1, PT, R0.reuse, 0x21, PT ;  /* 0x000000210000780c */ /* 0x040fe40003f24270 */
[----:B------:R-:W-:Y:S02]  /*4530*/  ISETP.GT.AND P0, PT, R0, 0x28, PT ;  /* 0x000000280000780c */ /* 0x000fe40003f04270 */
[----:B------:R-:W-:-:S02]  /*4540*/  FSEL R19, R40, -INF , P3 ;  /* 0xff80000028137808 */ /* 0x000fc40001800000 */
[----:B------:R-:W-:Y:S02]  /*4550*/  FSEL R28, R41, -INF , P4 ;  /* 0xff800000291c7808 */ /* 0x000fe40002000000 */
[----:B------:R-:W-:Y:S02]  /*4560*/  FSEL R87, R36, -INF , P2 ;  /* 0xff80000024577808 */ /* 0x000fe40001000000 */
[----:B------:R-:W-:Y:S02]  /*4570*/  FSEL R86, R37, -INF , P1 ;  /* 0xff80000025567808 */ /* 0x000fe40000800000 */
[----:B------:R-:W-:Y:S02]  /*4580*/  FSEL R85, R32, -INF , P0 ;  /* 0xff80000020557808 */ /* 0x000fe40000000000 */
[C---:B------:R-:W-:Y:S02]  /*4590*/  ISETP.GT.AND P4, PT, R0.reuse, 0x29, PT ;  /* 0x000000290000780c */ /* 0x040fe40003f84270 */
[----:B------:R-:W-:-:S02]  /*45a0*/  ISETP.GT.AND P3, PT, R0, 0x30, PT ;  /* 0x000000300000780c */ /* 0x000fc40003f64270 */
[C---:B------:R-:W-:Y:S02]  /*45b0*/  ISETP.GT.AND P2, PT, R0.reuse, 0x31, PT ;  /* 0x000000310000780c */ /* 0x040fe40003f44270 */
[C---:B------:R-:W-:Y:S02]  /*45c0*/  ISETP.GT.AND P1, PT, R0.reuse, 0x38, PT ;  /* 0x000000380000780c */ /* 0x040fe40003f24270 */
[----:B------:R-:W-:Y:S02]  /*45d0*/  ISETP.GT.AND P0, PT, R0, 0x39, PT ;  /* 0x000000390000780c */ /* 0x000fe40003f04270 */
[----:B------:R-:W-:Y:S02]  /*45e0*/  FSEL R84, R33, -INF , P4 ;  /* 0xff80000021547808 */ /* 0x000fe40002000000 */
[----:B------:R-:W-:Y:S02]  /*45f0*/  FSEL R83, R24, -INF , P3 ;  /* 0xff80000018537808 */ /* 0x000fe40001800000 */
[----:B------:R-:W-:-:S02]  /*4600*/  FSEL R82, R25, -INF , P2 ;  /* 0xff80000019527808 */ /* 0x000fc40001000000 */
[----:B------:R-:W-:Y:S02]  /*4610*/  FSEL R81, R20, -INF , P1 ;  /* 0xff80000014517808 */ /* 0x000fe40000800000 */
[----:B------:R-:W-:Y:S01]  /*4620*/  FSEL R80, R21, -INF , P0 ;  /* 0xff80000015507808 */ /* 0x000fe20000000000 */
[----:B------:R-:W-:Y:S05]  /*4630*/  BRA.DIV ~URZ, `(.L_x_1047) ;  /* 0x0000caf27f007947 */ /* 0x000fea000b800000 */
[----:B------:R-:W2:Y:S01]  /*4640*/  SHFL.IDX PT, R0, R4, 0x1, 0x1c1f ;  /* 0x003c1f0004007f89 */ /* 0x000ea200000e0000 */
[----:B------:R-:W-:-:S04]  /*4650*/  FMNMX.FTZ R2, R13, R12, !PT ;  /* 0x0000000c0d027209 */ /* 0x000fc80007810000 */
[----:B------:R-:W-:-:S04]  /*4660*/  FMNMX.FTZ R2, R14, R2, !PT ;  /* 0x000000020e027209 */ /* 0x000fc80007810000 */
[----:B------:R-:W-:-:S04]  /*4670*/  FMNMX.FTZ R2, R15, R2, !PT ;  /* 0x000000020f027209 */ /* 0x000fc80007810000 */
[----:B------:R-:W-:-:S04]  /*4680*/  FMNMX.FTZ R2, R17, R2, !PT ;  /* 0x0000000211027209 */ /* 0x000fc80007810000 */
[----:B------:R-:W-:-:S04]  /*4690*/  FMNMX.FTZ R2, R18, R2, !PT ;  /* 0x0000000212027209 */ /* 0x000fc80007810000 */
[----:B------:R-:W-:Y:S01]  /*46a0*/  FMNMX.FTZ R2, R19, R2, !PT ;  /* 0x0000000213027209 */ /* 0x000fe20007810000 */
[----:B--2---:R-:W-:-:S03]  /*46b0*/  IMAD.IADD R0, R5, 0x1, R0 ;  /* 0x0000000105007824 */ /* 0x004fc600078e0200 */
[----:B------:R-:W-:Y:S02]  /*46c0*/  FMNMX.FTZ R2, R28, R2, !PT ;  /* 0x000000021c027209 */ /* 0x000fe40007810000 */
[----:B------:R-:W-:Y:S02]  /*46d0*/  IMNMX R0, R6, R0, PT ;  /* 0x0000000006007217 */ /* 0x000fe40003800200 */
[----:B------:R-:W-:Y:S02]  /*46e0*/  FMNMX.FTZ R2, R87, R2, !PT ;  /* 0x0000000257027209 */ /* 0x000fe40007810000 */
[C---:B------:R-:W-:Y:S02]  /*46f0*/  ISETP.GT.AND P1, PT, R0.reuse, RZ, PT ;  /* 0x000000ff0000720c */ /* 0x040fe40003f24270 */
[C---:B------:R-:W-:Y:S02]  /*4700*/  ISETP.GT.AND P0, PT, R0.reuse, 0x1, PT ;  /* 0x000000010000780c */ /* 0x040fe40003f04270 */
[----:B------:R-:W-:-:S02]  /*4710*/  ISETP.GT.AND P2, PT, R0, 0x8, PT ;  /* 0x000000080000780c */ /* 0x000fc40003f44270 */
[----:B------:R-:W-:Y:S02]  /*4720*/  FSEL R5, R54, -INF , P1 ;  /* 0xff80000036057808 */ /* 0x000fe40000800000 */
[----:B-1----:R-:W-:Y:S02]  /*4730*/  FSEL R4, R55, -INF , P0 ;  /* 0xff80000037047808 */ /* 0x002fe40000000000 */
[----:B------:R-:W-:Y:S02]  /*4740*/  ISETP.GT.AND P0, PT, R0, 0x9, PT ;  /* 0x000000090000780c */ /* 0x000fe40003f04270 */
[----:B------:R-:W-:Y:S02]  /*4750*/  FSEL R7, R50, -INF , P2 ;  /* 0xff80000032077808 */ /* 0x000fe40001000000 */
[----:B------:R-:W-:Y:S02]  /*4760*/  FMNMX.FTZ R3, R5, R4, !PT ;  /* 0x0000000405037209 */ /* 0x000fe40007810000 */
[----:B------:R-:W-:-:S02]  /*4770*/  FSEL R6, R51, -INF , P0 ;  /* 0xff80000033067808 */ /* 0x000fc40000000000 */
[C---:B------:R-:W-:Y:S02]  /*4780*/  ISETP.GT.AND P1, PT, R0.reuse, 0x10, PT ;  /* 0x000000100000780c */ /* 0x040fe40003f24270 */
[----:B------:R-:W-:Y:S02]  /*4790*/  FMNMX.FTZ R3, R7, R3, !PT ;  /* 0x0000000307037209 */ /* 0x000fe40007810000 */
        /* <DEDUP_REMOVED lines=15> */
[----:B------:R-:W-:-:S02]  /*4890*/  FMNMX.FTZ R2, R86, R2, !PT ;  /* 0x0000000256027209 */ /* 0x000fc40007810000 */
[----:B------:R-:W-:Y:S02]  /*48a0*/  FSEL R78, R39, -INF , P0 ;  /* 0xff800000274e7808 */ /* 0x000fe40000000000 */
[C---:B------:R-:W-:Y:S02]  /*48b0*/  ISETP.GT.AND P1, PT, R0.reuse, 0x28, PT ;  /* 0x000000280000780c */ /* 0x040fe40003f24270 */
[----:B------:R-:W-:Y:S02]  /*48c0*/  FMNMX.FTZ R3, R79, R3, !PT ;  /* 0x000000034f037209 */ /* 0x000fe40007810000 */
[----:B------:R-:W-:Y:S02]  /*48d0*/  FMNMX.FTZ R2, R85, R2, !PT ;  /* 0x0000000255027209 */ /* 0x000fe40007810000 */
[----:B------:R-:W-:Y:S02]  /*48e0*/  ISETP.GT.AND P0, PT, R0, 0x29, PT ;  /* 0x000000290000780c */ /* 0x000fe40003f04270 */
[----:B------:R-:W-:-:S02]  /*48f0*/  FSEL R77, R34, -INF , P1 ;  /* 0xff800000224d7808 */ /* 0x000fc40000800000 */
[----:B------:R-:W-:Y:S02]  /*4900*/  FMNMX.FTZ R3, R78, R3, !PT ;  /* 0x000000034e037209 */ /* 0x000fe40007810000 */
[----:B------:R-:W-:Y:S02]  /*4910*/  FMNMX.FTZ R2, R84, R2, !PT ;  /* 0x0000000254027209 */ /* 0x000fe40007810000 */
[----:B------:R-:W-:Y:S02]  /*4920*/  FSEL R76, R35, -INF , P0 ;  /* 0xff800000234c7808 */ /* 0x000fe40000000000 */
[----:B------:R-:W-:Y:S02]  /*4930*/  ISETP.GT.AND P1, PT, R0, 0x30, PT ;  /* 0x000000300000780c */ /* 0x000fe40003f24270 */
[----:B------:R-:W-:Y:S02]  /*4940*/  FMNMX.FTZ R3, R77, R3, !PT ;  /* 0x000000034d037209 */ /* 0x000fe40007810000 */
[----:B------:R-:W-:-:S02]  /*4950*/  FMNMX.FTZ R2, R83, R2, !PT ;  /* 0x0000000253027209 */ /* 0x000fc40007810000 */
[----:B------:R-:W-:Y:S02]  /*4960*/  ISETP.GT.AND P0, PT, R0, 0x31, PT ;  /* 0x000000310000780c */ /* 0x000fe40003f04270 */
[----:B------:R-:W-:Y:S02]  /*4970*/  FSEL R75, R26, -INF , P1 ;  /* 0xff8000001a4b7808 */ /* 0x000fe40000800000 */
[----:B------:R-:W-:Y:S02]  /*4980*/  FMNMX.FTZ R3, R76, R3, !PT ;  /* 0x000000034c037209 */ /* 0x000fe40007810000 */
[----:B------:R-:W-:Y:S02]  /*4990*/  FMNMX.FTZ R2, R82, R2, !PT ;  /* 0x0000000252027209 */ /* 0x000fe40007810000 */
[----:B------:R-:W-:Y:S02]  /*49a0*/  FSEL R74, R27, -INF , P0 ;  /* 0xff8000001b4a7808 */ /* 0x000fe40000000000 */
[----:B------:R-:W-:-:S02]  /*49b0*/  ISETP.GT.AND P1, PT, R0, 0x38, PT ;  /* 0x000000380000780c */ /* 0x000fc40003f24270 */
[----:B------:R-:W-:Y:S02]  /*49c0*/  FMNMX.FTZ R3, R75, R3, !PT ;  /* 0x000000034b037209 */ /* 0x000fe40007810000 */
[----:B------:R-:W-:Y:S02]  /*49d0*/  FMNMX.FTZ R2, R81, R2, !PT ;  /* 0x0000000251027209 */ /* 0x000fe40007810000 */
[----:B------:R-:W-:Y:S02]  /*49e0*/  ISETP.GT.AND P0, PT, R0, 0x39, PT ;  /* 0x000000390000780c */ /* 0x000fe40003f04270 */
[----:B------:R-:W-:Y:S02]  /*49f0*/  FSEL R73, R22, -INF , P1 ;  /* 0xff80000016497808 */ /* 0x000fe40000800000 */
[----:B------:R-:W-:Y:S02]  /*4a00*/  FMNMX.FTZ R3, R74, R3, !PT ;  /* 0x000000034a037209 */ /* 0x000fe40007810000 */
[----:B------:R-:W-:-:S02]  /*4a10*/  FMNMX.FTZ R0, R80, R2, !PT ;  /* 0x0000000250007209 */ /* 0x000fc40007810000 */
[----:B------:R-:W-:Y:S02]  /*4a20*/  FSEL R72, R23, -INF , P0 ;  /* 0xff80000017487808 */ /* 0x000fe40000000000 */
[----:B------:R-:W-:Y:S02]  /*4a30*/  FMNMX.FTZ R2, R73, R3, !PT ;  /* 0x0000000349027209 */ /* 0x000fe40007810000 */
[----:B------:R-:W1:Y:S02]  /*4a40*/  SHFL.BFLY PT, R3, R0, 0x2, 0x1f ;  /* 0x0c401f0000037f89 */ /* 0x000e6400000e0000 */
[----:B------:R-:W-:-:S05]  /*4a50*/  FMNMX.FTZ R2, R72, R2, !PT ;  /* 0x0000000248027209 */ /* 0x000fca0007810000 */
[----:B------:R-:W2:Y:S01]  /*4a60*/  SHFL.BFLY PT, R16, R2, 0x2, 0x1f ;  /* 0x0c401f0002107f89 */ /* 0x000ea200000e0000 */
[----:B-1----:R-:W-:-:S05]  /*4a70*/  FMNMX.FTZ R0, R3, R0, !PT ;  /* 0x0000000003007209 */ /* 0x002fca0007810000 */
[----:B------:R-:W1:Y:S01]  /*4a80*/  SHFL.BFLY PT, R133, R0, 0x1, 0x1f ;  /* 0x0c201f0000857f89 */ /* 0x000e6200000e0000 */
[----:B--2---:R-:W-:-:S05]  /*4a90*/  FMNMX.FTZ R16, R2, R16, !PT ;  /* 0x0000001002107209 */ /* 0x004fca0007810000 */
[----:B------:R2:W3:Y:S01]  /*4aa0*/  SHFL.BFLY PT, R3, R16, 0x1, 0x1f ;  /* 0x0c201f0010037f89 */ /* 0x0004e200000e0000 */
[----:B-1----:R-:W-:-:S03]  /*4ab0*/  FMNMX.FTZ R133, R0, R133, !PT ;  /* 0x0000008500857209 */ /* 0x002fc60007810000 */
.L_x_1085:
[----:B------:R-:W4:Y:S04]  /*4ac0*/  LDL R92, [R1] ;  /* 0x00000000015c7983 */ /* 0x000f280000100800 */
[----:B------:R-:W5:Y:S04]  /*4ad0*/  LDL R56, [R1+0x3c] ;  /* 0x00003c0001387983 */ /* 0x000f680000100800 */
[----:B--2---:R-:W2:Y:S01]  /*4ae0*/  LDL R93, [R1+0x4] ;  /* 0x00000400015d7983 */ /* 0x004ea20000100800 */
[C---:B------:R-:W-:Y:S01]  /*4af0*/  FMUL.FTZ R2, R133.reuse, c[0x0][0x2d0] ;  /* 0x0000b40085027a20 */ /* 0x040fe20000410000 */
[----:B------:R-:W-:-:S02]  /*4b00*/  FSETP.NEU.FTZ.AND P0, PT, R133, -INF , PT ;  /* 0xff8000008500780b */ /* 0x000fc40003f1d000 */
[----:B---3--:R-:W-:Y:S02]  /*4b10*/  FMNMX.FTZ R16, R3, R16, !PT ;  /* 0x0000001003107209 */ /* 0x008fe40007810000 */
[----:B------:R-:W-:Y:S02]  /*4b20*/  FSEL R2, R2, RZ, P0 ;  /* 0x000000ff02027208 */ /* 0x000fe40000000000 */
[C---:B------:R-:W-:Y:S01]  /*4b30*/  FSETP.NEU.FTZ.AND P0, PT, R16.reuse, -INF , PT ;  /* 0xff8000001000780b */ /* 0x040fe20003f1d000 */
[----:B------:R-:W-:Y:S02]  /*4b40*/  FMUL.FTZ R0, R16, c[0x0][0x2d0] ;  /* 0x0000b40010007a20 */ /* 0x000fe40000410000 */
[----:B------:R-:W-:-:S03]  /*4b50*/  FFMA.FTZ R3, R14, c[0x0][0x2d0], -R2 ;  /* 0x0000b4000e037a23 */ /* 0x000fc60000010802 */
[----:B------:R-:W-:Y:S01]  /*4b60*/  FSEL R0, R0, RZ, P0 ;  /* 0x000000ff00007208 */ /* 0x000fe20000000000 */
[----:B------:R1:W-:Y:S02]  /*4b70*/  MUFU.EX2 R117, R3 ;  /* 0x0000000300757308 */ /* 0x0003e40000000800 */
[----:B-1----:R-:W-:-:S06]  /*4b80*/  FFMA.FTZ R3, R15, c[0x0][0x2d0], -R2 ;  /* 0x0000b4000f037a23 */ /* 0x002fcc0000010802 */
[----:B------:R1:W3:Y:S01]  /*4b90*/  MUFU.EX2 R122, R3 ;  /* 0x00000003007a7308 */ /* 0x0002e20000000800 */
[----:B------:R-:W-:Y:S01]  /*4ba0*/  WARPSYNC 0xffffffff ;  /* 0xffffffff00007948 */ /* 0x000fe20003800000 */
[----:B------:R-:W3:Y:S01]  /*4bb0*/  LDSM.16.MT88.4 R24, [R251] ;  /* 0x00000000fb18783b */ /* 0x000ee20000004200 */
[----:B------:R-:W-:Y:S02]  /*4bc0*/  FFMA.FTZ R5, R5, c[0x0][0x2d0], -R0 ;  /* 0x0000b40005057a23 */ /* 0x000fe40000010800 */
[----:B------:R-:W-:Y:S01]  /*4bd0*/  FFMA.FTZ R13, R13, c[0x0][0x2d0], -R2 ;  /* 0x0000b4000d0d7a23 */ /* 0x000fe20000010802 */
[----:B------:R-:W-:Y:S01]  /*4be0*/  LDSM.16.MT88.4 R44, [R251+0x800] ;  /* 0x00080000fb2c783b */ /* 0x000fe20000004200 */
[----:B-1----:R-:W-:Y:S02]  /*4bf0*/  FFMA.FTZ R3, R4, c[0x0][0x2d0], -R0 ;  /* 0x0000b40004037a23 */ /* 0x002fe40000010800 */
[----:B------:R-:W-:Y:S01]  /*4c00*/  FFMA.FTZ R12, R12, c[0x0][0x2d0], -R2 ;  /* 0x0000b4000c0c7a23 */ /* 0x000fe20000010802 */
[----:B---3--:R-:W-:Y:S01]  /*4c10*/  F2FP.PACK_AB R14, R122, R117 ;  /* 0x000000757a0e723e */ /* 0x008fe200000000ff */
[----:B------:R1:W-:Y:S01]  /*4c20*/  MUFU.EX2 R119, R3 ;  /* 0x0000000300777308 */ /* 0x0003e20000000800 */
[----:B------:R-:W-:Y:S04]  /*4c30*/  LDSM.16.MT88.4 R32, [R252+0x800] ;  /* 0x00080000fc20783b */ /* 0x000fe80000004200 */
[----:B------:R-:W-:Y:S04]  /*4c40*/  LDSM.16.MT88.4 R60, [R252+0x2800] ;  /* 0x00280000fc3c783b */ /* 0x000fe80000004200 */
[----:B------:R-:W-:Y:S01]  /*4c50*/  LDSM.16.MT88.4 R68, [R251+0x4000] ;  /* 0x00400000fb44783b */ /* 0x000fe20000004200 */
[----:B-1----:R-:W-:-:S04]  /*4c60*/  FFMA.FTZ R3, R7, c[0x0][0x2d0], -R0 ;  /* 0x0000b40007037a23 */ /* 0x002fc80000010800 */
[----:B------:R1:W-:Y:S02]  /*4c70*/  MUFU.EX2 R128, R3 ;  /* 0x0000000300807308 */ /* 0x0003e40000000800 */
[----:B-1----:R-:W-:-:S06]  /*4c80*/  FFMA.FTZ R3, R6, c[0x0][0x2d0], -R0 ;  /* 0x0000b40006037a23 */ /* 0x002fcc0000010800 */
[----:B------:R1:W-:Y:S02]  /*4c90*/  MUFU.EX2 R129, R3 ;  /* 0x0000000300817308 */ /* 0x0003e40000000800 */
[----:B-1----:R-:W-:-:S06]  /*4ca0*/  FFMA.FTZ R3, R17, c[0x0][0x2d0], -R2 ;  /* 0x0000b40011037a23 */ /* 0x002fcc0000010802 */
[----:B------:R1:W-:Y:S08]  /*4cb0*/  MUFU.EX2 R121, R3 ;  /* 0x0000000300797308 */ /* 0x0003f00000000800 */
[----:B------:R3:W-:Y:S01]  /*4cc0*/  MUFU.EX2 R120, R5 ;  /* 0x0000000500787308 */ /* 0x0007e20000000800 */
[----:B-1----:R-:W-:-:S07]  /*4cd0*/  FFMA.FTZ R3, R18, c[0x0][0x2d0], -R2 ;  /* 0x0000b40012037a23 */ /* 0x002fce0000010802 */
[----:B------:R1:W-:Y:S01]  /*4ce0*/  MUFU.EX2 R130, R3 ;  /* 0x0000000300827308 */ /* 0x0003e20000000800 */
[----:B---3--:R-:W-:Y:S07]  /*4cf0*/  LDSM.16.MT88.4 R4, [R252] ;  /* 0x00000000fc04783b */ /* 0x008fee0000004200 */
[----:B------:R-:W-:Y:S01]  /*4d00*/  MUFU.EX2 R118, R13 ;  /* 0x0000000d00767308 */ /* 0x000fe20000000800 */
[----:B-1----:R-:W-:-:S07]  /*4d10*/  FFMA.FTZ R3, R19, c[0x0][0x2d0], -R2 ;  /* 0x0000b40013037a23 */ /* 0x002fce0000010802 */
[----:B------:R-:W1:Y:S08]  /*4d20*/  MUFU.EX2 R116, R12 ;  /* 0x0000000c00747308 */ /* 0x000e700000000800 */
[----:B------:R3:W-:Y:S02]  /*4d30*/  MUFU.EX2 R134, R3 ;  /* 0x0000000300867308 */ /* 0x0007e40000000800 */
[----:B---3--:R-:W-:-:S06]  /*4d40*/  FFMA.FTZ R3, R28, c[0x0][0x2d0], -R2 ;  /* 0x0000b4001c037a23 */ /* 0x008fcc0000010802 */
[----:B------:R3:W2:Y:S01]  /*4d50*/  MUFU.EX2 R96, R3 ;  /* 0x0000000300607308 */ /* 0x0006a20000000800 */
[----:B-1----:R-:W-:Y:S02]  /*4d60*/  F2FP.PACK_AB R12, R116, R118 ;  /* 0x00000076740c723e */ /* 0x002fe400000000ff */
[----:B------:R-:W-:Y:S02]  /*4d70*/  F2FP.PACK_AB R13, R119, R120 ;  /* 0x00000078770d723e */ /* 0x000fe400000000ff */
[----:B------:R-:W-:Y:S01]  /*4d80*/  F2FP.PACK_AB R15, R129, R128 ;  /* 0x00000080810f723e */ /* 0x000fe200000000ff */
[----:B---3--:R-:W-:-:S04]  /*4d90*/  FFMA.FTZ R3, R11, c[0x0][0x2d0], -R0 ;  /* 0x0000b4000b037a23 */ /* 0x008fc80000010800 */
[----:B------:R1:W-:Y:S02]  /*4da0*/  MUFU.EX2 R123, R3 ;  /* 0x00000003007b7308 */ /* 0x0003e40000000800 */
[----:B------:R-:W-:Y:S01]  /*4db0*/  HMMA.16816.F32 R48, R12, R26, RZ ;  /* 0x0000001a0c30723c */ /* 0x000fe200000018ff */
[----:B-1----:R-:W-:-:S05]  /*4dc0*/  FFMA.FTZ R3, R10, c[0x0][0x2d0], -R0 ;  /* 0x0000b4000a037a23 */ /* 0x002fca0000010800 */
[----:B------:R1:W3:Y:S02]  /*4dd0*/  MUFU.EX2 R131, R3 ;  /* 0x0000000300837308 */ /* 0x0002e40000000800 */
[----:B------:R-:W-:Y:S01]  /*4de0*/  HMMA.16816.F32 R52, R12, R24, RZ ;  /* 0x000000180c34723c */ /* 0x000fe200000018ff */
[----:B-1----:R-:W-:-:S05]  /*4df0*/  FFMA.FTZ R3, R9, c[0x0][0x2d0], -R0 ;  /* 0x0000b40009037a23 */ /* 0x002fca0000010800 */
[----:B------:R1:W-:Y:S02]  /*4e00*/  MUFU.EX2 R135, R3 ;  /* 0x0000000300877308 */ /* 0x0003e40000000800 */
[----:B-1----:R-:W-:Y:S01]  /*4e10*/  FFMA.FTZ R3, R8, c[0x0][0x2d0], -R0 ;  /* 0x0000b40008037a23 */ /* 0x002fe20000010800 */
[----:B----4-:R-:W1:Y:S04]  /*4e20*/  LDSM.16.MT88.4 R20, [R92] ;  /* 0x000000005c14783b */ /* 0x010e680000004200 */
[----:B------:R-:W4:Y:S01]  /*4e30*/  LDSM.16.MT88.4 R40, [R92+0x800] ;  /* 0x000800005c28783b */ /* 0x000f220000004200 */
[----:B------:R-:W3:Y:S03]  /*4e40*/  MUFU.EX2 R132, R3 ;  /* 0x0000000300847308 */ /* 0x000ee60000000800 */
[----:B-----5:R-:W5:Y:S01]  /*4e50*/  LDSM.16.MT88.4 R24, [R56] ;  /* 0x000000003818783b */ /* 0x020f620000004200 */
[----:B------:R-:W-:-:S02]  /*4e60*/  F2FP.PACK_AB R8, R130, R121 ;  /* 0x000000798208723e */ /* 0x000fc400000000ff */
[----:B--2---:R-:W-:Y:S01]  /*4e70*/  F2FP.PACK_AB R10, R96, R134 ;  /* 0x00000086600a723e */ /* 0x004fe200000000ff */
[----:B------:R-:W2:Y:S01]  /*4e80*/  LDSM.16.MT88.4 R56, [R251+0x2000] ;  /* 0x00200000fb38783b */ /* 0x000ea20000004200 */
[----:B---3--:R-:W-:-:S03]  /*4e90*/  F2FP.PACK_AB R9, R131, R123 ;  /* 0x0000007b8309723e */ /* 0x008fc600000000ff */
[----:B------:R-:W-:Y:S01]  /*4ea0*/  LDSM.16.MT88.4 R64, [R92+0x2000] ;  /* 0x002000005c40783b */ /* 0x000fe20000004200 */
[----:B------:R-:W-:Y:S01]  /*4eb0*/  F2FP.PACK_AB R11, R132, R135 ;  /* 0x00000087840b723e */ /* 0x000fe200000000ff */
[C---:B-1----:R-:W-:Y:S08]  /*4ec0*/  HMMA.16816.F32 R28, R12.reuse, R22, RZ ;  /* 0x000000160c1c723c */ /* 0x042ff000000018ff */
[C---:B------:R-:W-:Y:S08]  /*4ed0*/  HMMA.16816.F32 R36, R12.reuse, R20, RZ ;  /* 0x000000140c24723c */ /* 0x040ff000000018ff */
[C---:B------:R-:W-:Y:S08]  /*4ee0*/  HMMA.16816.F32 R20, R12.reuse, R4, RZ ;  /* 0x000000040c14723c */ /* 0x040ff000000018ff */
[----:B------:R-:W-:Y:S08]  /*4ef0*/  HMMA.16816.F32 R4, R12, R6, RZ ;  /* 0x000000060c04723c */ /* 0x000ff000000018ff */
[C---:B------:R-:W-:Y:S08]  /*4f00*/  HMMA.16816.F32 R48, R8.reuse, R46, R48 ;  /* 0x0000002e0830723c */ /* 0x040ff00000001830 */
[C---:B------:R-:W-:Y:S01]  /*4f10*/  HMMA.16816.F32 R164, R8.reuse, R44, R52 ;  /* 0x0000002c08a4723c */ /* 0x040fe20000001834 */
[----:B------:R-:W1:Y:S07]  /*4f20*/  LDSM.16.MT88.4 R52, [R93+0x800] ;  /* 0x000800005d34783b */ /* 0x000e6e0000004200 */
[C---:B----4-:R-:W-:Y:S08]  /*4f30*/  HMMA.16816.F32 R28, R8.reuse, R42, R28 ;  /* 0x0000002a081c723c */ /* 0x050ff0000000181c */
[----:B------:R-:W-:Y:S01]  /*4f40*/  HMMA.16816.F32 R148, R8, R32, R20 ;  /* 0x000000200894723c */ /* 0x000fe20000001814 */
[----:B------:R-:W-:-:S07]  /*4f50*/  MOV R98, R51 ;  /* 0x0000003300627202 */ /* 0x000fce0000000f00 */
[----:B------:R-:W-:Y:S01]  /*4f60*/  HMMA.16816.F32 R4, R8, R34, R4 ;  /* 0x000000220804723c */ /* 0x000fe20000001804 */
[----:B------:R-:W-:Y:S01]  /*4f70*/  MOV R97, R48 ;  /* 0x0000003000617202 */ /* 0x000fe20000000f00 */
[----:B------:R-:W-:-:S06]  /*4f80*/  IMAD.MOV.U32 R94, RZ, RZ, R49 ;  /* 0x000000ffff5e7224 */ /* 0x000fcc00078e0031 */
[----:B-----5:R-:W-:Y:S01]  /*4f90*/  HMMA.16816.F32 R32, R12, R26, RZ ;  /* 0x0000001a0c20723c */ /* 0x020fe200000018ff */
[----:B------:R-:W-:Y:S02]  /*4fa0*/  MOV R95, R50 ;  /* 0x00000032005f7202 */ /* 0x000fe40000000f00 */
[----:B------:R-:W3:Y:S05]  /*4fb0*/  LDSM.16.MT88.4 R48, [R252+0x2000] ;  /* 0x00200000fc30783b */ /* 0x000eea0000004200 */
[----:B------:R-:W-:Y:S01]  /*4fc0*/  HMMA.16816.F32 R156, R8, R40, R36 ;  /* 0x00000028089c723c */ /* 0x000fe20000001824 */
[----:B------:R-:W4:Y:S01]  /*4fd0*/  LDSM.16.MT88.4 R40, [R251+0x2800] ;  /* 0x00280000fb28783b */ /* 0x000f220000004200 */
[----:B------:R-:W-:Y:S01]  /*4fe0*/  MOV R91, R31 ;  /* 0x0000001f005b7202 */ /* 0x000fe20000000f00 */
[----:B------:R-:W-:Y:S01]  /*4ff0*/  IMAD.MOV.U32 R88, RZ, RZ, R29 ;  /* 0x000000ffff587224 */ /* 0x000fe200078e001d */
[----:B------:R-:W-:Y:S01]  /*5000*/  MOV R90, R28 ;  /* 0x0000001c005a7202 */ /* 0x000fe20000000f00 */
[----:B------:R-:W5:Y:S01]  /*5010*/  LDSM.16.MT88.4 R36, [R92+0x2800] ;  /* 0x002800005c24783b */ /* 0x000f620000004200 */
[----:B------:R-:W-:-:S02]  /*5020*/  MOV R89, R30 ;  /* 0x0000001e00597202 */ /* 0x000fc40000000f00 */
[C---:B------:R-:W-:Y:S08]  /*5030*/  HMMA.16816.F32 R44, R12.reuse, R24, RZ ;  /* 0x000000180c2c723c */ /* 0x040ff000000018ff */
[C---:B--2---:R-:W-:Y:S08]  /*5040*/  HMMA.16816.F32 R28, R12.reuse, R56, RZ ;  /* 0x000000380c1c723c */ /* 0x044ff000000018ff */
[----:B------:R-:W-:Y:S01]  /*5050*/  HMMA.16816.F32 R24, R12, R58, RZ ;  /* 0x0000003a0c18723c */ /* 0x000fe200000018ff */
[----:B------:R-:W2:Y:S01]  /*5060*/  LDSM.16.MT88.4 R56, [R93+0x2000] ;  /* 0x002000005d38783b */ /* 0x000ea20000004200 */
[----:B------:R-:W-:-:S06]  /*5070*/  MOV R19, R4 ;  /* 0x0000000400137202 */ /* 0x000fcc0000000f00 */
[----:B-1----:R-:W-:Y:S01]  /*5080*/  HMMA.16816.F32 R100, R8, R54, R32 ;  /* 0x000000360864723c */ /* 0x002fe20000001820 */
[----:B------:R-:W-:Y:S01]  /*5090*/  MOV R18, R6 ;  /* 0x0000000600127202 */ /* 0x000fe20000000f00 */
[----:B------:R-:W-:Y:S01]  /*50a0*/  IMAD.MOV.U32 R3, RZ, RZ, R5 ;  /* 0x000000ffff037224 */ /* 0x000fe200078e0005 */
[----:B------:R-:W-:-:S05]  /*50b0*/  MOV R17, R7 ;  /* 0x0000000700117202 */ /* 0x000fca0000000f00 */
[C---:B------:R-:W-:Y:S08]  /*50c0*/  HMMA.16816.F32 R4, R12.reuse, R66, RZ ;  /* 0x000000420c04723c */ /* 0x040ff000000018ff */
[----:B------:R-:W-:Y:S01]  /*50d0*/  HMMA.16816.F32 R20, R12, R64, RZ ;  /* 0x000000400c14723c */ /* 0x000fe200000018ff */
[----:B------:R-:W1:Y:S07]  /*50e0*/  LDSM.16.MT88.4 R64, [R93+0x2800] ;  /* 0x002800005d40783b */ /* 0x000e6e0000004200 */
[----:B------:R-:W-:Y:S01]  /*50f0*/  HMMA.16816.F32 R140, R8, R52, R44 ;  /* 0x00000034088c723c */ /* 0x000fe2000000182c */
[----:B------:R-:W-:-:S02]  /*5100*/  MOV R33, R102 ;  /* 0x0000006600217202 */ /* 0x000fc40000000f00 */
[----:B------:R-:W-:-:S05]  /*5110*/  MOV R32, R101 ;  /* 0x0000006500207202 */ /* 0x000fca0000000f00 */
[----:B---3--:R-:W-:Y:S07]  /*5120*/  HMMA.16816.F32 R44, R12, R48, RZ ;  /* 0x000000300c2c723c */ /* 0x008fee00000018ff */
[----:B------:R-:W-:Y:S01]  /*5130*/  MOV R49, R103 ;  /* 0x0000006700317202 */ /* 0x000fe20000000f00 */
[----:B------:R-:W-:Y:S02]  /*5140*/  IMAD.MOV.U32 R48, RZ, RZ, R100 ;  /* 0x000000ffff307224 */ /* 0x000fe400078e0064 */
[C---:B----4-:R-:W-:Y:S08]  /*5150*/  HMMA.16816.F32 R100, R8.reuse, R42, R24 ;  /* 0x0000002a0864723c */ /* 0x050ff00000001818 */
[----:B-----5:R-:W-:Y:S08]  /*5160*/  HMMA.16816.F32 R188, R8, R38, R4 ;  /* 0x0000002608bc723c */ /* 0x020ff00000001804 */
[----:B--2---:R-:W-:Y:S08]  /*5170*/  HMMA.16816.F32 R4, R12, R56, RZ ;  /* 0x000000380c04723c */ /* 0x004ff000000018ff */
[C---:B------:R-:W-:Y:S08]  /*5180*/  HMMA.16816.F32 R184, R8.reuse, R36, R20 ;  /* 0x0000002408b8723c */ /* 0x040ff00000001814 */
[----:B------:R-:W-:Y:S01]  /*5190*/  HMMA.16816.F32 R52, R8, R40, R28 ;  /* 0x000000280834723c */ /* 0x000fe2000000181c */
[----:B------:R-:W2:Y:S01]  /*51a0*/  LDSM.16.MT88.4 R40, [R251+0x4800] ;  /* 0x00480000fb28783b */ /* 0x000ea20000004200 */
[----:B------:R-:W-:Y:S01]  /*51b0*/  MOV R26, R102 ;  /* 0x00000066001a7202 */ /* 0x000fe20000000f00 */
[----:B------:R-:W-:Y:S01]  /*51c0*/  IMAD.MOV.U32 R24, RZ, RZ, R101 ;  /* 0x000000ffff187224 */ /* 0x000fe200078e0065 */
[----:B------:R-:W-:Y:S01]  /*51d0*/  MOV R27, R100 ;  /* 0x00000064001b7202 */ /* 0x000fe20000000f00 */
[----:B------:R-:W-:Y:S03]  /*51e0*/  LDSM.16.MT88.4 R28, [R92+0x4800] ;  /* 0x004800005c1c783b */ /* 0x000fe60000004200 */
[----:B------:R-:W-:Y:S01]  /*51f0*/  HMMA.16816.F32 R20, R12, R50, RZ ;  /* 0x000000320c14723c */ /* 0x000fe200000018ff */
[----:B------:R-:W-:Y:S01]  /*5200*/  MOV R25, R103 ;  /* 0x0000006700197202 */ /* 0x000fe20000000f00 */
[----:B------:R-:W-:Y:S05]  /*5210*/  LDSM.16.MT88.4 R36, [R252+0x4000] ;  /* 0x00400000fc24783b */ /* 0x000fea0000004200 */
[----:B------:R-:W-:-:S02]  /*5220*/  MOV R51, R33 ;  /* 0x0000002100337202 */ /* 0x000fc40000000f00 */
[----:B------:R-:W-:Y:S02]  /*5230*/  MOV R50, R32 ;  /* 0x0000002000327202 */ /* 0x000fe40000000f00 */
[----:B------:R-:W3:Y:S01]  /*5240*/  LDSM.16.MT88.4 R32, [R92+0x4000] ;  /* 0x004000005c20783b */ /* 0x000ee20000004200 */
[----:B------:R-:W-:Y:S01]  /*5250*/  HMMA.16816.F32 R160, R8, R60, R44 ;  /* 0x0000003c08a0723c */ /* 0x000fe2000000182c */
[----:B------:R-:W-:Y:S02]  /*5260*/  MOV R56, R27 ;  /* 0x0000001b00387202 */ /* 0x000fe40000000f00 */
[----:B------:R-:W-:-:S04]  /*5270*/  MOV R57, R24 ;  /* 0x0000001800397202 */ /* 0x000fc80000000f00 */
[----:B------:R-:W-:Y:S01]  /*5280*/  IMAD.MOV.U32 R60, RZ, RZ, R26 ;  /* 0x000000ffff3c7224 */ /* 0x000fe200078e001a */
[----:B------:R-:W-:Y:S01]  /*5290*/  MOV R61, R25 ;  /* 0x00000019003d7202 */ /* 0x000fe20000000f00 */
[----:B-1----:R-:W-:Y:S08]  /*52a0*/  HMMA.16816.F32 R144, R8, R64, R4 ;  /* 0x000000400890723c */ /* 0x002ff00000001804 */
[C---:B------:R-:W-:Y:S08]  /*52b0*/  HMMA.16816.F32 R24, R12.reuse, R58, RZ ;  /* 0x0000003a0c18723c */ /* 0x040ff000000018ff */
[----:B------:R-:W-:Y:S01]  /*52c0*/  HMMA.16816.F32 R4, R12, R68, RZ ;  /* 0x000000440c04723c */ /* 0x000fe200000018ff */
[----:B------:R-:W-:-:S02]  /*52d0*/  MOV R64, R91 ;  /* 0x0000005b00407202 */ /* 0x000fc40000000f00 */
[----:B------:R-:W-:-:S05]  /*52e0*/  MOV R65, R90 ;  /* 0x0000005a00417202 */ /* 0x000fca0000000f00 */
[C---:B------:R-:W-:Y:S08]  /*52f0*/  HMMA.16816.F32 R152, R8.reuse, R62, R20 ;  /* 0x0000003e0898723c */ /* 0x040ff00000001814 */
[----:B------:R-:W-:Y:S07]  /*5300*/  HMMA.16816.F32 R136, R8, R66, R24 ;  /* 0x000000420888723c */ /* 0x000fee0000001818 */
[----:B------:R-:W-:Y:S01]  /*5310*/  MOV R67, R89 ;  /* 0x0000005900437202 */ /* 0x000fe20000000f00 */
[----:B------:R-:W-:Y:S01]  /*5320*/  IMAD.MOV.U32 R66, RZ, RZ, R88 ;  /* 0x000000ffff427224 */ /* 0x000fe200078e0058 */
[----:B------:R-:W-:Y:S08]  /*5330*/  HMMA.16816.F32 R24, R12, R70, RZ ;  /* 0x000000460c18723c */ /* 0x000ff000000018ff */
[----:B--2---:R-:W-:Y:S08]  /*5340*/  HMMA.16816.F32 R88, R8, R40, R4 ;  /* 0x000000280858723c */ /* 0x004ff00000001804 */
[C---:B---3--:R-:W-:Y:S08]  /*5350*/  HMMA.16816.F32 R20, R12.reuse, R32, RZ ;  /* 0x000000200c14723c */ /* 0x048ff000000018ff */
[----:B------:R-:W-:Y:S01]  /*5360*/  HMMA.16816.F32 R4, R12, R34, RZ ;  /* 0x000000220c04723c */ /* 0x000fe200000018ff */
[----:B------:R-:W-:-:S05]  /*5370*/  IMAD.MOV.U32 R70, RZ, RZ, R93 ;  /* 0x000000ffff467224 */ /* 0x000fca00078e005d */
[----:B------:R-:W1:Y:S01]  /*5380*/  LDSM.16.MT88.4 R44, [R70+0x4000] ;  /* 0x00400000462c783b */ /* 0x000e620000004200 */
[----:B------:R-:W-:Y:S01]  /*5390*/  IMAD.MOV.U32 R63, RZ, RZ, R95 ;  /* 0x000000ffff3f7224 */ /* 0x000fe200078e005f */
[----:B------:R-:W-:Y:S02]  /*53a0*/  MOV R62, R94 ;  /* 0x0000005e003e7202 */ /* 0x000fe40000000f00 */
[----:B------:R-:W-:Y:S01]  /*53b0*/  MOV R71, R92 ;  /* 0x0000005c00477202 */ /* 0x000fe20000000f00 */
[----:B------:R-:W-:Y:S01]  /*53c0*/  LDSM.16.MT88.4 R32, [R70+0x4800] ;  /* 0x004800004620783b */ /* 0x000fe20000004200 */
[----:B------:R-:W-:Y:S01]  /*53d0*/  HMMA.16816.F32 R92, R8, R42, R24 ;  /* 0x0000002a085c723c */ /* 0x000fe20000001818 */
[----:B------:R-:W-:Y:S02]  /*53e0*/  MOV R58, R98 ;  /* 0x00000062003a7202 */ /* 0x000fe40000000f00 */
[----:B------:R-:W-:-:S04]  /*53f0*/  MOV R59, R97 ;  /* 0x00000061003b7202 */ /* 0x000fc80000000f00 */
[----:B------:R-:W-:Y:S02]  /*5400*/  MOV R43, R96 ;  /* 0x00000060002b7202 */ /* 0x000fe40000000f00 */
[C---:B------:R-:W-:Y:S08]  /*5410*/  HMMA.16816.F32 R96, R8.reuse, R28, R20 ;  /* 0x0000001c0860723c */ /* 0x040ff00000001814 */
[----:B------:R-:W-:Y:S01]  /*5420*/  HMMA.16816.F32 R100, R8, R30, R4 ;  /* 0x0000001e0864723c */ /* 0x000fe20000001804 */
[----:B------:R-:W2:Y:S07]  /*5430*/  LDSM.16.MT88.4 R28, [R252+0x4800] ;  /* 0x00480000fc1c783b */ /* 0x000eae0000004200 */
[C---:B------:R-:W-:Y:S08]  /*5440*/  HMMA.16816.F32 R24, R12.reuse, R36, RZ ;  /* 0x000000240c18723c */ /* 0x040ff000000018ff */
[C---:B-1----:R-:W-:Y:S08]  /*5450*/  HMMA.16816.F32 R4, R12.reuse, R44, RZ ;  /* 0x0000002c0c04723c */ /* 0x042ff000000018ff */
[----:B------:R-:W-:Y:S08]  /*5460*/  HMMA.16816.F32 R20, R12, R38, RZ ;  /* 0x000000260c14723c */ /* 0x000ff000000018ff */
[C---:B--2---:R-:W-:Y:S01]  /*5470*/  HMMA.16816.F32 R104, R8.reuse, R28, R24 ;  /* 0x0000001c0868723c */ /* 0x044fe20000001818 */
[----:B------:R-:W1:Y:S07]  /*5480*/  LDSM.16.MT88.4 R24, [R251+0x6000] ;  /* 0x00600000fb18783b */ /* 0x000e6e0000004200 */
[----:B------:R-:W-:Y:S08]  /*5490*/  HMMA.16816.F32 R112, R8, R32, R4 ;  /* 0x000000200870723c */ /* 0x000ff00000001804 */
[----:B------:R-:W-:Y:S08]  /*54a0*/  HMMA.16816.F32 R4, R12, R46, RZ ;  /* 0x0000002e0c04723c */ /* 0x000ff000000018ff */
[C---:B------:R-:W-:Y:S01]  /*54b0*/  HMMA.16816.F32 R108, R8.reuse, R30, R20 ;  /* 0x0000001e086c723c */ /* 0x040fe20000001814 */
[----:B------:R-:W2:Y:S11]  /*54c0*/  LDSM.16.MT88.4 R20, [R251+0x6800] ;  /* 0x00680000fb14783b */ /* 0x000eb60000004200 */
[----:B------:R-:W-:Y:S04]  /*54d0*/  @!UPT UIADD3 URZ, URZ, URZ, URZ ;  /* 0x0000003f3f3ff290 */ /* 0x000fe8000fffe03f */
[----:B------:R-:W-:Y:S08]  /*54e0*/  HMMA.16816.F32 R180, R8, R34, R4 ;  /* 0x0000002208b4723c */ /* 0x000ff00000001804 */
[----:B-1----:R-:W-:Y:S11]  /*54f0*/  HMMA.16816.F32 R4, R12, R24, RZ ;  /* 0x000000180c04723c */ /* 0x002ff600000018ff */
[----:B------:R-:W-:Y:S11]  /*5500*/  @!UPT UIADD3 URZ, URZ, URZ, URZ ;  /* 0x0000003f3f3ff290 */ /* 0x000ff6000fffe03f */
[----:B------:R-:W-:Y:S02]  /*5510*/  @!UPT UIADD3 URZ, URZ, URZ, URZ ;  /* 0x0000003f3f3ff290 */ /* 0x000fe4000fffe03f */
[----:B--2---:R-:W-:Y:S08]  /*5520*/  HMMA.16816.F32 R176, R8, R20, R4 ;  /* 0x0000001408b0723c */ /* 0x004ff00000001804 */
[----:B------:R-:W-:Y:S01]  /*5530*/  HMMA.16816.F32 R4, R12, R26, RZ ;  /* 0x0000001a0c04723c */ /* 0x000fe200000018ff */
[----:B------:R-:W-:Y:S01]  /*5540*/  MOV R69, R3 ;  /* 0x0000000300457202 */ /* 0x000fe20000000f00 */
[----:B------:R-:W-:Y:S11]  /*5550*/  LDSM.16.MT88.4 R24, [R71+0x6800] ;  /* 0x006800004718783b */ /* 0x000ff60000004200 */
[----:B------:R-:W-:Y:S11]  /*5560*/  @!UPT UIADD3 URZ, URZ, URZ, URZ ;  /* 0x0000003f3f3ff290 */ /* 0x000ff6000fffe03f */
[----:B------:R-:W-:Y:S01]  /*5570*/  HMMA.16816.F32 R124, R8, R22, R4 ;  /* 0x00000016087c723c */ /* 0x000fe20000001804 */
[----:B------:R-:W1:Y:S01]  /*5580*/  LDSM.16.MT88.4 R20, [R71+0x6000] ;  /* 0x006000004714783b */ /* 0x000e620000004200 */
[----:B------:R-:W-:Y:S01]  /*5590*/  FADD.FTZ R3, R118, R116 ;  /* 0x0000007476037221 */ /* 0x000fe20000010000 */
[----:B------:R-:W-:Y:S01]  /*55a0*/  MOV R41, R17 ;  /* 0x0000001100297202 */ /* 0x000fe20000000f00 */
[----:B------:R-:W-:Y:S02]  /*55b0*/  FADD.FTZ R17, R120, R119 ;  /* 0x0000007778117221 */ /* 0x000fe40000010000 */
[----:B------:R-:W-:Y:S02]  /*55c0*/  FADD.FTZ R3, R117, R3 ;  /* 0x0000000375037221 */ /* 0x000fe40000010000 */
[----:B------:R-:W-:Y:S02]  /*55d0*/  FADD.FTZ R4, R128, R17 ;  /* 0x0000001180047221 */ /* 0x000fe40000010000 */
[----:B------:R-:W-:Y:S01]  /*55e0*/  FADD.FTZ R3, R122, R3 ;  /* 0x000000037a037221 */ /* 0x000fe20000010000 */
[----:B------:R-:W-:Y:S01]  /*55f0*/  MOV R68, R19 ;  /* 0x0000001300447202 */ /* 0x000fe20000000f00 */
[----:B------:R-:W-:-:S02]  /*5600*/  FADD.FTZ R4, R129, R4 ;  /* 0x0000000481047221 */ /* 0x000fc40000010000 */
[----:B------:R-:W-:Y:S01]  /*5610*/  FADD.FTZ R3, R121, R3 ;  /* 0x0000000379037221 */ /* 0x000fe20000010000 */
[----:B------:R-:W-:Y:S01]  /*5620*/  MOV R40, R18 ;  /* 0x0000001200287202 */ /* 0x000fe20000000f00 */
[--C-:B------:R-:W-:Y:S02]  /*5630*/  FFMA.FTZ R18, R87, c[0x0][0x2d0], -R2.reuse ;  /* 0x0000b40057127a23 */ /* 0x100fe40000010802 */
[--C-:B------:R-:W-:Y:S02]  /*5640*/  FFMA.FTZ R17, R86, c[0x0][0x2d0], -R2.reuse ;  /* 0x0000b40056117a23 */ /* 0x100fe40000010802 */
[--C-:B------:R-:W-:Y:S02]  /*5650*/  FFMA.FTZ R19, R85, c[0x0][0x2d0], -R2.reuse ;  /* 0x0000b40055137a23 */ /* 0x100fe40000010802 */
[--C-:B------:R-:W-:Y:S02]  /*5660*/  FFMA.FTZ R28, R84, c[0x0][0x2d0], -R2.reuse ;  /* 0x0000b400541c7a23 */ /* 0x100fe40000010802 */
[----:B------:R-:W-:-:S02]  /*5670*/  FFMA.FTZ R38, R83, c[0x0][0x2d0], -R2 ;  /* 0x0000b40053267a23 */ /* 0x000fc40000010802 */
[--C-:B------:R-:W-:Y:S02]  /*5680*/  FFMA.FTZ R37, R82, c[0x0][0x2d0], -R2.reuse ;  /* 0x0000b40052257a23 */ /* 0x100fe40000010802 */
[--C-:B------:R-:W-:Y:S02]  /*5690*/  FFMA.FTZ R36, R81, c[0x0][0x2d0], -R2.reuse ;  /* 0x0000b40051247a23 */ /* 0x100fe40000010802 */
[----:B------:R-:W-:Y:S02]  /*56a0*/  FFMA.FTZ R34, R80, c[0x0][0x2d0], -R2 ;  /* 0x0000b40050227a23 */ /* 0x000fe40000010802 */
[----:B------:R-:W-:Y:S02]  /*56b0*/  FADD.FTZ R2, R130, R3 ;  /* 0x0000000382027221 */ /* 0x000fe40000010000 */
[----:B------:R-:W-:Y:S02]  /*56c0*/  FADD.FTZ R3, R123, R4 ;  /* 0x000000047b037221 */ /* 0x000fe40000010000 */
[----:B-1----:R-:W-:Y:S11]  /*56d0*/  HMMA.16816.F32 R4, R12, R20, RZ ;  /* 0x000000140c04723c */ /* 0x002ff600000018ff */
[----:B------:R-:W-:Y:S11]  /*56e0*/  @!UPT UIADD3 URZ, URZ, URZ, URZ ;  /* 0x0000003f3f3ff290 */ /* 0x000ff6000fffe03f */
[----:B------:R-:W-:Y:S02]  /*56f0*/  @!UPT UIADD3 URZ, URZ, URZ, URZ ;  /* 0x0000003f3f3ff290 */ /* 0x000fe4000fffe03f */
[----:B------:R-:W-:Y:S08]  /*5700*/  HMMA.16816.F32 R120, R8, R24, R4 ;  /* 0x000000180878723c */ /* 0x000ff00000001804 */
[----:B------:R-:W-:Y:S01]  /*5710*/  HMMA.16816.F32 R4, R12, R22, RZ ;  /* 0x000000160c04723c */ /* 0x000fe200000018ff */
[----:B------:R1:W2:Y:S01]  /*5720*/  MUFU.EX2 R22, R18 ;  /* 0x0000001200167308 */ /* 0x0002a20000000800 */
[----:B------:R-:W-:Y:S11]  /*5730*/  FADD.FTZ R2, R134, R2 ;  /* 0x0000000286027221 */ /* 0x000ff60000010000 */
[----:B------:R-:W-:Y:S11]  /*5740*/  @!UPT UIADD3 URZ, URZ, URZ, URZ ;  /* 0x0000003f3f3ff290 */ /* 0x000ff6000fffe03f */
[----:B------:R-:W-:Y:S01]  /*5750*/  HMMA.16816.F32 R116, R8, R26, R4 ;  /* 0x0000001a0874723c */ /* 0x000fe20000001804 */
[----:B------:R3:W-:Y:S01]  /*5760*/  MUFU.EX2 R6, R28 ;  /* 0x0000001c00067308 */ /* 0x0007e20000000800 */
[--C-:B-1----:R-:W-:Y:S01]  /*5770*/  FFMA.FTZ R18, R76, c[0x0][0x2d0], -R0.reuse ;  /* 0x0000b4004c127a23 */ /* 0x102fe20000010800 */
[----:B------:R-:W-:Y:S04]  /*5780*/  LDSM.16.MT88.4 R24, [R252+0x6800] ;  /* 0x00680000fc18783b */ /* 0x000fe80000004200 */
[----:B---3--:R-:W1:Y:S02]  /*5790*/  LDSM.16.MT88.4 R28, [R252+0x6000] ;  /* 0x00600000fc1c783b */ /* 0x008e640000004200 */
[----:B------:R3:W4:Y:S01]  /*57a0*/  MUFU.EX2 R21, R17 ;  /* 0x0000001100157308 */ /* 0x0007220000000800 */
[----:B------:R-:W-:-:S02]  /*57b0*/  FFMA.FTZ R7, R78, c[0x0][0x2d0], -R0 ;  /* 0x0000b4004e077a23 */ /* 0x000fc40000010800 */
[--C-:B------:R-:W-:Y:S02]  /*57c0*/  FFMA.FTZ R5, R77, c[0x0][0x2d0], -R0.reuse ;  /* 0x0000b4004d057a23 */ /* 0x100fe40000010800 */
[----:B------:R-:W-:-:S03]  /*57d0*/  FFMA.FTZ R33, R75, c[0x0][0x2d0], -R0 ;  /* 0x0000b4004b217a23 */ /* 0x000fc60000010800 */
[----:B------:R5:W2:Y:S01]  /*57e0*/  MUFU.EX2 R20, R19 ;  /* 0x0000001300147308 */ /* 0x000aa20000000800 */
[--C-:B------:R-:W-:Y:S02]  /*57f0*/  FFMA.FTZ R32, R74, c[0x0][0x2d0], -R0.reuse ;  /* 0x0000b4004a207a23 */ /* 0x100fe40000010800 */
[--C-:B------:R-:W-:Y:S02]  /*5800*/  FFMA.FTZ R35, R72, c[0x0][0x2d0], -R0.reuse ;  /* 0x0000b40048237a23 */ /* 0x100fe40000010800 */
[--C-:B---3--:R-:W-:Y:S02]  /*5810*/  FFMA.FTZ R17, R79, c[0x0][0x2d0], -R0.reuse ;  /* 0x0000b4004f117a23 */ /* 0x108fe40000010800 */
[----:B-----5:R-:W-:Y:S02]  /*5820*/  FFMA.FTZ R19, R73, c[0x0][0x2d0], -R0 ;  /* 0x0000b40049137a23 */ /* 0x020fe40000010800 */
[----:B------:R-:W-:-:S04]  /*5830*/  FADD.FTZ R0, R43, R2 ;  /* 0x000000022b007221 */ /* 0x000fc80000010000 */
[----:B--2---:R-:W-:-:S04]  /*5840*/  FADD.FTZ R0, R22, R0 ;  /* 0x0000000016007221 */ /* 0x004fc80000010000 */
[----:B----4-:R-:W-:-:S04]  /*5850*/  FADD.FTZ R0, R21, R0 ;  /* 0x0000000015007221 */ /* 0x010fc80000010000 */
[----:B------:R-:W-:Y:S01]  /*5860*/  FADD.FTZ R0, R20, R0 ;  /* 0x0000000014007221 */ /* 0x000fe20000010000 */
[----:B------:R-:W-:-:S03]  /*5870*/  F2FP.PACK_AB R4, R21, R22 ;  /* 0x000000161504723e */ /* 0x000fc600000000ff */
[C---:B------:R-:W-:Y:S01]  /*5880*/  FADD.FTZ R0, R6.reuse, R0 ;  /* 0x0000000006007221 */ /* 0x040fe20000010000 */
[----:B------:R-:W-:Y:S02]  /*5890*/  F2FP.PACK_AB R6, R6, R20 ;  /* 0x000000140606723e */ /* 0x000fe400000000ff */
[----:B-1----:R-:W-:Y:S01]  /*58a0*/  HMMA.16816.F32 R20, R12, R28, RZ ;  /* 0x0000001c0c14723c */ /* 0x002fe200000018ff */
[----:B------:R-:W-:Y:S01]  /*58b0*/  FADD.FTZ R3, R131, R3 ;  /* 0x0000000383037221 */ /* 0x000fe20000010000 */
[----:B------:R-:W-:Y:S01]  /*58c0*/  MOV R134, R70 ;  /* 0x0000004600867202 */ /* 0x000fe20000000f00 */
[----:B------:R-:W-:Y:S02]  /*58d0*/  IMAD.MOV.U32 R70, RZ, RZ, R40 ;  /* 0x000000ffff467224 */ /* 0x000fe400078e0028 */
[----:B------:R-:W-:Y:S01]  /*58e0*/  FADD.FTZ R2, R135, R3 ;  /* 0x0000000387027221 */ /* 0x000fe20000010000 */
[----:B------:R-:W-:Y:S01]  /*58f0*/  MOV R135, R71 ;  /* 0x0000004700877202 */ /* 0x000fe20000000f00 */
[----:B------:R-:W-:Y:S01]  /*5900*/  IMAD.MOV.U32 R40, RZ, RZ, R65 ;  /* 0x000000ffff287224 */ /* 0x000fe200078e0041 */
[----:B------:R-:W-:-:S02]  /*5910*/  MOV R71, R41 ;  /* 0x0000002900477202 */ /* 0x000fc40000000f00 */
[----:B------:R-:W-:Y:S02]  /*5920*/  MOV R41, R66 ;  /* 0x0000004200297202 */ /* 0x000fe40000000f00 */
[----:B------:R-:W-:Y:S02]  /*5930*/  MOV R42, R67 ;  /* 0x00000043002a7202 */ /* 0x000fe40000000f00 */
[----:B------:R-:W-:-:S10]  /*5940*/  MOV R43, R64 ;  /* 0x00000040002b7202 */ /* 0x000fd40000000f00 */
[----:B------:R-:W-:Y:S08]  /*5950*/  HMMA.16816.F32 R64, R8, R24, R20 ;  /* 0x000000180840723c */ /* 0x000ff00000001814 */
[----:B------:R-:W-:Y:S01]  /*5960*/  HMMA.16816.F32 R20, R12, R30, RZ ;  /* 0x0000001e0c14723c */ /* 0x000fe200000018ff */
[----:B------:R-:W-:Y:S01]  /*5970*/  MOV R39, R58 ;  /* 0x0000003a00277202 */ /* 0x000fe20000000f00 */
[----:B------:R-:W-:Y:S01]  /*5980*/  IMAD.MOV.U32 R58, RZ, RZ, R60 ;  /* 0x000000ffff3a7224 */ /* 0x000fe200078e003c */
[----:B------:R-:W-:Y:S01]  /*5990*/  MOV R44, R59 ;  /* 0x0000003b002c7202 */ /* 0x000fe20000000f00 */
[----:B------:R-:W-:Y:S01]  /*59a0*/  IMAD.MOV.U32 R60, RZ, RZ, R48 ;  /* 0x000000ffff3c7224 */ /* 0x000fe200078e0030 */
[----:B------:R-:W-:-:S02]  /*59b0*/  MOV R45, R62 ;  /* 0x0000003e002d7202 */ /* 0x000fc40000000f00 */
[----:B------:R-:W-:Y:S02]  /*59c0*/  MOV R47, R63 ;  /* 0x0000003f002f7202 */ /* 0x000fe40000000f00 */
[----:B------:R-:W-:Y:S02]  /*59d0*/  MOV R59, R61 ;  /* 0x0000003d003b7202 */ /* 0x000fe40000000f00 */
[----:B------:R-:W-:Y:S02]  /*59e0*/  MOV R61, R50 ;  /* 0x00000032003d7202 */ /* 0x000fe40000000f00 */
[----:B------:R-:W-:Y:S02]  /*59f0*/  MOV R62, R51 ;  /* 0x00000033003e7202 */ /* 0x000fe40000000f00 */
[----:B------:R-:W-:-:S09]  /*5a00*/  MOV R63, R49 ;  /* 0x00000031003f7202 */ /* 0x000fd20000000f00 */
[----:B------:R-:W-:Y:S01]  /*5a10*/  HMMA.16816.F32 R48, R8, R26, R20 ;  /* 0x0000001a0830723c */ /* 0x000fe20000001814 */
[----:B------:R-:W1:Y:S01]  /*5a20*/  LDSM.16.MT88.4 R20, [R134+0x6000] ;  /* 0x006000008614783b */ /* 0x000e620000004200 */
[----:B------:R-:W2:Y:S08]  /*5a30*/  MUFU.EX2 R25, R38 ;  /* 0x0000002600197308 */ /* 0x000eb00000000800 */
[----:B------:R-:W3:Y:S01]  /*5a40*/  MUFU.EX2 R24, R37 ;  /* 0x0000002500187308 */ /* 0x000ee20000000800 */
[----:B--2---:R-:W-:-:S04]  /*5a50*/  FADD.FTZ R0, R25, R0 ;  /* 0x0000000019007221 */ /* 0x004fc80000010000 */
[C---:B---3--:R-:W-:Y:S01]  /*5a60*/  FADD.FTZ R0, R24.reuse, R0 ;  /* 0x0000000018007221 */ /* 0x048fe20000010000 */
[----:B------:R-:W-:Y:S02]  /*5a70*/  F2FP.PACK_AB R128, R24, R25 ;  /* 0x000000191880723e */ /* 0x000fe400000000ff */
[----:B------:R-:W2:Y:S01]  /*5a80*/  MUFU.EX2 R30, R36 ;  /* 0x00000024001e7308 */ /* 0x000ea20000000800 */
[C---:B-1----:R-:W-:Y:S08]  /*5a90*/  HMMA.16816.F32 R24, R12.reuse, R20, RZ ;  /* 0x000000140c18723c */ /* 0x042ff000000018ff */
[----:B------:R-:W-:Y:S01]  /*5aa0*/  HMMA.16816.F32 R20, R12, R22, RZ ;  /* 0x000000160c14723c */ /* 0x000fe200000018ff */
[----:B------:R-:W1:Y:S01]  /*5ab0*/  LDSM.16.MT88.4 R12, [R134+0x6800] ;  /* 0x00680000860c783b */ /* 0x000e620000004200 */
[----:B------:R-:W3:Y:S08]  /*5ac0*/  MUFU.EX2 R29, R17 ;  /* 0x00000011001d7308 */ /* 0x000ef00000000800 */
[----:B------:R-:W4:Y:S08]  /*5ad0*/  MUFU.EX2 R28, R34 ;  /* 0x00000022001c7308 */ /* 0x000f300000000800 */
[----:B------:R-:W5:Y:S01]  /*5ae0*/  MUFU.EX2 R7, R7 ;  /* 0x0000000700077308 */ /* 0x000f620000000800 */
[----:B------:R-:W-:-:S07]  /*5af0*/  FADD.FTZ R2, R132, R2 ;  /* 0x0000000284027221 */ /* 0x000fce0000010000 */
[----:B------:R1:W-:Y:S01]  /*5b00*/  MUFU.EX2 R17, R5 ;  /* 0x0000000500117308 */ /* 0x0003e20000000800 */
[----:B--2---:R-:W-:Y:S02]  /*5b10*/  FADD.FTZ R0, R30, R0 ;  /* 0x000000001e007221 */ /* 0x004fe40000010000 */
[----:B---3--:R-:W-:-:S05]  /*5b20*/  FADD.FTZ R2, R29, R2 ;  /* 0x000000021d027221 */ /* 0x008fca0000010000 */
[----:B------:R-:W2:Y:S01]  /*5b30*/  MUFU.EX2 R3, R18 ;  /* 0x0000001200037308 */ /* 0x000ea20000000800 */
[----:B----4-:R-:W-:Y:S02]  /*5b40*/  FADD.FTZ R0, R28, R0 ;  /* 0x000000001c007221 */ /* 0x010fe40000010000 */
[----:B-----5:R-:W-:-:S03]  /*5b50*/  FADD.FTZ R2, R7, R2 ;  /* 0x0000000207027221 */ /* 0x020fc60000010000 */
[----:B------:R3:W-:Y:S01]  /*5b60*/  STL [R1+0x78], R0 ;  /* 0x0000780001007387 */ /* 0x0007e20000100800 */
[----:B-1----:R-:W-:Y:S02]  /*5b70*/  F2FP.PACK_AB R5, R7, R29 ;  /* 0x0000001d0705723e */ /* 0x002fe400000000ff */
[----:B--2---:R-:W-:Y:S01]  /*5b80*/  F2FP.PACK_AB R7, R3, R17 ;  /* 0x000000110307723e */ /* 0x004fe200000000ff */
[----:B---3--:R-:W-:Y:S02]  /*5b90*/  FADD.FTZ R0, R17, R2 ;  /* 0x0000000211007221 */ /* 0x008fe40000010000 */
[----:B------:R-:W1:Y:S02]  /*5ba0*/  MUFU.EX2 R17, R33 ;  /* 0x0000002100117308 */ /* 0x000e640000000800 */
[----:B------:R-:W-:-:S06]  /*5bb0*/  FADD.FTZ R0, R3, R0 ;  /* 0x0000000003007221 */ /* 0x000fcc0000010000 */
[----:B------:R-:W2:Y:S08]  /*5bc0*/  MUFU.EX2 R3, R32 ;  /* 0x0000002000037308 */ /* 0x000eb00000000800 */
[----:B------:R3:W-:Y:S02]  /*5bd0*/  MUFU.EX2 R2, R35 ;  /* 0x0000002300027308 */ /* 0x0007e40000000800 */
[C---:B---3--:R-:W-:Y:S08]  /*5be0*/  HMMA.16816.F32 R32, R8.reuse, R12, R24 ;  /* 0x0000000c0820723c */ /* 0x048ff00000001818 */
[----:B------:R-:W-:Y:S01]  /*5bf0*/  HMMA.16816.F32 R24, R8, R14, R20 ;  /* 0x0000000e0818723c */ /* 0x000fe20000001814 */
[----:B------:R-:W3:Y:S01]  /*5c00*/  LDSM.16.MT88.4 R12, [R135+0x1000] ;  /* 0x00100000870c783b */ /* 0x000ee20000004200 */
[----:B------:R-:W-:-:S02]  /*5c10*/  MOV R46, R47 ;  /* 0x0000002f002e7202 */ /* 0x000fc40000000f00 */
[----:B------:R-:W-:Y:S01]  /*5c20*/  MOV R47, R39 ;  /* 0x00000027002f7202 */ /* 0x000fe20000000f00 */
[----:B------:R-:W4:Y:S01]  /*5c30*/  LDSM.16.MT88.4 R8, [R251+0x1000] ;  /* 0x00100000fb08783b */ /* 0x000f220000004200 */
[----:B------:R-:W-:Y:S01]  /*5c40*/  F2FP.PACK_AB R130, R28, R30 ;  /* 0x0000001e1c82723e */ /* 0x000fe200000000ff */
[----:B------:R-:W5:Y:S01]  /*5c50*/  MUFU.EX2 R19, R19 ;  /* 0x0000001300137308 */ /* 0x000f620000000800 */
[----:B-1----:R-:W-:Y:S01]  /*5c60*/  FADD.FTZ R0, R17, R0 ;  /* 0x0000000011007221 */ /* 0x002fe20000010000 */
[C---:B--2---:R-:W-:Y:S01]  /*5c70*/  F2FP.PACK_AB R129, R3.reuse, R17 ;  /* 0x000000110381723e */ /* 0x044fe200000000ff */
[----:B------:R-:W-:Y:S01]  /*5c80*/  LDSM.16.MT88.4 R20, [R135+0x7000] ;  /* 0x007000008714783b */ /* 0x000fe20000004200 */
[C---:B---3--:R-:W-:Y:S08]  /*5c90*/  HMMA.16816.F32 R156, R4.reuse, R12, R156 ;  /* 0x0000000c049c723c */ /* 0x048ff0000000189c */
[C---:B------:R-:W-:Y:S01]  /*5ca0*/  HMMA.16816.F32 R36, R4.reuse, R14, R40 ;  /* 0x0000000e0424723c */ /* 0x040fe20000001828 */
[----:B------:R-:W1:Y:S07]  /*5cb0*/  LDSM.16.MT88.4 R12, [R134+0x1000] ;  /* 0x00100000860c783b */ /* 0x000e6e0000004200 */
[C---:B----4-:R-:W-:Y:S08]  /*5cc0*/  HMMA.16816.F32 R164, R4.reuse, R8, R164 ;  /* 0x0000000804a4723c */ /* 0x050ff000000018a4 */
[C---:B------:R-:W-:Y:S01]  /*5cd0*/  HMMA.16816.F32 R28, R4.reuse, R10, R44 ;  /* 0x0000000a041c723c */ /* 0x040fe2000000182c */
[----:B------:R-:W2:Y:S07]  /*5ce0*/  LDSM.16.MT88.4 R8, [R252+0x1000] ;  /* 0x00100000fc08783b */ /* 0x000eae0000004200 */
[C---:B-1----:R-:W-:Y:S08]  /*5cf0*/  HMMA.16816.F32 R140, R4.reuse, R12, R140 ;  /* 0x0000000c048c723c */ /* 0x042ff0000000188c */
[C---:B------:R-:W-:Y:S01]  /*5d00*/  HMMA.16816.F32 R44, R4.reuse, R14, R60 ;  /* 0x0000000e042c723c */ /* 0x040fe2000000183c */
[----:B------:R-:W1:Y:S07]  /*5d10*/  LDSM.16.MT88.4 R12, [R135+0x3000] ;  /* 0x00300000870c783b */ /* 0x000e6e0000004200 */
[----:B--2---:R-:W-:Y:S01]  /*5d20*/  HMMA.16816.F32 R40, R4, R10, R68 ;  /* 0x0000000a0428723c */ /* 0x004fe20000001844 */
[----:B------:R-:W-:-:S04]  /*5d30*/  FADD.FTZ R0, R3, R0 ;  /* 0x0000000003007221 */ /* 0x000fc80000010000 */
[----:B-----5:R-:W-:-:S04]  /*5d40*/  FADD.FTZ R0, R19, R0 ;  /* 0x0000000013007221 */ /* 0x020fc80000010000 */
[C---:B------:R-:W-:Y:S01]  /*5d50*/  FADD.FTZ R0, R2.reuse, R0 ;  /* 0x0000000002007221 */ /* 0x040fe20000010000 */
[C---:B-1----:R-:W-:Y:S08]  /*5d60*/  HMMA.16816.F32 R60, R4.reuse, R12, R184 ;  /* 0x0000000c043c723c */ /* 0x042ff000000018b8 */
[C---:B------:R-:W-:Y:S01]  /*5d70*/  HMMA.16816.F32 R68, R4.reuse, R14, R188 ;  /* 0x0000000e0444723c */ /* 0x040fe200000018bc */
[----:B------:R-:W1:Y:S04]  /*5d80*/  LDSM.16.MT88.4 R12, [R134+0x3000] ;  /* 0x00300000860c783b */ /* 0x000e680000004200 */
[----:B------:R2:W-:Y:S04]  /*5d90*/  STL [R1+0x88], R0 ;  /* 0x0000880001007387 */ /* 0x0005e80000100800 */
[----:B--2---:R-:W2:Y:S04]  /*5da0*/  LDL R0, [R1+0xd4] ;  /* 0x0000d40001007983 */ /* 0x004ea80000100800 */
[----:B------:R-:W3:Y:S04]  /*5db0*/  LDL.LU R3, [R1+0x74] ;  /* 0x0000740001037983 */ /* 0x000ee80000300800 */
[----:B------:R-:W4:Y:S01]  /*5dc0*/  LDL R17, [R1+0x8c] ;  /* 0x00008c0001117983 */ /* 0x000f220000100800 */
[C---:B-1----:R-:W-:Y:S03]  /*5dd0*/  HMMA.16816.F32 R80, R4.reuse, R12, R144 ;  /* 0x0000000c0450723c */ /* 0x042fe60000001890 */
[----:B------:R-:W-:Y:S05]  /*5de0*/  LDSM.16.MT88.4 R144, [R252+0x1800] ;  /* 0x00180000fc90783b */ /* 0x000fea0000004200 */
[----:B------:R-:W-:Y:S01]  /*5df0*/  HMMA.16816.F32 R84, R4, R14, R136 ;  /* 0x0000000e0454723c */ /* 0x000fe20000001888 */
[----:B------:R-:W1:Y:S01]  /*5e00*/  LDSM.16.MT88.4 R12, [R135+0x5000] ;  /* 0x00500000870c783b */ /* 0x000e620000004200 */
[----:B------:R-:W-:-:S03]  /*5e10*/  F2FP.PACK_AB R131, R2, R19 ;  /* 0x000000130283723e */ /* 0x000fc600000000ff */
[----:B------:R-:W-:Y:S03]  /*5e20*/  LDSM.16.MT88.4 R136, [R134+0x1800] ;  /* 0x001800008688783b */ /* 0x000fe60000004200 */
[C---:B------:R-:W-:Y:S01]  /*5e30*/  HMMA.16816.F32 R148, R4.reuse, R8, R148 ;  /* 0x000000080494723c */ /* 0x040fe20000001894 */
[----:B------:R-:W5:Y:S07]  /*5e40*/  LDSM.16.MT88.4 R8, [R251+0x3000] ;  /* 0x00300000fb08783b */ /* 0x000f6e0000004200 */
[C---:B-1----:R-:W-:Y:S08]  /*5e50*/  HMMA.16816.F32 R96, R4.reuse, R12, R96 ;  /* 0x0000000c0460723c */ /* 0x042ff00000001860 */
[C---:B------:R-:W-:Y:S01]  /*5e60*/  HMMA.16816.F32 R100, R4.reuse, R14, R100 ;  /* 0x0000000e0464723c */ /* 0x040fe20000001864 */
[----:B------:R-:W1:Y:S07]  /*5e70*/  LDSM.16.MT88.4 R12, [R134+0x5000] ;  /* 0x00500000860c783b */ /* 0x000e6e0000004200 */
[C---:B-----5:R-:W-:Y:S08]  /*5e80*/  HMMA.16816.F32 R52, R4.reuse, R8, R52 ;  /* 0x000000080434723c */ /* 0x060ff00000001834 */
[C---:B------:R-:W-:Y:S01]  /*5e90*/  HMMA.16816.F32 R56, R4.reuse, R10, R56 ;  /* 0x0000000a0438723c */ /* 0x040fe20000001838 */
[----:B------:R-:W5:Y:S07]  /*5ea0*/  LDSM.16.MT88.4 R8, [R252+0x3000] ;  /* 0x00300000fc08783b */ /* 0x000f6e0000004200 */
[C---:B-1----:R-:W-:Y:S08]  /*5eb0*/  HMMA.16816.F32 R112, R4.reuse, R12, R112 ;  /* 0x0000000c0470723c */ /* 0x042ff00000001870 */
[C---:B------:R-:W-:Y:S01]  /*5ec0*/  HMMA.16816.F32 R180, R4.reuse, R14, R180 ;  /* 0x0000000e04b4723c */ /* 0x040fe200000018b4 */
[----:B------:R-:W1:Y:S07]  /*5ed0*/  LDSM.16.MT88.4 R12, [R252+0x7000] ;  /* 0x00700000fc0c783b */ /* 0x000e6e0000004200 */
[C---:B-----5:R-:W-:Y:S01]  /*5ee0*/  HMMA.16816.F32 R76, R4.reuse, R10, R152 ;  /* 0x0000000a044c723c */ /* 0x060fe20000001898 */
[----:B------:R-:W5:Y:S07]  /*5ef0*/  LDSM.16.MT88.4 R152, [R135+0x1800] ;  /* 0x001800008798783b */ /* 0x000f6e0000004200 */
[----:B------:R-:W-:Y:S08]  /*5f00*/  HMMA.16816.F32 R120, R4, R20, R120 ;  /* 0x000000140478723c */ /* 0x000ff00000001878 */
[----:B------:R-:W-:Y:S08]  /*5f10*/  HMMA.16816.F32 R148, R128, R144, R148 ;  /* 0x000000908094723c */ /* 0x000ff00000001894 */
[----:B------:R-:W-:Y:S08]  /*5f20*/  HMMA.16816.F32 R20, R4, R22, R116 ;  /* 0x000000160414723c */ /* 0x000ff00000001874 */
[----:B------:R-:W-:Y:S01]  /*5f30*/  HMMA.16816.F32 R144, R128, R146, R40 ;  /* 0x000000928090723c */ /* 0x000fe20000001828 */
[----:B------:R-:W5:Y:S07]  /*5f40*/  LDSM.16.MT88.4 R40, [R251+0x3800] ;  /* 0x00380000fb28783b */ /* 0x000f6e0000004200 */
[C---:B-1----:R-:W-:Y:S01]  /*5f50*/  HMMA.16816.F32 R116, R4.reuse, R12, R64 ;  /* 0x0000000c0474723c */ /* 0x042fe20000001840 */
[----:B------:R-:W-:Y:S07]  /*5f60*/  LDSM.16.MT88.4 R64, [R134+0x3800] ;  /* 0x003800008640783b */ /* 0x000fee0000004200 */
[C---:B------:R-:W-:Y:S01]  /*5f70*/  HMMA.16816.F32 R12, R4.reuse, R14, R48 ;  /* 0x0000000e040c723c */ /* 0x040fe20000001830 */
[----:B------:R-:W1:Y:S07]  /*5f80*/  LDSM.16.MT88.4 R48, [R135+0x3800] ;  /* 0x003800008730783b */ /* 0x000e6e0000004200 */
[----:B------:R-:W-:Y:S01]  /*5f90*/  HMMA.16816.F32 R72, R4, R8, R160 ;  /* 0x000000080448723c */ /* 0x000fe200000018a0 */
[----:B------:R-:W1:Y:S01]  /*5fa0*/  LDSM.16.MT88.4 R8, [R251+0x5000] ;  /* 0x00500000fb08783b */ /* 0x000e620000004200 */
[----:B------:R-:W-:-:S02]  /*5fb0*/  MOV R2, c[0x0][0x2c4] ;  /* 0x0000b10000027a02 */ /* 0x000fc40000000f00 */
[----:B------:R-:W-:Y:S01]  /*5fc0*/  MOV R18, c[0x0][0x2ac] ;  /* 0x0000ab0000127a02 */ /* 0x000fe20000000f00 */
[----:B------:R-:W-:Y:S03]  /*5fd0*/  LDSM.16.MT88.4 R160, [R251+0x1800] ;  /* 0x00180000fba0783b */ /* 0x000fe60000004200 */
[C---:B-----5:R-:W-:Y:S08]  /*5fe0*/  HMMA.16816.F32 R156, R128.reuse, R152, R156 ;  /* 0x00000098809c723c */ /* 0x060ff0000000189c */
[C---:B------:R-:W-:Y:S08]  /*5ff0*/  HMMA.16816.F32 R152, R128.reuse, R154, R36 ;  /* 0x0000009a8098723c */ /* 0x040ff00000001824 */
[C---:B------:R-:W-:Y:S08]  /*6000*/  HMMA.16816.F32 R140, R128.reuse, R136, R140 ;  /* 0x00000088808c723c */ /* 0x040ff0000000188c */
[C---:B------:R-:W-:Y:S08]  /*6010*/  HMMA.16816.F32 R36, R128.reuse, R40, R52 ;  /* 0x000000288024723c */ /* 0x040ff00000001834 */
[C---:B------:R-:W-:Y:S08]  /*6020*/  HMMA.16816.F32 R136, R128.reuse, R138, R44 ;  /* 0x0000008a8088723c */ /* 0x040ff0000000182c */
[C---:B------:R-:W-:Y:S01]  /*6030*/  HMMA.16816.F32 R40, R128.reuse, R42, R56 ;  /* 0x0000002a8028723c */ /* 0x040fe20000001838 */
[----:B------:R-:W5:Y:S07]  /*6040*/  LDSM.16.MT88.4 R56, [R252+0x3800] ;  /* 0x00380000fc38783b */ /* 0x000f6e0000004200 */
[C---:B-1----:R-:W-:Y:S08]  /*6050*/  HMMA.16816.F32 R44, R128.reuse, R48, R60 ;  /* 0x00000030802c723c */ /* 0x042ff0000000183c */
[----:B------:R-:W-:Y:S01]  /*6060*/  HMMA.16816.F32 R60, R128, R64, R80 ;  /* 0x00000040803c723c */ /* 0x000fe20000001850 */
[----:B------:R-:W1:Y:S07]  /*6070*/  LDSM.16.MT88.4 R80, [R135+0x5800] ;  /* 0x005800008750783b */ /* 0x000e6e0000004200 */
[C---:B------:R-:W-:Y:S08]  /*6080*/  HMMA.16816.F32 R88, R4.reuse, R8, R88 ;  /* 0x000000080458723c */ /* 0x040ff00000001858 */
[----:B------:R-:W-:Y:S01]  /*6090*/  HMMA.16816.F32 R92, R4, R10, R92 ;  /* 0x0000000a045c723c */ /* 0x000fe2000000185c */
[----:B------:R-:W2:Y:S07]  /*60a0*/  LDSM.16.MT88.4 R8, [R252+0x5000] ;  /* 0x00500000fc08783b */ /* 0x000eae0000004200 */
[C---:B-----5:R-:W-:Y:S01]  /*60b0*/  HMMA.16816.F32 R52, R128.reuse, R56, R72 ;  /* 0x000000388034723c */ /* 0x060fe20000001848 */
[----:B------:R-:W5:Y:S07]  /*60c0*/  LDSM.16.MT88.4 R72, [R251+0x5800] ;  /* 0x00580000fb48783b */ /* 0x000f6e0000004200 */
[C---:B------:R-:W-:Y:S08]  /*60d0*/  HMMA.16816.F32 R56, R128.reuse, R58, R76 ;  /* 0x0000003a8038723c */ /* 0x040ff0000000184c */
[----:B-1----:R-:W-:Y:S01]  /*60e0*/  HMMA.16816.F32 R76, R128, R80, R96 ;  /* 0x00000050804c723c */ /* 0x002fe20000001860 */
[----:B------:R-:W1:Y:S07]  /*60f0*/  LDSM.16.MT88.4 R96, [R134+0x5800] ;  /* 0x005800008660783b */ /* 0x000e6e0000004200 */
[C---:B--2---:R-:W-:Y:S08]  /*6100*/  HMMA.16816.F32 R104, R4.reuse, R8, R104 ;  /* 0x000000080468723c */ /* 0x044ff00000001868 */
[----:B------:R-:W-:Y:S01]  /*6110*/  HMMA.16816.F32 R108, R4, R10, R108 ;  /* 0x0000000a046c723c */ /* 0x000fe2000000186c */
[----:B------:R-:W2:Y:S07]  /*6120*/  LDSM.16.MT88.4 R8, [R251+0x7000] ;  /* 0x00700000fb08783b */ /* 0x000eae0000004200 */
[C---:B------:R-:W-:Y:S08]  /*6130*/  HMMA.16816.F32 R48, R128.reuse, R50, R68 ;  /* 0x000000328030723c */ /* 0x040ff00000001844 */
[C---:B-----5:R-:W-:Y:S01]  /*6140*/  HMMA.16816.F32 R68, R128.reuse, R72, R88 ;  /* 0x000000488044723c */ /* 0x060fe20000001858 */
[----:B------:R-:W5:Y:S07]  /*6150*/  LDSM.16.MT88.4 R88, [R252+0x5800] ;  /* 0x00580000fc58783b */ /* 0x000f6e0000004200 */
[C---:B------:R-:W-:Y:S08]  /*6160*/  HMMA.16816.F32 R72, R128.reuse, R74, R92 ;  /* 0x0000004a8048723c */ /* 0x040ff0000000185c */
[----:B-1----:R-:W-:Y:S01]  /*6170*/  HMMA.16816.F32 R92, R128, R96, R112 ;  /* 0x00000060805c723c */ /* 0x002fe20000001870 */
[----:B------:R-:W1:Y:S07]  /*6180*/  LDSM.16.MT88.4 R112, [R135+0x7800] ;  /* 0x007800008770783b */ /* 0x000e6e0000004200 */
[C---:B--2---:R-:W-:Y:S08]  /*6190*/  HMMA.16816.F32 R176, R4.reuse, R8, R176 ;  /* 0x0000000804b0723c */ /* 0x044ff000000018b0 */
[----:B------:R-:W-:Y:S01]  /*61a0*/  HMMA.16816.F32 R124, R4, R10, R124 ;  /* 0x0000000a047c723c */ /* 0x000fe2000000187c */
[----:B------:R-:W2:Y:S01]  /*61b0*/  LDSM.16.MT88.4 R8, [R134+0x7000] ;  /* 0x007000008608783b */ /* 0x000ea20000004200 */
[----:B------:R-:W-:Y:S01]  /*61c0*/  ISETP.NE.AND P1, PT, R2, 0x1, PT ;  /* 0x000000010200780c */ /* 0x000fe20003f25270 */
[----:B------:R-:W-:-:S05]  /*61d0*/  IMAD R18, R18, c[0x0][0x1d0], RZ ;  /* 0x0000740012127a24 */ /* 0x000fca00078e02ff */
[C---:B------:R-:W-:Y:S07]  /*61e0*/  HMMA.16816.F32 R64, R128.reuse, R66, R84 ;  /* 0x000000428040723c */ /* 0x040fee0000001854 */
[----:B------:R-:W-:Y:S01]  /*61f0*/  @P1 IMAD.HI.U32 R2, R0, c[0x0][0x2c8], RZ ;  /* 0x0000b20000021a27 */ /* 0x000fe200078e00ff */
[----:B-----5:R-:W-:Y:S01]  /*6200*/  HMMA.16816.F32 R84, R128, R88, R104 ;  /* 0x000000588054723c */ /* 0x020fe20000001868 */
[----:B------:R-:W5:Y:S03]  /*6210*/  LDSM.16.MT88.4 R104, [R251+0x7800] ;  /* 0x00780000fb68783b */ /* 0x000f660000004200 */
[----:B------:R-:W-:-:S04]  /*6220*/  @P1 SHF.R.U32.HI R0, RZ, c[0x0][0x2cc], R2 ;  /* 0x0000b300ff001a19 */ /* 0x000fc80000011602 */
[----:B------:R-:W-:Y:S01]  /*6230*/  HMMA.16816.F32 R88, R128, R90, R108 ;  /* 0x0000005a8058723c */ /* 0x000fe2000000186c */
[----:B------:R-:W-:-:S07]  /*6240*/  IADD3 R0, R0, -c[0x0][0x168], R18 ;  /* 0x80005a0000007a10 */ /* 0x000fce0007ffe012 */
[----:B-1----:R-:W-:Y:S01]  /*6250*/  HMMA.16816.F32 R108, R128, R112, R120 ;  /* 0x00000070806c723c */ /* 0x002fe20000001878 */
[----:B------:R-:W1:Y:S07]  /*6260*/  LDSM.16.MT88.4 R120, [R252+0x7800] ;  /* 0x00780000fc78783b */ /* 0x000e6e0000004200 */
[C---:B--2---:R-:W-:Y:S08]  /*6270*/  HMMA.16816.F32 R32, R4.reuse, R8, R32 ;  /* 0x000000080420723c */ /* 0x044ff00000001820 */
[----:B------:R-:W-:Y:S01]  /*6280*/  HMMA.16816.F32 R24, R4, R10, R24 ;  /* 0x0000000a0418723c */ /* 0x000fe20000001818 */
[----:B------:R-:W2:Y:S01]  /*6290*/  LDSM.16.MT88.4 R4, [R134+0x7800] ;  /* 0x007800008604783b */ /* 0x000ea20000004200 */
[----:B------:R-:W-:-:S04]  /*62a0*/  SHF.R.S32.HI R2, RZ, 0x1f, R0 ;  /* 0x0000001fff027819 */ /* 0x000fc80000011400 */
[----:B------:R-:W-:-:S04]  /*62b0*/  LEA.HI R0, R2, R0, RZ, 0x6 ;  /* 0x0000000002007211 */ /* 0x000fc800078f30ff */
[----:B------:R-:W-:Y:S02]  /*62c0*/  SHF.R.S32.HI R0, RZ, 0x6, R0 ;  /* 0x00000006ff007819 */ /* 0x000fe40000011400 */
[----:B---3--:R-:W-:Y:S02]  /*62d0*/  IADD3 R3, R3, -0x2, RZ ;  /* 0xfffffffe03037810 */ /* 0x008fe40007ffe0ff */
[----:B----4-:R-:W-:-:S03]  /*62e0*/  IMNMX R0, R17, R0, !PT ;  /* 0x0000000011007217 */ /* 0x010fc60007800200 */
[----:B------:R3:W-:Y:S04]  /*62f0*/  STL [R1+0x6c], R3 ;  /* 0x00006c0301007387 */ /* 0x0007e80000100800 */
[----:B------:R3:W-:Y:S01]  /*6300*/  STL [R1+0x94], R0 ;  /* 0x0000940001007387 */ /* 0x0007e20000100800 */
[----:B------:R-:W-:Y:S01]  /*6310*/  ISETP.GE.AND P0, PT, R3, R0, PT ;  /* 0x000000000300720c */ /* 0x000fe20003f06270 */
[C---:B------:R-:W-:Y:S08]  /*6320*/  HMMA.16816.F32 R80, R128.reuse, R82, R100 ;  /* 0x000000528050723c */ /* 0x040ff00000001864 */
[C---:B-----5:R-:W-:Y:S08]  /*6330*/  HMMA.16816.F32 R100, R128.reuse, R104, R176 ;  /* 0x000000688064723c */ /* 0x060ff000000018b0 */
[C---:B------:R-:W-:Y:S08]  /*6340*/  HMMA.16816.F32 R164, R128.reuse, R160, R164 ;  /* 0x000000a080a4723c */ /* 0x040ff000000018a4 */
[C---:B------:R-:W-:Y:S08]  /*6350*/  HMMA.16816.F32 R104, R128.reuse, R106, R124 ;  /* 0x0000006a8068723c */ /* 0x040ff0000000187c */
[C---:B-1----:R-:W-:Y:S08]  /*6360*/  HMMA.16816.F32 R116, R128.reuse, R120, R116 ;  /* 0x000000788074723c */ /* 0x042ff00000001874 */
[C---:B------:R-:W-:Y:S08]  /*6370*/  HMMA.16816.F32 R160, R128.reuse, R162, R28 ;  /* 0x000000a280a0723c */ /* 0x040ff0000000181c */
[C---:B------:R-:W-:Y:S08]  /*6380*/  HMMA.16816.F32 R96, R128.reuse, R98, R180 ;  /* 0x000000628060723c */ /* 0x040ff000000018b4 */
[C---:B------:R-:W-:Y:S08]  /*6390*/  HMMA.16816.F32 R112, R128.reuse, R114, R20 ;  /* 0x000000728070723c */ /* 0x040ff00000001814 */
[C---:B------:R-:W-:Y:S08]  /*63a0*/  HMMA.16816.F32 R120, R128.reuse, R122, R12 ;  /* 0x0000007a8078723c */ /* 0x040ff0000000180c */
[C---:B--2---:R-:W-:Y:S08]  /*63b0*/  HMMA.16816.F32 R124, R128.reuse, R4, R32 ;  /* 0x00000004807c723c */ /* 0x044ff00000001820 */
[----:B------:R-:W-:Y:S01]  /*63c0*/  HMMA.16816.F32 R128, R128, R6, R24 ;  /* 0x000000068080723c */ /* 0x000fe20000001818 */
[----:B------:R-:W-:Y:S01]  /*63d0*/  @!UPT UIADD3 URZ, URZ, URZ, URZ ;  /* 0x0000003f3f3ff290 */ /* 0x000fe2000fffe03f */
[----:B------:R-:W-:Y:S11]  /*63e0*/  @!P0 BRA `(.L_x_1048) ;  /* 0x000042f000008947 */ /* 0x000ff60003800000 */
[----:B---3--:R-:W-:Y:S02]  /*63f0*/  MOV R0, R3 ;  /* 0x0000000300007202 */ /* 0x008fe40000000f00 */
[----:B------:R-:W-:-:S02]  /*6400*/  MOV R135, R16 ;  /* 0x0000001000877202 */ /* 0x000fc40000000f00 */
[----:B------:R-:W-:Y:S01]  /*6410*/  MOV R134, R133 ;  /* 0x0000008500867202 */ /* 0x000fe20000000f00 */
[----:B------:R1:W-:Y:S06]  /*6420*/  STL [R1+0x5c], R0 ;  /* 0x00005c0001007387 */ /* 0x0003ec0000100800 */
.L_x_1059:
[----:B------:R-:W2:Y:S01]  /*6430*/  LDL R6, [R1+0x8] ;  /* 0x0000080001067983 */ /* 0x000ea20000100800 */
[----:B------:R-:W-:Y:S04]  /*6440*/  DEPBAR.LE SB0, 0x0 ;  /* 0x000080000000791a */ /* 0x000fe80000000000 */
[----:B------:R-:W3:Y:S01]  /*6450*/  LDL R2, [R1+0x5c] ;  /* 0x00005c0001027983 */ /* 0x000ee20000100800 */
[----:B------:R-:W-:Y:S01]  /*6460*/  WARPSYNC 0xffffffff ;  /* 0xffffffff00007948 */ /* 0x000fe20003800000 */
[----:B------:R-:W-:Y:S02]  /*6470*/  BSSY B0, `(.L_x_1049) ;  /* 0x000006f000007945 */ /* 0x000fe40003800000 */
[----:B------:R-:W4:Y:S04]  /*6480*/  LDL R5, [R1+0x40] ;  /* 0x0000400001057983 */ /* 0x000f280000100800 */
[----:B-1----:R-:W3:Y:S04]  /*6490*/  LDL R0, [R1+0x8c] ;  /* 0x00008c0001007983 */ /* 0x002ee80000100800 */
[----:B------:R-:W5:Y:S04]  /*64a0*/  LDL R4, [R1+0x44] ;  /* 0x0000440001047983 */ /* 0x000f680000100800 */
[----:B------:R-:W5:Y:S04]  /*64b0*/  LDL R3, [R1+0x48] ;  /* 0x0000480001037983 */ /* 0x000f680000100800 */
[----:B------:R-:W-:Y:S06]  /*64c0*/  BAR.SYNC.DEFER_BLOCKING 0x0 ;  /* 0x0000000000007b1d */ /* 0x000fec0000010000 */
[----:B------:R1:W1:Y:S04]  /*64d0*/  LDSM.16.M88.4 R8, [R248] ;  /* 0x00000000f808783b */ /* 0x0002680000000200 */
[----:B------:R1:W1:Y:S04]  /*64e0*/  LDSM.16.M88.4 R16, [R248+0x800] ;  /* 0x00080000f810783b */ /* 0x0002680000000200 */
[----:B------:R1:W1:Y:S04]  /*64f0*/  LDSM.16.M88.4 R24, [R248+0x1000] ;  /* 0x00100000f818783b */ /* 0x0002680000000200 */
[----:B------:R1:W1:Y:S04]  /*6500*/  LDSM.16.M88.4 R32, [R248+0x1800] ;  /* 0x00180000f820783b */ /* 0x0002680000000200 */
[----:B--2---:R2:W1:Y:S04]  /*6510*/  LDSM.16.M88.4 R176, [R6] ;  /* 0x0000000006b0783b */ /* 0x0044680000000200 */
[----:B----4-:R2:W4:Y:S01]  /*6520*/  LDSM.16.M88.4 R180, [R5] ;  /* 0x0000000005b4783b */ /* 0x0105220000000200 */
[----:B---3--:R-:W-:Y:S03]  /*6530*/  ISETP.GT.AND P0, PT, R0, R2, PT ;  /* 0x000000020000720c */ /* 0x008fe60003f04270 */
[----:B-----5:R2:W3:Y:S04]  /*6540*/  LDSM.16.M88.4 R184, [R4] ;  /* 0x0000000004b8783b */ /* 0x0204e80000000200 */
[----:B------:R2:W1:Y:S06]  /*6550*/  LDSM.16.M88.4 R188, [R3] ;  /* 0x0000000003bc783b */ /* 0x00046c0000000200 */
[----:B------:R-:W-:-:S05]  /*6560*/  @P0 BRA `(.L_x_1050) ;  /* 0x000005f000000947 */ /* 0x000fca0003800000 */
[----:B--2---:R-:W2:Y:S04]  /*6570*/  LDL R4, [R1+0x68] ;  /* 0x0000680001047983 */ /* 0x004ea80000100800 */
[----:B------:R-:W5:Y:S04]  /*6580*/  LDL R28, [R1+0x60] ;  /* 0x00006000011c7983 */ /* 0x000f680000100800 */
[----:B----4-:R-:W4:Y:S04]  /*6590*/  LDL.64 R22, [R1+0xb0] ;  /* 0x0000b00001167983 */ /* 0x010f280000100a00 */
[----:B---3--:R-:W3:Y:S04]  /*65a0*/  LDL R21, [R1+0xbc] ;  /* 0x0000bc0001157983 */ /* 0x008ee80000100800 */
[----:B------:R-:W3:Y:S04]  /*65b0*/  LDL R20, [R1+0x158] ;  /* 0x0001580001147983 */ /* 0x000ee80000100800 */
[----:B------:R-:W3:Y:S04]  /*65c0*/  LDL R5, [R1+0x7c] ;  /* 0x00007c0001057983 */ /* 0x000ee80000100800 */
[----:B------:R-:W4:Y:S04]  /*65d0*/  LDL R15, [R1+0x15c] ;  /* 0x00015c00010f7983 */ /* 0x000f280000100800 */
[----:B------:R-:W4:Y:S04]  /*65e0*/  LDL R14, [R1+0x80] ;  /* 0x00008000010e7983 */ /* 0x000f280000100800 */
[----:B------:R-:W4:Y:S04]  /*65f0*/  LDL R13, [R1+0x160] ;  /* 0x00016000010d7983 */ /* 0x000f280000100800 */
[----:B------:R-:W4:Y:S04]  /*6600*/  LDL R12, [R1+0x84] ;  /* 0x00008400010c7983 */ /* 0x000f280000100800 */
[----:B------:R-:W4:Y:S04]  /*6610*/  LDL R7, [R1+0x164] ;  /* 0x0001640001077983 */ /* 0x000f280000100800 */
[----:B------:R-:W4:Y:S01]  /*6620*/  LDL R6, [R1+0x64] ;  /* 0x0000640001067983 */ /* 0x000f220000100800 */
[----:B--2---:R-:W-:Y:S01]  /*6630*/  SHF.R.S32.HI R0, RZ, 0x1f, R4 ;  /* 0x0000001fff007819 */ /* 0x004fe20000011404 */
[----:B------:R-:W-:Y:S04]  /*6640*/  IMAD.WIDE.U32 R2, R4, c[0x0][0x208], RZ ;  /* 0x0000820004027a25 */ /* 0x000fe800078e00ff */
[----:B------:R-:W-:Y:S04]  /*6650*/  IMAD R0, R0, c[0x0][0x208], RZ ;  /* 0x0000820000007a24 */ /* 0x000fe800078e02ff */
[----:B------:R-:W-:Y:S01]  /*6660*/  IMAD R0, R4, c[0x0][0x20c], R0 ;  /* 0x0000830004007a24 */ /* 0x000fe200078e0200 */
[----:B-----5:R-:W-:Y:S03]  /*6670*/  SHF.R.S32.HI R4, RZ, 0x1f, R28 ;  /* 0x0000001fff047819 */ /* 0x020fe6000001141c */
[----:B------:R-:W-:Y:S02]  /*6680*/  IMAD.IADD R3, R3, 0x1, R0 ;  /* 0x0000000103037824 */ /* 0x000fe400078e0200 */
[----:B------:R-:W-:Y:S02]  /*6690*/  IMAD R4, R4, c[0x0][0x218], RZ ;  /* 0x0000860004047a24 */ /* 0x000fe400078e02ff */
[C---:B------:R-:W-:Y:S01]  /*66a0*/  IMAD.WIDE.U32 R2, R28.reuse, c[0x0][0x218], R2 ;  /* 0x000086001c027a25 */ /* 0x040fe200078e0002 */
[C---:B---3--:R-:W-:Y:S03]  /*66b0*/  SHF.L.U64.HI R29, R5.reuse, 0x1, R20 ;  /* 0x00000001051d7819 */ /* 0x048fe60000010214 */
[----:B------:R-:W-:Y:S01]  /*66c0*/  IMAD R4, R28, c[0x0][0x21c], R4 ;  /* 0x000087001c047a24 */ /* 0x000fe200078e0204 */
[----:B----4-:R-:W-:Y:S01]  /*66d0*/  IADD3 R0, P0, R22, R2, RZ ;  /* 0x0000000216007210 */ /* 0x010fe20007f1e0ff */
[----:B------:R-:W-:Y:S03]  /*66e0*/  IMAD.SHL.U32 R133, R5, 0x2, RZ ;  /* 0x0000000205857824 */ /* 0x000fe600078e00ff */
[----:B------:R-:W-:Y:S02]  /*66f0*/  IADD3.X R4, R21, R3, R4, P0, !PT ;  /* 0x0000000315047210 */ /* 0x000fe400007fe404 */
[----:B------:R-:W-:Y:S02]  /*6700*/  LEA R21, P0, R0, c[0x0][0x1f8], 0x1 ;  /* 0x00007e0000157a11 */ /* 0x000fe400078008ff */
[----:B------:R-:W-:Y:S02]  /*6710*/  SHF.L.U64.HI R28, R14, 0x1, R15 ;  /* 0x000000010e1c7819 */ /* 0x000fe4000001020f */
[----:B------:R-:W-:Y:S02]  /*6720*/  LEA.HI.X R5, R0, c[0x0][0x1fc], R4, 0x1, P0 ;  /* 0x00007f0000057a11 */ /* 0x000fe400000f0c04 */
[----:B------:R-:W-:Y:S02]  /*6730*/  SHF.L.U32 R132, R14, 0x1, RZ ;  /* 0x000000010e847819 */ /* 0x000fe400000006ff */
[C---:B------:R-:W-:Y:S01]  /*6740*/  SHF.L.U64.HI R23, R12.reuse, 0x1, R13 ;  /* 0x000000010c177819 */ /* 0x040fe2000001020d */
[----:B------:R-:W-:Y:S01]  /*6750*/  IMAD.SHL.U32 R31, R12, 0x2, RZ ;  /* 0x000000020c1f7824 */ /* 0x000fe200078e00ff */
[C---:B------:R-:W-:Y:S02]  /*6760*/  SHF.L.U64.HI R22, R6.reuse, 0x1, R7 ;  /* 0x0000000106167819 */ /* 0x040fe40000010207 */
[----:B------:R-:W-:Y:S01]  /*6770*/  SHF.L.U32 R30, R6, 0x1, RZ ;  /* 0x00000001061e7819 */ /* 0x000fe200000006ff */
[----:B------:R-:W-:-:S05]  /*6780*/  BRA.DIV ~URZ, `(.L_x_1051) ;  /* 0x0000af527f007947 */ /* 0x000fca000b800000 */
[----:B------:R2:W3:Y:S02]  /*6790*/  SHFL.IDX PT, R4, R5, RZ, 0x181f ;  /* 0x00181fff05047589 */ /* 0x0004e400000e0000 */
.L_x_1086:
[----:B------:R-:W-:-:S05]  /*67a0*/  BRA.DIV ~URZ, `(.L_x_1052) ;  /* 0x0000afa27f007947 */ /* 0x000fca000b800000 */
[----:B------:R-:W4:Y:S04]  /*67b0*/  LDL R2, [R1+0x64] ;  /* 0x0000640001027983 */ /* 0x000f280000100800 */
[----:B------:R-:W5:Y:S04]  /*67c0*/  LDL R14, [R1+0x58] ;  /* 0x00005800010e7983 */ /* 0x000f680000100800 */
[----:B--2---:R-:W2:Y:S04]  /*67d0*/  LDL R6, [R1+0x84] ;  /* 0x0000840001067983 */ /* 0x004ea80000100800 */
[----:B---3--:R-:W3:Y:S04]  /*67e0*/  LDL R20, [R1+0x80] ;  /* 0x0000800001147983 */ /* 0x008ee80000100800 */
[----:B------:R-:W5:Y:S04]  /*67f0*/  LDL R15, [R1+0x7c] ;  /* 0x00007c00010f7983 */ /* 0x000f680000100800 */
[----:B------:R-:W1:Y:S01]  /*6800*/  SHFL.IDX PT, R0, R21, RZ, 0x181f ;  /* 0x00181fff15007589 */ /* 0x000e6200000e0000 */
[----:B----4-:R-:W-:Y:S02]  /*6810*/  ISETP.GE.AND P4, PT, R2, c[0x0][0x1d4], PT ;  /* 0x0000750002007a0c */ /* 0x010fe40003f86270 */
[----:B-1----:R-:W-:Y:S05]  /*6820*/  IADD3 R2, P0, R0, R30, RZ ;  /* 0x0000001e00027210 */ /* 0x002fea0007f1e0ff */
[----:B------:R-:W-:Y:S01]  /*6830*/  IMAD.X R3, R4, 0x1, R22, P0 ;  /* 0x0000000104037824 */ /* 0x000fe200000e0616 */
[----:B------:R-:W-:Y:S02]  /*6840*/  IADD3 R12, P0, R0, R31, RZ ;  /* 0x0000001f000c7210 */ /* 0x000fe40007f1e0ff */
[----:B--2---:R-:W-:Y:S02]  /*6850*/  ISETP.GE.AND P3, PT, R6, c[0x0][0x1d4], PT ;  /* 0x0000750006007a0c */ /* 0x004fe40003f66270 */
[----:B---3--:R-:W-:Y:S01]  /*6860*/  ISETP.GE.AND P1, PT, R20, c[0x0][0x1d4], PT ;  /* 0x0000750014007a0c */ /* 0x008fe20003f26270 */
[----:B------:R-:W-:Y:S01]  /*6870*/  @!PT LDS RZ, [RZ] ;  /* 0x00000000fffff984 */ /* 0x000fe20000000800 */
[----:B------:R-:W-:Y:S01]  /*6880*/  @!PT LDS RZ, [RZ] ;  /* 0x00000000fffff984 */ /* 0x000fe20000000800 */
[----:B-----5:R1:W-:Y:S01]  /*6890*/  LDGSTS.E.BYPASS.LTC128B.128 [R14+0x100], [R2.64], !P4 ;  /* 0x00100000020e7fae */ /* 0x0203e2000e101d46 */
[----:B------:R-:W-:Y:S01]  /*68a0*/  IMAD.X R13, R4, 0x1, R23, P0 ;  /* 0x00000001040d7824 */ /* 0x000fe200000e0617 */
[----:B------:R-:W-:Y:S02]  /*68b0*/  IADD3 R6, P2, R0, R133, RZ ;  /* 0x0000008500067210 */ /* 0x000fe40007f5e0ff */
[----:B------:R-:W-:Y:S03]  /*68c0*/  SEL R20, RZ, 0x10, P3 ;  /* 0x00000010ff147807 */ /* 0x000fe60001800000 */
[----:B------:R-:W-:Y:S03]  /*68d0*/  IMAD.X R7, R4, 0x1, R29, P2 ;  /* 0x0000000104077824 */ /* 0x000fe600010e061d */
[----:B------:R2:W-:Y:S01]  /*68e0*/  LDGSTS.E.BYPASS.LTC128B.128 [R14+0x2100], [R12.64], !P3 ;  /* 0x021000000c0e7fae */ /* 0x0005e2000d901d46 */
[----:B-1----:R-:W-:Y:S03]  /*68f0*/  IADD3 R2, P0, R0, R132, RZ ;  /* 0x0000008400027210 */ /* 0x002fe60007f1e0ff */
[----:B------:R-:W1:Y:S02]  /*6900*/  SHFL.IDX PT, R0, R21, 0x1, 0x181f ;  /* 0x00381f0015007f89 */ /* 0x000e6400000e0000 */
[----:B------:R-:W-:Y:S01]  /*6910*/  IMAD.X R3, R4, 0x1, R28, P0 ;  /* 0x0000000104037824 */ /* 0x000fe200000e061c */
[----:B------:R-:W-:Y:S01]  /*6920*/  ISETP.GE.AND P0, PT, R15, c[0x0][0x1d4], PT ;  /* 0x000075000f007a0c */ /* 0x000fe20003f06270 */
[----:B------:R3:W4:Y:S01]  /*6930*/  SHFL.IDX PT, R4, R5, 0x1, 0x181f ;  /* 0x00381f0005047f89 */ /* 0x00072200000e0000 */
[----:B------:R-:W-:Y:S03]  /*6940*/  SEL R15, RZ, 0x10, P1 ;  /* 0x00000010ff0f7807 */ /* 0x000fe60000800000 */
[----:B------:R2:W-:Y:S08]  /*6950*/  LDGSTS.E.BYPASS.LTC128B.128 [R14+0x4100], [R2.64], !P1 ;  /* 0x04100000020e7fae */ /* 0x0005f0000c901d46 */
[----:B------:R2:W-:Y:S01]  /*6960*/  LDGSTS.E.BYPASS.LTC128B.128 [R14+0x6100], [R6.64], !P0 ;  /* 0x06100000060e7fae */ /* 0x0005e2000c101d46 */
[----:B---3--:R-:W-:Y:S02]  /*6970*/  SEL R5, RZ, 0x10, P4 ;  /* 0x00000010ff057807 */ /* 0x008fe40002000000 */
[----:B--2---:R-:W-:Y:S02]  /*6980*/  SEL R14, RZ, 0x10, P0 ;  /* 0x00000010ff0e7807 */ /* 0x004fe40000000000 */
.L_x_1087:
[C---:B-1--4-:R-:W-:Y:S01]  /*6990*/  ISETP.NE.U32.AND P2, PT, R5.reuse, RZ, PT ;  /* 0x000000ff0500720c */ /* 0x052fe20003f45070 */
[----:B------:R-:W2:Y:S01]  /*69a0*/  LDL R21, [R1+0x58] ;  /* 0x0000580001157983 */ /* 0x000ea20000100800 */
[----:B------:R-:W-:Y:S02]  /*69b0*/  IADD3 R5, -R5, 0x10, RZ ;  /* 0x0000001005057810 */ /* 0x000fe40007ffe1ff */
[----:B------:R-:W-:Y:S02]  /*69c0*/  IADD3 R6, -R15, 0x10, RZ ;  /* 0x000000100f067810 */ /* 0x000fe40007ffe1ff */
[----:B------:R-:W-:Y:S02]  /*69d0*/  LOP3.LUT R5, R5, 0xf, RZ, 0xc0, !PT ;  /* 0x0000000f05057812 */ /* 0x000fe400078ec0ff */
[----:B------:R-:W-:Y:S02]  /*69e0*/  IADD3 R12, -R20, 0x10, RZ ;  /* 0x00000010140c7810 */ /* 0x000fe40007ffe1ff */
[----:B------:R-:W-:Y:S02]  /*69f0*/  IADD3 R2, P1, P0, R5, R0, R30 ;  /* 0x0000000005027210 */ /* 0x000fe4000783e01e */
[----:B------:R-:W-:Y:S02]  /*6a00*/  LOP3.LUT R6, R6, 0xf, RZ, 0xc0, !PT ;  /* 0x0000000f06067812 */ /* 0x000fe400078ec0ff */
[----:B------:R-:W-:Y:S02]  /*6a10*/  IADD3.X R3, RZ, R4, R22, P1, P0 ;  /* 0x00000004ff037210 */ /* 0x000fe40000fe0416 */
[----:B------:R-:W-:Y:S04]  /*6a20*/  LOP3.LUT R12, R12, 0xf, RZ, 0xc0, !PT ;  /* 0x0000000f0c0c7812 */ /* 0x000fe800078ec0ff */
[----:B------:R-:W-:Y:S04]  /*6a30*/  IADD3 R12, P1, P0, R12, R0, R31 ;  /* 0x000000000c0c7210 */ /* 0x000fe8000783e01f */
[----:B------:R-:W-:Y:S01]  /*6a40*/  IADD3.X R13, RZ, R4, R23, P1, P0 ;  /* 0x00000004ff0d7210 */ /* 0x000fe20000fe0417 */
[----:B------:R-:W-:Y:S01]  /*6a50*/  @!PT LDS RZ, [RZ] ;  /* 0x00000000fffff984 */ /* 0x000fe20000000800 */
[----:B------:R-:W-:Y:S01]  /*6a60*/  @!PT LDS RZ, [RZ] ;  /* 0x00000000fffff984 */ /* 0x000fe20000000800 */
[----:B------:R-:W-:Y:S01]  /*6a70*/  @!PT LDS RZ, [RZ] ;  /* 0x00000000fffff984 */ /* 0x000fe20000000800 */
[----:B--2---:R1:W-:Y:S01]  /*6a80*/  LDGSTS.E.BYPASS.LTC128B.128.ZFILL [R21+0x1100], [R2.64], P2 ;  /* 0x0110000002157fae */ /* 0x0043e20009141d46 */
[----:B------:R-:W-:Y:S04]  /*6a90*/  IADD3 R6, P3, P2, R6, R0, R132 ;  /* 0x0000000006067210 */ /* 0x000fe80007a7e084 */
[----:B------:R-:W-:Y:S02]  /*6aa0*/  IADD3.X R7, RZ, R4, R28, P3, P2 ;  /* 0x00000004ff077210 */ /* 0x000fe40001fe441c */
[----:B------:R-:W-:Y:S02]  /*6ab0*/  ISETP.NE.U32.AND P3, PT, R20, RZ, PT ;  /* 0x000000ff1400720c */ /* 0x000fe40003f65070 */
[----:B------:R-:W-:Y:S11]  /*6ac0*/  ISETP.NE.U32.AND P2, PT, R15, RZ, PT ;  /* 0x000000ff0f00720c */ /* 0x000ff60003f45070 */
[----:B------:R2:W-:Y:S04]  /*6ad0*/  LDGSTS.E.BYPASS.LTC128B.128.ZFILL [R21+0x3100], [R12.64], P3 ;  /* 0x031000000c157fae */ /* 0x0005e80009941d46 */
[----:B------:R2:W-:Y:S01]  /*6ae0*/  LDGSTS.E.BYPASS.LTC128B.128.ZFILL [R21+0x5100], [R6.64], P2 ;  /* 0x0510000006157fae */ /* 0x0005e20009141d46 */
[----:B-1----:R-:W-:Y:S04]  /*6af0*/  IADD3 R2, -R14, 0x10, RZ ;  /* 0x000000100e027810 */ /* 0x002fe80007ffe1ff */
[----:B------:R-:W-:Y:S04]  /*6b00*/  LOP3.LUT R2, R2, 0xf, RZ, 0xc0, !PT ;  /* 0x0000000f02027812 */ /* 0x000fe800078ec0ff */
[----:B------:R-:W-:Y:S04]  /*6b10*/  IADD3 R2, P1, P0, R2, R0, R133 ;  /* 0x0000000002027210 */ /* 0x000fe8000783e085 */
[----:B------:R-:W-:Y:S02]  /*6b20*/  IADD3.X R3, RZ, R4, R29, P1, P0 ;  /* 0x00000004ff037210 */ /* 0x000fe40000fe041d */
[----:B------:R-:W-:Y:S11]  /*6b30*/  ISETP.NE.U32.AND P0, PT, R14, RZ, PT ;  /* 0x000000ff0e00720c */ /* 0x000ff60003f05070 */
[----:B------:R-:W-:Y:S02]  /*6b40*/  @!UPT UIADD3 URZ, URZ, URZ, URZ ;  /* 0x0000003f3f3ff290 */ /* 0x000fe4000fffe03f */
[----:B------:R2:W-:Y:S02]  /*6b50*/  LDGSTS.E.BYPASS.LTC128B.128.ZFILL [R21+0x7100], [R2.64], P0 ;  /* 0x0710000002157fae */ /* 0x0005e40008141d46 */
.L_x_1050:
[----:B------:R-:W-:Y:S05]  /*6b60*/  BSYNC B0 ;  /* 0x0000000000007941 */ /* 0x000fea0003800000 */
.L_x_1049:
[----:B------:R-:W5:Y:S06]  /*6b70*/  LDL R132, [R1+0x1c] ;  /* 0x00001c0001847983 */ /* 0x000f6c0000100800 */
[----:B------:R-:W0:Y:S01]  /*6b80*/  LDGDEPBAR ;  /* 0x00000000000079af */ /* 0x000e220000000000 */
[----:B------:R-:W-:Y:S01]  /*6b90*/  WARPSYNC 0xffffffff ;  /* 0xffffffff00007948 */ /* 0x000fe20003800000 */
[C---:B-12---:R-:W-:Y:S01]  /*6ba0*/  HMMA.16816.F32 R4, R168.reuse, R8, RZ ;  /* 0x00000008a804723c */ /* 0x046fe200000018ff */
[----:B------:R-:W-:Y:S03]  /*6bb0*/  BSSY B0, `(.L_x_1053) ;  /* 0x0000144000007945 */ /* 0x000fe60003800000 */
[----:B------:R-:W2:Y:S04]  /*6bc0*/  LDL R2, [R1+0x14] ;  /* 0x0000140001027983 */ /* 0x000ea80000100800 */
[C---:B------:R-:W-:Y:S02]  /*6bd0*/  HMMA.16816.F32 R8, R168.reuse, R10, RZ ;  /* 0x0000000aa808723c */ /* 0x040fe400000018ff */
[----:B----4-:R-:W4:Y:S06]  /*6be0*/  LDL R0, [R1+0x18] ;  /* 0x0000180001007983 */ /* 0x010f2c0000100800 */
[C---:B------:R-:W-:Y:S01]  /*6bf0*/  HMMA.16816.F32 R12, R168.reuse, R16, RZ ;  /* 0x00000010a80c723c */ /* 0x040fe200000018ff */
[----:B---3--:R-:W3:Y:S07]  /*6c00*/  LDL R3, [R1+0x10] ;  /* 0x0000100001037983 */ /* 0x008eee0000100800 */
[C---:B------:R-:W-:Y:S08]  /*6c10*/  HMMA.16816.F32 R16, R168.reuse, R18, RZ ;  /* 0x00000012a810723c */ /* 0x040ff000000018ff */
[C---:B------:R-:W-:Y:S08]  /*6c20*/  HMMA.16816.F32 R20, R168.reuse, R24, RZ ;  /* 0x00000018a814723c */ /* 0x040ff000000018ff */
        /* <DEDUP_REMOVED lines=17> */
[----:B------:R-:W1:Y:S07]  /*6d40*/  LDSM.16.M88.4 R176, [R249+-0x6000] ;  /* 0xffa00000f9b0783b */ /* 0x000e6e0000000200 */
[C---:B------:R-:W-:Y:S08]  /*6d50*/  HMMA.16816.F32 R12, R192.reuse, R180, R12 ;  /* 0x000000b4c00c723c */ /* 0x040ff0000000180c */
[C---:B------:R-:W-:Y:S01]  /*6d60*/  HMMA.16816.F32 R16, R192.reuse, R182, R16 ;  /* 0x000000b6c010723c */ /* 0x040fe20000001810 */
[----:B------:R-:W1:Y:S07]  /*6d70*/  LDSM.16.M88.4 R180, [R249+-0x5800] ;  /* 0xffa80000f9b4783b */ /* 0x000e6e0000000200 */
[C---:B------:R-:W-:Y:S08]  /*6d80*/  HMMA.16816.F32 R20, R192.reuse, R184, R20 ;  /* 0x000000b8c014723c */ /* 0x040ff00000001814 */
[C---:B------:R-:W-:Y:S01]  /*6d90*/  HMMA.16816.F32 R24, R192.reuse, R186, R24 ;  /* 0x000000bac018723c */ /* 0x040fe20000001818 */
[----:B------:R-:W1:Y:S07]  /*6da0*/  LDSM.16.M88.4 R184, [R249+-0x5000] ;  /* 0xffb00000f9b8783b */ /* 0x000e6e0000000200 */
[C---:B------:R-:W-:Y:S08]  /*6db0*/  HMMA.16816.F32 R28, R192.reuse, R188, R28 ;  /* 0x000000bcc01c723c */ /* 0x040ff0000000181c */
[----:B------:R-:W-:Y:S01]  /*6dc0*/  HMMA.16816.F32 R32, R192, R190, R32 ;  /* 0x000000bec020723c */ /* 0x000fe20000001820 */
[----:B------:R-:W1:Y:S07]  /*6dd0*/  LDSM.16.M88.4 R188, [R249+-0x4800] ;  /* 0xffb80000f9bc783b */ /* 0x000e6e0000000200 */
[C---:B-1----:R-:W-:Y:S08]  /*6de0*/  HMMA.16816.F32 R4, R196.reuse, R176, R4 ;  /* 0x000000b0c404723c */ /* 0x042ff00000001804 */
[C---:B------:R-:W-:Y:S01]  /*6df0*/  HMMA.16816.F32 R8, R196.reuse, R178, R8 ;  /* 0x000000b2c408723c */ /* 0x040fe20000001808 */
[----:B------:R-:W1:Y:S07]  /*6e00*/  LDSM.16.M88.4 R176, [R248+0x2000] ;  /* 0x00200000f8b0783b */ /* 0x000e6e0000000200 */
[C---:B------:R-:W-:Y:S08]  /*6e10*/  HMMA.16816.F32 R12, R196.reuse, R180, R12 ;  /* 0x000000b4c40c723c */ /* 0x040ff0000000180c */
[C---:B------:R-:W-:Y:S01]  /*6e20*/  HMMA.16816.F32 R16, R196.reuse, R182, R16 ;  /* 0x000000b6c410723c */ /* 0x040fe20000001810 */
[----:B------:R-:W1:Y:S07]  /*6e30*/  LDSM.16.M88.4 R180, [R248+0x2800] ;  /* 0x00280000f8b4783b */ /* 0x000e6e0000000200 */
[C---:B------:R-:W-:Y:S08]  /*6e40*/  HMMA.16816.F32 R20, R196.reuse, R184, R20 ;  /* 0x000000b8c414723c */ /* 0x040ff00000001814 */
[C---:B------:R-:W-:Y:S01]  /*6e50*/  HMMA.16816.F32 R24, R196.reuse, R186, R24 ;  /* 0x000000bac418723c */ /* 0x040fe20000001818 */
[----:B------:R-:W5:Y:S07]  /*6e60*/  LDSM.16.M88.4 R184, [R248+0x3000] ;  /* 0x00300000f8b8783b */ /* 0x000f6e0000000200 */
[C---:B------:R-:W-:Y:S08]  /*6e70*/  HMMA.16816.F32 R28, R196.reuse, R188, R28 ;  /* 0x000000bcc41c723c */ /* 0x040ff0000000181c */
[----:B------:R-:W-:Y:S01]  /*6e80*/  HMMA.16816.F32 R32, R196, R190, R32 ;  /* 0x000000bec420723c */ /* 0x000fe20000001820 */
[----:B------:R-:W2:Y:S07]  /*6e90*/  LDSM.16.M88.4 R188, [R248+0x3800] ;  /* 0x00380000f8bc783b */ /* 0x000eae0000000200 */
[C---:B-1----:R-:W-:Y:S08]  /*6ea0*/  HMMA.16816.F32 R4, R200.reuse, R176, R4 ;  /* 0x000000b0c804723c */ /* 0x042ff00000001804 */
[C---:B------:R-:W-:Y:S08]  /*6eb0*/  HMMA.16816.F32 R8, R200.reuse, R178, R8 ;  /* 0x000000b2c808723c */ /* 0x040ff00000001808 */
[C---:B------:R-:W-:Y:S08]  /*6ec0*/  HMMA.16816.F32 R12, R200.reuse, R180, R12 ;  /* 0x000000b4c80c723c */ /* 0x040ff0000000180c */
[C---:B------:R-:W-:Y:S08]  /*6ed0*/  HMMA.16816.F32 R16, R200.reuse, R182, R16 ;  /* 0x000000b6c810723c */ /* 0x040ff00000001810 */
[C---:B-----5:R-:W-:Y:S01]  /*6ee0*/  HMMA.16816.F32 R20, R200.reuse, R184, R20 ;  /* 0x000000b8c814723c */ /* 0x060fe20000001814 */
[----:B------:R1:W5:Y:S07]  /*6ef0*/  LDSM.16.M88.4 R176, [R132] ;  /* 0x0000000084b0783b */ /* 0x00036e0000000200 */
[C---:B------:R-:W-:Y:S08]  /*6f00*/  HMMA.16816.F32 R24, R200.reuse, R186, R24 ;  /* 0x000000bac818723c */ /* 0x040ff00000001818 */
[C---:B--2---:R-:W-:Y:S01]  /*6f10*/  HMMA.16816.F32 R28, R200.reuse, R188, R28 ;  /* 0x000000bcc81c723c */ /* 0x044fe2000000181c */
[----:B------:R2:W-:Y:S07]  /*6f20*/  LDSM.16.M88.4 R184, [R2] ;  /* 0x0000000002b8783b */ /* 0x0005ee0000000200 */
[----:B------:R-:W-:Y:S01]  /*6f30*/  HMMA.16816.F32 R32, R200, R190, R32 ;  /* 0x000000bec820723c */ /* 0x000fe20000001820 */
[----:B----4-:R5:W-:Y:S06]  /*6f40*/  LDSM.16.M88.4 R188, [R0] ;  /* 0x0000000000bc783b */ /* 0x010bec0000000200 */
[----:B-1----:R-:W4:Y:S06]  /*6f50*/  LDL R132, [R1+0x2c] ;  /* 0x00002c0001847983 */ /* 0x002f2c0000100800 */
[----:B---3--:R1:W3:Y:S06]  /*6f60*/  LDSM.16.M88.4 R180, [R3] ;  /* 0x0000000003b4783b */ /* 0x0082ec0000000200 */
[----:B--2---:R-:W2:Y:S01]  /*6f70*/  LDL R2, [R1+0x24] ;  /* 0x0000240001027983 */ /* 0x004ea20000100800 */
[C---:B-----5:R-:W-:Y:S05]  /*6f80*/  HMMA.16816.F32 R4, R204.reuse, R176, R4 ;  /* 0x000000b0cc04723c */ /* 0x060fea0000001804 */
[----:B------:R-:W5:Y:S03]  /*6f90*/  LDL R0, [R1+0x28] ;  /* 0x0000280001007983 */ /* 0x000f660000100800 */
[C---:B------:R-:W-:Y:S03]  /*6fa0*/  HMMA.16816.F32 R8, R204.reuse, R178, R8 ;  /* 0x000000b2cc08723c */ /* 0x040fe60000001808 */
[----:B------:R-:W3:Y:S06]  /*6fb0*/  LDSM.16.M88.4 R176, [R250+0x2000] ;  /* 0x00200000fab0783b */ /* 0x000eec0000000200 */
[----:B-1----:R-:W5:Y:S01]  /*6fc0*/  LDL R3, [R1+0x20] ;  /* 0x0000200001037983 */ /* 0x002f620000100800 */
[C---:B---3--:R-:W-:Y:S08]  /*6fd0*/  HMMA.16816.F32 R12, R204.reuse, R180, R12 ;  /* 0x000000b4cc0c723c */ /* 0x048ff0000000180c */
[C---:B------:R-:W-:Y:S01]  /*6fe0*/  HMMA.16816.F32 R16, R204.reuse, R182, R16 ;  /* 0x000000b6cc10723c */ /* 0x040fe20000001810 */
[----:B------:R-:W1:Y:S07]  /*6ff0*/  LDSM.16.M88.4 R180, [R250+0x2800] ;  /* 0x00280000fab4783b */ /* 0x000e6e0000000200 */
[C---:B------:R-:W-:Y:S08]  /*7000*/  HMMA.16816.F32 R20, R204.reuse, R184, R20 ;  /* 0x000000b8cc14723c */ /* 0x040ff00000001814 */
[C---:B------:R-:W-:Y:S01]  /*7010*/  HMMA.16816.F32 R24, R204.reuse, R186, R24 ;  /* 0x000000bacc18723c */ /* 0x040fe20000001818 */
[----:B------:R-:W3:Y:S07]  /*7020*/  LDSM.16.M88.4 R184, [R250+0x3000] ;  /* 0x00300000fab8783b */ /* 0x000eee0000000200 */
[C---:B------:R-:W-:Y:S08]  /*7030*/  HMMA.16816.F32 R28, R204.reuse, R188, R28 ;  /* 0x000000bccc1c723c */ /* 0x040ff0000000181c */
[----:B------:R-:W-:Y:S01]  /*7040*/  HMMA.16816.F32 R32, R204, R190, R32 ;  /* 0x000000becc20723c */ /* 0x000fe20000001820 */
[----:B------:R-:W3:Y:S07]  /*7050*/  LDSM.16.M88.4 R188, [R250+0x3800] ;  /* 0x00380000fabc783b */ /* 0x000eee0000000200 */
[C---:B------:R-:W-:Y:S08]  /*7060*/  HMMA.16816.F32 R4, R208.reuse, R176, R4 ;  /* 0x000000b0d004723c */ /* 0x040ff00000001804 */
[C---:B------:R-:W-:Y:S01]  /*7070*/  HMMA.16816.F32 R8, R208.reuse, R178, R8 ;  /* 0x000000b2d008723c */ /* 0x040fe20000001808 */
[----:B------:R-:W3:Y:S07]  /*7080*/  LDSM.16.M88.4 R176, [R249+-0x4000] ;  /* 0xffc00000f9b0783b */ /* 0x000eee0000000200 */
[C---:B-1----:R-:W-:Y:S08]  /*7090*/  HMMA.16816.F32 R12, R208.reuse, R180, R12 ;  /* 0x000000b4d00c723c */ /* 0x042ff0000000180c */
[C---:B------:R-:W-:Y:S01]  /*70a0*/  HMMA.16816.F32 R16, R208.reuse, R182, R16 ;  /* 0x000000b6d010723c */ /* 0x040fe20000001810 */
[----:B------:R-:W1:Y:S07]  /*70b0*/  LDSM.16.M88.4 R180, [R249+-0x3800] ;  /* 0xffc80000f9b4783b */ /* 0x000e6e0000000200 */
[C---:B---3--:R-:W-:Y:S08]  /*70c0*/  HMMA.16816.F32 R20, R208.reuse, R184, R20 ;  /* 0x000000b8d014723c */ /* 0x048ff00000001814 */
[C---:B------:R-:W-:Y:S01]  /*70d0*/  HMMA.16816.F32 R24, R208.reuse, R186, R24 ;  /* 0x000000bad018723c */ /* 0x040fe20000001818 */
[----:B------:R-:W3:Y:S07]  /*70e0*/  LDSM.16.M88.4 R184, [R249+-0x3000] ;  /* 0xffd00000f9b8783b */ /* 0x000eee0000000200 */
[C---:B------:R-:W-:Y:S08]  /*70f0*/  HMMA.16816.F32 R28, R208.reuse, R188, R28 ;  /* 0x000000bcd01c723c */ /* 0x040ff0000000181c */
[----:B------:R-:W-:Y:S01]  /*7100*/  HMMA.16816.F32 R32, R208, R190, R32 ;  /* 0x000000bed020723c */ /* 0x000fe20000001820 */
[----:B------:R-:W-:Y:S07]  /*7110*/  LDSM.16.M88.4 R188, [R248+0x4000] ;  /* 0x00400000f8bc783b */ /* 0x000fee0000000200 */
[C---:B------:R-:W-:Y:S08]  /*7120*/  HMMA.16816.F32 R4, R212.reuse, R176, R4 ;  /* 0x000000b0d404723c */ /* 0x040ff00000001804 */
[C---:B------:R-:W-:Y:S01]  /*7130*/  HMMA.16816.F32 R8, R212.reuse, R178, R8 ;  /* 0x000000b2d408723c */ /* 0x040fe20000001808 */
[----:B------:R-:W3:Y:S07]  /*7140*/  LDSM.16.M88.4 R176, [R249+-0x2800] ;  /* 0xffd80000f9b0783b */ /* 0x000eee0000000200 */
[C---:B-1----:R-:W-:Y:S08]  /*7150*/  HMMA.16816.F32 R12, R212.reuse, R180, R12 ;  /* 0x000000b4d40c723c */ /* 0x042ff0000000180c */
[C---:B------:R-:W-:Y:S01]  /*7160*/  HMMA.16816.F32 R16, R212.reuse, R182, R16 ;  /* 0x000000b6d410723c */ /* 0x040fe20000001810 */
[----:B------:R-:W1:Y:S07]  /*7170*/  LDSM.16.M88.4 R180, [R248+0x4800] ;  /* 0x00480000f8b4783b */ /* 0x000e6e0000000200 */
[C---:B---3--:R-:W-:Y:S08]  /*7180*/  HMMA.16816.F32 R20, R212.reuse, R184, R20 ;  /* 0x000000b8d414723c */ /* 0x048ff00000001814 */
[C---:B------:R-:W-:Y:S01]  /*7190*/  HMMA.16816.F32 R24, R212.reuse, R186, R24 ;  /* 0x000000bad418723c */ /* 0x040fe20000001818 */
[----:B------:R-:W-:Y:S07]  /*71a0*/  LDSM.16.M88.4 R184, [R248+0x5800] ;  /* 0x00580000f8b8783b */ /* 0x000fee0000000200 */
[C---:B------:R-:W-:Y:S08]  /*71b0*/  HMMA.16816.F32 R28, R212.reuse, R176, R28 ;  /* 0x000000b0d41c723c */ /* 0x040ff0000000181c */
[----:B------:R-:W-:Y:S01]  /*71c0*/  HMMA.16816.F32 R32, R212, R178, R32 ;  /* 0x000000b2d420723c */ /* 0x000fe20000001820 */
[----:B------:R-:W3:Y:S07]  /*71d0*/  LDSM.16.M88.4 R176, [R248+0x5000] ;  /* 0x00500000f8b0783b */ /* 0x000eee0000000200 */
[C---:B------:R-:W-:Y:S08]  /*71e0*/  HMMA.16816.F32 R4, R216.reuse, R188, R4 ;  /* 0x000000bcd804723c */ /* 0x040ff00000001804 */
[C---:B------:R-:W-:Y:S08]  /*71f0*/  HMMA.16816.F32 R8, R216.reuse, R190, R8 ;  /* 0x000000bed808723c */ /* 0x040ff00000001808 */
[C---:B-1----:R-:W-:Y:S08]  /*7200*/  HMMA.16816.F32 R12, R216.reuse, R180, R12 ;  /* 0x000000b4d80c723c */ /* 0x042ff0000000180c */
[C---:B------:R-:W-:Y:S08]  /*7210*/  HMMA.16816.F32 R16, R216.reuse, R182, R16 ;  /* 0x000000b6d810723c */ /* 0x040ff00000001810 */
[C---:B---3--:R-:W-:Y:S08]  /*7220*/  HMMA.16816.F32 R20, R216.reuse, R176, R20 ;  /* 0x000000b0d814723c */ /* 0x048ff00000001814 */
[C---:B------:R-:W-:Y:S08]  /*7230*/  HMMA.16816.F32 R24, R216.reuse, R178, R24 ;  /* 0x000000b2d818723c */ /* 0x040ff00000001818 */
[C---:B------:R-:W-:Y:S08]  /*7240*/  HMMA.16816.F32 R28, R216.reuse, R184, R28 ;  /* 0x000000b8d81c723c */ /* 0x040ff0000000181c */
[----:B------:R-:W-:Y:S01]  /*7250*/  HMMA.16816.F32 R32, R216, R186, R32 ;  /* 0x000000bad820723c */ /* 0x000fe20000001820 */
[----:B----4-:R1:W3:Y:S06]  /*7260*/  LDSM.16.M88.4 R188, [R132] ;  /* 0x0000000084bc783b */ /* 0x0102ec0000000200 */
[----:B--2---:R2:W-:Y:S06]  /*7270*/  LDSM.16.M88.4 R180, [R2] ;  /* 0x0000000002b4783b */ /* 0x0045ec0000000200 */
[----:B-----5:R4:W-:Y:S06]  /*7280*/  LDSM.16.M88.4 R184, [R0] ;  /* 0x0000000000b8783b */ /* 0x0209ec0000000200 */
[----:B-1----:R-:W5:Y:S06]  /*7290*/  LDL R132, [R1+0xc] ;  /* 0x00000c0001847983 */ /* 0x002f6c0000100800 */
[----:B------:R1:W1:Y:S06]  /*72a0*/  LDSM.16.M88.4 R176, [R3] ;  /* 0x0000000003b0783b */ /* 0x00026c0000000200 */
[----:B--2---:R-:W2:Y:S01]  /*72b0*/  LDL R2, [R1+0x34] ;  /* 0x0000340001027983 */ /* 0x004ea20000100800 */
[C---:B---3--:R-:W-:Y:S05]  /*72c0*/  HMMA.16816.F32 R4, R220.reuse, R188, R4 ;  /* 0x000000bcdc04723c */ /* 0x048fea0000001804 */
[----:B----4-:R-:W3:Y:S03]  /*72d0*/  LDL R0, [R1+0x38] ;  /* 0x0000380001007983 */ /* 0x010ee60000100800 */
[C---:B------:R-:W-:Y:S03]  /*72e0*/  HMMA.16816.F32 R8, R220.reuse, R190, R8 ;  /* 0x000000bedc08723c */ /* 0x040fe60000001808 */
[----:B------:R-:W-:Y:S06]  /*72f0*/  LDSM.16.M88.4 R188, [R250+0x4800] ;  /* 0x00480000fabc783b */ /* 0x000fec0000000200 */
[----:B-1----:R-:W4:Y:S01]  /*7300*/  LDL R3, [R1+0x30] ;  /* 0x0000300001037983 */ /* 0x002f220000100800 */
        /* <DEDUP_REMOVED lines=8> */
[----:B------:R-:W-:Y:S07]  /*7390*/  LDSM.16.M88.4 R184, [R249+-0x2000] ;  /* 0xffe00000f9b8783b */ /* 0x000fee0000000200 */
[C---:B-1----:R-:W-:Y:S08]  /*73a0*/  HMMA.16816.F32 R4, R224.reuse, R176, R4 ;  /* 0x000000b0e004723c */ /* 0x042ff00000001804 */
[C---:B------:R-:W-:Y:S01]  /*73b0*/  HMMA.16816.F32 R8, R224.reuse, R178, R8 ;  /* 0x000000b2e008723c */ /* 0x040fe20000001808 */
[----:B------:R-:W1:Y:S07]  /*73c0*/  LDSM.16.M88.4 R176, [R250+0x5800] ;  /* 0x00580000fab0783b */ /* 0x000e6e0000000200 */
[C---:B------:R-:W-:Y:S08]  /*73d0*/  HMMA.16816.F32 R12, R224.reuse, R188, R12 ;  /* 0x000000bce00c723c */ /* 0x040ff0000000180c */
[C---:B------:R-:W-:Y:S01]  /*73e0*/  HMMA.16816.F32 R16, R224.reuse, R190, R16 ;  /* 0x000000bee010723c */ /* 0x040fe20000001810 */
[----:B------:R-:W1:Y:S07]  /*73f0*/  LDSM.16.M88.4 R188, [R249+-0x1800] ;  /* 0xffe80000f9bc783b */ /* 0x000e6e0000000200 */
[C---:B------:R-:W-:Y:S08]  /*7400*/  HMMA.16816.F32 R20, R224.reuse, R180, R20 ;  /* 0x000000b4e014723c */ /* 0x040ff00000001814 */
[C---:B------:R-:W-:Y:S01]  /*7410*/  HMMA.16816.F32 R24, R224.reuse, R182, R24 ;  /* 0x000000b6e018723c */ /* 0x040fe20000001818 */
[----:B------:R-:W-:Y:S07]  /*7420*/  LDSM.16.M88.4 R180, [R249+-0x800] ;  /* 0xfff80000f9b4783b */ /* 0x000fee0000000200 */
[C---:B-1----:R-:W-:Y:S08]  /*7430*/  HMMA.16816.F32 R28, R224.reuse, R176, R28 ;  /* 0x000000b0e01c723c */ /* 0x042ff0000000181c */
[----:B------:R-:W-:Y:S01]  /*7440*/  HMMA.16816.F32 R32, R224, R178, R32 ;  /* 0x000000b2e020723c */ /* 0x000fe20000001820 */
[----:B------:R-:W1:Y:S07]  /*7450*/  LDSM.16.M88.4 R176, [R249+-0x1000] ;  /* 0xfff00000f9b0783b */ /* 0x000e6e0000000200 */
[C---:B------:R-:W-:Y:S08]  /*7460*/  HMMA.16816.F32 R4, R228.reuse, R184, R4 ;  /* 0x000000b8e404723c */ /* 0x040ff00000001804 */
[C---:B------:R-:W-:Y:S01]  /*7470*/  HMMA.16816.F32 R8, R228.reuse, R186, R8 ;  /* 0x000000bae408723c */ /* 0x040fe20000001808 */
[----:B------:R-:W1:Y:S07]  /*7480*/  LDSM.16.M88.4 R184, [R248+0x6000] ;  /* 0x00600000f8b8783b */ /* 0x000e6e0000000200 */
[C---:B------:R-:W-:Y:S08]  /*7490*/  HMMA.16816.F32 R12, R228.reuse, R188, R12 ;  /* 0x000000bce40c723c */ /* 0x040ff0000000180c */
[C---:B------:R-:W-:Y:S01]  /*74a0*/  HMMA.16816.F32 R16, R228.reuse, R190, R16 ;  /* 0x000000bee410723c */ /* 0x040fe20000001810 */
[----:B------:R-:W-:Y:S07]  /*74b0*/  LDSM.16.M88.4 R188, [R248+0x7000] ;  /* 0x00700000f8bc783b */ /* 0x000fee0000000200 */
[C---:B-1----:R-:W-:Y:S08]  /*74c0*/  HMMA.16816.F32 R20, R228.reuse, R176, R20 ;  /* 0x000000b0e414723c */ /* 0x042ff00000001814 */
[C---:B------:R-:W-:Y:S01]  /*74d0*/  HMMA.16816.F32 R24, R228.reuse, R178, R24 ;  /* 0x000000b2e418723c */ /* 0x040fe20000001818 */
[----:B------:R-:W1:Y:S07]  /*74e0*/  LDSM.16.M88.4 R176, [R248+0x6800] ;  /* 0x00680000f8b0783b */ /* 0x000e6e0000000200 */
[C---:B------:R-:W-:Y:S08]  /*74f0*/  HMMA.16816.F32 R28, R228.reuse, R180, R28 ;  /* 0x000000b4e41c723c */ /* 0x040ff0000000181c */
[----:B------:R-:W-:Y:S01]  /*7500*/  HMMA.16816.F32 R32, R228, R182, R32 ;  /* 0x000000b6e420723c */ /* 0x000fe20000001820 */
[----:B------:R-:W1:Y:S07]  /*7510*/  LDSM.16.M88.4 R180, [R248+0x7800] ;  /* 0x00780000f8b4783b */ /* 0x000e6e0000000200 */
        /* <DEDUP_REMOVED lines=8> */
[----:B------:R-:W-:Y:S06]  /*75a0*/  LDSM.16.M88.4 R180, [R250+0x6000] ;  /* 0x00600000fab4783b */ /* 0x000fec0000000200 */
[----:B-----5:R-:W1:Y:S06]  /*75b0*/  LDSM.16.M88.4 R176, [R132] ;  /* 0x0000000084b0783b */ /* 0x020e6c0000000200 */
[----:B--2---:R2:W-:Y:S06]  /*75c0*/  LDSM.16.M88.4 R188, [R2] ;  /* 0x0000000002bc783b */ /* 0x0045ec0000000200 */
[----:B----4-:R-:W4:Y:S06]  /*75d0*/  LDSM.16.M88.4 R184, [R3] ;  /* 0x0000000003b8783b */ /* 0x010f2c0000000200 */
[----:B--2---:R-:W2:Y:S01]  /*75e0*/  LDL R2, [R1+0x5c] ;  /* 0x00005c0001027983 */ /* 0x004ea20000100800 */
[C---:B-1----:R-:W-:Y:S08]  /*75f0*/  HMMA.16816.F32 R4, R236.reuse, R176, R4 ;  /* 0x000000b0ec04723c */ /* 0x042ff00000001804 */
[C---:B------:R-:W-:Y:S01]  /*7600*/  HMMA.16816.F32 R8, R236.reuse, R178, R8 ;  /* 0x000000b2ec08723c */ /* 0x040fe20000001808 */
[----:B---3--:R1:W3:Y:S07]  /*7610*/  LDSM.16.M88.4 R176, [R0] ;  /* 0x0000000000b0783b */ /* 0x0082ee0000000200 */
[C---:B----4-:R-:W-:Y:S01]  /*7620*/  HMMA.16816.F32 R12, R236.reuse, R184, R12 ;  /* 0x000000b8ec0c723c */ /* 0x050fe2000000180c */
[----:B-1----:R-:W2:Y:S07]  /*7630*/  LDL R0, [R1+0x8c] ;  /* 0x00008c0001007983 */ /* 0x002eae0000100800 */
[C---:B------:R-:W-:Y:S01]  /*7640*/  HMMA.16816.F32 R16, R236.reuse, R186, R16 ;  /* 0x000000baec10723c */ /* 0x040fe20000001810 */
[----:B------:R-:W1:Y:S07]  /*7650*/  LDSM.16.M88.4 R184, [R250+0x6800] ;  /* 0x00680000fab8783b */ /* 0x000e6e0000000200 */
[C---:B------:R-:W-:Y:S08]  /*7660*/  HMMA.16816.F32 R20, R236.reuse, R188, R20 ;  /* 0x000000bcec14723c */ /* 0x040ff00000001814 */
[C---:B------:R-:W-:Y:S01]  /*7670*/  HMMA.16816.F32 R24, R236.reuse, R190, R24 ;  /* 0x000000beec18723c */ /* 0x040fe20000001818 */
[----:B------:R-:W-:Y:S07]  /*7680*/  LDSM.16.M88.4 R188, [R249] ;  /* 0x00000000f9bc783b */ /* 0x000fee0000000200 */
[C---:B---3--:R-:W-:Y:S08]  /*7690*/  HMMA.16816.F32 R28, R236.reuse, R176, R28 ;  /* 0x000000b0ec1c723c */ /* 0x048ff0000000181c */
[----:B------:R-:W-:Y:S01]  /*76a0*/  HMMA.16816.F32 R32, R236, R178, R32 ;  /* 0x000000b2ec20723c */ /* 0x000fe20000001820 */
[----:B------:R-:W3:Y:S07]  /*76b0*/  LDSM.16.M88.4 R176, [R250+0x7000] ;  /* 0x00700000fab0783b */ /* 0x000eee0000000200 */
[C---:B------:R-:W-:Y:S08]  /*76c0*/  HMMA.16816.F32 R4, R240.reuse, R180, R4 ;  /* 0x000000b4f004723c */ /* 0x040ff00000001804 */
[C---:B------:R-:W-:Y:S01]  /*76d0*/  HMMA.16816.F32 R8, R240.reuse, R182, R8 ;  /* 0x000000b6f008723c */ /* 0x040fe20000001808 */
[----:B------:R-:W4:Y:S07]  /*76e0*/  LDSM.16.M88.4 R180, [R250+0x7800] ;  /* 0x00780000fab4783b */ /* 0x000f2e0000000200 */
[C---:B-1----:R-:W-:Y:S08]  /*76f0*/  HMMA.16816.F32 R12, R240.reuse, R184, R12 ;  /* 0x000000b8f00c723c */ /* 0x042ff0000000180c */
[C---:B------:R-:W-:Y:S01]  /*7700*/  HMMA.16816.F32 R16, R240.reuse, R186, R16 ;  /* 0x000000baf010723c */ /* 0x040fe20000001810 */
[----:B------:R-:W-:Y:S07]  /*7710*/  LDSM.16.M88.4 R184, [R249+0x1800] ;  /* 0x00180000f9b8783b */ /* 0x000fee0000000200 */
[C---:B---3--:R-:W-:Y:S08]  /*7720*/  HMMA.16816.F32 R20, R240.reuse, R176, R20 ;  /* 0x000000b0f014723c */ /* 0x048ff00000001814 */
[C---:B------:R-:W-:Y:S01]  /*7730*/  HMMA.16816.F32 R24, R240.reuse, R178, R24 ;  /* 0x000000b2f018723c */ /* 0x040fe20000001818 */
[----:B------:R-:W1:Y:S07]  /*7740*/  LDSM.16.M88.4 R176, [R249+0x800] ;  /* 0x00080000f9b0783b */ /* 0x000e6e0000000200 */
[C---:B----4-:R-:W-:Y:S08]  /*7750*/  HMMA.16816.F32 R28, R240.reuse, R180, R28 ;  /* 0x000000b4f01c723c */ /* 0x050ff0000000181c */
[----:B------:R-:W-:Y:S01]  /*7760*/  HMMA.16816.F32 R32, R240, R182, R32 ;  /* 0x000000b6f020723c */ /* 0x000fe20000001820 */
[----:B------:R-:W3:Y:S01]  /*7770*/  LDSM.16.M88.4 R180, [R249+0x1000] ;  /* 0x00100000f9b4783b */ /* 0x000ee20000000200 */
[----:B------:R-:W-:Y:S05]  /*7780*/  DEPBAR.LE SB0, 0x0 ;  /* 0x000080000000791a */ /* 0x000fea0000000000 */
[----:B------:R-:W-:Y:S01]  /*7790*/  BAR.SYNC.DEFER_BLOCKING 0x0 ;  /* 0x0000000000007b1d */ /* 0x000fe20000010000 */
[C---:B------:R-:W-:Y:S08]  /*77a0*/  HMMA.16816.F32 R4, R244.reuse, R188, R4 ;  /* 0x000000bcf404723c */ /* 0x040ff00000001804 */
[C---:B------:R-:W-:Y:S08]  /*77b0*/  HMMA.16816.F32 R8, R244.reuse, R190, R8 ;  /* 0x000000bef408723c */ /* 0x040ff00000001808 */
[C---:B-1----:R-:W-:Y:S08]  /*77c0*/  HMMA.16816.F32 R12, R244.reuse, R176, R12 ;  /* 0x000000b0f40c723c */ /* 0x042ff0000000180c */
[C---:B------:R-:W-:Y:S08]  /*77d0*/  HMMA.16816.F32 R16, R244.reuse, R178, R16 ;  /* 0x000000b2f410723c */ /* 0x040ff00000001810 */
[C---:B---3--:R-:W-:Y:S08]  /*77e0*/  HMMA.16816.F32 R20, R244.reuse, R180, R20 ;  /* 0x000000b4f414723c */ /* 0x048ff00000001814 */
[C---:B------:R-:W-:Y:S08]  /*77f0*/  HMMA.16816.F32 R24, R244.reuse, R182, R24 ;  /* 0x000000b6f418723c */ /* 0x040ff00000001818 */
[C---:B------:R-:W-:Y:S08]  /*7800*/  HMMA.16816.F32 R28, R244.reuse, R184, R28 ;  /* 0x000000b8f41c723c */ /* 0x040ff0000000181c */
[----:B------:R-:W-:Y:S03]  /*7810*/  HMMA.16816.F32 R32, R244, R186, R32 ;  /* 0x000000baf420723c */ /* 0x000fe60000001820 */
[----:B--2---:R-:W-:Y:S11]  /*7820*/  ISETP.GT.AND P0, PT, R2, R0, PT ;  /* 0x000000000200720c */ /* 0x004ff60003f04270 */
[----:B------:R-:W-:Y:S02]  /*7830*/  @!UPT UIADD3 URZ, URZ, URZ, URZ ;  /* 0x0000003f3f3ff290 */ /* 0x000fe4000fffe03f */
[----:B------:R-:W-:-:S05]  /*7840*/  @!P0 BRA `(.L_x_1054) ;  /* 0x000007a000008947 */ /* 0x000fca0003800000 */
[----:B------:R-:W1:Y:S01]  /*7850*/  S2R R132, SR_TID.X ;  /* 0x0000000000847919 */ /* 0x000e620000002100 */
[----:B------:R-:W-:Y:S02]  /*7860*/  IMAD.MOV.U32 R189, RZ, RZ, c[0x0][0x2b8] ;  /* 0x0000ae00ffbd7624 */ /* 0x000fe400078e00ff */
[----:B------:R-:W-:Y:S01]  /*7870*/  IMAD.MOV.U32 R182, RZ, RZ, RZ ;  /* 0x000000ffffb67224 */ /* 0x000fe200078e00ff */
[----:B------:R-:W2:Y:S02]  /*7880*/  LDL R3, [R1+0xa0] ;  /* 0x0000a00001037983 */ /* 0x000ea40000100800 */
[----:B------:R-:W-:Y:S02]  /*7890*/  ISETP.NE.AND P1, PT, R189, 0x1, PT ;  /* 0x00000001bd00780c */ /* 0x000fe40003f25270 */
[----:B------:R-:W3:Y:S04]  /*78a0*/  LDL.64 R176, [R1+0xa8] ;  /* 0x0000a80001b07983 */ /* 0x000ee80000100a00 */
[----:B------:R-:W4:Y:S04]  /*78b0*/  LDL.64 R180, [R1+0x98] ;  /* 0x0000980001b47983 */ /* 0x000f280000100a00 */
[----:B------:R-:W5:Y:S04]  /*78c0*/  LDL R179, [R1+0xa4] ;  /* 0x0000a40001b37983 */ /* 0x000f680000100800 */
[----:B------:R-:W4:Y:S04]  /*78d0*/  LDL R178, [R1+0x158] ;  /* 0x0001580001b27983 */ /* 0x000f280000100800 */
[----:B------:R-:W4:Y:S01]  /*78e0*/  LDL R191, [R1+0x7c] ;  /* 0x00007c0001bf7983 */ /* 0x000f220000100800 */
[--C-:B-1----:R-:W-:Y:S02]  /*78f0*/  SHF.R.S32.HI R0, RZ, 0x1f, R132.reuse ;  /* 0x0000001fff007819 */ /* 0x102fe40000011484 */
[----:B------:R-:W-:Y:S01]  /*7900*/  SHF.R.S32.HI R133, RZ, 0x1f, R132 ;  /* 0x0000001fff857819 */ /* 0x000fe20000011484 */
[----:B------:R-:W5:Y:S01]  /*7910*/  LDL R190, [R1+0x80] ;  /* 0x0000800001be7983 */ /* 0x000f620000100800 */
[-C--:B------:R-:W-:Y:S02]  /*7920*/  LEA.HI R0, R0, R132.reuse, RZ, 0x3 ;  /* 0x0000008400007211 */ /* 0x080fe400078f18ff */
[----:B------:R-:W-:Y:S01]  /*7930*/  LEA.HI R133, R133, R132, RZ, 0x3 ;  /* 0x0000008485857211 */ /* 0x000fe200078f18ff */
[----:B------:R-:W5:Y:S01]  /*7940*/  LDL R189, [R1+0x84] ;  /* 0x0000840001bd7983 */ /* 0x000f620000100800 */
[----:B------:R-:W-:Y:S02]  /*7950*/  LOP3.LUT R0, R0, 0xfffffff8, RZ, 0xc0, !PT ;  /* 0xfffffff800007812 */ /* 0x000fe400078ec0ff */
[----:B------:R-:W-:Y:S01]  /*7960*/  SHF.R.S32.HI R133, RZ, 0x3, R133 ;  /* 0x00000003ff857819 */ /* 0x000fe20000011485 */
[----:B------:R-:W5:Y:S02]  /*7970*/  LDL R188, [R1+0x64] ;  /* 0x0000640001bc7983 */ /* 0x000f640000100800 */
[----:B------:R-:W-:Y:S02]  /*7980*/  IMAD.IADD R0, R132, 0x1, -R0 ;  /* 0x0000000184007824 */ /* 0x000fe400078e0a00 */
[----:B------:R-:W5:Y:S02]  /*7990*/  LDL R132, [R1+0xb8] ;  /* 0x0000b80001847983 */ /* 0x000f640000100800 */
[----:B------:R-:W-:Y:S02]  /*79a0*/  IMAD R0, R0, 0x20, R133 ;  /* 0x0000002000007824 */ /* 0x000fe400078e0285 */
[----:B--2---:R-:W-:Y:S01]  /*79b0*/  IMAD R2, R2, 0x40, R3 ;  /* 0x0000004002027824 */ /* 0x004fe200078e0203 */
[----:B---3--:R-:W2:Y:S04]  /*79c0*/  LDL R177, [R1+0x15c] ;  /* 0x00015c0001b17983 */ /* 0x008ea80000100800 */
[----:B------:R-:W-:Y:S05]  /*79d0*/  IADD3 R2, R2, -0x40, R0 ;  /* 0xffffffc002027810 */ /* 0x000fea0007ffe000 */
[----:B------:R-:W-:Y:S04]  /*79e0*/  @P1 IMAD.HI.U32 R3, R2, c[0x0][0x2bc], RZ ;  /* 0x0000af0002031a27 */ /* 0x000fe800078e00ff */
[----:B------:R-:W-:Y:S01]  /*79f0*/  IMAD.MOV.U32 R0, RZ, RZ, R2 ;  /* 0x000000ffff007224 */ /* 0x000fe200078e0002 */
[----:B------:R-:W-:Y:S04]  /*7a00*/  @P1 SHF.R.U32.HI R0, RZ, c[0x0][0x2c0], R3 ;  /* 0x0000b000ff001a19 */ /* 0x000fe80000011603 */
[C---:B------:R-:W-:Y:S02]  /*7a10*/  @!P6 IADD3 R3, P0, R0.reuse, R176, RZ ;  /* 0x000000b00003e210 */ /* 0x040fe40007f1e0ff */
[----:B------:R-:W3:Y:S01]  /*7a20*/  LDL R176, [R1+0x160] ;  /* 0x0001600001b07983 */ /* 0x000ee20000100800 */
[C---:B----4-:R-:W-:Y:S01]  /*7a30*/  SHF.L.U64.HI R187, R191.reuse, 0x1, R178 ;  /* 0x00000001bfbb7819 */ /* 0x050fe200000102b2 */
[----:B------:R-:W-:Y:S01]  /*7a40*/  IMAD.SHL.U32 R191, R191, 0x2, RZ ;  /* 0x00000002bfbf7824 */ /* 0x000fe200078e00ff */
[----:B-----5:R-:W-:Y:S01]  /*7a50*/  @!P6 LEA.HI.X.SX32 R133, R0, R132, 0x1, P0 ;  /* 0x000000840085e211 */ /* 0x020fe200000f0eff */
[----:B------:R-:W-:Y:S01]  /*7a60*/  IMAD.MOV R0, RZ, RZ, -R0 ;  /* 0x000000ffff007224 */ /* 0x000fe200078e0a00 */
[C---:B------:R-:W-:Y:S03]  /*7a70*/  @!P6 LEA R132, P0, R3.reuse, c[0x0][0x2a0], 0x2 ;  /* 0x0000a8000384ea11 */ /* 0x040fe600078010ff */
[----:B------:R-:W-:Y:S01]  /*7a80*/  IMAD R183, R0, c[0x0][0x2b8], R2 ;  /* 0x0000ae0000b77a24 */ /* 0x000fe200078e0202 */
[----:B------:R-:W-:Y:S03]  /*7a90*/  @!P6 LEA.HI.X R133, R3, c[0x0][0x2a4], R133, 0x2, P0 ;  /* 0x0000a9000385ea11 */ /* 0x000fe600000f1485 */
[C---:B------:R-:W-:Y:S01]  /*7aa0*/  IMAD.WIDE.U32 R2, R183.reuse, c[0x0][0x1e0], RZ ;  /* 0x00007800b7027a25 */ /* 0x040fe200078e00ff */
[----:B------:R1:W-:Y:S01]  /*7ab0*/  STL [R1+0x68], R183 ;  /* 0x000068b701007387 */ /* 0x0003e20000100800 */
[----:B------:R-:W-:Y:S03]  /*7ac0*/  SHF.R.S32.HI R0, RZ, 0x1f, R183 ;  /* 0x0000001fff007819 */ /* 0x000fe600000114b7 */
[----:B------:R4:W5:Y:S02]  /*7ad0*/  @!P6 LDG.E R182, [R132.64] ;  /* 0x0000000684b6e981 */ /* 0x000964000c1e1900 */
[----:B------:R-:W-:Y:S04]  /*7ae0*/  IMAD R0, R0, c[0x0][0x1e0], RZ ;  /* 0x0000780000007a24 */ /* 0x000fe800078e02ff */
[----:B------:R-:W-:Y:S04]  /*7af0*/  IMAD R0, R183, c[0x0][0x1e4], R0 ;  /* 0x00007900b7007a24 */ /* 0x000fe800078e0200 */
[----:B------:R-:W-:Y:S01]  /*7b00*/  IMAD.IADD R3, R3, 0x1, R0 ;  /* 0x0000000103037824 */ /* 0x000fe200078e0200 */
[----:B----4-:R-:W4:Y:S01]  /*7b10*/  LDL R132, [R1+0x164] ;  /* 0x0001640001847983 */ /* 0x010f220000100800 */
[C---:B--2---:R-:W-:Y:S01]  /*7b20*/  SHF.L.U64.HI R186, R190.reuse, 0x1, R177 ;  /* 0x00000001beba7819 */ /* 0x044fe200000102b1 */
[----:B------:R-:W-:Y:S01]  /*7b30*/  IMAD.SHL.U32 R190, R190, 0x2, RZ ;  /* 0x00000002bebe7824 */ /* 0x000fe200078e00ff */
[C---:B---3--:R-:W-:Y:S01]  /*7b40*/  SHF.L.U64.HI R185, R189.reuse, 0x1, R176 ;  /* 0x00000001bdb97819 */ /* 0x048fe200000102b0 */
[----:B------:R-:W-:Y:S01]  /*7b50*/  IMAD.SHL.U32 R189, R189, 0x2, RZ ;  /* 0x00000002bdbd7824 */ /* 0x000fe200078e00ff */
[----:B-----5:R-:W-:Y:S01]  /*7b60*/  SHF.R.S32.HI R133, RZ, 0x1f, R182 ;  /* 0x0000001fff857819 */ /* 0x020fe200000114b6 */
[----:B------:R2:W-:Y:S01]  /*7b70*/  STL [R1+0x60], R182 ;  /* 0x000060b601007387 */ /* 0x0005e20000100800 */
[----:B------:R-:W-:Y:S04]  /*7b80*/  IMAD.WIDE.U32 R2, R182, c[0x0][0x1f0], R2 ;  /* 0x00007c00b6027a25 */ /* 0x000fe800078e0002 */
[----:B------:R-:W-:Y:S01]  /*7b90*/  IMAD R133, R133, c[0x0][0x1f0], RZ ;  /* 0x00007c0085857a24 */ /* 0x000fe200078e02ff */
[----:B------:R-:W-:Y:S03]  /*7ba0*/  IADD3 R0, P0, R180, R2, RZ ;  /* 0x00000002b4007210 */ /* 0x000fe60007f1e0ff */
[----:B------:R-:W-:Y:S05]  /*7bb0*/  IMAD R133, R182, c[0x0][0x1f4], R133 ;  /* 0x00007d00b6857a24 */ /* 0x000fea00078e0285 */
[----:B------:R-:W-:Y:S02]  /*7bc0*/  IADD3.X R133, R179, R3, R133, P0, !PT ;  /* 0x00000003b3857210 */ /* 0x000fe400007fe485 */
[C---:B-1----:R-:W-:Y:S04]  /*7bd0*/  LEA R183, P0, R0.reuse, c[0x0][0x1c8], 0x1 ;  /* 0x0000720000b77a11 */ /* 0x042fe800078008ff */
[----:B------:R-:W-:Y:S02]  /*7be0*/  LEA.HI.X R133, R0, c[0x0][0x1cc], R133, 0x1, P0 ;  /* 0x0000730000857a11 */ /* 0x000fe400000f0c85 */
[C---:B----4-:R-:W-:Y:S01]  /*7bf0*/  SHF.L.U64.HI R184, R188.reuse, 0x1, R132 ;  /* 0x00000001bcb87819 */ /* 0x050fe20000010284 */
[----:B------:R-:W-:Y:S01]  /*7c00*/  IMAD.SHL.U32 R188, R188, 0x2, RZ ;  /* 0x00000002bcbc7824 */ /* 0x000fe200078e00ff */
[----:B------:R-:W-:-:S05]  /*7c10*/  BRA.DIV ~URZ, `(.L_x_1055) ;  /* 0x00009e227f007947 */ /* 0x000fca000b800000 */
[----:B--2---:R1:W2:Y:S02]  /*7c20*/  SHFL.IDX PT, R132, R133, RZ, 0x181f ;  /* 0x00181fff85847589 */ /* 0x0042a400000e0000 */
.L_x_1088:
[----:B------:R-:W-:-:S05]  /*7c30*/  BRA.DIV ~URZ, `(.L_x_1056) ;  /* 0x00009e727f007947 */ /* 0x000fca000b800000 */
[----:B------:R-:W3:Y:S04]  /*7c40*/  LDL R2, [R1+0x64] ;  /* 0x0000640001027983 */ /* 0x000ee80000100800 */
[----:B------:R-:W4:Y:S04]  /*7c50*/  LDL R180, [R1+0x58] ;  /* 0x0000580001b47983 */ /* 0x000f280000100800 */
[----:B------:R-:W5:Y:S04]  /*7c60*/  LDL R176, [R1+0x84] ;  /* 0x0000840001b07983 */ /* 0x000f680000100800 */
[----:B--2---:R-:W2:Y:S04]  /*7c70*/  LDL R182, [R1+0x80] ;  /* 0x0000800001b67983 */ /* 0x004ea80000100800 */
[----:B------:R-:W4:Y:S04]  /*7c80*/  LDL R181, [R1+0x7c] ;  /* 0x00007c0001b57983 */ /* 0x000f280000100800 */
[----:B------:R-:W1:Y:S01]  /*7c90*/  SHFL.IDX PT, R0, R183, RZ, 0x181f ;  /* 0x00181fffb7007589 */ /* 0x000e6200000e0000 */
[----:B---3--:R-:W-:Y:S02]  /*7ca0*/  ISETP.GE.AND P4, PT, R2, c[0x0][0x1d4], PT ;  /* 0x0000750002007a0c */ /* 0x008fe40003f86270 */
[----:B-1----:R-:W-:Y:S05]  /*7cb0*/  IADD3 R2, P0, R0, R188, RZ ;  /* 0x000000bc00027210 */ /* 0x002fea0007f1e0ff */
[----:B------:R-:W-:Y:S01]  /*7cc0*/  IMAD.X R3, R132, 0x1, R184, P0 ;  /* 0x0000000184037824 */ /* 0x000fe200000e06b8 */
[----:B------:R-:W-:Y:S02]  /*7cd0*/  IADD3 R178, P0, R0, R189, RZ ;  /* 0x000000bd00b27210 */ /* 0x000fe40007f1e0ff */
[----:B-----5:R-:W-:Y:S02]  /*7ce0*/  ISETP.GE.AND P3, PT, R176, c[0x0][0x1d4], PT ;  /* 0x00007500b0007a0c */ /* 0x020fe40003f66270 */
[----:B--2---:R-:W-:Y:S01]  /*7cf0*/  ISETP.GE.AND P1, PT, R182, c[0x0][0x1d4], PT ;  /* 0x00007500b6007a0c */ /* 0x004fe20003f26270 */
[----:B------:R-:W-:Y:S01]  /*7d00*/  @!PT LDS RZ, [RZ] ;  /* 0x00000000fffff984 */ /* 0x000fe20000000800 */
[----:B------:R-:W-:Y:S01]  /*7d10*/  @!PT LDS RZ, [RZ] ;  /* 0x00000000fffff984 */ /* 0x000fe20000000800 */
[----:B----4-:R1:W-:Y:S01]  /*7d20*/  LDGSTS.E.BYPASS.LTC128B.128 [R180+0x10100], [R2.64], !P4 ;  /* 0x1010000002b47fae */ /* 0x0103e2000e101d46 */
        /* <DEDUP_REMOVED lines=15> */
.L_x_1089:
        /* <DEDUP_REMOVED lines=29> */
.L_x_1054:
[----:B------:R-:W-:Y:S05]  /*7ff0*/  BSYNC B0 ;  /* 0x0000000000007941 */ /* 0x000fea0003800000 */
.L_x_1053:
[----:B------:R-:W3:Y:S01]  /*8000*/  LDL R132, [R1+0x90] ;  /* 0x0000900001847983 */ /* 0x000ee20000100800 */
[----:B------:R-:W-:Y:S02]  /*8010*/  IMAD.MOV.U32 R0, RZ, RZ, c[0x0][0x2c4] ;  /* 0x0000b100ff007624 */ /* 0x000fe400078e00ff */
[----:B------:R-:W-:Y:S01]  /*8020*/  IMAD.MOV.U32 R133, RZ, RZ, 0x1 ;  /* 0x00000001ff857424 */ /* 0x000fe200078e00ff */
[----:B--2---:R-:W2:Y:S02]  /*8030*/  LDL R3, [R1+0x5c] ;  /* 0x00005c0001037983 */ /* 0x004ea40000100800 */
[----:B------:R-:W-:Y:S02]  /*8040*/  ISETP.NE.AND P0, PT, R0, 0x1, PT ;  /* 0x000000010000780c */ /* 0x000fe40003f05270 */
[----:B------:R-:W4:Y:S04]  /*8050*/  LDL R2, [R1+0xc0] ;  /* 0x0000c00001027983 */ /* 0x000f280000100800 */
[----:B------:R-:W0:Y:S07]  /*8060*/  LDGDEPBAR ;  /* 0x00000000000079af */ /* 0x000e2e0000000000 */
[----:B---3--:R-:W-:Y:S04]  /*8070*/  @P0 IMAD.HI.U32 R0, R132, c[0x0][0x2c8], RZ ;  /* 0x0000b20084000a27 */ /* 0x008fe800078e00ff */
[----:B--2---:R-:W-:Y:S01]  /*8080*/  IMAD R133, R3, -0x40, R133 ;  /* 0xffffffc003857824 */ /* 0x004fe200078e0285 */
[----:B------:R-:W-:Y:S02]  /*8090*/  @P0 SHF.R.U32.HI R132, RZ, c[0x0][0x2cc], R0 ;  /* 0x0000b300ff840a19 */ /* 0x000fe40000011600 */
[----:B------:R-:W-:Y:S02]  /*80a0*/  MOV R0, c[0x0][0x2ac] ;  /* 0x0000ab0000007a02 */ /* 0x000fe40000000f00 */
[----:B----4-:R-:W-:Y:S05]  /*80b0*/  IADD3 R133, -R2, R133, RZ ;  /* 0x0000008502857210 */ /* 0x010fea0007ffe1ff */
[----:B------:R-:W-:Y:S05]  /*80c0*/  IMAD R133, R0, c[0x0][0x1d0], R133 ;  /* 0x0000740000857a24 */ /* 0x000fea00078e0285 */
[----:B------:R-:W-:Y:S01]  /*80d0*/  IADD3 R133, R133, -c[0x0][0x168], RZ ;  /* 0x80005a0085857a10 */ /* 0x000fe20007ffe0ff */
[----:B------:R-:W-:-:S05]  /*80e0*/  BRA.DIV ~URZ, `(.L_x_1057) ;  /* 0x00009cb27f007947 */ /* 0x000fca000b800000 */
[----:B------:R1:W2:Y:S02]  /*80f0*/  SHFL.IDX PT, R0, R132, RZ, 0x1c1f ;  /* 0x001c1fff84007589 */ /* 0x0002a400000e0000 */
.L_x_1090:
[----:B--2---:R-:W-:Y:S05]  /*8100*/  IMAD.IADD R0, R133, 0x1, R0 ;  /* 0x0000000185007824 */ /* 0x004fea00078e0200 */
[C---:B------:R-:W-:Y:S02]  /*8110*/  ISETP.GT.AND P0, PT, R0.reuse, RZ, PT ;  /* 0x000000ff0000720c */ /* 0x040fe40003f04270 */
[C---:B------:R-:W-:Y:S02]  /*8120*/  ISETP.GT.AND P2, PT, R0.reuse, 0x1, PT ;  /* 0x000000010000780c */ /* 0x040fe40003f44270 */
[C---:B------:R-:W-:Y:S02]  /*8130*/  ISETP.GT.AND P3, PT, R0.reuse, 0x8, PT ;  /* 0x000000080000780c */ /* 0x040fe40003f64270 */
[----:B------:R-:W-:Y:S02]  /*8140*/  ISETP.GT.AND P4, PT, R0, 0x9, PT ;  /* 0x000000090000780c */ /* 0x000fe40003f84270 */
[----:B------:R-:W-:Y:S02]  /*8150*/  FSEL R4, R4, -INF , P0 ;  /* 0xff80000004047808 */ /* 0x000fe40000000000 */
[C---:B------:R-:W-:Y:S02]  /*8160*/  ISETP.GT.AND P1, PT, R0.reuse, 0x10, PT ;  /* 0x000000100000780c */ /* 0x040fe40003f24270 */
[----:B------:R-:W-:Y:S02]  /*8170*/  ISETP.GT.AND P0, PT, R0, 0x11, PT ;  /* 0x000000110000780c */ /* 0x000fe40003f04270 */
[----:B------:R-:W-:Y:S02]  /*8180*/  FSEL R5, R5, -INF , P2 ;  /* 0xff80000005057808 */ /* 0x000fe40001000000 */
[----:B------:R-:W-:Y:S02]  /*8190*/  FSEL R8, R8, -INF , P3 ;  /* 0xff80000008087808 */ /* 0x000fe40001800000 */
[C---:B------:R-:W-:Y:S02]  /*81a0*/  ISETP.GT.AND P3, PT, R0.reuse, 0x18, PT ;  /* 0x000000180000780c */ /* 0x040fe40003f64270 */
[----:B------:R-:W-:Y:S02]  /*81b0*/  FSEL R9, R9, -INF , P4 ;  /* 0xff80000009097808 */ /* 0x000fe40002000000 */
[----:B------:R-:W-:Y:S02]  /*81c0*/  ISETP.GT.AND P4, PT, R0, 0x19, PT ;  /* 0x000000190000780c */ /* 0x000fe40003f84270 */
[----:B------:R-:W-:Y:S02]  /*81d0*/  FSEL R12, R12, -INF , P1 ;  /* 0xff8000000c0c7808 */ /* 0x000fe40000800000 */
[C---:B------:R-:W-:Y:S02]  /*81e0*/  ISETP.GT.AND P2, PT, R0.reuse, 0x20, PT ;  /* 0x000000200000780c */ /* 0x040fe40003f44270 */
[----:B------:R-:W-:Y:S02]  /*81f0*/  FSEL R13, R13, -INF , P0 ;  /* 0xff8000000d0d7808 */ /* 0x000fe40000000000 */
[C---:B------:R-:W-:Y:S02]  /*8200*/  ISETP.GT.AND P1, PT, R0.reuse, 0x21, PT ;  /* 0x000000210000780c */ /* 0x040fe40003f24270 */
[----:B------:R-:W-:Y:S02]  /*8210*/  ISETP.GT.AND P0, PT, R0, 0x28, PT ;  /* 0x000000280000780c */ /* 0x000fe40003f04270 */
[----:B------:R-:W-:Y:S02]  /*8220*/  FSEL R16, R16, -INF , P3 ;  /* 0xff80000010107808 */ /* 0x000fe40001800000 */
[----:B------:R-:W-:Y:S02]  /*8230*/  FSEL R17, R17, -INF , P4 ;  /* 0xff80000011117808 */ /* 0x000fe40002000000 */
[----:B------:R-:W-:Y:S02]  /*8240*/  ISETP.GT.AND P4, PT, R0, 0x29, PT ;  /* 0x000000290000780c */ /* 0x000fe40003f84270 */
[----:B------:R-:W-:Y:S02]  /*8250*/  FSEL R20, R20, -INF , P2 ;  /* 0xff80000014147808 */ /* 0x000fe40001000000 */
[C---:B------:R-:W-:Y:S02]  /*8260*/  ISETP.GT.AND P3, PT, R0.reuse, 0x30, PT ;  /* 0x000000300000780c */ /* 0x040fe40003f64270 */
[----:B------:R-:W-:Y:S02]  /*8270*/  FSEL R21, R21, -INF , P1 ;  /* 0xff80000015157808 */ /* 0x000fe40000800000 */
[----:B------:R-:W-:Y:S02]  /*8280*/  ISETP.GT.AND P2, PT, R0, 0x31, PT ;  /* 0x000000310000780c */ /* 0x000fe40003f44270 */
[----:B------:R-:W-:Y:S02]  /*8290*/  FSEL R24, R24, -INF , P0 ;  /* 0xff80000018187808 */ /* 0x000fe40000000000 */
[C---:B------:R-:W-:Y:S02]  /*82a0*/  ISETP.GT.AND P1, PT, R0.reuse, 0x38, PT ;  /* 0x000000380000780c */ /* 0x040fe40003f24270 */
[----:B------:R-:W-:Y:S02]  /*82b0*/  ISETP.GT.AND P0, PT, R0, 0x39, PT ;  /* 0x000000390000780c */ /* 0x000fe40003f04270 */
[----:B------:R-:W-:Y:S02]  /*82c0*/  FSEL R25, R25, -INF , P4 ;  /* 0xff80000019197808 */ /* 0x000fe40002000000 */
[----:B------:R-:W-:Y:S02]  /*82d0*/  FSEL R28, R28, -INF , P3 ;  /* 0xff8000001c1c7808 */ /* 0x000fe40001800000 */
[----:B------:R-:W-:Y:S02]  /*82e0*/  FSEL R29, R29, -INF , P2 ;  /* 0xff8000001d1d7808 */ /* 0x000fe40001000000 */
[----:B------:R-:W-:Y:S02]  /*82f0*/  FSEL R32, R32, -INF , P1 ;  /* 0xff80000020207808 */ /* 0x000fe40000800000 */
[----:B------:R-:W-:Y:S01]  /*8300*/  FSEL R33, R33, -INF , P0 ;  /* 0xff80000021217808 */ /* 0x000fe20000000000 */
[----:B------:R-:W-:-:S05]  /*8310*/  BRA.DIV ~URZ, `(.L_x_1058) ;  /* 0x00009ae27f007947 */ /* 0x000fca000b800000 */
[----:B------:R-:W2:Y:S02]  /*8320*/  SHFL.IDX PT, R0, R132, 0x1, 0x1c1f ;  /* 0x003c1f0084007f89 */ /* 0x000ea400000e0000 */
[----:B--2---:R-:W-:Y:S05]  /*8330*/  IMAD.IADD R0, R133, 0x1, R0 ;  /* 0x0000000185007824 */ /* 0x004fea00078e0200 */
[C---:B------:R-:W-:Y:S02]  /*8340*/  ISETP.GT.AND P3, PT, R0.reuse, RZ, PT ;  /* 0x000000ff0000720c */ /* 0x040fe40003f64270 */
[C---:B------:R-:W-:Y:S02]  /*8350*/  ISETP.GT.AND P2, PT, R0.reuse, 0x1, PT ;  /* 0x000000010000780c */ /* 0x040fe40003f44270 */
[C---:B------:R-:W-:Y:S02]  /*8360*/  ISETP.GT.AND P1, PT, R0.reuse, 0x8, PT ;  /* 0x000000080000780c */ /* 0x040fe40003f24270 */
[----:B------:R-:W-:Y:S02]  /*8370*/  ISETP.GT.AND P0, PT, R0, 0x9, PT ;  /* 0x000000090000780c */ /* 0x000fe40003f04270 */
[----:B------:R-:W-:Y:S02]  /*8380*/  FSEL R6, R6, -INF , P3 ;  /* 0xff80000006067808 */ /* 0x000fe40001800000 */
[----:B------:R-:W-:Y:S02]  /*8390*/  FSEL R7, R7, -INF , P2 ;  /* 0xff80000007077808 */ /* 0x000fe40001000000 */
[----:B------:R-:W-:Y:S02]  /*83a0*/  FSEL R10, R10, -INF , P1 ;  /* 0xff8000000a0a7808 */ /* 0x000fe40000800000 */
[----:B------:R-:W-:Y:S02]  /*83b0*/  FSEL R11, R11, -INF , P0 ;  /* 0xff8000000b0b7808 */ /* 0x000fe40000000000 */
[C---:B------:R-:W-:Y:S02]  /*83c0*/  ISETP.GT.AND P3, PT, R0.reuse, 0x10, PT ;  /* 0x000000100000780c */ /* 0x040fe40003f64270 */
        /* <DEDUP_REMOVED lines=19> */
[----:B------:R-:W-:Y:S02]  /*8500*/  FMNMX.FTZ R0, R4, R134, !PT ;  /* 0x0000008604007209 */ /* 0x000fe40007810000 */
[----:B------:R-:W-:Y:S02]  /*8510*/  FSEL R30, R30, -INF , P3 ;  /* 0xff8000001e1e7808 */ /* 0x000fe40001800000 */
[----:B------:R-:W-:Y:S02]  /*8520*/  FMNMX.FTZ R0, R5, R0, !PT ;  /* 0x0000000005007209 */ /* 0x000fe40007810000 */
[----:B------:R-:W-:Y:S02]  /*8530*/  FSEL R31, R31, -INF , P2 ;  /* 0xff8000001f1f7808 */ /* 0x000fe40001000000 */
[----:B------:R-:W-:Y:S02]  /*8540*/  FMNMX.FTZ R0, R8, R0, !PT ;  /* 0x0000000008007209 */ /* 0x000fe40007810000 */
[----:B------:R-:W-:Y:S02]  /*8550*/  FSEL R34, R34, -INF , P1 ;  /* 0xff80000022227808 */ /* 0x000fe40000800000 */
[----:B------:R-:W-:Y:S02]  /*8560*/  FMNMX.FTZ R0, R9, R0, !PT ;  /* 0x0000000009007209 */ /* 0x000fe40007810000 */
[----:B------:R-:W-:Y:S02]  /*8570*/  FSEL R35, R35, -INF , P0 ;  /* 0xff80000023237808 */ /* 0x000fe40000000000 */
        /* <DEDUP_REMOVED lines=12> */
[----:B------:R-:W2:Y:S02]  /*8640*/  SHFL.BFLY PT, R2, R0, 0x2, 0x1f ;  /* 0x0c401f0000027f89 */ /* 0x000ea400000e0000 */
[----:B--2---:R-:W-:Y:S06]  /*8650*/  FMNMX.FTZ R0, R2, R0, !PT ;  /* 0x0000000002007209 */ /* 0x004fec0007810000 */
[----:B------:R-:W2:Y:S02]  /*8660*/  SHFL.BFLY PT, R133, R0, 0x1, 0x1f ;  /* 0x0c201f0000857f89 */ /* 0x000ea400000e0000 */
[----:B--2---:R-:W-:Y:S02]  /*8670*/  FMNMX.FTZ R133, R0, R133, !PT ;  /* 0x0000008500857209 */ /* 0x004fe40007810000 */
        /* <DEDUP_REMOVED lines=11> */
[----:B-1----:R-:W-:Y:S04]  /*8730*/  FMNMX.FTZ R132, R27, R0, !PT ;  /* 0x000000001b847209 */ /* 0x002fe80007810000 */
[----:B------:R-:W-:Y:S04]  /*8740*/  FMNMX.FTZ R132, R30, R132, !PT ;  /* 0x000000841e847209 */ /* 0x000fe80007810000 */
[----:B------:R-:W-:Y:S04]  /*8750*/  FMNMX.FTZ R132, R31, R132, !PT ;  /* 0x000000841f847209 */ /* 0x000fe80007810000 */
[----:B------:R-:W-:Y:S04]  /*8760*/  FMNMX.FTZ R132, R34, R132, !PT ;  /* 0x0000008422847209 */ /* 0x000fe80007810000 */
[----:B------:R-:W-:Y:S05]  /*8770*/  FMNMX.FTZ R132, R35, R132, !PT ;  /* 0x0000008423847209 */ /* 0x000fea0007810000 */
[----:B------:R-:W1:Y:S02]  /*8780*/  SHFL.BFLY PT, R0, R132, 0x2, 0x1f ;  /* 0x0c401f0084007f89 */ /* 0x000e6400000e0000 */
[----:B-1----:R-:W-:Y:S06]  /*8790*/  FMNMX.FTZ R132, R132, R0, !PT ;  /* 0x0000000084847209 */ /* 0x002fec0007810000 */
[----:B------:R1:W2:Y:S02]  /*87a0*/  SHFL.BFLY PT, R0, R132, 0x1, 0x1f ;  /* 0x0c201f0084007f89 */ /* 0x0002a400000e0000 */
.L_x_1091:
[----:B------:R-:W3:Y:S01]  /*87b0*/  LDL.LU R177, [R1+0x78] ;  /* 0x0000780001b17983 */ /* 0x000ee20000300800 */
        /* <DEDUP_REMOVED lines=27> */
[----:B------:R-:W-:Y:S01]  /*8970*/  FFMA.FTZ R29, R29, c[0x0][0x2d0], -R2 ;  /* 0x0000b4001d1d7a23 */ /* 0x000fe20000010802 */
[----:B------:R-:W-:Y:S02]  /*8980*/  MOV R28, R24 ;  /* 0x00000018001c7202 */ /* 0x000fe40000000f00 */
[----:B------:R-:W-:Y:S10]  /*8990*/  MUFU.EX2 R8, R8 ;  /* 0x0000000800087308 */ /* 0x000ff40000000800 */
[----:B------:R-:W2:Y:S01]  /*89a0*/  MUFU.EX2 R9, R9 ;  /* 0x0000000900097308 */ /* 0x000ea20000000800 */
[C---:B---3--:R-:W-:Y:S01]  /*89b0*/  FFMA.FTZ R2, R0.reuse, R177, R4 ;  /* 0x000000b100027223 */ /* 0x048fe20000010004 */
[----:B--2---:R-:W-:Y:S01]  /*89c0*/  F2FP.PACK_AB R178, R9, R8 ;  /* 0x0000000809b2723e */ /* 0x004fe200000000ff */
[----:B------:R-:W-:Y:S02]  /*89d0*/  FMUL.FTZ R16, R0, R152 ;  /* 0x0000009800107220 */ /* 0x000fe40000410000 */
[C---:B------:R-:W-:Y:S01]  /*89e0*/  FADD.FTZ R5, R176.reuse, R2 ;  /* 0x00000002b0057221 */ /* 0x040fe20000010000 */
[----:B------:R-:W-:Y:S01]  /*89f0*/  F2FP.PACK_AB R176, R176, R4 ;  /* 0x00000004b0b0723e */ /* 0x000fe200000000ff */
[C---:B------:R-:W-:Y:S01]  /*8a00*/  FMUL.FTZ R4, R3.reuse, c[0x0][0x2d0] ;  /* 0x0000b40003047a20 */ /* 0x040fe20000410000 */
[----:B------:R-:W-:Y:S01]  /*8a10*/  FSEL R2, R3, RZ, P0 ;  /* 0x000000ff03027208 */ /* 0x000fe20000000000 */
[C---:B------:R-:W-:Y:S02]  /*8a20*/  FMUL.FTZ R12, R0.reuse, R156 ;  /* 0x0000009c000c7220 */ /* 0x040fe40000410000 */
[----:B------:R-:W-:Y:S01]  /*8a30*/  FMUL.FTZ R17, R0, R153 ;  /* 0x0000009900117220 */ /* 0x000fe20000410000 */
[----:B------:R-:W-:Y:S01]  /*8a40*/  FSEL R4, R4, RZ, P0 ;  /* 0x000000ff04047208 */ /* 0x000fe20000000000 */
[----:B------:R-:W-:Y:S01]  /*8a50*/  FADD.FTZ R2, -R2, R135 ;  /* 0x0000008702027221 */ /* 0x000fe20000010100 */
[----:B------:R-:W-:Y:S01]  /*8a60*/  MOV R135, R20 ;  /* 0x0000001400877202 */ /* 0x000fe20000000f00 */
[----:B------:R-:W-:Y:S01]  /*8a70*/  FMUL.FTZ R20, R0, R148 ;  /* 0x0000009400147220 */ /* 0x000fe20000410000 */
[----:B------:R-:W-:Y:S01]  /*8a80*/  MOV R148, R179 ;  /* 0x000000b300947202 */ /* 0x000fe20000000f00 */
[--C-:B------:R-:W-:Y:S02]  /*8a90*/  FFMA.FTZ R7, R7, c[0x0][0x2d0], -R4.reuse ;  /* 0x0000b40007077a23 */ /* 0x100fe40000010804 */
[--C-:B-1----:R-:W-:Y:S01]  /*8aa0*/  FFMA.FTZ R132, R10, c[0x0][0x2d0], -R4.reuse ;  /* 0x0000b4000a847a23 */ /* 0x102fe20000010804 */
[----:B------:R-:W-:Y:S01]  /*8ab0*/  MOV R10, R29 ;  /* 0x0000001d000a7202 */ /* 0x000fe20000000f00 */
[--C-:B------:R-:W-:Y:S01]  /*8ac0*/  FFMA.FTZ R181, R15, c[0x0][0x2d0], -R4.reuse ;  /* 0x0000b4000fb57a23 */ /* 0x100fe20000010804 */
[----:B------:R-:W-:Y:S01]  /*8ad0*/  MOV R29, R25 ;  /* 0x00000019001d7202 */ /* 0x000fe20000000f00 */
[--C-:B------:R-:W-:Y:S01]  /*8ae0*/  FFMA.FTZ R189, R23, c[0x0][0x2d0], -R4.reuse ;  /* 0x0000b40017bd7a23 */ /* 0x100fe20000010804 */
[----:B------:R-:W-:Y:S01]  /*8af0*/  MOV R25, R21 ;  /* 0x0000001500197202 */ /* 0x000fe20000000f00 */
        /* <DEDUP_REMOVED lines=9> */
[--C-:B------:R-:W-:Y:S01]  /*8b90*/  FFMA.FTZ R134, R11, c[0x0][0x2d0], -R4.reuse ;  /* 0x0000b4000b867a23 */ /* 0x100fe20000010804 */
[----:B------:R-:W-:Y:S01]  /*8ba0*/  MOV R11, R32 ;  /* 0x00000020000b7202 */ /* 0x000fe20000000f00 */
[--C-:B------:R-:W-:Y:S01]  /*8bb0*/  FFMA.FTZ R182, R14, c[0x0][0x2d0], -R4.reuse ;  /* 0x0000b4000eb67a23 */ /* 0x100fe20000010804 */
[----:B------:R-:W-:Y:S01]  /*8bc0*/  MOV R14, R33 ;  /* 0x00000021000e7202 */ /* 0x000fe20000000f00 */
[--C-:B------:R-:W-:Y:S02]  /*8bd0*/  FFMA.FTZ R183, R18, c[0x0][0x2d0], -R4.reuse ;  /* 0x0000b40012b77a23 */ /* 0x100fe40000010804 */
[--C-:B------:R-:W-:Y:S01]  /*8be0*/  FFMA.FTZ R184, R19, c[0x0][0x2d0], -R4.reuse ;  /* 0x0000b40013b87a23 */ /* 0x100fe20000010804 */
[----:B------:R-:W-:Y:S01]  /*8bf0*/  MUFU.EX2 R177, R6 ;  /* 0x0000000600b17308 */ /* 0x000fe20000000800 */
[----:B------:R-:W-:Y:S02]  /*8c00*/  FFMA.FTZ R190, R22, c[0x0][0x2d0], -R4 ;  /* 0x0000b40016be7a23 */ /* 0x000fe40000010804 */
[----:B------:R-:W-:Y:S02]  /*8c10*/  FADD.FTZ R4, R8, R5 ;  /* 0x0000000508047221 */ /* 0x000fe40000010000 */
[C---:B------:R-:W-:Y:S02]  /*8c20*/  FMUL.FTZ R32, R0.reuse, R136 ;  /* 0x0000008800207220 */ /* 0x040fe40000410000 */
[----:B------:R-:W-:Y:S02]  /*8c30*/  FADD.FTZ R180, R9, R4 ;  /* 0x0000000409b47221 */ /* 0x000fe40000010000 */
[----:B------:R-:W-:Y:S01]  /*8c40*/  FMUL.FTZ R4, R0, R164 ;  /* 0x000000a400047220 */ /* 0x000fe20000410000 */
[----:B------:R1:W-:Y:S01]  /*8c50*/  MUFU.EX2 R132, R188 ;  /* 0x000000bc00847308 */ /* 0x0003e20000000800 */
[----:B------:R-:W2:Y:S01]  /*8c60*/  LDL R164, [R1] ;  /* 0x0000000001a47983 */ /* 0x000ea20000100800 */
[----:B------:R-:W-:Y:S02]  /*8c70*/  FMUL.FTZ R2, R2, c[0x0][0x2d0] ;  /* 0x0000b40002027a20 */ /* 0x000fe40000410000 */
[C---:B------:R-:W-:Y:S01]  /*8c80*/  FMUL.FTZ R21, R0.reuse, R149 ;  /* 0x0000009500157220 */ /* 0x040fe20000410000 */
[----:B------:R-:W3:Y:S01]  /*8c90*/  LDL.LU R136, [R1+0x88] ;  /* 0x0000880001887983 */ /* 0x000ee20000300800 */
[----:B------:R-:W-:Y:S01]  /*8ca0*/  MOV R149, R10 ;  /* 0x0000000a00957202 */ /* 0x000fe20000000f00 */
[C---:B------:R-:W-:Y:S02]  /*8cb0*/  FMUL.FTZ R33, R0.reuse, R137 ;  /* 0x0000008900217220 */ /* 0x040fe40000410000 */
[C---:B------:R-:W-:Y:S01]  /*8cc0*/  FMUL.FTZ R5, R0.reuse, R165 ;  /* 0x000000a500057220 */ /* 0x040fe20000410000 */
[----:B------:R-:W4:Y:S01]  /*8cd0*/  MUFU.EX2 R2, R2 ;  /* 0x0000000200027308 */ /* 0x000f220000000800 */
[C---:B------:R-:W-:Y:S01]  /*8ce0*/  FMUL.FTZ R8, R0.reuse, R160 ;  /* 0x000000a000087220 */ /* 0x040fe20000410000 */
[----:B------:R-:W-:Y:S01]  /*8cf0*/  MOV R160, R34 ;  /* 0x0000002200a07202 */ /* 0x000fe20000000f00 */
[C---:B------:R-:W-:Y:S01]  /*8d00*/  FMUL.FTZ R13, R0.reuse, R157 ;  /* 0x0000009d000d7220 */ /* 0x040fe20000410000 */
[----:B------:R-:W-:Y:S01]  /*8d10*/  MOV R165, R35 ;  /* 0x0000002300a57202 */ /* 0x000fe20000000f00 */
[----:B------:R-:W5:Y:S01]  /*8d20*/  LDL R157, [R1+0x4] ;  /* 0x00000400019d7983 */ /* 0x000f620000100800 */
        /* <DEDUP_REMOVED lines=11> */
[----:B-1----:R-:W5:Y:S01]  /*8de0*/  LDL R188, [R1+0x94] ;  /* 0x0000940001bc7983 */ /* 0x002f620000100800 */
[C---:B------:R-:W-:Y:S01]  /*8df0*/  FMUL.FTZ R37, R0.reuse, R37 ;  /* 0x0000002500257220 */ /* 0x040fe20000410000 */
[----:B------:R-:W-:Y:S01]  /*8e00*/  MUFU.EX2 R190, R190 ;  /* 0x000000be00be7308 */ /* 0x000fe20000000800 */
[C---:B------:R-:W-:Y:S02]  /*8e10*/  FMUL.FTZ R40, R0.reuse, R40 ;  /* 0x0000002800287220 */ /* 0x040fe40000410000 */
[----:B------:R-:W-:Y:S02]  /*8e20*/  FMUL.FTZ R41, R0, R41 ;  /* 0x0000002900297220 */ /* 0x000fe40000410000 */
[C---:B----4-:R-:W-:Y:S02]  /*8e30*/  FMUL.FTZ R10, R2.reuse, R162 ;  /* 0x000000a2020a7220 */ /* 0x050fe40000410000 */
[----:B------:R-:W4:Y:S01]  /*8e40*/  LDL R162, [R1+0x3c] ;  /* 0x00003c0001a27983 */ /* 0x000f220000100800 */
[C---:B------:R-:W-:Y:S02]  /*8e50*/  FMUL.FTZ R34, R2.reuse, R138 ;  /* 0x0000008a02227220 */ /* 0x040fe40000410000 */
[C---:B------:R-:W-:Y:S01]  /*8e60*/  FMUL.FTZ R35, R2.reuse, R139 ;  /* 0x0000008b02237220 */ /* 0x040fe20000410000 */
[----:B------:R-:W-:Y:S01]  /*8e70*/  MUFU.EX2 R189, R189 ;  /* 0x000000bd00bd7308 */ /* 0x000fe20000000800 */
[C---:B------:R-:W-:Y:S01]  /*8e80*/  FMUL.FTZ R6, R2.reuse, R166 ;  /* 0x000000a602067220 */ /* 0x040fe20000410000 */
[----:B------:R-:W-:Y:S01]  /*8e90*/  MOV R166, R14 ;  /* 0x0000000e00a67202 */ /* 0x000fe20000000f00 */
[C---:B------:R-:W-:Y:S02]  /*8ea0*/  FMUL.FTZ R14, R2.reuse, R158 ;  /* 0x0000009e020e7220 */ /* 0x040fe40000410000 */
[C---:B------:R-:W-:Y:S01]  /*8eb0*/  FMUL.FTZ R7, R2.reuse, R167 ;  /* 0x000000a702077220 */ /* 0x040fe20000410000 */
[----:B------:R-:W-:Y:S01]  /*8ec0*/  MOV R167, R11 ;  /* 0x0000000b00a77202 */ /* 0x000fe20000000f00 */
[C---:B------:R-:W-:Y:S01]  /*8ed0*/  FMUL.FTZ R11, R2.reuse, R163 ;  /* 0x000000a3020b7220 */ /* 0x040fe20000410000 */
[----:B------:R-:W-:Y:S01]  /*8ee0*/  MOV R163, R141 ;  /* 0x0000008d00a37202 */ /* 0x000fe20000000f00 */
[C---:B------:R-:W-:Y:S01]  /*8ef0*/  FMUL.FTZ R15, R2.reuse, R159 ;  /* 0x0000009f020f7220 */ /* 0x040fe20000410000 */
[----:B------:R-:W1:Y:S01]  /*8f00*/  MUFU.EX2 R158, R134 ;  /* 0x00000086009e7308 */ /* 0x000e620000000800 */
        /* <DEDUP_REMOVED lines=11> */
[----:B------:R-:W-:Y:S02]  /*8fc0*/  FMUL.FTZ R31, R2, R143 ;  /* 0x0000008f021f7220 */ /* 0x000fe40000410000 */
[C---:B------:R-:W-:Y:S02]  /*8fd0*/  FMUL.FTZ R44, R0.reuse, R44 ;  /* 0x0000002c002c7220 */ /* 0x040fe40000410000 */
[C---:B------:R-:W-:Y:S02]  /*8fe0*/  FMUL.FTZ R45, R0.reuse, R45 ;  /* 0x0000002d002d7220 */ /* 0x040fe40000410000 */
[C---:B------:R-:W-:Y:S01]  /*8ff0*/  FMUL.FTZ R48, R0.reuse, R48 ;  /* 0x0000003000307220 */ /* 0x040fe20000410000 */
[----:B------:R-:W-:Y:S01]  /*9000*/  MUFU.EX2 R191, R191 ;  /* 0x000000bf00bf7308 */ /* 0x000fe20000000800 */
[C---:B------:R-:W-:Y:S02]  /*9010*/  FMUL.FTZ R49, R0.reuse, R49 ;  /* 0x0000003100317220 */ /* 0x040fe40000410000 */
[----:B------:R-:W-:Y:S01]  /*9020*/  FMUL.FTZ R52, R0, R52 ;  /* 0x0000003400347220 */ /* 0x000fe20000410000 */
        /* <DEDUP_REMOVED lines=43> */
[----:B-1----:R-:W-:Y:S01]  /*92e0*/  MOV R163, R149 ;  /* 0x0000009500a37202 */ /* 0x002fe20000000f00 */
[C---:B------:R-:W-:Y:S02]  /*92f0*/  FMUL.FTZ R124, R0.reuse, R124 ;  /* 0x0000007c007c7220 */ /* 0x040fe40000410000 */
[C---:B------:R-:W-:Y:S02]  /*9300*/  FMUL.FTZ R125, R0.reuse, R125 ;  /* 0x0000007d007d7220 */ /* 0x040fe40000410000 */
[C---:B------:R-:W-:Y:S02]  /*9310*/  FMUL.FTZ R128, R0.reuse, R128 ;  /* 0x0000008000807220 */ /* 0x040fe40000410000 */
[----:B------:R-:W-:Y:S01]  /*9320*/  FMUL.FTZ R129, R0, R129 ;  /* 0x0000008100817220 */ /* 0x000fe20000410000 */
[----:B------:R-:W-:Y:S01]  /*9330*/  MOV R0, R30 ;  /* 0x0000001e00007202 */ /* 0x000fe20000000f00 */
        /* <DEDUP_REMOVED lines=49> */
[C---:B------:R-:W-:Y:S01]  /*9650*/  FMUL.FTZ R131, R2.reuse, R131 ;  /* 0x0000008302837220 */ /* 0x040fe20000410000 */
[----:B--2---:R-:W-:Y:S01]  /*9660*/  LDSM.16.MT88.4 R144, [R164+0x800] ;  /* 0x00080000a490783b */ /* 0x004fe20000004200 */
[----:B---3--:R-:W-:Y:S01]  /*9670*/  FFMA.FTZ R152, R2, R136, R177 ;  /* 0x0000008802987223 */ /* 0x008fe200000100b1 */
[----:B------:R-:W-:Y:S01]  /*9680*/  F2FP.PACK_AB R177, R153, R177 ;  /* 0x000000b199b1723e */ /* 0x000fe200000000ff */
[----:B------:R1:W2:Y:S05]  /*9690*/  MUFU.EX2 R2, R187 ;  /* 0x000000bb00027308 */ /* 0x0002aa0000000800 */
[----:B------:R-:W3:Y:S08]  /*96a0*/  LDSM.16.MT88.4 R136, [R251] ;  /* 0x00000000fb88783b */ /* 0x000ef00000004200 */
[----:B-1----:R-:W5:Y:S01]  /*96b0*/  LDL.LU R187, [R1+0x5c] ;  /* 0x00005c0001bb7983 */ /* 0x002f620000300800 */
[C---:B---3--:R-:W-:Y:S08]  /*96c0*/  HMMA.16816.F32 R4, R176.reuse, R136, R4 ;  /* 0x00000088b004723c */ /* 0x048ff00000001804 */
[C---:B------:R-:W-:Y:S01]  /*96d0*/  HMMA.16816.F32 R8, R176.reuse, R138, R8 ;  /* 0x0000008ab008723c */ /* 0x040fe20000001808 */
[----:B------:R-:W1:Y:S07]  /*96e0*/  LDSM.16.MT88.4 R136, [R164] ;  /* 0x00000000a488783b */ /* 0x000e6e0000004200 */
[C---:B-1----:R-:W-:Y:S08]  /*96f0*/  HMMA.16816.F32 R12, R176.reuse, R136, R12 ;  /* 0x00000088b00c723c */ /* 0x042ff0000000180c */
[C---:B------:R-:W-:Y:S01]  /*9700*/  HMMA.16816.F32 R16, R176.reuse, R138, R16 ;  /* 0x0000008ab010723c */ /* 0x040fe20000001810 */
[----:B------:R-:W1:Y:S07]  /*9710*/  LDSM.16.MT88.4 R136, [R252] ;  /* 0x00000000fc88783b */ /* 0x000e6e0000004200 */
[C---:B-1----:R-:W-:Y:S08]  /*9720*/  HMMA.16816.F32 R20, R176.reuse, R136, R20 ;  /* 0x00000088b014723c */ /* 0x042ff00000001814 */
[C---:B------:R-:W-:Y:S01]  /*9730*/  HMMA.16816.F32 R24, R176.reuse, R138, R24 ;  /* 0x0000008ab018723c */ /* 0x040fe20000001818 */
[----:B----4-:R1:W3:Y:S03]  /*9740*/  LDSM.16.MT88.4 R136, [R162] ;  /* 0x00000000a288783b */ /* 0x0102e60000004200 */
[----:B-1----:R-:W-:Y:S02]  /*9750*/  MOV R162, R167 ;  /* 0x000000a700a27202 */ /* 0x002fe40000000f00 */
[----:B------:R-:W-:Y:S02]  /*9760*/  MOV R167, R166 ;  /* 0x000000a600a77202 */ /* 0x000fe40000000f00 */
[----:B------:R-:W-:Y:S01]  /*9770*/  MOV R166, R0 ;  /* 0x0000000000a67202 */ /* 0x000fe20000000f00 */
[----:B------:R-:W-:Y:S03]  /*9780*/  FADD.FTZ R0, R132, R180 ;  /* 0x000000b484007221 */ /* 0x000fe60000010000 */
[----:B------:R-:W1:Y:S01]  /*9790*/  MUFU.EX2 R180, R166 ;  /* 0x000000a600b47308 */ /* 0x000e620000000800 */
[----:B--2---:R-:W-:Y:S04]  /*97a0*/  FADD.FTZ R0, R2, R0 ;  /* 0x0000000002007221 */ /* 0x004fe80000010000 */
[----:B------:R-:W-:Y:S01]  /*97b0*/  FADD.FTZ R0, R135, R0 ;  /* 0x0000000087007221 */ /* 0x000fe20000010000 */
[C---:B---3--:R-:W-:Y:S03]  /*97c0*/  HMMA.16816.F32 R28, R176.reuse, R136, R28 ;  /* 0x00000088b01c723c */ /* 0x048fe6000000181c */
[----:B------:R-:W-:Y:S05]  /*97d0*/  FADD.FTZ R0, R134, R0 ;  /* 0x0000000086007221 */ /* 0x000fea0000010000 */
[C---:B------:R-:W-:Y:S01]  /*97e0*/  HMMA.16816.F32 R32, R176.reuse, R138, R32 ;  /* 0x0000008ab020723c */ /* 0x040fe20000001820 */
[----:B------:R-:W2:Y:S07]  /*97f0*/  LDSM.16.MT88.4 R136, [R251+0x2000] ;  /* 0x00200000fb88783b */ /* 0x000eae0000004200 */
[C---:B--2---:R-:W-:Y:S08]  /*9800*/  HMMA.16816.F32 R36, R176.reuse, R136, R36 ;  /* 0x00000088b024723c */ /* 0x044ff00000001824 */
[C---:B------:R-:W-:Y:S01]  /*9810*/  HMMA.16816.F32 R40, R176.reuse, R138, R40 ;  /* 0x0000008ab028723c */ /* 0x040fe20000001828 */
[----:B------:R-:W2:Y:S07]  /*9820*/  LDSM.16.MT88.4 R136, [R164+0x2000] ;  /* 0x00200000a488783b */ /* 0x000eae0000004200 */
[C---:B--2---:R-:W-:Y:S08]  /*9830*/  HMMA.16816.F32 R44, R176.reuse, R136, R44 ;  /* 0x00000088b02c723c */ /* 0x044ff0000000182c */
[C---:B------:R-:W-:Y:S01]  /*9840*/  HMMA.16816.F32 R48, R176.reuse, R138, R48 ;  /* 0x0000008ab030723c */ /* 0x040fe20000001830 */
[----:B------:R-:W2:Y:S02]  /*9850*/  LDSM.16.MT88.4 R136, [R252+0x2000] ;  /* 0x00200000fc88783b */ /* 0x000ea40000004200 */
[----:B-----5:R-:W-:Y:S05]  /*9860*/  ISETP.GT.AND P0, PT, R187, R188, PT ;  /* 0x000000bcbb00720c */ /* 0x020fea0003f04270 */
        /* <DEDUP_REMOVED lines=31> */
[----:B------:R-:W-:Y:S03]  /*9a60*/  F2FP.PACK_AB R137, R185, R186 ;  /* 0x000000bab989723e */ /* 0x000fe600000000ff */
[----:B------:R-:W-:Y:S02]  /*9a70*/  F2FP.PACK_AB R138, R134, R135 ;  /* 0x00000087868a723e */ /* 0x000fe400000000ff */
[----:B------:R-:W-:Y:S02]  /*9a80*/  F2FP.PACK_AB R139, R184, R183 ;  /* 0x000000b7b88b723e */ /* 0x000fe400000000ff */
[----:B------:R-:W3:Y:S01]  /*9a90*/  MUFU.EX2 R2, R155 ;  /* 0x0000009b00027308 */ /* 0x000ee20000000800 */
[----:B-1----:R-:W-:Y:S04]  /*9aa0*/  F2FP.PACK_AB R177, R181, R180 ;  /* 0x000000b4b5b1723e */ /* 0x002fe800000000ff */
[C---:B------:R-:W-:Y:S05]  /*9ab0*/  HMMA.16816.F32 R4, R136.reuse, R140, R4 ;  /* 0x0000008c8804723c */ /* 0x040fea0000001804 */
[----:B------:R-:W1:Y:S03]  /*9ac0*/  MUFU.EX2 R135, R154 ;  /* 0x0000009a00877308 */ /* 0x000e660000000800 */
[C---:B------:R-:W-:Y:S01]  /*9ad0*/  HMMA.16816.F32 R8, R136.reuse, R142, R8 ;  /* 0x0000008e8808723c */ /* 0x040fe20000001808 */
[----:B------:R-:W4:Y:S03]  /*9ae0*/  LDSM.16.MT88.4 R140, [R252+0x800] ;  /* 0x00080000fc8c783b */ /* 0x000f260000004200 */
[----:B--2---:R-:W-:Y:S03]  /*9af0*/  FADD.FTZ R0, R132, R0 ;  /* 0x0000000084007221 */ /* 0x004fe60000010000 */
[----:B------:R-:W-:Y:S01]  /*9b00*/  MUFU.EX2 R176, R163 ;  /* 0x000000a300b07308 */ /* 0x000fe20000000800 */
[C---:B------:R-:W-:Y:S04]  /*9b10*/  HMMA.16816.F32 R12, R136.reuse, R144, R12 ;  /* 0x00000090880c723c */ /* 0x040fe8000000180c */
[----:B---3--:R-:W-:Y:S04]  /*9b20*/  FADD.FTZ R0, R2, R0 ;  /* 0x0000000002007221 */ /* 0x008fe80000010000 */
[C---:B------:R-:W-:Y:S01]  /*9b30*/  HMMA.16816.F32 R16, R136.reuse, R146, R16 ;  /* 0x000000928810723c */ /* 0x040fe20000001810 */
[----:B------:R-:W2:Y:S01]  /*9b40*/  LDSM.16.MT88.4 R144, [R157+0x800] ;  /* 0x000800009d90783b */ /* 0x000ea20000004200 */
[----:B------:R3:W5:Y:S02]  /*9b50*/  MUFU.EX2 R134, R159 ;  /* 0x0000009f00867308 */ /* 0x0007640000000800 */
[----:B-1----:R-:W-:Y:S08]  /*9b60*/  FADD.FTZ R0, R135, R0 ;  /* 0x0000000087007221 */ /* 0x002ff00000010000 */
[----:B------:R-:W-:Y:S01]  /*9b70*/  MUFU.EX2 R178, R167 ;  /* 0x000000a700b27308 */ /* 0x000fe20000000800 */
[C---:B----4-:R-:W-:Y:S03]  /*9b80*/  HMMA.16816.F32 R20, R136.reuse, R140, R20 ;  /* 0x0000008c8814723c */ /* 0x050fe60000001814 */
[----:B---3--:R-:W-:Y:S01]  /*9b90*/  MOV R159, R148 ;  /* 0x00000094009f7202 */ /* 0x008fe20000000f00 */
[----:B-----5:R-:W-:Y:S01]  /*9ba0*/  FADD.FTZ R0, R134, R0 ;  /* 0x0000000086007221 */ /* 0x020fe20000010000 */
[----:B------:R-:W-:Y:S03]  /*9bb0*/  LDSM.16.MT88.4 R148, [R252+0x1000] ;  /* 0x00100000fc94783b */ /* 0x000fe60000004200 */
[C---:B------:R-:W-:Y:S05]  /*9bc0*/  HMMA.16816.F32 R24, R136.reuse, R142, R24 ;  /* 0x0000008e8818723c */ /* 0x040fea0000001818 */
[----:B------:R-:W1:Y:S03]  /*9bd0*/  LDSM.16.MT88.4 R140, [R251+0x2800] ;  /* 0x00280000fb8c783b */ /* 0x000e660000004200 */
        /* <DEDUP_REMOVED lines=38> */
[----:B------:R-:W2:Y:S06]  /*9e40*/  LDSM.16.MT88.4 R144, [R164+0x1000] ;  /* 0x00100000a490783b */ /* 0x000eac0000004200 */
[----:B------:R-:W-:Y:S02]  /*9e50*/  F2FP.PACK_AB R136, R2, R132 ;  /* 0x000000840288723e */ /* 0x000fe400000000ff */
[----:B------:R-:W-:Y:S01]  /*9e60*/  F2FP.PACK_AB R138, R134, R135 ;  /* 0x00000087868a723e */ /* 0x000fe200000000ff */
[----:B------:R-:W-:Y:S02]  /*9e70*/  MUFU.EX2 R132, R162 ;  /* 0x000000a200847308 */ /* 0x000fe40000000800 */
[----:B------:R-:W-:Y:S02]  /*9e80*/  F2FP.PACK_AB R137, R189, R190 ;  /* 0x000000bebd89723e */ /* 0x000fe400000000ff */
[----:B------:R-:W-:Y:S06]  /*9e90*/  F2FP.PACK_AB R139, R182, R191 ;  /* 0x000000bfb68b723e */ /* 0x000fec00000000ff */
[----:B------:R3:W-:Y:S01]  /*9ea0*/  MUFU.EX2 R135, R160 ;  /* 0x000000a000877308 */ /* 0x0007e20000000800 */
[C---:B-1----:R-:W-:Y:S09]  /*9eb0*/  HMMA.16816.F32 R4, R136.reuse, R140, R4 ;  /* 0x0000008c8804723c */ /* 0x042ff20000001804 */
[----:B------:R-:W1:Y:S01]  /*9ec0*/  MUFU.EX2 R2, R159 ;  /* 0x0000009f00027308 */ /* 0x000e620000000800 */
[C---:B------:R-:W-:Y:S01]  /*9ed0*/  HMMA.16816.F32 R8, R136.reuse, R142, R8 ;  /* 0x0000008e8808723c */ /* 0x040fe20000001808 */
[----:B------:R-:W4:Y:S08]  /*9ee0*/  LDSM.16.MT88.4 R140, [R157+0x1000] ;  /* 0x001000009d8c783b */ /* 0x000f300000004200 */
[----:B------:R-:W5:Y:S01]  /*9ef0*/  MUFU.EX2 R134, R165 ;  /* 0x000000a500867308 */ /* 0x000f620000000800 */
[C---:B--2---:R-:W-:Y:S01]  /*9f00*/  HMMA.16816.F32 R12, R136.reuse, R144, R12 ;  /* 0x00000090880c723c */ /* 0x044fe2000000180c */
[----:B---3--:R-:W-:Y:S07]  /*9f10*/  LDSM.16.MT88.4 R160, [R251+0x1800] ;  /* 0x00180000fba0783b */ /* 0x008fee0000004200 */
[C---:B------:R-:W-:Y:S01]  /*9f20*/  HMMA.16816.F32 R16, R136.reuse, R146, R16 ;  /* 0x000000928810723c */ /* 0x040fe20000001810 */
[----:B------:R-:W2:Y:S03]  /*9f30*/  LDSM.16.MT88.4 R144, [R251+0x3000] ;  /* 0x00300000fb90783b */ /* 0x000ea60000004200 */
[----:B-1----:R-:W-:Y:S04]  /*9f40*/  FADD.FTZ R0, R2, R0 ;  /* 0x0000000002007221 */ /* 0x002fe80000010000 */
[C---:B------:R-:W-:Y:S04]  /*9f50*/  HMMA.16816.F32 R20, R136.reuse, R148, R20 ;  /* 0x000000948814723c */ /* 0x040fe80000001814 */
[C---:B------:R-:W-:Y:S01]  /*9f60*/  FADD.FTZ R0, R176.reuse, R0 ;  /* 0x00000000b0007221 */ /* 0x040fe20000010000 */
[----:B------:R-:W-:Y:S01]  /*9f70*/  F2FP.PACK_AB R176, R176, R2 ;  /* 0x00000002b0b0723e */ /* 0x000fe200000000ff */
[----:B------:R-:W-:Y:S01]  /*9f80*/  FADD.FTZ R2, R153, R152 ;  /* 0x0000009899027221 */ /* 0x000fe20000010000 */
[----:B-----5:R-:W-:Y:S01]  /*9f90*/  F2FP.PACK_AB R179, R134, R135 ;  /* 0x0000008786b3723e */ /* 0x020fe200000000ff */
[C---:B------:R-:W-:Y:S01]  /*9fa0*/  HMMA.16816.F32 R24, R136.reuse, R150, R24 ;  /* 0x000000968818723c */ /* 0x040fe20000001818 */
[----:B------:R-:W1:Y:S03]  /*9fb0*/  LDSM.16.MT88.4 R148, [R164+0x3000] ;  /* 0x00300000a494783b */ /* 0x000e660000004200 */
[----:B------:R-:W-:Y:S04]  /*9fc0*/  FADD.FTZ R0, R132, R0 ;  /* 0x0000000084007221 */ /* 0x000fe80000010000 */
[C---:B------:R-:W-:Y:S01]  /*9fd0*/  FADD.FTZ R0, R178.reuse, R0 ;  /* 0x00000000b2007221 */ /* 0x040fe20000010000 */
[C---:B----4-:R-:W-:Y:S01]  /*9fe0*/  HMMA.16816.F32 R28, R136.reuse, R140, R28 ;  /* 0x0000008c881c723c */ /* 0x050fe2000000181c */
[----:B------:R-:W-:Y:S02]  /*9ff0*/  LDSM.16.MT88.4 R152, [R164+0x1800] ;  /* 0x00180000a498783b */ /* 0x000fe40000004200 */
[----:B------:R-:W-:Y:S02]  /*a000*/  F2FP.PACK_AB R178, R178, R132 ;  /* 0x00000084b2b2723e */ /* 0x000fe400000000ff */
[----:B------:R-:W-:Y:S03]  /*a010*/  MOV R132, R158 ;  /* 0x0000009e00847202 */ /* 0x000fe60000000f00 */
[C---:B------:R-:W-:Y:S01]  /*a020*/  HMMA.16816.F32 R32, R136.reuse, R142, R32 ;  /* 0x0000008e8820723c */ /* 0x040fe20000001820 */
[----:B------:R-:W3:Y:S08]  /*a030*/  LDSM.16.MT88.4 R140, [R252+0x3000] ;  /* 0x00300000fc8c783b */ /* 0x000ef00000004200 */
[----:B------:R4:W-:Y:S01]  /*a040*/  STL [R1+0x78], R0 ;  /* 0x0000780001007387 */ /* 0x0009e20000100800 */
[C---:B--2---:R-:W-:Y:S08]  /*a050*/  HMMA.16816.F32 R36, R136.reuse, R144, R36 ;  /* 0x000000908824723c */ /* 0x044ff00000001824 */
[C---:B------:R-:W-:Y:S01]  /*a060*/  HMMA.16816.F32 R40, R136.reuse, R146, R40 ;  /* 0x000000928828723c */ /* 0x040fe20000001828 */
[----:B------:R-:W2:Y:S07]  /*a070*/  LDSM.16.MT88.4 R144, [R157+0x3000] ;  /* 0x003000009d90783b */ /* 0x000eae0000004200 */
[C---:B-1----:R-:W-:Y:S08]  /*a080*/  HMMA.16816.F32 R44, R136.reuse, R148, R44 ;  /* 0x00000094882c723c */ /* 0x042ff0000000182c */
[C---:B------:R-:W-:Y:S01]  /*a090*/  HMMA.16816.F32 R48, R136.reuse, R150, R48 ;  /* 0x000000968830723c */ /* 0x040fe20000001830 */
[----:B------:R-:W1:Y:S03]  /*a0a0*/  LDSM.16.MT88.4 R148, [R251+0x5000] ;  /* 0x00500000fb94783b */ /* 0x000e660000004200 */
[----:B----4-:R-:W-:Y:S01]  /*a0b0*/  FADD.FTZ R0, R156, R2 ;  /* 0x000000029c007221 */ /* 0x010fe20000010000 */
[----:B------:R-:W-:Y:S03]  /*a0c0*/  MOV R2, R157 ;  /* 0x0000009d00027202 */ /* 0x000fe60000000f00 */
[C---:B---3--:R-:W-:Y:S04]  /*a0d0*/  HMMA.16816.F32 R52, R136.reuse, R140, R52 ;  /* 0x0000008c8834723c */ /* 0x048fe80000001834 */
[----:B------:R-:W-:Y:S04]  /*a0e0*/  FADD.FTZ R0, R132, R0 ;  /* 0x0000000084007221 */ /* 0x000fe80000010000 */
[C---:B------:R-:W-:Y:S01]  /*a0f0*/  HMMA.16816.F32 R56, R136.reuse, R142, R56 ;  /* 0x0000008e8838723c */ /* 0x040fe20000001838 */
[----:B------:R-:W3:Y:S03]  /*a100*/  LDSM.16.MT88.4 R140, [R164+0x5000] ;  /* 0x00500000a48c783b */ /* 0x000ee60000004200 */
[----:B------:R-:W-:Y:S04]  /*a110*/  FADD.FTZ R0, R186, R0 ;  /* 0x00000000ba007221 */ /* 0x000fe80000010000 */
[----:B------:R-:W-:Y:S01]  /*a120*/  FADD.FTZ R0, R185, R0 ;  /* 0x00000000b9007221 */ /* 0x000fe20000010000 */
[C---:B--2---:R-:W-:Y:S03]  /*a130*/  HMMA.16816.F32 R60, R136.reuse, R144, R60 ;  /* 0x00000090883c723c */ /* 0x044fe6000000183c */
[----:B------:R-:W-:Y:S04]  /*a140*/  FADD.FTZ R0, R183, R0 ;  /* 0x00000000b7007221 */ /* 0x000fe80000010000 */
[----:B------:R-:W-:Y:S01]  /*a150*/  FADD.FTZ R0, R184, R0 ;  /* 0x00000000b8007221 */ /* 0x000fe20000010000 */
[C---:B------:R-:W-:Y:S01]  /*a160*/  HMMA.16816.F32 R64, R136.reuse, R146, R64 ;  /* 0x000000928840723c */ /* 0x040fe20000001840 */
[----:B------:R-:W2:Y:S03]  /*a170*/  LDSM.16.MT88.4 R144, [R252+0x5000] ;  /* 0x00500000fc90783b */ /* 0x000ea60000004200 */
[----:B------:R-:W-:Y:S04]  /*a180*/  FADD.FTZ R0, R190, R0 ;  /* 0x00000000be007221 */ /* 0x000fe80000010000 */
[C---:B-1----:R-:W-:Y:S04]  /*a190*/  HMMA.16816.F32 R68, R136.reuse, R148, R68 ;  /* 0x000000948844723c */ /* 0x042fe80000001844 */
[----:B------:R-:W-:Y:S04]  /*a1a0*/  FADD.FTZ R0, R189, R0 ;  /* 0x00000000bd007221 */ /* 0x000fe80000010000 */
[C---:B------:R-:W-:Y:S01]  /*a1b0*/  HMMA.16816.F32 R72, R136.reuse, R150, R72 ;  /* 0x000000968848723c */ /* 0x040fe20000001848 */
[----:B------:R-:W1:Y:S03]  /*a1c0*/  LDSM.16.MT88.4 R148, [R157+0x5000] ;  /* 0x005000009d94783b */ /* 0x000e660000004200 */
[----:B------:R-:W-:Y:S04]  /*a1d0*/  FADD.FTZ R0, R191, R0 ;  /* 0x00000000bf007221 */ /* 0x000fe80000010000 */
[C---:B---3--:R-:W-:Y:S04]  /*a1e0*/  HMMA.16816.F32 R76, R136.reuse, R140, R76 ;  /* 0x0000008c884c723c */ /* 0x048fe8000000184c */
[----:B------:R-:W-:Y:S04]  /*a1f0*/  FADD.FTZ R0, R182, R0 ;  /* 0x00000000b6007221 */ /* 0x000fe80000010000 */
[C---:B------:R-:W-:Y:S01]  /*a200*/  HMMA.16816.F32 R80, R136.reuse, R142, R80 ;  /* 0x0000008e8850723c */ /* 0x040fe20000001850 */
[----:B------:R-:W3:Y:S03]  /*a210*/  LDSM.16.MT88.4 R140, [R251+0x7000] ;  /* 0x00700000fb8c783b */ /* 0x000ee60000004200 */
[----:B------:R-:W-:Y:S04]  /*a220*/  FADD.FTZ R0, R180, R0 ;  /* 0x00000000b4007221 */ /* 0x000fe80000010000 */
[----:B------:R-:W-:Y:S01]  /*a230*/  FADD.FTZ R0, R181, R0 ;  /* 0x00000000b5007221 */ /* 0x000fe20000010000 */
[C---:B--2---:R-:W-:Y:S03]  /*a240*/  HMMA.16816.F32 R84, R136.reuse, R144, R84 ;  /* 0x000000908854723c */ /* 0x044fe60000001854 */
[----:B------:R-:W-:Y:S01]  /*a250*/  FADD.FTZ R0, R135, R0 ;  /* 0x0000000087007221 */ /* 0x000fe20000010000 */
[----:B------:R-:W-:Y:S03]  /*a260*/  MOV R135, R3 ;  /* 0x0000000300877202 */ /* 0x000fe60000000f00 */
[----:B------:R-:W-:Y:S01]  /*a270*/  FADD.FTZ R0, R134, R0 ;  /* 0x0000000086007221 */ /* 0x000fe20000010000 */
[C---:B------:R-:W-:Y:S01]  /*a280*/  HMMA.16816.F32 R88, R136.reuse, R146, R88 ;  /* 0x000000928858723c */ /* 0x040fe20000001858 */
[----:B------:R-:W2:Y:S03]  /*a290*/  LDSM.16.MT88.4 R144, [R164+0x7000] ;  /* 0x00700000a490783b */ /* 0x000ea60000004200 */
[----:B------:R-:W-:Y:S04]  /*a2a0*/  MOV R134, R133 ;  /* 0x0000008500867202 */ /* 0x000fe80000000f00 */
[C---:B-1----:R-:W-:Y:S08]  /*a2b0*/  HMMA.16816.F32 R92, R136.reuse, R148, R92 ;  /* 0x00000094885c723c */ /* 0x042ff0000000185c */
[C---:B------:R-:W-:Y:S01]  /*a2c0*/  HMMA.16816.F32 R96, R136.reuse, R150, R96 ;  /* 0x000000968860723c */ /* 0x040fe20000001860 */
[----:B------:R-:W1:Y:S07]  /*a2d0*/  LDSM.16.MT88.4 R148, [R252+0x7000] ;  /* 0x00700000fc94783b */ /* 0x000e6e0000004200 */
[C---:B---3--:R-:W-:Y:S08]  /*a2e0*/  HMMA.16816.F32 R100, R136.reuse, R140, R100 ;  /* 0x0000008c8864723c */ /* 0x048ff00000001864 */
[C---:B------:R-:W-:Y:S01]  /*a2f0*/  HMMA.16816.F32 R104, R136.reuse, R142, R104 ;  /* 0x0000008e8868723c */ /* 0x040fe20000001868 */
[----:B------:R-:W3:Y:S07]  /*a300*/  LDSM.16.MT88.4 R140, [R157+0x7000] ;  /* 0x007000009d8c783b */ /* 0x000eee0000004200 */
[C---:B--2---:R-:W-:Y:S08]  /*a310*/  HMMA.16816.F32 R108, R136.reuse, R144, R108 ;  /* 0x00000090886c723c */ /* 0x044ff0000000186c */
[C---:B------:R-:W-:Y:S01]  /*a320*/  HMMA.16816.F32 R112, R136.reuse, R146, R112 ;  /* 0x000000928870723c */ /* 0x040fe20000001870 */
[----:B------:R-:W2:Y:S07]  /*a330*/  LDSM.16.MT88.4 R144, [R252+0x1800] ;  /* 0x00180000fc90783b */ /* 0x000eae0000004200 */
[C---:B-1----:R-:W-:Y:S08]  /*a340*/  HMMA.16816.F32 R116, R136.reuse, R148, R116 ;  /* 0x000000948874723c */ /* 0x042ff00000001874 */
[C---:B------:R-:W-:Y:S08]  /*a350*/  HMMA.16816.F32 R120, R136.reuse, R150, R120 ;  /* 0x000000968878723c */ /* 0x040ff00000001878 */
[C---:B---3--:R-:W-:Y:S07]  /*a360*/  HMMA.16816.F32 R124, R136.reuse, R140, R124 ;  /* 0x0000008c887c723c */ /* 0x048fee000000187c */
[----:B------:R-:W-:Y:S01]  /*a370*/  MOV R141, R164 ;  /* 0x000000a4008d7202 */ /* 0x000fe20000000f00 */
[----:B------:R-:W-:Y:S01]  /*a380*/  HMMA.16816.F32 R128, R136, R142, R128 ;  /* 0x0000008e8880723c */ /* 0x000fe20000001880 */
[----:B------:R-:W1:Y:S07]  /*a390*/  LDSM.16.MT88.4 R136, [R2+0x1800] ;  /* 0x001800000288783b */ /* 0x000e6e0000004200 */
[C---:B------:R-:W-:Y:S01]  /*a3a0*/  HMMA.16816.F32 R164, R176.reuse, R160, R4 ;  /* 0x000000a0b0a4723c */ /* 0x040fe20000001804 */
[----:B------:R-:W3:Y:S07]  /*a3b0*/  LDSM.16.MT88.4 R4, [R251+0x3800] ;  /* 0x00380000fb04783b */ /* 0x000eee0000004200 */
[C---:B------:R-:W-:Y:S01]  /*a3c0*/  HMMA.16816.F32 R160, R176.reuse, R162, R8 ;  /* 0x000000a2b0a0723c */ /* 0x040fe20000001808 */
[----:B------:R1:W4:Y:S07]  /*a3d0*/  LDSM.16.MT88.4 R8, [R141+0x3800] ;  /* 0x003800008d08783b */ /* 0x00032e0000004200 */
[C---:B------:R-:W-:Y:S01]  /*a3e0*/  HMMA.16816.F32 R156, R176.reuse, R152, R12 ;  /* 0x00000098b09c723c */ /* 0x040fe2000000180c */
[----:B------:R-:W5:Y:S07]  /*a3f0*/  LDSM.16.MT88.4 R12, [R252+0x3800] ;  /* 0x00380000fc0c783b */ /* 0x000f6e0000004200 */
[C---:B------:R-:W-:Y:S01]  /*a400*/  HMMA.16816.F32 R152, R176.reuse, R154, R16 ;  /* 0x0000009ab098723c */ /* 0x040fe20000001810 */
[----:B------:R-:W4:Y:S07]  /*a410*/  LDSM.16.MT88.4 R16, [R2+0x3800] ;  /* 0x003800000210783b */ /* 0x000f2e0000004200 */
[C---:B--2---:R-:W-:Y:S07]  /*a420*/  HMMA.16816.F32 R148, R176.reuse, R144, R20 ;  /* 0x00000090b094723c */ /* 0x044fee0000001814 */
[----:B------:R-:W-:Y:S01]  /*a430*/  MOV R23, R141 ;  /* 0x0000008d00177202 */ /* 0x000fe20000000f00 */
[C---:B------:R-:W-:Y:S08]  /*a440*/  HMMA.16816.F32 R144, R176.reuse, R146, R24 ;  /* 0x00000092b090723c */ /* 0x040ff00000001818 */
[C---:B-1----:R-:W-:Y:S08]  /*a450*/  HMMA.16816.F32 R140, R176.reuse, R136, R28 ;  /* 0x00000088b08c723c */ /* 0x042ff0000000181c */
        /* <DEDUP_REMOVED lines=24> */
[----:B------:R4:W5:Y:S07]  /*a5e0*/  LDSM.16.MT88.4 R16, [R2+0x7800] ;  /* 0x007800000210783b */ /* 0x00096e0000004200 */
[C---:B-1----:R-:W-:Y:S08]  /*a5f0*/  HMMA.16816.F32 R100, R176.reuse, R4, R100 ;  /* 0x00000004b064723c */ /* 0x042ff00000001864 */
[C---:B------:R-:W-:Y:S08]  /*a600*/  HMMA.16816.F32 R104, R176.reuse, R6, R104 ;  /* 0x00000006b068723c */ /* 0x040ff00000001868 */
[C---:B--2---:R-:W-:Y:S04]  /*a610*/  HMMA.16816.F32 R108, R176.reuse, R8, R108 ;  /* 0x00000008b06c723c */ /* 0x044fe8000000186c */
[----:B----4-:R-:W-:Y:S04]  /*a620*/  IADD3 R2, R187, -0x1, RZ ;  /* 0xffffffffbb027810 */ /* 0x010fe80007ffe0ff */
[C---:B------:R-:W-:Y:S01]  /*a630*/  HMMA.16816.F32 R112, R176.reuse, R10, R112 ;  /* 0x0000000ab070723c */ /* 0x040fe20000001870 */
[----:B------:R-:W-:Y:S04]  /*a640*/  STL [R1+0x6c], R2 ;  /* 0x00006c0201007387 */ /* 0x000fe80000100800 */
[----:B------:R1:W-:Y:S03]  /*a650*/  STL [R1+0x88], R0 ;  /* 0x0000880001007387 */ /* 0x0003e60000100800 */
[C---:B---3--:R-:W-:Y:S08]  /*a660*/  HMMA.16816.F32 R116, R176.reuse, R12, R116 ;  /* 0x0000000cb074723c */ /* 0x048ff00000001874 */
[C---:B------:R-:W-:Y:S08]  /*a670*/  HMMA.16816.F32 R120, R176.reuse, R14, R120 ;  /* 0x0000000eb078723c */ /* 0x040ff00000001878 */
[C---:B-----5:R-:W-:Y:S04]  /*a680*/  HMMA.16816.F32 R124, R176.reuse, R16, R124 ;  /* 0x00000010b07c723c */ /* 0x060fe8000000187c */
[----:B-1----:R-:W-:Y:S04]  /*a690*/  MOV R0, R2 ;  /* 0x0000000200007202 */ /* 0x002fe80000000f00 */
[----:B------:R-:W-:Y:S01]  /*a6a0*/  HMMA.16816.F32 R128, R176, R18, R128 ;  /* 0x00000012b080723c */ /* 0x000fe20000001880 */
[----:B------:R1:W-:Y:S03]  /*a6b0*/  STL [R1+0x5c], R0 ;  /* 0x00005c0001007387 */ /* 0x0003e60000100800 */
[----:B------:R-:W-:Y:S04]  /*a6c0*/  MOV R16, R3 ;  /* 0x0000000300107202 */ /* 0x000fe80000000f00 */
[----:B-1----:R-:W-:-:S05]  /*a6d0*/  @P0 BRA `(.L_x_1059) ;  /* 0xffffbd5000000947 */ /* 0x002fca000383ffff */
.L_x_1048:
[----:B---3--:R-:W2:Y:S04]  /*a6e0*/  LDL R2, [R1+0x8c] ;  /* 0x00008c0001027983 */ /* 0x008ea80000100800 */
[----:B------:R-:W2:Y:S02]  /*a6f0*/  LDL R0, [R1+0x6c] ;  /* 0x00006c0001007983 */ /* 0x000ea40000100800 */
[----:B--2---:R-:W-:-:S13]  /*a700*/  ISETP.GE.AND P0, PT, R0, R2, PT ;  /* 0x000000020000720c */ /* 0x004fda0003f06270 */
[----:B------:R-:W-:Y:S05]  /*a710*/  @!P0 BRA `(.L_x_1060) ;  /* 0x00003b8000008947 */ /* 0x000fea0003800000 */
[----:B------:R-:W-:Y:S02]  /*a720*/  MOV R135, R16 ;  /* 0x0000001000877202 */ /* 0x000fe40000000f00 */
[----:B------:R-:W-:Y:S02]  /*a730*/  MOV R134, R133 ;  /* 0x0000008500867202 */ /* 0x000fe40000000f00 */
.L_x_1067:
[----:B------:R-:W2:Y:S01]  /*a740*/  LDL R12, [R1+0x8] ;  /* 0x00000800010c7983 */ /* 0x000ea20000100800 */
[----:B------:R-:W-:Y:S04]  /*a750*/  DEPBAR.LE SB0, 0x0 ;  /* 0x000080000000791a */ /* 0x000fe80000000000 */
[----:B------:R-:W3:Y:S01]  /*a760*/  LDL R28, [R1+0x60] ;  /* 0x00006000011c7983 */ /* 0x000ee20000100800 */
[----:B------:R-:W-:Y:S03]  /*a770*/  WARPSYNC 0xffffffff ;  /* 0xffffffff00007948 */ /* 0x000fe60003800000 */
[----:B------:R-:W4:Y:S04]  /*a780*/  LDL R7, [R1+0x40] ;  /* 0x0000400001077983 */ /* 0x000f280000100800 */
[----:B------:R-:W5:Y:S04]  /*a790*/  LDL.64 R22, [R1+0xb0] ;  /* 0x0000b00001167983 */ /* 0x000f680000100a00 */
[----:B------:R-:W3:Y:S04]  /*a7a0*/  LDL R4, [R1+0x48] ;  /* 0x0000480001047983 */ /* 0x000ee80000100800 */
[----:B------:R-:W5:Y:S04]  /*a7b0*/  LDL R6, [R1+0xbc] ;  /* 0x0000bc0001067983 */ /* 0x000f680000100800 */
[----:B------:R-:W5:Y:S04]  /*a7c0*/  LDL R8, [R1+0x68] ;  /* 0x0000680001087983 */ /* 0x000f680000100800 */
[----:B------:R-:W5:Y:S04]  /*a7d0*/  LDL R21, [R1+0x158] ;  /* 0x0001580001157983 */ /* 0x000f680000100800 */
[----:B------:R-:W5:Y:S04]  /*a7e0*/  LDL R5, [R1+0x44] ;  /* 0x0000440001057983 */ /* 0x000f680000100800 */
[----:B------:R-:W5:Y:S04]  /*a7f0*/  LDL R20, [R1+0x7c] ;  /* 0x00007c0001147983 */ /* 0x000f680000100800 */
[----:B------:R-:W5:Y:S04]  /*a800*/  LDL R15, [R1+0x15c] ;  /* 0x00015c00010f7983 */ /* 0x000f680000100800 */
[----:B------:R-:W5:Y:S04]  /*a810*/  LDL R14, [R1+0x80] ;  /* 0x00008000010e7983 */ /* 0x000f680000100800 */
[----:B------:R-:W5:Y:S04]  /*a820*/  LDL R13, [R1+0x160] ;  /* 0x00016000010d7983 */ /* 0x000f680000100800 */
[----:B------:R-:W-:Y:S06]  /*a830*/  BAR.SYNC.DEFER_BLOCKING 0x0 ;  /* 0x0000000000007b1d */ /* 0x000fec0000010000 */
[----:B------:R-:W1:Y:S04]  /*a840*/  LDSM.16.M88.4 R16, [R248+0x800] ;  /* 0x00080000f810783b */ /* 0x000e680000000200 */
[----:B------:R-:W1:Y:S04]  /*a850*/  LDSM.16.M88.4 R24, [R248+0x1000] ;  /* 0x00100000f818783b */ /* 0x000e680000000200 */
[----:B------:R-:W1:Y:S04]  /*a860*/  LDSM.16.M88.4 R32, [R248+0x1800] ;  /* 0x00180000f820783b */ /* 0x000e680000000200 */
[----:B--2---:R2:W1:Y:S04]  /*a870*/  LDSM.16.M88.4 R176, [R12] ;  /* 0x000000000cb0783b */ /* 0x0044680000000200 */
[----:B----4-:R4:W1:Y:S04]  /*a880*/  LDSM.16.M88.4 R180, [R7] ;  /* 0x0000000007b4783b */ /* 0x0108680000000200 */
[----:B---3--:R3:W1:Y:S04]  /*a890*/  LDSM.16.M88.4 R188, [R4] ;  /* 0x0000000004bc783b */ /* 0x0086680000000200 */
[----:B--2---:R-:W2:Y:S01]  /*a8a0*/  LDL R12, [R1+0x84] ;  /* 0x00008400010c7983 */ /* 0x004ea20000100800 */
[----:B-----5:R-:W-:Y:S01]  /*a8b0*/  SHF.R.S32.HI R0, RZ, 0x1f, R8 ;  /* 0x0000001fff007819 */ /* 0x020fe20000011408 */
[----:B------:R-:W-:Y:S04]  /*a8c0*/  IMAD.WIDE.U32 R2, R8, c[0x0][0x208], RZ ;  /* 0x0000820008027a25 */ /* 0x000fe800078e00ff */
[----:B------:R-:W-:Y:S01]  /*a8d0*/  IMAD R0, R0, c[0x0][0x208], RZ ;  /* 0x0000820000007a24 */ /* 0x000fe200078e02ff */
[----:B----4-:R-:W4:Y:S03]  /*a8e0*/  LDL R7, [R1+0x164] ;  /* 0x0001640001077983 */ /* 0x010f260000100800 */
[----:B------:R-:W-:Y:S01]  /*a8f0*/  IMAD R0, R8, c[0x0][0x20c], R0 ;  /* 0x0000830008007a24 */ /* 0x000fe200078e0200 */
[----:B------:R5:W1:Y:S01]  /*a900*/  LDSM.16.M88.4 R184, [R5] ;  /* 0x0000000005b8783b */ /* 0x000a620000000200 */
[C---:B------:R-:W-:Y:S02]  /*a910*/  SHF.L.U64.HI R29, R20.reuse, 0x1, R21 ;  /* 0x00000001141d7819 */ /* 0x040fe40000010215 */
[----:B------:R-:W-:Y:S01]  /*a920*/  IMAD.IADD R3, R3, 0x1, R0 ;  /* 0x0000000103037824 */ /* 0x000fe200078e0200 */
[----:B---3--:R-:W4:Y:S01]  /*a930*/  LDL R4, [R1+0x64] ;  /* 0x0000640001047983 */ /* 0x008f220000100800 */
[----:B------:R-:W-:Y:S02]  /*a940*/  IMAD.SHL.U32 R132, R20, 0x2, RZ ;  /* 0x0000000214847824 */ /* 0x000fe400078e00ff */
[----:B------:R-:W-:Y:S01]  /*a950*/  IMAD.WIDE.U32 R2, R28, c[0x0][0x218], R2 ;  /* 0x000086001c027a25 */ /* 0x000fe200078e0002 */
[----:B------:R3:W1:Y:S01]  /*a960*/  LDSM.16.M88.4 R8, [R248] ;  /* 0x00000000f808783b */ /* 0x0006620000000200 */
[----:B------:R-:W-:Y:S03]  /*a970*/  SHF.L.U32 R31, R14, 0x1, RZ ;  /* 0x000000010e1f7819 */ /* 0x000fe600000006ff */
[----:B------:R-:W-:Y:S02]  /*a980*/  IADD3 R0, P0, R22, R2, RZ ;  /* 0x0000000216007210 */ /* 0x000fe40007f1e0ff */
[----:B-----5:R-:W-:Y:S05]  /*a990*/  SHF.R.S32.HI R5, RZ, 0x1f, R28 ;  /* 0x0000001fff057819 */ /* 0x020fea000001141c */
[----:B------:R-:W-:Y:S04]  /*a9a0*/  IMAD R5, R5, c[0x0][0x218], RZ ;  /* 0x0000860005057a24 */ /* 0x000fe800078e02ff */
[----:B------:R-:W-:Y:S01]  /*a9b0*/  IMAD R5, R28, c[0x0][0x21c], R5 ;  /* 0x000087001c057a24 */ /* 0x000fe200078e0205 */
[----:B------:R-:W-:Y:S04]  /*a9c0*/  SHF.L.U64.HI R28, R14, 0x1, R15 ;  /* 0x000000010e1c7819 */ /* 0x000fe8000001020f */
[----:B------:R-:W-:Y:S02]  /*a9d0*/  IADD3.X R5, R6, R3, R5, P0, !PT ;  /* 0x0000000306057210 */ /* 0x000fe400007fe405 */
[C---:B------:R-:W-:Y:S04]  /*a9e0*/  LEA R6, P0, R0.reuse, c[0x0][0x1f8], 0x1 ;  /* 0x00007e0000067a11 */ /* 0x040fe800078008ff */
[----:B------:R-:W-:Y:S02]  /*a9f0*/  LEA.HI.X R5, R0, c[0x0][0x1fc], R5, 0x1, P0 ;  /* 0x00007f0000057a11 */ /* 0x000fe400000f0c05 */
[C---:B--2---:R-:W-:Y:S01]  /*aa00*/  SHF.L.U64.HI R15, R12.reuse, 0x1, R13 ;  /* 0x000000010c0f7819 */ /* 0x044fe2000001020d */
[----:B------:R-:W-:Y:S01]  /*aa10*/  IMAD.SHL.U32 R23, R12, 0x2, RZ ;  /* 0x000000020c177824 */ /* 0x000fe200078e00ff */
[C---:B----4-:R-:W-:Y:S02]  /*aa20*/  SHF.L.U64.HI R14, R4.reuse, 0x1, R7 ;  /* 0x00000001040e7819 */ /* 0x050fe40000010207 */
[----:B------:R-:W-:Y:S01]  /*aa30*/  SHF.L.U32 R20, R4, 0x1, RZ ;  /* 0x0000000104147819 */ /* 0x000fe200000006ff */
[----:B------:R-:W-:-:S05]  /*aa40*/  BRA.DIV ~URZ, `(.L_x_1061) ;  /* 0x000079327f007947 */ /* 0x000fca000b800000 */
[----:B-1-3--:R1:W2:Y:S02]  /*aa50*/  SHFL.IDX PT, R0, R5, RZ, 0x181f ;  /* 0x00181fff05007589 */ /* 0x00a2a400000e0000 */
.L_x_1092:
[----:B------:R-:W3:Y:S01]  /*aa60*/  LDL R2, [R1+0x64] ;  /* 0x0000640001027983 */ /* 0x000ee20000100800 */
[----:B------:R-:W-:Y:S04]  /*aa70*/  BSSY B0, `(.L_x_1062) ;  /* 0x000016f000007945 */ /* 0x000fe80003800000 */
[----:B------:R-:W4:Y:S05]  /*aa80*/  LDL R12, [R1+0x84] ;  /* 0x00008400010c7983 */ /* 0x000f2a0000100800 */
[----:B--2---:R-:W2:Y:S05]  /*aa90*/  LDL R7, [R1+0x80] ;  /* 0x0000800001077983 */ /* 0x004eaa0000100800 */
[----:B------:R-:W2:Y:S05]  /*aaa0*/  LDL R21, [R1+0x7c] ;  /* 0x00007c0001157983 */ /* 0x000eaa0000100800 */
[----:B------:R-:W-:Y:S05]  /*aab0*/  STL [R1+0x1f0], R36 ;  /* 0x0001f02401007387 */ /* 0x000fea0000100800 */
[----:B------:R-:W2:Y:S05]  /*aac0*/  LDL R133, [R1+0x58] ;  /* 0x0000580001857983 */ /* 0x000eaa0000100800 */
[----:B------:R-:W1:Y:S01]  /*aad0*/  SHFL.IDX PT, R4, R6, RZ, 0x181f ;  /* 0x00181fff06047589 */ /* 0x000e6200000e0000 */
[----:B---3--:R-:W-:Y:S02]  /*aae0*/  ISETP.GE.AND P1, PT, R2, c[0x0][0x1d4], PT ;  /* 0x0000750002007a0c */ /* 0x008fe40003f26270 */
[----:B-1----:R-:W-:Y:S02]  /*aaf0*/  IADD3 R2, P0, R4, R20, RZ ;  /* 0x0000001404027210 */ /* 0x002fe40007f1e0ff */
[----:B------:R-:W-:Y:S02]  /*ab00*/  SEL R36, RZ, 0x10, P1 ;  /* 0x00000010ff247807 */ /* 0x000fe40000800000 */
[----:B----4-:R-:W-:Y:S01]  /*ab10*/  ISETP.GE.AND P5, PT, R12, c[0x0][0x1d4], PT ;  /* 0x000075000c007a0c */ /* 0x010fe20003fa6270 */
[----:B------:R-:W-:Y:S01]  /*ab20*/  IMAD.X R3, R0, 0x1, R14, P0 ;  /* 0x0000000100037824 */ /* 0x000fe200000e060e */
[----:B------:R-:W-:Y:S01]  /*ab30*/  IADD3 R12, P0, R4, R23, RZ ;  /* 0x00000017040c7210 */ /* 0x000fe20007f1e0ff */
[----:B------:R-:W-:Y:S01]  /*ab40*/  STL [R1+0x5c], R36 ;  /* 0x00005c2401007387 */ /* 0x000fe20000100800 */
[----:B--2---:R-:W-:Y:S03]  /*ab50*/  ISETP.GE.AND P4, PT, R7, c[0x0][0x1d4], PT ;  /* 0x0000750007007a0c */ /* 0x004fe60003f86270 */
[----:B------:R-:W-:Y:S01]  /*ab60*/  IMAD.X R13, R0, 0x1, R15, P0 ;  /* 0x00000001000d7824 */ /* 0x000fe200000e060f */
[----:B------:R-:W-:Y:S02]  /*ab70*/  ISETP.GE.AND P3, PT, R21, c[0x0][0x1d4], PT ;  /* 0x0000750015007a0c */ /* 0x000fe40003f66270 */
[----:B------:R-:W-:Y:S04]  /*ab80*/  SEL R21, RZ, 0x10, P4 ;  /* 0x00000010ff157807 */ /* 0x000fe80002000000 */
[C---:B------:R-:W-:Y:S01]  /*ab90*/  IADD3 R30, -R21.reuse, 0x10, RZ ;  /* 0x00000010151e7810 */ /* 0x040fe20007ffe1ff */
[----:B------:R-:W-:Y:S01]  /*aba0*/  @!PT LDS RZ, [RZ] ;  /* 0x00000000fffff984 */ /* 0x000fe20000000800 */
[----:B------:R-:W-:Y:S01]  /*abb0*/  @!PT LDS RZ, [RZ] ;  /* 0x00000000fffff984 */ /* 0x000fe20000000800 */
[----:B------:R1:W-:Y:S03]  /*abc0*/  LDGSTS.E.BYPASS.LTC128B.128 [R133+0x100], [R2.64], !P1 ;  /* 0x0010000002857fae */ /* 0x0003e6000c901d46 */
[----:B------:R-:W-:Y:S02]  /*abd0*/  LOP3.LUT R30, R30, 0xf, RZ, 0xc0, !PT ;  /* 0x0000000f1e1e7812 */ /* 0x000fe400078ec0ff */
[----:B------:R2:W-:Y:S05]  /*abe0*/  LDGSTS.E.BYPASS.LTC128B.128 [R133+0x2100], [R12.64], !P5 ;  /* 0x021000000c857fae */ /* 0x0005ea000e901d46 */
[----:B-1----:R1:W3:Y:S05]  /*abf0*/  SHFL.IDX PT, R2, R6, 0x1, 0x181f ;  /* 0x00381f0006027f89 */ /* 0x0022ea00000e0000 */
[----:B------:R4:W3:Y:S01]  /*ac00*/  SHFL.IDX PT, R3, R5, 0x1, 0x181f ;  /* 0x00381f0005037f89 */ /* 0x0008e200000e0000 */
[----:B--2---:R-:W-:Y:S04]  /*ac10*/  IADD3 R12, -R36, 0x10, RZ ;  /* 0x00000010240c7810 */ /* 0x004fe80007ffe1ff */
[----:B------:R-:W-:Y:S02]  /*ac20*/  LOP3.LUT R12, R12, 0xf, RZ, 0xc0, !PT ;  /* 0x0000000f0c0c7812 */ /* 0x000fe400078ec0ff */
[----:B-1----:R-:W-:Y:S05]  /*ac30*/  IADD3 R6, P0, R4, R31, RZ ;  /* 0x0000001f04067210 */ /* 0x002fea0007f1e0ff */
[----:B------:R-:W-:Y:S01]  /*ac40*/  IMAD.X R7, R0, 0x1, R28, P0 ;  /* 0x0000000100077824 */ /* 0x000fe200000e061c */
[----:B------:R-:W-:Y:S04]  /*ac50*/  IADD3 R4, P0, R4, R132, RZ ;  /* 0x0000008404047210 */ /* 0x000fe80007f1e0ff */
[----:B------:R1:W-:Y:S01]  /*ac60*/  LDGSTS.E.BYPASS.LTC128B.128 [R133+0x4100], [R6.64], !P4 ;  /* 0x0410000006857fae */ /* 0x0003e2000e101d46 */
[----:B----4-:R-:W-:Y:S01]  /*ac70*/  IMAD.X R5, R0, 0x1, R29, P0 ;  /* 0x0000000100057824 */ /* 0x010fe200000e061d */
[----:B------:R-:W-:Y:S02]  /*ac80*/  SEL R0, RZ, 0x10, P5 ;  /* 0x00000010ff007807 */ /* 0x000fe40002800000 */
[-C--:B---3--:R-:W-:Y:S02]  /*ac90*/  IADD3 R12, P1, P0, R12, R2.reuse, R20 ;  /* 0x000000020c0c7210 */ /* 0x088fe4000783e014 */
[----:B------:R2:W-:Y:S01]  /*aca0*/  LDGSTS.E.BYPASS.LTC128B.128 [R133+0x6100], [R4.64], !P3 ;  /* 0x0610000004857fae */ /* 0x0005e2000d901d46 */
[----:B------:R-:W-:Y:S02]  /*acb0*/  IADD3 R22, -R0, 0x10, RZ ;  /* 0x0000001000167810 */ /* 0x000fe40007ffe1ff */
[----:B------:R-:W-:Y:S02]  /*acc0*/  SEL R20, RZ, 0x10, P3 ;  /* 0x00000010ff147807 */ /* 0x000fe40001800000 */
[----:B------:R-:W-:Y:S02]  /*acd0*/  LOP3.LUT R22, R22, 0xf, RZ, 0xc0, !PT ;  /* 0x0000000f16167812 */ /* 0x000fe400078ec0ff */
[-C--:B------:R-:W-:Y:S02]  /*ace0*/  IADD3.X R13, RZ, R3.reuse, R14, P1, P0 ;  /* 0x00000003ff0d7210 */ /* 0x080fe40000fe040e */
[-C--:B------:R-:W-:Y:S04]  /*acf0*/  IADD3 R22, P1, P0, R22, R2.reuse, R23 ;  /* 0x0000000216167210 */ /* 0x080fe8000783e017 */
[-C--:B------:R-:W-:Y:S02]  /*ad00*/  IADD3.X R23, RZ, R3.reuse, R15, P1, P0 ;  /* 0x00000003ff177210 */ /* 0x080fe40000fe040f */
[-C--:B------:R-:W-:Y:S04]  /*ad10*/  IADD3 R30, P1, P0, R30, R2.reuse, R31 ;  /* 0x000000021e1e7210 */ /* 0x080fe8000783e01f */
[-C--:B------:R-:W-:Y:S02]  /*ad20*/  IADD3.X R31, RZ, R3.reuse, R28, P1, P0 ;  /* 0x00000003ff1f7210 */ /* 0x080fe40000fe041c */
[----:B--2---:R-:W-:Y:S04]  /*ad30*/  IADD3 R4, -R20, 0x10, RZ ;  /* 0x0000001014047810 */ /* 0x004fe80007ffe1ff */
[----:B------:R-:W-:Y:S04]  /*ad40*/  LOP3.LUT R4, R4, 0xf, RZ, 0xc0, !PT ;  /* 0x0000000f04047812 */ /* 0x000fe800078ec0ff */
[----:B------:R-:W-:Y:S02]  /*ad50*/  IADD3 R2, P1, P0, R4, R2, R132 ;  /* 0x0000000204027210 */ /* 0x000fe4000783e084 */
[C---:B-1----:R-:W-:Y:S03]  /*ad60*/  HMMA.16816.F32 R4, R168.reuse, R8, RZ ;  /* 0x00000008a804723c */ /* 0x042fe600000018ff */
[----:B------:R-:W-:Y:S02]  /*ad70*/  IADD3.X R3, RZ, R3, R29, P1, P0 ;  /* 0x00000003ff037210 */ /* 0x000fe40000fe041d */
[----:B------:R-:W-:Y:S02]  /*ad80*/  ISETP.NE.U32.AND P1, PT, R36, RZ, PT ;  /* 0x000000ff2400720c */ /* 0x000fe40003f25070 */
[----:B------:R1:W5:Y:S01]  /*ad90*/  LDL.LU R36, [R1+0x1f0] ;  /* 0x0001f00001247983 */ /* 0x0003620000300800 */
[C---:B------:R-:W-:Y:S01]  /*ada0*/  HMMA.16816.F32 R8, R168.reuse, R10, RZ ;  /* 0x0000000aa808723c */ /* 0x040fe200000018ff */
[----:B------:R-:W-:Y:S03]  /*adb0*/  ISETP.NE.U32.AND P0, PT, R0, RZ, PT ;  /* 0x000000ff0000720c */ /* 0x000fe60003f05070 */
[----:B------:R-:W2:Y:S05]  /*adc0*/  LDL R132, [R1+0x14] ;  /* 0x0000140001847983 */ /* 0x000eaa0000100800 */
[----:B------:R-:W3:Y:S05]  /*add0*/  LDL R0, [R1+0x18] ;  /* 0x0000180001007983 */ /* 0x000eea0000100800 */
[----:B------:R4:W-:Y:S01]  /*ade0*/  LDGSTS.E.BYPASS.LTC128B.128.ZFILL [R133+0x1100], [R12.64], P1 ;  /* 0x011000000c857fae */ /* 0x0009e20008941d46 */
[----:B------:R-:W-:Y:S04]  /*adf0*/  ISETP.NE.U32.AND P1, PT, R21, RZ, PT ;  /* 0x000000ff1500720c */ /* 0x000fe80003f25070 */
[----:B------:R1:W-:Y:S01]  /*ae00*/  LDGSTS.E.BYPASS.LTC128B.128.ZFILL [R133+0x3100], [R22.64], P0 ;  /* 0x0310000016857fae */ /* 0x0003e20008141d46 */
[----:B------:R-:W-:Y:S08]  /*ae10*/  ISETP.NE.U32.AND P0, PT, R20, RZ, PT ;  /* 0x000000ff1400720c */ /* 0x000ff00003f05070 */
[----:B------:R1:W-:Y:S05]  /*ae20*/  LDGSTS.E.BYPASS.LTC128B.128.ZFILL [R133+0x5100], [R30.64], P1 ;  /* 0x051000001e857fae */ /* 0x0003ea0008941d46 */
[----:B------:R1:W-:Y:S05]  /*ae30*/  LDGSTS.E.BYPASS.LTC128B.128.ZFILL [R133+0x7100], [R2.64], P0 ;  /* 0x0710000002857fae */ /* 0x0003ea0008141d46 */
[----:B------:R-:W0:Y:S01]  /*ae40*/  LDGDEPBAR ;  /* 0x00000000000079af */ /* 0x000e220000000000 */
[C---:B----4-:R-:W-:Y:S08]  /*ae50*/  HMMA.16816.F32 R12, R168.reuse, R16, RZ ;  /* 0x00000010a80c723c */ /* 0x050ff000000018ff */
[C---:B------:R-:W-:Y:S08]  /*ae60*/  HMMA.16816.F32 R16, R168.reuse, R18, RZ ;  /* 0x00000012a810723c */ /* 0x040ff000000018ff */
[C---:B-1----:R-:W-:Y:S01]  /*ae70*/  HMMA.16816.F32 R20, R168.reuse, R24, RZ ;  /* 0x00000018a814723c */ /* 0x042fe200000018ff */
[----:B------:R-:W4:Y:S07]  /*ae80*/  LDL R3, [R1+0x1c] ;  /* 0x00001c0001037983 */ /* 0x000f2e0000100800 */
[C---:B------:R-:W-:Y:S01]  /*ae90*/  HMMA.16816.F32 R24, R168.reuse, R26, RZ ;  /* 0x0000001aa818723c */ /* 0x040fe200000018ff */
[----:B------:R-:W4:Y:S05]  /*aea0*/  LDL R133, [R1+0x10] ;  /* 0x0000100001857983 */ /* 0x000f2a0000100800 */
[----:B------:R-:W4:Y:S02]  /*aeb0*/  LDL R2, [R1+0x24] ;  /* 0x0000240001027983 */ /* 0x000f240000100800 */
        /* <DEDUP_REMOVED lines=39> */
[C---:B------:R-:W-:Y:S08]  /*b130*/  HMMA.16816.F32 R8, R200.reuse, R178, R8 ;  /* 0x000000b2c808723c */ /* 0x040ff00000001808 */
[C---:B------:R-:W-:Y:S08]  /*b140*/  HMMA.16816.F32 R12, R200.reuse, R180, R12 ;  /* 0x000000b4c80c723c */ /* 0x040ff0000000180c */
[C---:B------:R-:W-:Y:S08]  /*b150*/  HMMA.16816.F32 R16, R200.reuse, R182, R16 ;  /* 0x000000b6c810723c */ /* 0x040ff00000001810 */
[C---:B--2---:R-:W-:Y:S08]  /*b160*/  HMMA.16816.F32 R20, R200.reuse, R184, R20 ;  /* 0x000000b8c814723c */ /* 0x044ff00000001814 */
[C---:B------:R-:W-:Y:S01]  /*b170*/  HMMA.16816.F32 R24, R200.reuse, R186, R24 ;  /* 0x000000bac818723c */ /* 0x040fe20000001818 */
[----:B------:R1:W-:Y:S07]  /*b180*/  LDSM.16.M88.4 R184, [R132] ;  /* 0x0000000084b8783b */ /* 0x0003ee0000000200 */
[C---:B---3--:R-:W-:Y:S08]  /*b190*/  HMMA.16816.F32 R28, R200.reuse, R188, R28 ;  /* 0x000000bcc81c723c */ /* 0x048ff0000000181c */
[----:B------:R-:W-:Y:S01]  /*b1a0*/  HMMA.16816.F32 R32, R200, R190, R32 ;  /* 0x000000bec820723c */ /* 0x000fe20000001820 */
[----:B------:R2:W-:Y:S05]  /*b1b0*/  LDSM.16.M88.4 R188, [R0] ;  /* 0x0000000000bc783b */ /* 0x0005ea0000000200 */
[----:B-1----:R-:W3:Y:S05]  /*b1c0*/  LDL R132, [R1+0x2c] ;  /* 0x00002c0001847983 */ /* 0x002eea0000100800 */
[----:B----4-:R1:W4:Y:S05]  /*b1d0*/  LDSM.16.M88.4 R176, [R3] ;  /* 0x0000000003b0783b */ /* 0x01032a0000000200 */
[----:B--2---:R-:W2:Y:S05]  /*b1e0*/  LDL R0, [R1+0x28] ;  /* 0x0000280001007983 */ /* 0x004eaa0000100800 */
[----:B------:R-:W4:Y:S05]  /*b1f0*/  LDSM.16.M88.4 R180, [R133] ;  /* 0x0000000085b4783b */ /* 0x000f2a0000000200 */
[----:B-1----:R-:W2:Y:S01]  /*b200*/  LDL R3, [R1+0x20] ;  /* 0x0000200001037983 */ /* 0x002ea20000100800 */
[C---:B----4-:R-:W-:Y:S08]  /*b210*/  HMMA.16816.F32 R4, R204.reuse, R176, R4 ;  /* 0x000000b0cc04723c */ /* 0x050ff00000001804 */
[C---:B------:R-:W-:Y:S01]  /*b220*/  HMMA.16816.F32 R8, R204.reuse, R178, R8 ;  /* 0x000000b2cc08723c */ /* 0x040fe20000001808 */
[----:B------:R-:W1:Y:S07]  /*b230*/  LDSM.16.M88.4 R176, [R250+0x2000] ;  /* 0x00200000fab0783b */ /* 0x000e6e0000000200 */
[C---:B------:R-:W-:Y:S08]  /*b240*/  HMMA.16816.F32 R12, R204.reuse, R180, R12 ;  /* 0x000000b4cc0c723c */ /* 0x040ff0000000180c */
[C---:B------:R-:W-:Y:S01]  /*b250*/  HMMA.16816.F32 R16, R204.reuse, R182, R16 ;  /* 0x000000b6cc10723c */ /* 0x040fe20000001810 */
[----:B------:R-:W4:Y:S07]  /*b260*/  LDSM.16.M88.4 R180, [R250+0x2800] ;  /* 0x00280000fab4783b */ /* 0x000f2e0000000200 */
[C---:B------:R-:W-:Y:S08]  /*b270*/  HMMA.16816.F32 R20, R204.reuse, R184, R20 ;  /* 0x000000b8cc14723c */ /* 0x040ff00000001814 */
[C---:B------:R-:W-:Y:S01]  /*b280*/  HMMA.16816.F32 R24, R204.reuse, R186, R24 ;  /* 0x000000bacc18723c */ /* 0x040fe20000001818 */
[----:B------:R-:W4:Y:S07]  /*b290*/  LDSM.16.M88.4 R184, [R250+0x3000] ;  /* 0x00300000fab8783b */ /* 0x000f2e0000000200 */
[C---:B------:R-:W-:Y:S08]  /*b2a0*/  HMMA.16816.F32 R28, R204.reuse, R188, R28 ;  /* 0x000000bccc1c723c */ /* 0x040ff0000000181c */
[----:B------:R-:W-:Y:S01]  /*b2b0*/  HMMA.16816.F32 R32, R204, R190, R32 ;  /* 0x000000becc20723c */ /* 0x000fe20000001820 */
[----:B------:R-:W4:Y:S07]  /*b2c0*/  LDSM.16.M88.4 R188, [R250+0x3800] ;  /* 0x00380000fabc783b */ /* 0x000f2e0000000200 */
[C---:B-1----:R-:W-:Y:S08]  /*b2d0*/  HMMA.16816.F32 R4, R208.reuse, R176, R4 ;  /* 0x000000b0d004723c */ /* 0x042ff00000001804 */
[C---:B------:R-:W-:Y:S01]  /*b2e0*/  HMMA.16816.F32 R8, R208.reuse, R178, R8 ;  /* 0x000000b2d008723c */ /* 0x040fe20000001808 */
[----:B------:R-:W1:Y:S07]  /*b2f0*/  LDSM.16.M88.4 R176, [R249+-0x4000] ;  /* 0xffc00000f9b0783b */ /* 0x000e6e0000000200 */
[C---:B----4-:R-:W-:Y:S08]  /*b300*/  HMMA.16816.F32 R12, R208.reuse, R180, R12 ;  /* 0x000000b4d00c723c */ /* 0x050ff0000000180c */
[C---:B------:R-:W-:Y:S01]  /*b310*/  HMMA.16816.F32 R16, R208.reuse, R182, R16 ;  /* 0x000000b6d010723c */ /* 0x040fe20000001810 */
[----:B------:R-:W4:Y:S07]  /*b320*/  LDSM.16.M88.4 R180, [R249+-0x3800] ;  /* 0xffc80000f9b4783b */ /* 0x000f2e0000000200 */
[C---:B------:R-:W-:Y:S08]  /*b330*/  HMMA.16816.F32 R20, R208.reuse, R184, R20 ;  /* 0x000000b8d014723c */ /* 0x040ff00000001814 */
[C---:B------:R-:W-:Y:S01]  /*b340*/  HMMA.16816.F32 R24, R208.reuse, R186, R24 ;  /* 0x000000bad018723c */ /* 0x040fe20000001818 */
[----:B------:R-:W4:Y:S07]  /*b350*/  LDSM.16.M88.4 R184, [R249+-0x3000] ;  /* 0xffd00000f9b8783b */ /* 0x000f2e0000000200 */
[C---:B------:R-:W-:Y:S08]  /*b360*/  HMMA.16816.F32 R28, R208.reuse, R188, R28 ;  /* 0x000000bcd01c723c */ /* 0x040ff0000000181c */
[----:B------:R-:W-:Y:S01]  /*b370*/  HMMA.16816.F32 R32, R208, R190, R32 ;  /* 0x000000bed020723c */ /* 0x000fe20000001820 */
[----:B------:R-:W-:Y:S07]  /*b380*/  LDSM.16.M88.4 R188, [R248+0x4000] ;  /* 0x00400000f8bc783b */ /* 0x000fee0000000200 */
[C---:B-1----:R-:W-:Y:S08]  /*b390*/  HMMA.16816.F32 R4, R212.reuse, R176, R4 ;  /* 0x000000b0d404723c */ /* 0x042ff00000001804 */
[C---:B------:R-:W-:Y:S01]  /*b3a0*/  HMMA.16816.F32 R8, R212.reuse, R178, R8 ;  /* 0x000000b2d408723c */ /* 0x040fe20000001808 */
[----:B------:R-:W1:Y:S07]  /*b3b0*/  LDSM.16.M88.4 R176, [R249+-0x2800] ;  /* 0xffd80000f9b0783b */ /* 0x000e6e0000000200 */
[C---:B----4-:R-:W-:Y:S08]  /*b3c0*/  HMMA.16816.F32 R12, R212.reuse, R180, R12 ;  /* 0x000000b4d40c723c */ /* 0x050ff0000000180c */
[C---:B------:R-:W-:Y:S01]  /*b3d0*/  HMMA.16816.F32 R16, R212.reuse, R182, R16 ;  /* 0x000000b6d410723c */ /* 0x040fe20000001810 */
[----:B------:R-:W4:Y:S07]  /*b3e0*/  LDSM.16.M88.4 R180, [R248+0x4800] ;  /* 0x00480000f8b4783b */ /* 0x000f2e0000000200 */
[C---:B------:R-:W-:Y:S08]  /*b3f0*/  HMMA.16816.F32 R20, R212.reuse, R184, R20 ;  /* 0x000000b8d414723c */ /* 0x040ff00000001814 */
[C---:B------:R-:W-:Y:S01]  /*b400*/  HMMA.16816.F32 R24, R212.reuse, R186, R24 ;  /* 0x000000bad418723c */ /* 0x040fe20000001818 */
[----:B------:R-:W-:Y:S07]  /*b410*/  LDSM.16.M88.4 R184, [R248+0x5800] ;  /* 0x00580000f8b8783b */ /* 0x000fee0000000200 */
[C---:B-1----:R-:W-:Y:S08]  /*b420*/  HMMA.16816.F32 R28, R212.reuse, R176, R28 ;  /* 0x000000b0d41c723c */ /* 0x042ff0000000181c */
[----:B------:R-:W-:Y:S01]  /*b430*/  HMMA.16816.F32 R32, R212, R178, R32 ;  /* 0x000000b2d420723c */ /* 0x000fe20000001820 */
[----:B------:R-:W1:Y:S07]  /*b440*/  LDSM.16.M88.4 R176, [R248+0x5000] ;  /* 0x00500000f8b0783b */ /* 0x000e6e0000000200 */
[C---:B------:R-:W-:Y:S08]  /*b450*/  HMMA.16816.F32 R4, R216.reuse, R188, R4 ;  /* 0x000000bcd804723c */ /* 0x040ff00000001804 */
[C---:B------:R-:W-:Y:S08]  /*b460*/  HMMA.16816.F32 R8, R216.reuse, R190, R8 ;  /* 0x000000bed808723c */ /* 0x040ff00000001808 */
[C---:B----4-:R-:W-:Y:S08]  /*b470*/  HMMA.16816.F32 R12, R216.reuse, R180, R12 ;  /* 0x000000b4d80c723c */ /* 0x050ff0000000180c */
[C---:B------:R-:W-:Y:S01]  /*b480*/  HMMA.16816.F32 R16, R216.reuse, R182, R16 ;  /* 0x000000b6d810723c */ /* 0x040fe20000001810 */
[----:B------:R4:W-:Y:S07]  /*b490*/  LDSM.16.M88.4 R180, [R2] ;  /* 0x0000000002b4783b */ /* 0x0009ee0000000200 */
[C---:B-1----:R-:W-:Y:S08]  /*b4a0*/  HMMA.16816.F32 R20, R216.reuse, R176, R20 ;  /* 0x000000b0d814723c */ /* 0x042ff00000001814 */
[C---:B------:R-:W-:Y:S01]  /*b4b0*/  HMMA.16816.F32 R24, R216.reuse, R178, R24 ;  /* 0x000000b2d818723c */ /* 0x040fe20000001818 */
[----:B----4-:R-:W4:Y:S07]  /*b4c0*/  LDL R2, [R1+0x34] ;  /* 0x0000340001027983 */ /* 0x010f2e0000100800 */
[C---:B------:R-:W-:Y:S01]  /*b4d0*/  HMMA.16816.F32 R28, R216.reuse, R184, R28 ;  /* 0x000000b8d81c723c */ /* 0x040fe2000000181c */
[----:B---3--:R1:W3:Y:S07]  /*b4e0*/  LDSM.16.M88.4 R188, [R132] ;  /* 0x0000000084bc783b */ /* 0x0082ee0000000200 */
[----:B------:R-:W-:Y:S01]  /*b4f0*/  HMMA.16816.F32 R32, R216, R186, R32 ;  /* 0x000000bad820723c */ /* 0x000fe20000001820 */
[----:B--2---:R2:W-:Y:S05]  /*b500*/  LDSM.16.M88.4 R184, [R0] ;  /* 0x0000000000b8783b */ /* 0x0045ea0000000200 */
[----:B-1----:R-:W4:Y:S05]  /*b510*/  LDL R132, [R1+0xc] ;  /* 0x00000c0001847983 */ /* 0x002f2a0000100800 */
[----:B------:R1:W1:Y:S01]  /*b520*/  LDSM.16.M88.4 R176, [R3] ;  /* 0x0000000003b0783b */ /* 0x0002620000000200 */
[C---:B---3--:R-:W-:Y:S04]  /*b530*/  HMMA.16816.F32 R4, R220.reuse, R188, R4 ;  /* 0x000000bcdc04723c */ /* 0x048fe80000001804 */
[----:B--2---:R-:W2:Y:S04]  /*b540*/  LDL R0, [R1+0x38] ;  /* 0x0000380001007983 */ /* 0x004ea80000100800 */
[C---:B------:R-:W-:Y:S01]  /*b550*/  HMMA.16816.F32 R8, R220.reuse, R190, R8 ;  /* 0x000000bedc08723c */ /* 0x040fe20000001808 */
[----:B------:R-:W-:Y:S05]  /*b560*/  LDSM.16.M88.4 R188, [R250+0x4800] ;  /* 0x00480000fabc783b */ /* 0x000fea0000000200 */
[----:B-1----:R-:W3:Y:S02]  /*b570*/  LDL R3, [R1+0x30] ;  /* 0x0000300001037983 */ /* 0x002ee40000100800 */
        /* <DEDUP_REMOVED lines=32> */
[----:B------:R-:W4:Y:S07]  /*b780*/  LDSM.16.M88.4 R180, [R248+0x7800] ;  /* 0x00780000f8b4783b */ /* 0x000f2e0000000200 */
[C---:B------:R-:W-:Y:S08]  /*b790*/  HMMA.16816.F32 R4, R232.reuse, R184, R4 ;  /* 0x000000b8e804723c */ /* 0x040ff00000001804 */
[C---:B------:R-:W-:Y:S08]  /*b7a0*/  HMMA.16816.F32 R8, R232.reuse, R186, R8 ;  /* 0x000000bae808723c */ /* 0x040ff00000001808 */
[C---:B-1----:R-:W-:Y:S08]  /*b7b0*/  HMMA.16816.F32 R12, R232.reuse, R176, R12 ;  /* 0x000000b0e80c723c */ /* 0x042ff0000000180c */
[C---:B------:R-:W-:Y:S08]  /*b7c0*/  HMMA.16816.F32 R16, R232.reuse, R178, R16 ;  /* 0x000000b2e810723c */ /* 0x040ff00000001810 */
[C---:B------:R-:W-:Y:S08]  /*b7d0*/  HMMA.16816.F32 R20, R232.reuse, R188, R20 ;  /* 0x000000bce814723c */ /* 0x040ff00000001814 */
[C---:B------:R-:W-:Y:S01]  /*b7e0*/  HMMA.16816.F32 R24, R232.reuse, R190, R24 ;  /* 0x000000bee818723c */ /* 0x040fe20000001818 */
[----:B----4-:R1:W-:Y:S07]  /*b7f0*/  LDSM.16.M88.4 R188, [R2] ;  /* 0x0000000002bc783b */ /* 0x0103ee0000000200 */
[C---:B------:R-:W-:Y:S08]  /*b800*/  HMMA.16816.F32 R28, R232.reuse, R180, R28 ;  /* 0x000000b4e81c723c */ /* 0x040ff0000000181c */
[----:B------:R-:W-:Y:S01]  /*b810*/  HMMA.16816.F32 R32, R232, R182, R32 ;  /* 0x000000b6e820723c */ /* 0x000fe20000001820 */
[----:B------:R-:W-:Y:S05]  /*b820*/  LDSM.16.M88.4 R180, [R250+0x6000] ;  /* 0x00600000fab4783b */ /* 0x000fea0000000200 */
[----:B-1----:R-:W4:Y:S05]  /*b830*/  LDL R2, [R1+0x6c] ;  /* 0x00006c0001027983 */ /* 0x002f2a0000100800 */
[----:B------:R-:W1:Y:S05]  /*b840*/  LDSM.16.M88.4 R176, [R132] ;  /* 0x0000000084b0783b */ /* 0x000e6a0000000200 */
[----:B---3--:R-:W3:Y:S01]  /*b850*/  LDSM.16.M88.4 R184, [R3] ;  /* 0x0000000003b8783b */ /* 0x008ee20000000200 */
[C---:B-1----:R-:W-:Y:S08]  /*b860*/  HMMA.16816.F32 R4, R236.reuse, R176, R4 ;  /* 0x000000b0ec04723c */ /* 0x042ff00000001804 */
[C---:B------:R-:W-:Y:S01]  /*b870*/  HMMA.16816.F32 R8, R236.reuse, R178, R8 ;  /* 0x000000b2ec08723c */ /* 0x040fe20000001808 */
[----:B--2---:R1:W2:Y:S05]  /*b880*/  LDSM.16.M88.4 R176, [R0] ;  /* 0x0000000000b0783b */ /* 0x0042aa0000000200 */
[----:B-1----:R-:W4:Y:S02]  /*b890*/  LDL R0, [R1+0x8c] ;  /* 0x00008c0001007983 */ /* 0x002f240000100800 */
[C---:B---3--:R-:W-:Y:S08]  /*b8a0*/  HMMA.16816.F32 R12, R236.reuse, R184, R12 ;  /* 0x000000b8ec0c723c */ /* 0x048ff0000000180c */
[C---:B------:R-:W-:Y:S01]  /*b8b0*/  HMMA.16816.F32 R16, R236.reuse, R186, R16 ;  /* 0x000000baec10723c */ /* 0x040fe20000001810 */
[----:B------:R-:W1:Y:S07]  /*b8c0*/  LDSM.16.M88.4 R184, [R250+0x6800] ;  /* 0x00680000fab8783b */ /* 0x000e6e0000000200 */
[C---:B------:R-:W-:Y:S08]  /*b8d0*/  HMMA.16816.F32 R20, R236.reuse, R188, R20 ;  /* 0x000000bcec14723c */ /* 0x040ff00000001814 */
[C---:B------:R-:W-:Y:S01]  /*b8e0*/  HMMA.16816.F32 R24, R236.reuse, R190, R24 ;  /* 0x000000beec18723c */ /* 0x040fe20000001818 */
[----:B------:R-:W-:Y:S07]  /*b8f0*/  LDSM.16.M88.4 R188, [R249] ;  /* 0x00000000f9bc783b */ /* 0x000fee0000000200 */
[C---:B--2---:R-:W-:Y:S08]  /*b900*/  HMMA.16816.F32 R28, R236.reuse, R176, R28 ;  /* 0x000000b0ec1c723c */ /* 0x044ff0000000181c */
[----:B------:R-:W-:Y:S01]  /*b910*/  HMMA.16816.F32 R32, R236, R178, R32 ;  /* 0x000000b2ec20723c */ /* 0x000fe20000001820 */
[----:B------:R-:W2:Y:S07]  /*b920*/  LDSM.16.M88.4 R176, [R250+0x7000] ;  /* 0x00700000fab0783b */ /* 0x000eae0000000200 */
[C---:B------:R-:W-:Y:S08]  /*b930*/  HMMA.16816.F32 R4, R240.reuse, R180, R4 ;  /* 0x000000b4f004723c */ /* 0x040ff00000001804 */
[C---:B------:R-:W-:Y:S01]  /*b940*/  HMMA.16816.F32 R8, R240.reuse, R182, R8 ;  /* 0x000000b6f008723c */ /* 0x040fe20000001808 */
[----:B------:R-:W3:Y:S07]  /*b950*/  LDSM.16.M88.4 R180, [R250+0x7800] ;  /* 0x00780000fab4783b */ /* 0x000eee0000000200 */
[C---:B-1----:R-:W-:Y:S08]  /*b960*/  HMMA.16816.F32 R12, R240.reuse, R184, R12 ;  /* 0x000000b8f00c723c */ /* 0x042ff0000000180c */
[C---:B------:R-:W-:Y:S01]  /*b970*/  HMMA.16816.F32 R16, R240.reuse, R186, R16 ;  /* 0x000000baf010723c */ /* 0x040fe20000001810 */
[----:B------:R-:W-:Y:S07]  /*b980*/  LDSM.16.M88.4 R184, [R249+0x1800] ;  /* 0x00180000f9b8783b */ /* 0x000fee0000000200 */
[C---:B--2---:R-:W-:Y:S08]  /*b990*/  HMMA.16816.F32 R20, R240.reuse, R176, R20 ;  /* 0x000000b0f014723c */ /* 0x044ff00000001814 */
[C---:B------:R-:W-:Y:S01]  /*b9a0*/  HMMA.16816.F32 R24, R240.reuse, R178, R24 ;  /* 0x000000b2f018723c */ /* 0x040fe20000001818 */
[----:B------:R-:W1:Y:S07]  /*b9b0*/  LDSM.16.M88.4 R176, [R249+0x800] ;  /* 0x00080000f9b0783b */ /* 0x000e6e0000000200 */
[C---:B---3--:R-:W-:Y:S08]  /*b9c0*/  HMMA.16816.F32 R28, R240.reuse, R180, R28 ;  /* 0x000000b4f01c723c */ /* 0x048ff0000000181c */
[----:B------:R-:W-:Y:S01]  /*b9d0*/  HMMA.16816.F32 R32, R240, R182, R32 ;  /* 0x000000b6f020723c */ /* 0x000fe20000001820 */
[----:B------:R-:W2:Y:S01]  /*b9e0*/  LDSM.16.M88.4 R180, [R249+0x1000] ;  /* 0x00100000f9b4783b */ /* 0x000ea20000000200 */
[----:B------:R-:W-:Y:S04]  /*b9f0*/  DEPBAR.LE SB0, 0x0 ;  /* 0x000080000000791a */ /* 0x000fe80000000000 */
[----:B------:R-:W-:Y:S02]  /*ba00*/  BAR.SYNC.DEFER_BLOCKING 0x0 ;  /* 0x0000000000007b1d */ /* 0x000fe40000010000 */
[C---:B------:R-:W-:Y:S08]  /*ba10*/  HMMA.16816.F32 R4, R244.reuse, R188, R4 ;  /* 0x000000bcf404723c */ /* 0x040ff00000001804 */
[C---:B------:R-:W-:Y:S08]  /*ba20*/  HMMA.16816.F32 R8, R244.reuse, R190, R8 ;  /* 0x000000bef408723c */ /* 0x040ff00000001808 */
[C---:B-1----:R-:W-:Y:S08]  /*ba30*/  HMMA.16816.F32 R12, R244.reuse, R176, R12 ;  /* 0x000000b0f40c723c */ /* 0x042ff0000000180c */
[C---:B------:R-:W-:Y:S08]  /*ba40*/  HMMA.16816.F32 R16, R244.reuse, R178, R16 ;  /* 0x000000b2f410723c */ /* 0x040ff00000001810 */
[C---:B--2---:R-:W-:Y:S08]  /*ba50*/  HMMA.16816.F32 R20, R244.reuse, R180, R20 ;  /* 0x000000b4f414723c */ /* 0x044ff00000001814 */
[C---:B------:R-:W-:Y:S08]  /*ba60*/  HMMA.16816.F32 R24, R244.reuse, R182, R24 ;  /* 0x000000b6f418723c */ /* 0x040ff00000001818 */
[C---:B------:R-:W-:Y:S08]  /*ba70*/  HMMA.16816.F32 R28, R244.reuse, R184, R28 ;  /* 0x000000b8f41c723c */ /* 0x040ff0000000181c */
[----:B------:R-:W-:Y:S03]  /*ba80*/  HMMA.16816.F32 R32, R244, R186, R32 ;  /* 0x000000baf420723c */ /* 0x000fe60000001820 */
[----:B----4-:R-:W-:Y:S11]  /*ba90*/  ISETP.GT.AND P0, PT, R2, R0, PT ;  /* 0x000000000200720c */ /* 0x010ff60003f04270 */
        /* <DEDUP_REMOVED lines=9> */
[----:B------:R-:W4:Y:S04]  /*bb30*/  LDL R178, [R1+0xa4] ;  /* 0x0000a40001b27983 */ /* 0x000f280000100800 */
[----:B------:R-:W4:Y:S04]  /*bb40*/  LDL R179, [R1+0x158] ;  /* 0x0001580001b37983 */ /* 0x000f280000100800 */
[----:B------:R-:W4:Y:S01]  /*bb50*/  LDL R190, [R1+0x7c] ;  /* 0x00007c0001be7983 */ /* 0x000f220000100800 */
[--C-:B-1----:R-:W-:Y:S02]  /*bb60*/  SHF.R.S32.HI R0, RZ, 0x1f, R132.reuse ;  /* 0x0000001fff007819 */ /* 0x102fe40000011484 */
[----:B------:R-:W-:Y:S01]  /*bb70*/  SHF.R.S32.HI R133, RZ, 0x1f, R132 ;  /* 0x0000001fff857819 */ /* 0x000fe20000011484 */
[----:B------:R-:W4:Y:S01]  /*bb80*/  LDL R191, [R1+0x80] ;  /* 0x0000800001bf7983 */ /* 0x000f220000100800 */
[-C--:B------:R-:W-:Y:S02]  /*bb90*/  LEA.HI R0, R0, R132.reuse, RZ, 0x3 ;  /* 0x0000008400007211 */ /* 0x080fe400078f18ff */
[----:B------:R-:W-:Y:S01]  /*bba0*/  LEA.HI R133, R133, R132, RZ, 0x3 ;  /* 0x0000008485857211 */ /* 0x000fe200078f18ff */
[----:B------:R-:W4:Y:S01]  /*bbb0*/  LDL R188, [R1+0x84] ;  /* 0x0000840001bc7983 */ /* 0x000f220000100800 */
[----:B------:R-:W-:Y:S02]  /*bbc0*/  LOP3.LUT R0, R0, 0xfffffff8, RZ, 0xc0, !PT ;  /* 0xfffffff800007812 */ /* 0x000fe400078ec0ff */
[----:B------:R-:W-:Y:S01]  /*bbd0*/  SHF.R.S32.HI R133, RZ, 0x3, R133 ;  /* 0x00000003ff857819 */ /* 0x000fe20000011485 */
[----:B------:R-:W4:Y:S02]  /*bbe0*/  LDL R189, [R1+0x64] ;  /* 0x0000640001bd7983 */ /* 0x000f240000100800 */
[----:B------:R-:W-:Y:S02]  /*bbf0*/  IMAD.IADD R0, R132, 0x1, -R0 ;  /* 0x0000000184007824 */ /* 0x000fe400078e0a00 */
[----:B------:R-:W4:Y:S02]  /*bc00*/  LDL R132, [R1+0xb8] ;  /* 0x0000b80001847983 */ /* 0x000f240000100800 */
[----:B------:R-:W-:Y:S02]  /*bc10*/  IMAD R0, R0, 0x20, R133 ;  /* 0x0000002000007824 */ /* 0x000fe400078e0285 */
[----:B--2---:R-:W-:Y:S01]  /*bc20*/  IMAD R2, R2, 0x40, R3 ;  /* 0x0000004002027824 */ /* 0x004fe200078e0203 */
[----:B---3--:R-:W2:Y:S04]  /*bc30*/  LDL R177, [R1+0x15c] ;  /* 0x00015c0001b17983 */ /* 0x008ea80000100800 */
[----:B------:R-:W-:Y:S05]  /*bc40*/  IADD3 R2, R2, -0x40, R0 ;  /* 0xffffffc002027810 */ /* 0x000fea0007ffe000 */
[----:B------:R-:W-:Y:S04]  /*bc50*/  @P2 IMAD.HI.U32 R3, R2, c[0x0][0x2bc], RZ ;  /* 0x0000af0002032a27 */ /* 0x000fe800078e00ff */
[----:B------:R-:W-:Y:S01]  /*bc60*/  IMAD.MOV.U32 R0, RZ, RZ, R2 ;  /* 0x000000ffff007224 */ /* 0x000fe200078e0002 */
[----:B------:R-:W-:Y:S04]  /*bc70*/  @P2 SHF.R.U32.HI R0, RZ, c[0x0][0x2c0], R3 ;  /* 0x0000b000ff002a19 */ /* 0x000fe80000011603 */
[----:B------:R-:W-:Y:S01]  /*bc80*/  @!P6 IADD3 R3, P0, R0, R176, RZ ;  /* 0x000000b00003e210 */ /* 0x000fe20007f1e0ff */
[----:B----4-:R-:W-:Y:S01]  /*bc90*/  IMAD.SHL.U32 R186, R190, 0x2, RZ ;  /* 0x00000002beba7824 */ /* 0x010fe200078e00ff */
[----:B------:R-:W3:Y:S01]  /*bca0*/  LDL R176, [R1+0x160] ;  /* 0x0001600001b07983 */ /* 0x000ee20000100800 */
[----:B------:R-:W-:Y:S02]  /*bcb0*/  IMAD.SHL.U32 R185, R191, 0x2, RZ ;  /* 0x00000002bfb97824 */ /* 0x000fe400078e00ff */
[----:B------:R-:W-:Y:S01]  /*bcc0*/  IMAD.SHL.U32 R184, R188, 0x2, RZ ;  /* 0x00000002bcb87824 */ /* 0x000fe200078e00ff */
[----:B------:R-:W-:Y:S01]  /*bcd0*/  @!P6 LEA.HI.X.SX32 R133, R0, R132, 0x1, P0 ;  /* 0x000000840085e211 */ /* 0x000fe200000f0eff */
[----:B------:R-:W-:Y:S01]  /*bce0*/  IMAD.MOV R0, RZ, RZ, -R0 ;  /* 0x000000ffff007224 */ /* 0x000fe200078e0a00 */
[C---:B------:R-:W-:Y:S03]  /*bcf0*/  @!P6 LEA R132, P0, R3.reuse, c[0x0][0x2a0], 0x2 ;  /* 0x0000a8000384ea11 */ /* 0x040fe600078010ff */
[----:B------:R-:W-:Y:S01]  /*bd00*/  IMAD R183, R0, c[0x0][0x2b8], R2 ;  /* 0x0000ae0000b77a24 */ /* 0x000fe200078e0202 */
[----:B------:R-:W-:Y:S03]  /*bd10*/  @!P6 LEA.HI.X R133, R3, c[0x0][0x2a4], R133, 0x2, P0 ;  /* 0x0000a9000385ea11 */ /* 0x000fe600000f1485 */
[C---:B------:R-:W-:Y:S01]  /*bd20*/  IMAD.WIDE.U32 R2, R183.reuse, c[0x0][0x1e0], RZ ;  /* 0x00007800b7027a25 */ /* 0x040fe200078e00ff */
[----:B------:R-:W-:Y:S01]  /*bd30*/  SHF.R.S32.HI R0, RZ, 0x1f, R183 ;  /* 0x0000001fff007819 */ /* 0x000fe200000114b7 */
[----:B------:R1:W4:Y:S04]  /*bd40*/  @!P6 LDG.E R182, [R132.64] ;  /* 0x0000000684b6e981 */ /* 0x000328000c1e1900 */
[----:B------:R1:W-:Y:S01]  /*bd50*/  STL [R1+0x68], R183 ;  /* 0x000068b701007387 */ /* 0x0003e20000100800 */
[----:B------:R-:W-:Y:S04]  /*bd60*/  IMAD R0, R0, c[0x0][0x1e0], RZ ;  /* 0x0000780000007a24 */ /* 0x000fe800078e02ff */
[----:B------:R-:W-:Y:S04]  /*bd70*/  IMAD R0, R183, c[0x0][0x1e4], R0 ;  /* 0x00007900b7007a24 */ /* 0x000fe800078e0200 */
[----:B------:R-:W-:Y:S01]  /*bd80*/  IMAD.IADD R3, R3, 0x1, R0 ;  /* 0x0000000103037824 */ /* 0x000fe200078e0200 */
[----:B-1----:R-:W3:Y:S01]  /*bd90*/  LDL R132, [R1+0x164] ;  /* 0x0001640001847983 */ /* 0x002ee20000100800 */
[----:B------:R-:W-:Y:S01]  /*bda0*/  IMAD.SHL.U32 R183, R189, 0x2, RZ ;  /* 0x00000002bdb77824 */ /* 0x000fe200078e00ff */
[----:B--2---:R-:W-:Y:S02]  /*bdb0*/  SHF.L.U64.HI R181, R191, 0x1, R177 ;  /* 0x00000001bfb57819 */ /* 0x004fe400000102b1 */
[----:B----4-:R-:W-:Y:S01]  /*bdc0*/  SHF.R.S32.HI R133, RZ, 0x1f, R182 ;  /* 0x0000001fff857819 */ /* 0x010fe200000114b6 */
[----:B------:R1:W-:Y:S01]  /*bdd0*/  STL [R1+0x60], R182 ;  /* 0x000060b601007387 */ /* 0x0003e20000100800 */
[----:B------:R-:W-:Y:S04]  /*bde0*/  IMAD.WIDE.U32 R2, R182, c[0x0][0x1f0], R2 ;  /* 0x00007c00b6027a25 */ /* 0x000fe800078e0002 */
[----:B------:R-:W-:Y:S01]  /*bdf0*/  IMAD R133, R133, c[0x0][0x1f0], RZ ;  /* 0x00007c0085857a24 */ /* 0x000fe200078e02ff */
[----:B------:R-:W-:Y:S02]  /*be00*/  IADD3 R0, P0, R180, R2, RZ ;  /* 0x00000002b4007210 */ /* 0x000fe40007f1e0ff */
[----:B---3--:R-:W-:Y:S01]  /*be10*/  SHF.L.U64.HI R180, R188, 0x1, R176 ;  /* 0x00000001bcb47819 */ /* 0x008fe200000102b0 */
[----:B------:R-:W-:Y:S05]  /*be20*/  IMAD R133, R182, c[0x0][0x1f4], R133 ;  /* 0x00007d00b6857a24 */ /* 0x000fea00078e0285 */
[----:B------:R-:W-:Y:S02]  /*be30*/  IADD3.X R133, R178, R3, R133, P0, !PT ;  /* 0x00000003b2857210 */ /* 0x000fe400007fe485 */
[C---:B------:R-:W-:Y:S04]  /*be40*/  LEA R178, P0, R0.reuse, c[0x0][0x1c8], 0x1 ;  /* 0x0000720000b27a11 */ /* 0x040fe800078008ff */
[----:B------:R-:W-:Y:S02]  /*be50*/  LEA.HI.X R133, R0, c[0x0][0x1cc], R133, 0x1, P0 ;  /* 0x0000730000857a11 */ /* 0x000fe400000f0c85 */
[----:B-1----:R-:W-:Y:S02]  /*be60*/  SHF.L.U64.HI R182, R190, 0x1, R179 ;  /* 0x00000001beb67819 */ /* 0x002fe400000102b3 */
[----:B------:R-:W-:Y:S01]  /*be70*/  SHF.L.U64.HI R179, R189, 0x1, R132 ;  /* 0x00000001bdb37819 */ /* 0x000fe20000010284 */
[----:B------:R-:W-:-:S05]  /*be80*/  BRA.DIV ~URZ, `(.L_x_1064) ;  /* 0x000065527f007947 */ /* 0x000fca000b800000 */
[----:B------:R1:W2:Y:S02]  /*be90*/  SHFL.IDX PT, R132, R133, RZ, 0x181f ;  /* 0x00181fff85847589 */ /* 0x0002a400000e0000 */
.L_x_1093:
[----:B------:R-:W-:-:S05]  /*bea0*/  BRA.DIV ~URZ, `(.L_x_1065) ;  /* 0x000065a27f007947 */ /* 0x000fca000b800000 */
[----:B------:R-:W3:Y:S04]  /*beb0*/  LDL R176, [R1+0x5c] ;  /* 0x00005c0001b07983 */ /* 0x000ee80000100800 */
[----:B------:R-:W4:Y:S04]  /*bec0*/  LDL R187, [R1+0x58] ;  /* 0x0000580001bb7983 */ /* 0x000f280000100800 */
[----:B------:R-:W1:Y:S01]  /*bed0*/  SHFL.IDX PT, R0, R178, RZ, 0x181f ;  /* 0x00181fffb2007589 */ /* 0x000e6200000e0000 */
[----:B---3--:R-:W-:Y:S04]  /*bee0*/  IADD3 R2, -R176, 0x10, RZ ;  /* 0x00000010b0027810 */ /* 0x008fe80007ffe1ff */
[----:B------:R-:W-:Y:S04]  /*bef0*/  LOP3.LUT R2, R2, 0xf, RZ, 0xc0, !PT ;  /* 0x0000000f02027812 */ /* 0x000fe800078ec0ff */
[----:B-1----:R-:W-:Y:S04]  /*bf00*/  IADD3 R2, P1, P0, R2, R0, R183 ;  /* 0x0000000002027210 */ /* 0x002fe8000783e0b7 */
[----:B--2---:R-:W-:Y:S02]  /*bf10*/  IADD3.X R3, RZ, R132, R179, P1, P0 ;  /* 0x00000084ff037210 */ /* 0x004fe40000fe04b3 */
[----:B------:R-:W-:Y:S11]  /*bf20*/  ISETP.NE.U32.AND P0, PT, R176, RZ, PT ;  /* 0x000000ffb000720c */ /* 0x000ff60003f05070 */
[----:B------:R-:W-:Y:S02]  /*bf30*/  @!UPT UIADD3 URZ, URZ, URZ, URZ ;  /* 0x0000003f3f3ff290 */ /* 0x000fe4000fffe03f */
[----:B------:R-:W-:Y:S01]  /*bf40*/  @!PT LDS RZ, [RZ] ;  /* 0x00000000fffff984 */ /* 0x000fe20000000800 */
[----:B------:R-:W-:Y:S01]  /*bf50*/  @!PT LDS RZ, [RZ] ;  /* 0x00000000fffff984 */ /* 0x000fe20000000800 */
[----:B----4-:R1:W-:Y:S02]  /*bf60*/  LDGSTS.E.BYPASS.LTC128B.128.ZFILL [R187+0x10100], [R2.64], P0 ;  /* 0x1010000002bb7fae */ /* 0x0103e40008141d46 */
[----:B-1----:R-:W-:Y:S05]  /*bf70*/  IADD3 R2, P0, R0, R184, RZ ;  /* 0x000000b800027210 */ /* 0x002fea0007f1e0ff */
[----:B------:R-:W-:Y:S05]  /*bf80*/  IMAD.X R3, R132, 0x1, R180, P0 ;  /* 0x0000000184037824 */ /* 0x000fea00000e06b4 */
[----:B------:R1:W-:Y:S02]  /*bf90*/  LDGSTS.E.BYPASS.LTC128B.128 [R187+0x12100], [R2.64], !P5 ;  /* 0x1210000002bb7fae */ /* 0x0003e4000e901d46 */
[----:B-1----:R-:W-:Y:S05]  /*bfa0*/  IADD3 R2, P0, R0, R185, RZ ;  /* 0x000000b900027210 */ /* 0x002fea0007f1e0ff */
[----:B------:R-:W-:Y:S01]  /*bfb0*/  IMAD.X R3, R132, 0x1, R181, P0 ;  /* 0x0000000184037824 */ /* 0x000fe200000e06b5 */
[----:B------:R-:W-:Y:S02]  /*bfc0*/  IADD3 R176, P0, R0, R186, RZ ;  /* 0x000000ba00b07210 */ /* 0x000fe40007f1e0ff */
[----:B------:R1:W2:Y:S03]  /*bfd0*/  SHFL.IDX PT, R0, R178, 0x1, 0x181f ;  /* 0x00381f00b2007f89 */ /* 0x0002a600000e0000 */
[----:B------:R-:W-:Y:S01]  /*bfe0*/  IMAD.X R177, R132, 0x1, R182, P0 ;  /* 0x0000000184b17824 */ /* 0x000fe200000e06b6 */
[----:B------:R1:W-:Y:S04]  /*bff0*/  LDGSTS.E.BYPASS.LTC128B.128 [R187+0x14100], [R2.64], !P4 ;  /* 0x1410000002bb7fae */ /* 0x0003e8000e101d46 */
[----:B------:R1:W3:Y:S04]  /*c000*/  SHFL.IDX PT, R132, R133, 0x1, 0x181f ;  /* 0x00381f0085847f89 */ /* 0x0002e800000e0000 */
[----:B------:R1:W-:Y:S02]  /*c010*/  LDGSTS.E.BYPASS.LTC128B.128 [R187+0x16100], [R176.64], !P3 ;  /* 0x16100000b0bb7fae */ /* 0x0003e4000d901d46 */
.L_x_1094:
[----:B-1----:R-:W4:Y:S04]  /*c020*/  LDL.LU R2, [R1+0x5c] ;  /* 0x00005c0001027983 */ /* 0x002f280000300800 */
[----:B---3--:R-:W3:Y:S01]  /*c030*/  LDL R133, [R1+0x58] ;  /* 0x0000580001857983 */ /* 0x008ee20000100800 */
[C---:B----4-:R-:W-:Y:S02]  /*c040*/  ISETP.NE.U32.AND P0, PT, R2.reuse, RZ, PT ;  /* 0x000000ff0200720c */ /* 0x050fe40003f05070 */
[----:B------:R-:W-:Y:S04]  /*c050*/  IADD3 R2, -R2, 0x10, RZ ;  /* 0x0000001002027810 */ /* 0x000fe80007ffe1ff */
[----:B------:R-:W-:Y:S04]  /*c060*/  LOP3.LUT R2, R2, 0xf, RZ, 0xc0, !PT ;  /* 0x0000000f02027812 */ /* 0x000fe800078ec0ff */
[----:B--2---:R-:W-:Y:S04]  /*c070*/  IADD3 R2, P2, P1, R2, R0, R183 ;  /* 0x0000000002027210 */ /* 0x004fe8000795e0b7 */
[----:B------:R-:W-:Y:S02]  /*c080*/  IADD3.X R3, RZ, R132, R179, P2, P1 ;  /* 0x00000084ff037210 */ /* 0x000fe400017e24b3 */
[C---:B------:R-:W-:Y:S03]  /*c090*/  IADD3 R176, P1, R0.reuse, R185, RZ ;  /* 0x000000b900b07210 */ /* 0x040fe60007f3e0ff */
[----:B------:R-:W-:Y:S01]  /*c0a0*/  @!PT LDS RZ, [RZ] ;  /* 0x00000000fffff984 */ /* 0x000fe20000000800 */
[----:B------:R-:W-:Y:S01]  /*c0b0*/  @!PT LDS RZ, [RZ] ;  /* 0x00000000fffff984 */ /* 0x000fe20000000800 */
[----:B------:R-:W-:Y:S01]  /*c0c0*/  @!PT LDS RZ, [RZ] ;  /* 0x00000000fffff984 */ /* 0x000fe20000000800 */
[----:B---3--:R1:W-:Y:S01]  /*c0d0*/  LDGSTS.E.BYPASS.LTC128B.128.ZFILL [R133+0x11100], [R2.64], P0 ;  /* 0x1110000002857fae */ /* 0x0083e20008141d46 */
[----:B------:R-:W-:Y:S01]  /*c0e0*/  IADD3 R178, P0, R0, R184, RZ ;  /* 0x000000b800b27210 */ /* 0x000fe20007f1e0ff */
[C---:B------:R-:W-:Y:S04]  /*c0f0*/  IMAD.X R177, R132.reuse, 0x1, R181, P1 ;  /* 0x0000000184b17824 */ /* 0x040fe800008e06b5 */
[----:B------:R-:W-:Y:S05]  /*c100*/  IMAD.X R179, R132, 0x1, R180, P0 ;  /* 0x0000000184b37824 */ /* 0x000fea00000e06b4 */
[----:B------:R2:W-:Y:S04]  /*c110*/  LDGSTS.E.BYPASS.LTC128B.128 [R133+0x13100], [R178.64], !P5 ;  /* 0x13100000b2857fae */ /* 0x0005e8000e901d46 */
[----:B------:R2:W-:Y:S01]  /*c120*/  LDGSTS.E.BYPASS.LTC128B.128 [R133+0x15100], [R176.64], !P4 ;  /* 0x15100000b0857fae */ /* 0x0005e2000e101d46 */
[----:B-1----:R-:W-:Y:S05]  /*c130*/  IADD3 R2, P0, R0, R186, RZ ;  /* 0x000000ba00027210 */ /* 0x002fea0007f1e0ff */
[----:B------:R-:W-:Y:S05]  /*c140*/  IMAD.X R3, R132, 0x1, R182, P0 ;  /* 0x0000000184037824 */ /* 0x000fea00000e06b6 */
[----:B------:R2:W-:Y:S03]  /*c150*/  LDGSTS.E.BYPASS.LTC128B.128 [R133+0x17100], [R2.64], !P3 ;  /* 0x1710000002857fae */ /* 0x0005e6000d901d46 */
.L_x_1063:
[----:B------:R-:W-:Y:S05]  /*c160*/  BSYNC B0 ;  /* 0x0000000000007941 */ /* 0x000fea0003800000 */
.L_x_1062:
        /* <DEDUP_REMOVED lines=34> */
[----:B------:R-:W1:Y:S02]  /*c390*/  SHFL.BFLY PT, R0, R132, 0x2, 0x1f ;  /* 0x0c401f0084007f89 */ /* 0x000e6400000e0000 */
[----:B-1----:R-:W-:Y:S05]  /*c3a0*/  FMNMX.FTZ R132, R132, R0, !PT ;  /* 0x0000000084847209 */ /* 0x002fea0007810000 */
[----:B------:R-:W1:Y:S02]  /*c3b0*/  SHFL.BFLY PT, R133, R132, 0x1, 0x1f ;  /* 0x0c201f0084857f89 */ /* 0x000e6400000e0000 */
[----:B-1----:R-:W-:Y:S02]  /*c3c0*/  FMNMX.FTZ R133, R132, R133, !PT ;  /* 0x0000008584857209 */ /* 0x002fe40007810000 */
[----:B------:R-:W1:Y:S02]  /*c3d0*/  SHFL.BFLY PT, R132, R176, 0x2, 0x1f ;  /* 0x0c401f00b0847f89 */ /* 0x000e6400000e0000 */
[----:B-1----:R-:W-:Y:S05]  /*c3e0*/  FMNMX.FTZ R132, R176, R132, !PT ;  /* 0x00000084b0847209 */ /* 0x002fea0007810000 */
[----:B------:R1:W2:Y:S02]  /*c3f0*/  SHFL.BFLY PT, R0, R132, 0x1, 0x1f ;  /* 0x0c201f0084007f89 */ /* 0x0002a400000e0000 */
.L_x_1095:
        /* <DEDUP_REMOVED lines=21> */
[--C-:B------:R-:W-:Y:S01]  /*c550*/  FFMA.FTZ R179, R28, c[0x0][0x2d0], -R132.reuse ;  /* 0x0000b4001cb37a23 */ /* 0x100fe20000010884 */
[----:B------:R-:W-:Y:S01]  /*c560*/  MOV R28, R24 ;  /* 0x00000018001c7202 */ /* 0x000fe20000000f00 */
[--C-:B------:R-:W-:Y:S02]  /*c570*/  FFMA.FTZ R9, R9, c[0x0][0x2d0], -R132.reuse ;  /* 0x0000b40009097a23 */ /* 0x100fe40000010884 */
[--C-:B------:R-:W-:Y:S02]  /*c580*/  FFMA.FTZ R8, R8, c[0x0][0x2d0], -R132.reuse ;  /* 0x0000b40008087a23 */ /* 0x100fe40000010884 */
[----:B------:R-:W-:Y:S01]  /*c590*/  FFMA.FTZ R132, R33, c[0x0][0x2d0], -R132 ;  /* 0x0000b40021847a23 */ /* 0x000fe20000010884 */
[----:B------:R-:W-:Y:S02]  /*c5a0*/  MOV R33, R29 ;  /* 0x0000001d00217202 */ /* 0x000fe40000000f00 */
[----:B------:R-:W-:Y:S01]  /*c5b0*/  MOV R29, R25 ;  /* 0x00000019001d7202 */ /* 0x000fe20000000f00 */
[----:B------:R-:W-:Y:S01]  /*c5c0*/  MUFU.EX2 R8, R8 ;  /* 0x0000000800087308 */ /* 0x000fe20000000800 */
[----:B------:R-:W-:Y:S09]  /*c5d0*/  MOV R25, R20 ;  /* 0x0000001400197202 */ /* 0x000ff20000000f00 */
[----:B------:R-:W1:Y:S10]  /*c5e0*/  MUFU.EX2 R9, R9 ;  /* 0x0000000900097308 */ /* 0x000e740000000800 */
[----:B------:R-:W-:Y:S01]  /*c5f0*/  MUFU.EX2 R132, R132 ;  /* 0x0000008400847308 */ /* 0x000fe20000000800 */
[C---:B---3--:R-:W-:Y:S01]  /*c600*/  FFMA.FTZ R0, R2.reuse, R177, R4 ;  /* 0x000000b102007223 */ /* 0x048fe20000010004 */
[----:B-1----:R-:W-:Y:S01]  /*c610*/  F2FP.PACK_AB R178, R9, R8 ;  /* 0x0000000809b2723e */ /* 0x002fe200000000ff */
[----:B------:R-:W-:Y:S02]  /*c620*/  FMUL.FTZ R17, R2, R153 ;  /* 0x0000009902117220 */ /* 0x000fe40000410000 */
[C---:B------:R-:W-:Y:S01]  /*c630*/  FADD.FTZ R5, R176.reuse, R0 ;  /* 0x00000000b0057221 */ /* 0x040fe20000010000 */
[----:B------:R-:W-:Y:S01]  /*c640*/  F2FP.PACK_AB R176, R176, R4 ;  /* 0x00000004b0b0723e */ /* 0x000fe200000000ff */
[C---:B------:R-:W-:Y:S02]  /*c650*/  FMUL.FTZ R4, R3.reuse, c[0x0][0x2d0] ;  /* 0x0000b40003047a20 */ /* 0x040fe40000410000 */
[----:B------:R-:W-:Y:S02]  /*c660*/  FADD.FTZ R0, -R3, R135 ;  /* 0x0000008703007221 */ /* 0x000fe40000010100 */
[--C-:B------:R-:W-:Y:S02]  /*c670*/  FFMA.FTZ R6, R6, c[0x0][0x2d0], -R4.reuse ;  /* 0x0000b40006067a23 */ /* 0x100fe40000010804 */
[--C-:B------:R-:W-:Y:S02]  /*c680*/  FFMA.FTZ R7, R7, c[0x0][0x2d0], -R4.reuse ;  /* 0x0000b40007077a23 */ /* 0x100fe40000010804 */
        /* <DEDUP_REMOVED lines=18> */
[----:B------:R-:W-:Y:S02]  /*c7b0*/  FFMA.FTZ R35, R35, c[0x0][0x2d0], -R4 ;  /* 0x0000b40023237a23 */ /* 0x000fe40000010804 */
[C---:B------:R-:W-:Y:S02]  /*c7c0*/  FMUL.FTZ R4, R2.reuse, R164 ;  /* 0x000000a402047220 */ /* 0x040fe40000410000 */
[----:B------:R-:W2:Y:S01]  /*c7d0*/  LDL R164, [R1] ;  /* 0x0000000001a47983 */ /* 0x000ea20000100800 */
[----:B------:R-:W-:Y:S02]  /*c7e0*/  FMUL.FTZ R32, R2, R136 ;  /* 0x0000008802207220 */ /* 0x000fe40000410000 */
[----:B------:R-:W-:Y:S01]  /*c7f0*/  FMUL.FTZ R0, R0, c[0x0][0x2d0] ;  /* 0x0000b40000007a20 */ /* 0x000fe20000410000 */
[----:B------:R-:W3:Y:S01]  /*c800*/  LDL.LU R136, [R1+0x88] ;  /* 0x0000880001887983 */ /* 0x000ee20000300800 */
[C---:B------:R-:W-:Y:S01]  /*c810*/  FMUL.FTZ R24, R2.reuse, R144 ;  /* 0x0000009002187220 */ /* 0x040fe20000410000 */
[----:B------:R-:W-:Y:S01]  /*c820*/  MOV R144, R25 ;  /* 0x0000001900907202 */ /* 0x000fe20000000f00 */
[----:B------:R-:W-:Y:S01]  /*c830*/  FMUL.FTZ R25, R2, R145 ;  /* 0x0000009102197220 */ /* 0x000fe20000410000 */
[----:B------:R-:W-:Y:S01]  /*c840*/  MOV R145, R10 ;  /* 0x0000000a00917202 */ /* 0x000fe20000000f00 */
[----:B------:R-:W1:Y:S01]  /*c850*/  MUFU.EX2 R0, R0 ;  /* 0x0000000000007308 */ /* 0x000e620000000800 */
[----:B------:R-:W-:Y:S01]  /*c860*/  MOV R10, R33 ;  /* 0x00000021000a7202 */ /* 0x000fe20000000f00 */
[----:B------:R-:W-:Y:S02]  /*c870*/  FADD.FTZ R5, R8, R5 ;  /* 0x0000000508057221 */ /* 0x000fe40000010000 */
[C---:B------:R-:W-:Y:S02]  /*c880*/  FMUL.FTZ R33, R2.reuse, R137 ;  /* 0x0000008902217220 */ /* 0x040fe40000410000 */
[----:B------:R-:W-:Y:S02]  /*c890*/  FADD.FTZ R188, R9, R5 ;  /* 0x0000000509bc7221 */ /* 0x000fe40000010000 */
[C---:B------:R-:W-:Y:S01]  /*c8a0*/  FMUL.FTZ R5, R2.reuse, R165 ;  /* 0x000000a502057220 */ /* 0x040fe20000410000 */
[----:B------:R-:W-:Y:S01]  /*c8b0*/  MOV R165, R35 ;  /* 0x0000002300a57202 */ /* 0x000fe20000000f00 */
[C---:B------:R-:W-:Y:S01]  /*c8c0*/  FMUL.FTZ R8, R2.reuse, R160 ;  /* 0x000000a002087220 */ /* 0x040fe20000410000 */
[----:B------:R-:W-:Y:S01]  /*c8d0*/  MOV R160, R34 ;  /* 0x0000002200a07202 */ /* 0x000fe20000000f00 */
[C---:B------:R-:W-:Y:S01]  /*c8e0*/  FMUL.FTZ R16, R2.reuse, R152 ;  /* 0x0000009802107220 */ /* 0x040fe20000410000 */
[----:B------:R-:W-:Y:S01]  /*c8f0*/  MUFU.EX2 R189, R189 ;  /* 0x000000bd00bd7308 */ /* 0x000fe20000000800 */
[C---:B------:R-:W-:Y:S02]  /*c900*/  FMUL.FTZ R12, R2.reuse, R156 ;  /* 0x0000009c020c7220 */ /* 0x040fe40000410000 */
[C---:B------:R-:W-:Y:S01]  /*c910*/  FMUL.FTZ R21, R2.reuse, R149 ;  /* 0x0000009502157220 */ /* 0x040fe20000410000 */
[----:B------:R-:W-:Y:S01]  /*c920*/  MOV R149, R179 ;  /* 0x000000b300957202 */ /* 0x000fe20000000f00 */
[C---:B------:R-:W-:Y:S02]  /*c930*/  FMUL.FTZ R13, R2.reuse, R157 ;  /* 0x0000009d020d7220 */ /* 0x040fe40000410000 */
[----:B------:R-:W4:Y:S01]  /*c940*/  LDL R157, [R1+0x4] ;  /* 0x00000400019d7983 */ /* 0x000f220000100800 */
[----:B------:R-:W-:Y:S01]  /*c950*/  FMUL.FTZ R9, R2, R161 ;  /* 0x000000a102097220 */ /* 0x000fe20000410000 */
[----:B------:R-:W-:Y:S01]  /*c960*/  MOV R161, R31 ;  /* 0x0000001f00a17202 */ /* 0x000fe20000000f00 */
[----:B------:R-:W-:Y:S01]  /*c970*/  MUFU.EX2 R156, R134 ;  /* 0x00000086009c7308 */ /* 0x000fe20000000800 */
[C---:B-1----:R-:W-:Y:S01]  /*c980*/  FMUL.FTZ R7, R0.reuse, R167 ;  /* 0x000000a700077220 */ /* 0x042fe20000410000 */
[----:B------:R-:W-:Y:S01]  /*c990*/  MOV R167, R10 ;  /* 0x0000000a00a77202 */ /* 0x000fe20000000f00 */
[C---:B------:R-:W-:Y:S02]  /*c9a0*/  FMUL.FTZ R10, R0.reuse, R162 ;  /* 0x000000a2000a7220 */ /* 0x040fe40000410000 */
[----:B------:R-:W2:Y:S01]  /*c9b0*/  LDL R162, [R1+0x3c] ;  /* 0x00003c0001a27983 */ /* 0x000ea20000100800 */
[C---:B------:R-:W-:Y:S02]  /*c9c0*/  FMUL.FTZ R34, R0.reuse, R138 ;  /* 0x0000008a00227220 */ /* 0x040fe40000410000 */
[C---:B------:R-:W-:Y:S02]  /*c9d0*/  FMUL.FTZ R35, R0.reuse, R139 ;  /* 0x0000008b00237220 */ /* 0x040fe40000410000 */
[C---:B------:R-:W-:Y:S01]  /*c9e0*/  FMUL.FTZ R14, R0.reuse, R158 ;  /* 0x0000009e000e7220 */ /* 0x040fe20000410000 */
[----:B------:R-:W-:Y:S01]  /*c9f0*/  MUFU.EX2 R134, R187 ;  /* 0x000000bb00867308 */ /* 0x000fe20000000800 */
[C---:B------:R-:W-:Y:S01]  /*ca00*/  FMUL.FTZ R6, R0.reuse, R166 ;  /* 0x000000a600067220 */ /* 0x040fe20000410000 */
[----:B------:R-:W-:Y:S01]  /*ca10*/  MOV R166, R11 ;  /* 0x0000000b00a67202 */ /* 0x000fe20000000f00 */
[C---:B------:R-:W-:Y:S02]  /*ca20*/  FMUL.FTZ R11, R0.reuse, R163 ;  /* 0x000000a3000b7220 */ /* 0x040fe40000410000 */
[C---:B------:R-:W-:Y:S02]  /*ca30*/  FMUL.FTZ R15, R0.reuse, R159 ;  /* 0x0000009f000f7220 */ /* 0x040fe40000410000 */
[C---:B------:R-:W-:Y:S01]  /*ca40*/  FMUL.FTZ R18, R0.reuse, R154 ;  /* 0x0000009a00127220 */ /* 0x040fe20000410000 */
[----:B------:R-:W-:Y:S01]  /*ca50*/  MOV R154, R145 ;  /* 0x00000091009a7202 */ /* 0x000fe20000000f00 */
[C---:B------:R-:W-:Y:S01]  /*ca60*/  FMUL.FTZ R19, R0.reuse, R155 ;  /* 0x0000009b00137220 */ /* 0x040fe20000410000 */
[----:B------:R-:W1:Y:S01]  /*ca70*/  MUFU.EX2 R158, R135 ;  /* 0x00000087009e7308 */ /* 0x000e620000000800 */
[C---:B------:R-:W-:Y:S01]  /*ca80*/  FMUL.FTZ R22, R0.reuse, R150 ;  /* 0x0000009600167220 */ /* 0x040fe20000410000 */
[----:B------:R-:W-:Y:S01]  /*ca90*/  MOV R155, R144 ;  /* 0x00000090009b7202 */ /* 0x000fe20000000f00 */
[----:B------:R-:W-:Y:S02]  /*caa0*/  FMUL.FTZ R23, R0, R151 ;  /* 0x0000009700177220 */ /* 0x000fe40000410000 */
[----:B------:R-:W-:Y:S01]  /*cab0*/  FMUL.FTZ R20, R2, R148 ;  /* 0x0000009402147220 */ /* 0x000fe20000410000 */
[----:B------:R-:W-:Y:S01]  /*cac0*/  MOV R148, R28 ;  /* 0x0000001c00947202 */ /* 0x000fe20000000f00 */
[----:B------:R-:W-:Y:S02]  /*cad0*/  FMUL.FTZ R26, R0, R146 ;  /* 0x00000092001a7220 */ /* 0x000fe40000410000 */
[C---:B------:R-:W-:Y:S01]  /*cae0*/  FMUL.FTZ R28, R2.reuse, R140 ;  /* 0x0000008c021c7220 */ /* 0x040fe20000410000 */
[----:B------:R-:W-:Y:S01]  /*caf0*/  MOV R140, R29 ;  /* 0x0000001d008c7202 */ /* 0x000fe20000000f00 */
[----:B------:R-:W-:Y:S01]  /*cb00*/  FMUL.FTZ R29, R2, R141 ;  /* 0x0000008d021d7220 */ /* 0x000fe20000410000 */
[----:B------:R-:W-:Y:S01]  /*cb10*/  MOV R141, R27 ;  /* 0x0000001b008d7202 */ /* 0x000fe20000000f00 */
[C---:B------:R-:W-:Y:S01]  /*cb20*/  FMUL.FTZ R27, R0.reuse, R147 ;  /* 0x00000093001b7220 */ /* 0x040fe20000410000 */
[----:B------:R-:W-:Y:S01]  /*cb30*/  MUFU.EX2 R144, R185 ;  /* 0x000000b900907308 */ /* 0x000fe20000000800 */
[----:B------:R-:W-:Y:S01]  /*cb40*/  FMUL.FTZ R31, R0, R143 ;  /* 0x0000008f001f7220 */ /* 0x000fe20000410000 */
[----:B------:R-:W-:Y:S01]  /*cb50*/  MOV R163, R141 ;  /* 0x0000008d00a37202 */ /* 0x000fe20000000f00 */
[C---:B-----5:R-:W-:Y:S01]  /*cb60*/  FMUL.FTZ R36, R2.reuse, R36 ;  /* 0x0000002402247220 */ /* 0x060fe20000410000 */
[----:B------:R-:W-:Y:S01]  /*cb70*/  MOV R159, R140 ;  /* 0x0000008c009f7202 */ /* 0x000fe20000000f00 */
[C---:B------:R-:W-:Y:S02]  /*cb80*/  FMUL.FTZ R37, R2.reuse, R37 ;  /* 0x0000002502257220 */ /* 0x040fe40000410000 */
[C---:B------:R-:W-:Y:S02]  /*cb90*/  FMUL.FTZ R40, R2.reuse, R40 ;  /* 0x0000002802287220 */ /* 0x040fe40000410000 */
[----:B------:R-:W-:Y:S01]  /*cba0*/  FMUL.FTZ R41, R2, R41 ;  /* 0x0000002902297220 */ /* 0x000fe20000410000 */
[----:B-1----:R-:W-:Y:S01]  /*cbb0*/  F2FP.PACK_AB R179, R158, R156 ;  /* 0x0000009c9eb3723e */ /* 0x002fe200000000ff */
        /* <DEDUP_REMOVED lines=44> */
[C---:B------:R-:W-:Y:S01]  /*ce80*/  FMUL.FTZ R117, R2.reuse, R117 ;  /* 0x0000007502757220 */ /* 0x040fe20000410000 */
[----:B-1----:R-:W-:Y:S01]  /*ce90*/  MOV R163, R149 ;  /* 0x0000009500a37202 */ /* 0x002fe20000000f00 */
[C---:B------:R-:W-:Y:S02]  /*cea0*/  FMUL.FTZ R120, R2.reuse, R120 ;  /* 0x0000007802787220 */ /* 0x040fe40000410000 */
[C---:B------:R-:W-:Y:S02]  /*ceb0*/  FMUL.FTZ R121, R2.reuse, R121 ;  /* 0x0000007902797220 */ /* 0x040fe40000410000 */
        /* <DEDUP_REMOVED lines=55> */
[----:B---3--:R-:W-:Y:S01]  /*d230*/  FFMA.FTZ R152, R0, R136, R177 ;  /* 0x0000008800987223 */ /* 0x008fe200000100b1 */
[----:B------:R-:W-:Y:S01]  /*d240*/  F2FP.PACK_AB R177, R153, R177 ;  /* 0x000000b199b1723e */ /* 0x000fe200000000ff */
[----:B------:R-:W1:Y:S01]  /*d250*/  LDSM.16.MT88.4 R136, [R251] ;  /* 0x00000000fb88783b */ /* 0x000e620000004200 */
[----:B------:R-:W-:Y:S07]  /*d260*/  FADD.FTZ R0, R134, R188 ;  /* 0x000000bc86007221 */ /* 0x000fee0000010000 */
[----:B------:R-:W3:Y:S04]  /*d270*/  LDL R188, [R1+0x8c] ;  /* 0x00008c0001bc7983 */ /* 0x000ee80000100800 */
[----:B------:R-:W3:Y:S01]  /*d280*/  LDL.LU R187, [R1+0x6c] ;  /* 0x00006c0001bb7983 */ /* 0x000ee20000300800 */
[C---:B-1----:R-:W-:Y:S08]  /*d290*/  HMMA.16816.F32 R4, R176.reuse, R136, R4 ;  /* 0x00000088b004723c */ /* 0x042ff00000001804 */
[C---:B------:R-:W-:Y:S01]  /*d2a0*/  HMMA.16816.F32 R8, R176.reuse, R138, R8 ;  /* 0x0000008ab008723c */ /* 0x040fe20000001808 */
[----:B--2---:R-:W1:Y:S07]  /*d2b0*/  LDSM.16.MT88.4 R136, [R164] ;  /* 0x00000000a488783b */ /* 0x004e6e0000004200 */
[C---:B-1----:R-:W-:Y:S08]  /*d2c0*/  HMMA.16816.F32 R12, R176.reuse, R136, R12 ;  /* 0x00000088b00c723c */ /* 0x042ff0000000180c */
[C---:B------:R-:W-:Y:S01]  /*d2d0*/  HMMA.16816.F32 R16, R176.reuse, R138, R16 ;  /* 0x0000008ab010723c */ /* 0x040fe20000001810 */
[----:B------:R-:W1:Y:S07]  /*d2e0*/  LDSM.16.MT88.4 R136, [R252] ;  /* 0x00000000fc88783b */ /* 0x000e6e0000004200 */
[C---:B-1----:R-:W-:Y:S08]  /*d2f0*/  HMMA.16816.F32 R20, R176.reuse, R136, R20 ;  /* 0x00000088b014723c */ /* 0x042ff00000001814 */
[C---:B------:R-:W-:Y:S01]  /*d300*/  HMMA.16816.F32 R24, R176.reuse, R138, R24 ;  /* 0x0000008ab018723c */ /* 0x040fe20000001818 */
[----:B------:R1:W2:Y:S03]  /*d310*/  LDSM.16.MT88.4 R136, [R162] ;  /* 0x00000000a288783b */ /* 0x0002a60000004200 */
[----:B-1----:R-:W-:Y:S02]  /*d320*/  MOV R162, R167 ;  /* 0x000000a700a27202 */ /* 0x002fe40000000f00 */
[----:B------:R-:W-:Y:S02]  /*d330*/  MOV R167, R166 ;  /* 0x000000a600a77202 */ /* 0x000fe40000000f00 */
[----:B------:R-:W-:Y:S02]  /*d340*/  MOV R166, R2 ;  /* 0x0000000200a67202 */ /* 0x000fe40000000f00 */
[----:B------:R-:W1:Y:S10]  /*d350*/  MUFU.EX2 R2, R186 ;  /* 0x000000ba00027308 */ /* 0x000e740000000800 */
[----:B------:R-:W3:Y:S01]  /*d360*/  MUFU.EX2 R186, R181 ;  /* 0x000000b500ba7308 */ /* 0x000ee20000000800 */
[C---:B--2---:R-:W-:Y:S08]  /*d370*/  HMMA.16816.F32 R28, R176.reuse, R136, R28 ;  /* 0x00000088b01c723c */ /* 0x044ff0000000181c */
[C---:B------:R-:W-:Y:S01]  /*d380*/  HMMA.16816.F32 R32, R176.reuse, R138, R32 ;  /* 0x0000008ab020723c */ /* 0x040fe20000001820 */
[----:B------:R-:W2:Y:S01]  /*d390*/  LDSM.16.MT88.4 R136, [R251+0x2000] ;  /* 0x00200000fb88783b */ /* 0x000ea20000004200 */
[----:B------:R-:W-:Y:S02]  /*d3a0*/  MUFU.EX2 R181, R161 ;  /* 0x000000a100b57308 */ /* 0x000fe40000000800 */
[----:B-1----:R-:W-:Y:S04]  /*d3b0*/  FADD.FTZ R0, R2, R0 ;  /* 0x0000000002007221 */ /* 0x002fe80000010000 */
[----:B------:R-:W-:Y:S04]  /*d3c0*/  FADD.FTZ R0, R144, R0 ;  /* 0x0000000090007221 */ /* 0x000fe80000010000 */
[----:B------:R-:W1:Y:S01]  /*d3d0*/  MUFU.EX2 R180, R166 ;  /* 0x000000a600b47308 */ /* 0x000e620000000800 */
[----:B------:R-:W-:Y:S01]  /*d3e0*/  FADD.FTZ R0, R135, R0 ;  /* 0x0000000087007221 */ /* 0x000fe20000010000 */
[C---:B--2---:R-:W-:Y:S08]  /*d3f0*/  HMMA.16816.F32 R36, R176.reuse, R136, R36 ;  /* 0x00000088b024723c */ /* 0x044ff00000001824 */
[C---:B------:R-:W-:Y:S01]  /*d400*/  HMMA.16816.F32 R40, R176.reuse, R138, R40 ;  /* 0x0000008ab028723c */ /* 0x040fe20000001828 */
[----:B------:R-:W2:Y:S07]  /*d410*/  LDSM.16.MT88.4 R136, [R164+0x2000] ;  /* 0x00200000a488783b */ /* 0x000eae0000004200 */
[C---:B--2---:R-:W-:Y:S08]  /*d420*/  HMMA.16816.F32 R44, R176.reuse, R136, R44 ;  /* 0x00000088b02c723c */ /* 0x044ff0000000182c */
[C---:B------:R-:W-:Y:S01]  /*d430*/  HMMA.16816.F32 R48, R176.reuse, R138, R48 ;  /* 0x0000008ab030723c */ /* 0x040fe20000001830 */
[----:B------:R-:W2:Y:S02]  /*d440*/  LDSM.16.MT88.4 R136, [R252+0x2000] ;  /* 0x00200000fc88783b */ /* 0x000ea40000004200 */
[----:B---3--:R-:W-:Y:S05]  /*d450*/  ISETP.GT.AND P0, PT, R187, R188, PT ;  /* 0x000000bcbb00720c */ /* 0x008fea0003f04270 */
[C---:B--2---:R-:W-:Y:S08]  /*d460*/  HMMA.16816.F32 R52, R176.reuse, R136, R52 ;  /* 0x00000088b034723c */ /* 0x044ff00000001834 */
[C---:B------:R-:W-:Y:S01]  /*d470*/  HMMA.16816.F32 R56, R176.reuse, R138, R56 ;  /* 0x0000008ab038723c */ /* 0x040fe20000001838 */
[----:B----4-:R-:W2:Y:S07]  /*d480*/  LDSM.16.MT88.4 R136, [R157+0x2000] ;  /* 0x002000009d88783b */ /* 0x010eae0000004200 */
        /* <DEDUP_REMOVED lines=30> */
[----:B------:R-:W3:Y:S02]  /*d670*/  LDSM.16.MT88.4 R144, [R164+0x800] ;  /* 0x00080000a490783b */ /* 0x000ee40000004200 */
[----:B------:R-:W4:Y:S01]  /*d680*/  MUFU.EX2 R2, R154 ;  /* 0x0000009a00027308 */ /* 0x000f220000000800 */
[----:B------:R-:W-:Y:S02]  /*d690*/  F2FP.PACK_AB R139, R183, R184 ;  /* 0x000000b8b78b723e */ /* 0x000fe400000000ff */
[----:B-1----:R-:W-:Y:S05]  /*d6a0*/  F2FP.PACK_AB R177, R181, R180 ;  /* 0x000000b4b5b1723e */ /* 0x002fea00000000ff */
[C---:B------:R-:W-:Y:S02]  /*d6b0*/  HMMA.16816.F32 R4, R136.reuse, R140, R4 ;  /* 0x0000008c8804723c */ /* 0x040fe40000001804 */
[----:B------:R-:W-:Y:S03]  /*d6c0*/  MUFU.EX2 R176, R162 ;  /* 0x000000a200b07308 */ /* 0x000fe60000000800 */
[----:B--2---:R-:W-:Y:S03]  /*d6d0*/  FADD.FTZ R0, R134, R0 ;  /* 0x0000000086007221 */ /* 0x004fe60000010000 */
[C---:B------:R-:W-:Y:S01]  /*d6e0*/  HMMA.16816.F32 R8, R136.reuse, R142, R8 ;  /* 0x0000008e8808723c */ /* 0x040fe20000001808 */
[----:B------:R-:W1:Y:S03]  /*d6f0*/  LDSM.16.MT88.4 R140, [R252+0x800] ;  /* 0x00080000fc8c783b */ /* 0x000e660000004200 */
[----:B------:R-:W2:Y:S01]  /*d700*/  MUFU.EX2 R135, R159 ;  /* 0x0000009f00877308 */ /* 0x000ea20000000800 */
[----:B----4-:R-:W-:Y:S04]  /*d710*/  FADD.FTZ R0, R2, R0 ;  /* 0x0000000002007221 */ /* 0x010fe80000010000 */
[----:B------:R-:W-:Y:S05]  /*d720*/  FADD.FTZ R0, R148, R0 ;  /* 0x0000000094007221 */ /* 0x000fea0000010000 */
[----:B------:R-:W-:Y:S01]  /*d730*/  MUFU.EX2 R178, R167 ;  /* 0x000000a700b27308 */ /* 0x000fe20000000800 */
[C---:B---3--:R-:W-:Y:S03]  /*d740*/  HMMA.16816.F32 R12, R136.reuse, R144, R12 ;  /* 0x00000090880c723c */ /* 0x048fe6000000180c */
[C---:B--2---:R-:W-:Y:S05]  /*d750*/  FADD.FTZ R0, R135.reuse, R0 ;  /* 0x0000000087007221 */ /* 0x044fea0000010000 */
        /* <DEDUP_REMOVED lines=45> */
[----:B------:R-:W3:Y:S01]  /*da30*/  LDSM.16.MT88.4 R148, [R252+0x1000] ;  /* 0x00100000fc94783b */ /* 0x000ee20000004200 */
[----:B------:R-:W-:Y:S02]  /*da40*/  MUFU.EX2 R135, R160 ;  /* 0x000000a000877308 */ /* 0x000fe40000000800 */
[----:B------:R-:W-:Y:S02]  /*da50*/  F2FP.PACK_AB R136, R2, R134 ;  /* 0x000000860288723e */ /* 0x000fe400000000ff */
[----:B------:R-:W-:Y:S02]  /*da60*/  F2FP.PACK_AB R137, R189, R190 ;  /* 0x000000bebd89723e */ /* 0x000fe400000000ff */
[----:B------:R-:W-:Y:S04]  /*da70*/  F2FP.PACK_AB R139, R182, R191 ;  /* 0x000000bfb68b723e */ /* 0x000fe800000000ff */
[----:B------:R4:W4:Y:S03]  /*da80*/  MUFU.EX2 R2, R163 ;  /* 0x000000a300027308 */ /* 0x0009260000000800 */
[C---:B-1----:R-:W-:Y:S07]  /*da90*/  HMMA.16816.F32 R4, R136.reuse, R140, R4 ;  /* 0x0000008c8804723c */ /* 0x042fee0000001804 */
[----:B------:R-:W1:Y:S01]  /*daa0*/  MUFU.EX2 R134, R165 ;  /* 0x000000a500867308 */ /* 0x000e620000000800 */
[C---:B------:R-:W-:Y:S01]  /*dab0*/  HMMA.16816.F32 R8, R136.reuse, R142, R8 ;  /* 0x0000008e8808723c */ /* 0x040fe20000001808 */
[----:B------:R-:W3:Y:S07]  /*dac0*/  LDSM.16.MT88.4 R140, [R157+0x1000] ;  /* 0x001000009d8c783b */ /* 0x000eee0000004200 */
[C---:B--2---:R-:W-:Y:S01]  /*dad0*/  HMMA.16816.F32 R12, R136.reuse, R144, R12 ;  /* 0x00000090880c723c */ /* 0x044fe2000000180c */
[----:B----4-:R-:W-:Y:S03]  /*dae0*/  LDSM.16.MT88.4 R160, [R251+0x1800] ;  /* 0x00180000fba0783b */ /* 0x010fe60000004200 */
[----:B------:R-:W-:Y:S04]  /*daf0*/  FADD.FTZ R0, R2, R0 ;  /* 0x0000000002007221 */ /* 0x000fe80000010000 */
[C---:B------:R-:W-:Y:S01]  /*db00*/  HMMA.16816.F32 R16, R136.reuse, R146, R16 ;  /* 0x000000928810723c */ /* 0x040fe20000001810 */
[----:B------:R-:W2:Y:S03]  /*db10*/  LDSM.16.MT88.4 R144, [R251+0x3000] ;  /* 0x00300000fb90783b */ /* 0x000ea60000004200 */
[C---:B------:R-:W-:Y:S01]  /*db20*/  FADD.FTZ R0, R176.reuse, R0 ;  /* 0x00000000b0007221 */ /* 0x040fe20000010000 */
[----:B------:R-:W-:Y:S01]  /*db30*/  F2FP.PACK_AB R176, R176, R2 ;  /* 0x00000002b0b0723e */ /* 0x000fe200000000ff */
[----:B------:R-:W-:Y:S01]  /*db40*/  FADD.FTZ R2, R153, R152 ;  /* 0x0000009899027221 */ /* 0x000fe20000010000 */
[----:B-1----:R-:W-:Y:S01]  /*db50*/  F2FP.PACK_AB R179, R134, R135 ;  /* 0x0000008786b3723e */ /* 0x002fe200000000ff */
[C---:B---3--:R-:W-:Y:S01]  /*db60*/  HMMA.16816.F32 R20, R136.reuse, R148, R20 ;  /* 0x000000948814723c */ /* 0x048fe20000001814 */
[----:B------:R-:W-:Y:S03]  /*db70*/  LDSM.16.MT88.4 R152, [R164+0x1800] ;  /* 0x00180000a498783b */ /* 0x000fe60000004200 */
[----:B------:R-:W-:Y:S01]  /*db80*/  FADD.FTZ R0, R178, R0 ;  /* 0x00000000b2007221 */ /* 0x000fe20000010000 */
[C---:B------:R-:W-:Y:S03]  /*db90*/  F2FP.PACK_AB R178, R132.reuse, R178 ;  /* 0x000000b284b2723e */ /* 0x040fe600000000ff */
[C---:B------:R-:W-:Y:S01]  /*dba0*/  HMMA.16816.F32 R24, R136.reuse, R150, R24 ;  /* 0x000000968818723c */ /* 0x040fe20000001818 */
[----:B------:R-:W1:Y:S03]  /*dbb0*/  LDSM.16.MT88.4 R148, [R164+0x3000] ;  /* 0x00300000a494783b */ /* 0x000e660000004200 */
[----:B------:R-:W-:Y:S01]  /*dbc0*/  FADD.FTZ R0, R132, R0 ;  /* 0x0000000084007221 */ /* 0x000fe20000010000 */
[----:B------:R-:W-:Y:S03]  /*dbd0*/  MOV R132, R158 ;  /* 0x0000009e00847202 */ /* 0x000fe60000000f00 */
[C---:B------:R-:W-:Y:S01]  /*dbe0*/  HMMA.16816.F32 R28, R136.reuse, R140, R28 ;  /* 0x0000008c881c723c */ /* 0x040fe2000000181c */
[----:B------:R3:W-:Y:S07]  /*dbf0*/  STL [R1+0x78], R0 ;  /* 0x0000780001007387 */ /* 0x0007ee0000100800 */
[C---:B------:R-:W-:Y:S01]  /*dc00*/  HMMA.16816.F32 R32, R136.reuse, R142, R32 ;  /* 0x0000008e8820723c */ /* 0x040fe20000001820 */
[----:B------:R-:W4:Y:S07]  /*dc10*/  LDSM.16.MT88.4 R140, [R252+0x3000] ;  /* 0x00300000fc8c783b */ /* 0x000f2e0000004200 */
[C---:B--2---:R-:W-:Y:S08]  /*dc20*/  HMMA.16816.F32 R36, R136.reuse, R144, R36 ;  /* 0x000000908824723c */ /* 0x044ff00000001824 */
[C---:B------:R-:W-:Y:S01]  /*dc30*/  HMMA.16816.F32 R40, R136.reuse, R146, R40 ;  /* 0x000000928828723c */ /* 0x040fe20000001828 */
[----:B------:R-:W2:Y:S03]  /*dc40*/  LDSM.16.MT88.4 R144, [R157+0x3000] ;  /* 0x003000009d90783b */ /* 0x000ea60000004200 */
[----:B---3--:R-:W-:Y:S01]  /*dc50*/  FADD.FTZ R0, R156, R2 ;  /* 0x000000029c007221 */ /* 0x008fe20000010000 */
[----:B------:R-:W-:Y:S03]  /*dc60*/  MOV R2, R157 ;  /* 0x0000009d00027202 */ /* 0x000fe60000000f00 */
[C---:B-1----:R-:W-:Y:S04]  /*dc70*/  HMMA.16816.F32 R44, R136.reuse, R148, R44 ;  /* 0x00000094882c723c */ /* 0x042fe8000000182c */
[----:B------:R-:W-:Y:S04]  /*dc80*/  FADD.FTZ R0, R132, R0 ;  /* 0x0000000084007221 */ /* 0x000fe80000010000 */
[C---:B------:R-:W-:Y:S01]  /*dc90*/  HMMA.16816.F32 R48, R136.reuse, R150, R48 ;  /* 0x000000968830723c */ /* 0x040fe20000001830 */
[----:B------:R-:W1:Y:S03]  /*dca0*/  LDSM.16.MT88.4 R148, [R251+0x5000] ;  /* 0x00500000fb94783b */ /* 0x000e660000004200 */
[----:B------:R-:W-:Y:S04]  /*dcb0*/  FADD.FTZ R0, R186, R0 ;  /* 0x00000000ba007221 */ /* 0x000fe80000010000 */
[C---:B----4-:R-:W-:Y:S04]  /*dcc0*/  HMMA.16816.F32 R52, R136.reuse, R140, R52 ;  /* 0x0000008c8834723c */ /* 0x050fe80000001834 */
        /* <DEDUP_REMOVED lines=19> */
[----:B------:R-:W3:Y:S07]  /*de00*/  LDSM.16.MT88.4 R140, [R251+0x7000] ;  /* 0x00700000fb8c783b */ /* 0x000eee0000004200 */
[C---:B--2---:R-:W-:Y:S08]  /*de10*/  HMMA.16816.F32 R84, R136.reuse, R144, R84 ;  /* 0x000000908854723c */ /* 0x044ff00000001854 */
[C---:B------:R-:W-:Y:S01]  /*de20*/  HMMA.16816.F32 R88, R136.reuse, R146, R88 ;  /* 0x000000928858723c */ /* 0x040fe20000001858 */
[----:B------:R-:W2:Y:S07]  /*de30*/  LDSM.16.MT88.4 R144, [R164+0x7000] ;  /* 0x00700000a490783b */ /* 0x000eae0000004200 */
        /* <DEDUP_REMOVED lines=20> */
[----:B------:R-:W3:Y:S07]  /*df80*/  LDSM.16.MT88.4 R12, [R252+0x3800] ;  /* 0x00380000fc0c783b */ /* 0x000eee0000004200 */
        /* <DEDUP_REMOVED lines=13> */
[C---:B------:R-:W-:Y:S08]  /*e060*/  HMMA.16816.F32 R52, R176.reuse, R12, R52 ;  /* 0x0000000cb034723c */ /* 0x040ff00000001834 */
        /* <DEDUP_REMOVED lines=16> */
[----:B------:R4:W3:Y:S07]  /*e170*/  LDSM.16.MT88.4 R16, [R2+0x7800] ;  /* 0x007800000210783b */ /* 0x0008ee0000004200 */
[C---:B-1----:R-:W-:Y:S08]  /*e180*/  HMMA.16816.F32 R100, R176.reuse, R4, R100 ;  /* 0x00000004b064723c */ /* 0x042ff00000001864 */
[C---:B------:R-:W-:Y:S08]  /*e190*/  HMMA.16816.F32 R104, R176.reuse, R6, R104 ;  /* 0x00000006b068723c */ /* 0x040ff00000001868 */
[C---:B--2---:R-:W-:Y:S04]  /*e1a0*/  HMMA.16816.F32 R108, R176.reuse, R8, R108 ;  /* 0x00000008b06c723c */ /* 0x044fe8000000186c */
[----:B----4-:R-:W-:Y:S01]  /*e1b0*/  FADD.FTZ R2, R135, R0 ;  /* 0x0000000087027221 */ /* 0x010fe20000010000 */
[----:B------:R-:W-:Y:S02]  /*e1c0*/  IADD3 R0, R187, -0x1, RZ ;  /* 0xffffffffbb007810 */ /* 0x000fe40007ffe0ff */
[----:B------:R-:W-:Y:S01]  /*e1d0*/  MOV R135, R3 ;  /* 0x0000000300877202 */ /* 0x000fe20000000f00 */
[C---:B------:R-:W-:Y:S02]  /*e1e0*/  HMMA.16816.F32 R112, R176.reuse, R10, R112 ;  /* 0x0000000ab070723c */ /* 0x040fe40000001870 */
[----:B------:R1:W-:Y:S02]  /*e1f0*/  STL [R1+0x6c], R0 ;  /* 0x00006c0001007387 */ /* 0x0003e40000100800 */
[----:B------:R-:W-:Y:S01]  /*e200*/  FADD.FTZ R2, R134, R2 ;  /* 0x0000000286027221 */ /* 0x000fe20000010000 */
[----:B------:R-:W-:Y:S03]  /*e210*/  MOV R134, R133 ;  /* 0x0000008500867202 */ /* 0x000fe60000000f00 */
[C---:B---3--:R-:W-:Y:S01]  /*e220*/  HMMA.16816.F32 R116, R176.reuse, R12, R116 ;  /* 0x0000000cb074723c */ /* 0x048fe20000001874 */
[----:B------:R1:W-:Y:S07]  /*e230*/  STL [R1+0x88], R2 ;  /* 0x0000880201007387 */ /* 0x0003ee0000100800 */
[C---:B------:R-:W-:Y:S08]  /*e240*/  HMMA.16816.F32 R120, R176.reuse, R14, R120 ;  /* 0x0000000eb078723c */ /* 0x040ff00000001878 */
[C---:B------:R-:W-:Y:S07]  /*e250*/  HMMA.16816.F32 R124, R176.reuse, R16, R124 ;  /* 0x00000010b07c723c */ /* 0x040fee000000187c */
[----:B------:R-:W-:Y:S01]  /*e260*/  MOV R16, R3 ;  /* 0x0000000300107202 */ /* 0x000fe20000000f00 */
[----:B------:R-:W-:Y:S01]  /*e270*/  HMMA.16816.F32 R128, R176, R18, R128 ;  /* 0x00000012b080723c */ /* 0x000fe20000001880 */
[----:B------:R-:W-:Y:S07]  /*e280*/  @!UPT UIADD3 URZ, URZ, URZ, URZ ;  /* 0x0000003f3f3ff290 */ /* 0x000fee000fffe03f */
[----:B-1----:R-:W-:-:S11]  /*e290*/  @P0 BRA `(.L_x_1067) ;  /* 0xffffc4a000000947 */ /* 0x002fd6000383ffff */
.L_x_1060:
[----:B------:R-:W-:Y:S05]  /*e2a0*/  BRA.DIV ~URZ, `(.L_x_1068) ;  /* 0x000045327f007947 */ /* 0x000fea000b800000 */
[----:B------:R-:W2:Y:S04]  /*e2b0*/  LDL R0, [R1+0x78] ;  /* 0x0000780001007983 */ /* 0x000ea80000100800 */
[----:B--2---:R1:W2:Y:S02]  /*e2c0*/  SHFL.BFLY PT, R4, R0, 0x2, 0x1f ;  /* 0x0c401f0000047f89 */ /* 0x0042a400000e0000 */
.L_x_1096:
[----:B-1----:R-:W3:Y:S02]  /*e2d0*/  LDL.LU R0, [R1+0x78] ;  /* 0x0000780001007983 */ /* 0x002ee40000300800 */
[----:B--23--:R-:W-:Y:S01]  /*e2e0*/  FADD.FTZ R4, R4, R0 ;  /* 0x0000000004047221 */ /* 0x00cfe20000010000 */
[----:B------:R-:W-:Y:S05]  /*e2f0*/  BRA.DIV ~URZ, `(.L_x_1069) ;  /* 0x000045427f007947 */ /* 0x000fea000b800000 */
[----:B------:R-:W2:Y:S04]  /*e300*/  LDL.LU R2, [R1+0x88] ;  /* 0x0000880001027983 */ /* 0x000ea80000300800 */
[----:B------:R-:W1:Y:S02]  /*e310*/  SHFL.BFLY PT, R0, R4, 0x1, 0x1f ;  /* 0x0c201f0004007f89 */ /* 0x000e6400000e0000 */
[----:B-1----:R-:W-:-:S02]  /*e320*/  FADD.FTZ R4, R4, R0 ;  /* 0x0000000004047221 */ /* 0x002fc40000010000 */
[----:B--2---:R-:W1:Y:S02]  /*e330*/  SHFL.BFLY PT, R5, R2, 0x2, 0x1f ;  /* 0x0c401f0002057f89 */ /* 0x004e6400000e0000 */
[----:B-1----:R-:W-:-:S05]  /*e340*/  FADD.FTZ R5, R5, R2 ;  /* 0x0000000205057221 */ /* 0x002fca0000010000 */
[----:B------:R1:W2:Y:S02]  /*e350*/  SHFL.BFLY PT, R3, R5, 0x1, 0x1f ;  /* 0x0c201f0005037f89 */ /* 0x0002a400000e0000 */
.L_x_1097:
[----:B------:R-:W-:Y:S01]  /*e360*/  FSETP.NE.FTZ.AND P1, PT, R4, RZ, PT ;  /* 0x000000ff0400720b */ /* 0x000fe20003f35000 */
[----:B--2---:R-:W-:Y:S01]  /*e370*/  FADD.FTZ R3, R3, R5 ;  /* 0x0000000503037221 */ /* 0x004fe20000010000 */
[----:B------:R-:W-:Y:S02]  /*e380*/  MOV R2, RZ ;  /* 0x000000ff00027202 */ /* 0x000fe40000000f00 */
[----:B------:R-:W-:Y:S02]  /*e390*/  MOV R0, RZ ;  /* 0x000000ff00007202 */ /* 0x000fe40000000f00 */
[----:B------:R-:W-:Y:S02]  /*e3a0*/  FSETP.NE.FTZ.AND P0, PT, R3, RZ, PT ;  /* 0x000000ff0300720b */ /* 0x000fe40003f15000 */
[----:B------:R-:W-:Y:S02]  /*e3b0*/  MOV R13, 0xff800000 ;  /* 0xff800000000d7802 */ /* 0x000fe40000000f00 */
[----:B------:R-:W-:-:S03]  /*e3c0*/  MOV R12, 0xff800000 ;  /* 0xff800000000c7802 */ /* 0x000fc60000000f00 */
[----:B------:R-:W2:Y:S08]  /*e3d0*/  @P1 MUFU.RCP R2, R4 ;  /* 0x0000000400021308 */ /* 0x000eb00000001000 */
[----:B------:R3:W4:Y:S01]  /*e3e0*/  @P1 MUFU.LG2 R6, R4 ;  /* 0x0000000400061308 */ /* 0x0007220000000c00 */
[----:B--2---:R-:W-:-:S07]  /*e3f0*/  FMUL.FTZ R164, R2, R164 ;  /* 0x000000a402a47220 */ /* 0x004fce0000410000 */
[----:B------:R-:W2:Y:S01]  /*e400*/  @P0 MUFU.RCP R0, R3 ;  /* 0x0000000300000308 */ /* 0x000ea20000001000 */
[C---:B------:R-:W-:Y:S02]  /*e410*/  FMUL.FTZ R165, R2.reuse, R165 ;  /* 0x000000a502a57220 */ /* 0x040fe40000410000 */
[C---:B------:R-:W-:Y:S02]  /*e420*/  FMUL.FTZ R160, R2.reuse, R160 ;  /* 0x000000a002a07220 */ /* 0x040fe40000410000 */
[C---:B------:R-:W-:Y:S02]  /*e430*/  FMUL.FTZ R161, R2.reuse, R161 ;  /* 0x000000a102a17220 */ /* 0x040fe40000410000 */
[C---:B------:R-:W-:Y:S01]  /*e440*/  FMUL.FTZ R156, R2.reuse, R156 ;  /* 0x0000009c029c7220 */ /* 0x040fe20000410000 */
[----:B---3--:R-:W-:Y:S01]  /*e450*/  @P1 MOV R4, 0x3f317218 ;  /* 0x3f31721800041802 */ /* 0x008fe20000000f00 */
        /* <DEDUP_REMOVED lines=59> */
[----:B------:R3:W5:Y:S01]  /*e810*/  @P0 MUFU.LG2 R2, R3 ;  /* 0x0000000300020308 */ /* 0x0007620000000c00 */
[----:B----4-:R-:W-:Y:S02]  /*e820*/  @P1 FMUL.FTZ R6, R6, 0.69314718246459960938 ;  /* 0x3f31721806061820 */ /* 0x010fe40000410000 */
[----:B------:R-:W-:Y:S02]  /*e830*/  @P1 FMUL.FTZ R4, R4, c[0x0][0x2d0] ;  /* 0x0000b40004041a20 */ /* 0x000fe40000410000 */
[----:B--2---:R-:W-:-:S02]  /*e840*/  FMUL.FTZ R166, R0, R166 ;  /* 0x000000a600a67220 */ /* 0x004fc40000410000 */
[----:B------:R-:W-:Y:S01]  /*e850*/  @P1 FFMA.FTZ R13, R4, R133, R6 ;  /* 0x00000085040d1223 */ /* 0x000fe20000010006 */
[----:B------:R-:W-:Y:S01]  /*e860*/  MOV R4, 0x1 ;  /* 0x0000000100047802 */ /* 0x000fe20000000f00 */
[C---:B------:R-:W-:Y:S02]  /*e870*/  FMUL.FTZ R167, R0.reuse, R167 ;  /* 0x000000a700a77220 */ /* 0x040fe40000410000 */
[C---:B------:R-:W-:Y:S02]  /*e880*/  FMUL.FTZ R162, R0.reuse, R162 ;  /* 0x000000a200a27220 */ /* 0x040fe40000410000 */
[C---:B------:R-:W-:Y:S02]  /*e890*/  FMUL.FTZ R163, R0.reuse, R163 ;  /* 0x000000a300a37220 */ /* 0x040fe40000410000 */
[----:B------:R-:W-:Y:S01]  /*e8a0*/  FMUL.FTZ R158, R0, R158 ;  /* 0x0000009e009e7220 */ /* 0x000fe20000410000 */
[----:B---3--:R-:W-:Y:S01]  /*e8b0*/  @P0 MOV R3, 0x3f317218 ;  /* 0x3f31721800030802 */ /* 0x008fe20000000f00 */
[----:B-----5:R-:W-:-:S02]  /*e8c0*/  @P0 FMUL.FTZ R2, R2, 0.69314718246459960938 ;  /* 0x3f31721802020820 */ /* 0x020fc40000410000 */
[C---:B------:R-:W-:Y:S02]  /*e8d0*/  FMUL.FTZ R159, R0.reuse, R159 ;  /* 0x0000009f009f7220 */ /* 0x040fe40000410000 */
[----:B------:R-:W-:Y:S02]  /*e8e0*/  @P0 FMUL.FTZ R3, R3, c[0x0][0x2d0] ;  /* 0x0000b40003030a20 */ /* 0x000fe40000410000 */
        /* <DEDUP_REMOVED lines=58> */
[----:B------:R-:W-:Y:S01]  /*ec90*/  PRMT R0, R4, 0x7610, R0 ;  /* 0x0000761004007816 */ /* 0x000fe20000000000 */
[----:B------:R-:W-:-:S02]  /*eca0*/  @P0 FFMA.FTZ R12, R3, R16, R2 ;  /* 0x00000010030c0223 */ /* 0x000fc40000010002 */
.L_x_1041:
[----:B-1----:R-:W2:Y:S04]  /*ecb0*/  LDL.LU R2, [R1+0xd0] ;  /* 0x0000d00001027983 */ /* 0x002ea80000300800 */
[----:B------:R-:W1:Y:S04]  /*ecc0*/  S2R R6, SR_TID.X ;  /* 0x0000000000067919 */ /* 0x000e680000002100 */
[----:B------:R3:W5:Y:S01]  /*ecd0*/  LDL R7, [R1+0xd8] ;  /* 0x0000d80001077983 */ /* 0x0007620000100800 */
[----:B------:R-:W-:Y:S01]  /*ece0*/  BSSY B0, `(.L_x_1070) ;  /* 0x0000014000007945 */ /* 0x000fe20003800000 */
[----:B-1----:R-:W-:-:S02]  /*ecf0*/  LOP3.LUT P0, RZ, R6, 0xff, RZ, 0xc0, !PT ;  /* 0x000000ff06ff7812 */ /* 0x002fc4000780c0ff */
[----:B--2---:R-:W-:-:S11]  /*ed00*/  LOP3.LUT R2, R2, 0xfffffffd, RZ, 0xc0, !PT ;  /* 0xfffffffd02027812 */ /* 0x004fd600078ec0ff */
[----:B------:R-:W-:-:S05]  /*ed10*/  @P0 LOP3.LUT R2, R2, 0x2, RZ, 0xfc, !PT ;  /* 0x0000000202020812 */ /* 0x000fca00078efcff */
[----:B------:R3:W-:Y:S01]  /*ed20*/  STL [R1+0xd0], R2 ;  /* 0x0000d00201007387 */ /* 0x0007e20000100800 */
[----:B------:R-:W-:Y:S05]  /*ed30*/  @P0 BRA `(.L_x_1071) ;  /* 0x000000e000000947 */ /* 0x000fea0003800000 */
[----:B------:R-:W1:Y:S01]  /*ed40*/  S2R R4, SR_LANEID ;  /* 0x0000000000047919 */ /* 0x000e620000000000 */
[----:B------:R-:W-:Y:S01]  /*ed50*/  VOTEU.ANY UR4, UPT, PT ;  /* 0x0000000000047886 */ /* 0x000fe200038e0100 */
[----:B------:R-:W-:Y:S01]  /*ed60*/  IMAD.MOV.U32 R5, RZ, RZ, c[0x0][0x584] ;  /* 0x00016100ff057624 */ /* 0x000fe200078e00ff */
[----:B------:R-:W1:Y:S08]  /*ed70*/  FLO.U32 R3, UR4 ;  /* 0x0000000400037d00 */ /* 0x000e7000080e0000 */
[----:B---3--:R-:W2:Y:S01]  /*ed80*/  POPC R2, UR4 ;  /* 0x0000000400027d09 */ /* 0x008ea20008000000 */
[----:B-1----:R-:W-:Y:S01]  /*ed90*/  ISETP.EQ.U32.AND P0, PT, R3, R4, PT ;  /* 0x000000040300720c */ /* 0x002fe20003f02070 */
[----:B------:R-:W-:-:S12]  /*eda0*/  IMAD.MOV.U32 R4, RZ, RZ, c[0x0][0x580] ;  /* 0x00016000ff047624 */ /* 0x000fd800078e00ff */
[----:B--2---:R1:W2:Y:S04]  /*edb0*/  @P0 ATOMG.E.ADD.STRONG.GPU PT, R2, [R4.64], R2 ;  /* 0x00000002040209a8 */ /* 0x0042a800081ee1c6 */
[----:B-1----:R-:W1:Y:S04]  /*edc0*/  S2R R4, SR_LTMASK ;  /* 0x0000000000047919 */ /* 0x002e680000003900 */
[----:B--2---:R1:W2:Y:S02]  /*edd0*/  SHFL.IDX PT, R3, R2, R3, 0x1f ;  /* 0x00001f0302037589 */ /* 0x0042a400000e0000 */
[----:B-1----:R-:W-:-:S06]  /*ede0*/  LOP3.LUT R2, R4, UR4, RZ, 0xc0, !PT ;  /* 0x0000000404027c12 */ /* 0x002fcc000f8ec0ff */
[----:B------:R-:W2:Y:S02]  /*edf0*/  POPC R2, R2 ;  /* 0x0000000200027309 */ /* 0x000ea40000000000 */
[----:B--2--5:R-:W-:-:S05]  /*ee00*/  IADD3 R7, R3, c[0x0][0xc], R2 ;  /* 0x0000030003077a10 */ /* 0x024fca0007ffe002 */
[----:B------:R1:W-:Y:S02]  /*ee10*/  STL [R1+0xd8], R7 ;  /* 0x0000d80701007387 */ /* 0x0003e40000100800 */
.L_x_1071:
[----:B------:R-:W-:Y:S05]  /*ee20*/  BSYNC B0 ;  /* 0x0000000000007941 */ /* 0x000fea0003800000 */
.L_x_1070:
[----:B------:R-:W-:Y:S01]  /*ee30*/  PRMT R0, R0, 0x9910, RZ ;  /* 0x0000991000007816 */ /* 0x000fe200000000ff */
[----:B------:R-:W-:Y:S01]  /*ee40*/  BSSY B1, `(.L_x_1072) ;  /* 0x00001dc000017945 */ /* 0x000fe20003800000 */
[----:B-----5:R-:W-:Y:S02]  /*ee50*/  IMAD.MOV.U32 R14, RZ, RZ, R7 ;  /* 0x000000ffff0e7224 */ /* 0x020fe400078e0007 */
[----:B------:R-:W-:-:S13]  /*ee60*/  ISETP.NE.AND P0, PT, R0, RZ, PT ;  /* 0x000000ff0000720c */ /* 0x000fda0003f05270 */
[----:B------:R-:W-:Y:S05]  /*ee70*/  @!P0 BRA `(.L_x_1073) ;  /* 0x00001ac000008947 */ /* 0x000fea0003800000 */
[----:B------:R-:W-:Y:S01]  /*ee80*/  WARPSYNC 0xffffffff ;  /* 0xffffffff00007948 */ /* 0x000fe20003800000 */
[----:B------:R-:W-:Y:S06]  /*ee90*/  BAR.SYNC.DEFER_BLOCKING 0x1, 0x100 ;  /* 0x0044000000007b1d */ /* 0x000fec0000010000 */
[----:B------:R-:W-:Y:S05]  /*eea0*/  BRA.CONV ~URZ, `(.L_x_1074) ;  /* 0x000000837f007947 */ /* 0x000fea000b800000 */
[----:B------:R2:W-:Y:S01]  /*eeb0*/  STL [R1+0x70], RZ ;  /* 0x000070ff01007387 */ /* 0x0005e20000100800 */
[----:B---3--:R-:W-:Y:S01]  /*eec0*/  SHF.R.S32.HI R2, RZ, 0x1f, R6 ;  /* 0x0000001fff027819 */ /* 0x008fe20000011406 */
[----:B------:R-:W-:-:S03]  /*eed0*/  IMAD.MOV.U32 R3, RZ, RZ, 0x1f ;  /* 0x0000001fff037424 */ /* 0x000fc600078e00ff */
[----:B------:R-:W-:-:S04]  /*eee0*/  LEA.HI R2, R2, R6, RZ, 0x7 ;  /* 0x0000000602027211 */ /* 0x000fc800078f38ff */
[----:B------:R-:W-:-:S05]  /*eef0*/  SHF.R.S32.HI R2, RZ, 0x7, R2 ;  /* 0x00000007ff027819 */ /* 0x000fca0000011402 */
[----:B------:R-:W-:Y:S01]  /*ef00*/  IMAD.MOV.U32 R0, RZ, RZ, R2 ;  /* 0x000000ffff007224 */ /* 0x000fe200078e0002 */
[----:B------:R-:W-:Y:S02]  /*ef10*/  MOV R2, 0xef30 ;  /* 0x0000ef3000027802 */ /* 0x000fe40000000f00 */
[----:B-12---:R-:W-:Y:S05]  /*ef20*/  CALL.REL.NOINC `($__internal_18_$__cuda_sm70_shflsync_idx_p) ;  /* 0x00003ae000007944 */ /* 0x006fea0003c00000 */
.L_x_1074:
[----:B------:R-:W2:Y:S04]  /*ef30*/  LDL R6, [R1+0x1e4] ;  /* 0x0001e40001067983 */ /* 0x000ea80000100800 */
[----:B------:R-:W4:Y:S04]  /*ef40*/  LDL.LU R18, [R1+0xc8] ;  /* 0x0000c80001127983 */ /* 0x000f280000300800 */
[----:B---3--:R-:W3:Y:S04]  /*ef50*/  LDL.LU R16, [R1+0xc4] ;  /* 0x0000c40001107983 */ /* 0x008ee80000300800 */
[----:B------:R-:W2:Y:S04]  /*ef60*/  LDL.LU R15, [R1+0xcc] ;  /* 0x0000cc00010f7983 */ /* 0x000ea80000300800 */
[----:B------:R-:W2:Y:S01]  /*ef70*/  LDL.LU R17, [R1+0xd4] ;  /* 0x0000d40001117983 */ /* 0x000ea20000300800 */
[----:B-----5:R-:W-:-:S03]  /*ef80*/  MOV R5, 0x1 ;  /* 0x0000000100057802 */ /* 0x020fc60000000f00 */
[----:B------:R1:W5:Y:S01]  /*ef90*/  LDL R205, [R1+0xc0] ;  /* 0x0000c00001cd7983 */ /* 0x0003620000100800 */
[----:B------:R-:W-:-:S03]  /*efa0*/  ISETP.NE.AND P0, PT, R5, c[0x0][0x4e8], PT ;  /* 0x00013a0005007a0c */ /* 0x000fc60003f05270 */
[----:B------:R1:W5:Y:S04]  /*efb0*/  LDL R204, [R1+0x1e0] ;  /* 0x0001e00001cc7983 */ /* 0x0003680000100800 */
        /* <DEDUP_REMOVED lines=56> */
[----:B------:R1:W5:Y:S02]  /*f340*/  LDL R19, [R1+0xe4] ;  /* 0x0000e40001137983 */ /* 0x0003640000100800 */
[----:B-1--4-:R-:W-:Y:S01]  /*f350*/  SHF.R.S32.HI R7, RZ, 0x1f, R18 ;  /* 0x0000001fff077819 */ /* 0x012fe20000011412 */
[----:B------:R-:W-:Y:S01]  /*f360*/  IMAD.WIDE.U32 R2, R18, c[0x0][0x4d0], RZ ;  /* 0x0001340012027a25 */ /* 0x000fe200078e00ff */
[----:B---3--:R-:W-:-:S03]  /*f370*/  SHF.R.S32.HI R10, RZ, 0x1f, R16 ;  /* 0x0000001fff0a7819 */ /* 0x008fc60000011410 */
[----:B------:R-:W-:Y:S01]  /*f380*/  IMAD R0, R7, c[0x0][0x4d0], RZ ;  /* 0x0001340007007a24 */ /* 0x000fe200078e02ff */
[----:B--2---:R-:W-:-:S03]  /*f390*/  SHF.R.S32.HI R11, RZ, 0x1f, R15 ;  /* 0x0000001fff0b7819 */ /* 0x004fc6000001140f */
[----:B------:R-:W-:Y:S02]  /*f3a0*/  IMAD R0, R18, c[0x0][0x4d4], R0 ;  /* 0x0001350012007a24 */ /* 0x000fe400078e0200 */
[----:B------:R-:W-:Y:S01]  /*f3b0*/  IMAD R4, R10, c[0x0][0x4d8], RZ ;  /* 0x000136000a047a24 */ /* 0x000fe200078e02ff */
[----:B------:R-:W-:Y:S02]  /*f3c0*/  IADD3 R6, R6, R17, RZ ;  /* 0x0000001106067210 */ /* 0x000fe40007ffe0ff */
[----:B------:R-:W-:Y:S01]  /*f3d0*/  IADD3 R3, R3, R0, RZ ;  /* 0x0000000003037210 */ /* 0x000fe20007ffe0ff */
[C---:B------:R-:W-:Y:S02]  /*f3e0*/  IMAD R4, R16.reuse, c[0x0][0x4dc], R4 ;  /* 0x0001370010047a24 */ /* 0x040fe400078e0204 */
[----:B------:R-:W-:Y:S02]  /*f3f0*/  IMAD.MOV.U32 R0, RZ, RZ, R6 ;  /* 0x000000ffff007224 */ /* 0x000fe400078e0006 */
[----:B------:R-:W-:-:S04]  /*f400*/  IMAD.WIDE.U32 R2, R16, c[0x0][0x4d8], R2 ;  /* 0x0001360010027a25 */ /* 0x000fc800078e0002 */
[----:B------:R-:W-:Y:S02]  /*f410*/  IMAD.IADD R3, R3, 0x1, R4 ;  /* 0x0000000103037824 */ /* 0x000fe400078e0204 */
[----:B------:R-:W-:-:S04]  /*f420*/  @P0 IMAD.HI.U32 R4, R6, c[0x0][0x4ec], RZ ;  /* 0x00013b0006040a27 */ /* 0x000fc800078e00ff */
[----:B------:R-:W-:Y:S01]  /*f430*/  IMAD.WIDE.U32 R2, R15, c[0x0][0x4e0], R2 ;  /* 0x000138000f027a25 */ /* 0x000fe200078e0002 */
[----:B------:R-:W-:-:S03]  /*f440*/  @P0 SHF.R.U32.HI R0, RZ, c[0x0][0x4f0], R4 ;  /* 0x00013c00ff000a19 */ /* 0x000fc60000011604 */
[----:B------:R-:W-:Y:S01]  /*f450*/  IMAD R4, R11, c[0x0][0x4e0], RZ ;  /* 0x000138000b047a24 */ /* 0x000fe200078e02ff */
[----:B------:R-:W-:Y:S02]  /*f460*/  SHF.R.S32.HI R5, RZ, 0x1f, R0 ;  /* 0x0000001fff057819 */ /* 0x000fe40000011400 */
[----:B------:R-:W-:Y:S01]  /*f470*/  IADD3 R8, P1, R0, R2, RZ ;  /* 0x0000000200087210 */ /* 0x000fe20007f3e0ff */
[----:B------:R-:W-:Y:S02]  /*f480*/  IMAD R4, R15, c[0x0][0x4e4], R4 ;  /* 0x000139000f047a24 */ /* 0x000fe400078e0204 */
[----:B------:R-:W-:-:S03]  /*f490*/  IMAD R2, R7, c[0x0][0x438], RZ ;  /* 0x00010e0007027a24 */ /* 0x000fc600078e02ff */
[----:B------:R-:W-:Y:S01]  /*f4a0*/  IADD3.X R9, R5, R3, R4, P1, !PT ;  /* 0x0000000305097210 */ /* 0x000fe20000ffe404 */
[C---:B------:R-:W-:Y:S02]  /*f4b0*/  IMAD R4, R18.reuse, c[0x0][0x43c], R2 ;  /* 0x00010f0012047a24 */ /* 0x040fe400078e0202 */
[----:B------:R-:W-:-:S05]  /*f4c0*/  IMAD.WIDE.U32 R2, R18, c[0x0][0x438], RZ ;  /* 0x00010e0012027a25 */ /* 0x000fca00078e00ff */
[----:B------:R-:W-:Y:S01]  /*f4d0*/  IADD3 R3, R3, R4, RZ ;  /* 0x0000000403037210 */ /* 0x000fe20007ffe0ff */
[----:B------:R-:W-:-:S04]  /*f4e0*/  IMAD R4, R10, c[0x0][0x440], RZ ;  /* 0x000110000a047a24 */ /* 0x000fc800078e02ff */
[C---:B------:R-:W-:Y:S01]  /*f4f0*/  IMAD R5, R16.reuse, c[0x0][0x444], R4 ;  /* 0x0001110010057a24 */ /* 0x040fe200078e0204 */
[----:B------:R-:W1:Y:S01]  /*f500*/  S2R R18, SR_TID.X ;  /* 0x0000000000127919 */ /* 0x000e620000002100 */
[----:B------:R-:W-:Y:S01]  /*f510*/  IMAD.WIDE.U32 R2, R16, c[0x0][0x440], R2 ;  /* 0x0001100010027a25 */ /* 0x000fe200078e0002 */
[----:B------:R-:W-:Y:S02]  /*f520*/  IADD3 R4, -R0, RZ, RZ ;  /* 0x000000ff00047210 */ /* 0x000fe40007ffe1ff */
[----:B------:R-:W2:Y:S01]  /*f530*/  LDL R16, [R1+0x1ec] ;  /* 0x0001ec0001107983 */ /* 0x000ea20000100800 */
[----:B------:R-:W-:Y:S01]  /*f540*/  IMAD.IADD R3, R3, 0x1, R5 ;  /* 0x0000000103037824 */ /* 0x000fe200078e0205 */
[----:B------:R-:W-:Y:S01]  /*f550*/  MOV R0, R6 ;  /* 0x0000000600007202 */ /* 0x000fe20000000f00 */
[----:B------:R-:W-:Y:S01]  /*f560*/  IMAD R4, R4, c[0x0][0x4e8], R6 ;  /* 0x00013a0004047a24 */ /* 0x000fe200078e0206 */
[----:B------:R-:W-:Y:S01]  /*f570*/  ULDC UR5, c[0x0][0x4e8] ;  /* 0x00013a0000057ab9 */ /* 0x000fe20000000800 */
[----:B------:R-:W-:Y:S01]  /*f580*/  IMAD R7, R11, c[0x0][0x448], RZ ;  /* 0x000112000b077a24 */ /* 0x000fe200078e02ff */
[----:B------:R-:W-:Y:S01]  /*f590*/  ULDC UR4, c[0x0][0x388] ;  /* 0x0000e20000047ab9 */ /* 0x000fe20000000800 */
[----:B------:R-:W-:Y:S01]  /*f5a0*/  @P0 IMAD.HI.U32 R5, R6, c[0x0][0x4ec], RZ ;  /* 0x00013b0006050a27 */ /* 0x000fe200078e00ff */
[----:B------:R-:W-:Y:S01]  /*f5b0*/  SHF.R.S32.HI R10, RZ, 0x1f, R4 ;  /* 0x0000001fff0a7819 */ /* 0x000fe20000011404 */
[----:B------:R-:W-:-:S02]  /*f5c0*/  UIMAD UR4, UR5, UR4, URZ ;  /* 0x00000004050472a4 */ /* 0x000fc4000f8e023f */
[C---:B------:R-:W-:Y:S01]  /*f5d0*/  IMAD R7, R15.reuse, c[0x0][0x44c], R7 ;  /* 0x000113000f077a24 */ /* 0x040fe200078e0207 */
[----:B------:R-:W-:Y:S01]  /*f5e0*/  @P0 SHF.R.U32.HI R0, RZ, c[0x0][0x4f0], R5 ;  /* 0x00013c00ff000a19 */ /* 0x000fe20000011605 */
[----:B------:R-:W-:-:S03]  /*f5f0*/  IMAD.WIDE.U32 R2, R15, c[0x0][0x448], R2 ;  /* 0x000112000f027a25 */ /* 0x000fc600078e0002 */
[----:B------:R-:W-:Y:S01]  /*f600*/  SHF.R.S32.HI R11, RZ, 0x1f, R0 ;  /* 0x0000001fff0b7819 */ /* 0x000fe20000011400 */
[----:B------:R-:W-:Y:S02]  /*f610*/  IMAD R10, R10, c[0x0][0x4c8], RZ ;  /* 0x000132000a0a7a24 */ /* 0x000fe400078e02ff */
[----:B------:R-:W-:Y:S01]  /*f620*/  IMAD.IADD R3, R3, 0x1, R7 ;  /* 0x0000000103037824 */ /* 0x000fe200078e0207 */
[----:B-1----:R-:W-:Y:S01]  /*f630*/  SHF.R.S32.HI R15, RZ, 0x1f, R18 ;  /* 0x0000001fff0f7819 */ /* 0x002fe20000011412 */
[C---:B------:R-:W-:Y:S02]  /*f640*/  IMAD R10, R4.reuse, c[0x0][0x4cc], R10 ;  /* 0x00013300040a7a24 */ /* 0x040fe400078e020a */
[----:B------:R-:W-:Y:S01]  /*f650*/  IMAD.WIDE.U32 R4, R4, c[0x0][0x4c8], R8 ;  /* 0x0001320004047a25 */ /* 0x000fe200078e0008 */
[----:B------:R-:W-:Y:S02]  /*f660*/  LEA.HI R15, R15, R18, RZ, 0x5 ;  /* 0x000000120f0f7211 */ /* 0x000fe400078f28ff */
[C---:B------:R-:W-:Y:S01]  /*f670*/  IADD3 R8, -R0.reuse, RZ, RZ ;  /* 0x000000ff00087210 */ /* 0x040fe20007ffe1ff */
[----:B------:R-:W-:Y:S01]  /*f680*/  IMAD.WIDE.U32 R2, R0, c[0x0][0x430], R2 ;  /* 0x00010c0000027a25 */ /* 0x000fe200078e0002 */
[----:B------:R-:W-:-:S02]  /*f690*/  LOP3.LUT R15, R15, 0xffffffe0, RZ, 0xc0, !PT ;  /* 0xffffffe00f0f7812 */ /* 0x000fc400078ec0ff */
[----:B------:R-:W-:Y:S01]  /*f6a0*/  IADD3 R7, R5, R10, RZ ;  /* 0x0000000a05077210 */ /* 0x000fe20007ffe0ff */
[----:B------:R-:W-:Y:S01]  /*f6b0*/  IMAD R5, R11, c[0x0][0x430], RZ ;  /* 0x00010c000b057a24 */ /* 0x000fe200078e02ff */
[----:B------:R-:W-:Y:S01]  /*f6c0*/  LEA R9, P0, R4, c[0x0][0x4a8], 0x2 ;  /* 0x00012a0004097a11 */ /* 0x000fe200078010ff */
[----:B------:R-:W-:Y:S01]  /*f6d0*/  IMAD R8, R8, c[0x0][0x4e8], R6 ;  /* 0x00013a0008087a24 */ /* 0x000fe200078e0206 */
[----:B------:R-:W-:Y:S01]  /*f6e0*/  IADD3 R15, -R15, R18, RZ ;  /* 0x000000120f0f7210 */ /* 0x000fe20007ffe1ff */
[----:B------:R-:W-:Y:S01]  /*f6f0*/  IMAD R10, R0, c[0x0][0x434], R5 ;  /* 0x00010d00000a7a24 */ /* 0x000fe200078e0205 */
[----:B------:R-:W-:Y:S01]  /*f700*/  LEA.HI.X R7, R4, c[0x0][0x4ac], R7, 0x2, P0 ;  /* 0x00012b0004077a11 */ /* 0x000fe200000f1407 */
[----:B------:R1:W5:Y:S01]  /*f710*/  LDL R18, [R1+0x16c] ;  /* 0x00016c0001127983 */ /* 0x0003620000100800 */
[----:B------:R-:W-:Y:S01]  /*f720*/  LOP3.LUT P0, RZ, R15, 0x3, RZ, 0xc0, !PT ;  /* 0x000000030fff7812 */ /* 0x000fe2000780c0ff */
[----:B------:R-:W-:Y:S02]  /*f730*/  IMAD.IADD R3, R3, 0x1, R10 ;  /* 0x0000000103037824 */ /* 0x000fe400078e020a */
[----:B------:R1:W5:Y:S04]  /*f740*/  LDL R15, [R1+0xdc] ;  /* 0x0000dc00010f7983 */ /* 0x0003680000100800 */
[----:B------:R-:W-:Y:S04]  /*f750*/  SHFL.IDX PT, R4, R9, RZ, 0x1c1f ;  /* 0x001c1fff09047589 */ /* 0x000fe800000e0000 */
[----:B------:R3:W-:Y:S04]  /*f760*/  SHFL.IDX PT, R6, R9, 0x1, 0x1c1f ;  /* 0x003c1f0009067f89 */ /* 0x0007e800000e0000 */
[----:B------:R-:W4:Y:S04]  /*f770*/  SHFL.IDX PT, R5, R7, RZ, 0x1c1f ;  /* 0x001c1fff07057589 */ /* 0x000f2800000e0000 */
[----:B------:R-:W1:Y:S01]  /*f780*/  SHFL.IDX PT, R7, R7, 0x1, 0x1c1f ;  /* 0x003c1f0007077f89 */ /* 0x000e6200000e0000 */
[----:B--2---:R-:W-:-:S03]  /*f790*/  IADD3 R0, R16, R17, RZ ;  /* 0x0000001110007210 */ /* 0x004fc60007ffe0ff */
[----:B------:R2:W5:Y:S01]  /*f7a0*/  LDL R17, [R1+0xe0] ;  /* 0x0000e00001117983 */ /* 0x0005620000100800 */
[----:B---3--:R-:W-:-:S03]  /*f7b0*/  SHF.R.S32.HI R9, RZ, 0x1f, R8 ;  /* 0x0000001fff097819 */ /* 0x008fc60000011408 */
[----:B------:R2:W5:Y:S02]  /*f7c0*/  LDL R16, [R1+0x168] ;  /* 0x0001680001107983 */ /* 0x0005640000100800 */
[----:B------:R-:W-:Y:S01]  /*f7d0*/  IMAD R10, R9, c[0x0][0x428], RZ ;  /* 0x00010a00090a7a24 */ /* 0x000fe200078e02ff */
[----:B------:R-:W-:Y:S01]  /*f7e0*/  IADD3 R9, R0, 0x8, RZ ;  /* 0x0000000800097810 */ /* 0x000fe20007ffe0ff */
[----:B------:R-:W-:-:S04]  /*f7f0*/  IMAD.WIDE.U32 R2, R8, c[0x0][0x428], R2 ;  /* 0x00010a0008027a25 */ /* 0x000fc800078e0002 */
[----:B------:R-:W-:Y:S01]  /*f800*/  IMAD R10, R8, c[0x0][0x42c], R10 ;  /* 0x00010b00080a7a24 */ /* 0x000fe200078e020a */
[----:B------:R-:W-:Y:S02]  /*f810*/  ISETP.GE.OR P2, PT, R0, UR4, P0 ;  /* 0x0000000400007c0c */ /* 0x000fe40008746670 */
[----:B------:R-:W-:Y:S02]  /*f820*/  ISETP.GE.OR P1, PT, R9, UR4, P0 ;  /* 0x0000000409007c0c */ /* 0x000fe40008726670 */
[----:B------:R-:W-:Y:S02]  /*f830*/  IADD3 R3, R3, R10, RZ ;  /* 0x0000000a03037210 */ /* 0x000fe40007ffe0ff */
[----:B------:R-:W-:-:S04]  /*f840*/  LEA R11, P0, R2, c[0x0][0x400], 0x2 ;  /* 0x00010000020b7a11 */ /* 0x000fc800078010ff */
[----:B------:R-:W-:Y:S02]  /*f850*/  LEA.HI.X R10, R2, c[0x0][0x404], R3, 0x2, P0 ;  /* 0x00010100020a7a11 */ /* 0x000fe400000f1403 */
[----:B------:R-:W-:Y:S01]  /*f860*/  ISETP.GE.AND P0, PT, R0, UR4, PT ;  /* 0x0000000400007c0c */ /* 0x000fe2000bf06270 */
[----:B----4-:R2:W-:Y:S01]  /*f870*/  @!P2 ST.E [R4.64], R13 ;  /* 0x0000000d0400a985 */ /* 0x0105e2000c101906 */
[----:B------:R-:W-:Y:S03]  /*f880*/  BSSY B0, `(.L_x_1075) ;  /* 0x0000086000007945 */ /* 0x000fe60003800000 */
[----:B-1----:R2:W-:Y:S01]  /*f890*/  @!P1 ST.E [R6.64], R12 ;  /* 0x0000000c06009985 */ /* 0x0025e2000c101906 */
[----:B------:R-:W-:-:S03]  /*f8a0*/  ISETP.GE.AND P1, PT, R9, UR4, PT ;  /* 0x0000000409007c0c */ /* 0x000fc6000bf26270 */
[----:B------:R2:W1:Y:S01]  /*f8b0*/  SHFL.IDX PT, R2, R11, RZ, 0x1c1f ;  /* 0x001c1fff0b027589 */ /* 0x00046200000e0000 */
[----:B------:R-:W-:-:S03]  /*f8c0*/  P2R R0, PR, RZ, 0x2 ;  /* 0x00000002ff007803 */ /* 0x000fc60000000000 */
[----:B------:R2:W3:Y:S01]  /*f8d0*/  SHFL.IDX PT, R3, R10, RZ, 0x1c1f ;  /* 0x001c1fff0a037589 */ /* 0x0004e200000e0000 */
[----:B------:R-:W-:Y:S05]  /*f8e0*/  @P0 BRA `(.L_x_1076) ;  /* 0x000007f000000947 */ /* 0x000fea0003800000 */
[----:B-----5:R-:W-:Y:S02]  /*f8f0*/  ISETP.GE.AND P1, PT, R203, c[0x0][0x3c8], PT ;  /* 0x0000f200cb007a0c */ /* 0x020fe40003f26270 */
[----:B------:R-:W-:Y:S02]  /*f900*/  ISETP.GE.AND P0, PT, R205, c[0x0][0x3c8], PT ;  /* 0x0000f200cd007a0c */ /* 0x000fe40003f06270 */
[----:B------:R-:W-:Y:S02]  /*f910*/  ISETP.GE.AND P2, PT, R201, c[0x0][0x3c8], PT ;  /* 0x0000f200c9007a0c */ /* 0x000fe40003f46270 */
[----:B------:R-:W-:Y:S02]  /*f920*/  ISETP.GE.AND P4, PT, R199, c[0x0][0x3c8], PT ;  /* 0x0000f200c7007a0c */ /* 0x000fe40003f86270 */
[----:B------:R-:W-:Y:S02]  /*f930*/  ISETP.GE.AND P5, PT, R195, c[0x0][0x3c8], PT ;  /* 0x0000f200c3007a0c */ /* 0x000fe40003fa6270 */
[----:B------:R-:W-:-:S03]  /*f940*/  ISETP.GE.AND P6, PT, R21, c[0x0][0x3c8], PT ;  /* 0x0000f20015007a0c */ /* 0x000fc60003fc6270 */
[----:B-12---:R-:W-:Y:S02]  /*f950*/  @!P1 LEA R4, P3, R203, R2, 0x2 ;  /* 0x00000002cb049211 */ /* 0x006fe400078610ff */
[----:B---3--:R-:W-:Y:S02]  /*f960*/  @!P0 IMAD.WIDE R6, R205, 0x4, R2 ;  /* 0x00000004cd068825 */ /* 0x008fe400078e0202 */
[----:B------:R-:W-:Y:S02]  /*f970*/  @!P1 LEA.HI.X R5, R203, R3, R204, 0x2, P3 ;  /* 0x00000003cb059211 */ /* 0x000fe400018f14cc */
[----:B------:R-:W-:Y:S01]  /*f980*/  ISETP.GE.AND P3, PT, R197, c[0x0][0x3c8], PT ;  /* 0x0000f200c5007a0c */ /* 0x000fe20003f66270 */
[----:B------:R1:W-:Y:S04]  /*f990*/  @!P0 ST.E.64 [R6.64], R164 ;  /* 0x000000a406008985 */ /* 0x0003e8000c101b06 */
[----:B------:R2:W-:Y:S01]  /*f9a0*/  @!P1 ST.E.64 [R4.64], R160 ;  /* 0x000000a004009985 */ /* 0x0005e2000c101b06 */
[----:B------:R-:W-:-:S02]  /*f9b0*/  ISETP.GE.AND P1, PT, R193, c[0x0][0x3c8], PT ;  /* 0x0000f200c1007a0c */ /* 0x000fc40003f26270 */
[----:B-1----:R-:W-:-:S04]  /*f9c0*/  @!P2 LEA R6, P0, R201, R2, 0x2 ;  /* 0x00000002c906a211 */ /* 0x002fc800078010ff */
[----:B------:R-:W-:Y:S02]  /*f9d0*/  @!P2 LEA.HI.X R7, R201, R3, R202, 0x2, P0 ;  /* 0x00000003c907a211 */ /* 0x000fe400000f14ca */
[----:B--2---:R-:W-:-:S03]  /*f9e0*/  @!P4 LEA R4, P0, R199, R2, 0x2 ;  /* 0x00000002c704c211 */ /* 0x004fc600078010ff */
[----:B------:R1:W-:Y:S01]  /*f9f0*/  @!P2 ST.E.64 [R6.64], R156 ;  /* 0x0000009c0600a985 */ /* 0x0003e2000c101b06 */
[----:B------:R-:W-:Y:S02]  /*fa00*/  @!P4 LEA.HI.X R5, R199, R3, R200, 0x2, P0 ;  /* 0x00000003c705c211 */ /* 0x000fe400000f14c8 */
[----:B------:R-:W-:-:S03]  /*fa10*/  ISETP.GE.AND P2, PT, R189, c[0x0][0x3c8], PT ;  /* 0x0000f200bd007a0c */ /* 0x000fc60003f46270 */
[----:B------:R2:W-:Y:S01]  /*fa20*/  @!P4 ST.E.64 [R4.64], R152 ;  /* 0x000000980400c985 */ /* 0x0005e2000c101b06 */
[----:B------:R-:W-:Y:S02]  /*fa30*/  ISETP.GE.AND P4, PT, R191, c[0x0][0x3c8], PT ;  /* 0x0000f200bf007a0c */ /* 0x000fe40003f86270 */
        /* <DEDUP_REMOVED lines=12> */
[----:B------:R-:W-:Y:S02]  /*fb00*/  ISETP.GE.AND P1, PT, R185, c[0x0][0x3c8], PT ;  /* 0x0000f200b9007a0c */ /* 0x000fe40003f26270 */
[----:B------:R-:W-:-:S05]  /*fb10*/  @!P4 LEA.HI.X R5, R191, R3, R192, 0x2, P0 ;  /* 0x00000003bf05c211 */ /* 0x000fca00000f14c0 */
        /* <DEDUP_REMOVED lines=72> */
[----:B-1----:R-:W-:-:S04]  /*ffa0*/  @!P2 LEA R6, P1, R25, R2, 0x2 ;  /* 0x000000021906a211 */ /* 0x002fc800078210ff */
[-C--:B------:R-:W-:Y:S02]  /*ffb0*/  @!P2 LEA.HI.X R7, R25, R3.reuse, R26, 0x2, P1 ;  /* 0x000000031907a211 */ /* 0x080fe400008f141a */
[----:B------:R-:W-:Y:S02]  /*ffc0*/  ISETP.GE.AND P1, PT, R15, c[0x0][0x3c8], PT ;  /* 0x0000f2000f007a0c */ /* 0x000fe40003f26270 */
[-C--:B--2---:R-:W-:Y:S01]  /*ffd0*/  @!P5 LEA R4, P0, R23, R2.reuse, 0x2 ;  /* 0x000000021704d211 */ /* 0x084fe200078010ff */
[----:B------:R1:W-:Y:S01]  /*ffe0*/  @!P2 ST.E.64 [R6.64], R108 ;  /* 0x0000006c0600a985 */ /* 0x0003e2000c101b06 */
[----:B------:R-:W-:Y:S02]  /*fff0*/  ISETP.GE.AND P2, PT, R17, c[0x0][0x3c8], PT ;  /* 0x0000f20011007a0c */ /* 0x000fe40003f46270 */
[----:B------:R-:W-:Y:S02]  /*10000*/  @!P5 LEA.HI.X R5, R23, R3, R24, 0x2, P0 ;  /* 0x000000031705d211 */ /* 0x000fe400000f1418 */
[----:B------:R-:W-:-:S03]  /*10010*/  @!P6 LEA R8, P0, R21, R2, 0x2 ;  /* 0x000000021508e211 */ /* 0x000fc600078010ff */
[----:B------:R2:W-:Y:S01]  /*10020*/  @!P5 ST.E.64 [R4.64], R112 ;  /* 0x000000700400d985 */ /* 0x0005e2000c101b06 */
[----:B------:R-:W-:-:S05]  /*10030*/  @!P6 LEA.HI.X R9, R21, R3, R22, 0x2, P0 ;  /* 0x000000031509e211 */ /* 0x000fca00000f1416 */
[----:B------:R3:W-:Y:S01]  /*10040*/  @!P6 ST.E.64 [R8.64], R116 ;  /* 0x000000740800e985 */ /* 0x0007e2000c101b06 */
[----:B-1----:R-:W-:-:S04]  /*10050*/  @!P3 LEA R6, P0, R19, R2, 0x2 ;  /* 0x000000021306b211 */ /* 0x002fc800078010ff */
[----:B------:R-:W-:Y:S02]  /*10060*/  @!P3 LEA.HI.X R7, R19, R3, R20, 0x2, P0 ;  /* 0x000000031307b211 */ /* 0x000fe400000f1414 */
[----:B--2---:R-:W-:-:S03]  /*10070*/  @!P2 LEA R4, P0, R17, R2, 0x2 ;  /* 0x000000021104a211 */ /* 0x004fc600078010ff */
[----:B------:R3:W-:Y:S01]  /*10080*/  @!P3 ST.E.64 [R6.64], R120 ;  /* 0x000000780600b985 */ /* 0x0007e2000c101b06 */
[----:B------:R-:W-:Y:S02]  /*10090*/  @!P2 LEA.HI.X R5, R17, R3, R18, 0x2, P0 ;  /* 0x000000031105a211 */ /* 0x000fe400000f1412 */
[----:B------:R-:W-:-:S03]  /*100a0*/  @!P1 LEA R2, P0, R15, R2, 0x2 ;  /* 0x000000020f029211 */ /* 0x000fc600078010ff */
[----:B------:R3:W-:Y:S01]  /*100b0*/  @!P2 ST.E.64 [R4.64], R124 ;  /* 0x0000007c0400a985 */ /* 0x0007e2000c101b06 */
[----:B------:R-:W-:-:S05]  /*100c0*/  @!P1 LEA.HI.X R3, R15, R3, R16, 0x2, P0 ;  /* 0x000000030f039211 */ /* 0x000fca00000f1410 */
[----:B------:R3:W-:Y:S04]  /*100d0*/  @!P1 ST.E.64 [R2.64], R128 ;  /* 0x0000008002009985 */ /* 0x0007e8000c101b06 */
.L_x_1076:
[----:B------:R-:W-:Y:S05]  /*100e0*/  BSYNC B0 ;  /* 0x0000000000007941 */ /* 0x000fea0003800000 */
.L_x_1075:
[----:B------:R-:W-:Y:S01]  /*100f0*/  ISETP.NE.AND P0, PT, R0, RZ, PT ;  /* 0x000000ff0000720c */ /* 0x000fe20003f05270 */
[----:B---3--:R3:W4:Y:S04]  /*10100*/  SHFL.IDX PT, R3, R10, 0x1, 0x1c1f ;  /* 0x003c1f000a037f89 */ /* 0x00872800000e0000 */
[----:B-1----:R3:W1:Y:S08]  /*10110*/  SHFL.IDX PT, R2, R11, 0x1, 0x1c1f ;  /* 0x003c1f000b027f89 */ /* 0x00267000000e0000 */
[----:B------:R-:W-:Y:S05]  /*10120*/  @P0 BRA `(.L_x_1077) ;  /* 0x00000ad000000947 */ /* 0x000fea0003800000 */
[----:B-----5:R-:W-:Y:S02]  /*10130*/  ISETP.GE.AND P0, PT, R205, c[0x0][0x3c8], PT ;  /* 0x0000f200cd007a0c */ /* 0x020fe40003f06270 */
[----:B------:R-:W-:-:S02]  /*10140*/  ISETP.GE.AND P1, PT, R203, c[0x0][0x3c8], PT ;  /* 0x0000f200cb007a0c */ /* 0x000fc40003f26270 */
[----:B------:R-:W-:Y:S02]  /*10150*/  ISETP.GE.AND P2, PT, R201, c[0x0][0x3c8], PT ;  /* 0x0000f200c9007a0c */ /* 0x000fe40003f46270 */
[----:B------:R-:W-:Y:S02]  /*10160*/  ISETP.GE.AND P4, PT, R199, c[0x0][0x3c8], PT ;  /* 0x0000f200c7007a0c */ /* 0x000fe40003f86270 */
[----:B------:R-:W-:-:S05]  /*10170*/  ISETP.GE.AND P6, PT, R27, c[0x0][0x3c8], PT ;  /* 0x0000f2001b007a0c */ /* 0x000fca0003fc6270 */
[----:B-12-4-:R-:W-:Y:S02]  /*10180*/  @!P0 IMAD.WIDE R6, R205, 0x4, R2 ;  /* 0x00000004cd068825 */ /* 0x016fe400078e0202 */
[----:B------:R-:W-:-:S03]  /*10190*/  @!P1 LEA R4, P5, R203, R2, 0x2 ;  /* 0x00000002cb049211 */ /* 0x000fc600078a10ff */
[----:B------:R1:W-:Y:S01]  /*101a0*/  @!P0 ST.E.64 [R6.64], R166 ;  /* 0x000000a606008985 */ /* 0x0003e2000c101b06 */
[----:B------:R-:W-:Y:S02]  /*101b0*/  ISETP.GE.AND P0, PT, R197, c[0x0][0x3c8], PT ;  /* 0x0000f200c5007a0c */ /* 0x000fe40003f06270 */
[----:B------:R-:W-:-:S05]  /*101c0*/  @!P1 LEA.HI.X R5, R203, R3, R204, 0x2, P5 ;  /* 0x00000003cb059211 */ /* 0x000fca00028f14cc */
[----:B------:R2:W-:Y:S01]  /*101d0*/  @!P1 ST.E.64 [R4.64], R162 ;  /* 0x000000a204009985 */ /* 0x0005e2000c101b06 */
[----:B------:R-:W-:Y:S02]  /*101e0*/  ISETP.GE.AND P1, PT, R195, c[0x0][0x3c8], PT ;  /* 0x0000f200c3007a0c */ /* 0x000fe40003f26270 */
[----:B-1----:R-:W-:-:S04]  /*101f0*/  @!P2 LEA R6, P3, R201, R2, 0x2 ;  /* 0x00000002c906a211 */ /* 0x002fc800078610ff */
[-C--:B------:R-:W-:Y:S02]  /*10200*/  @!P2 LEA.HI.X R7, R201, R3.reuse, R202, 0x2, P3 ;  /* 0x00000003c907a211 */ /* 0x080fe400018f14ca */
[----:B------:R-:W-:Y:S02]  /*10210*/  ISETP.GE.AND P3, PT, R193, c[0x0][0x3c8], PT ;  /* 0x0000f200c1007a0c */ /* 0x000fe40003f66270 */
[C---:B--2---:R-:W-:Y:S01]  /*10220*/  @!P4 LEA R4, P5, R199.reuse, R2, 0x2 ;  /* 0x00000002c704c211 */ /* 0x044fe200078a10ff */
[----:B------:R1:W-:Y:S03]  /*10230*/  @!P2 ST.E.64 [R6.64], R158 ;  /* 0x0000009e0600a985 */ /* 0x0003e6000c101b06 */
        /* <DEDUP_REMOVED lines=13> */
[----:B--2---:R-:W-:Y:S01]  /*10310*/  @!P4 LEA R4, P5, R191, R2, 0x2 ;  /* 0x00000002bf04c211 */ /* 0x004fe200078a10ff */
        /* <DEDUP_REMOVED lines=48> */
[-C--:B--2---:R-:W-:Y:S01]  /*10620*/  @!P4 LEA R4, P5, R135, R2.reuse, 0x2 ;  /* 0x000000028704c211 */ /* 0x084fe200078a10ff */
[----:B------:R1:W-:Y:S01]  /*10630*/  @!P0 ST.E.64 [R6.64], R78 ;  /* 0x0000004e06008985 */ /* 0x0003e2000c101b06 */
[----:B------:R-:W-:Y:S02]  /*10640*/  @!P3 LEA R8, P0, R133, R2, 0x2 ;  /* 0x000000028508b211 */ /* 0x000fe400078010ff */
[-C--:B------:R-:W-:Y:S02]  /*10650*/  @!P4 LEA.HI.X R5, R135, R3.reuse, R168, 0x2, P5 ;  /* 0x000000038705c211 */ /* 0x080fe400028f14a8 */
[----:B------:R-:W-:-:S02]  /*10660*/  @!P3 LEA.HI.X R9, R133, R3, R134, 0x2, P0 ;  /* 0x000000038509b211 */ /* 0x000fc400000f1486 */
[----:B------:R-:W-:Y:S01]  /*10670*/  ISETP.GE.AND P0, PT, R31, c[0x0][0x3c8], PT ;  /* 0x0000f2001f007a0c */ /* 0x000fe20003f06270 */
[----:B------:R2:W-:Y:S01]  /*10680*/  @!P4 ST.E.64 [R4.64], R82 ;  /* 0x000000520400c985 */ /* 0x0005e2000c101b06 */
[----:B------:R-:W-:-:S03]  /*10690*/  ISETP.GE.AND P4, PT, R29, c[0x0][0x3c8], PT ;  /* 0x0000f2001d007a0c */ /* 0x000fc60003f86270 */
[----:B------:R4:W-:Y:S01]  /*106a0*/  @!P3 ST.E.64 [R8.64], R86 ;  /* 0x000000560800b985 */ /* 0x0009e2000c101b06 */
[----:B-1----:R-:W-:-:S04]  /*106b0*/  @!P2 LEA R6, P5, R35, R2, 0x2 ;  /* 0x000000022306a211 */ /* 0x002fc800078a10ff */
[-C--:B------:R-:W-:Y:S02]  /*106c0*/  @!P2 LEA.HI.X R7, R35, R3.reuse, R132, 0x2, P5 ;  /* 0x000000032307a211 */ /* 0x080fe400028f1484 */
[----:B------:R-:W-:Y:S02]  /*106d0*/  ISETP.GE.AND P5, PT, R25, c[0x0][0x3c8], PT ;  /* 0x0000f20019007a0c */ /* 0x000fe40003fa6270 */
[-C--:B--2---:R-:W-:Y:S01]  /*106e0*/  @!P1 LEA R4, P3, R33, R2.reuse, 0x2 ;  /* 0x0000000221049211 */ /* 0x084fe200078610ff */
[----:B------:R1:W-:Y:S01]  /*106f0*/  @!P2 ST.E.64 [R6.64], R90 ;  /* 0x0000005a0600a985 */ /* 0x0003e2000c101b06 */
[----:B----4-:R-:W-:Y:S02]  /*10700*/  @!P0 LEA R8, P2, R31, R2, 0x2 ;  /* 0x000000021f088211 */ /* 0x010fe400078410ff */
[-C--:B------:R-:W-:Y:S02]  /*10710*/  @!P1 LEA.HI.X R5, R33, R3.reuse, R34, 0x2, P3 ;  /* 0x0000000321059211 */ /* 0x080fe400018f1422 */
[----:B------:R-:W-:-:S02]  /*10720*/  @!P0 LEA.HI.X R9, R31, R3, R32, 0x2, P2 ;  /* 0x000000031f098211 */ /* 0x000fc400010f1420 */
[----:B------:R-:W-:Y:S01]  /*10730*/  ISETP.GE.AND P3, PT, R23, c[0x0][0x3c8], PT ;  /* 0x0000f20017007a0c */ /* 0x000fe20003f66270 */
[----:B------:R2:W-:Y:S04]  /*10740*/  @!P1 ST.E.64 [R4.64], R94 ;  /* 0x0000005e04009985 */ /* 0x0005e8000c101b06 */
[----:B------:R-:W-:Y:S01]  /*10750*/  @!P0 ST.E.64 [R8.64], R98 ;  /* 0x0000006208008985 */ /* 0x000fe2000c101b06 */
[----:B------:R-:W-:Y:S02]  /*10760*/  ISETP.GE.AND P0, PT, R17, c[0x0][0x3c8], PT ;  /* 0x0000f20011007a0c */ /* 0x000fe40003f06270 */
[----:B-1----:R-:W-:-:S04]  /*10770*/  @!P6 LEA R6, P2, R27, R2, 0x2 ;  /* 0x000000021b06e211 */ /* 0x002fc800078410ff */
[----:B------:R-:W-:Y:S02]  /*10780*/  @!P6 LEA.HI.X R7, R27, R3, R28, 0x2, P2 ;  /* 0x000000031b07e211 */ /* 0x000fe400010f141c */
[----:B------:R-:W-:Y:S02]  /*10790*/  ISETP.GE.AND P2, PT, R21, c[0x0][0x3c8], PT ;  /* 0x0000f20015007a0c */ /* 0x000fe40003f46270 */
[----:B--2---:R-:W-:-:S04]  /*107a0*/  @!P4 LEA R4, P1, R29, R2, 0x2 ;  /* 0x000000021d04c211 */ /* 0x004fc800078210ff */
[----:B------:R-:W-:Y:S02]  /*107b0*/  @!P4 LEA.HI.X R5, R29, R3, R30, 0x2, P1 ;  /* 0x000000031d05c211 */ /* 0x000fe400008f141e */
[----:B------:R-:W-:-:S03]  /*107c0*/  ISETP.GE.AND P1, PT, R19, c[0x0][0x3c8], PT ;  /* 0x0000f20013007a0c */ /* 0x000fc60003f26270 */
[----:B------:R1:W-:Y:S04]  /*107d0*/  @!P4 ST.E.64 [R4.64], R102 ;  /* 0x000000660400c985 */ /* 0x0003e8000c101b06 */
[----:B------:R2:W-:Y:S01]  /*107e0*/  @!P6 ST.E.64 [R6.64], R106 ;  /* 0x0000006a0600e985 */ /* 0x0005e2000c101b06 */
[----:B---3--:R-:W-:-:S04]  /*107f0*/  @!P3 LEA R10, P6, R23, R2, 0x2 ;  /* 0x00000002170ab211 */ /* 0x008fc800078c10ff */
[----:B------:R-:W-:Y:S02]  /*10800*/  @!P3 LEA.HI.X R11, R23, R3, R24, 0x2, P6 ;  /* 0x00000003170bb211 */ /* 0x000fe400030f1418 */
[----:B-1----:R-:W-:-:S04]  /*10810*/  @!P5 LEA R4, P4, R25, R2, 0x2 ;  /* 0x000000021904d211 */ /* 0x002fc800078810ff */
[----:B------:R-:W-:Y:S02]  /*10820*/  @!P5 LEA.HI.X R5, R25, R3, R26, 0x2, P4 ;  /* 0x000000031905d211 */ /* 0x000fe400020f141a */
[----:B------:R-:W-:-:S03]  /*10830*/  @!P2 LEA R8, P4, R21, R2, 0x2 ;  /* 0x000000021508a211 */ /* 0x000fc600078810ff */
[----:B------:R1:W-:Y:S01]  /*10840*/  @!P5 ST.E.64 [R4.64], R110 ;  /* 0x0000006e0400d985 */ /* 0x0003e2000c101b06 */
[----:B--2---:R-:W-:Y:S02]  /*10850*/  @!P1 LEA R6, P5, R19, R2, 0x2 ;  /* 0x0000000213069211 */ /* 0x004fe400078a10ff */
[-C--:B------:R-:W-:Y:S01]  /*10860*/  @!P2 LEA.HI.X R9, R21, R3.reuse, R22, 0x2, P4 ;  /* 0x000000031509a211 */ /* 0x080fe200020f1416 */
[----:B------:R2:W-:Y:S01]  /*10870*/  @!P3 ST.E.64 [R10.64], R114 ;  /* 0x000000720a00b985 */ /* 0x0005e2000c101b06 */
[----:B------:R-:W-:-:S03]  /*10880*/  @!P1 LEA.HI.X R7, R19, R3, R20, 0x2, P5 ;  /* 0x0000000313079211 */ /* 0x000fc600028f1414 */
[----:B------:R2:W-:Y:S04]  /*10890*/  @!P2 ST.E.64 [R8.64], R118 ;  /* 0x000000760800a985 */ /* 0x0005e8000c101b06 */
[----:B------:R2:W-:Y:S01]  /*108a0*/  @!P1 ST.E.64 [R6.64], R122 ;  /* 0x0000007a06009985 */ /* 0x0005e2000c101b06 */
[----:B-1----:R-:W-:-:S04]  /*108b0*/  @!P0 LEA R4, P4, R17, R2, 0x2 ;  /* 0x0000000211048211 */ /* 0x002fc800078810ff */
[----:B------:R-:W-:-:S05]  /*108c0*/  @!P0 LEA.HI.X R5, R17, R3, R18, 0x2, P4 ;  /* 0x0000000311058211 */ /* 0x000fca00020f1412 */
[----:B------:R2:W-:Y:S01]  /*108d0*/  @!P0 ST.E.64 [R4.64], R126 ;  /* 0x0000007e04008985 */ /* 0x0005e2000c101b06 */
[----:B------:R-:W-:-:S13]  /*108e0*/  ISETP.GE.AND P0, PT, R15, c[0x0][0x3c8], PT ;  /* 0x0000f2000f007a0c */ /* 0x000fda0003f06270 */
[----:B------:R-:W-:Y:S05]  /*108f0*/  @P0 BRA `(.L_x_1077) ;  /* 0x0000030000000947 */ /* 0x000fea0003800000 */
[----:B------:R-:W-:-:S04]  /*10900*/  LEA R2, P0, R15, R2, 0x2 ;  /* 0x000000020f027211 */ /* 0x000fc800078010ff */
[----:B------:R-:W-:-:S05]  /*10910*/  LEA.HI.X R3, R15, R3, R16, 0x2, P0 ;  /* 0x000000030f037211 */ /* 0x000fca00000f1410 */
[----:B------:R1:W-:Y:S01]  /*10920*/  ST.E.64 [R2.64], R130 ;  /* 0x0000008202007985 */ /* 0x0003e2000c101b06 */
[----:B------:R-:W-:Y:S05]  /*10930*/  BRA `(.L_x_1077) ;  /* 0x000002c000007947 */ /* 0x000fea0003800000 */
.L_x_1073:
[----:B------:R-:W2:Y:S02]  /*10940*/  S2R R4, SR_TID.X ;  /* 0x0000000000047919 */ /* 0x000ea40000002100 */
[----:B--2---:R-:W-:-:S13]  /*10950*/  ISETP.GT.AND P0, PT, R4, 0x7f, PT ;  /* 0x0000007f0400780c */ /* 0x004fda0003f04270 */
[----:B------:R-:W-:Y:S05]  /*10960*/  @P0 BRA `(.L_x_1077) ;  /* 0x0000029000000947 */ /* 0x000fea0003800000 */
[----:B------:R-:W2:Y:S01]  /*10970*/  LDL.LU R3, [R1+0xd4] ;  /* 0x0000d40001037983 */ /* 0x000ea20000300800 */
[----:B---3--:R-:W-:-:S05]  /*10980*/  MOV R2, c[0x0][0x4e8] ;  /* 0x00013a0000027a02 */ /* 0x008fca0000000f00 */
[----:B------:R-:W-:Y:S01]  /*10990*/  IMAD R0, R2, c[0x0][0x388], RZ ;  /* 0x0000e20002007a24 */ /* 0x000fe200078e02ff */
[----:B--2---:R-:W-:-:S04]  /*109a0*/  IADD3 R6, R3, R4, RZ ;  /* 0x0000000403067210 */ /* 0x004fc80007ffe0ff */
[----:B------:R-:W-:-:S13]  /*109b0*/  ISETP.GE.AND P0, PT, R6, R0, PT ;  /* 0x000000000600720c */ /* 0x000fda0003f06270 */
[----:B------:R-:W-:Y:S05]  /*109c0*/  @P0 BRA `(.L_x_1077) ;  /* 0x0000023000000947 */ /* 0x000fea0003800000 */
[----:B------:R-:W2:Y:S04]  /*109d0*/  LDL.LU R3, [R1+0xc8] ;  /* 0x0000c80001037983 */ /* 0x000ea80000300800 */
[----:B------:R-:W3:Y:S04]  /*109e0*/  LDL.LU R9, [R1+0xc4] ;  /* 0x0000c40001097983 */ /* 0x000ee80000300800 */
[----:B------:R-:W4:Y:S01]  /*109f0*/  LDL.LU R8, [R1+0xcc] ;  /* 0x0000cc0001087983 */ /* 0x000f220000300800 */
[----:B------:R-:W-:-:S13]  /*10a00*/  ISETP.NE.AND P0, PT, R2, 0x1, PT ;  /* 0x000000010200780c */ /* 0x000fda0003f05270 */
[----:B-1----:R-:W-:Y:S01]  /*10a10*/  @P0 IMAD.HI.U32 R7, R6, c[0x0][0x4ec], RZ ;  /* 0x00013b0006070a27 */ /* 0x002fe200078e00ff */
[----:B--2---:R-:W-:Y:S02]  /*10a20*/  SHF.R.S32.HI R0, RZ, 0x1f, R3 ;  /* 0x0000001fff007819 */ /* 0x004fe40000011403 */
[----:B---3--:R-:W-:-:S03]  /*10a30*/  SHF.R.S32.HI R5, RZ, 0x1f, R9 ;  /* 0x0000001fff057819 */ /* 0x008fc60000011409 */
[----:B------:R-:W-:-:S04]  /*10a40*/  IMAD R0, R0, c[0x0][0x4d0], RZ ;  /* 0x0001340000007a24 */ /* 0x000fc800078e02ff */
[C---:B------:R-:W-:Y:S01]  /*10a50*/  IMAD R4, R3.reuse, c[0x0][0x4d4], R0 ;  /* 0x0001350003047a24 */ /* 0x040fe200078e0200 */
[----:B------:R-:W-:Y:S01]  /*10a60*/  MOV R0, R6 ;  /* 0x0000000600007202 */ /* 0x000fe20000000f00 */
[----:B------:R-:W-:Y:S01]  /*10a70*/  IMAD.WIDE.U32 R2, R3, c[0x0][0x4d0], RZ ;  /* 0x0001340003027a25 */ /* 0x000fe200078e00ff */
[----:B------:R-:W-:-:S03]  /*10a80*/  @P0 SHF.R.U32.HI R0, RZ, c[0x0][0x4f0], R7 ;  /* 0x00013c00ff000a19 */ /* 0x000fc60000011607 */
[----:B------:R-:W-:Y:S01]  /*10a90*/  IMAD R5, R5, c[0x0][0x4d8], RZ ;  /* 0x0001360005057a24 */ /* 0x000fe200078e02ff */
[----:B------:R-:W-:Y:S02]  /*10aa0*/  IADD3 R3, R3, R4, RZ ;  /* 0x0000000403037210 */ /* 0x000fe40007ffe0ff */
[----:B----4-:R-:W-:Y:S01]  /*10ab0*/  SHF.R.S32.HI R4, RZ, 0x1f, R8 ;  /* 0x0000001fff047819 */ /* 0x010fe20000011408 */
[C---:B------:R-:W-:Y:S01]  /*10ac0*/  IMAD R7, R9.reuse, c[0x0][0x4dc], R5 ;  /* 0x0001370009077a24 */ /* 0x040fe200078e0205 */
[----:B------:R-:W-:Y:S01]  /*10ad0*/  IADD3 R5, -R0, RZ, RZ ;  /* 0x000000ff00057210 */ /* 0x000fe20007ffe1ff */
[----:B------:R-:W-:-:S05]  /*10ae0*/  IMAD.WIDE.U32 R2, R9, c[0x0][0x4d8], R2 ;  /* 0x0001360009027a25 */ /* 0x000fca00078e0002 */
[----:B------:R-:W-:Y:S01]  /*10af0*/  IADD3 R3, R3, R7, RZ ;  /* 0x0000000703037210 */ /* 0x000fe20007ffe0ff */
[----:B------:R-:W-:Y:S02]  /*10b00*/  IMAD R7, R4, c[0x0][0x4e0], RZ ;  /* 0x0001380004077a24 */ /* 0x000fe400078e02ff */
[----:B------:R-:W-:Y:S02]  /*10b10*/  IMAD R4, R5, c[0x0][0x4e8], R6 ;  /* 0x00013a0005047a24 */ /* 0x000fe400078e0206 */
[----:B------:R-:W-:-:S03]  /*10b20*/  IMAD.WIDE.U32 R2, R8, c[0x0][0x4e0], R2 ;  /* 0x0001380008027a25 */ /* 0x000fc600078e0002 */
[----:B------:R-:W-:Y:S01]  /*10b30*/  SHF.R.S32.HI R5, RZ, 0x1f, R4 ;  /* 0x0000001fff057819 */ /* 0x000fe20000011404 */
[----:B------:R-:W-:Y:S01]  /*10b40*/  IMAD R6, R8, c[0x0][0x4e4], R7 ;  /* 0x0001390008067a24 */ /* 0x000fe200078e0207 */
[----:B------:R-:W-:Y:S02]  /*10b50*/  SHF.R.S32.HI R7, RZ, 0x1f, R0 ;  /* 0x0000001fff077819 */ /* 0x000fe40000011400 */
[----:B------:R-:W-:Y:S01]  /*10b60*/  IADD3 R2, P0, R0, R2, RZ ;  /* 0x0000000200027210 */ /* 0x000fe20007f1e0ff */
[----:B------:R-:W-:-:S03]  /*10b70*/  IMAD R0, R5, c[0x0][0x4c8], RZ ;  /* 0x0001320005007a24 */ /* 0x000fc600078e02ff */
[----:B------:R-:W-:Y:S01]  /*10b80*/  IADD3.X R3, R7, R3, R6, P0, !PT ;  /* 0x0000000307037210 */ /* 0x000fe200007fe406 */
[----:B------:R-:W-:-:S04]  /*10b90*/  IMAD R0, R4, c[0x0][0x4cc], R0 ;  /* 0x0001330004007a24 */ /* 0x000fc800078e0200 */
[----:B------:R-:W-:-:S05]  /*10ba0*/  IMAD.WIDE.U32 R2, R4, c[0x0][0x4c8], R2 ;  /* 0x0001320004027a25 */ /* 0x000fca00078e0002 */
[----:B------:R-:W-:Y:S02]  /*10bb0*/  IADD3 R0, R3, R0, RZ ;  /* 0x0000000003007210 */ /* 0x000fe40007ffe0ff */
[----:B------:R-:W-:-:S04]  /*10bc0*/  LEA R4, P0, R2, c[0x0][0x4a8], 0x2 ;  /* 0x00012a0002047a11 */ /* 0x000fc800078010ff */
[----:B------:R-:W-:Y:S02]  /*10bd0*/  LEA.HI.X R5, R2, c[0x0][0x4ac], R0, 0x2, P0 ;  /* 0x00012b0002057a11 */ /* 0x000fe400000f1400 */
[----:B------:R-:W-:-:S05]  /*10be0*/  MOV R0, 0xff800000 ;  /* 0xff80000000007802 */ /* 0x000fca0000000f00 */
[----:B------:R1:W-:Y:S02]  /*10bf0*/  STG.E [R4.64], R0 ;  /* 0x0000000004007986 */ /* 0x0003e4000c101906 */
.L_x_1077:
[----:B------:R-:W-:Y:S05]  /*10c00*/  BSYNC B1 ;  /* 0x0000000000017941 */ /* 0x000fea0003800000 */
.L_x_1072:
[----:B-12---:R-:W2:Y:S02]  /*10c10*/  LDL R0, [R1+0x1e8] ;  /* 0x0001e80001007983 */ /* 0x006ea40000100800 */
[----:B--2---:R-:W-:-:S13]  /*10c20*/  ISETP.NE.AND P0, PT, R0, RZ, PT ;  /* 0x000000ff0000720c */ /* 0x004fda0003f05270 */
[----:B------:R-:W-:Y:S01]  /*10c30*/  @P0 WARPSYNC 0xffffffff ;  /* 0xffffffff00000948 */ /* 0x000fe20003800000 */
[----:B------:R-:W-:Y:S06]  /*10c40*/  @P0 BAR.SYNC.DEFER_BLOCKING 0x5, 0x100 ;  /* 0x0144000000000b1d */ /* 0x000fec0000010000 */
[----:B------:R-:W1:Y:S04]  /*10c50*/  @P0 LDS R0, [0x18100] ;  /* 0x01810000ff000984 */ /* 0x000e680000000800 */
[----:B-1----:R1:W-:Y:S04]  /*10c60*/  @P0 STL [R1+0xd8], R0 ;  /* 0x0000d80001000387 */ /* 0x0023e80000100800 */
[----:B------:R-:W-:Y:S06]  /*10c70*/  @P0 BAR.ARV 0x4, 0x100 ;  /* 0x0104000000000b1d */ /* 0x000fec0000002000 */
[----:B------:R-:W-:Y:S05]  /*10c80*/  @P0 BRA `(.L_x_1078) ;  /* 0x0000009000000947 */ /* 0x000fea0003800000 */
[----:B------:R-:W-:Y:S05]  /*10c90*/  BRA.DIV ~URZ, `(.L_x_1079) ;  /* 0x00001cb27f007947 */ /* 0x000fea000b800000 */
[----:B-1----:R1:W2:Y:S02]  /*10ca0*/  SHFL.IDX PT, R0, R14, RZ, 0x1f ;  /* 0x00001fff0e007589 */ /* 0x0022a400000e0000 */
.L_x_1098:
[----:B---3--:R-:W3:Y:S01]  /*10cb0*/  S2R R2, SR_TID.X ;  /* 0x0000000000027919 */ /* 0x008ee20000002100 */
[----:B------:R-:W-:Y:S03]  /*10cc0*/  WARPSYNC 0xffffffff ;  /* 0xffffffff00007948 */ /* 0x000fe60003800000 */
[----:B------:R-:W-:Y:S06]  /*10cd0*/  BAR.SYNC.DEFER_BLOCKING 0x4, 0x100 ;  /* 0x0104000000007b1d */ /* 0x000fec0000010000 */
[----:B--2---:R2:W-:Y:S01]  /*10ce0*/  STL [R1+0xd8], R0 ;  /* 0x0000d80001007387 */ /* 0x0045e20000100800 */
[----:B---3--:R-:W-:-:S13]  /*10cf0*/  LOP3.LUT P0, RZ, R2, 0xff, RZ, 0xc0, !PT ;  /* 0x000000ff02ff7812 */ /* 0x008fda000780c0ff */
[----:B------:R2:W-:Y:S04]  /*10d00*/  @!P0 STS [0x18100], R14 ;  /* 0x0181000eff008388 */ /* 0x0005e80000000800 */
[----:B------:R-:W-:Y:S06]  /*10d10*/  BAR.ARV 0x5, 0x100 ;  /* 0x0144000000007b1d */ /* 0x000fec0000002000 */
.L_x_1078:
[----:B-12---:R-:W2:Y:S02]  /*10d20*/  LDL R0, [R1+0xd8] ;  /* 0x0000d80001007983 */ /* 0x006ea40000100800 */
[----:B--2---:R-:W-:-:S13]  /*10d30*/  ISETP.GE.AND P0, PT, R0, c[0x0][0x538], PT ;  /* 0x00014e0000007a0c */ /* 0x004fda0003f06270 */
[----:B---345:R-:W-:Y:S01]  /*10d40*/  @P0 CALL.REL.NOINC `(.L_x_1080) ;  /* 0x0000001000000944 */ /* 0x038fe20003c00000 */
[----:B------:R-:W-:Y:S05]  /*10d50*/  BRA `(.L_x_1081) ;  /* 0xffff01f000007947 */ /* 0x000fea000383ffff */
.L_x_1080:
[----:B------:R-:W-:Y:S05]  /*10d60*/  EXIT ;  /* 0x000000000000794d */ /* 0x000fea0003800000 */
.L_x_1044:
[----:B------:R2:W-:Y:S01]  /*10d70*/  STL [R1+0x70], RZ ;  /* 0x000070ff01007387 */ /* 0x0005e20000100800 */
[----:B------:R-:W-:Y:S01]  /*10d80*/  IMAD.MOV.U32 R0, RZ, RZ, R5 ;  /* 0x000000ffff007224 */ /* 0x000fe200078e0005 */
[----:B------:R-:W-:Y:S02]  /*10d90*/  MOV R3, 0x181f ;  /* 0x0000181f00037802 */ /* 0x000fe40000000f00 */
[----:B------:R-:W-:Y:S02]  /*10da0*/  MOV R2, 0x10dc0 ;  /* 0x00010dc000027802 */ /* 0x000fe40000000f00 */
[----:B-12---:R-:W-:Y:S05]  /*10db0*/  CALL.REL.NOINC `($__internal_18_$__cuda_sm70_shflsync_idx_p) ;  /* 0x00001c5000007944 */ /* 0x006fea0003c00000 */
[----:B-----5:R-:W-:Y:S01]  /*10dc0*/  MOV R4, R0 ;  /* 0x0000000000047202 */ /* 0x020fe20000000f00 */
[----:B-1----:R-:W-:Y:S05]  /*10dd0*/  BRA `(.L_x_1082) ;  /* 0xffff317000007947 */ /* 0x002fea000383ffff */
.L_x_1045:
[----:B------:R4:W-:Y:S01]  /*10de0*/  STL [R1+0x70], RZ ;  /* 0x000070ff01007387 */ /* 0x0009e20000100800 */
[----:B------:R-:W-:Y:S01]  /*10df0*/  IMAD.MOV.U32 R0, RZ, RZ, R15 ;  /* 0x000000ffff007224 */ /* 0x000fe200078e000f */
[----:B------:R-:W-:Y:S02]  /*10e00*/  MOV R3, 0x181f ;  /* 0x0000181f00037802 */ /* 0x000fe40000000f00 */
[----:B------:R-:W-:Y:S02]  /*10e10*/  MOV R2, 0x10e30 ;  /* 0x00010e3000027802 */ /* 0x000fe40000000f00 */
[----:B-1234-:R-:W-:Y:S05]  /*10e20*/  CALL.REL.NOINC `($__internal_18_$__cuda_sm70_shflsync_idx_p) ;  /* 0x00001be000007944 */ /* 0x01efea0003c00000 */
[----:B------:R-:W2:Y:S04]  /*10e30*/  LDL R2, [R1+0x64] ;  /* 0x0000640001027983 */ /* 0x000ea80000100800 */
[----:B------:R-:W3:Y:S04]  /*10e40*/  LDL R9, [R1+0x84] ;  /* 0x0000840001097983 */ /* 0x000ee80000100800 */
[----:B------:R-:W4:Y:S04]  /*10e50*/  LDL R6, [R1+0x58] ;  /* 0x0000580001067983 */ /* 0x000f280000100800 */
[----:B------:R-:W4:Y:S04]  /*10e60*/  LDL R8, [R1+0x80] ;  /* 0x0000800001087983 */ /* 0x000f280000100800 */
[----:B------:R-:W4:Y:S01]  /*10e70*/  LDL R7, [R1+0x7c] ;  /* 0x00007c0001077983 */ /* 0x000f220000100800 */
[----:B--2---:R-:W-:-:S02]  /*10e80*/  ISETP.GE.AND P3, PT, R2, c[0x0][0x1d4], PT ;  /* 0x0000750002007a0c */ /* 0x004fc40003f66270 */
[----:B------:R-:W-:Y:S02]  /*10e90*/  IADD3 R2, P0, R0, R80, RZ ;  /* 0x0000005000027210 */ /* 0x000fe40007f1e0ff */
[----:B---3--:R-:W-:-:S03]  /*10ea0*/  ISETP.GE.AND P2, PT, R9, c[0x0][0x1d4], PT ;  /* 0x0000750009007a0c */ /* 0x008fc60003f46270 */
[----:B-----5:R-:W-:-:S06]  /*10eb0*/  IMAD.X R3, R4, 0x1, R73, P0 ;  /* 0x0000000104037824 */ /* 0x020fcc00000e0649 */
[----:B------:R-:W-:Y:S01]  /*10ec0*/  @!PT LDS RZ, [RZ] ;  /* 0x00000000fffff984 */ /* 0x000fe20000000800 */
[----:B------:R-:W-:Y:S01]  /*10ed0*/  @!PT LDS RZ, [RZ] ;  /* 0x00000000fffff984 */ /* 0x000fe20000000800 */
[----:B------:R-:W-:Y:S01]  /*10ee0*/  @!PT LDS RZ, [RZ] ;  /* 0x00000000fffff984 */ /* 0x000fe20000000800 */
[----:B----4-:R2:W-:Y:S01]  /*10ef0*/  LDGSTS.E.BYPASS.LTC128B.128 [R6+0x10100], [R2.64], !P3 ;  /* 0x1010000002067fae */ /* 0x0105e2000d901d46 */
[----:B------:R-:W-:Y:S02]  /*10f00*/  ISETP.GE.AND P1, PT, R8, c[0x0][0x1d4], PT ;  /* 0x0000750008007a0c */ /* 0x000fe40003f26270 */
[----:B--2---:R-:W-:-:S05]  /*10f10*/  IADD3 R2, P0, R0, R79, RZ ;  /* 0x0000004f00027210 */ /* 0x004fca0007f1e0ff */
[----:B------:R-:W-:-:S05]  /*10f20*/  IMAD.X R3, R4, 0x1, R74, P0 ;  /* 0x0000000104037824 */ /* 0x000fca00000e064a */
[----:B------:R2:W-:Y:S02]  /*10f30*/  LDGSTS.E.BYPASS.LTC128B.128 [R6+0x12100], [R2.64], !P2 ;  /* 0x1210000002067fae */ /* 0x0005e4000d101d46 */
[----:B--2---:R-:W-:-:S05]  /*10f40*/  IADD3 R2, P0, R0, R81, RZ ;  /* 0x0000005100027210 */ /* 0x004fca0007f1e0ff */
[----:B------:R-:W-:-:S05]  /*10f50*/  IMAD.X R3, R4, 0x1, R75, P0 ;  /* 0x0000000104037824 */ /* 0x000fca00000e064b */
[----:B------:R2:W-:Y:S01]  /*10f60*/  LDGSTS.E.BYPASS.LTC128B.128 [R6+0x14100], [R2.64], !P1 ;  /* 0x1410000002067fae */ /* 0x0005e2000c901d46 */
[----:B------:R-:W-:Y:S02]  /*10f70*/  SEL R14, RZ, 0x10, P3 ;  /* 0x00000010ff0e7807 */ /* 0x000fe40001800000 */
[----:B--2---:R-:W-:-:S05]  /*10f80*/  IADD3 R2, P0, R0, R82, RZ ;  /* 0x0000005200027210 */ /* 0x004fca0007f1e0ff */
[----:B------:R-:W-:Y:S01]  /*10f90*/  IMAD.X R3, R4, 0x1, R76, P0 ;  /* 0x0000000104037824 */ /* 0x000fe200000e064c */
[----:B------:R-:W-:Y:S01]  /*10fa0*/  ISETP.GE.AND P0, PT, R7, c[0x0][0x1d4], PT ;  /* 0x0000750007007a0c */ /* 0x000fe20003f06270 */
[----:B------:R-:W-:Y:S01]  /*10fb0*/  IMAD.MOV.U32 R0, RZ, RZ, R5 ;  /* 0x000000ffff007224 */ /* 0x000fe200078e0005 */
[----:B------:R-:W-:Y:S02]  /*10fc0*/  SEL R13, RZ, 0x10, P2 ;  /* 0x00000010ff0d7807 */ /* 0x000fe40001000000 */
[----:B------:R-:W-:Y:S02]  /*10fd0*/  SEL R12, RZ, 0x10, P1 ;  /* 0x00000010ff0c7807 */ /* 0x000fe40000800000 */
[----:B------:R-:W-:-:S07]  /*10fe0*/  SEL R5, RZ, 0x10, P0 ;  /* 0x00000010ff057807 */ /* 0x000fce0000000000 */
[----:B------:R2:W-:Y:S02]  /*10ff0*/  LDGSTS.E.BYPASS.LTC128B.128 [R6+0x16100], [R2.64], !P0 ;  /* 0x1610000002067fae */ /* 0x0005e4000c101d46 */
[----:B--2---:R-:W-:Y:S02]  /*11000*/  IMAD.MOV.U32 R2, RZ, RZ, 0x1 ;  /* 0x00000001ff027424 */ /* 0x004fe400078e00ff */
[----:B------:R-:W-:-:S03]  /*11010*/  IMAD.MOV.U32 R3, RZ, RZ, 0x181f ;  /* 0x0000181fff037424 */ /* 0x000fc600078e00ff */
[----:B------:R2:W-:Y:S02]  /*11020*/  STL [R1+0x70], R2 ;  /* 0x0000700201007387 */ /* 0x0005e40000100800 */
[----:B--2---:R-:W-:Y:S02]  /*11030*/  MOV R2, 0x11050 ;  /* 0x0001105000027802 */ /* 0x004fe40000000f00 */
[----:B-1----:R-:W-:Y:S05]  /*11040*/  CALL.REL.NOINC `($__internal_18_$__cuda_sm70_shflsync_idx_p) ;  /* 0x000019c000007944 */ /* 0x002fea0003c00000 */
[----:B------:R-:W-:Y:S01]  /*11050*/  MOV R2, 0x1 ;  /* 0x0000000100027802 */ /* 0x000fe20000000f00 */
[----:B-----5:R-:W-:Y:S01]  /*11060*/  IMAD.MOV.U32 R4, RZ, RZ, R0 ;  /* 0x000000ffff047224 */ /* 0x020fe200078e0000 */
[----:B------:R-:W-:Y:S01]  /*11070*/  MOV R3, 0x181f ;  /* 0x0000181f00037802 */ /* 0x000fe20000000f00 */
[----:B------:R-:W-:Y:S02]  /*11080*/  IMAD.MOV.U32 R0, RZ, RZ, R15 ;  /* 0x000000ffff007224 */ /* 0x000fe400078e000f */
[----:B------:R2:W-:Y:S02]  /*11090*/  STL [R1+0x70], R2 ;  /* 0x0000700201007387 */ /* 0x0005e40000100800 */
[----:B--2---:R-:W-:Y:S02]  /*110a0*/  MOV R2, 0x110c0 ;  /* 0x000110c000027802 */ /* 0x004fe40000000f00 */
[----:B-1----:R-:W-:Y:S05]  /*110b0*/  CALL.REL.NOINC `($__internal_18_$__cuda_sm70_shflsync_idx_p) ;  /* 0x0000195000007944 */ /* 0x002fea0003c00000 */
[----:B-1---5:R-:W-:Y:S05]  /*110c0*/  BRA `(.L_x_1083) ;  /* 0xffff305000007947 */ /* 0x022fea000383ffff */
.L_x_1046:
[----:B------:R1:W-:Y:S01]  /*110d0*/  STL [R1+0x70], RZ ;  /* 0x000070ff01007387 */ /* 0x0003e20000100800 */
[----:B------:R-:W-:Y:S01]  /*110e0*/  IMAD.MOV.U32 R0, RZ, RZ, R4 ;  /* 0x000000ffff007224 */ /* 0x000fe200078e0004 */
[----:B------:R-:W-:-:S02]  /*110f0*/  MOV R3, 0x1c1f ;  /* 0x00001c1f00037802 */ /* 0x000fc40000000f00 */
[----:B------:R-:W-:Y:S02]  /*11100*/  MOV R2, 0x11120 ;  /* 0x0001112000027802 */ /* 0x000fe40000000f00 */
[----:B-1----:R-:W-:Y:S05]  /*11110*/  CALL.REL.NOINC `($__internal_18_$__cuda_sm70_shflsync_idx_p) ;  /* 0x000018f000007944 */ /* 0x002fea0003c00000 */
[----:B-1---5:R-:W-:Y:S05]  /*11120*/  BRA `(.L_x_1084) ;  /* 0xffff32e000007947 */ /* 0x022fea000383ffff */
.L_x_1047:
[----:B------:R-:W-:Y:S01]  /*11130*/  MOV R2, 0x1 ;  /* 0x0000000100027802 */ /* 0x000fe20000000f00 */
[----:B------:R-:W-:Y:S02]  /*11140*/  IMAD.MOV.U32 R0, RZ, RZ, R4 ;  /* 0x000000ffff007224 */ /* 0x000fe400078e0004 */
[----:B------:R-:W-:Y:S02]  /*11150*/  IMAD.MOV.U32 R3, RZ, RZ, 0x1c1f ;  /* 0x00001c1fff037424 */ /* 0x000fe400078e00ff */
[----:B------:R2:W-:Y:S02]  /*11160*/  STL [R1+0x70], R2 ;  /* 0x0000700201007387 */ /* 0x0005e40000100800 */
[----:B--2---:R-:W-:Y:S02]  /*11170*/  MOV R2, 0x11190 ;  /* 0x0001119000027802 */ /* 0x004fe40000000f00 */
[----:B-1----:R-:W-:Y:S05]  /*11180*/  CALL.REL.NOINC `($__internal_18_$__cuda_sm70_shflsync_idx_p) ;  /* 0x0000188000007944 */ /* 0x002fea0003c00000 */
[----:B-----5:R-:W-:-:S05]  /*11190*/  IMAD.IADD R0, R5, 0x1, R0 ;  /* 0x0000000105007824 */ /* 0x020fca00078e0200 */
[----:B------:R-:W-:-:S04]  /*111a0*/  IMNMX R0, R6, R0, PT ;  /* 0x0000000006007217 */ /* 0x000fc80003800200 */
[C---:B------:R-:W-:Y:S02]  /*111b0*/  ISETP.GT.AND P3, PT, R0.reuse, RZ, PT ;  /* 0x000000ff0000720c */ /* 0x040fe40003f64270 */
[C---:B------:R-:W-:Y:S02]  /*111c0*/  ISETP.GT.AND P2, PT, R0.reuse, 0x1, PT ;  /* 0x000000010000780c */ /* 0x040fe40003f44270 */
[C---:B------:R-:W-:Y:S02]  /*111d0*/  ISETP.GT.AND P1, PT, R0.reuse, 0x8, PT ;  /* 0x000000080000780c */ /* 0x040fe40003f24270 */
[----:B------:R-:W-:Y:S02]  /*111e0*/  ISETP.GT.AND P0, PT, R0, 0x9, PT ;  /* 0x000000090000780c */ /* 0x000fe40003f04270 */
[----:B------:R-:W-:Y:S02]  /*111f0*/  FSEL R5, R54, -INF , P3 ;  /* 0xff80000036057808 */ /* 0x000fe40001800000 */
[----:B------:R-:W-:-:S02]  /*11200*/  FSEL R4, R55, -INF , P2 ;  /* 0xff80000037047808 */ /* 0x000fc40001000000 */
[----:B------:R-:W-:Y:S02]  /*11210*/  FSEL R7, R50, -INF , P1 ;  /* 0xff80000032077808 */ /* 0x000fe40000800000 */
[----:B------:R-:W-:Y:S02]  /*11220*/  FSEL R6, R51, -INF , P0 ;  /* 0xff80000033067808 */ /* 0x000fe40000000000 */
[C---:B------:R-:W-:Y:S02]  /*11230*/  ISETP.GT.AND P3, PT, R0.reuse, 0x10, PT ;  /* 0x000000100000780c */ /* 0x040fe40003f64270 */
[C---:B------:R-:W-:Y:S02]  /*11240*/  ISETP.GT.AND P2, PT, R0.reuse, 0x11, PT ;  /* 0x000000110000780c */ /* 0x040fe40003f44270 */
[C---:B------:R-:W-:Y:S02]  /*11250*/  ISETP.GT.AND P1, PT, R0.reuse, 0x18, PT ;  /* 0x000000180000780c */ /* 0x040fe40003f24270 */
[----:B------:R-:W-:-:S02]  /*11260*/  ISETP.GT.AND P0, PT, R0, 0x19, PT ;  /* 0x000000190000780c */ /* 0x000fc40003f04270 */
[----:B------:R-:W-:Y:S02]  /*11270*/  FSEL R11, R46, -INF , P3 ;  /* 0xff8000002e0b7808 */ /* 0x000fe40001800000 */
[----:B------:R-:W-:Y:S02]  /*11280*/  FSEL R10, R47, -INF , P2 ;  /* 0xff8000002f0a7808 */ /* 0x000fe40001000000 */
[----:B------:R-:W-:Y:S02]  /*11290*/  FSEL R9, R42, -INF , P1 ;  /* 0xff8000002a097808 */ /* 0x000fe40000800000 */
[----:B------:R-:W-:Y:S02]  /*112a0*/  FSEL R8, R43, -INF , P0 ;  /* 0xff8000002b087808 */ /* 0x000fe40000000000 */
[C---:B------:R-:W-:Y:S02]  /*112b0*/  ISETP.GT.AND P3, PT, R0.reuse, 0x20, PT ;  /* 0x000000200000780c */ /* 0x040fe40003f64270 */
[----:B------:R-:W-:-:S02]  /*112c0*/  ISETP.GT.AND P2, PT, R0, 0x21, PT ;  /* 0x000000210000780c */ /* 0x000fc40003f44270 */
[C---:B------:R-:W-:Y:S02]  /*112d0*/  ISETP.GT.AND P1, PT, R0.reuse, 0x28, PT ;  /* 0x000000280000780c */ /* 0x040fe40003f24270 */
[----:B------:R-:W-:Y:S02]  /*112e0*/  ISETP.GT.AND P0, PT, R0, 0x29, PT ;  /* 0x000000290000780c */ /* 0x000fe40003f04270 */
[----:B------:R-:W-:Y:S02]  /*112f0*/  FSEL R79, R38, -INF , P3 ;  /* 0xff800000264f7808 */ /* 0x000fe40001800000 */
[----:B------:R-:W-:Y:S02]  /*11300*/  FSEL R78, R39, -INF , P2 ;  /* 0xff800000274e7808 */ /* 0x000fe40001000000 */
[----:B------:R-:W-:Y:S02]  /*11310*/  FSEL R77, R34, -INF , P1 ;  /* 0xff800000224d7808 */ /* 0x000fe40000800000 */
[----:B------:R-:W-:-:S02]  /*11320*/  FSEL R76, R35, -INF , P0 ;  /* 0xff800000234c7808 */ /* 0x000fc40000000000 */
[C---:B------:R-:W-:Y:S02]  /*11330*/  ISETP.GT.AND P3, PT, R0.reuse, 0x30, PT ;  /* 0x000000300000780c */ /* 0x040fe40003f64270 */
[C---:B------:R-:W-:Y:S02]  /*11340*/  ISETP.GT.AND P2, PT, R0.reuse, 0x31, PT ;  /* 0x000000310000780c */ /* 0x040fe40003f44270 */
[C---:B------:R-:W-:Y:S02]  /*11350*/  ISETP.GT.AND P1, PT, R0.reuse, 0x38, PT ;  /* 0x000000380000780c */ /* 0x040fe40003f24270 */
[----:B------:R-:W-:Y:S02]  /*11360*/  ISETP.GT.AND P0, PT, R0, 0x39, PT ;  /* 0x000000390000780c */ /* 0x000fe40003f04270 */
        /* <DEDUP_REMOVED lines=21> */
[----:B------:R-:W-:Y:S02]  /*114c0*/  FSEL R75, R26, -INF , P3 ;  /* 0xff8000001a4b7808 */ /* 0x000fe40001800000 */
[----:B------:R-:W-:Y:S02]  /*114d0*/  FMNMX.FTZ R0, R83, R0, !PT ;  /* 0x0000000053007209 */ /* 0x000fe40007810000 */
[----:B------:R-:W-:Y:S02]  /*114e0*/  FMNMX.FTZ R16, R76, R3, !PT ;  /* 0x000000034c107209 */ /* 0x000fe40007810000 */
[----:B------:R-:W-:Y:S02]  /*114f0*/  FMNMX.FTZ R0, R82, R0, !PT ;  /* 0x0000000052007209 */ /* 0x000fe40007810000 */
[----:B------:R-:W-:-:S02]  /*11500*/  FSEL R74, R27, -INF , P2 ;  /* 0xff8000001b4a7808 */ /* 0x000fc40001000000 */
[----:B------:R-:W-:Y:S02]  /*11510*/  FMNMX.FTZ R16, R75, R16, !PT ;  /* 0x000000104b107209 */ /* 0x000fe40007810000 */
[----:B------:R-:W-:Y:S02]  /*11520*/  FMNMX.FTZ R0, R81, R0, !PT ;  /* 0x0000000051007209 */ /* 0x000fe40007810000 */
[----:B------:R-:W-:Y:S02]  /*11530*/  FSEL R73, R22, -INF , P1 ;  /* 0xff80000016497808 */ /* 0x000fe40000800000 */
[----:B------:R-:W-:Y:S02]  /*11540*/  FMNMX.FTZ R16, R74, R16, !PT ;  /* 0x000000104a107209 */ /* 0x000fe40007810000 */
[----:B------:R-:W-:Y:S01]  /*11550*/  FMNMX.FTZ R133, R80, R0, !PT ;  /* 0x0000000050857209 */ /* 0x000fe20007810000 */
[----:B------:R-:W-:Y:S01]  /*11560*/  IMAD.MOV.U32 R0, RZ, RZ, 0x2 ;  /* 0x00000002ff007424 */ /* 0x000fe200078e00ff */
[----:B------:R-:W-:-:S02]  /*11570*/  FSEL R72, R23, -INF , P0 ;  /* 0xff80000017487808 */ /* 0x000fc40000000000 */
[----:B------:R-:W-:Y:S01]  /*11580*/  FMNMX.FTZ R16, R73, R16, !PT ;  /* 0x0000001049107209 */ /* 0x000fe20007810000 */
[----:B------:R-:W-:Y:S01]  /*11590*/  IMAD.MOV.U32 R132, RZ, RZ, R133 ;  /* 0x000000ffff847224 */ /* 0x000fe200078e0085 */
[----:B------:R-:W-:Y:S02]  /*115a0*/  MOV R2, 0x115d0 ;  /* 0x000115d000027802 */ /* 0x000fe40000000f00 */
[----:B------:R-:W-:Y:S02]  /*115b0*/  FMNMX.FTZ R16, R72, R16, !PT ;  /* 0x0000001048107209 */ /* 0x000fe40007810000 */
[----:B-1----:R-:W-:Y:S05]  /*115c0*/  CALL.REL.NOINC `($__internal_17_$__cuda_sm70_shflsync_bfly_p) ;  /* 0x000013e000007944 */ /* 0x002fea0003c00000 */
[----:B------:R-:W-:Y:S01]  /*115d0*/  FMNMX.FTZ R133, R133, R0, !PT ;  /* 0x0000000085857209 */ /* 0x000fe20007810000 */
[----:B------:R-:W-:Y:S01]  /*115e0*/  IMAD.MOV.U32 R0, RZ, RZ, 0x1 ;  /* 0x00000001ff007424 */ /* 0x000fe200078e00ff */
[----:B------:R-:W-:-:S03]  /*115f0*/  MOV R2, 0x11620 ;  /* 0x0001162000027802 */ /* 0x000fc60000000f00 */
[----:B------:R-:W-:Y:S02]  /*11600*/  IMAD.MOV.U32 R132, RZ, RZ, R133 ;  /* 0x000000ffff847224 */ /* 0x000fe400078e0085 */
[----:B------:R-:W-:Y:S05]  /*11610*/  CALL.REL.NOINC `($__internal_17_$__cuda_sm70_shflsync_bfly_p) ;  /* 0x0000139000007944 */ /* 0x000fea0003c00000 */
[----:B------:R-:W-:Y:S01]  /*11620*/  FMNMX.FTZ R133, R133, R0, !PT ;  /* 0x0000000085857209 */ /* 0x000fe20007810000 */
[----:B------:R-:W-:Y:S01]  /*11630*/  IMAD.MOV.U32 R132, RZ, RZ, R16 ;  /* 0x000000ffff847224 */ /* 0x000fe200078e0010 */
[----:B------:R-:W-:Y:S01]  /*11640*/  MOV R2, 0x11670 ;  /* 0x0001167000027802 */ /* 0x000fe20000000f00 */
[----:B------:R-:W-:Y:S02]  /*11650*/  IMAD.MOV.U32 R0, RZ, RZ, 0x2 ;  /* 0x00000002ff007424 */ /* 0x000fe400078e00ff */
[----:B------:R-:W-:Y:S05]  /*11660*/  CALL.REL.NOINC `($__internal_17_$__cuda_sm70_shflsync_bfly_p) ;  /* 0x0000134000007944 */ /* 0x000fea0003c00000 */
[----:B------:R-:W-:Y:S01]  /*11670*/  FMNMX.FTZ R16, R16, R0, !PT ;  /* 0x0000000010107209 */ /* 0x000fe20007810000 */
[----:B------:R-:W-:Y:S01]  /*11680*/  IMAD.MOV.U32 R0, RZ, RZ, 0x1 ;  /* 0x00000001ff007424 */ /* 0x000fe200078e00ff */
[----:B------:R-:W-:-:S03]  /*11690*/  MOV R2, 0x116c0 ;  /* 0x000116c000027802 */ /* 0x000fc60000000f00 */
[----:B------:R-:W-:Y:S02]  /*116a0*/  IMAD.MOV.U32 R132, RZ, RZ, R16 ;  /* 0x000000ffff847224 */ /* 0x000fe400078e0010 */
[----:B------:R-:W-:Y:S05]  /*116b0*/  CALL.REL.NOINC `($__internal_17_$__cuda_sm70_shflsync_bfly_p) ;  /* 0x000012f000007944 */ /* 0x000fea0003c00000 */
[----:B------:R-:W-:Y:S01]  /*116c0*/  MOV R3, R0 ;  /* 0x0000000000037202 */ /* 0x000fe20000000f00 */
[----:B------:R-:W-:Y:S05]  /*116d0*/  BRA `(.L_x_1085) ;  /* 0xffff33e000007947 */ /* 0x000fea000383ffff */
.L_x_1051:
[----:B------:R-:W-:Y:S01]  /*116e0*/  MOV R3, 0x181f ;  /* 0x0000181f00037802 */ /* 0x000fe20000000f00 */
[----:B------:R2:W-:Y:S01]  /*116f0*/  STL [R1+0x70], RZ ;  /* 0x000070ff01007387 */ /* 0x0005e20000100800 */
[----:B------:R-:W-:Y:S01]  /*11700*/  MOV R2, 0x11730 ;  /* 0x0001173000027802 */ /* 0x000fe20000000f00 */
[----:B------:R-:W-:Y:S02]  /*11710*/  IMAD.MOV.U32 R0, RZ, RZ, R5 ;  /* 0x000000ffff007224 */ /* 0x000fe400078e0005 */
[----:B-12---:R-:W-:Y:S05]  /*11720*/  CALL.REL.NOINC `($__internal_18_$__cuda_sm70_shflsync_idx_p) ;  /* 0x000012e000007944 */ /* 0x006fea0003c00000 */
[----:B-----5:R-:W-:Y:S01]  /*11730*/  MOV R4, R0 ;  /* 0x0000000000047202 */ /* 0x020fe20000000f00 */
[----:B-1----:R-:W-:-:S05]  /*11740*/  BRA `(.L_x_1086) ;  /* 0xffff505000007947 */ /* 0x002fca000383ffff */
.L_x_1052:
[----:B------:R-:W-:Y:S01]  /*11750*/  MOV R3, 0x181f ;  /* 0x0000181f00037802 */ /* 0x000fe20000000f00 */
[----:B------:R4:W-:Y:S01]  /*11760*/  STL [R1+0x70], RZ ;  /* 0x000070ff01007387 */ /* 0x0009e20000100800 */
[----:B------:R-:W-:Y:S01]  /*11770*/  MOV R2, 0x117a0 ;  /* 0x000117a000027802 */ /* 0x000fe20000000f00 */
[----:B------:R-:W-:Y:S02]  /*11780*/  IMAD.MOV.U32 R0, RZ, RZ, R21 ;  /* 0x000000ffff007224 */ /* 0x000fe400078e0015 */
[----:B-1234-:R-:W-:Y:S05]  /*11790*/  CALL.REL.NOINC `($__internal_18_$__cuda_sm70_shflsync_idx_p) ;  /* 0x0000127000007944 */ /* 0x01efea0003c00000 */
[----:B------:R-:W2:Y:S01]  /*117a0*/  LDL R3, [R1+0x64] ;  /* 0x0000640001037983 */ /* 0x000ea20000100800 */
[----:B------:R-:W-:Y:S03]  /*117b0*/  IADD3 R6, P0, R0, R30, RZ ;  /* 0x0000001e00067210 */ /* 0x000fe60007f1e0ff */
[----:B------:R-:W3:Y:S02]  /*117c0*/  LDL R2, [R1+0x84] ;  /* 0x0000840001027983 */ /* 0x000ee40000100800 */
[----:B-----5:R-:W-:Y:S02]  /*117d0*/  IMAD.X R7, R4, 0x1, R22, P0 ;  /* 0x0000000104077824 */ /* 0x020fe400000e0616 */
[----:B------:R-:W4:Y:S04]  /*117e0*/  LDL R12, [R1+0x58] ;  /* 0x00005800010c7983 */ /* 0x000f280000100800 */
[----:B------:R-:W4:Y:S04]  /*117f0*/  LDL R14, [R1+0x80] ;  /* 0x00008000010e7983 */ /* 0x000f280000100800 */
[----:B------:R-:W4:Y:S01]  /*11800*/  LDL R13, [R1+0x7c] ;  /* 0x00007c00010d7983 */ /* 0x000f220000100800 */
[----:B--2---:R-:W-:Y:S02]  /*11810*/  ISETP.GE.AND P3, PT, R3, c[0x0][0x1d4], PT ;  /* 0x0000750003007a0c */ /* 0x004fe40003f66270 */
[----:B---3--:R-:W-:Y:S02]  /*11820*/  ISETP.GE.AND P2, PT, R2, c[0x0][0x1d4], PT ;  /* 0x0000750002007a0c */ /* 0x008fe40003f46270 */
[----:B------:R-:W-:Y:S02]  /*11830*/  IADD3 R2, P0, R0, R31, RZ ;  /* 0x0000001f00027210 */ /* 0x000fe40007f1e0ff */
[----:B------:R-:W-:Y:S03]  /*11840*/  SEL R20, RZ, 0x10, P2 ;  /* 0x00000010ff147807 */ /* 0x000fe60001000000 */
[----:B------:R-:W-:Y:S01]  /*11850*/  IMAD.X R3, R4, 0x1, R23, P0 ;  /* 0x0000000104037824 */ /* 0x000fe200000e0617 */
[----:B----4-:R-:W-:Y:S03]  /*11860*/  ISETP.GE.AND P1, PT, R14, c[0x0][0x1d4], PT ;  /* 0x000075000e007a0c */ /* 0x010fe60003f26270 */
[----:B------:R-:W-:Y:S01]  /*11870*/  @!PT LDS RZ, [RZ] ;  /* 0x00000000fffff984 */ /* 0x000fe20000000800 */
[----:B------:R-:W-:Y:S01]  /*11880*/  @!PT LDS RZ, [RZ] ;  /* 0x00000000fffff984 */ /* 0x000fe20000000800 */
[----:B------:R-:W-:Y:S01]  /*11890*/  @!PT LDS RZ, [RZ] ;  /* 0x00000000fffff984 */ /* 0x000fe20000000800 */
[----:B------:R2:W-:Y:S01]  /*118a0*/  LDGSTS.E.BYPASS.LTC128B.128 [R12+0x100], [R6.64], !P3 ;  /* 0x00100000060c7fae */ /* 0x0005e2000d901d46 */
[----:B------:R-:W-:Y:S03]  /*118b0*/  SEL R15, RZ, 0x10, P1 ;  /* 0x00000010ff0f7807 */ /* 0x000fe60000800000 */
[----:B------:R3:W-:Y:S02]  /*118c0*/  LDGSTS.E.BYPASS.LTC128B.128 [R12+0x2100], [R2.64], !P2 ;  /* 0x02100000020c7fae */ /* 0x0007e4000d101d46 */
[----:B---3--:R-:W-:Y:S05]  /*118d0*/  IADD3 R2, P0, R0, R132, RZ ;  /* 0x0000008400027210 */ /* 0x008fea0007f1e0ff */
[----:B------:R-:W-:Y:S05]  /*118e0*/  IMAD.X R3, R4, 0x1, R28, P0 ;  /* 0x0000000104037824 */ /* 0x000fea00000e061c */
[----:B------:R3:W-:Y:S02]  /*118f0*/  LDGSTS.E.BYPASS.LTC128B.128 [R12+0x4100], [R2.64], !P1 ;  /* 0x04100000020c7fae */ /* 0x0007e4000c901d46 */
[----:B---3--:R-:W-:Y:S01]  /*11900*/  IADD3 R2, P0, R0, R133, RZ ;  /* 0x0000008500027210 */ /* 0x008fe20007f1e0ff */
[----:B------:R-:W-:Y:S01]  /*11910*/  IMAD.MOV.U32 R0, RZ, RZ, R5 ;  /* 0x000000ffff007224 */ /* 0x000fe200078e0005 */
[----:B------:R-:W-:Y:S03]  /*11920*/  SEL R5, RZ, 0x10, P3 ;  /* 0x00000010ff057807 */ /* 0x000fe60001800000 */
[----:B------:R-:W-:Y:S01]  /*11930*/  IMAD.X R3, R4, 0x1, R29, P0 ;  /* 0x0000000104037824 */ /* 0x000fe200000e061d */
[----:B------:R-:W-:Y:S04]  /*11940*/  ISETP.GE.AND P0, PT, R13, c[0x0][0x1d4], PT ;  /* 0x000075000d007a0c */ /* 0x000fe80003f06270 */
[----:B------:R-:W-:Y:S09]  /*11950*/  SEL R14, RZ, 0x10, P0 ;  /* 0x00000010ff0e7807 */ /* 0x000ff20000000000 */
[----:B------:R3:W-:Y:S02]  /*11960*/  LDGSTS.E.BYPASS.LTC128B.128 [R12+0x6100], [R2.64], !P0 ;  /* 0x06100000020c7fae */ /* 0x0007e4000c101d46 */
[----:B---3--:R-:W-:Y:S02]  /*11970*/  IMAD.MOV.U32 R2, RZ, RZ, 0x1 ;  /* 0x00000001ff027424 */ /* 0x008fe400078e00ff */
[----:B------:R-:W-:Y:S03]  /*11980*/  IMAD.MOV.U32 R3, RZ, RZ, 0x181f ;  /* 0x0000181fff037424 */ /* 0x000fe600078e00ff */
[----:B------:R3:W-:Y:S02]  /*11990*/  STL [R1+0x70], R2 ;  /* 0x0000700201007387 */ /* 0x0007e40000100800 */
[----:B---3--:R-:W-:Y:S02]  /*119a0*/  MOV R2, 0x119c0 ;  /* 0x000119c000027802 */ /* 0x008fe40000000f00 */
[----:B-12---:R-:W-:Y:S05]  /*119b0*/  CALL.REL.NOINC `($__internal_18_$__cuda_sm70_shflsync_idx_p) ;  /* 0x0000105000007944 */ /* 0x006fea0003c00000 */
[----:B------:R-:W-:Y:S01]  /*119c0*/  MOV R2, 0x1 ;  /* 0x0000000100027802 */ /* 0x000fe20000000f00 */
[----:B-----5:R-:W-:Y:S01]  /*119d0*/  IMAD.MOV.U32 R4, RZ, RZ, R0 ;  /* 0x000000ffff047224 */ /* 0x020fe200078e0000 */
[----:B------:R-:W-:Y:S01]  /*119e0*/  MOV R3, 0x181f ;  /* 0x0000181f00037802 */ /* 0x000fe20000000f00 */
[----:B------:R-:W-:Y:S02]  /*119f0*/  IMAD.MOV.U32 R0, RZ, RZ, R21 ;  /* 0x000000ffff007224 */ /* 0x000fe400078e0015 */
[----:B------:R2:W-:Y:S02]  /*11a00*/  STL [R1+0x70], R2 ;  /* 0x0000700201007387 */ /* 0x0005e40000100800 */
[----:B--2---:R-:W-:Y:S02]  /*11a10*/  MOV R2, 0x11a30 ;  /* 0x00011a3000027802 */ /* 0x004fe40000000f00 */
[----:B-1----:R-:W-:Y:S05]  /*11a20*/  CALL.REL.NOINC `($__internal_18_$__cuda_sm70_shflsync_idx_p) ;  /* 0x00000fe000007944 */ /* 0x002fea0003c00000 */
[----:B-1---5:R-:W-:-:S05]  /*11a30*/  BRA `(.L_x_1087) ;  /* 0xffff4f5000007947 */ /* 0x022fca000383ffff */
.L_x_1055:
[----:B--2---:R-:W-:Y:S01]  /*11a40*/  MOV R3, 0x181f ;  /* 0x0000181f00037802 */ /* 0x004fe20000000f00 */
[----:B------:R1:W-:Y:S01]  /*11a50*/  STL [R1+0x70], RZ ;  /* 0x000070ff01007387 */ /* 0x0003e20000100800 */
[----:B------:R-:W-:Y:S01]  /*11a60*/  MOV R2, 0x11a90 ;  /* 0x00011a9000027802 */ /* 0x000fe20000000f00 */
[----:B------:R-:W-:Y:S02]  /*11a70*/  IMAD.MOV.U32 R0, RZ, RZ, R133 ;  /* 0x000000ffff007224 */ /* 0x000fe400078e0085 */
[----:B-1----:R-:W-:Y:S05]  /*11a80*/  CALL.REL.NOINC `($__internal_18_$__cuda_sm70_shflsync_idx_p) ;  /* 0x00000f8000007944 */ /* 0x002fea0003c00000 */
[----:B------:R-:W-:Y:S01]  /*11a90*/  MOV R132, R0 ;  /* 0x0000000000847202 */ /* 0x000fe20000000f00 */
[----:B-1---5:R-:W-:-:S05]  /*11aa0*/  BRA `(.L_x_1088) ;  /* 0xffff618000007947 */ /* 0x022fca000383ffff */
.L_x_1056:
[----:B------:R-:W-:Y:S01]  /*11ab0*/  MOV R3, 0x181f ;  /* 0x0000181f00037802 */ /* 0x000fe20000000f00 */
[----:B------:R3:W-:Y:S01]  /*11ac0*/  STL [R1+0x70], RZ ;  /* 0x000070ff01007387 */ /* 0x0007e20000100800 */
[----:B------:R-:W-:Y:S01]  /*11ad0*/  MOV R2, 0x11b00 ;  /* 0x00011b0000027802 */ /* 0x000fe20000000f00 */
[----:B------:R-:W-:Y:S02]  /*11ae0*/  IMAD.MOV.U32 R0, RZ, RZ, R183 ;  /* 0x000000ffff007224 */ /* 0x000fe400078e00b7 */
[----:B-123--:R-:W-:Y:S05]  /*11af0*/  CALL.REL.NOINC `($__internal_18_$__cuda_sm70_shflsync_idx_p) ;  /* 0x00000f1000007944 */ /* 0x00efea0003c00000 */
[----:B------:R-:W2:Y:S01]  /*11b00*/  LDL R3, [R1+0x64] ;  /* 0x0000640001037983 */ /* 0x000ea20000100800 */
[----:B------:R-:W-:Y:S03]  /*11b10*/  IADD3 R176, P0, R0, R188, RZ ;  /* 0x000000bc00b07210 */ /* 0x000fe60007f1e0ff */
[----:B------:R-:W3:Y:S02]  /*11b20*/  LDL R2, [R1+0x84] ;  /* 0x0000840001027983 */ /* 0x000ee40000100800 */
[----:B------:R-:W-:Y:S02]  /*11b30*/  IMAD.X R177, R132, 0x1, R184, P0 ;  /* 0x0000000184b17824 */ /* 0x000fe400000e06b8 */
        /* <DEDUP_REMOVED lines=29> */
[----:B-12--5:R-:W-:Y:S05]  /*11d10*/  CALL.REL.NOINC `($__internal_18_$__cuda_sm70_shflsync_idx_p) ;  /* 0x00000cf000007944 */ /* 0x026fea0003c00000 */
[----:B------:R-:W-:Y:S01]  /*11d20*/  MOV R2, 0x1 ;  /* 0x0000000100027802 */ /* 0x000fe20000000f00 */
[----:B------:R-:W-:Y:S01]  /*11d30*/  IMAD.MOV.U32 R132, RZ, RZ, R0 ;  /* 0x000000ffff847224 */ /* 0x000fe200078e0000 */
[----:B------:R-:W-:Y:S01]  /*11d40*/  MOV R3, 0x181f ;  /* 0x0000181f00037802 */ /* 0x000fe20000000f00 */
[----:B------:R-:W-:Y:S02]  /*11d50*/  IMAD.MOV.U32 R0, RZ, RZ, R183 ;  /* 0x000000ffff007224 */ /* 0x000fe400078e00b7 */
[----:B------:R2:W-:Y:S02]  /*11d60*/  STL [R1+0x70], R2 ;  /* 0x0000700201007387 */ /* 0x0005e40000100800 */
[----:B--2---:R-:W-:Y:S02]  /*11d70*/  MOV R2, 0x11d90 ;  /* 0x00011d9000027802 */ /* 0x004fe40000000f00 */
[----:B-1---5:R-:W-:Y:S05]  /*11d80*/  CALL.REL.NOINC `($__internal_18_$__cuda_sm70_shflsync_idx_p) ;  /* 0x00000c8000007944 */ /* 0x022fea0003c00000 */
[----:B-1---5:R-:W-:-:S05]  /*11d90*/  BRA `(.L_x_1089) ;  /* 0xffff608000007947 */ /* 0x022fca000383ffff */
.L_x_1057:
[----:B------:R-:W-:Y:S01]  /*11da0*/  MOV R3, 0x1c1f ;  /* 0x00001c1f00037802 */ /* 0x000fe20000000f00 */
[----:B------:R1:W-:Y:S01]  /*11db0*/  STL [R1+0x70], RZ ;  /* 0x000070ff01007387 */ /* 0x0003e20000100800 */
[----:B------:R-:W-:Y:S01]  /*11dc0*/  MOV R2, 0x11df0 ;  /* 0x00011df000027802 */ /* 0x000fe20000000f00 */
[----:B------:R-:W-:Y:S02]  /*11dd0*/  IMAD.MOV.U32 R0, RZ, RZ, R132 ;  /* 0x000000ffff007224 */ /* 0x000fe400078e0084 */
[----:B-1----:R-:W-:Y:S05]  /*11de0*/  CALL.REL.NOINC `($__internal_18_$__cuda_sm70_shflsync_idx_p) ;  /* 0x00000c2000007944 */ /* 0x002fea0003c00000 */
[----:B-1---5:R-:W-:-:S05]  /*11df0*/  BRA `(.L_x_1090) ;  /* 0xffff630000007947 */ /* 0x022fca000383ffff */
.L_x_1058:
[----:B------:R-:W-:Y:S01]  /*11e00*/  MOV R2, 0x1 ;  /* 0x0000000100027802 */ /* 0x000fe20000000f00 */
[----:B------:R-:W-:Y:S02]  /*11e10*/  IMAD.MOV.U32 R0, RZ, RZ, R132 ;  /* 0x000000ffff007224 */ /* 0x000fe400078e0084 */
[----:B------:R-:W-:Y:S02]  /*11e20*/  IMAD.MOV.U32 R3, RZ, RZ, 0x1c1f ;  /* 0x00001c1fff037424 */ /* 0x000fe400078e00ff */
[----:B------:R2:W-:Y:S02]  /*11e30*/  STL [R1+0x70], R2 ;  /* 0x0000700201007387 */ /* 0x0005e40000100800 */
[----:B--2---:R-:W-:Y:S02]  /*11e40*/  MOV R2, 0x11e60 ;  /* 0x00011e6000027802 */ /* 0x004fe40000000f00 */
[----:B-1----:R-:W-:Y:S05]  /*11e50*/  CALL.REL.NOINC `($__internal_18_$__cuda_sm70_shflsync_idx_p) ;  /* 0x00000bb000007944 */ /* 0x002fea0003c00000 */
[----:B------:R-:W-:Y:S05]  /*11e60*/  IMAD.IADD R0, R133, 0x1, R0 ;  /* 0x0000000185007824 */ /* 0x000fea00078e0200 */
        /* <DEDUP_REMOVED lines=28> */
[----:B-----5:R-:W-:Y:S02]  /*12030*/  FMNMX.FTZ R0, R4, R134, !PT ;  /* 0x0000008604007209 */ /* 0x020fe40007810000 */
        /* <DEDUP_REMOVED lines=22> */
[----:B------:R-:W-:Y:S02]  /*121a0*/  FSEL R30, R30, -INF , P3 ;  /* 0xff8000001e1e7808 */ /* 0x000fe40001800000 */
[----:B------:R-:W-:Y:S02]  /*121b0*/  FMNMX.FTZ R176, R27, R2, !PT ;  /* 0x000000021bb07209 */ /* 0x000fe40007810000 */
[----:B------:R-:W-:Y:S01]  /*121c0*/  FMNMX.FTZ R132, R28, R0, !PT ;  /* 0x000000001c847209 */ /* 0x000fe20007810000 */
[----:B------:R-:W-:Y:S01]  /*121d0*/  IMAD.MOV.U32 R0, RZ, RZ, 0x2 ;  /* 0x00000002ff007424 */ /* 0x000fe200078e00ff */
[----:B------:R-:W-:Y:S02]  /*121e0*/  FSEL R31, R31, -INF , P2 ;  /* 0xff8000001f1f7808 */ /* 0x000fe40001000000 */
[----:B------:R-:W-:Y:S02]  /*121f0*/  FMNMX.FTZ R176, R30, R176, !PT ;  /* 0x000000b01eb07209 */ /* 0x000fe40007810000 */
[----:B------:R-:W-:Y:S02]  /*12200*/  FMNMX.FTZ R132, R29, R132, !PT ;  /* 0x000000841d847209 */ /* 0x000fe40007810000 */
[----:B------:R-:W-:Y:S02]  /*12210*/  FSEL R34, R34, -INF , P1 ;  /* 0xff80000022227808 */ /* 0x000fe40000800000 */
[----:B------:R-:W-:Y:S02]  /*12220*/  FMNMX.FTZ R176, R31, R176, !PT ;  /* 0x000000b01fb07209 */ /* 0x000fe40007810000 */
[----:B------:R-:W-:Y:S02]  /*12230*/  FMNMX.FTZ R132, R32, R132, !PT ;  /* 0x0000008420847209 */ /* 0x000fe40007810000 */
[----:B------:R-:W-:Y:S02]  /*12240*/  FSEL R35, R35, -INF , P0 ;  /* 0xff80000023237808 */ /* 0x000fe40000000000 */
[----:B------:R-:W-:Y:S02]  /*12250*/  FMNMX.FTZ R176, R34, R176, !PT ;  /* 0x000000b022b07209 */ /* 0x000fe40007810000 */
[----:B------:R-:W-:Y:S02]  /*12260*/  FMNMX.FTZ R132, R33, R132, !PT ;  /* 0x0000008421847209 */ /* 0x000fe40007810000 */
[----:B------:R-:W-:Y:S02]  /*12270*/  FMNMX.FTZ R176, R35, R176, !PT ;  /* 0x000000b023b07209 */ /* 0x000fe40007810000 */
[----:B------:R-:W-:Y:S02]  /*12280*/  MOV R2, 0x122a0 ;  /* 0x000122a000027802 */ /* 0x000fe40000000f00 */
[----:B-1----:R-:W-:Y:S05]  /*12290*/  CALL.REL.NOINC `($__internal_17_$__cuda_sm70_shflsync_bfly_p) ;  /* 0x0000071000007944 */ /* 0x002fea0003c00000 */
[----:B------:R-:W-:Y:S01]  /*122a0*/  FMNMX.FTZ R132, R132, R0, !PT ;  /* 0x0000000084847209 */ /* 0x000fe20007810000 */
[----:B------:R-:W-:Y:S01]  /*122b0*/  IMAD.MOV.U32 R0, RZ, RZ, 0x1 ;  /* 0x00000001ff007424 */ /* 0x000fe200078e00ff */
[----:B------:R-:W-:Y:S02]  /*122c0*/  MOV R2, 0x122e0 ;  /* 0x000122e000027802 */ /* 0x000fe40000000f00 */
        /* <DEDUP_REMOVED lines=8> */
[----:B------:R-:W-:Y:S02]  /*12350*/  MOV R2, 0x12370 ;  /* 0x0001237000027802 */ /* 0x000fe40000000f00 */
[----:B------:R-:W-:Y:S05]  /*12360*/  CALL.REL.NOINC `($__internal_17_$__cuda_sm70_shflsync_bfly_p) ;  /* 0x0000064000007944 */ /* 0x000fea0003c00000 */
[----:B------:R-:W-:-:S05]  /*12370*/  BRA `(.L_x_1091) ;  /* 0xffff643000007947 */ /* 0x000fca000383ffff */
.L_x_1061:
[----:B-1-3--:R-:W-:Y:S01]  /*12380*/  MOV R3, 0x181f ;  /* 0x0000181f00037802 */ /* 0x00afe20000000f00 */
[----:B------:R1:W-:Y:S01]  /*12390*/  STL [R1+0x70], RZ ;  /* 0x000070ff01007387 */ /* 0x0003e20000100800 */
[----:B------:R-:W-:Y:S01]  /*123a0*/  MOV R2, 0x123d0 ;  /* 0x000123d000027802 */ /* 0x000fe20000000f00 */
[----:B------:R-:W-:Y:S02]  /*123b0*/  IMAD.MOV.U32 R0, RZ, RZ, R5 ;  /* 0x000000ffff007224 */ /* 0x000fe400078e0005 */
[----:B-1----:R-:W-:Y:S05]  /*123c0*/  CALL.REL.NOINC `($__internal_18_$__cuda_sm70_shflsync_idx_p) ;  /* 0x0000064000007944 */ /* 0x002fea0003c00000 */
[----:B-1---5:R-:W-:-:S05]  /*123d0*/  BRA `(.L_x_1092) ;  /* 0xffff868000007947 */ /* 0x022fca000383ffff */
.L_x_1064:
[----:B------:R-:W-:Y:S01]  /*123e0*/  MOV R3, 0x181f ;  /* 0x0000181f00037802 */ /* 0x000fe20000000f00 */
[----:B------:R1:W-:Y:S01]  /*123f0*/  STL [R1+0x70], RZ ;  /* 0x000070ff01007387 */ /* 0x0003e20000100800 */
[----:B------:R-:W-:Y:S01]  /*12400*/  MOV R2, 0x12430 ;  /* 0x0001243000027802 */ /* 0x000fe20000000f00 */
[----:B------:R-:W-:Y:S02]  /*12410*/  IMAD.MOV.U32 R0, RZ, RZ, R133 ;  /* 0x000000ffff007224 */ /* 0x000fe400078e0085 */
[----:B-1---5:R-:W-:Y:S05]  /*12420*/  CALL.REL.NOINC `($__internal_18_$__cuda_sm70_shflsync_idx_p) ;  /* 0x000005e000007944 */ /* 0x022fea0003c00000 */
[----:B------:R-:W-:Y:S01]  /*12430*/  MOV R132, R0 ;  /* 0x0000000000847202 */ /* 0x000fe20000000f00 */
[----:B-1---5:R-:W-:-:S05]  /*12440*/  BRA `(.L_x_1093) ;  /* 0xffff9a5000007947 */ /* 0x022fca000383ffff */
.L_x_1065:
[----:B------:R-:W-:Y:S01]  /*12450*/  MOV R3, 0x181f ;  /* 0x0000181f00037802 */ /* 0x000fe20000000f00 */
[----:B------:R3:W-:Y:S01]  /*12460*/  STL [R1+0x70], RZ ;  /* 0x000070ff01007387 */ /* 0x0007e20000100800 */
[----:B------:R-:W-:Y:S01]  /*12470*/  MOV R2, 0x124a0 ;  /* 0x000124a000027802 */ /* 0x000fe20000000f00 */
[----:B------:R-:W-:Y:S02]  /*12480*/  IMAD.MOV.U32 R0, RZ, RZ, R178 ;  /* 0x000000ffff007224 */ /* 0x000fe400078e00b2 */
[----:B-123-5:R-:W-:Y:S05]  /*12490*/  CALL.REL.NOINC `($__internal_18_$__cuda_sm70_shflsync_idx_p) ;  /* 0x0000057000007944 */ /* 0x02efea0003c00000 */
[----:B------:R-:W2:Y:S04]  /*124a0*/  LDL R176, [R1+0x5c] ;  /* 0x00005c0001b07983 */ /* 0x000ea80000100800 */
[----:B------:R-:W3:Y:S01]  /*124b0*/  LDL R187, [R1+0x58] ;  /* 0x0000580001bb7983 */ /* 0x000ee20000100800 */
[----:B--2---:R-:W-:Y:S04]  /*124c0*/  IADD3 R2, -R176, 0x10, RZ ;  /* 0x00000010b0027810 */ /* 0x004fe80007ffe1ff */
[----:B------:R-:W-:Y:S04]  /*124d0*/  LOP3.LUT R2, R2, 0xf, RZ, 0xc0, !PT ;  /* 0x0000000f02027812 */ /* 0x000fe800078ec0ff */
[----:B------:R-:W-:Y:S04]  /*124e0*/  IADD3 R2, P1, P0, R2, R0, R183 ;  /* 0x0000000002027210 */ /* 0x000fe8000783e0b7 */
[----:B------:R-:W-:Y:S02]  /*124f0*/  IADD3.X R3, RZ, R132, R179, P1, P0 ;  /* 0x00000084ff037210 */ /* 0x000fe40000fe04b3 */
[----:B------:R-:W-:Y:S11]  /*12500*/  ISETP.NE.U32.AND P0, PT, R176, RZ, PT ;  /* 0x000000ffb000720c */ /* 0x000ff60003f05070 */
[----:B------:R-:W-:Y:S02]  /*12510*/  @!UPT UIADD3 URZ, URZ, URZ, URZ ;  /* 0x0000003f3f3ff290 */ /* 0x000fe4000fffe03f */
[----:B------:R-:W-:Y:S01]  /*12520*/  @!PT LDS RZ, [RZ] ;  /* 0x00000000fffff984 */ /* 0x000fe20000000800 */
[----:B------:R-:W-:Y:S01]  /*12530*/  @!PT LDS RZ, [RZ] ;  /* 0x00000000fffff984 */ /* 0x000fe20000000800 */
[----:B------:R-:W-:Y:S01]  /*12540*/  @!PT LDS RZ, [RZ] ;  /* 0x00000000fffff984 */ /* 0x000fe20000000800 */
[----:B---3--:R2:W-:Y:S02]  /*12550*/  LDGSTS.E.BYPASS.LTC128B.128.ZFILL [R187+0x10100], [R2.64], P0 ;  /* 0x1010000002bb7fae */ /* 0x0085e40008141d46 */
[----:B--2---:R-:W-:Y:S05]  /*12560*/  IADD3 R2, P0, R0, R184, RZ ;  /* 0x000000b800027210 */ /* 0x004fea0007f1e0ff */
[----:B------:R-:W-:Y:S01]  /*12570*/  IMAD.X R3, R132, 0x1, R180, P0 ;  /* 0x0000000184037824 */ /* 0x000fe200000e06b4 */
[----:B------:R-:W-:Y:S04]  /*12580*/  IADD3 R176, P0, R0, R185, RZ ;  /* 0x000000b900b07210 */ /* 0x000fe80007f1e0ff */
[----:B------:R2:W-:Y:S01]  /*12590*/  LDGSTS.E.BYPASS.LTC128B.128 [R187+0x12100], [R2.64], !P5 ;  /* 0x1210000002bb7fae */ /* 0x0005e2000e901d46 */
[----:B------:R-:W-:Y:S05]  /*125a0*/  IMAD.X R177, R132, 0x1, R181, P0 ;  /* 0x0000000184b17824 */ /* 0x000fea00000e06b5 */
[----:B------:R3:W-:Y:S01]  /*125b0*/  LDGSTS.E.BYPASS.LTC128B.128 [R187+0x14100], [R176.64], !P4 ;  /* 0x14100000b0bb7fae */ /* 0x0007e2000e101d46 */
[----:B--2---:R-:W-:Y:S01]  /*125c0*/  IADD3 R2, P0, R0, R186, RZ ;  /* 0x000000ba00027210 */ /* 0x004fe20007f1e0ff */
[----:B------:R-:W-:Y:S04]  /*125d0*/  IMAD.MOV.U32 R0, RZ, RZ, R133 ;  /* 0x000000ffff007224 */ /* 0x000fe800078e0085 */
[----:B------:R-:W-:Y:S05]  /*125e0*/  IMAD.X R3, R132, 0x1, R182, P0 ;  /* 0x0000000184037824 */ /* 0x000fea00000e06b6 */
[----:B------:R2:W-:Y:S02]  /*125f0*/  LDGSTS.E.BYPASS.LTC128B.128 [R187+0x16100], [R2.64], !P3 ;  /* 0x1610000002bb7fae */ /* 0x0005e4000d901d46 */
[----:B--2---:R-:W-:Y:S02]  /*12600*/  IMAD.MOV.U32 R2, RZ, RZ, 0x1 ;  /* 0x00000001ff027424 */ /* 0x004fe400078e00ff */
[----:B------:R-:W-:Y:S03]  /*12610*/  IMAD.MOV.U32 R3, RZ, RZ, 0x181f ;  /* 0x0000181fff037424 */ /* 0x000fe600078e00ff */
[----:B------:R2:W-:Y:S02]  /*12620*/  STL [R1+0x70], R2 ;  /* 0x0000700201007387 */ /* 0x0005e40000100800 */
[----:B--2---:R-:W-:Y:S02]  /*12630*/  MOV R2, 0x12650 ;  /* 0x0001265000027802 */ /* 0x004fe40000000f00 */
[----:B-1-3-5:R-:W-:Y:S05]  /*12640*/  CALL.REL.NOINC `($__internal_18_$__cuda_sm70_shflsync_idx_p) ;  /* 0x000003c000007944 */ /* 0x02afea0003c00000 */
        /* <DEDUP_REMOVED lines=8> */
.L_x_1066:
[----:B------:R-:W-:Y:S02]  /*126d0*/  MOV R0, 0x2 ;  /* 0x0000000200007802 */ /* 0x000fe40000000f00 */
[----:B------:R-:W-:Y:S02]  /*126e0*/  MOV R2, 0x12700 ;  /* 0x0001270000027802 */ /* 0x000fe40000000f00 */
[----:B-----5:R-:W-:Y:S05]  /*126f0*/  CALL.REL.NOINC `($__internal_17_$__cuda_sm70_shflsync_bfly_p) ;  /* 0x000002b000007944 */ /* 0x020fea0003c00000 */
        /* <DEDUP_REMOVED lines=14> */
.L_x_1068:
[----:B------:R1:W5:Y:S01]  /*127e0*/  LDL R132, [R1+0x78] ;  /* 0x0000780001847983 */ /* 0x0003620000100800 */
[----:B------:R-:W-:-:S02]  /*127f0*/  MOV R0, 0x2 ;  /* 0x0000000200007802 */ /* 0x000fc40000000f00 */
[----:B------:R-:W-:Y:S02]  /*12800*/  MOV R2, 0x12820 ;  /* 0x0001282000027802 */ /* 0x000fe40000000f00 */
[----:B-1---5:R-:W-:Y:S05]  /*12810*/  CALL.REL.NOINC `($__internal_17_$__cuda_sm70_shflsync_bfly_p) ;  /* 0x0000019000007944 */ /* 0x022fea0003c00000 */
[----:B------:R-:W-:Y:S01]  /*12820*/  MOV R4, R0 ;  /* 0x0000000000047202 */ /* 0x000fe20000000f00 */
[----:B------:R-:W-:Y:S05]  /*12830*/  BRA `(.L_x_1096) ;  /* 0xffffba9000007947 */ /* 0x000fea000383ffff */
.L_x_1069:
[----:B------:R-:W-:Y:S01]  /*12840*/  IMAD.MOV.U32 R132, RZ, RZ, R4 ;  /* 0x000000ffff847224 */ /* 0x000fe200078e0004 */
[----:B------:R-:W-:Y:S02]  /*12850*/  MOV R0, 0x1 ;  /* 0x0000000100007802 */ /* 0x000fe40000000f00 */
[----:B------:R-:W-:Y:S02]  /*12860*/  MOV R2, 0x12880 ;  /* 0x0001288000027802 */ /* 0x000fe40000000f00 */
[----:B------:R-:W-:Y:S05]  /*12870*/  CALL.REL.NOINC `($__internal_17_$__cuda_sm70_shflsync_bfly_p) ;  /* 0x0000013000007944 */ /* 0x000fea0003c00000 */
[----:B------:R1:W5:Y:S01]  /*12880*/  LDL R132, [R1+0x88] ;  /* 0x0000880001847983 */ /* 0x0003620000100800 */
[----:B------:R-:W-:Y:S01]  /*12890*/  FADD.FTZ R4, R4, R0 ;  /* 0x0000000004047221 */ /* 0x000fe20000010000 */
[----:B------:R-:W-:Y:S02]  /*128a0*/  MOV R0, 0x2 ;  /* 0x0000000200007802 */ /* 0x000fe40000000f00 */
[----:B------:R-:W-:Y:S02]  /*128b0*/  MOV R2, 0x128d0 ;  /* 0x000128d000027802 */ /* 0x000fe40000000f00 */
[----:B-1---5:R-:W-:Y:S05]  /*128c0*/  CALL.REL.NOINC `($__internal_17_$__cuda_sm70_shflsync_bfly_p) ;  /* 0x000000e000007944 */ /* 0x022fea0003c00000 */
[----:B------:R-:W2:Y:S02]  /*128d0*/  LDL.LU R2, [R1+0x88] ;  /* 0x0000880001027983 */ /* 0x000ea40000300800 */
[----:B--2---:R-:W-:Y:S01]  /*128e0*/  FADD.FTZ R5, R2, R0 ;  /* 0x0000000002057221 */ /* 0x004fe20000010000 */
[----:B------:R-:W-:-:S02]  /*128f0*/  MOV R0, 0x1 ;  /* 0x0000000100007802 */ /* 0x000fc40000000f00 */
[----:B------:R-:W-:Y:S02]  /*12900*/  MOV R2, 0x12930 ;  /* 0x0001293000027802 */ /* 0x000fe40000000f00 */
[----:B------:R-:W-:Y:S02]  /*12910*/  MOV R132, R5 ;  /* 0x0000000500847202 */ /* 0x000fe40000000f00 */
[----:B------:R-:W-:Y:S05]  /*12920*/  CALL.REL.NOINC `($__internal_17_$__cuda_sm70_shflsync_bfly_p) ;  /* 0x0000008000007944 */ /* 0x000fea0003c00000 */
[----:B------:R-:W-:Y:S01]  /*12930*/  MOV R3, R0 ;  /* 0x0000000000037202 */ /* 0x000fe20000000f00 */
[----:B------:R-:W-:Y:S05]  /*12940*/  BRA `(.L_x_1097) ;  /* 0xffffba1000007947 */ /* 0x000fea000383ffff */
.L_x_1079:
[----:B------:R2:W-:Y:S01]  /*12950*/  STL [R1+0x70], RZ ;  /* 0x000070ff01007387 */ /* 0x0005e20000100800 */
[----:B-1----:R-:W-:Y:S01]  /*12960*/  IMAD.MOV.U32 R0, RZ, RZ, R14 ;  /* 0x000000ffff007224 */ /* 0x002fe200078e000e */
[----:B----4-:R-:W-:Y:S02]  /*12970*/  MOV R3, 0x1f ;  /* 0x0000001f00037802 */ /* 0x010fe40000000f00 */
[----:B---3--:R-:W-:Y:S02]  /*12980*/  MOV R2, 0x129a0 ;  /* 0x000129a000027802 */ /* 0x008fe40000000f00 */
[----:B--2--5:R-:W-:Y:S05]  /*12990*/  CALL.REL.NOINC `($__internal_18_$__cuda_sm70_shflsync_idx_p) ;  /* 0x0000007000007944 */ /* 0x024fea0003c00000 */
[----:B-1---5:R-:W-:Y:S05]  /*129a0*/  BRA `(.L_x_1098) ;  /* 0xffffe30000007947 */ /* 0x022fea000383ffff */
        .weak           $__internal_17_$__cuda_sm70_shflsync_bfly_p
        .type           $__internal_17_$__cuda_sm70_shflsync_bfly_p,@function
        .size           $__internal_17_$__cuda_sm70_shflsync_bfly_p,($__internal_18_$__cuda_sm70_shflsync_idx_p - $__internal_17_$__cuda_sm70_shflsync_bfly_p)
$__internal_17_$__cuda_sm70_shflsync_bfly_p:
[----:B------:R-:W-:Y:S02]  /*129b0*/  MOV R177, 0xffffffff ;  /* 0xffffffff00b17802 */ /* 0x000fe40000000f00 */
[----:B------:R-:W-:Y:S02]  /*129c0*/  MOV R3, 0x1f ;  /* 0x0000001f00037802 */ /* 0x000fe40000000f00 */
[----:B------:R-:W-:Y:S04]  /*129d0*/  WARPSYNC R177 ;  /* 0x000000b100007348 */ /* 0x000fe80003800000 */
[----:B------:R1:W2:Y:S02]  /*129e0*/  SHFL.BFLY PT, R0, R132, R0, R3 ;  /* 0x0c00000084007389 */ /* 0x0002a400000e0003 */
[----:B-1----:R-:W-:-:S04]  /*129f0*/  MOV R3, 0x0 ;  /* 0x0000000000037802 */ /* 0x002fc80000000f00 */
[----:B--2---:R-:W-:Y:S05]  /*12a00*/  RET.REL.NODEC R2 `(_ZN7cutlass13device_kernelIN5flash19enable_sm80_to_sm89INS1_16FlashAttnFwdSm80INS1_25CollectiveMainloopFwdSm80ILi8ELi1ELb1EN4cute5tupleIJNS5_1CILi128EEENS7_ILi64EEENS7_ILi256EEEEEELi256ENS_6half_tEfNS_4arch4Sm80ELb1ELb0ELb0ELb0ELb1ELb0ELb1ELb1EEENS1_21CollectiveEpilogueFwdINS6_IJS8_SA_S9_EEENS6_IJNS7_ILi1EEESI_SI_EEESC_SE_Li256ELb0ELb1ELb1ELb0EEENS1_30DynamicPersistentTileSchedulerILi256ELi256ELb1ELb1ELb0EEEEEEEEEvNT_6ParamsE) ;  /* 0xfffed5f002007950 */ /* 0x004fea0003c3ffff */
        .weak           $__internal_18_$__cuda_sm70_shflsync_idx_p
        .type           $__internal_18_$__cuda_sm70_shflsync_idx_p,@function
        .size           $__internal_18_$__cuda_sm70_shflsync_idx_p,(.L_x_3251 - $__internal_18_$__cuda_sm70_shflsync_idx_p)
$__internal_18_$__cuda_sm70_shflsync_idx_p:
[----:B------:R1:W-:Y:S04]  /*12a10*/  STL [R1+0x1f4], R5 ;  /* 0x0001f40501007387 */ /* 0x0003e80000100800 */
[----:B------:R2:W-:Y:S01]  /*12a20*/  STL [R1+0x1f0], R4 ;  /* 0x0001f00401007387 */ /* 0x0005e20000100800 */
[----:B-1----:R-:W-:-:S03]  /*12a30*/  MOV R5, 0xffffffff ;  /* 0xffffffff00057802 */ /* 0x002fc60000000f00 */
[----:B--2---:R-:W2:Y:S01]  /*12a40*/  LDL.LU R4, [R1+0x70] ;  /* 0x0000700001047983 */ /* 0x004ea20000300800 */
[----:B------:R-:W-:Y:S04]  /*12a50*/  WARPSYNC R5 ;  /* 0x0000000500007348 */ /* 0x000fe80003800000 */
[----:B--2---:R1:W2:Y:S04]  /*12a60*/  SHFL.IDX PT, R0, R0, R4, R3 ;  /* 0x0000000400007389 */ /* 0x0042a800000e0003 */
[----:B-1----:R1:W5:Y:S04]  /*12a70*/  LDL.LU R5, [R1+0x1f4] ;  /* 0x0001f40001057983 */ /* 0x0023680000300800 */
[----:B------:R1:W5:Y:S01]  /*12a80*/  LDL.LU R4, [R1+0x1f0] ;  /* 0x0001f00001047983 */ /* 0x0003620000300800 */
[----:B------:R-:W-:-:S04]  /*12a90*/  MOV R3, 0x0 ;  /* 0x0000000000037802 */ /* 0x000fc80000000f00 */
[----:B--2---:R-:W-:Y:S05]  /*12aa0*/  RET.REL.NODEC R2 `(_ZN7cutlass13device_kernelIN5flash19enable_sm80_to_sm89INS1_16FlashAttnFwdSm80INS1_25CollectiveMainloopFwdSm80ILi8ELi1ELb1EN4cute5tupleIJNS5_1CILi128EEENS7_ILi64EEENS7_ILi256EEEEEELi256ENS_6half_tEfNS_4arch4Sm80ELb1ELb0ELb0ELb0ELb1ELb0ELb1ELb1EEENS1_21CollectiveEpilogueFwdINS6_IJS8_SA_S9_EEENS6_IJNS7_ILi1EEESI_SI_EEESC_SE_Li256ELb0ELb1ELb1ELb0EEENS1_30DynamicPersistentTileSchedulerILi256ELi256ELb1ELb1ELb0EEEEEEEEEvNT_6ParamsE) ;  /* 0xfffed55002007950 */ /* 0x004fea0003c3ffff */
.L_x_1099:
        /* <DEDUP_REMOVED lines=13> */
.L_x_3251:


//--------------------- .text._ZN7cutlass13device_kernelIN5flash19enable_sm80_to_sm89INS1_16FlashAttnFwdSm80INS1_25CollectiveMainloopFwdSm80ILi8ELi1ELb1EN4cute5tupleIJNS5_1CILi128EEENS7_ILi48EEENS7_ILi256EEEEEELi256ENS_6half_tEfNS_4arch4Sm80ELb1ELb0ELb0ELb1ELb1ELb0ELb1ELb1EEENS1_21CollectiveEpilogueFwdINS6_IJS8_SA_S9_EEENS6_IJNS7_ILi1EEESI_SI_EEESC_SE_Li256ELb1ELb1ELb1ELb0EEENS1_36VarlenDynamicPersistentTileSchedulerILi128ELi48ELi256ELi256ELb1ELb1ELb0ELb1ELb1ELb1EEEEEEEEEvNT_6ParamsE --------------------------
	.section	.text._ZN7cutlass13device_kernelIN5flash19enable_sm80_to_sm89INS1_16FlashAttnFwdSm80INS1_25CollectiveMainloopFwdSm80ILi8ELi1ELb1EN4cute5tupleIJNS5_1CILi128EEENS7_ILi48EEENS7_ILi256EEEEEELi256ENS_6half_tEfNS_4arch4Sm80ELb1ELb0ELb0ELb1ELb1ELb0ELb1ELb1EEENS1_21CollectiveEpilogueFwdINS6_IJS8_SA_S9_EEENS6_IJNS7_ILi1EEESI_SI_EEESC_SE_Li256ELb1ELb1ELb1ELb0EEENS1_36VarlenDynamicPersistentTileSchedulerILi128ELi48ELi256ELi256ELb1ELb1ELb0ELb1ELb1ELb1EEEEEEEEEvNT_6ParamsE,"ax",@progbits
	.sectioninfo	@"SHI_REGISTERS=255"
	.align	128
.text._ZN7cutlass13device_kernelIN5flash19enable_sm80_to_sm89INS1_16FlashAttnFwdSm80INS1_25CollectiveMainloopFwdSm80ILi8ELi1ELb1EN4cute5tupleIJNS5_1CILi128EEENS7_ILi48EEENS7_ILi256EEEEEELi256ENS_6half_tEfNS_4arch4Sm80ELb1ELb0ELb0ELb1ELb1ELb0ELb1ELb1EEENS1_21CollectiveEpilogueFwdINS6_IJS8_SA_S9_EEENS6_IJNS7_ILi1EEESI_SI_EEESC_SE_Li256ELb1ELb1ELb1ELb0EEENS1_36VarlenDynamicPersistentTileSchedulerILi128ELi48ELi256ELi256ELb1ELb1ELb0ELb1ELb1ELb1EEEEEEEEEvNT_6ParamsE:
        .type           _ZN7cutlass13device_kernelIN5flash19enable_sm80_to_sm89INS1_16FlashAttnFwdSm80INS1_25CollectiveMainloopFwdSm80ILi8ELi1ELb1EN4cute5tupleIJNS5_1CILi128EEENS7_ILi48EEENS7_ILi256EEEEEELi256ENS_6half_tEfNS_4arch4Sm80ELb1ELb0ELb0ELb1ELb1ELb0ELb1ELb1EEENS1_21CollectiveEpilogueFwdINS6_IJS8_SA_S9_EEENS6_IJNS7_ILi1EEESI_SI_EEESC_SE_Li256ELb1ELb1ELb1ELb0EEENS1_36VarlenDynamicPersistentTileSchedulerILi128ELi48ELi256ELi256ELb1ELb1ELb0ELb1ELb1ELb1EEEEEEEEEvNT_6ParamsE,@function
        .size           _ZN7cutlass13device_kernelIN5flash19enable_sm80_to_sm89INS1_16FlashAttnFwdSm80INS1_25CollectiveMainloopFwdSm80ILi8ELi1ELb1EN4cute5tupleIJNS5_1CILi128EEENS7_ILi48EEENS7_ILi256EEEEEELi256ENS_6half_tEfNS_4arch4Sm80ELb1ELb0ELb0ELb1ELb1ELb0ELb1ELb1EEENS1_21CollectiveEpilogueFwdINS6_IJS8_SA_S9_EEENS6_IJNS7_ILi1EEESI_SI_EEESC_SE_Li256ELb1ELb1ELb1ELb0EEENS1_36VarlenDynamicPersistentTileSchedulerILi128ELi48ELi256ELi256ELb1ELb1ELb0ELb1ELb1ELb1EEEEEEEEEvNT_6ParamsE,(.L_x_3254 - _ZN7cutlass13device_kernelIN5flash19enable_sm80_to_sm89INS1_16FlashAttnFwdSm80INS1_25CollectiveMainloopFwdSm80ILi8ELi1ELb1EN4cute5tupleIJNS5_1CILi128EEENS7_ILi48EEENS7_ILi256EEEEEELi256ENS_6half_tEfNS_4arch4Sm80ELb1ELb0ELb0ELb1ELb1ELb0ELb1ELb1EEENS1_21CollectiveEpilogueFwdINS6_IJS8_SA_S9_EEENS6_IJNS7_ILi1EEESI_SI_EEESC_SE_Li256ELb1ELb1ELb1ELb0EEENS1_36VarlenDynamicPersistentTileSchedulerILi128ELi48ELi256ELi256ELb1ELb1ELb0ELb1ELb1ELb1EEEEEEEEEvNT_6ParamsE)
        .other          _ZN7cutlass13device_kernelIN5flash19enable_sm80_to_sm89INS1_16FlashAttnFwdSm80INS1_25CollectiveMainloopFwdSm80ILi8ELi1ELb1EN4cute5tupleIJNS5_1CILi128EEENS7_ILi48EEENS7_ILi256EEEEEELi256ENS_6half_tEfNS_4arch4Sm80ELb1ELb0ELb0ELb1ELb1ELb0ELb1ELb1EEENS1_21CollectiveEpilogueFwdINS6_IJS8_SA_S9_EEENS6_IJNS7_ILi1EEESI_SI_EEESC_SE_Li256ELb1ELb1ELb1ELb0EEENS1_36VarlenDynamicPersistentTileSchedulerILi128ELi48ELi256ELi256ELb1ELb1ELb0ELb1ELb1ELb1EEEEEEEEEvNT_6ParamsE,@"STO_CUDA_ENTRY STV_DEFAULT"
_ZN7cutlass13device_kernelIN5flash19enable_sm80_to_sm89INS1_16FlashAttnFwdSm80INS1_25CollectiveMainloopFwdSm80ILi8ELi1ELb1EN4cute5tupleIJNS5_1CILi128EEENS7_ILi48EEENS7_ILi256EEEEEELi256ENS_6half_tEfNS_4arch4Sm80ELb1ELb0ELb0ELb1ELb1ELb0ELb1ELb1EEENS1_21CollectiveEpilogueFwdINS6_IJS8_SA_S9_EEENS6_IJNS7_ILi1EEESI_SI_EEESC_SE_Li256ELb1ELb1ELb1ELb0EEENS1_36VarlenDynamicPersistentTileSchedulerILi128ELi48ELi256ELi256ELb1ELb1ELb0ELb1ELb1ELb1EEEEEEEEEvNT_6ParamsE:
        /* <DEDUP_REMOVED lines=54> */
.L_x_1105:
        /* <DEDUP_REMOVED lines=16> */
.L_x_1223:
        /* <DEDUP_REMOVED lines=16> */
.L_x_1224:
[----:B--2---:R-:W-:-:S05]  /*0560*/  IMAD R0, R0, c[0x0][0x538], RZ ;  /* 0x00014e0000007a24 */ /* 0x004fca00078e02ff */
[----:B------:R-:W-:-:S04]  /*0570*/  IADD3 R6, R0, R6, RZ ;  /* 0x0000000600067210 */ /* 0x000fc80007ffe0ff */
[----:B------:R-:W-:-:S13]  /*0580*/  ISETP.GT.AND P0, PT, R6, UR4, PT ;  /* 0x0000000406007c0c */ /* 0x000fda000bf04270 */
[----:B-1----:R-:W-:Y:S05]  /*0590*/  @!P0 BRA `(.L_x_1105) ;  /* 0xfffffdc000008947 */ /* 0x002fea000383ffff */
.L_x_1101:
[----:B------:R-:W-:-:S05]  /*05a0*/  IADD3 R11, -R0, R6, RZ ;  /* 0x00000006000b7210 */ /* 0x000fca0007ffe1ff */
[----:B------:R-:W-:-:S05]  /*05b0*/  IMAD R0, R4, c[0x0][0x538], R11 ;  /* 0x00014e0004007a24 */ /* 0x000fca00078e020b */
[----:B------:R-:W-:Y:S01]  /*05c0*/  ISETP.GT.AND P0, PT, R0, UR4, PT ;  /* 0x0000000400007c0c */ /* 0x000fe2000bf04270 */
[----:B------:R-:W-:-:S12]  /*05d0*/  BRA.DIV ~URZ, `(.L_x_1106) ;  /* 0x000136027f007947 */ /* 0x000fd8000b800000 */
[----:B------:R-:W-:-:S04]  /*05e0*/  VOTE.ANY R10, PT, !P0 ;  /* 0x00000000000a7806 */ /* 0x000fc800040e0100 */
.L_x_1225:
[----:B------:R-:W1:Y:S02]  /*05f0*/  POPC R5, R10 ;  /* 0x0000000a00057309 */ /* 0x000e640000000000 */
[----:B-1----:R-:W-:-:S05]  /*0600*/  IADD3 R0, R5, R7, RZ ;  /* 0x0000000705007210 */ /* 0x002fca0007ffe0ff */
[----:B------:R1:W-:Y:S01]  /*0610*/  STL [R1+0xb4], R0 ;  /* 0x0000b40001007387 */ /* 0x0003e20000100800 */
[----:B------:R-:W-:Y:S05]  /*0620*/  BRA.DIV ~URZ, `(.L_x_1107) ;  /* 0x000136027f007947 */ /* 0x000fea000b800000 */
[----:B------:R2:W3:Y:S01]  /*0630*/  SHFL.IDX PT, R12, R9, R5, 0x1f ;  /* 0x00001f05090c7589 */ /* 0x0004e200000e0000 */
[----:B------:R-:W-:-:S03]  /*0640*/  MOV R6, RZ ;  /* 0x000000ff00067202 */ /* 0x000fc60000000f00 */
[----:B------:R2:W4:Y:S04]  /*0650*/  SHFL.IDX PT, R9, R8, R5, 0x1f ;  /* 0x00001f0508097589 */ /* 0x00052800000e0000 */
.L_x_1226:
[----:B------:R-:W-:Y:S01]  /*0660*/  ISETP.NE.AND P0, PT, R10, RZ, PT ;  /* 0x000000ff0a00720c */ /* 0x000fe20003f05270 */
[----:B------:R-:W-:-:S12]  /*0670*/  BSSY B0, `(.L_x_1108) ;  /* 0x0000005000007945 */ /* 0x000fd80003800000 */
[----:B------:R-:W-:Y:S05]  /*0680*/  @!P0 BRA `(.L_x_1109) ;  /* 0x0000003000008947 */ /* 0x000fea0003800000 */
[----:B-1----:R-:W-:Y:S01]  /*0690*/  IADD3 R0, R5, -0x1, RZ ;  /* 0xffffffff05007810 */ /* 0x002fe20007ffe0ff */
[----:B------:R-:W-:Y:S05]  /*06a0*/  BRA.DIV ~URZ, `(.L_x_1110) ;  /* 0x000136627f007947 */ /* 0x000fea000b800000 */
[----:B------:R1:W2:Y:S02]  /*06b0*/  SHFL.IDX PT, R6, R4, R0, 0x1f ;  /* 0x00001f0004067589 */ /* 0x0002a400000e0000 */
.L_x_1109:
[----:B------:R-:W-:Y:S05]  /*06c0*/  BSYNC B0 ;  /* 0x0000000000007941 */ /* 0x000fea0003800000 */
.L_x_1108:
        /* <DEDUP_REMOVED lines=69> */
.L_x_1112:
        /* <DEDUP_REMOVED lines=70> */
.L_x_1113:
[----:B------:R-:W-:Y:S05]  /*0f80*/  BSYNC B0 ;  /* 0x0000000000007941 */ /* 0x000fea0003800000 */
.L_x_1111:
[----:B------:R-:W-:-:S04]  /*0f90*/  LOP3.LUT R0, RZ, R0, RZ, 0x33, !PT ;  /* 0x00000000ff007212 */ /* 0x000fc800078e33ff */
[----:B------:R-:W-:-:S05]  /*0fa0*/  IADD3 R0, R0, R12, RZ ;  /* 0x0000000c00007210 */ /* 0x000fca0007ffe0ff */
[----:B------:R2:W-:Y:S01]  /*0fb0*/  STL [R1+0xac], R0 ;  /* 0x0000ac0001007387 */ /* 0x0005e20000100800 */
[----:B------:R-:W-:Y:S05]  /*0fc0*/  BRA `(.L_x_1114) ;  /* 0x0000006000007947 */ /* 0x000fea0003800000 */
.L_x_1102:
[----:B------:R-:W-:Y:S01]  /*0fd0*/  MOV R0, UR4 ;  /* 0x0000000400007c02 */ /* 0x000fe20008000f00 */
[----:B------:R-:W-:Y:S04]  /*0fe0*/  STL [R1+0xac], RZ ;  /* 0x0000acff01007387 */ /* 0x000fe80000100800 */
[----:B------:R-:W-:Y:S04]  /*0ff0*/  STL [R1+0xb0], RZ ;  /* 0x0000b0ff01007387 */ /* 0x000fe80000100800 */
[----:B------:R1:W-:Y:S02]  /*1000*/  STL [R1+0xa8], R0 ;  /* 0x0000a80001007387 */ /* 0x0003e40000100800 */
[----:B-1----:R-:W-:-:S05]  /*1010*/  MOV R0, c[0x0][0x53c] ;  /* 0x00014f0000007a02 */ /* 0x002fca0000000f00 */
[----:B------:R1:W-:Y:S02]  /*1020*/  STL [R1+0xb4], R0 ;  /* 0x0000b40001007387 */ /* 0x0003e40000100800 */
.L_x_1114:
        /* <DEDUP_REMOVED lines=8> */
.L_x_1100:
        /* <DEDUP_REMOVED lines=39> */
[----:B------:R-:W-:Y:S02]  /*1320*/  LOP3.LUT R3, R10, 0xffffffe0, RZ, 0xc0, !PT ;  /* 0xffffffe00a037812 */ /* 0x000fe400078ec0ff */
[----:B------:R-:W-:Y:S01]  /*1330*/  LOP3.LUT R0, R6, 0x1c0, RZ, 0xc0, !PT ;  /* 0x000001c006007812 */ /* 0x000fe200078ec0ff */
[----:B------:R-:W-:Y:S01]  /*1340*/  IMAD.IADD R6, R2, 0x1, -R4 ;  /* 0x0000000102067824 */ /* 0x000fe200078e0a04 */
        /* <DEDUP_REMOVED lines=21> */
[----:B------:R-:W-:Y:S01]  /*14a0*/  IMAD.SHL.U32 R2, R6, 0x40, RZ ;  /* 0x0000004006027824 */ /* 0x000fe200078e00ff */
        /* <DEDUP_REMOVED lines=206> */
.L_x_1222:
[----:B--2---:R-:W2:Y:S01]  /*2190*/  LDL R0, [R1+0xb4] ;  /* 0x0000b40001007983 */ /* 0x004ea20000100800 */
[----:B------:R-:W-:Y:S01]  /*21a0*/  IMAD.MOV.U32 R8, RZ, RZ, 0x4 ;  /* 0x00000004ff087424 */ /* 0x000fe200078e00ff */
[----:B------:R-:W-:-:S02]  /*21b0*/  ISETP.NE.U32.AND P0, PT, RZ, c[0x0][0x370], PT ;  /* 0x0000dc00ff007a0c */ /* 0x000fc40003f05070 */
[----:B------:R-:W-:Y:S01]  /*21c0*/  ISETP.NE.U32.AND P1, PT, RZ, c[0x0][0x360], PT ;  /* 0x0000d800ff007a0c */ /* 0x000fe20003f25070 */
[----:B--2---:R-:W-:-:S05]  /*21d0*/  IMAD.WIDE R2, R0, R8, c[0x0][0x588] ;  /* 0x0001620000027625 */ /* 0x004fca00078e0208 */
[----:B------:R-:W2:Y:S01]  /*21e0*/  LDG.E R17, [R2.64] ;  /* 0x0000000602117981 */ /* 0x000ea2000c1e1900 */
[----:B------:R-:W-:Y:S01]  /*21f0*/  ISETP.NE.AND.EX P3, PT, RZ, c[0x0][0x374], PT, P0 ;  /* 0x0000dd00ff007a0c */ /* 0x000fe20003f65300 */
[----:B------:R-:W-:Y:S01]  /*2200*/  IMAD.MOV.U32 R15, RZ, RZ, RZ ;  /* 0x000000ffff0f7224 */ /* 0x000fe200078e00ff */
[----:B------:R-:W-:Y:S01]  /*2210*/  ISETP.NE.AND.EX P1, PT, RZ, c[0x0][0x364], PT, P1 ;  /* 0x0000d900ff007a0c */ /* 0x000fe20003f25310 */
[----:B------:R-:W-:Y:S01]  /*2220*/  IMAD.MOV.U32 R11, RZ, RZ, RZ ;  /* 0x000000ffff0b7224 */ /* 0x000fe200078e00ff */
[----:B------:R-:W-:-:S04]  /*2230*/  ISETP.NE.U32.AND P4, PT, RZ, c[0x0][0x348], PT ;  /* 0x0000d200ff007a0c */ /* 0x000fc80003f85070 */
[----:B------:R-:W-:Y:S01]  /*2240*/  ISETP.NE.AND.EX P4, PT, RZ, c[0x0][0x34c], PT, P4 ;  /* 0x0000d300ff007a0c */ /* 0x000fe20003f85340 */
[C---:B--2---:R-:W-:Y:S01]  /*2250*/  IMAD.SHL.U32 R114, R17.reuse, 0x4, RZ ;  /* 0x0000000411727824 */ /* 0x044fe200078e00ff */
[----:B------:R-:W-:Y:S01]  /*2260*/  SHF.R.S32.HI R106, RZ, 0x1f, R17 ;  /* 0x0000001fff6a7819 */ /* 0x000fe20000011411 */
[----:B------:R1:W-:Y:S02]  /*2270*/  STL [R1+0xbc], R17 ;  /* 0x0000bc1101007387 */ /* 0x0003e40000100800 */
[C---:B------:R-:W-:Y:S02]  /*2280*/  @P3 LEA R6, P0, R17.reuse, c[0x0][0x370], 0x2 ;  /* 0x0000dc0011063a11 */ /* 0x040fe400078010ff */
[C-C-:B------:R-:W-:Y:S01]  /*2290*/  SHF.L.U64.HI R107, R17.reuse, 0x2, R106.reuse ;  /* 0x00000002116b7819 */ /* 0x140fe2000001026a */
[----:B------:R1:W-:Y:S01]  /*22a0*/  STL [R1+0xf8], R106 ;  /* 0x0000f86a01007387 */ /* 0x0003e20000100800 */
[----:B------:R-:W-:Y:S02]  /*22b0*/  @P1 IADD3 R4, P2, R114, c[0x0][0x360], RZ ;  /* 0x0000d80072041a10 */ /* 0x000fe40007f5e0ff */
[----:B------:R-:W-:Y:S01]  /*22c0*/  @P3 LEA.HI.X R7, R17, c[0x0][0x374], R106, 0x2, P0 ;  /* 0x0000dd0011073a11 */ /* 0x000fe200000f146a */
[----:B------:R1:W-:Y:S01]  /*22d0*/  STL [R1+0xc4], R114 ;  /* 0x0000c47201007387 */ /* 0x0003e20000100800 */
[----:B------:R-:W-:-:S02]  /*22e0*/  @P1 IADD3.X R5, R107, c[0x0][0x364], RZ, P2, !PT ;  /* 0x0000d9006b051a10 */ /* 0x000fc400017fe4ff */
[----:B------:R-:W-:Y:S01]  /*22f0*/  IADD3 R2, P0, R114, c[0x0][0x348], RZ ;  /* 0x0000d20072027a10 */ /* 0x000fe20007f1e0ff */
[----:B------:R-:W2:Y:S03]  /*2300*/  @P3 LDG.E R15, [R6.64] ;  /* 0x00000006060f3981 */ /* 0x000ea6000c1e1900 */
[----:B------:R-:W-:Y:S01]  /*2310*/  IADD3.X R3, R107, c[0x0][0x34c], RZ, P0, !PT ;  /* 0x0000d3006b037a10 */ /* 0x000fe200007fe4ff */
[----:B------:R-:W3:Y:S04]  /*2320*/  @P1 LDG.E R0, [R4.64] ;  /* 0x0000000604001981 */ /* 0x000ee8000c1e1900 */
[----:B------:R1:W5:Y:S04]  /*2330*/  @P4 LDG.E R11, [R2.64] ;  /* 0x00000006020b4981 */ /* 0x000368000c1e1900 */
[----:B------:R1:W-:Y:S01]  /*2340*/  STL [R1+0xc8], R107 ;  /* 0x0000c86b01007387 */ /* 0x0003e20000100800 */
        /* <DEDUP_REMOVED lines=11> */
.L_x_1115:
[----:B------:R-:W-:-:S04]  /*2400*/  ISETP.NE.U32.AND P0, PT, RZ, c[0x0][0x368], PT ;  /* 0x0000da00ff007a0c */ /* 0x000fc80003f05070 */
[----:B------:R-:W-:-:S13]  /*2410*/  ISETP.NE.AND.EX P0, PT, RZ, c[0x0][0x36c], PT, P0 ;  /* 0x0000db00ff007a0c */ /* 0x000fda0003f05300 */
[----:B------:R-:W-:Y:S05]  /*2420*/  @!P0 BRA `(.L_x_1116) ;  /* 0x0000004000008947 */ /* 0x000fea0003800000 */
[----:B-1----:R-:W-:-:S04]  /*2430*/  IADD3 R2, P0, R114, c[0x0][0x368], RZ ;  /* 0x0000da0072027a10 */ /* 0x002fc80007f1e0ff */
[----:B------:R-:W-:-:S05]  /*2440*/  IADD3.X R3, R107, c[0x0][0x36c], RZ, P0, !PT ;  /* 0x0000db006b037a10 */ /* 0x000fca00007fe4ff */
[----:B------:R1:W5:Y:S01]  /*2450*/  LDG.E R0, [R2.64] ;  /* 0x0000000602007981 */ /* 0x000362000c1e1900 */
[----:B------:R-:W-:Y:S05]  /*2460*/  BRA `(.L_x_1117) ;  /* 0x0000008000007947 */ /* 0x000fea0003800000 */
.L_x_1116:
        /* <DEDUP_REMOVED lines=8> */
.L_x_1117:
[----:B-1----:R-:W2:Y:S04]  /*24f0*/  LDL R3, [R1+0x98] ;  /* 0x0000980001037983 */ /* 0x002ea80000100800 */
[----:B------:R-:W3:Y:S04]  /*2500*/  LDL.LU R2, [R1+0xac] ;  /* 0x0000ac0001027983 */ /* 0x000ee80000300800 */
[----:B------:R-:W4:Y:S04]  /*2510*/  LDL.LU R16, [R1+0xc0] ;  /* 0x0000c00001107983 */ /* 0x000f280000300800 */
[----:B------:R-:W4:Y:S01]  /*2520*/  LDL R14, [R1+0xb0] ;  /* 0x0000b000010e7983 */ /* 0x000f220000100800 */
[----:B-----5:R-:W-:Y:S01]  /*2530*/  IMAD.IADD R110, R0, 0x1, -R15 ;  /* 0x00000001006e7824 */ /* 0x020fe200078e0a0f */
[----:B------:R-:W-:Y:S01]  /*2540*/  BSSY B0, `(.L_x_1118) ;  /* 0x0000041000007945 */ /* 0x000fe20003800000 */
[----:B--2---:R-:W-:-:S02]  /*2550*/  IMAD.MOV.U32 R13, RZ, RZ, R3 ;  /* 0x000000ffff0d7224 */ /* 0x004fc400078e0003 */
[----:B------:R-:W-:Y:S02]  /*2560*/  IMAD.MOV.U32 R3, RZ, RZ, c[0x0][0x2c4] ;  /* 0x0000b100ff037624 */ /* 0x000fe400078e00ff */
[----:B---3--:R-:W-:-:S03]  /*2570*/  IMAD.SHL.U32 R12, R2, 0x80, RZ ;  /* 0x00000080020c7824 */ /* 0x008fc600078e00ff */
[----:B------:R-:W-:Y:S02]  /*2580*/  ISETP.NE.AND P3, PT, R3, 0x1, PT ;  /* 0x000000010300780c */ /* 0x000fe40003f65270 */
[----:B------:R-:W-:Y:S01]  /*2590*/  IADD3 R2, R12, 0x7f, RZ ;  /* 0x0000007f0c027810 */ /* 0x000fe20007ffe0ff */
[----:B------:R1:W-:Y:S01]  /*25a0*/  STL [R1+0xa0], R12 ;  /* 0x0000a00c01007387 */ /* 0x0003e20000100800 */
[----:B----4-:R-:W-:-:S03]  /*25b0*/  LOP3.LUT R16, R16, 0xfffffffb, RZ, 0xc0, !PT ;  /* 0xfffffffb10107812 */ /* 0x010fc600078ec0ff */
[----:B------:R-:W-:Y:S01]  /*25c0*/  IMAD.MOV.U32 R0, RZ, RZ, R2 ;  /* 0x000000ffff007224 */ /* 0x000fe200078e0002 */
[----:B------:R1:W-:Y:S05]  /*25d0*/  STL [R1+0x9c], R110 ;  /* 0x00009c6e01007387 */ /* 0x0003ea0000100800 */
[----:B------:R-:W-:Y:S01]  /*25e0*/  @P3 IMAD.HI.U32 R3, R2, c[0x0][0x2c8], RZ ;  /* 0x0000b20002033a27 */ /* 0x000fe200078e00ff */
[----:B------:R-:W-:Y:S02]  /*25f0*/  IADD3 R2, R110, 0x30, -R13 ;  /* 0x000000306e027810 */ /* 0x000fe40007ffe80d */
[----:B------:R-:W-:Y:S02]  /*2600*/  @P3 LOP3.LUT R16, R16, 0x4, RZ, 0xfc, !PT ;  /* 0x0000000410103812 */ /* 0x000fe400078efcff */
[----:B------:R-:W-:-:S02]  /*2610*/  @P3 SHF.R.U32.HI R0, RZ, c[0x0][0x2cc], R3 ;  /* 0x0000b300ff003a19 */ /* 0x000fc40000011603 */
[----:B------:R-:W-:Y:S01]  /*2620*/  IADD3 R3, R110, 0x2f, RZ ;  /* 0x0000002f6e037810 */ /* 0x000fe20007ffe0ff */
[----:B------:R1:W-:Y:S02]  /*2630*/  STL [R1+0xc0], R16 ;  /* 0x0000c01001007387 */ /* 0x0003e40000100800 */
[----:B------:R-:W-:Y:S02]  /*2640*/  IMAD.IADD R0, R2, 0x1, R0 ;  /* 0x0000000102007824 */ /* 0x000fe400078e0200 */
[----:B------:R-:W-:-:S04]  /*2650*/  IMAD.HI R2, R3, 0x2aaaaaab, RZ ;  /* 0x2aaaaaab03027827 */ /* 0x000fc800078e02ff */
[----:B------:R-:W-:Y:S01]  /*2660*/  IMAD.HI R0, R0, 0x2aaaaaab, RZ ;  /* 0x2aaaaaab00007827 */ /* 0x000fe200078e02ff */
[----:B------:R-:W-:-:S04]  /*2670*/  SHF.R.U32.HI R4, RZ, 0x1f, R2 ;  /* 0x0000001fff047819 */ /* 0x000fc80000011602 */
[----:B------:R-:W-:Y:S02]  /*2680*/  SHF.R.U32.HI R3, RZ, 0x1f, R0 ;  /* 0x0000001fff037819 */ /* 0x000fe40000011600 */
[----:B------:R-:W-:Y:S02]  /*2690*/  LEA.HI.SX32 R4, R2, R4, 0x1d ;  /* 0x0000000402047211 */ /* 0x000fe400078feaff */
[----:B------:R-:W-:Y:S02]  /*26a0*/  LEA.HI.SX32 R0, R0, R3, 0x1d ;  /* 0x0000000300007211 */ /* 0x000fe400078feaff */
[----:B------:R-:W-:Y:S02]  /*26b0*/  LOP3.LUT R2, R14, 0xff000000, RZ, 0xc0, !PT ;  /* 0xff0000000e027812 */ /* 0x000fe400078ec0ff */
[----:B------:R-:W-:Y:S02]  /*26c0*/  IMNMX R7, R4, R0, PT ;  /* 0x0000000004077217 */ /* 0x000fe40003800200 */
[----:B------:R-:W-:-:S02]  /*26d0*/  LOP3.LUT R3, R14, 0xff0000, RZ, 0xc0, !PT ;  /* 0x00ff00000e037812 */ /* 0x000fc400078ec0ff */
[----:B------:R-:W-:Y:S01]  /*26e0*/  SHF.R.U32.HI R0, RZ, 0x8, R2 ;  /* 0x00000008ff007819 */ /* 0x000fe20000011602 */
[----:B------:R-:W-:Y:S01]  /*26f0*/  IMAD.MOV.U32 R2, RZ, RZ, RZ ;  /* 0x000000ffff027224 */ /* 0x000fe200078e00ff */
[----:B------:R-:W-:Y:S02]  /*2700*/  ISETP.GE.AND P0, PT, R7, 0x1, PT ;  /* 0x000000010700780c */ /* 0x000fe40003f06270 */
        /* <DEDUP_REMOVED lines=36> */
.L_x_1119:
[----:B------:R-:W-:Y:S05]  /*2950*/  BSYNC B0 ;  /* 0x0000000000007941 */ /* 0x000fea0003800000 */
.L_x_1118:
        /* <DEDUP_REMOVED lines=75> */
[----:B------:R-:W-:-:S04]  /*2e10*/  @P0 IADD3 R2, P1, R114, c[0x0][0x340], RZ ;  /* 0x0000d00072020a10 */ /* 0x000fc80007f3e0ff */
[----:B------:R-:W-:-:S05]  /*2e20*/  @P0 IADD3.X R3, R107, c[0x0][0x344], RZ, P1, !PT ;  /* 0x0000d1006b030a10 */ /* 0x000fca0000ffe4ff */
[----:B------:R1:W5:Y:S01]  /*2e30*/  @P0 LDG.E R0, [R2.64] ;  /* 0x0000000602000981 */ /* 0x000362000c1e1900 */
[----:B------:R-:W-:Y:S01]  /*2e40*/  WARPSYNC 0xffffffff ;  /* 0xffffffff00007948 */ /* 0x000fe20003800000 */
[----:B------:R-:W-:Y:S02]  /*2e50*/  SEL R7, R17, RZ, !P4 ;  /* 0x000000ff11077207 */ /* 0x000fe40006000000 */
[----:B------:R-:W-:Y:S01]  /*2e60*/  SEL R6, R106, RZ, !P4 ;  /* 0x000000ff6a067207 */ /* 0x000fe20006000000 */
[----:B------:R-:W-:Y:S02]  /*2e70*/  @!P0 IMAD.MOV.U32 R0, RZ, RZ, R17 ;  /* 0x000000ffff008224 */ /* 0x000fe400078e0011 */
[----:B-1----:R-:W2:Y:S01]  /*2e80*/  LDL R106, [R1+0x68] ;  /* 0x00006800016a7983 */ /* 0x002ea20000100800 */
[----:B------:R-:W-:Y:S02]  /*2e90*/  IMAD.MOV.U32 R58, RZ, RZ, 0x30 ;  /* 0x00000030ff3a7424 */ /* 0x000fe400078e00ff */
[----:B------:R-:W-:Y:S02]  /*2ea0*/  IMAD.MOV.U32 R2, RZ, RZ, c[0x0][0x2b8] ;  /* 0x0000ae00ff027624 */ /* 0x000fe400078e00ff */
[----:B------:R-:W-:Y:S01]  /*2eb0*/  IMAD R58, R111, R58, -0x30 ;  /* 0xffffffd06f3a7424 */ /* 0x000fe200078e023a */
[----:B-----5:R-:W-:Y:S01]  /*2ec0*/  SHF.R.S32.HI R3, RZ, 0x1f, R0 ;  /* 0x0000001fff037819 */ /* 0x020fe20000011400 */
[----:B------:R-:W-:Y:S01]  /*2ed0*/  IMAD.MOV.U32 R107, RZ, RZ, R16 ;  /* 0x000000ffff6b7224 */ /* 0x000fe200078e0010 */
[----:B------:R-:W-:Y:S01]  /*2ee0*/  ISETP.NE.AND P1, PT, R2, 0x1, PT ;  /* 0x000000010200780c */ /* 0x000fe20003f25270 */
[----:B------:R-:W-:-:S05]  /*2ef0*/  IMAD.WIDE.U32 R8, R0, c[0x0][0x2b0], RZ ;  /* 0x0000ac0000087a25 */ /* 0x000fca00078e00ff */
[----:B------:R-:W-:Y:S01]  /*2f00*/  STL.64 [R1+0x80], R8 ;  /* 0x0000800801007387 */ /* 0x000fe20000100a00 */
[----:B------:R-:W-:-:S06]  /*2f10*/  LOP3.LUT R107, R107, 0xfffffffd, RZ, 0xc0, !PT ;  /* 0xfffffffd6b6b7812 */ /* 0x000fcc00078ec0ff */
[----:B------:R-:W-:Y:S01]  /*2f20*/  @P1 LOP3.LUT R107, R107, 0x2, RZ, 0xfc, !PT ;  /* 0x000000026b6b1812 */ /* 0x000fe200078efcff */
[----:B------:R-:W-:Y:S01]  /*2f30*/  IMAD.MOV.U32 R34, RZ, RZ, RZ ;  /* 0x000000ffff227224 */ /* 0x000fe200078e00ff */
[----:B------:R-:W-:Y:S01]  /*2f40*/  LOP3.LUT R24, R14, 0xffff, RZ, 0xc0, !PT ;  /* 0x0000ffff0e187812 */ /* 0x000fe200078ec0ff */
[----:B------:R-:W-:-:S04]  /*2f50*/  IMAD R6, R6, c[0x0][0x1c0], RZ ;  /* 0x0000700006067a24 */ /* 0x000fc800078e02ff */
[----:B------:R-:W-:Y:S01]  /*2f60*/  IMAD R6, R7, c[0x0][0x1c4], R6 ;  /* 0x0000710007067a24 */ /* 0x000fe200078e0206 */
[----:B------:R-:W-:Y:S01]  /*2f70*/  BAR.SYNC.DEFER_BLOCKING 0x0 ;  /* 0x0000000000007b1d */ /* 0x000fe20000010000 */
[----:B--2---:R-:W-:-:S04]  /*2f80*/  IMAD.IADD R2, R106, 0x1, R58 ;  /* 0x000000016a027824 */ /* 0x004fc800078e023a */
[C---:B------:R-:W-:Y:S01]  /*2f90*/  IMAD.IADD R23, R2.reuse, 0x1, R15 ;  /* 0x0000000102177824 */ /* 0x040fe200078e020f */
[----:B------:R-:W-:Y:S01]  /*2fa0*/  ISETP.GE.AND P0, PT, R2, R110, PT ;  /* 0x0000006e0200720c */ /* 0x000fe20003f06270 */
[----:B------:R-:W-:-:S04]  /*2fb0*/  IMAD R2, R3, c[0x0][0x2b0], RZ ;  /* 0x0000ac0003027a24 */ /* 0x000fc800078e02ff */
[----:B------:R-:W-:-:S04]  /*2fc0*/  IMAD R2, R0, c[0x0][0x2b4], R2 ;  /* 0x0000ad0000027a24 */ /* 0x000fc800078e0202 */
[----:B------:R-:W-:-:S05]  /*2fd0*/  IMAD.IADD R4, R9, 0x1, R2 ;  /* 0x0000000109047824 */ /* 0x000fca00078e0202 */
[----:B------:R1:W-:Y:S04]  /*2fe0*/  STL [R1+0x90], R4 ;  /* 0x0000900401007387 */ /* 0x0003e80000100800 */
[----:B------:R-:W2:Y:S04]  /*2ff0*/  LDL R25, [R1+0x5c] ;  /* 0x00005c0001197983 */ /* 0x000ea80000100800 */
[----:B------:R-:W3:Y:S04]  /*3000*/  LDL R27, [R1+0x20c] ;  /* 0x00020c00011b7983 */ /* 0x000ee80000100800 */
[----:B------:R-:W4:Y:S04]  /*3010*/  LDL R29, [R1+0x60] ;  /* 0x00006000011d7983 */ /* 0x000f280000100800 */
[----:B------:R-:W4:Y:S04]  /*3020*/  LDL R30, [R1+0x204] ;  /* 0x00020400011e7983 */ /* 0x000f280000100800 */
[----:B------:R-:W4:Y:S04]  /*3030*/  LDL R32, [R1+0x38] ;  /* 0x0000380001207983 */ /* 0x000f280000100800 */
[----:B------:R-:W4:Y:S04]  /*3040*/  LDL R31, [R1+0x58] ;  /* 0x00005800011f7983 */ /* 0x000f280000100800 */
[----:B------:R-:W4:Y:S04]  /*3050*/  LDL R33, [R1+0x210] ;  /* 0x0002100001217983 */ /* 0x000f280000100800 */
[----:B------:R-:W4:Y:S04]  /*3060*/  LDL R36, [R1+0x208] ;  /* 0x0002080001247983 */ /* 0x000f280000100800 */
[----:B------:R-:W4:Y:S01]  /*3070*/  LDL R28, [R1+0x28] ;  /* 0x00002800011c7983 */ /* 0x000f220000100800 */
[----:B------:R-:W-:Y:S01]  /*3080*/  ISETP.GT.OR P0, PT, R106, 0x2f, P0 ;  /* 0x0000002f6a00780c */ /* 0x000fe20000704670 */
[----:B------:R-:W-:-:S04]  /*3090*/  @P1 IMAD.HI.U32 R3, R23, c[0x0][0x2bc], RZ ;  /* 0x0000af0017031a27 */ /* 0x000fc800078e00ff */
[----:B------:R-:W-:Y:S01]  /*30a0*/  IMAD.MOV.U32 R22, RZ, RZ, R23 ;  /* 0x000000ffff167224 */ /* 0x000fe200078e0017 */
[----:B------:R-:W-:-:S07]  /*30b0*/  @P1 SHF.R.U32.HI R22, RZ, c[0x0][0x2c0], R3 ;  /* 0x0000b000ff161a19 */ /* 0x000fce0000011603 */
[----:B------:R-:W-:-:S04]  /*30c0*/  @!P0 IADD3 R0, P1, R22, R8, RZ ;  /* 0x0000000816008210 */ /* 0x000fc80007f3e0ff */
[----:B------:R-:W-:Y:S02]  /*30d0*/  @!P0 LEA.HI.X.SX32 R3, R22, R4, 0x1, P1 ;  /* 0x0000000416038211 */ /* 0x000fe400008f0eff */
[----:B------:R-:W-:-:S04]  /*30e0*/  @!P0 LEA R2, P1, R0, c[0x0][0x2a0], 0x2 ;  /* 0x0000a80000028a11 */ /* 0x000fc800078210ff */
[----:B------:R-:W-:-:S05]  /*30f0*/  @!P0 LEA.HI.X R3, R0, c[0x0][0x2a4], R3, 0x2, P1 ;  /* 0x0000a90000038a11 */ /* 0x000fca00008f1403 */
        /* <DEDUP_REMOVED lines=12> */
[----:B------:R-:W1:Y:S03]  /*31c0*/  S2R R8, SR_TID.X ;  /* 0x0000000000087919 */ /* 0x000e660000002100 */
        /* <DEDUP_REMOVED lines=21> */
[----:B------:R-:W3:Y:S02]  /*3320*/  SHFL.IDX PT, R4, R16, RZ, 0x181f ;  /* 0x00181fff10047589 */ /* 0x000ee400000e0000 */
[----:B------:R-:W-:-:S05]  /*3330*/  IMAD.IADD R20, R26, 0x1, R12 ;  /* 0x000000011a147824 */ /* 0x000fca00078e020c */
[C---:B------:R-:W-:Y:S01]  /*3340*/  ISETP.GE.AND P0, PT, R20.reuse, R21, PT ;  /* 0x000000151400720c */ /* 0x040fe20003f06270 */
[----:B------:R-:W1:Y:S01]  /*3350*/  SHFL.IDX PT, R0, R17, 0x1, 0x181f ;  /* 0x00381f0011007f89 */ /* 0x000e6200000e0000 */
[----:B------:R-:W-:-:S03]  /*3360*/  IADD3 R5, R20, 0x20, RZ ;  /* 0x0000002014057810 */ /* 0x000fc60007ffe0ff */
[----:B------:R-:W1:Y:S01]  /*3370*/  SHFL.IDX PT, R2, R16, 0x1, 0x181f ;  /* 0x00381f0010027f89 */ /* 0x000e6200000e0000 */
[----:B------:R-:W-:Y:S01]  /*3380*/  ISETP.GE.AND P1, PT, R5, R21, PT ;  /* 0x000000150500720c */ /* 0x000fe20003f26270 */
[----:B------:R-:W-:Y:S01]  /*3390*/  IMAD.WIDE.U32 R38, R24, c[0x0][0x1e8], RZ ;  /* 0x00007a0018267a25 */ /* 0x000fe200078e00ff */
[----:B------:R-:W-:-:S05]  /*33a0*/  IADD3 R57, R111, -0x1, RZ ;  /* 0xffffffff6f397810 */ /* 0x000fca0007ffe0ff */
[----:B------:R-:W-:Y:S01]  /*33b0*/  IMAD R56, R57, -0x30, R110 ;  /* 0xffffffd039387824 */ /* 0x000fe200078e026e */
[----:B--2---:R-:W-:-:S04]  /*33c0*/  @!P0 LEA R10, P3, R25, R3, 0x1 ;  /* 0x00000003190a8211 */ /* 0x004fc800078608ff */
[-C--:B---3--:R-:W-:Y:S02]  /*33d0*/  @!P0 LEA.HI.X R11, R25, R4.reuse, R27, 0x1, P3 ;  /* 0x00000004190b8211 */ /* 0x088fe400018f0c1b */
[-C--:B----4-:R-:W-:Y:S02]  /*33e0*/  @!P0 LEA R6, P3, R29, R3.reuse, 0x1 ;  /* 0x000000031d068211 */ /* 0x090fe400078608ff */
[----:B------:R-:W-:Y:S02]  /*33f0*/  ISETP.GE.AND P4, PT, R25, c[0x0][0x198], PT ;  /* 0x0000660019007a0c */ /* 0x000fe40003f86270 */
[----:B------:R-:W-:Y:S02]  /*3400*/  @!P0 LEA.HI.X R7, R29, R4, R30, 0x1, P3 ;  /* 0x000000041d078211 */ /* 0x000fe400018f0c1e */
[C---:B------:R-:W-:Y:S02]  /*3410*/  ISETP.GE.AND P3, PT, R32.reuse, c[0x0][0x198], PT ;  /* 0x0000660020007a0c */ /* 0x040fe40003f66270 */
[----:B------:R-:W-:-:S02]  /*3420*/  @!P0 LEA R12, P2, R32, R3, 0x1 ;  /* 0x00000003200c8211 */ /* 0x000fc400078408ff */
[----:B------:R-:W-:Y:S02]  /*3430*/  ISETP.GE.AND P5, PT, R31, c[0x0][0x198], PT ;  /* 0x000066001f007a0c */ /* 0x000fe40003fa6270 */
        /* <DEDUP_REMOVED lines=23> */
[----:B------:R3:W-:Y:S06]  /*35b0*/  @!P1 LDGSTS.E.BYPASS.LTC128B.128 [R28+0x11080], [R4.64], !P6 ;  /* 0x11080000041c9fae */ /* 0x0007ec000f101d46 */
[----:B--2---:R-:W-:-:S04]  /*35c0*/  @!P0 LEA R8, P1, R25, R0, 0x1 ;  /* 0x0000000019088211 */ /* 0x004fc800078208ff */
[----:B----4-:R-:W-:Y:S02]  /*35d0*/  @!P0 LEA.HI.X R9, R25, R2, R27, 0x1, P1 ;  /* 0x0000000219098211 */ /* 0x010fe400008f0c1b */
[-C--:B------:R-:W-:Y:S02]  /*35e0*/  @!P0 LEA R14, P2, R32, R0.reuse, 0x1 ;  /* 0x00000000200e8211 */ /* 0x080fe400078408ff */
[----:B-1----:R-:W-:-:S04]  /*35f0*/  @!P0 LEA R6, P1, R31, R0, 0x1 ;  /* 0x000000001f068211 */ /* 0x002fc800078208ff */
[----:B------:R-:W-:Y:S02]  /*3600*/  @!P0 LEA.HI.X R7, R31, R2, R36, 0x1, P1 ;  /* 0x000000021f078211 */ /* 0x000fe400008f0c24 */
[C---:B---3--:R-:W-:Y:S02]  /*3610*/  @!P0 LEA R4, P1, R29.reuse, R0, 0x1 ;  /* 0x000000001d048211 */ /* 0x048fe400078208ff */
[----:B------:R-:W-:Y:S02]  /*3620*/  IADD3 R0, R20, 0x60, RZ ;  /* 0x0000006014007810 */ /* 0x000fe40007ffe0ff */
[-C--:B------:R-:W-:Y:S02]  /*3630*/  @!P0 LEA.HI.X R15, R32, R2.reuse, R33, 0x1, P2 ;  /* 0x00000002200f8211 */ /* 0x080fe400010f0c21 */
[----:B------:R-:W-:Y:S01]  /*3640*/  ISETP.GE.AND P2, PT, R0, R21, PT ;  /* 0x000000150000720c */ /* 0x000fe20003f46270 */
[----:B------:R-:W-:Y:S01]  /*3650*/  IMAD.MOV R0, RZ, RZ, -R22 ;  /* 0x000000ffff007224 */ /* 0x000fe200078e0a16 */
[----:B------:R-:W1:Y:S03]  /*3660*/  SHFL.IDX PT, R12, R17, 0x3, 0x181f ;  /* 0x00781f00110c7f89 */ /* 0x000e6600000e0000 */
[----:B------:R-:W-:Y:S01]  /*3670*/  IMAD R23, R0, c[0x0][0x2b8], R23 ;  /* 0x0000ae0000177a24 */ /* 0x000fe200078e0217 */
[----:B------:R2:W-:Y:S04]  /*3680*/  @!P0 LDGSTS.E.BYPASS.LTC128B.128 [R28+0x6080], [R14.64], !P3 ;  /* 0x060800000e1c8fae */ /* 0x0005e8000d901d46 */
[----:B------:R3:W-:Y:S04]  /*3690*/  @!P0 LDGSTS.E.BYPASS.LTC128B.128 [R28+0xa080], [R8.64], !P4 ;  /* 0x0a080000081c8fae */ /* 0x0007e8000e101d46 */
[----:B------:R4:W-:Y:S04]  /*36a0*/  @!P0 LDGSTS.E.BYPASS.LTC128B.128 [R28+0xe080], [R6.64], !P5 ;  /* 0x0e080000061c8fae */ /* 0x0009e8000e901d46 */
[----:B------:R-:W1:Y:S01]  /*36b0*/  SHFL.IDX PT, R13, R16, 0x3, 0x181f ;  /* 0x00781f00100d7f89 */ /* 0x000e6200000e0000 */
[----:B------:R-:W-:Y:S01]  /*36c0*/  @!P0 LEA.HI.X R5, R29, R2, R30, 0x1, P1 ;  /* 0x000000021d058211 */ /* 0x000fe200008f0c1e */
[----:B------:R-:W-:-:S04]  /*36d0*/  IMAD.WIDE.U32 R2, R23, c[0x0][0x1e0], RZ ;  /* 0x0000780017027a25 */ /* 0x000fc800078e00ff */
[----:B------:R1:W-:Y:S01]  /*36e0*/  @!P0 LDGSTS.E.BYPASS.LTC128B.128 [R28+0x12080], [R4.64], !P6 ;  /* 0x12080000041c8fae */ /* 0x0003e2000f101d46 */
[----:B----4-:R-:W-:-:S05]  /*36f0*/  SHF.R.S32.HI R7, RZ, 0x1f, R23 ;  /* 0x0000001fff077819 */ /* 0x010fca0000011417 */
[----:B------:R-:W-:Y:S01]  /*3700*/  IMAD R0, R7, c[0x0][0x1e0], RZ ;  /* 0x0000780007007a24 */ /* 0x000fe200078e02ff */
[----:B--2---:R-:W-:-:S03]  /*3710*/  SHF.R.S32.HI R14, RZ, 0x1f, R34 ;  /* 0x0000001fff0e7819 */ /* 0x004fc60000011422 */
[----:B------:R-:W-:-:S04]  /*3720*/  IMAD R0, R23, c[0x0][0x1e4], R0 ;  /* 0x0000790017007a24 */ /* 0x000fc800078e0200 */
[----:B------:R-:W-:Y:S02]  /*3730*/  IMAD.IADD R3, R3, 0x1, R0 ;  /* 0x0000000103037824 */ /* 0x000fe400078e0200 */
[----:B------:R-:W-:Y:S02]  /*3740*/  IMAD R0, R14, c[0x0][0x1f0], RZ ;  /* 0x00007c000e007a24 */ /* 0x000fe400078e02ff */
[----:B------:R-:W-:Y:S01]  /*3750*/  IMAD.WIDE.U32 R2, R34, c[0x0][0x1f0], R2 ;  /* 0x00007c0022027a25 */ /* 0x000fe200078e0002 */
[----:B-1----:R-:W-:-:S03]  /*3760*/  @!P2 LEA R10, P1, R32, R12, 0x1 ;  /* 0x0000000c200aa211 */ /* 0x002fc600078208ff */
[----:B------:R-:W-:Y:S02]  /*3770*/  IMAD R5, R24, c[0x0][0x1ec], R39 ;  /* 0x00007b0018057a24 */ /* 0x000fe400078e0227 */
[----:B------:R-:W-:Y:S01]  /*3780*/  IMAD R4, R34, c[0x0][0x1f4], R0 ;  /* 0x00007d0022047a24 */ /* 0x000fe200078e0200 */
[----:B------:R-:W-:Y:S02]  /*3790*/  IADD3 R0, P0, R2, R38, RZ ;  /* 0x0000002602007210 */ /* 0x000fe40007f1e0ff */
[----:B------:R-:W-:Y:S02]  /*37a0*/  @!P2 LEA.HI.X R11, R32, R13, R33, 0x1, P1 ;  /* 0x0000000d200ba211 */ /* 0x000fe400008f0c21 */
[----:B------:R-:W-:Y:S02]  /*37b0*/  IADD3.X R2, R5, R3, R4, P0, !PT ;  /* 0x0000000305027210 */ /* 0x000fe400007fe404 */
[----:B------:R-:W-:Y:S01]  /*37c0*/  LEA R6, P0, R0, c[0x0][0x1c8], 0x1 ;  /* 0x0000720000067a11 */ /* 0x000fe200078008ff */
[----:B------:R1:W-:Y:S01]  /*37d0*/  @!P2 LDGSTS.E.BYPASS.LTC128B.128 [R28+0x7080], [R10.64], !P3 ;  /* 0x070800000a1cafae */ /* 0x0003e2000d901d46 */
[----:B------:R-:W-:-:S05]  /*37e0*/  IMNMX R3, R56, 0x30, PT ;  /* 0x0000003038037817 */ /* 0x000fca0003800200 */
[----:B---3--:R-:W-:-:S05]  /*37f0*/  IMAD.IADD R8, R3, 0x1, -R26 ;  /* 0x0000000103087824 */ /* 0x008fca00078e0a1a */
[----:B------:R-:W-:Y:S02]  /*3800*/  ISETP.GE.AND P1, PT, R8, 0x1, PT ;  /* 0x000000010800780c */ /* 0x000fe40003f26270 */
[----:B-1----:R-:W-:Y:S02]  /*3810*/  LEA.HI.X R11, R0, c[0x0][0x1cc], R2, 0x1, P0 ;  /* 0x00007300000b7a11 */ /* 0x002fe400000f0c02 */
[----:B------:R-:W1:Y:S01]  /*3820*/  SHFL.IDX PT, R0, R6, RZ, 0x181f ;  /* 0x00181fff06007589 */ /* 0x000e6200000e0000 */
[----:B------:R-:W-:-:S03]  /*3830*/  @!P2 LEA R2, P0, R25, R12, 0x1 ;  /* 0x0000000c1902a211 */ /* 0x000fc600078008ff */
[----:B------:R-:W2:Y:S01]  /*3840*/  SHFL.IDX PT, R9, R11, RZ, 0x181f ;  /* 0x00181fff0b097589 */ /* 0x000ea200000e0000 */
[----:B------:R-:W-:-:S05]  /*3850*/  @!P2 LEA.HI.X R3, R25, R13, R27, 0x1, P0 ;  /* 0x0000000d1903a211 */ /* 0x000fca00000f0c1b */
[----:B------:R3:W-:Y:S01]  /*3860*/  @!P2 LDGSTS.E.BYPASS.LTC128B.128 [R28+0xb080], [R2.64], !P4 ;  /* 0x0b080000021cafae */ /* 0x0007e2000e101d46 */
[----:B------:R-:W-:-:S03]  /*3870*/  @P1 ISETP.GE.AND P3, PT, R32, c[0x0][0x1d4], PT ;  /* 0x0000750020001a0c */ /* 0x000fc60003f66270 */
[----:B------:R-:W-:Y:S04]  /*3880*/  STL [R1+0x2c], R34 ;  /* 0x00002c2201007387 */ /* 0x000fe80000100800 */
[----:B------:R-:W-:Y:S04]  /*3890*/  STL [R1+0x30], R23 ;  /* 0x0000301701007387 */ /* 0x000fe80000100800 */
[----:B------:R-:W-:Y:S04]  /*38a0*/  STL.64 [R1+0x78], R38 ;  /* 0x0000782601007387 */ /* 0x000fe80000100a00 */
[----:B------:R4:W-:Y:S01]  /*38b0*/  STL [R1+0x74], R5 ;  /* 0x0000740501007387 */ /* 0x0009e20000100800 */
[----:B---3--:R-:W-:-:S04]  /*38c0*/  @!P2 LEA R2, P0, R31, R12, 0x1 ;  /* 0x0000000c1f02a211 */ /* 0x008fc800078008ff */
[----:B------:R-:W-:Y:S02]  /*38d0*/  @!P2 LEA.HI.X R3, R31, R13, R36, 0x1, P0 ;  /* 0x0000000d1f03a211 */ /* 0x000fe400000f0c24 */
[----:B------:R-:W-:-:S03]  /*38e0*/  @!P2 LEA R4, P0, R29, R12, 0x1 ;  /* 0x0000000c1d04a211 */ /* 0x000fc600078008ff */
[----:B------:R1:W-:Y:S01]  /*38f0*/  @!P2 LDGSTS.E.BYPASS.LTC128B.128 [R28+0xf080], [R2.64], !P5 ;  /* 0x0f080000021cafae */ /* 0x0003e2000e901d46 */
[----:B----4-:R-:W-:-:S05]  /*3900*/  @!P2 LEA.HI.X R5, R29, R13, R30, 0x1, P0 ;  /* 0x0000000d1d05a211 */ /* 0x010fca00000f0c1e */
[----:B------:R3:W-:Y:S01]  /*3910*/  @!P2 LDGSTS.E.BYPASS.LTC128B.128 [R28+0x13080], [R4.64], !P6 ;  /* 0x13080000041cafae */ /* 0x0007e2000f101d46 */
[----:B------:R-:W-:-:S03]  /*3920*/  @P1 ISETP.GE.AND P4, PT, R25, c[0x0][0x1d4], PT ;  /* 0x0000750019001a0c */ /* 0x000fc60003f86270 */
[----:B------:R-:W0:Y:S01]  /*3930*/  LDGDEPBAR ;  /* 0x00000000000079af */ /* 0x000e220000000000 */
[----:B-1----:R-:W-:-:S04]  /*3940*/  @P1 LEA R2, P0, R32, R0, 0x1 ;  /* 0x0000000020021211 */ /* 0x002fc800078008ff */
[----:B--2---:R-:W-:Y:S01]  /*3950*/  @P1 LEA.HI.X R3, R32, R9, R33, 0x1, P0 ;  /* 0x0000000920031211 */ /* 0x004fe200000f0c21 */
[----:B------:R1:W3:Y:S04]  /*3960*/  SHFL.IDX PT, R10, R6, 0x1, 0x181f ;  /* 0x00381f00060a7f89 */ /* 0x0002e800000e0000 */
[----:B------:R4:W-:Y:S01]  /*3970*/  @P1 LDGSTS.E.BYPASS.LTC128B.128 [R28+0x14080], [R2.64], !P3 ;  /* 0x14080000021c1fae */ /* 0x0009e2000d901d46 */
[----:B---3--:R-:W-:Y:S01]  /*3980*/  IMAD R4, R7, c[0x0][0x208], RZ ;  /* 0x0000820007047a24 */ /* 0x008fe200078e02ff */
[----:B------:R-:W-:-:S03]  /*3990*/  @P1 ISETP.GE.AND P3, PT, R31, c[0x0][0x1d4], PT ;  /* 0x000075001f001a0c */ /* 0x000fc60003f66270 */
[----:B------:R-:W-:Y:S02]  /*39a0*/  IMAD R4, R23, c[0x0][0x20c], R4 ;  /* 0x0000830017047a24 */ /* 0x000fe400078e0204 */
[----:B------:R-:W-:Y:S01]  /*39b0*/  IMAD.WIDE.U32 R16, R24, c[0x0][0x210], RZ ;  /* 0x0000840018107a25 */ /* 0x000fe200078e00ff */
[----:B-1----:R-:W-:-:S03]  /*39c0*/  @P1 LEA R6, P0, R25, R0, 0x1 ;  /* 0x0000000019061211 */ /* 0x002fc600078008ff */
[----:B----4-:R-:W-:-:S04]  /*39d0*/  IMAD.WIDE.U32 R2, R23, c[0x0][0x208], RZ ;  /* 0x0000820017027a25 */ /* 0x010fc800078e00ff */
[----:B------:R-:W-:Y:S01]  /*39e0*/  IMAD.IADD R3, R3, 0x1, R4 ;  /* 0x0000000103037824 */ /* 0x000fe200078e0204 */
[----:B------:R-:W-:Y:S02]  /*39f0*/  @P1 LEA R4, P2, R31, R0, 0x1 ;  /* 0x000000001f041211 */ /* 0x000fe400078408ff */
[-C--:B------:R-:W-:Y:S02]  /*3a00*/  @P1 LEA.HI.X R7, R25, R9.reuse, R27, 0x1, P0 ;  /* 0x0000000919071211 */ /* 0x080fe400000f0c1b */
[----:B------:R-:W-:Y:S01]  /*3a10*/  @P1 LEA.HI.X R5, R31, R9, R36, 0x1, P2 ;  /* 0x000000091f051211 */ /* 0x000fe200010f0c24 */
[----:B------:R-:W-:Y:S02]  /*3a20*/  IMAD R12, R24, c[0x0][0x214], R17 ;  /* 0x00008500180c7a24 */ /* 0x000fe400078e0211 */
[----:B------:R1:W-:Y:S01]  /*3a30*/  @P1 LDGSTS.E.BYPASS.LTC128B.128 [R28+0x15880], [R6.64], !P4 ;  /* 0x15880000061c1fae */ /* 0x0003e2000e101d46 */
[----:B------:R-:W-:-:S03]  /*3a40*/  IMAD.WIDE.U32 R2, R34, c[0x0][0x218], R2 ;  /* 0x0000860022027a25 */ /* 0x000fc600078e0002 */
[----:B------:R3:W-:Y:S04]  /*3a50*/  @P1 LDGSTS.E.BYPASS.LTC128B.128 [R28+0x17080], [R4.64], !P3 ;  /* 0x17080000041c1fae */ /* 0x0007e8000d901d46 */
[----:B------:R4:W-:Y:S04]  /*3a60*/  STL.64 [R1+0x88], R16 ;  /* 0x0000881001007387 */ /* 0x0009e80000100a00 */
[----:B------:R-:W-:Y:S04]  /*3a70*/  STL [R1+0x94], R12 ;  /* 0x0000940c01007387 */ /* 0x000fe80000100800 */
[----:B------:R-:W2:Y:S01]  /*3a80*/  LDL R15, [R1+0x24] ;  /* 0x00002400010f7983 */ /* 0x000ea20000100800 */
[----:B---3--:R-:W-:Y:S01]  /*3a90*/  @P1 LEA R4, P2, R29, R0, 0x1 ;  /* 0x000000001d041211 */ /* 0x008fe200078408ff */
[----:B-1----:R-:W-:-:S02]  /*3aa0*/  IMAD R6, R14, c[0x0][0x218], RZ ;  /* 0x000086000e067a24 */ /* 0x002fc400078e02ff */
[----:B------:R-:W3:Y:S01]  /*3ab0*/  LDL R14, [R1+0x20] ;  /* 0x00002000010e7983 */ /* 0x000ee20000100800 */
[----:B------:R-:W-:Y:S02]  /*3ac0*/  @P1 LEA.HI.X R5, R29, R9, R30, 0x1, P2 ;  /* 0x000000091d051211 */ /* 0x000fe400010f0c1e */
[----:B------:R-:W-:Y:S02]  /*3ad0*/  IADD3 R0, P2, R2, R16, RZ ;  /* 0x0000001002007210 */ /* 0x000fe40007f5e0ff */
[----:B----4-:R-:W4:Y:S04]  /*3ae0*/  LDL R16, [R1+0x1c] ;  /* 0x00001c0001107983 */ /* 0x010f280000100800 */
[----:B------:R-:W1:Y:S01]  /*3af0*/  SHFL.IDX PT, R11, R11, 0x1, 0x181f ;  /* 0x00381f000b0b7f89 */ /* 0x000e6200000e0000 */
[----:B------:R-:W-:-:S02]  /*3b00*/  ISETP.GE.AND P0, PT, R8, 0x21, PT ;  /* 0x000000210800780c */ /* 0x000fc40003f06270 */
[----:B------:R-:W-:Y:S01]  /*3b10*/  @P1 ISETP.GE.AND P4, PT, R29, c[0x0][0x1d4], PT ;  /* 0x000075001d001a0c */ /* 0x000fe20003f86270 */
[----:B------:R-:W-:-:S10]  /*3b20*/  IMAD R6, R34, c[0x0][0x21c], R6 ;  /* 0x0000870022067a24 */ /* 0x000fd400078e0206 */
[C---:B------:R-:W-:Y:S02]  /*3b30*/  @P0 LEA R8, P3, R32.reuse, R10, 0x1 ;  /* 0x0000000a20080211 */ /* 0x040fe400078608ff */
[----:B------:R1:W-:Y:S02]  /*3b40*/  @P1 LDGSTS.E.BYPASS.LTC128B.128 [R28+0x18880], [R4.64], !P4 ;  /* 0x18880000041c1fae */ /* 0x0003e4000e101d46 */
[C---:B-1----:R-:W-:Y:S02]  /*3b50*/  @P0 LEA.HI.X R9, R32.reuse, R11, R33, 0x1, P3 ;  /* 0x0000000b20090211 */ /* 0x042fe400018f0c21 */
[----:B------:R-:W-:Y:S02]  /*3b60*/  @P0 ISETP.GE.AND P3, PT, R32, c[0x0][0x1d4], PT ;  /* 0x0000750020000a0c */ /* 0x000fe40003f66270 */
[----:B------:R-:W-:Y:S02]  /*3b70*/  IADD3.X R2, R12, R3, R6, P2, !PT ;  /* 0x000000030c027210 */ /* 0x000fe400017fe406 */
[----:B------:R-:W-:-:S02]  /*3b80*/  LEA R13, P2, R0, c[0x0][0x1f8], 0x1 ;  /* 0x00007e00000d7a11 */ /* 0x000fc400078408ff */
[C---:B------:R-:W-:Y:S02]  /*3b90*/  @P0 ISETP.GE.AND P4, PT, R25.reuse, c[0x0][0x1d4], PT ;  /* 0x0000750019000a0c */ /* 0x040fe40003f86270 */
[----:B------:R-:W-:Y:S02]  /*3ba0*/  LEA.HI.X R12, R0, c[0x0][0x1fc], R2, 0x1, P2 ;  /* 0x00007f00000c7a11 */ /* 0x000fe400010f0c02 */
[----:B------:R-:W-:-:S03]  /*3bb0*/  @P0 LEA R6, P2, R25, R10, 0x1 ;  /* 0x0000000a19060211 */ /* 0x000fc600078408ff */
[----:B------:R1:W-:Y:S01]  /*3bc0*/  @P0 LDGSTS.E.BYPASS.LTC128B.128 [R28+0x15080], [R8.64], !P3 ;  /* 0x15080000081c0fae */ /* 0x0003e2000d901d46 */
[CC--:B------:R-:W-:Y:S02]  /*3bd0*/  @P0 LEA R4, P1, R31.reuse, R10.reuse, 0x1 ;  /* 0x0000000a1f040211 */ /* 0x0c0fe400078208ff */
[C---:B------:R-:W-:Y:S02]  /*3be0*/  @P0 ISETP.GE.AND P3, PT, R31.reuse, c[0x0][0x1d4], PT ;  /* 0x000075001f000a0c */ /* 0x040fe40003f66270 */
[-C--:B------:R-:W-:Y:S02]  /*3bf0*/  @P0 LEA.HI.X R5, R31, R11.reuse, R36, 0x1, P1 ;  /* 0x0000000b1f050211 */ /* 0x080fe400008f0c24 */
[----:B------:R-:W-:Y:S01]  /*3c00*/  @P0 ISETP.GE.AND P1, PT, R29, c[0x0][0x1d4], PT ;  /* 0x000075001d000a0c */ /* 0x000fe20003f26270 */
[----:B------:R-:W1:Y:S01]  /*3c10*/  S2R R18, SR_TID.X ;  /* 0x0000000000127919 */ /* 0x000e620000002100 */
[----:B------:R-:W-:Y:S02]  /*3c20*/  @P0 LEA.HI.X R7, R25, R11, R27, 0x1, P2 ;  /* 0x0000000b19070211 */ /* 0x000fe400010f0c1b */
[----:B------:R-:W-:-:S03]  /*3c30*/  @P0 LEA R2, P2, R29, R10, 0x1 ;  /* 0x0000000a1d020211 */ /* 0x000fc600078408ff */
[----:B------:R1:W-:Y:S01]  /*3c40*/  @P0 LDGSTS.E.BYPASS.LTC128B.128 [R28+0x16880], [R6.64], !P4 ;  /* 0x16880000061c0fae */ /* 0x0003e2000e101d46 */
[----:B------:R-:W-:-:S03]  /*3c50*/  @P0 LEA.HI.X R3, R29, R11, R30, 0x1, P2 ;  /* 0x0000000b1d030211 */ /* 0x000fc600010f0c1e */
[----:B------:R1:W-:Y:S04]  /*3c60*/  @P0 LDGSTS.E.BYPASS.LTC128B.128 [R28+0x18080], [R4.64], !P3 ;  /* 0x18080000041c0fae */ /* 0x0003e8000d901d46 */
[----:B------:R1:W-:Y:S04]  /*3c70*/  @P0 LDGSTS.E.BYPASS.LTC128B.128 [R28+0x19880], [R2.64], !P1 ;  /* 0x19880000021c0fae */ /* 0x0003e8000c901d46 */
[----:B------:R-:W0:Y:S01]  /*3c80*/  LDGDEPBAR ;  /* 0x00000000000079af */ /* 0x000e220000000000 */
[----:B-1----:R-:W-:-:S04]  /*3c90*/  SHF.R.S32.HI R17, RZ, 0x1f, R18 ;  /* 0x0000001fff117819 */ /* 0x002fc80000011412 */
        /* <DEDUP_REMOVED lines=16> */
[----:B------:R-:W-:Y:S01]  /*3da0*/  ISETP.GE.AND P6, PT, R25, c[0x0][0x1d4], PT ;  /* 0x0000750019007a0c */ /* 0x000fe20003fc6270 */
[----:B------:R-:W-:Y:S01]  /*3db0*/  IMAD.IADD R4, R56, 0x1, -R26 ;  /* 0x0000000138047824 */ /* 0x000fe200078e0a1a */
[C---:B------:R-:W-:Y:S01]  /*3dc0*/  ISETP.GE.AND P5, PT, R32.reuse, c[0x0][0x1d4], PT ;  /* 0x0000750020007a0c */ /* 0x040fe20003fa6270 */
[----:B------:R-:W-:Y:S01]  /*3dd0*/  IMAD.SHL.U32 R2, R32, 0x2, RZ ;  /* 0x0000000220027824 */ /* 0x000fe200078e00ff */
[----:B------:R-:W-:-:S02]  /*3de0*/  LOP3.LUT R107, R107, 0xfffffffe, RZ, 0xc0, !PT ;  /* 0xfffffffe6b6b7812 */ /* 0x000fc400078ec0ff */
[----:B------:R-:W-:Y:S02]  /*3df0*/  IADD3 R247, R240, 0x20, RZ ;  /* 0x00000020f0f77810 */ /* 0x000fe40007ffe0ff */
[----:B------:R-:W-:Y:S02]  /*3e00*/  SHF.L.U64.HI R3, R32, 0x1, R33 ;  /* 0x0000000120037819 */ /* 0x000fe40000010221 */
[----:B------:R-:W-:Y:S01]  /*3e10*/  @P1 IADD3 R247, R240, -0x20, RZ ;  /* 0xffffffe0f0f71810 */ /* 0x000fe20007ffe0ff */
[----:B------:R1:W-:Y:S01]  /*3e20*/  STL [R1+0x104], R2 ;  /* 0x0001040201007387 */ /* 0x0003e20000100800 */
[----:B------:R-:W-:Y:S02]  /*3e30*/  ISETP.LT.OR P1, PT, R4, 0x1, P5 ;  /* 0x000000010400780c */ /* 0x000fe40002f21670 */
[----:B------:R-:W-:Y:S02]  /*3e40*/  @P6 LOP3.LUT R107, R107, 0x1, RZ, 0xfc, !PT ;  /* 0x000000016b6b6812 */ /* 0x000fe400078efcff */
[----:B------:R-:W-:-:S02]  /*3e50*/  SHF.L.U64.HI R5, R25, 0x1, R27 ;  /* 0x0000000119057819 */ /* 0x000fc4000001021b */
[----:B-1----:R-:W-:Y:S01]  /*3e60*/  IADD3 R6, P0, R8, R2, RZ ;  /* 0x0000000208067210 */ /* 0x002fe20007f1e0ff */
[----:B------:R-:W-:Y:S01]  /*3e70*/  STL [R1+0x3c], R3 ;  /* 0x00003c0301007387 */ /* 0x000fe20000100800 */
[----:B------:R-:W-:-:S03]  /*3e80*/  ISETP.LT.OR P2, PT, R4, 0x1, P6 ;  /* 0x000000010400780c */ /* 0x000fc60003741670 */
[----:B------:R-:W-:Y:S01]  /*3e90*/  STL [R1+0xc0], R107 ;  /* 0x0000c06b01007387 */ /* 0x000fe20000100800 */
[----:B------:R-:W-:-:S03]  /*3ea0*/  IMAD.X R7, R0, 0x1, R3, P0 ;  /* 0x0000000100077824 */ /* 0x000fc600000e0603 */
[----:B------:R-:W-:Y:S01]  /*3eb0*/  STL [R1+0x40], R5 ;  /* 0x0000400501007387 */ /* 0x000fe20000100800 */
[----:B------:R-:W-:-:S05]  /*3ec0*/  IMAD.SHL.U32 R2, R25, 0x2, RZ ;  /* 0x0000000219027824 */ /* 0x000fca00078e00ff */
[----:B------:R1:W-:Y:S01]  /*3ed0*/  STL [R1+0x108], R2 ;  /* 0x0001080201007387 */ /* 0x0003e20000100800 */
[----:B------:R-:W-:Y:S02]  /*3ee0*/  ISETP.GE.AND P4, PT, R31, c[0x0][0x1d4], PT ;  /* 0x000075001f007a0c */ /* 0x000fe40003f86270 */
[----:B-1----:R-:W-:-:S05]  /*3ef0*/  IADD3 R2, P0, R8, R2, RZ ;  /* 0x0000000208027210 */ /* 0x002fca0007f1e0ff */
[----:B------:R-:W-:Y:S01]  /*3f00*/  IMAD.X R3, R0, 0x1, R5, P0 ;  /* 0x0000000100037824 */ /* 0x000fe200000e0605 */
[----:B------:R-:W-:Y:S01]  /*3f10*/  SHF.L.U64.HI R5, R31, 0x1, R36 ;  /* 0x000000011f057819 */ /* 0x000fe20000010224 */
[----:B--2---:R-:W1:Y:S04]  /*3f20*/  LDSM.16.M88.4 R184, [R15] ;  /* 0x000000000fb8783b */ /* 0x004e680000000200 */
[----:B------:R-:W2:Y:S04]  /*3f30*/  LDSM.16.M88.4 R200, [R15+0x4000] ;  /* 0x004000000fc8783b */ /* 0x000ea80000000200 */
[----:B------:R-:W1:Y:S04]  /*3f40*/  LDSM.16.M88.4 R216, [R15+0x8000] ;  /* 0x008000000fd8783b */ /* 0x000e680000000200 */
[----:B------:R-:W1:Y:S04]  /*3f50*/  LDSM.16.M88.4 R232, [R15+0xc000] ;  /* 0x00c000000fe8783b */ /* 0x000e680000000200 */
[----:B---3--:R-:W3:Y:S04]  /*3f60*/  LDSM.16.M88.4 R188, [R14] ;  /* 0x000000000ebc783b */ /* 0x008ee80000000200 */
[----:B------:R-:W1:Y:S04]  /*3f70*/  LDSM.16.M88.4 R204, [R14+0x4000] ;  /* 0x004000000ecc783b */ /* 0x000e680000000200 */
[----:B----4-:R-:W4:Y:S04]  /*3f80*/  LDSM.16.M88.4 R168, [R16] ;  /* 0x0000000010a8783b */ /* 0x010f280000000200 */
[----:B------:R-:W1:Y:S04]  /*3f90*/  LDSM.16.M88.4 R196, [R16+0x4000] ;  /* 0x0040000010c4783b */ /* 0x000e680000000200 */
[----:B------:R-:W1:Y:S04]  /*3fa0*/  LDSM.16.M88.4 R212, [R16+0x8000] ;  /* 0x0080000010d4783b */ /* 0x000e680000000200 */
[----:B------:R-:W1:Y:S04]  /*3fb0*/  LDSM.16.M88.4 R220, [R14+0x8000] ;  /* 0x008000000edc783b */ /* 0x000e680000000200 */
[----:B------:R-:W1:Y:S04]  /*3fc0*/  LDSM.16.M88.4 R228, [R16+0xc000] ;  /* 0x00c0000010e4783b */ /* 0x000e680000000200 */
[----:B------:R-:W1:Y:S04]  /*3fd0*/  LDSM.16.M88.4 R236, [R14+0xc000] ;  /* 0x00c000000eec783b */ /* 0x000e680000000200 */
[----:B------:R-:W-:Y:S06]  /*3fe0*/  BAR.SYNC.DEFER_BLOCKING 0x0 ;  /* 0x0000000000007b1d */ /* 0x000fec0000010000 */
[----:B------:R-:W-:-:S04]  /*3ff0*/  DEPBAR.LE SB0, 0x0 ;  /* 0x000080000000791a */ /* 0x000fc80000000000 */
[----:B------:R-:W-:Y:S01]  /*4000*/  BAR.SYNC.DEFER_BLOCKING 0x0 ;  /* 0x0000000000007b1d */ /* 0x000fe20000010000 */
[----:B------:R-:W-:-:S05]  /*4010*/  ISETP.GE.AND P3, PT, R29, c[0x0][0x1d4], PT ;  /* 0x000075001d007a0c */ /* 0x000fca0003f66270 */
[----:B------:R-:W1:Y:S04]  /*4020*/  LDSM.16.M88.4 R16, [R240] ;  /* 0x00000000f010783b */ /* 0x000e680000000200 */
        /* <DEDUP_REMOVED lines=9> */
[----:B------:R-:W-:-:S03]  /*40c0*/  ISETP.LT.OR P1, PT, R4, 0x1, P4 ;  /* 0x000000010400780c */ /* 0x000fc60002721670 */
[----:B------:R3:W-:Y:S01]  /*40d0*/  LDGSTS.E.BYPASS.LTC128B.128 [R28+0x5880], [R2.64], !P2 ;  /* 0x05880000021c7fae */ /* 0x0007e2000d101d46 */
[----:B--2---:R-:W-:-:S05]  /*40e0*/  IMAD.SHL.U32 R6, R31, 0x2, RZ ;  /* 0x000000021f067824 */ /* 0x004fca00078e00ff */
[----:B---3--:R-:W-:Y:S01]  /*40f0*/  IADD3 R2, P0, R8, R6, RZ ;  /* 0x0000000608027210 */ /* 0x008fe20007f1e0ff */
[----:B------:R2:W-:Y:S04]  /*4100*/  STL [R1+0x100], R6 ;  /* 0x0001000601007387 */ /* 0x0005e80000100800 */
[----:B------:R-:W-:Y:S01]  /*4110*/  IMAD.X R3, R0, 0x1, R5, P0 ;  /* 0x0000000100037824 */ /* 0x000fe200000e0605 */
[----:B------:R3:W-:Y:S04]  /*4120*/  STL [R1+0x44], R5 ;  /* 0x0000440501007387 */ /* 0x0007e80000100800 */
[----:B------:R1:W-:Y:S01]  /*4130*/  LDGSTS.E.BYPASS.LTC128B.128 [R28+0x7080], [R2.64], !P1 ;  /* 0x07080000021c7fae */ /* 0x0003e2000c901d46 */
[C---:B--2---:R-:W-:Y:S01]  /*4140*/  IMAD.SHL.U32 R6, R29.reuse, 0x2, RZ ;  /* 0x000000021d067824 */ /* 0x044fe200078e00ff */
[----:B---3--:R-:W-:-:S04]  /*4150*/  SHF.L.U64.HI R5, R29, 0x1, R30 ;  /* 0x000000011d057819 */ /* 0x008fc8000001021e */
[----:B------:R-:W-:Y:S01]  /*4160*/  STL [R1+0xfc], R6 ;  /* 0x0000fc0601007387 */ /* 0x000fe20000100800 */
[----:B-1----:R-:W-:-:S03]  /*4170*/  IADD3 R2, P0, R8, R6, RZ ;  /* 0x0000000608027210 */ /* 0x002fc60007f1e0ff */
[----:B------:R1:W-:Y:S02]  /*4180*/  STL [R1+0x48], R5 ;  /* 0x0000480501007387 */ /* 0x0003e40000100800 */
[----:B------:R-:W-:Y:S01]  /*4190*/  IMAD.X R3, R0, 0x1, R5, P0 ;  /* 0x0000000100037824 */ /* 0x000fe200000e0605 */
[----:B------:R-:W-:Y:S02]  /*41a0*/  ISETP.LT.OR P0, PT, R4, 0x1, P3 ;  /* 0x000000010400780c */ /* 0x000fe40001f01670 */
[----:B------:R-:W-:-:S11]  /*41b0*/  IADD3 R0, R247, 0x800, RZ ;  /* 0x00000800f7007810 */ /* 0x000fd60007ffe0ff */
[----:B------:R2:W-:Y:S04]  /*41c0*/  LDGSTS.E.BYPASS.LTC128B.128 [R28+0x8880], [R2.64], !P0 ;  /* 0x08880000021c7fae */ /* 0x0005e8000c101d46 */
[----:B-1----:R-:W1:Y:S01]  /*41d0*/  S2R R5, SR_TID.X ;  /* 0x0000000000057919 */ /* 0x002e620000002100 */
[----:B--2---:R-:W-:-:S05]  /*41e0*/  IADD3 R2, R247, 0x1000, RZ ;  /* 0x00001000f7027810 */ /* 0x004fca0007ffe0ff */
[----:B------:R2:W-:Y:S04]  /*41f0*/  STL [R1+0x18], R2 ;  /* 0x0000180201007387 */ /* 0x0005e80000100800 */
[----:B------:R2:W-:Y:S01]  /*4200*/  STL [R1+0x14], R0 ;  /* 0x0000140001007387 */ /* 0x0005e20000100800 */
[----:B-1----:R-:W-:Y:S01]  /*4210*/  ISETP.GT.AND P0, PT, R5, 0x7f, PT ;  /* 0x0000007f0500780c */ /* 0x002fe20003f04270 */
[----:B------:R-:W-:Y:S01]  /*4220*/  BSSY B0, `(.L_x_1121) ;  /* 0x0000024000007945 */ /* 0x000fe20003800000 */
[----:B------:R-:W-:-:S11]  /*4230*/  ISETP.GT.AND P6, PT, R106, 0x2f, PT ;  /* 0x0000002f6a00780c */ /* 0x000fd60003fc4270 */
[----:B------:R-:W-:Y:S05]  /*4240*/  @P0 BRA `(.L_x_1122) ;  /* 0x0000021000000947 */ /* 0x000fea0003800000 */
[----:B----4-:R-:W-:Y:S05]  /*4250*/  BRA.DIV ~URZ, `(.L_x_1123) ;  /* 0x0000fb127f007947 */ /* 0x010fea000b800000 */
[----:B------:R1:W3:Y:S04]  /*4260*/  SHFL.IDX PT, R5, R12, 0x1, 0x181f ;  /* 0x00381f000c057f89 */ /* 0x0002e800000e0000 */
[----:B--2---:R1:W2:Y:S02]  /*4270*/  SHFL.IDX PT, R0, R13, 0x1, 0x181f ;  /* 0x00381f000d007f89 */ /* 0x0042a400000e0000 */
.L_x_1227:
[----:B------:R-:W4:Y:S04]  /*4280*/  LDL R2, [R1+0x108] ;  /* 0x0001080001027983 */ /* 0x000f280000100800 */
[----:B------:R-:W5:Y:S04]  /*4290*/  LDL R14, [R1+0x40] ;  /* 0x00004000010e7983 */ /* 0x000f680000100800 */
[----:B---3--:R-:W3:Y:S04]  /*42a0*/  LDL R6, [R1+0x104] ;  /* 0x0001040001067983 */ /* 0x008ee80000100800 */
[----:B--2---:R-:W2:Y:S04]  /*42b0*/  LDL R7, [R1+0x5c] ;  /* 0x00005c0001077983 */ /* 0x004ea80000100800 */
[----:B-1----:R-:W2:Y:S04]  /*42c0*/  LDL R13, [R1+0x3c] ;  /* 0x00003c00010d7983 */ /* 0x002ea80000100800 */
[----:B------:R-:W2:Y:S04]  /*42d0*/  LDL R8, [R1+0x28] ;  /* 0x0000280001087983 */ /* 0x000ea80000100800 */
[----:B------:R-:W2:Y:S04]  /*42e0*/  LDL R12, [R1+0x100] ;  /* 0x00010000010c7983 */ /* 0x000ea80000100800 */
[----:B------:R-:W2:Y:S04]  /*42f0*/  LDL R11, [R1+0x44] ;  /* 0x00004400010b7983 */ /* 0x000ea80000100800 */
[----:B------:R-:W2:Y:S04]  /*4300*/  LDL R10, [R1+0xfc] ;  /* 0x0000fc00010a7983 */ /* 0x000ea80000100800 */
[----:B------:R-:W2:Y:S01]  /*4310*/  LDL R9, [R1+0x48] ;  /* 0x0000480001097983 */ /* 0x000ea20000100800 */
[----:B------:R-:W-:-:S02]  /*4320*/  ISETP.LT.OR P1, PT, R4, 0x21, P5 ;  /* 0x000000210400780c */ /* 0x000fc40002f21670 */
[----:B----4-:R-:W-:-:S05]  /*4330*/  IADD3 R2, P0, R0, R2, RZ ;  /* 0x0000000200027210 */ /* 0x010fca0007f1e0ff */
[----:B-----5:R-:W-:Y:S01]  /*4340*/  IMAD.X R3, R5, 0x1, R14, P0 ;  /* 0x0000000105037824 */ /* 0x020fe200000e060e */
[----:B---3--:R-:W-:Y:S02]  /*4350*/  IADD3 R6, P0, R0, R6, RZ ;  /* 0x0000000600067210 */ /* 0x008fe40007f1e0ff */
[----:B--2---:R-:W-:-:S03]  /*4360*/  ISETP.GE.AND P2, PT, R7, c[0x0][0x1d4], PT ;  /* 0x0000750007007a0c */ /* 0x004fc60003f46270 */
[----:B------:R-:W-:Y:S01]  /*4370*/  IMAD.X R7, R5, 0x1, R13, P0 ;  /* 0x0000000105077824 */ /* 0x000fe200000e060d */
[----:B------:R-:W-:-:S04]  /*4380*/  ISETP.LT.OR P0, PT, R4, 0x21, P2 ;  /* 0x000000210400780c */ /* 0x000fc80001701670 */
[----:B------:R-:W-:Y:S01]  /*4390*/  @!PT LDS RZ, [RZ] ;  /* 0x00000000fffff984 */ /* 0x000fe20000000800 */
[----:B------:R-:W-:Y:S01]  /*43a0*/  @!PT LDS RZ, [RZ] ;  /* 0x00000000fffff984 */ /* 0x000fe20000000800 */
[----:B------:R-:W-:Y:S01]  /*43b0*/  @!PT LDS RZ, [RZ] ;  /* 0x00000000fffff984 */ /* 0x000fe20000000800 */
[----:B------:R1:W-:Y:S01]  /*43c0*/  LDGSTS.E.BYPASS.LTC128B.128 [R8+0x5080], [R6.64], !P1 ;  /* 0x0508000006087fae */ /* 0x0003e2000c901d46 */
[C---:B------:R-:W-:Y:S02]  /*43d0*/  ISETP.LT.OR P2, PT, R4.reuse, 0x21, P4 ;  /* 0x000000210400780c */ /* 0x040fe40002741670 */
[----:B------:R-:W-:-:S06]  /*43e0*/  ISETP.LT.OR P1, PT, R4, 0x21, P3 ;  /* 0x000000210400780c */ /* 0x000fcc0001f21670 */
[----:B------:R2:W-:Y:S01]  /*43f0*/  LDGSTS.E.BYPASS.LTC128B.128 [R8+0x6880], [R2.64], !P0 ;  /* 0x0688000002087fae */ /* 0x0005e2000c101d46 */
[----:B-1----:R-:W-:-:S05]  /*4400*/  IADD3 R6, P0, R0, R12, RZ ;  /* 0x0000000c00067210 */ /* 0x002fca0007f1e0ff */
[----:B------:R-:W-:Y:S01]  /*4410*/  IMAD.X R7, R5, 0x1, R11, P0 ;  /* 0x0000000105077824 */ /* 0x000fe200000e060b */
[----:B--2---:R-:W-:-:S04]  /*4420*/  IADD3 R2, P0, R0, R10, RZ ;  /* 0x0000000a00027210 */ /* 0x004fc80007f1e0ff */
[----:B------:R1:W-:Y:S01]  /*4430*/  LDGSTS.E.BYPASS.LTC128B.128 [R8+0x8080], [R6.64], !P2 ;  /* 0x0808000006087fae */ /* 0x0003e2000d101d46 */
[----:B------:R-:W-:-:S05]  /*4440*/  IMAD.X R3, R5, 0x1, R9, P0 ;  /* 0x0000000105037824 */ /* 0x000fca00000e0609 */
[----:B------:R1:W-:Y:S03]  /*4450*/  LDGSTS.E.BYPASS.LTC128B.128 [R8+0x9880], [R2.64], !P1 ;  /* 0x0988000002087fae */ /* 0x0003e6000c901d46 */
.L_x_1122:
[----:B----4-:R-:W-:Y:S05]  /*4460*/  BSYNC B0 ;  /* 0x0000000000007941 */ /* 0x010fea0003800000 */
.L_x_1121:
[----:B-12---:R-:W1:Y:S04]  /*4470*/  S2R R2, SR_TID.X ;  /* 0x0000000000027919 */ /* 0x006e680000002100 */
[----:B------:R-:W0:Y:S01]  /*4480*/  LDGDEPBAR ;  /* 0x00000000000079af */ /* 0x000e220000000000 */
[----:B------:R-:W-:Y:S01]  /*4490*/  WARPSYNC 0xffffffff ;  /* 0xffffffff00007948 */ /* 0x000fe20003800000 */
[C---:B------:R-:W-:Y:S08]  /*44a0*/  HMMA.16816.F32 R8, R164.reuse, R16, RZ ;  /* 0x00000010a408723c */ /* 0x040ff000000018ff */
[C---:B------:R-:W-:Y:S08]  /*44b0*/  HMMA.16816.F32 R4, R164.reuse, R18, RZ ;  /* 0x00000012a404723c */ /* 0x040ff000000018ff */
[----:B------:R-:W-:Y:S01]  /*44c0*/  HMMA.16816.F32 R12, R164, R40, RZ ;  /* 0x00000028a40c723c */ /* 0x000fe200000018ff */
[----:B-1----:R-:W-:-:S04]  /*44d0*/  SHF.R.S32.HI R0, RZ, 0x1f, R2 ;  /* 0x0000001fff007819 */ /* 0x002fc80000011402 */
[----:B------:R-:W-:-:S03]  /*44e0*/  LEA.HI R0, R0, R2, RZ, 0x3 ;  /* 0x0000000200007211 */ /* 0x000fc600078f18ff */
[----:B------:R-:W-:Y:S01]  /*44f0*/  HMMA.16816.F32 R36, R168, R32, R8 ;  /* 0x00000020a824723c */ /* 0x000fe20000001808 */
[----:B------:R-:W-:-:S05]  /*4500*/  LOP3.LUT R0, R0, 0xfffffff8, RZ, 0xc0, !PT ;  /* 0xfffffff800007812 */ /* 0x000fca00078ec0ff */
[----:B------:R-:W-:Y:S02]  /*4510*/  IMAD.IADD R0, R2, 0x1, -R0 ;  /* 0x0000000102007824 */ /* 0x000fe400078e0a00 */
[----:B------:R-:W-:Y:S01]  /*4520*/  HMMA.16816.F32 R32, R168, R34, R4 ;  /* 0x00000022a820723c */ /* 0x000fe20000001804 */
[----:B------:R-:W2:Y:S02]  /*4530*/  LDL R2, [R1+0x64] ;  /* 0x0000640001027983 */ /* 0x000ea40000100800 */
[----:B------:R-:W-:-:S05]  /*4540*/  LOP3.LUT P0, RZ, R0, 0x4, RZ, 0xc0, !PT ;  /* 0x0000000400ff7812 */ /* 0x000fca000780c0ff */
[C---:B------:R-:W-:Y:S08]  /*4550*/  HMMA.16816.F32 R8, R164.reuse, R20, RZ ;  /* 0x00000014a408723c */ /* 0x040ff000000018ff */
[----:B------:R-:W-:Y:S01]  /*4560*/  HMMA.16816.F32 R4, R164, R22, RZ ;  /* 0x00000016a404723c */ /* 0x000fe200000018ff */
[----:B------:R-:W-:-:S05]  /*4570*/  IMAD.MOV.U32 R0, RZ, RZ, 0x40 ;  /* 0x00000040ff007424 */ /* 0x000fca00078e00ff */
[----:B------:R-:W-:-:S05]  /*4580*/  SEL R0, R0, 0xffffffc0, !P0 ;  /* 0xffffffc000007807 */ /* 0x000fca0004000000 */
[----:B------:R-:W-:-:S05]  /*4590*/  IMAD.IADD R242, R240, 0x1, R0 ;  /* 0x00000001f0f27824 */ /* 0x000fca00078e0200 */
[C---:B------:R-:W-:Y:S01]  /*45a0*/  HMMA.16816.F32 R28, R168.reuse, R24, R8 ;  /* 0x00000018a81c723c */ /* 0x040fe20000001808 */
[----:B------:R-:W1:Y:S07]  /*45b0*/  LDSM.16.M88.4 R8, [R242] ;  /* 0x00000000f208783b */ /* 0x000e6e0000000200 */
[C---:B------:R-:W-:Y:S01]  /*45c0*/  HMMA.16816.F32 R16, R168.reuse, R26, R4 ;  /* 0x0000001aa810723c */ /* 0x040fe20000001804 */
[----:B------:R-:W3:Y:S04]  /*45d0*/  LDSM.16.M88.4 R4, [R242+0x800] ;  /* 0x00080000f204783b */ /* 0x000ee80000000200 */
[----:B------:R-:W4:Y:S03]  /*45e0*/  LDSM.16.M88.4 R24, [R242+0x1000] ;  /* 0x00100000f218783b */ /* 0x000f260000000200 */
[----:B------:R-:W-:Y:S08]  /*45f0*/  HMMA.16816.F32 R20, R168, R52, R12 ;  /* 0x00000034a814723c */ /* 0x000ff0000000180c */
[----:B------:R-:W-:Y:S01]  /*4600*/  HMMA.16816.F32 R12, R164, R42, RZ ;  /* 0x0000002aa40c723c */ /* 0x000fe200000018ff */
[----:B------:R-:W-:-:S07]  /*4610*/  IMAD.IADD R241, R247, 0x1, R0 ;  /* 0x00000001f7f17824 */ /* 0x000fce00078e0200 */
[C---:B-1----:R-:W-:Y:S08]  /*4620*/  HMMA.16816.F32 R48, R184.reuse, R8, R36 ;  /* 0x00000008b830723c */ /* 0x042ff00000001824 */
[C---:B---3--:R-:W-:Y:S01]  /*4630*/  HMMA.16816.F32 R40, R184.reuse, R4, R28 ;  /* 0x00000004b828723c */ /* 0x048fe2000000181c */
[----:B------:R-:W-:Y:S07]  /*4640*/  LDSM.16.M88.4 R28, [R240+0x1800] ;  /* 0x00180000f01c783b */ /* 0x000fee0000000200 */
[----:B------:R-:W-:Y:S08]  /*4650*/  HMMA.16816.F32 R36, R184, R6, R16 ;  /* 0x00000006b824723c */ /* 0x000ff00000001810 */
[----:B------:R-:W-:Y:S08]  /*4660*/  HMMA.16816.F32 R4, R168, R54, R12 ;  /* 0x00000036a804723c */ /* 0x000ff0000000180c */
[C---:B------:R-:W-:Y:S01]  /*4670*/  HMMA.16816.F32 R44, R184.reuse, R10, R32 ;  /* 0x0000000ab82c723c */ /* 0x040fe20000001820 */
[----:B------:R-:W1:Y:S07]  /*4680*/  LDSM.16.M88.4 R8, [R241] ;  /* 0x00000000f108783b */ /* 0x000e6e0000000200 */
[C---:B----4-:R-:W-:Y:S01]  /*4690*/  HMMA.16816.F32 R32, R184.reuse, R24, R20 ;  /* 0x00000018b820723c */ /* 0x050fe20000001814 */
[----:B------:R-:W-:Y:S07]  /*46a0*/  LDSM.16.M88.4 R20, [R241+0x1000] ;  /* 0x00100000f114783b */ /* 0x000fee0000000200 */
        /* <DEDUP_REMOVED lines=8> */
[C---:B------:R-:W-:Y:S08]  /*4730*/  HMMA.16816.F32 R40, R188.reuse, R20, R32 ;  /* 0x00000014bc28723c */ /* 0x040ff00000001820 */
[----:B------:R-:W-:Y:S01]  /*4740*/  HMMA.16816.F32 R36, R188, R22, R16 ;  /* 0x00000016bc24723c */ /* 0x000fe20000001810 */
[----:B------:R-:W4:Y:S07]  /*4750*/  LDSM.16.M88.4 R20, [R247+0x1800] ;  /* 0x00180000f714783b */ /* 0x000f2e0000000200 */
[C---:B------:R-:W-:Y:S08]  /*4760*/  HMMA.16816.F32 R32, R192.reuse, R28, R4 ;  /* 0x0000001cc020723c */ /* 0x040ff00000001804 */
[C---:B------:R-:W-:Y:S01]  /*4770*/  HMMA.16816.F32 R16, R192.reuse, R30, R12 ;  /* 0x0000001ec010723c */ /* 0x040fe2000000180c */
[----:B------:R-:W5:Y:S07]  /*4780*/  LDSM.16.M88.4 R28, [R247+0x2000] ;  /* 0x00200000f71c783b */ /* 0x000f6e0000000200 */
[C---:B-1----:R-:W-:Y:S08]  /*4790*/  HMMA.16816.F32 R4, R192.reuse, R8, R48 ;  /* 0x00000008c004723c */ /* 0x042ff00000001830 */
[C---:B------:R-:W-:Y:S01]  /*47a0*/  HMMA.16816.F32 R12, R192.reuse, R10, R44 ;  /* 0x0000000ac00c723c */ /* 0x040fe2000000182c */
[----:B------:R-:W1:Y:S07]  /*47b0*/  LDSM.16.M88.4 R8, [R247+0x2800] ;  /* 0x00280000f708783b */ /* 0x000e6e0000000200 */
[C---:B---3--:R-:W-:Y:S08]  /*47c0*/  HMMA.16816.F32 R48, R192.reuse, R24, R40 ;  /* 0x00000018c030723c */ /* 0x048ff00000001828 */
[----:B------:R-:W-:Y:S01]  /*47d0*/  HMMA.16816.F32 R44, R192, R26, R36 ;  /* 0x0000001ac02c723c */ /* 0x000fe20000001824 */
[----:B------:R-:W3:Y:S07]  /*47e0*/  LDSM.16.M88.4 R24, [R242+0x1800] ;  /* 0x00180000f218783b */ /* 0x000eee0000000200 */
[C---:B----4-:R-:W-:Y:S08]  /*47f0*/  HMMA.16816.F32 R40, R196.reuse, R20, R32 ;  /* 0x00000014c428723c */ /* 0x050ff00000001820 */
[C---:B------:R-:W-:Y:S01]  /*4800*/  HMMA.16816.F32 R36, R196.reuse, R22, R16 ;  /* 0x00000016c424723c */ /* 0x040fe20000001810 */
[----:B------:R-:W4:Y:S07]  /*4810*/  LDSM.16.M88.4 R20, [R242+0x2000] ;  /* 0x00200000f214783b */ /* 0x000f2e0000000200 */
[C---:B-----5:R-:W-:Y:S08]  /*4820*/  HMMA.16816.F32 R32, R196.reuse, R28, R4 ;  /* 0x0000001cc420723c */ /* 0x060ff00000001804 */
[C---:B------:R-:W-:Y:S01]  /*4830*/  HMMA.16816.F32 R16, R196.reuse, R30, R12 ;  /* 0x0000001ec410723c */ /* 0x040fe2000000180c */
[----:B------:R-:W5:Y:S07]  /*4840*/  LDSM.16.M88.4 R28, [R242+0x2800] ;  /* 0x00280000f21c783b */ /* 0x000f6e0000000200 */
[C---:B-1----:R-:W-:Y:S08]  /*4850*/  HMMA.16816.F32 R4, R196.reuse, R8, R48 ;  /* 0x00000008c404723c */ /* 0x042ff00000001830 */
[----:B------:R-:W-:Y:S01]  /*4860*/  HMMA.16816.F32 R12, R196, R10, R44 ;  /* 0x0000000ac40c723c */ /* 0x000fe2000000182c */
[----:B------:R-:W1:Y:S07]  /*4870*/  LDSM.16.M88.4 R8, [R241+0x1800] ;  /* 0x00180000f108783b */ /* 0x000e6e0000000200 */
[C---:B---3--:R-:W-:Y:S08]  /*4880*/  HMMA.16816.F32 R48, R200.reuse, R24, R40 ;  /* 0x00000018c830723c */ /* 0x048ff00000001828 */
[C---:B------:R-:W-:Y:S01]  /*4890*/  HMMA.16816.F32 R44, R200.reuse, R26, R36 ;  /* 0x0000001ac82c723c */ /* 0x040fe20000001824 */
[----:B------:R-:W3:Y:S07]  /*48a0*/  LDSM.16.M88.4 R24, [R241+0x2000] ;  /* 0x00200000f118783b */ /* 0x000eee0000000200 */
[C---:B----4-:R-:W-:Y:S08]  /*48b0*/  HMMA.16816.F32 R40, R200.reuse, R20, R32 ;  /* 0x00000014c828723c */ /* 0x050ff00000001820 */
[C---:B------:R-:W-:Y:S01]  /*48c0*/  HMMA.16816.F32 R36, R200.reuse, R22, R16 ;  /* 0x00000016c824723c */ /* 0x040fe20000001810 */
[----:B------:R-:W4:Y:S07]  /*48d0*/  LDSM.16.M88.4 R20, [R241+0x2800] ;  /* 0x00280000f114783b */ /* 0x000f2e0000000200 */
[C---:B-----5:R-:W-:Y:S08]  /*48e0*/  HMMA.16816.F32 R32, R200.reuse, R28, R4 ;  /* 0x0000001cc820723c */ /* 0x060ff00000001804 */
[----:B------:R-:W-:Y:S01]  /*48f0*/  HMMA.16816.F32 R16, R200, R30, R12 ;  /* 0x0000001ec810723c */ /* 0x000fe2000000180c */
[----:B------:R-:W5:Y:S07]  /*4900*/  LDSM.16.M88.4 R28, [R240+0x3000] ;  /* 0x00300000f01c783b */ /* 0x000f6e0000000200 */
        /* <DEDUP_REMOVED lines=8> */
[----:B------:R-:W4:Y:S04]  /*4990*/  LDSM.16.M88.4 R20, [R240+0x4000] ;  /* 0x00400000f014783b */ /* 0x000f280000000200 */
[----:B------:R-:W2:Y:S03]  /*49a0*/  LDSM.16.M88.4 R16, [R247+0x3000] ;  /* 0x00300000f710783b */ /* 0x000ea60000000200 */
[C---:B-----5:R-:W-:Y:S08]  /*49b0*/  HMMA.16816.F32 R32, R208.reuse, R28, R4 ;  /* 0x0000001cd020723c */ /* 0x060ff00000001804 */
[C---:B-1----:R-:W-:Y:S08]  /*49c0*/  HMMA.16816.F32 R4, R208.reuse, R8, R48 ;  /* 0x00000008d004723c */ /* 0x042ff00000001830 */
[C---:B------:R-:W-:Y:S08]  /*49d0*/  HMMA.16816.F32 R12, R208.reuse, R30, R12 ;  /* 0x0000001ed00c723c */ /* 0x040ff0000000180c */
[----:B------:R-:W-:Y:S08]  /*49e0*/  HMMA.16816.F32 R8, R208, R10, R44 ;  /* 0x0000000ad008723c */ /* 0x000ff0000000182c */
[----:B---3--:R-:W-:Y:S01]  /*49f0*/  HMMA.16816.F32 R28, R212, R24, R4 ;  /* 0x00000018d41c723c */ /* 0x008fe20000001804 */
[----:B------:R-:W1:Y:S07]  /*4a00*/  LDSM.16.M88.4 R4, [R247+0x4000] ;  /* 0x00400000f704783b */ /* 0x000e6e0000000200 */
[C---:B----4-:R-:W-:Y:S08]  /*4a10*/  HMMA.16816.F32 R44, R208.reuse, R20, R40 ;  /* 0x00000014d02c723c */ /* 0x050ff00000001828 */
[----:B------:R-:W-:Y:S01]  /*4a20*/  HMMA.16816.F32 R40, R208, R22, R36 ;  /* 0x00000016d028723c */ /* 0x000fe20000001824 */
[----:B------:R-:W3:Y:S07]  /*4a30*/  LDSM.16.M88.4 R20, [R242+0x3000] ;  /* 0x00300000f214783b */ /* 0x000eee0000000200 */
[C---:B--2---:R-:W-:Y:S08]  /*4a40*/  HMMA.16816.F32 R36, R212.reuse, R16, R32 ;  /* 0x00000010d424723c */ /* 0x044ff00000001820 */
[C---:B------:R-:W-:Y:S01]  /*4a50*/  HMMA.16816.F32 R32, R212.reuse, R18, R12 ;  /* 0x00000012d420723c */ /* 0x040fe2000000180c */
[----:B------:R-:W2:Y:S07]  /*4a60*/  LDSM.16.M88.4 R16, [R242+0x3800] ;  /* 0x00380000f210783b */ /* 0x000eae0000000200 */
[C---:B------:R-:W-:Y:S01]  /*4a70*/  HMMA.16816.F32 R12, R212.reuse, R26, R8 ;  /* 0x0000001ad40c723c */ /* 0x040fe20000001808 */
[----:B------:R-:W4:Y:S07]  /*4a80*/  LDSM.16.M88.4 R24, [R242+0x4000] ;  /* 0x00400000f218783b */ /* 0x000f2e0000000200 */
[C---:B-1----:R-:W-:Y:S08]  /*4a90*/  HMMA.16816.F32 R8, R212.reuse, R4, R44 ;  /* 0x00000004d408723c */ /* 0x042ff0000000182c */
[----:B------:R-:W-:Y:S08]  /*4aa0*/  HMMA.16816.F32 R4, R212, R6, R40 ;  /* 0x00000006d404723c */ /* 0x000ff00000001828 */
[C---:B---3--:R-:W-:Y:S08]  /*4ab0*/  HMMA.16816.F32 R44, R216.reuse, R20, R36 ;  /* 0x00000014d82c723c */ /* 0x048ff00000001824 */
[C---:B------:R-:W-:Y:S01]  /*4ac0*/  HMMA.16816.F32 R40, R216.reuse, R22, R32 ;  /* 0x00000016d828723c */ /* 0x040fe20000001820 */
[----:B------:R-:W1:Y:S07]  /*4ad0*/  LDSM.16.M88.4 R20, [R241+0x3000] ;  /* 0x00300000f114783b */ /* 0x000e6e0000000200 */
[C---:B--2---:R-:W-:Y:S01]  /*4ae0*/  HMMA.16816.F32 R32, R216.reuse, R18, R12 ;  /* 0x00000012d820723c */ /* 0x044fe2000000180c */
[----:B------:R-:W2:Y:S07]  /*4af0*/  LDSM.16.M88.4 R12, [R241+0x4000] ;  /* 0x00400000f10c783b */ /* 0x000eae0000000200 */
[C---:B------:R-:W-:Y:S01]  /*4b00*/  HMMA.16816.F32 R36, R216.reuse, R16, R28 ;  /* 0x00000010d824723c */ /* 0x040fe2000000181c */
[----:B------:R-:W3:Y:S07]  /*4b10*/  LDSM.16.M88.4 R16, [R241+0x3800] ;  /* 0x00380000f110783b */ /* 0x000eee0000000200 */
[C---:B----4-:R-:W-:Y:S08]  /*4b20*/  HMMA.16816.F32 R28, R216.reuse, R24, R8 ;  /* 0x00000018d81c723c */ /* 0x050ff00000001808 */
[----:B------:R-:W-:Y:S01]  /*4b30*/  HMMA.16816.F32 R8, R216, R26, R4 ;  /* 0x0000001ad808723c */ /* 0x000fe20000001804 */
[----:B------:R-:W4:Y:S07]  /*4b40*/  LDSM.16.M88.4 R24, [R240+0x4800] ;  /* 0x00480000f018783b */ /* 0x000f2e0000000200 */
[C---:B-1----:R-:W-:Y:S08]  /*4b50*/  HMMA.16816.F32 R4, R220.reuse, R20, R44 ;  /* 0x00000014dc04723c */ /* 0x042ff0000000182c */
[C---:B------:R-:W-:Y:S08]  /*4b60*/  HMMA.16816.F32 R20, R220.reuse, R22, R40 ;  /* 0x00000016dc14723c */ /* 0x040ff00000001828 */
[C---:B--2---:R-:W-:Y:S08]  /*4b70*/  HMMA.16816.F32 R40, R220.reuse, R12, R28 ;  /* 0x0000000cdc28723c */ /* 0x044ff0000000181c */
[C---:B------:R-:W-:Y:S01]  /*4b80*/  HMMA.16816.F32 R28, R220.reuse, R14, R8 ;  /* 0x0000000edc1c723c */ /* 0x040fe20000001808 */
[----:B------:R-:W1:Y:S07]  /*4b90*/  LDSM.16.M88.4 R8, [R240+0x5000] ;  /* 0x00500000f008783b */ /* 0x000e6e0000000200 */
[C---:B---3--:R-:W-:Y:S01]  /*4ba0*/  HMMA.16816.F32 R44, R220.reuse, R16, R36 ;  /* 0x00000010dc2c723c */ /* 0x048fe20000001824 */
[----:B------:R-:W-:Y:S07]  /*4bb0*/  LDSM.16.M88.4 R36, [R247+0x5000] ;  /* 0x00500000f724783b */ /* 0x000fee0000000200 */
[----:B------:R-:W-:Y:S08]  /*4bc0*/  HMMA.16816.F32 R32, R220, R18, R32 ;  /* 0x00000012dc20723c */ /* 0x000ff00000001820 */
[C---:B----4-:R-:W-:Y:S08]  /*4bd0*/  HMMA.16816.F32 R16, R224.reuse, R24, R4 ;  /* 0x00000018e010723c */ /* 0x050ff00000001804 */
[C---:B------:R-:W-:Y:S01]  /*4be0*/  HMMA.16816.F32 R12, R224.reuse, R26, R20 ;  /* 0x0000001ae00c723c */ /* 0x040fe20000001814 */
[----:B------:R-:W2:Y:S04]  /*4bf0*/  LDSM.16.M88.4 R24, [R240+0x5800] ;  /* 0x00580000f018783b */ /* 0x000ea80000000200 */
[----:B------:R-:W3:Y:S03]  /*4c00*/  LDSM.16.M88.4 R20, [R247+0x4800] ;  /* 0x00480000f714783b */ /* 0x000ee60000000200 */
[C---:B-1----:R-:W-:Y:S08]  /*4c10*/  HMMA.16816.F32 R4, R224.reuse, R8, R44 ;  /* 0x00000008e004723c */ /* 0x042ff0000000182c */
[C---:B------:R-:W-:Y:S01]  /*4c20*/  HMMA.16816.F32 R32, R224.reuse, R10, R32 ;  /* 0x0000000ae020723c */ /* 0x040fe20000001820 */
[----:B------:R-:W1:Y:S07]  /*4c30*/  LDSM.16.M88.4 R8, [R247+0x5800] ;  /* 0x00580000f708783b */ /* 0x000e6e0000000200 */
[C---:B--2---:R-:W-:Y:S08]  /*4c40*/  HMMA.16816.F32 R48, R224.reuse, R24, R40 ;  /* 0x00000018e030723c */ /* 0x044ff00000001828 */
[----:B------:R-:W-:Y:S01]  /*4c50*/  HMMA.16816.F32 R44, R224, R26, R28 ;  /* 0x0000001ae02c723c */ /* 0x000fe2000000181c */
[----:B------:R-:W2:Y:S07]  /*4c60*/  LDSM.16.M88.4 R24, [R242+0x4800] ;  /* 0x00480000f218783b */ /* 0x000eae0000000200 */
[C---:B---3--:R-:W-:Y:S08]  /*4c70*/  HMMA.16816.F32 R40, R228.reuse, R20, R16 ;  /* 0x00000014e428723c */ /* 0x048ff00000001810 */
[C---:B------:R-:W-:Y:S01]  /*4c80*/  HMMA.16816.F32 R28, R228.reuse, R22, R12 ;  /* 0x00000016e41c723c */ /* 0x040fe2000000180c */
[----:B------:R-:W3:Y:S07]  /*4c90*/  LDSM.16.M88.4 R20, [R242+0x5000] ;  /* 0x00500000f214783b */ /* 0x000eee0000000200 */
[C---:B------:R-:W-:Y:S08]  /*4ca0*/  HMMA.16816.F32 R16, R228.reuse, R36, R4 ;  /* 0x00000024e410723c */ /* 0x040ff00000001804 */
[C---:B------:R-:W-:Y:S01]  /*4cb0*/  HMMA.16816.F32 R12, R228.reuse, R38, R32 ;  /* 0x00000026e40c723c */ /* 0x040fe20000001820 */
[----:B------:R-:W4:Y:S07]  /*4cc0*/  LDSM.16.M88.4 R36, [R242+0x5800] ;  /* 0x00580000f224783b */ /* 0x000f2e0000000200 */
[C---:B-1----:R-:W-:Y:S08]  /*4cd0*/  HMMA.16816.F32 R4, R228.reuse, R8, R48 ;  /* 0x00000008e404723c */ /* 0x042ff00000001830 */
[----:B------:R-:W-:Y:S08]  /*4ce0*/  HMMA.16816.F32 R44, R228, R10, R44 ;  /* 0x0000000ae42c723c */ /* 0x000ff0000000182c */
[C---:B--2---:R-:W-:Y:S08]  /*4cf0*/  HMMA.16816.F32 R40, R232.reuse, R24, R40 ;  /* 0x00000018e828723c */ /* 0x044ff00000001828 */
[C---:B------:R-:W-:Y:S08]  /*4d00*/  HMMA.16816.F32 R32, R232.reuse, R26, R28 ;  /* 0x0000001ae820723c */ /* 0x040ff0000000181c */
[C---:B---3--:R-:W-:Y:S01]  /*4d10*/  HMMA.16816.F32 R28, R232.reuse, R20, R16 ;  /* 0x00000014e81c723c */ /* 0x048fe20000001810 */
[----:B------:R-:W-:Y:S07]  /*4d20*/  LDSM.16.M88.4 R16, [R241+0x5000] ;  /* 0x00500000f110783b */ /* 0x000fee0000000200 */
[----:B------:R-:W-:Y:S01]  /*4d30*/  HMMA.16816.F32 R24, R232, R22, R12 ;  /* 0x00000016e818723c */ /* 0x000fe2000000180c */
[----:B------:R-:W1:Y:S04]  /*4d40*/  LDSM.16.M88.4 R20, [R241+0x4800] ;  /* 0x00480000f114783b */ /* 0x000e680000000200 */
[----:B------:R-:W2:Y:S01]  /*4d50*/  LDSM.16.M88.4 R12, [R241+0x5800] ;  /* 0x00580000f10c783b */ /* 0x000ea20000000200 */
[----:B------:R-:W-:Y:S01]  /*4d60*/  IADD3 R0, R247, 0x4800, RZ ;  /* 0x00004800f7007810 */ /* 0x000fe20007ffe0ff */
[----:B------:R-:W-:-:S04]  /*4d70*/  DEPBAR.LE SB0, 0x0 ;  /* 0x000080000000791a */ /* 0x000fc80000000000 */
[----:B----4-:R-:W-:Y:S01]  /*4d80*/  HMMA.16816.F32 R8, R232, R36, R4 ;  /* 0x00000024e808723c */ /* 0x010fe20000001804 */
[----:B------:R-:W-:Y:S01]  /*4d90*/  ISETP.GT.AND P0, PT, R57, R2, PT ;  /* 0x000000023900720c */ /* 0x000fe20003f04270 */
[----:B------:R3:W-:Y:S01]  /*4da0*/  STL [R1+0xc], R0 ;  /* 0x00000c0001007387 */ /* 0x0007e20000100800 */
[C---:B------:R-:W-:Y:S02]  /*4db0*/  IADD3 R3, R247.reuse, 0x5800, RZ ;  /* 0x00005800f7037810 */ /* 0x040fe40007ffe0ff */
[----:B------:R-:W-:-:S03]  /*4dc0*/  IADD3 R2, R247, 0x5000, RZ ;  /* 0x00005000f7027810 */ /* 0x000fc60007ffe0ff */
[----:B------:R-:W-:Y:S01]  /*4dd0*/  HMMA.16816.F32 R4, R232, R38, R44 ;  /* 0x00000026e804723c */ /* 0x000fe2000000182c */
[----:B------:R4:W-:Y:S04]  /*4de0*/  STL [R1+0x8], R3 ;  /* 0x0000080301007387 */ /* 0x0009e80000100800 */
[----:B------:R4:W-:Y:S01]  /*4df0*/  STL [R1+0x4], R2 ;  /* 0x0000040201007387 */ /* 0x0009e20000100800 */
[----:B---3--:R-:W-:-:S05]  /*4e00*/  IADD3 R0, R247, 0x3000, RZ ;  /* 0x00003000f7007810 */ /* 0x008fca0007ffe0ff */
[----:B------:R4:W-:Y:S01]  /*4e10*/  STL [R1], R0 ;  /* 0x0000000001007387 */ /* 0x0009e20000100800 */
[----:B-1----:R-:W-:Y:S01]  /*4e20*/  HMMA.16816.F32 R40, R236, R20, R40 ;  /* 0x00000014ec28723c */ /* 0x002fe20000001828 */
[----:B------:R-:W-:Y:S01]  /*4e30*/  BSSY B1, `(.L_x_1124) ;  /* 0x0000084000017945 */ /* 0x000fe20003800000 */
[----:B------:R-:W-:-:S06]  /*4e40*/  IADD3 R252, R247, 0x4000, RZ ;  /* 0x00004000f7fc7810 */ /* 0x000fcc0007ffe0ff */
[----:B------:R-:W-:Y:S01]  /*4e50*/  HMMA.16816.F32 R36, R236, R22, R32 ;  /* 0x00000016ec24723c */ /* 0x000fe20000001820 */
[C---:B------:R-:W-:Y:S02]  /*4e60*/  IADD3 R251, R247.reuse, 0x3800, RZ ;  /* 0x00003800f7fb7810 */ /* 0x040fe40007ffe0ff */
[----:B------:R-:W-:-:S05]  /*4e70*/  IADD3 R250, R247, 0x1800, RZ ;  /* 0x00001800f7fa7810 */ /* 0x000fca0007ffe0ff */
[----:B------:R-:W-:Y:S01]  /*4e80*/  HMMA.16816.F32 R32, R236, R16, R28 ;  /* 0x00000010ec20723c */ /* 0x000fe2000000181c */
[C---:B------:R-:W-:Y:S02]  /*4e90*/  IADD3 R249, R247.reuse, 0x2800, RZ ;  /* 0x00002800f7f97810 */ /* 0x040fe40007ffe0ff */
[----:B------:R-:W-:-:S05]  /*4ea0*/  IADD3 R248, R247, 0x2000, RZ ;  /* 0x00002000f7f87810 */ /* 0x000fca0007ffe0ff */
[C---:B------:R-:W-:Y:S08]  /*4eb0*/  HMMA.16816.F32 R20, R236.reuse, R18, R24 ;  /* 0x00000012ec14723c */ /* 0x040ff00000001818 */
[C---:B--2---:R-:W-:Y:S08]  /*4ec0*/  HMMA.16816.F32 R28, R236.reuse, R12, R8 ;  /* 0x0000000cec1c723c */ /* 0x044ff00000001808 */
[----:B------:R-:W-:Y:S01]  /*4ed0*/  HMMA.16816.F32 R24, R236, R14, R4 ;  /* 0x0000000eec18723c */ /* 0x000fe20000001804 */
[----:B------:R-:W-:Y:S06]  /*4ee0*/  BAR.SYNC.DEFER_BLOCKING 0x0 ;  /* 0x0000000000007b1d */ /* 0x000fec0000010000 */
[----:B------:R-:W-:Y:S01]  /*4ef0*/  @!UPT UIADD3 URZ, URZ, URZ, URZ ;  /* 0x0000003f3f3ff290 */ /* 0x000fe2000fffe03f */
[----:B------:R-:W-:Y:S11]  /*4f00*/  @!P0 BRA `(.L_x_1125) ;  /* 0x0000076000008947 */ /* 0x000ff60003800000 */
[----:B----4-:R-:W2:Y:S04]  /*4f10*/  LDL R3, [R1+0x70] ;  /* 0x0000700001037983 */ /* 0x010ea80000100800 */
        /* <DEDUP_REMOVED lines=43> */
.L_x_1228:
[----:B------:R-:W-:Y:S05]  /*51d0*/  BRA.DIV ~URZ, `(.L_x_1127) ;  /* 0x0000ecc27f007947 */ /* 0x000fea000b800000 */
[----:B------:R4:W1:Y:S02]  /*51e0*/  SHFL.IDX PT, R0, R6, RZ, 0x181f ;  /* 0x00181fff06007589 */ /* 0x00086400000e0000 */
.L_x_1229:
        /* <DEDUP_REMOVED lines=34> */
.L_x_1129:
[----:B------:R-:W-:Y:S05]  /*5410*/  BSYNC B0 ;  /* 0x0000000000007941 */ /* 0x000fea0003800000 */
.L_x_1128:
[----:B------:R-:W-:Y:S01]  /*5420*/  ISETP.GE.AND P0, PT, R7, 0x21, PT ;  /* 0x000000210700780c */ /* 0x000fe20003f06270 */
[----:B------:R-:W-:Y:S06]  /*5430*/  BRA.DIV ~URZ, `(.L_x_1130) ;  /* 0x0000eac27f007947 */ /* 0x000fec000b800000 */
[----:B---3--:R3:W2:Y:S04]  /*5440*/  SHFL.IDX PT, R4, R5, 0x1, 0x181f ;  /* 0x00381f0005047f89 */ /* 0x0086a800000e0000 */
[----:B-1----:R3:W1:Y:S02]  /*5450*/  SHFL.IDX PT, R0, R6, 0x1, 0x181f ;  /* 0x00381f0006007f89 */ /* 0x00266400000e0000 */
.L_x_1230:
        /* <DEDUP_REMOVED lines=33> */
.L_x_1125:
[----:B----4-:R-:W-:Y:S05]  /*5670*/  BSYNC B1 ;  /* 0x0000000000017941 */ /* 0x010fea0003800000 */
.L_x_1124:
[----:B-1----:R-:W4:Y:S01]  /*5680*/  LDL R2, [R1+0xa0] ;  /* 0x0000a00001027983 */ /* 0x002f220000100800 */
[----:B--2---:R-:W-:-:S03]  /*5690*/  IMAD.MOV.U32 R4, RZ, RZ, c[0x0][0x2c4] ;  /* 0x0000b100ff047624 */ /* 0x004fc600078e00ff */
[----:B------:R-:W4:Y:S04]  /*56a0*/  LDL R0, [R1+0xb8] ;  /* 0x0000b80001007983 */ /* 0x000f280000100800 */
[----:B---3--:R-:W2:Y:S04]  /*56b0*/  LDL R5, [R1+0xa4] ;  /* 0x0000a40001057983 */ /* 0x008ea80000100800 */
[----:B------:R-:W3:Y:S01]  /*56c0*/  LDL R3, [R1+0x98] ;  /* 0x0000980001037983 */ /* 0x000ee20000100800 */
[----:B------:R-:W-:-:S03]  /*56d0*/  ISETP.NE.AND P0, PT, R4, 0x1, PT ;  /* 0x000000010400780c */ /* 0x000fc60003f05270 */
[----:B------:R-:W0:Y:S01]  /*56e0*/  LDGDEPBAR ;  /* 0x00000000000079af */ /* 0x000e220000000000 */
[----:B----4-:R-:W-:Y:S02]  /*56f0*/  IADD3 R0, R0, R2, RZ ;  /* 0x0000000200007210 */ /* 0x010fe40007ffe0ff */
[----:B--2---:R-:W-:-:S07]  /*5700*/  IADD3 R6, -R5, R56, RZ ;  /* 0x0000003805067210 */ /* 0x004fce0007ffe1ff */
[----:B------:R-:W-:-:S04]  /*5710*/  @P0 IMAD.HI.U32 R2, R0, c[0x0][0x2c8], RZ ;  /* 0x0000b20000020a27 */ /* 0x000fc800078e00ff */
[----:B------:R-:W-:Y:S01]  /*5720*/  IMAD.MOV.U32 R4, RZ, RZ, R0 ;  /* 0x000000ffff047224 */ /* 0x000fe200078e0000 */
[----:B------:R-:W-:Y:S02]  /*5730*/  IADD3 R0, -R5, 0x1, R56 ;  /* 0x0000000105007810 */ /* 0x000fe40007ffe138 */
[----:B------:R-:W-:-:S03]  /*5740*/  @P0 SHF.R.U32.HI R4, RZ, c[0x0][0x2cc], R2 ;  /* 0x0000b300ff040a19 */ /* 0x000fc60000011602 */
[----:B---3--:R-:W-:Y:S01]  /*5750*/  IMAD.IADD R5, R0, 0x1, -R3 ;  /* 0x0000000100057824 */ /* 0x008fe200078e0a03 */
[----:B------:R-:W-:Y:S05]  /*5760*/  BRA.DIV ~URZ, `(.L_x_1131) ;  /* 0x0000e8527f007947 */ /* 0x000fea000b800000 */
[----:B------:R1:W2:Y:S02]  /*5770*/  SHFL.IDX PT, R0, R4, RZ, 0x1c1f ;  /* 0x001c1fff04007589 */ /* 0x0002a400000e0000 */
.L_x_1231:
[----:B--2---:R-:W-:-:S05]  /*5780*/  IMAD.IADD R0, R5, 0x1, R0 ;  /* 0x0000000105007824 */ /* 0x004fca00078e0200 */
[----:B------:R-:W-:-:S04]  /*5790*/  IMNMX R0, R6, R0, PT ;  /* 0x0000000006007217 */ /* 0x000fc80003800200 */
[C---:B------:R-:W-:Y:S02]  /*57a0*/  ISETP.GT.AND P1, PT, R0.reuse, RZ, PT ;  /* 0x000000ff0000720c */ /* 0x040fe40003f24270 */
[----:B------:R-:W-:Y:S02]  /*57b0*/  ISETP.GT.AND P0, PT, R0, 0x1, PT ;  /* 0x000000010000780c */ /* 0x000fe40003f04270 */
        /* <DEDUP_REMOVED lines=21> */
[----:B------:R-:W-:Y:S01]  /*5910*/  FSEL R72, R25, -INF , P0 ;  /* 0xff80000019487808 */ /* 0x000fe20000000000 */
[----:B------:R-:W-:Y:S05]  /*5920*/  BRA.DIV ~URZ, `(.L_x_1132) ;  /* 0x0000e6f27f007947 */ /* 0x000fea000b800000 */
[----:B------:R-:W2:Y:S02]  /*5930*/  SHFL.IDX PT, R0, R4, 0x1, 0x1c1f ;  /* 0x003c1f0004007f89 */ /* 0x000ea400000e0000 */
[----:B--2---:R-:W-:-:S05]  /*5940*/  IMAD.IADD R0, R5, 0x1, R0 ;  /* 0x0000000105007824 */ /* 0x004fca00078e0200 */
        /* <DEDUP_REMOVED lines=34> */
[----:B------:R-:W-:Y:S02]  /*5b70*/  FSEL R71, R30, -INF , P3 ;  /* 0xff8000001e477808 */ /* 0x000fe40001800000 */
[----:B------:R-:W-:Y:S02]  /*5b80*/  FMNMX.FTZ R0, R75, R0, !PT ;  /* 0x000000004b007209 */ /* 0x000fe40007810000 */
[----:B------:R-:W-:-:S02]  /*5b90*/  FMNMX.FTZ R2, R12, R2, !PT ;  /* 0x000000020c027209 */ /* 0x000fc40007810000 */
[----:B------:R-:W-:Y:S02]  /*5ba0*/  FSEL R70, R31, -INF , P2 ;  /* 0xff8000001f467808 */ /* 0x000fe40001000000 */
[----:B------:R-:W-:Y:S02]  /*5bb0*/  FMNMX.FTZ R0, R74, R0, !PT ;  /* 0x000000004a007209 */ /* 0x000fe40007810000 */
[----:B------:R-:W-:Y:S02]  /*5bc0*/  FMNMX.FTZ R2, R71, R2, !PT ;  /* 0x0000000247027209 */ /* 0x000fe40007810000 */
[----:B------:R-:W-:Y:S02]  /*5bd0*/  FSEL R69, R26, -INF , P1 ;  /* 0xff8000001a457808 */ /* 0x000fe40000800000 */
[----:B------:R-:W-:Y:S02]  /*5be0*/  FMNMX.FTZ R0, R73, R0, !PT ;  /* 0x0000000049007209 */ /* 0x000fe40007810000 */
[----:B------:R-:W-:-:S02]  /*5bf0*/  FMNMX.FTZ R2, R70, R2, !PT ;  /* 0x0000000246027209 */ /* 0x000fc40007810000 */
[----:B------:R-:W-:Y:S02]  /*5c00*/  FSEL R68, R27, -INF , P0 ;  /* 0xff8000001b447808 */ /* 0x000fe40000000000 */
[----:B------:R-:W-:Y:S02]  /*5c10*/  FMNMX.FTZ R0, R72, R0, !PT ;  /* 0x0000000048007209 */ /* 0x000fe40007810000 */
[----:B------:R-:W-:-:S03]  /*5c20*/  FMNMX.FTZ R2, R69, R2, !PT ;  /* 0x0000000245027209 */ /* 0x000fc60007810000 */
[----:B------:R-:W2:Y:S01]  /*5c30*/  SHFL.BFLY PT, R3, R0, 0x2, 0x1f ;  /* 0x0c401f0000037f89 */ /* 0x000ea200000e0000 */
[----:B------:R-:W-:-:S05]  /*5c40*/  FMNMX.FTZ R2, R68, R2, !PT ;  /* 0x0000000244027209 */ /* 0x000fca0007810000 */
[----:B-1----:R-:W1:Y:S01]  /*5c50*/  SHFL.BFLY PT, R4, R2, 0x2, 0x1f ;  /* 0x0c401f0002047f89 */ /* 0x002e6200000e0000 */
[----:B--2---:R-:W-:Y:S02]  /*5c60*/  FMNMX.FTZ R0, R3, R0, !PT ;  /* 0x0000000003007209 */ /* 0x004fe40007810000 */
[----:B-1----:R-:W-:-:S03]  /*5c70*/  FMNMX.FTZ R4, R2, R4, !PT ;  /* 0x0000000402047209 */ /* 0x002fc60007810000 */
[----:B------:R-:W1:Y:S04]  /*5c80*/  SHFL.BFLY PT, R2, R0, 0x1, 0x1f ;  /* 0x0c201f0000027f89 */ /* 0x000e6800000e0000 */
[----:B------:R2:W3:Y:S01]  /*5c90*/  SHFL.BFLY PT, R3, R4, 0x1, 0x1f ;  /* 0x0c201f0004037f89 */ /* 0x0004e200000e0000 */
[----:B-1----:R-:W-:-:S04]  /*5ca0*/  FMNMX.FTZ R134, R0, R2, !PT ;  /* 0x0000000200867209 */ /* 0x002fc80007810000 */
.L_x_1232:
[----:B------:R-:W4:Y:S01]  /*5cb0*/  LDL R44, [R1+0x10] ;  /* 0x00001000012c7983 */ /* 0x000f220000100800 */
[C---:B------:R-:W-:Y:S01]  /*5cc0*/  FMUL.FTZ R2, R134.reuse, c[0x0][0x2d0] ;  /* 0x0000b40086027a20 */ /* 0x040fe20000410000 */
[----:B------:R-:W-:Y:S01]  /*5cd0*/  FSETP.NEU.FTZ.AND P0, PT, R134, -INF , PT ;  /* 0xff8000008600780b */ /* 0x000fe20003f1d000 */
[----:B------:R-:W-:Y:S01]  /*5ce0*/  WARPSYNC 0xffffffff ;  /* 0xffffffff00007948 */ /* 0x000fe20003800000 */
[----:B---3--:R-:W-:Y:S01]  /*5cf0*/  FMNMX.FTZ R133, R3, R4, !PT ;  /* 0x0000000403857209 */ /* 0x008fe20007810000 */
[----:B------:R-:W-:Y:S01]  /*5d00*/  LDSM.16.MT88.4 R32, [R245] ;  /* 0x00000000f520783b */ /* 0x000fe20000004200 */
[----:B------:R-:W-:-:S02]  /*5d10*/  FSEL R2, R2, RZ, P0 ;  /* 0x000000ff02027208 */ /* 0x000fc40000000000 */
[C---:B------:R-:W-:Y:S01]  /*5d20*/  FSETP.NEU.FTZ.AND P0, PT, R133.reuse, -INF , PT ;  /* 0xff8000008500780b */ /* 0x040fe20003f1d000 */
[----:B--2---:R-:W-:Y:S01]  /*5d30*/  FMUL.FTZ R4, R133, c[0x0][0x2d0] ;  /* 0x0000b40085047a20 */ /* 0x004fe20000410000 */
[----:B------:R-:W-:Y:S01]  /*5d40*/  LDSM.16.MT88.4 R36, [R245+0x800] ;  /* 0x00080000f524783b */ /* 0x000fe20000004200 */
[--C-:B------:R-:W-:Y:S02]  /*5d50*/  FFMA.FTZ R0, R11, c[0x0][0x2d0], -R2.reuse ;  /* 0x0000b4000b007a23 */ /* 0x100fe40000010802 */
[--C-:B------:R-:W-:Y:S01]  /*5d60*/  FFMA.FTZ R3, R18, c[0x0][0x2d0], -R2.reuse ;  /* 0x0000b40012037a23 */ /* 0x100fe20000010802 */
[----:B------:R-:W-:Y:S01]  /*5d70*/  LDSM.16.MT88.4 R40, [R243+0x800] ;  /* 0x00080000f328783b */ /* 0x000fe20000004200 */
[----:B------:R1:W-:Y:S03]  /*5d80*/  MUFU.EX2 R101, R0 ;  /* 0x0000000000657308 */ /* 0x0003e60000000800 */
[----:B------:R-:W-:Y:S04]  /*5d90*/  LDSM.16.MT88.4 R24, [R244] ;  /* 0x00000000f418783b */ /* 0x000fe80000004200 */
[----:B------:R-:W-:Y:S01]  /*5da0*/  LDSM.16.MT88.4 R60, [R243+0x1800] ;  /* 0x00180000f33c783b */ /* 0x000fe20000004200 */
[----:B------:R-:W-:Y:S03]  /*5db0*/  MUFU.EX2 R127, R3 ;  /* 0x00000003007f7308 */ /* 0x000fe60000000800 */
[----:B------:R-:W-:Y:S04]  /*5dc0*/  LDSM.16.MT88.4 R48, [R244+0x800] ;  /* 0x00080000f430783b */ /* 0x000fe80000004200 */
[----:B------:R-:W-:Y:S01]  /*5dd0*/  LDSM.16.MT88.4 R56, [R245+0x1800] ;  /* 0x00180000f538783b */ /* 0x000fe20000004200 */
[----:B-1----:R-:W-:-:S03]  /*5de0*/  FFMA.FTZ R0, R10, c[0x0][0x2d0], -R2 ;  /* 0x0000b4000a007a23 */ /* 0x002fc60000010802 */
[----:B------:R-:W-:Y:S01]  /*5df0*/  LDSM.16.MT88.4 R64, [R245+0x2000] ;  /* 0x00200000f540783b */ /* 0x000fe20000004200 */
[----:B------:R1:W-:Y:S02]  /*5e00*/  MUFU.EX2 R100, R0 ;  /* 0x0000000000647308 */ /* 0x0003e40000000800 */
[----:B-1----:R-:W-:-:S06]  /*5e10*/  FFMA.FTZ R0, R17, c[0x0][0x2d0], -R2 ;  /* 0x0000b40011007a23 */ /* 0x002fcc0000010802 */
[----:B------:R1:W-:Y:S02]  /*5e20*/  MUFU.EX2 R116, R0 ;  /* 0x0000000000747308 */ /* 0x0003e40000000800 */
[----:B-1----:R-:W-:-:S06]  /*5e30*/  FFMA.FTZ R0, R16, c[0x0][0x2d0], -R2 ;  /* 0x0000b40010007a23 */ /* 0x002fcc0000010802 */
[----:B------:R1:W2:Y:S02]  /*5e40*/  MUFU.EX2 R111, R0 ;  /* 0x00000000006f7308 */ /* 0x0002a40000000800 */
[----:B-1----:R-:W-:Y:S01]  /*5e50*/  FFMA.FTZ R0, R15, c[0x0][0x2d0], -R2 ;  /* 0x0000b4000f007a23 */ /* 0x002fe20000010802 */
[----:B--2---:R-:W-:-:S05]  /*5e60*/  F2FP.PACK_AB R10, R111, R116 ;  /* 0x000000746f0a723e */ /* 0x004fca00000000ff */
[----:B------:R1:W-:Y:S02]  /*5e70*/  MUFU.EX2 R117, R0 ;  /* 0x0000000000757308 */ /* 0x0003e40000000800 */
[----:B-1----:R-:W-:Y:S02]  /*5e80*/  FFMA.FTZ R0, R19, c[0x0][0x2d0], -R2 ;  /* 0x0000b40013007a23 */ /* 0x002fe40000010802 */
[----:B------:R-:W1:Y:S04]  /*5e90*/  LDSM.16.MT88.4 R16, [R243] ;  /* 0x00000000f310783b */ /* 0x000e680000004200 */
[----:B------:R2:W3:Y:S02]  /*5ea0*/  MUFU.EX2 R126, R0 ;  /* 0x00000000007e7308 */ /* 0x0004e40000000800 */
[----:B--2---:R-:W-:-:S02]  /*5eb0*/  FSEL R0, R4, RZ, P0 ;  /* 0x000000ff04007208 */ /* 0x004fc40000000000 */
[----:B---3--:R-:W-:-:S03]  /*5ec0*/  F2FP.PACK_AB R4, R126, R117 ;  /* 0x000000757e04723e */ /* 0x008fc600000000ff */
[----:B------:R-:W-:-:S04]  /*5ed0*/  FFMA.FTZ R3, R6, c[0x0][0x2d0], -R0 ;  /* 0x0000b40006037a23 */ /* 0x000fc80000010800 */
[----:B------:R2:W-:Y:S02]  /*5ee0*/  MUFU.EX2 R109, R3 ;  /* 0x00000003006d7308 */ /* 0x0005e40000000800 */
[----:B--2---:R-:W-:-:S06]  /*5ef0*/  FFMA.FTZ R3, R5, c[0x0][0x2d0], -R0 ;  /* 0x0000b40005037a23 */ /* 0x004fcc0000010800 */
[----:B------:R2:W3:Y:S02]  /*5f00*/  MUFU.EX2 R108, R3 ;  /* 0x00000003006c7308 */ /* 0x0004e40000000800 */
[----:B--2---:R-:W-:Y:S01]  /*5f10*/  FFMA.FTZ R3, R9, c[0x0][0x2d0], -R0 ;  /* 0x0000b40009037a23 */ /* 0x004fe20000010800 */
[----:B---3--:R-:W-:-:S05]  /*5f20*/  F2FP.PACK_AB R9, R108, R109 ;  /* 0x0000006d6c09723e */ /* 0x008fca00000000ff */
[----:B------:R2:W-:Y:S02]  /*5f30*/  MUFU.EX2 R110, R3 ;  /* 0x00000003006e7308 */ /* 0x0005e40000000800 */
[----:B--2---:R-:W-:Y:S01]  /*5f40*/  FFMA.FTZ R3, R8, c[0x0][0x2d0], -R0 ;  /* 0x0000b40008037a23 */ /* 0x004fe20000010800 */
[----:B------:R-:W-:-:S05]  /*5f50*/  F2FP.PACK_AB R8, R100, R101 ;  /* 0x000000656408723e */ /* 0x000fca00000000ff */
[----:B------:R2:W3:Y:S02]  /*5f60*/  MUFU.EX2 R118, R3 ;  /* 0x0000000300767308 */ /* 0x0004e40000000800 */
[----:B--2---:R-:W-:Y:S01]  /*5f70*/  FFMA.FTZ R3, R20, c[0x0][0x2d0], -R2 ;  /* 0x0000b40014037a23 */ /* 0x004fe20000010802 */
[----:B---3--:R-:W-:-:S05]  /*5f80*/  F2FP.PACK_AB R11, R118, R110 ;  /* 0x0000006e760b723e */ /* 0x008fca00000000ff */
[----:B------:R2:W3:Y:S02]  /*5f90*/  MUFU.EX2 R125, R3 ;  /* 0x00000003007d7308 */ /* 0x0004e40000000800 */
[C---:B-1----:R-:W-:Y:S08]  /*5fa0*/  HMMA.16816.F32 R28, R8.reuse, R16, RZ ;  /* 0x00000010081c723c */ /* 0x042ff000000018ff */
[----:B------:R-:W-:Y:S01]  /*5fb0*/  HMMA.16816.F32 R20, R8, R18, RZ ;  /* 0x000000120814723c */ /* 0x000fe200000018ff */
[----:B--2---:R-:W-:Y:S01]  /*5fc0*/  FFMA.FTZ R3, R7, c[0x0][0x2d0], -R0 ;  /* 0x0000b40007037a23 */ /* 0x004fe20000010800 */
[----:B---3--:R-:W-:-:S03]  /*5fd0*/  F2FP.PACK_AB R6, R125, R127 ;  /* 0x0000007f7d06723e */ /* 0x008fc600000000ff */
[----:B------:R1:W-:Y:S03]  /*5fe0*/  MUFU.EX2 R119, R3 ;  /* 0x0000000300777308 */ /* 0x0003e60000000800 */
[----:B------:R-:W-:Y:S01]  /*5ff0*/  HMMA.16816.F32 R16, R8, R32, RZ ;  /* 0x000000200810723c */ /* 0x000fe200000018ff */
[----:B-1----:R-:W-:-:S04]  /*6000*/  FFMA.FTZ R3, R14, c[0x0][0x2d0], -R0 ;  /* 0x0000b4000e037a23 */ /* 0x002fc80000010800 */
[----:B------:R1:W2:Y:S02]  /*6010*/  MUFU.EX2 R124, R3 ;  /* 0x00000003007c7308 */ /* 0x0002a40000000800 */
[----:B-1----:R-:W-:Y:S01]  /*6020*/  FFMA.FTZ R3, R13, c[0x0][0x2d0], -R0 ;  /* 0x0000b4000d037a23 */ /* 0x002fe20000010800 */
[----:B--2---:R-:W-:-:S05]  /*6030*/  F2FP.PACK_AB R5, R124, R119 ;  /* 0x000000777c05723e */ /* 0x004fca00000000ff */
[----:B------:R1:W-:Y:S02]  /*6040*/  MUFU.EX2 R129, R3 ;  /* 0x0000000300817308 */ /* 0x0003e40000000800 */
[----:B-1----:R-:W-:Y:S02]  /*6050*/  FFMA.FTZ R3, R12, c[0x0][0x2d0], -R0 ;  /* 0x0000b4000c037a23 */ /* 0x002fe40000010800 */
[----:B------:R-:W-:Y:S01]  /*6060*/  HMMA.16816.F32 R12, R8, R34, RZ ;  /* 0x00000022080c723c */ /* 0x000fe200000018ff */
[----:B------:R-:W-:Y:S03]  /*6070*/  LDSM.16.MT88.4 R32, [R243+0x2000] ;  /* 0x00200000f320783b */ /* 0x000fe60000004200 */
[----:B------:R-:W1:Y:S01]  /*6080*/  MUFU.EX2 R128, R3 ;  /* 0x0000000300807308 */ /* 0x000e620000000800 */
[----:B----4-:R-:W2:Y:S01]  /*6090*/  LDSM.16.MT88.4 R44, [R44] ;  /* 0x000000002c2c783b */ /* 0x010ea20000004200 */
[----:B-1----:R-:W-:-:S07]  /*60a0*/  F2FP.PACK_AB R7, R128, R129 ;  /* 0x000000818007723e */ /* 0x002fce00000000ff */
[C---:B------:R-:W-:Y:S11]  /*60b0*/  HMMA.16816.F32 R152, R4.reuse, R36, R16 ;  /* 0x000000240498723c */ /* 0x040ff60000001810 */
[C---:B------:R-:W-:Y:S01]  /*60c0*/  HMMA.16816.F32 R52, R4.reuse, R38, R12 ;  /* 0x000000260434723c */ /* 0x040fe2000000180c */
[----:B------:R-:W1:Y:S07]  /*60d0*/  LDSM.16.MT88.4 R36, [R246+0x800] ;  /* 0x00080000f624783b */ /* 0x000e6e0000004200 */
[C---:B------:R-:W-:Y:S08]  /*60e0*/  HMMA.16816.F32 R160, R4.reuse, R40, R28 ;  /* 0x0000002804a0723c */ /* 0x040ff0000000181c */
[----:B------:R-:W-:Y:S08]  /*60f0*/  HMMA.16816.F32 R140, R4, R42, R20 ;  /* 0x0000002a048c723c */ /* 0x000ff00000001814 */
[----:B------:R-:W-:Y:S01]  /*6100*/  HMMA.16816.F32 R40, R8, R24, RZ ;  /* 0x000000180828723c */ /* 0x000fe200000018ff */
[----:B------:R-:W-:Y:S01]  /*6110*/  MOV R159, R52 ;  /* 0x00000034009f7202 */ /* 0x000fe20000000f00 */
[----:B------:R-:W-:Y:S01]  /*6120*/  IMAD.MOV.U32 R157, RZ, RZ, R54 ;  /* 0x000000ffff9d7224 */ /* 0x000fe200078e0036 */
[----:B------:R-:W-:-:S02]  /*6130*/  MOV R158, R53 ;  /* 0x00000035009e7202 */ /* 0x000fc40000000f00 */
[----:B------:R-:W-:Y:S02]  /*6140*/  MOV R156, R55 ;  /* 0x00000037009c7202 */ /* 0x000fe40000000f00 */
[----:B------:R-:W-:Y:S01]  /*6150*/  LDSM.16.MT88.4 R52, [R246+0x1800] ;  /* 0x00180000f634783b */ /* 0x000fe20000004200 */
[C---:B------:R-:W-:Y:S08]  /*6160*/  HMMA.16816.F32 R28, R8.reuse, R26, RZ ;  /* 0x0000001a081c723c */ /* 0x040ff000000018ff */
[C---:B--2---:R-:W-:Y:S08]  /*6170*/  HMMA.16816.F32 R24, R8.reuse, R44, RZ ;  /* 0x0000002c0818723c */ /* 0x044ff000000018ff */
[C---:B------:R-:W-:Y:S01]  /*6180*/  HMMA.16816.F32 R20, R8.reuse, R46, RZ ;  /* 0x0000002e0814723c */ /* 0x040fe200000018ff */
[----:B------:R-:W2:Y:S07]  /*6190*/  LDSM.16.MT88.4 R44, [R244+0x1800] ;  /* 0x00180000f42c783b */ /* 0x000eae0000004200 */
[C---:B------:R-:W-:Y:S08]  /*61a0*/  HMMA.16816.F32 R16, R8.reuse, R60, RZ ;  /* 0x0000003c0810723c */ /* 0x040ff000000018ff */
[----:B------:R-:W-:Y:S01]  /*61b0*/  HMMA.16816.F32 R12, R8, R62, RZ ;  /* 0x0000003e080c723c */ /* 0x000fe200000018ff */
[----:B------:R-:W3:Y:S07]  /*61c0*/  LDSM.16.MT88.4 R60, [R244+0x2000] ;  /* 0x00200000f43c783b */ /* 0x000eee0000004200 */
        /* <DEDUP_REMOVED lines=8> */
[----:B------:R-:W4:Y:S01]  /*6250*/  LDSM.16.MT88.4 R48, [R246+0x2000] ;  /* 0x00200000f630783b */ /* 0x000f220000004200 */
[----:B------:R-:W-:-:S03]  /*6260*/  MOV R148, R79 ;  /* 0x0000004f00947202 */ /* 0x000fc60000000f00 */
[----:B------:R-:W-:Y:S01]  /*6270*/  HMMA.16816.F32 R40, R8, R56, RZ ;  /* 0x000000380828723c */ /* 0x000fe200000018ff */
[----:B------:R-:W-:Y:S01]  /*6280*/  IMAD.MOV.U32 R81, RZ, RZ, R26 ;  /* 0x000000ffff517224 */ /* 0x000fe200078e001a */
[----:B------:R-:W-:Y:S01]  /*6290*/  MOV R80, R27 ;  /* 0x0000001b00507202 */ /* 0x000fe20000000f00 */
[----:B------:R-:W-:Y:S01]  /*62a0*/  IMAD.MOV.U32 R78, RZ, RZ, R24 ;  /* 0x000000ffff4e7224 */ /* 0x000fe200078e0018 */
[----:B------:R-:W-:-:S04]  /*62b0*/  MOV R79, R25 ;  /* 0x00000019004f7202 */ /* 0x000fc80000000f00 */
[----:B------:R-:W-:Y:S01]  /*62c0*/  HMMA.16816.F32 R16, R4, R32, R16 ;  /* 0x000000200410723c */ /* 0x000fe20000001810 */
[----:B------:R-:W-:Y:S01]  /*62d0*/  MOV R77, R22 ;  /* 0x00000016004d7202 */ /* 0x000fe20000000f00 */
[----:B------:R-:W-:Y:S01]  /*62e0*/  IMAD.MOV.U32 R92, RZ, RZ, R21 ;  /* 0x000000ffff5c7224 */ /* 0x000fe200078e0015 */
[----:B------:R-:W-:Y:S02]  /*62f0*/  MOV R76, R23 ;  /* 0x00000017004c7202 */ /* 0x000fe40000000f00 */
[----:B------:R-:W-:-:S03]  /*6300*/  MOV R87, R20 ;  /* 0x0000001400577202 */ /* 0x000fc60000000f00 */
[----:B------:R-:W-:Y:S01]  /*6310*/  HMMA.16816.F32 R12, R4, R34, R12 ;  /* 0x00000022040c723c */ /* 0x000fe2000000180c */
[----:B------:R-:W-:Y:S07]  /*6320*/  LDSM.16.MT88.4 R32, [R245+0x3800] ;  /* 0x00380000f520783b */ /* 0x000fee0000004200 */
[C---:B------:R-:W-:Y:S08]  /*6330*/  HMMA.16816.F32 R28, R8.reuse, R58, RZ ;  /* 0x0000003a081c723c */ /* 0x040ff000000018ff */
[----:B--2---:R-:W-:Y:S01]  /*6340*/  HMMA.16816.F32 R24, R8, R44, RZ ;  /* 0x0000002c0818723c */ /* 0x004fe200000018ff */
[----:B------:R-:W-:Y:S01]  /*6350*/  MOV R135, R16 ;  /* 0x0000001000877202 */ /* 0x000fe20000000f00 */
[----:B------:R-:W-:Y:S01]  /*6360*/  IMAD.MOV.U32 R132, RZ, RZ, R17 ;  /* 0x000000ffff847224 */ /* 0x000fe200078e0011 */
[----:B------:R-:W-:-:S02]  /*6370*/  MOV R131, R18 ;  /* 0x0000001200837202 */ /* 0x000fc40000000f00 */
[----:B------:R-:W-:-:S03]  /*6380*/  MOV R130, R19 ;  /* 0x0000001300827202 */ /* 0x000fc60000000f00 */
[----:B------:R-:W-:Y:S01]  /*6390*/  HMMA.16816.F32 R20, R8, R46, RZ ;  /* 0x0000002e0814723c */ /* 0x000fe200000018ff */
[----:B------:R-:W2:Y:S01]  /*63a0*/  LDSM.16.MT88.4 R44, [R245+0x3000] ;  /* 0x00300000f52c783b */ /* 0x000ea20000004200 */
[----:B------:R-:W-:Y:S01]  /*63b0*/  IMAD.MOV.U32 R86, RZ, RZ, R13 ;  /* 0x000000ffff567224 */ /* 0x000fe200078e000d */
[----:B------:R-:W-:Y:S01]  /*63c0*/  MOV R85, R14 ;  /* 0x0000000e00557202 */ /* 0x000fe20000000f00 */
[----:B------:R-:W-:Y:S01]  /*63d0*/  IMAD.MOV.U32 R3, RZ, RZ, R12 ;  /* 0x000000ffff037224 */ /* 0x000fe200078e000c */
[----:B------:R-:W-:-:S03]  /*63e0*/  MOV R84, R15 ;  /* 0x0000000f00547202 */ /* 0x000fc60000000f00 */
[----:B------:R-:W-:Y:S01]  /*63f0*/  HMMA.16816.F32 R56, R4, R64, R40 ;  /* 0x000000400438723c */ /* 0x000fe20000001828 */
[----:B------:R-:W5:Y:S07]  /*6400*/  LDSM.16.MT88.4 R40, [R243+0x3800] ;  /* 0x00380000f328783b */ /* 0x000f6e0000004200 */
[C---:B------:R-:W-:Y:S08]  /*6410*/  HMMA.16816.F32 R16, R8.reuse, R52, RZ ;  /* 0x000000340810723c */ /* 0x040ff000000018ff */
[----:B------:R-:W-:Y:S01]  /*6420*/  HMMA.16816.F32 R12, R8, R54, RZ ;  /* 0x00000036080c723c */ /* 0x000fe200000018ff */
[----:B------:R-:W2:Y:S07]  /*6430*/  LDSM.16.MT88.4 R52, [R244+0x3000] ;  /* 0x00300000f434783b */ /* 0x000eae0000004200 */
[C---:B------:R-:W-:Y:S08]  /*6440*/  HMMA.16816.F32 R180, R4.reuse, R66, R28 ;  /* 0x0000004204b4723c */ /* 0x040ff0000000181c */
[----:B---3--:R-:W-:Y:S08]  /*6450*/  HMMA.16816.F32 R64, R4, R60, R24 ;  /* 0x0000003c0440723c */ /* 0x008ff00000001818 */
[C---:B-1----:R-:W-:Y:S08]  /*6460*/  HMMA.16816.F32 R28, R8.reuse, R36, RZ ;  /* 0x00000024081c723c */ /* 0x042ff000000018ff */
[----:B------:R-:W-:Y:S01]  /*6470*/  HMMA.16816.F32 R24, R8, R38, RZ ;  /* 0x000000260818723c */ /* 0x000fe200000018ff */
[----:B------:R-:W1:Y:S07]  /*6480*/  LDSM.16.MT88.4 R36, [R246+0x3000] ;  /* 0x00300000f624783b */ /* 0x000e6e0000004200 */
[C---:B------:R-:W-:Y:S08]  /*6490*/  HMMA.16816.F32 R176, R4.reuse, R62, R20 ;  /* 0x0000003e04b0723c */ /* 0x040ff00000001814 */
[C---:B----4-:R-:W-:Y:S08]  /*64a0*/  HMMA.16816.F32 R60, R4.reuse, R48, R16 ;  /* 0x00000030043c723c */ /* 0x050ff00000001810 */
[----:B------:R-:W-:Y:S01]  /*64b0*/  HMMA.16816.F32 R172, R4, R50, R12 ;  /* 0x0000003204ac723c */ /* 0x000fe2000000180c */
[----:B------:R-:W3:Y:S07]  /*64c0*/  LDSM.16.MT88.4 R48, [R244+0x3800] ;  /* 0x00380000f430783b */ /* 0x000eee0000004200 */
[----:B--2---:R-:W-:Y:S07]  /*64d0*/  HMMA.16816.F32 R16, R8, R46, RZ ;  /* 0x0000002e0810723c */ /* 0x004fee00000018ff */
[----:B------:R-:W-:Y:S01]  /*64e0*/  MOV R46, R85 ;  /* 0x00000055002e7202 */ /* 0x000fe20000000f00 */
[----:B-----5:R-:W-:Y:S01]  /*64f0*/  HMMA.16816.F32 R88, R4, R42, R24 ;  /* 0x0000002a0458723c */ /* 0x020fe20000001818 */
[----:B------:R-:W2:Y:S01]  /*6500*/  LDSM.16.MT88.4 R24, [R246+0x3800] ;  /* 0x00380000f618783b */ /* 0x000ea20000004200 */
[----:B------:R-:W-:-:S05]  /*6510*/  MOV R47, R84 ;  /* 0x00000054002f7202 */ /* 0x000fca0000000f00 */
[----:B------:R-:W-:Y:S01]  /*6520*/  MOV R42, R77 ;  /* 0x0000004d002a7202 */ /* 0x000fe20000000f00 */
[----:B------:R-:W-:Y:S01]  /*6530*/  HMMA.16816.F32 R20, R8, R44, RZ ;  /* 0x0000002c0814723c */ /* 0x000fe200000018ff */
[----:B------:R-:W-:-:S06]  /*6540*/  MOV R43, R76 ;  /* 0x0000004c002b7202 */ /* 0x000fcc0000000f00 */
[----:B------:R-:W-:Y:S01]  /*6550*/  MOV R45, R86 ;  /* 0x00000056002d7202 */ /* 0x000fe20000000f00 */
[----:B------:R-:W-:Y:S01]  /*6560*/  HMMA.16816.F32 R12, R8, R52, RZ ;  /* 0x00000034080c723c */ /* 0x000fe200000018ff */
[----:B------:R-:W-:Y:S02]  /*6570*/  IMAD.MOV.U32 R44, RZ, RZ, R3 ;  /* 0x000000ffff2c7224 */ /* 0x000fe400078e0003 */
[----:B------:R-:W-:-:S04]  /*6580*/  FADD.FTZ R3, R101, R100 ;  /* 0x0000006465037221 */ /* 0x000fc80000010000 */
[----:B------:R-:W-:Y:S01]  /*6590*/  MOV R52, R81 ;  /* 0x0000005100347202 */ /* 0x000fe20000000f00 */
[----:B------:R-:W-:Y:S01]  /*65a0*/  HMMA.16816.F32 R96, R4, R34, R16 ;  /* 0x000000220460723c */ /* 0x000fe20000001810 */
[----:B------:R-:W-:Y:S01]  /*65b0*/  MOV R53, R80 ;  /* 0x0000005000357202 */ /* 0x000fe20000000f00 */
[----:B------:R-:W-:-:S04]  /*65c0*/  FADD.FTZ R3, R116, R3 ;  /* 0x0000000374037221 */ /* 0x000fc80000010000 */
[----:B------:R-:W-:Y:S01]  /*65d0*/  FADD.FTZ R3, R111, R3 ;  /* 0x000000036f037221 */ /* 0x000fe20000010000 */
[----:B------:R-:W-:Y:S01]  /*65e0*/  MOV R34, R157 ;  /* 0x0000009d00227202 */ /* 0x000fe20000000f00 */
[----:B------:R-:W-:Y:S01]  /*65f0*/  HMMA.16816.F32 R80, R4, R40, R28 ;  /* 0x000000280450723c */ /* 0x000fe2000000181c */
[----:B------:R-:W4:Y:S01]  /*6600*/  LDSM.16.MT88.4 R28, [R243+0x4800] ;  /* 0x00480000f31c783b */ /* 0x000f220000004200 */
[----:B------:R-:W-:-:S05]  /*6610*/  MOV R35, R156 ;  /* 0x0000009c00237202 */ /* 0x000fca0000000f00 */
[----:B------:R-:W-:Y:S01]  /*6620*/  MOV R41, R79 ;  /* 0x0000004f00297202 */ /* 0x000fe20000000f00 */
[----:B-1----:R-:W-:Y:S01]  /*6630*/  HMMA.16816.F32 R16, R8, R36, RZ ;  /* 0x000000240810723c */ /* 0x002fe200000018ff */
[----:B------:R-:W-:-:S07]  /*6640*/  IMAD.MOV.U32 R40, RZ, RZ, R78 ;  /* 0x000000ffff287224 */ /* 0x000fce00078e004e */
[C---:B------:R-:W-:Y:S07]  /*6650*/  HMMA.16816.F32 R76, R4.reuse, R32, R20 ;  /* 0x00000020044c723c */ /* 0x040fee0000001814 */
[----:B------:R-:W-:Y:S01]  /*6660*/  IMAD.MOV.U32 R32, RZ, RZ, R87 ;  /* 0x000000ffff207224 */ /* 0x000fe200078e0057 */
[----:B------:R-:W-:Y:S01]  /*6670*/  MOV R33, R92 ;  /* 0x0000005c00217202 */ /* 0x000fe20000000f00 */
[----:B---3--:R-:W-:Y:S03]  /*6680*/  HMMA.16816.F32 R84, R4, R48, R12 ;  /* 0x000000300454723c */ /* 0x008fe6000000180c */
[----:B------:R-:W-:-:S02]  /*6690*/  MOV R36, R32 ;  /* 0x0000002000247202 */ /* 0x000fc40000000f00 */
[----:B------:R-:W-:Y:S01]  /*66a0*/  MOV R37, R33 ;  /* 0x0000002100257202 */ /* 0x000fe20000000f00 */
[----:B------:R-:W-:Y:S01]  /*66b0*/  IMAD.MOV.U32 R33, RZ, RZ, R158 ;  /* 0x000000ffff217224 */ /* 0x000fe200078e009e */
[----:B------:R-:W-:Y:S01]  /*66c0*/  MOV R48, R151 ;  /* 0x0000009700307202 */ /* 0x000fe20000000f00 */
[----:B------:R-:W-:Y:S01]  /*66d0*/  HMMA.16816.F32 R12, R8, R38, RZ ;  /* 0x00000026080c723c */ /* 0x000fe200000018ff */
[----:B------:R-:W-:Y:S01]  /*66e0*/  IMAD.MOV.U32 R49, RZ, RZ, R150 ;  /* 0x000000ffff317224 */ /* 0x000fe200078e0096 */
[----:B------:R-:W-:Y:S02]  /*66f0*/  MOV R32, R159 ;  /* 0x0000009f00207202 */ /* 0x000fe40000000f00 */
[----:B------:R-:W-:Y:S03]  /*6700*/  LDSM.16.MT88.4 R156, [R243+0x1000] ;  /* 0x00100000f39c783b */ /* 0x000fe60000004200 */
[----:B------:R-:W-:Y:S01]  /*6710*/  MOV R38, R42 ;  /* 0x0000002a00267202 */ /* 0x000fe20000000f00 */
[----:B--2---:R-:W-:Y:S01]  /*6720*/  HMMA.16816.F32 R92, R4, R24, R16 ;  /* 0x00000018045c723c */ /* 0x004fe20000001810 */
[----:B------:R-:W1:Y:S01]  /*6730*/  LDSM.16.MT88.4 R16, [R243+0x5000] ;  /* 0x00500000f310783b */ /* 0x000e620000004200 */
[----:B------:R-:W-:Y:S01]  /*6740*/  IMAD.MOV.U32 R39, RZ, RZ, R43 ;  /* 0x000000ffff277224 */ /* 0x000fe200078e002b */
[----:B------:R-:W-:-:S02]  /*6750*/  MOV R42, R52 ;  /* 0x00000034002a7202 */ /* 0x000fc40000000f00 */
[----:B------:R-:W-:Y:S01]  /*6760*/  MOV R43, R53 ;  /* 0x00000035002b7202 */ /* 0x000fe20000000f00 */
[----:B------:R-:W-:Y:S01]  /*6770*/  IMAD.MOV.U32 R53, RZ, RZ, R132 ;  /* 0x000000ffff357224 */ /* 0x000fe200078e0084 */
[----:B------:R-:W-:Y:S01]  /*6780*/  MOV R52, R135 ;  /* 0x0000008700347202 */ /* 0x000fe20000000f00 */
[----:B------:R-:W-:Y:S01]  /*6790*/  HMMA.16816.F32 R20, R8, R54, RZ ;  /* 0x000000360814723c */ /* 0x000fe200000018ff */
[----:B------:R-:W-:-:S06]  /*67a0*/  FADD.FTZ R25, R117, R3 ;  /* 0x0000000375197221 */ /* 0x000fcc0000010000 */
[----:B------:R-:W-:Y:S01]  /*67b0*/  MOV R55, R130 ;  /* 0x0000008200377202 */ /* 0x000fe20000000f00 */
[----:B------:R-:W-:Y:S01]  /*67c0*/  HMMA.16816.F32 R112, R4, R26, R12 ;  /* 0x0000001a0470723c */ /* 0x000fe2000000180c */
[----:B------:R-:W-:-:S06]  /*67d0*/  MOV R54, R131 ;  /* 0x0000008300367202 */ /* 0x000fcc0000000f00 */
[--C-:B------:R-:W-:Y:S01]  /*67e0*/  FFMA.FTZ R27, R74, c[0x0][0x2d0], -R2.reuse ;  /* 0x0000b4004a1b7a23 */ /* 0x100fe20000010802 */
[----:B----4-:R-:W-:Y:S01]  /*67f0*/  HMMA.16816.F32 R12, R8, R28, RZ ;  /* 0x0000001c080c723c */ /* 0x010fe200000018ff */
[----:B------:R-:W-:-:S06]  /*6800*/  FFMA.FTZ R26, R73, c[0x0][0x2d0], -R2 ;  /* 0x0000b400491a7a23 */ /* 0x000fcc0000010802 */
[----:B------:R-:W-:Y:S01]  /*6810*/  FFMA.FTZ R28, R75, c[0x0][0x2d0], -R2 ;  /* 0x0000b4004b1c7a23 */ /* 0x000fe20000010802 */
[----:B------:R-:W-:Y:S01]  /*6820*/  HMMA.16816.F32 R104, R4, R50, R20 ;  /* 0x000000320468723c */ /* 0x000fe20000001814 */
[----:B------:R-:W2:Y:S01]  /*6830*/  LDSM.16.MT88.4 R20, [R245+0x4800] ;  /* 0x00480000f514783b */ /* 0x000ea20000004200 */
[----:B------:R-:W-:-:S05]  /*6840*/  FFMA.FTZ R29, R70, c[0x0][0x2d0], -R0 ;  /* 0x0000b400461d7a23 */ /* 0x000fca0000010800 */
[----:B------:R-:W-:Y:S02]  /*6850*/  MOV R50, R149 ;  /* 0x0000009500327202 */ /* 0x000fe40000000f00 */
[----:B------:R-:W-:Y:S02]  /*6860*/  MOV R51, R148 ;  /* 0x0000009400337202 */ /* 0x000fe40000000f00 */
[----:B------:R-:W-:Y:S05]  /*6870*/  LDSM.16.MT88.4 R148, [R245+0x1000] ;  /* 0x00100000f594783b */ /* 0x000fea0000004200 */
        /* <DEDUP_REMOVED lines=72> */
[C---:B----4-:R-:W-:Y:S01]  /*6d00*/  HMMA.16816.F32 R16, R4.reuse, R8, R16 ;  /* 0x000000080410723c */ /* 0x050fe20000001810 */
[----:B------:R-:W2:Y:S07]  /*6d10*/  LDL R9, [R1+0x9c] ;  /* 0x00009c0001097983 */ /* 0x000eae0000100800 */
[----:B------:R-:W-:Y:S01]  /*6d20*/  HMMA.16816.F32 R12, R4, R10, R12 ;  /* 0x0000000a040c723c */ /* 0x000fe2000000180c */
[----:B------:R-:W2:Y:S04]  /*6d30*/  LDL R10, [R1+0x98] ;  /* 0x00009800010a7983 */ /* 0x000ea80000100800 */
[----:B------:R-:W4:Y:S03]  /*6d40*/  LDL.LU R8, [R1+0x34] ;  /* 0x0000340001087983 */ /* 0x000f260000300800 */
[C---:B------:R-:W-:Y:S01]  /*6d50*/  HMMA.16816.F32 R72, R128.reuse, R74, R88 ;  /* 0x0000004a8048723c */ /* 0x040fe20000001858 */
[----:B------:R-:W4:Y:S04]  /*6d60*/  LDL R3, [R1+0x64] ;  /* 0x0000640001037983 */ /* 0x000f280000100800 */
[----:B------:R-:W1:Y:S03]  /*6d70*/  LDSM.16.MT88.4 R88, [R244+0x4000] ;  /* 0x00400000f458783b */ /* 0x000e660000004200 */
[----:B------:R-:W-:Y:S01]  /*6d80*/  HMMA.16816.F32 R140, R128, R142, R48 ;  /* 0x0000008e808c723c */ /* 0x000fe20000001830 */
[----:B------:R-:W1:Y:S01]  /*6d90*/  LDSM.16.MT88.4 R48, [R245+0x2800] ;  /* 0x00280000f530783b */ /* 0x000e620000004200 */
[----:B------:R-:W-:-:S03]  /*6da0*/  MOV R2, c[0x0][0x2c4] ;  /* 0x0000b10000027a02 */ /* 0x000fc60000000f00 */
[----:B------:R-:W-:Y:S03]  /*6db0*/  LDSM.16.MT88.4 R4, [R246+0x5800] ;  /* 0x00580000f604783b */ /* 0x000fe60000004200 */
        /* <DEDUP_REMOVED lines=10> */
[----:B------:R-:W3:Y:S01]  /*6e60*/  LDSM.16.MT88.4 R56, [R244+0x2800] ;  /* 0x00280000f438783b */ /* 0x000ee20000004200 */
[----:B------:R-:W-:-:S06]  /*6e70*/  ISETP.NE.AND P1, PT, R2, 0x1, PT ;  /* 0x000000010200780c */ /* 0x000fcc0003f25270 */
[C---:B-1----:R-:W-:Y:S08]  /*6e80*/  HMMA.16816.F32 R100, R128.reuse, R104, R100 ;  /* 0x000000688064723c */ /* 0x042ff00000001864 */
[C---:B---3--:R-:W-:Y:S08]  /*6e90*/  HMMA.16816.F32 R92, R128.reuse, R96, R92 ;  /* 0x00000060805c723c */ /* 0x048ff0000000185c */
[C---:B------:R-:W-:Y:S01]  /*6ea0*/  HMMA.16816.F32 R104, R128.reuse, R106, R120 ;  /* 0x0000006a8068723c */ /* 0x040fe20000001878 */
[----:B------:R-:W1:Y:S07]  /*6eb0*/  LDSM.16.MT88.4 R120, [R244+0x5800] ;  /* 0x00580000f478783b */ /* 0x000e6e0000004200 */
[C---:B------:R-:W-:Y:S01]  /*6ec0*/  HMMA.16816.F32 R52, R128.reuse, R56, R64 ;  /* 0x000000388034723c */ /* 0x040fe20000001840 */
[----:B------:R-:W3:Y:S07]  /*6ed0*/  LDSM.16.MT88.4 R64, [R246+0x2800] ;  /* 0x00280000f640783b */ /* 0x000eee0000004200 */
[C---:B------:R-:W-:Y:S01]  /*6ee0*/  HMMA.16816.F32 R96, R128.reuse, R98, R112 ;  /* 0x000000628060723c */ /* 0x040fe20000001870 */
[----:B------:R-:W3:Y:S07]  /*6ef0*/  LDSM.16.MT88.4 R112, [R245+0x5800] ;  /* 0x00580000f570783b */ /* 0x000eee0000004200 */
[C---:B------:R-:W-:Y:S08]  /*6f00*/  HMMA.16816.F32 R48, R128.reuse, R50, R180 ;  /* 0x000000328030723c */ /* 0x040ff000000018b4 */
[C---:B------:R-:W-:Y:S08]  /*6f10*/  HMMA.16816.F32 R56, R128.reuse, R58, R176 ;  /* 0x0000003a8038723c */ /* 0x040ff000000018b0 */
[C---:B-1----:R-:W-:Y:S08]  /*6f20*/  HMMA.16816.F32 R116, R128.reuse, R120, R116 ;  /* 0x000000788074723c */ /* 0x042ff00000001874 */
        /* <DEDUP_REMOVED lines=8> */
[----:B------:R-:W-:-:S04]  /*6fb0*/  @P1 SHF.R.U32.HI R0, RZ, c[0x0][0x2cc], R2 ;  /* 0x0000b300ff001a19 */ /* 0x000fc80000011602 */
[----:B--2---:R-:W-:-:S05]  /*6fc0*/  IADD3 R0, R0, R9, -R10 ;  /* 0x0000000900007210 */ /* 0x004fca0007ffe80a */
[----:B------:R-:W-:-:S05]  /*6fd0*/  IMAD.HI R0, R0, 0x2aaaaaab, RZ ;  /* 0x2aaaaaab00007827 */ /* 0x000fca00078e02ff */
[----:B------:R-:W-:-:S04]  /*6fe0*/  SHF.R.U32.HI R2, RZ, 0x1f, R0 ;  /* 0x0000001fff027819 */ /* 0x000fc80000011600 */
[----:B------:R-:W-:-:S04]  /*6ff0*/  LEA.HI.SX32 R0, R0, R2, 0x1d ;  /* 0x0000000200007211 */ /* 0x000fc800078feaff */
[----:B----4-:R-:W-:Y:S02]  /*7000*/  IMNMX R0, R3, R0, !PT ;  /* 0x0000000003007217 */ /* 0x010fe40007800200 */
[----:B------:R-:W-:-:S03]  /*7010*/  IADD3 R180, R8, -0x2, RZ ;  /* 0xfffffffe08b47810 */ /* 0x000fc60007ffe0ff */
[----:B------:R1:W-:Y:S01]  /*7020*/  STL [R1+0x6c], R0 ;  /* 0x00006c0001007387 */ /* 0x0003e20000100800 */
[----:B------:R-:W-:Y:S11]  /*7030*/  ISETP.GE.AND P0, PT, R180, R0, PT ;  /* 0x00000000b400720c */ /* 0x000ff60003f06270 */
[----:B------:R-:W-:Y:S02]  /*7040*/  @!UPT UIADD3 URZ, URZ, URZ, URZ ;  /* 0x0000003f3f3ff290 */ /* 0x000fe4000fffe03f */
[----:B------:R-:W-:Y:S05]  /*7050*/  @!P0 BRA `(.L_x_1133) ;  /* 0x0000367000008947 */ /* 0x000fea0003800000 */
[----:B------:R2:W-:Y:S01]  /*7060*/  STL [R1+0x34], R180 ;  /* 0x000034b401007387 */ /* 0x0005e20000100800 */
[----:B------:R-:W-:Y:S02]  /*7070*/  MOV R136, R133 ;  /* 0x0000008500887202 */ /* 0x000fe40000000f00 */
[----:B------:R-:W-:Y:S02]  /*7080*/  MOV R135, R134 ;  /* 0x0000008600877202 */ /* 0x000fe40000000f00 */
.L_x_1146:
[----:B------:R-:W3:Y:S01]  /*7090*/  LDL R4, [R1+0x14] ;  /* 0x0000140001047983 */ /* 0x000ee20000100800 */
[----:B------:R-:W-:Y:S04]  /*70a0*/  DEPBAR.LE SB0, 0x0 ;  /* 0x000080000000791a */ /* 0x000fe80000000000 */
[----:B------:R-:W4:Y:S01]  /*70b0*/  LDL R2, [R1+0x34] ;  /* 0x0000340001027983 */ /* 0x000f220000100800 */
[----:B------:R-:W-:Y:S01]  /*70c0*/  WARPSYNC 0xffffffff ;  /* 0xffffffff00007948 */ /* 0x000fe20003800000 */
[----:B------:R-:W-:Y:S02]  /*70d0*/  BSSY B0, `(.L_x_1134) ;  /* 0x0000061000007945 */ /* 0x000fe40003800000 */
[----:B------:R-:W5:Y:S04]  /*70e0*/  LDL R3, [R1+0x18] ;  /* 0x0000180001037983 */ /* 0x000f680000100800 */
[----:B-1----:R-:W4:Y:S04]  /*70f0*/  LDL R0, [R1+0x64] ;  /* 0x0000640001007983 */ /* 0x002f280000100800 */
[----:B------:R-:W-:Y:S06]  /*7100*/  BAR.SYNC.DEFER_BLOCKING 0x0 ;  /* 0x0000000000007b1d */ /* 0x000fec0000010000 */
[----:B------:R1:W2:Y:S04]  /*7110*/  LDSM.16.M88.4 R8, [R240] ;  /* 0x00000000f008783b */ /* 0x0002a80000000200 */
[----:B------:R1:W1:Y:S04]  /*7120*/  LDSM.16.M88.4 R16, [R240+0x800] ;  /* 0x00080000f010783b */ /* 0x0002680000000200 */
[----:B------:R1:W1:Y:S04]  /*7130*/  LDSM.16.M88.4 R24, [R240+0x1000] ;  /* 0x00100000f018783b */ /* 0x0002680000000200 */
[----:B------:R1:W1:Y:S04]  /*7140*/  LDSM.16.M88.4 R172, [R247] ;  /* 0x00000000f7ac783b */ /* 0x0002680000000200 */
[----:B---3--:R3:W1:Y:S04]  /*7150*/  LDSM.16.M88.4 R176, [R4] ;  /* 0x0000000004b0783b */ /* 0x0086680000000200 */
[----:B--2--5:R3:W2:Y:S01]  /*7160*/  LDSM.16.M88.4 R180, [R3] ;  /* 0x0000000003b4783b */ /* 0x0246a20000000200 */
[----:B----4-:R-:W-:Y:S11]  /*7170*/  ISETP.GT.AND P0, PT, R0, R2, PT ;  /* 0x000000020000720c */ /* 0x010ff60003f04270 */
[----:B------:R-:W-:Y:S02]  /*7180*/  @!UPT UIADD3 URZ, URZ, URZ, URZ ;  /* 0x0000003f3f3ff290 */ /* 0x000fe4000fffe03f */
[----:B------:R-:W-:-:S05]  /*7190*/  @P0 BRA `(.L_x_1135) ;  /* 0x0000054000000947 */ /* 0x000fca0003800000 */
[----:B---3--:R-:W3:Y:S04]  /*71a0*/  LDL R4, [R1+0x30] ;  /* 0x0000300001047983 */ /* 0x008ee80000100800 */
[----:B------:R-:W4:Y:S04]  /*71b0*/  LDL R12, [R1+0x2c] ;  /* 0x00002c00010c7983 */ /* 0x000f280000100800 */
[----:B------:R-:W5:Y:S04]  /*71c0*/  LDL.64 R6, [R1+0x88] ;  /* 0x0000880001067983 */ /* 0x000f680000100a00 */
[----:B--2---:R-:W2:Y:S01]  /*71d0*/  LDL R5, [R1+0x94] ;  /* 0x0000940001057983 */ /* 0x004ea20000100800 */
[----:B---3--:R-:W-:Y:S01]  /*71e0*/  IMAD.WIDE.U32 R2, R4, c[0x0][0x208], RZ ;  /* 0x0000820004027a25 */ /* 0x008fe200078e00ff */
[----:B------:R-:W-:Y:S05]  /*71f0*/  SHF.R.S32.HI R0, RZ, 0x1f, R4 ;  /* 0x0000001fff007819 */ /* 0x000fea0000011404 */
[----:B------:R-:W-:Y:S04]  /*7200*/  IMAD R0, R0, c[0x0][0x208], RZ ;  /* 0x0000820000007a24 */ /* 0x000fe800078e02ff */
[----:B------:R-:W-:Y:S05]  /*7210*/  IMAD R0, R4, c[0x0][0x20c], R0 ;  /* 0x0000830004007a24 */ /* 0x000fea00078e0200 */
[----:B------:R-:W-:Y:S02]  /*7220*/  IADD3 R3, R3, R0, RZ ;  /* 0x0000000003037210 */ /* 0x000fe40007ffe0ff */
[----:B----4-:R-:W-:Y:S03]  /*7230*/  SHF.R.S32.HI R0, RZ, 0x1f, R12 ;  /* 0x0000001fff007819 */ /* 0x010fe6000001140c */
[----:B------:R-:W-:Y:S04]  /*7240*/  IMAD.WIDE.U32 R2, R12, c[0x0][0x218], R2 ;  /* 0x000086000c027a25 */ /* 0x000fe800078e0002 */
[----:B------:R-:W-:Y:S01]  /*7250*/  IMAD R4, R0, c[0x0][0x218], RZ ;  /* 0x0000860000047a24 */ /* 0x000fe200078e02ff */
[----:B-----5:R-:W-:Y:S03]  /*7260*/  IADD3 R0, P0, R6, R2, RZ ;  /* 0x0000000206007210 */ /* 0x020fe60007f1e0ff */
[----:B------:R-:W-:Y:S05]  /*7270*/  IMAD R4, R12, c[0x0][0x21c], R4 ;  /* 0x000087000c047a24 */ /* 0x000fea00078e0204 */
[----:B--2---:R-:W-:Y:S02]  /*7280*/  IADD3.X R2, R5, R3, R4, P0, !PT ;  /* 0x0000000305027210 */ /* 0x004fe400007fe404 */
[C---:B------:R-:W-:Y:S04]  /*7290*/  LEA R12, P0, R0.reuse, c[0x0][0x1f8], 0x1 ;  /* 0x00007e00000c7a11 */ /* 0x040fe800078008ff */
[----:B------:R-:W-:Y:S01]  /*72a0*/  LEA.HI.X R5, R0, c[0x0][0x1fc], R2, 0x1, P0 ;  /* 0x00007f0000057a11 */ /* 0x000fe200000f0c02 */
[----:B------:R-:W-:-:S06]  /*72b0*/  BRA.DIV ~URZ, `(.L_x_1136) ;  /* 0x0000d2027f007947 */ /* 0x000fcc000b800000 */
[----:B------:R2:W3:Y:S02]  /*72c0*/  SHFL.IDX PT, R4, R5, RZ, 0x181f ;  /* 0x00181fff05047589 */ /* 0x0004e400000e0000 */
.L_x_1233:
[----:B------:R-:W-:-:S05]  /*72d0*/  BRA.DIV ~URZ, `(.L_x_1137) ;  /* 0x0000d2527f007947 */ /* 0x000fca000b800000 */
[----:B------:R4:W2:Y:S02]  /*72e0*/  SHFL.IDX PT, R0, R12, RZ, 0x181f ;  /* 0x00181fff0c007589 */ /* 0x0008a400000e0000 */
.L_x_1234:
        /* <DEDUP_REMOVED lines=27> */
[----:B------:R-:W-:Y:S05]  /*74a0*/  IMAD.X R3, R4, 0x1, R21, P0 ;  /* 0x0000000104037824 */ /* 0x000fea00000e0615 */
[----:B------:R3:W-:Y:S02]  /*74b0*/  LDGSTS.E.BYPASS.LTC128B.128 [R14+0x7080], [R2.64], !P4 ;  /* 0x07080000020e7fae */ /* 0x0007e4000e101d46 */
[----:B---3--:R-:W-:Y:S02]  /*74c0*/  IADD3 R2, P0, R0, R13, RZ ;  /* 0x0000000d00027210 */ /* 0x008fe40007f1e0ff */
[----:B------:R-:W3:Y:S03]  /*74d0*/  S2R R13, SR_TID.X ;  /* 0x00000000000d7919 */ /* 0x000ee60000002100 */
[----:B------:R-:W-:Y:S05]  /*74e0*/  IMAD.X R3, R4, 0x1, R20, P0 ;  /* 0x0000000104037824 */ /* 0x000fea00000e0614 */
[----:B------:R2:W-:Y:S01]  /*74f0*/  LDGSTS.E.BYPASS.LTC128B.128 [R14+0x8880], [R2.64], !P1 ;  /* 0x08880000020e7fae */ /* 0x0005e2000c901d46 */
[----:B---3--:R-:W-:Y:S11]  /*7500*/  ISETP.GT.AND P0, PT, R13, 0x7f, PT ;  /* 0x0000007f0d00780c */ /* 0x008ff60003f04270 */
[----:B------:R-:W-:Y:S02]  /*7510*/  @!UPT UIADD3 URZ, URZ, URZ, URZ ;  /* 0x0000003f3f3ff290 */ /* 0x000fe4000fffe03f */
[----:B------:R-:W-:-:S05]  /*7520*/  @P0 BRA `(.L_x_1135) ;  /* 0x000001b000000947 */ /* 0x000fca0003800000 */
[----:B--2---:R-:W-:-:S05]  /*7530*/  BRA.DIV ~URZ, `(.L_x_1138) ;  /* 0x0000d0527f007947 */ /* 0x004fca000b800000 */
[----:B------:R2:W3:Y:S04]  /*7540*/  SHFL.IDX PT, R4, R5, 0x1, 0x181f ;  /* 0x00381f0005047f89 */ /* 0x0004e800000e0000 */
[----:B------:R2:W4:Y:S02]  /*7550*/  SHFL.IDX PT, R0, R12, 0x1, 0x181f ;  /* 0x00381f000c007f89 */ /* 0x00052400000e0000 */
.L_x_1235:
        /* <DEDUP_REMOVED lines=9> */
[----:B-----5:R-:W-:Y:S05]  /*75f0*/  IADD3 R2, P0, R0, R2, RZ ;  /* 0x0000000200027210 */ /* 0x020fea0007f1e0ff */
[----:B--2---:R-:W-:Y:S05]  /*7600*/  IMAD.X R3, R4, 0x1, R20, P0 ;  /* 0x0000000104037824 */ /* 0x004fea00000e0614 */
[----:B------:R-:W-:Y:S01]  /*7610*/  @!PT LDS RZ, [RZ] ;  /* 0x00000000fffff984 */ /* 0x000fe20000000800 */
[----:B------:R-:W-:Y:S01]  /*7620*/  @!PT LDS RZ, [RZ] ;  /* 0x00000000fffff984 */ /* 0x000fe20000000800 */
[----:B------:R-:W-:Y:S01]  /*7630*/  @!PT LDS RZ, [RZ] ;  /* 0x00000000fffff984 */ /* 0x000fe20000000800 */
[----:B----4-:R3:W-:Y:S02]  /*7640*/  LDGSTS.E.BYPASS.LTC128B.128 [R5+0x5080], [R2.64], !P3 ;  /* 0x0508000002057fae */ /* 0x0107e4000d901d46 */
[----:B---3--:R-:W-:Y:S05]  /*7650*/  IADD3 R2, P0, R0, R15, RZ ;  /* 0x0000000f00027210 */ /* 0x008fea0007f1e0ff */
        /* <DEDUP_REMOVED lines=8> */
.L_x_1135:
[----:B--2---:R-:W-:Y:S05]  /*76e0*/  BSYNC B0 ;  /* 0x0000000000007941 */ /* 0x004fea0003800000 */
.L_x_1134:
[----:B------:R-:W0:Y:S01]  /*76f0*/  LDGDEPBAR ;  /* 0x00000000000079af */ /* 0x000e220000000000 */
[----:B------:R-:W-:Y:S01]  /*7700*/  WARPSYNC 0xffffffff ;  /* 0xffffffff00007948 */ /* 0x000fe20003800000 */
[C---:B---3--:R-:W-:Y:S01]  /*7710*/  HMMA.16816.F32 R4, R164.reuse, R8, RZ ;  /* 0x00000008a404723c */ /* 0x048fe200000018ff */
        /* <DEDUP_REMOVED lines=156> */
[----:B------:R-:W5:Y:S04]  /*80e0*/  LDL R134, [R1+0x74] ;  /* 0x0000740001867983 */ /* 0x000f680000100800 */
[----:B------:R-:W1:Y:S01]  /*80f0*/  S2R R137, SR_TID.X ;  /* 0x0000000000897919 */ /* 0x000e620000002100 */
[----:B--2---:R-:W-:Y:S05]  /*8100*/  IMAD R2, R2, 0x30, R3 ;  /* 0x0000003002027824 */ /* 0x004fea00078e0203 */
[----:B---3--:R-:W-:Y:S05]  /*8110*/  IADD3 R2, R2, -0x30, R0 ;  /* 0xffffffd002027810 */ /* 0x008fea0007ffe000 */
        /* <DEDUP_REMOVED lines=33> */
.L_x_1236:
[----:B------:R-:W-:-:S05]  /*8330*/  BRA.DIV ~URZ, `(.L_x_1142) ;  /* 0x0000c3827f007947 */ /* 0x000fca000b800000 */
[----:B------:R3:W4:Y:S02]  /*8340*/  SHFL.IDX PT, R0, R137, RZ, 0x181f ;  /* 0x00181fff89007589 */ /* 0x00072400000e0000 */
.L_x_1237:
        /* <DEDUP_REMOVED lines=13> */
[----:B-----5:R-:W-:Y:S02]  /*8420*/  @P0 ISETP.GE.AND P1, PT, R139, c[0x0][0x1d4], PT ;  /* 0x000075008b000a0c */ /* 0x020fe40003f26270 */
[----:B---3--:R-:W-:Y:S05]  /*8430*/  @P0 IADD3 R138, P2, R0, R138, RZ ;  /* 0x0000008a008a0210 */ /* 0x008fea0007f5e0ff */
[----:B----4-:R-:W-:Y:S06]  /*8440*/  @P0 IMAD.X R139, R132, 0x1, R180, P2 ;  /* 0x00000001848b0824 */ /* 0x010fec00010e06b4 */
[----:B------:R-:W-:Y:S01]  /*8450*/  @!PT LDS RZ, [RZ] ;  /* 0x00000000fffff984 */ /* 0x000fe20000000800 */
[----:B------:R-:W-:Y:S01]  /*8460*/  @!PT LDS RZ, [RZ] ;  /* 0x00000000fffff984 */ /* 0x000fe20000000800 */
[----:B------:R-:W-:Y:S01]  /*8470*/  @!PT LDS RZ, [RZ] ;  /* 0x00000000fffff984 */ /* 0x000fe20000000800 */
[----:B--2---:R2:W-:Y:S01]  /*8480*/  @P0 LDGSTS.E.BYPASS.LTC128B.128 [R172+0x14080], [R138.64], !P1 ;  /* 0x140800008aac0fae */ /* 0x0045e2000c901d46 */
[----:B------:R-:W-:Y:S02]  /*8490*/  @P0 ISETP.GE.AND P1, PT, R3, c[0x0][0x1d4], PT ;  /* 0x0000750003000a0c */ /* 0x000fe40003f26270 */
[----:B------:R-:W-:Y:S05]  /*84a0*/  @P0 IADD3 R2, P2, R0, R2, RZ ;  /* 0x0000000200020210 */ /* 0x000fea0007f5e0ff */
[----:B------:R-:W-:Y:S06]  /*84b0*/  @P0 IMAD.X R3, R132, 0x1, R179, P2 ;  /* 0x0000000184030824 */ /* 0x000fec00010e06b3 */
[----:B------:R3:W-:Y:S01]  /*84c0*/  @P0 LDGSTS.E.BYPASS.LTC128B.128 [R172+0x15880], [R2.64], !P1 ;  /* 0x1588000002ac0fae */ /* 0x0007e2000c901d46 */
[----:B------:R-:W-:Y:S02]  /*84d0*/  @P0 ISETP.GE.AND P1, PT, R178, c[0x0][0x1d4], PT ;  /* 0x00007500b2000a0c */ /* 0x000fe40003f26270 */
[----:B---3--:R-:W-:Y:S05]  /*84e0*/  @P0 IADD3 R2, P2, R0, R177, RZ ;  /* 0x000000b100020210 */ /* 0x008fea0007f5e0ff */
[----:B------:R-:W-:Y:S06]  /*84f0*/  @P0 IMAD.X R3, R132, 0x1, R176, P2 ;  /* 0x0000000184030824 */ /* 0x000fec00010e06b0 */
[----:B------:R3:W-:Y:S01]  /*8500*/  @P0 LDGSTS.E.BYPASS.LTC128B.128 [R172+0x17080], [R2.64], !P1 ;  /* 0x1708000002ac0fae */ /* 0x0007e2000c901d46 */
[----:B------:R-:W-:Y:S02]  /*8510*/  @P0 ISETP.GE.AND P1, PT, R175, c[0x0][0x1d4], PT ;  /* 0x00007500af000a0c */ /* 0x000fe40003f26270 */
[----:B---3--:R-:W-:Y:S05]  /*8520*/  @P0 IADD3 R2, P2, R0, R174, RZ ;  /* 0x000000ae00020210 */ /* 0x008fea0007f5e0ff */
[----:B------:R-:W-:Y:S06]  /*8530*/  @P0 IMAD.X R3, R132, 0x1, R173, P2 ;  /* 0x0000000184030824 */ /* 0x000fec00010e06ad */
[----:B------:R2:W-:Y:S01]  /*8540*/  @P0 LDGSTS.E.BYPASS.LTC128B.128 [R172+0x18880], [R2.64], !P1 ;  /* 0x1888000002ac0fae */ /* 0x0005e2000c901d46 */
[----:B------:R-:W-:Y:S01]  /*8550*/  ISETP.GE.AND P0, PT, R133, 0x21, PT ;  /* 0x000000218500780c */ /* 0x000fe20003f06270 */
[----:B------:R-:W-:-:S06]  /*8560*/  BRA.DIV ~URZ, `(.L_x_1143) ;  /* 0x0000c1b27f007947 */ /* 0x000fcc000b800000 */
[----:B------:R3:W4:Y:S04]  /*8570*/  SHFL.IDX PT, R132, R134, 0x1, 0x181f ;  /* 0x00381f0086847f89 */ /* 0x00072800000e0000 */
[----:B------:R3:W1:Y:S02]  /*8580*/  SHFL.IDX PT, R0, R137, 0x1, 0x181f ;  /* 0x00381f0089007f89 */ /* 0x00066400000e0000 */
.L_x_1238:
        /* <DEDUP_REMOVED lines=13> */
[----:B--2---:R-:W-:Y:S02]  /*8660*/  @P0 ISETP.GE.AND P1, PT, R139, c[0x0][0x1d4], PT ;  /* 0x000075008b000a0c */ /* 0x004fe40003f26270 */
[----:B-----5:R-:W-:Y:S05]  /*8670*/  @P0 IADD3 R138, P2, R0, R138, RZ ;  /* 0x0000008a008a0210 */ /* 0x020fea0007f5e0ff */
[----:B---3--:R-:W-:Y:S06]  /*8680*/  @P0 IMAD.X R139, R132, 0x1, R177, P2 ;  /* 0x00000001848b0824 */ /* 0x008fec00010e06b1 */
[----:B------:R-:W-:Y:S01]  /*8690*/  @!PT LDS RZ, [RZ] ;  /* 0x00000000fffff984 */ /* 0x000fe20000000800 */
[----:B------:R-:W-:Y:S01]  /*86a0*/  @!PT LDS RZ, [RZ] ;  /* 0x00000000fffff984 */ /* 0x000fe20000000800 */
[----:B------:R-:W-:Y:S01]  /*86b0*/  @!PT LDS RZ, [RZ] ;  /* 0x00000000fffff984 */ /* 0x000fe20000000800 */
[----:B----4-:R1:W-:Y:S01]  /*86c0*/  @P0 LDGSTS.E.BYPASS.LTC128B.128 [R133+0x15080], [R138.64], !P1 ;  /* 0x150800008a850fae */ /* 0x0103e2000c901d46 */
[----:B------:R-:W-:Y:S02]  /*86d0*/  @P0 ISETP.GE.AND P1, PT, R3, c[0x0][0x1d4], PT ;  /* 0x0000750003000a0c */ /* 0x000fe40003f26270 */
[----:B------:R-:W-:Y:S05]  /*86e0*/  @P0 IADD3 R2, P2, R0, R2, RZ ;  /* 0x0000000200020210 */ /* 0x000fea0007f5e0ff */
[----:B------:R-:W-:Y:S06]  /*86f0*/  @P0 IMAD.X R3, R132, 0x1, R176, P2 ;  /* 0x0000000184030824 */ /* 0x000fec00010e06b0 */
[----:B------:R2:W-:Y:S01]  /*8700*/  @P0 LDGSTS.E.BYPASS.LTC128B.128 [R133+0x16880], [R2.64], !P1 ;  /* 0x1688000002850fae */ /* 0x0005e2000c901d46 */
[----:B------:R-:W-:Y:S02]  /*8710*/  @P0 ISETP.GE.AND P1, PT, R175, c[0x0][0x1d4], PT ;  /* 0x00007500af000a0c */ /* 0x000fe40003f26270 */
[----:B--2---:R-:W-:Y:S05]  /*8720*/  @P0 IADD3 R2, P2, R0, R174, RZ ;  /* 0x000000ae00020210 */ /* 0x004fea0007f5e0ff */
[----:B------:R-:W-:Y:S06]  /*8730*/  @P0 IMAD.X R3, R132, 0x1, R173, P2 ;  /* 0x0000000184030824 */ /* 0x000fec00010e06ad */
[----:B------:R2:W-:Y:S01]  /*8740*/  @P0 LDGSTS.E.BYPASS.LTC128B.128 [R133+0x18080], [R2.64], !P1 ;  /* 0x1808000002850fae */ /* 0x0005e2000c901d46 */
[----:B------:R-:W-:Y:S02]  /*8750*/  @P0 ISETP.GE.AND P1, PT, R172, c[0x0][0x1d4], PT ;  /* 0x00007500ac000a0c */ /* 0x000fe40003f26270 */
[----:B--2---:R-:W-:Y:S05]  /*8760*/  @P0 IADD3 R2, P2, R0, R137, RZ ;  /* 0x0000008900020210 */ /* 0x004fea0007f5e0ff */
[----:B------:R-:W-:Y:S06]  /*8770*/  @P0 IMAD.X R3, R132, 0x1, R134, P2 ;  /* 0x0000000184030824 */ /* 0x000fec00010e0686 */
[----:B------:R1:W-:Y:S02]  /*8780*/  @P0 LDGSTS.E.BYPASS.LTC128B.128 [R133+0x19880], [R2.64], !P1 ;  /* 0x1988000002850fae */ /* 0x0003e4000c901d46 */
.L_x_1140:
[----:B------:R-:W-:Y:S05]  /*8790*/  BSYNC B0 ;  /* 0x0000000000007941 */ /* 0x000fea0003800000 */
.L_x_1139:
[----:B------:R-:W2:Y:S01]  /*87a0*/  LDL R132, [R1+0xa0] ;  /* 0x0000a00001847983 */ /* 0x000ea20000100800 */
[----:B------:R-:W-:Y:S03]  /*87b0*/  IMAD.MOV.U32 R137, RZ, RZ, c[0x0][0x2c4] ;  /* 0x0000b100ff897624 */ /* 0x000fe600078e00ff */
[----:B------:R-:W2:Y:S02]  /*87c0*/  LDL R0, [R1+0xb8] ;  /* 0x0000b80001007983 */ /* 0x000ea40000100800 */
[----:B------:R-:W-:Y:S02]  /*87d0*/  ISETP.NE.AND P0, PT, R137, 0x1, PT ;  /* 0x000000018900780c */ /* 0x000fe40003f05270 */
[----:B------:R-:W3:Y:S04]  /*87e0*/  LDL R134, [R1+0x34] ;  /* 0x0000340001867983 */ /* 0x000ee80000100800 */
[----:B-1----:R-:W4:Y:S04]  /*87f0*/  LDL R133, [R1+0xa4] ;  /* 0x0000a40001857983 */ /* 0x002f280000100800 */
[----:B------:R-:W5:Y:S04]  /*8800*/  LDL R3, [R1+0x9c] ;  /* 0x00009c0001037983 */ /* 0x000f680000100800 */
[----:B------:R-:W5:Y:S04]  /*8810*/  LDL R2, [R1+0x98] ;  /* 0x0000980001027983 */ /* 0x000f680000100800 */
[----:B------:R-:W0:Y:S01]  /*8820*/  LDGDEPBAR ;  /* 0x00000000000079af */ /* 0x000e220000000000 */
[----:B--2---:R-:W-:Y:S04]  /*8830*/  IMAD.IADD R132, R0, 0x1, R132 ;  /* 0x0000000100847824 */ /* 0x004fe800078e0284 */
[----:B------:R-:W-:Y:S05]  /*8840*/  @P0 IMAD.HI.U32 R0, R132, c[0x0][0x2c8], RZ ;  /* 0x0000b20084000a27 */ /* 0x000fea00078e00ff */
[----:B------:R-:W-:Y:S01]  /*8850*/  @P0 SHF.R.U32.HI R132, RZ, c[0x0][0x2cc], R0 ;  /* 0x0000b300ff840a19 */ /* 0x000fe20000011600 */
[----:B---3--:R-:W-:Y:S05]  /*8860*/  IMAD R0, R134, -0x30, RZ ;  /* 0xffffffd086007824 */ /* 0x008fea00078e02ff */
[----:B----4-:R-:W-:Y:S04]  /*8870*/  IADD3 R0, -R133, 0x1, R0 ;  /* 0x0000000185007810 */ /* 0x010fe80007ffe100 */
[----:B-----5:R-:W-:Y:S01]  /*8880*/  IADD3 R133, -R2, R0, R3 ;  /* 0x0000000002857210 */ /* 0x020fe20007ffe103 */
[----:B------:R-:W-:-:S05]  /*8890*/  BRA.DIV ~URZ, `(.L_x_1144) ;  /* 0x0000bf427f007947 */ /* 0x000fca000b800000 */
[----:B------:R1:W2:Y:S02]  /*88a0*/  SHFL.IDX PT, R0, R132, RZ, 0x1c1f ;  /* 0x001c1fff84007589 */ /* 0x0002a400000e0000 */
.L_x_1239:
[----:B--2---:R-:W-:Y:S05]  /*88b0*/  IMAD.IADD R0, R133, 0x1, R0 ;  /* 0x0000000185007824 */ /* 0x004fea00078e0200 */
[C---:B------:R-:W-:Y:S02]  /*88c0*/  ISETP.GT.AND P1, PT, R0.reuse, RZ, PT ;  /* 0x000000ff0000720c */ /* 0x040fe40003f24270 */
[C---:B------:R-:W-:Y:S02]  /*88d0*/  ISETP.GT.AND P0, PT, R0.reuse, 0x1, PT ;  /* 0x000000010000780c */ /* 0x040fe40003f04270 */
[C---:B------:R-:W-:Y:S02]  /*88e0*/  ISETP.GT.AND P3, PT, R0.reuse, 0x8, PT ;  /* 0x000000080000780c */ /* 0x040fe40003f64270 */
        /* <DEDUP_REMOVED lines=77> */
[----:B-12---:R-:W-:Y:S06]  /*8dc0*/  FMNMX.FTZ R132, R0, R2, !PT ;  /* 0x0000000200847209 */ /* 0x006fec0007810000 */
[----:B------:R1:W2:Y:S02]  /*8dd0*/  SHFL.BFLY PT, R0, R132, 0x1, 0x1f ;  /* 0x0c201f0084007f89 */ /* 0x0002a400000e0000 */
.L_x_1240:
[----:B------:R-:W3:Y:S01]  /*8de0*/  LDL.LU R23, [R1+0x54] ;  /* 0x0000540001177983 */ /* 0x000ee20000300800 */
[C---:B------:R-:W-:Y:S01]  /*8df0*/  FSETP.NEU.FTZ.AND P0, PT, R134.reuse, -INF , PT ;  /* 0xff8000008600780b */ /* 0x040fe20003f1d000 */
[----:B------:R-:W-:Y:S01]  /*8e00*/  FMUL.FTZ R2, R134, c[0x0][0x2d0] ;  /* 0x0000b40086027a20 */ /* 0x000fe20000410000 */
        /* <DEDUP_REMOVED lines=20> */
[----:B------:R-:W-:Y:S03]  /*8f50*/  FFMA.FTZ R24, R21, c[0x0][0x2d0], -R2 ;  /* 0x0000b40015187a23 */ /* 0x000fe60000010802 */
[----:B------:R-:W2:Y:S10]  /*8f60*/  MUFU.EX2 R4, R18 ;  /* 0x0000001200047308 */ /* 0x000eb40000000800 */
[----:B------:R-:W-:Y:S01]  /*8f70*/  MUFU.EX2 R135, R135 ;  /* 0x0000008700877308 */ /* 0x000fe20000000800 */
[----:B---3--:R-:W-:Y:S01]  /*8f80*/  FFMA.FTZ R2, R0, R23, R20 ;  /* 0x0000001700027223 */ /* 0x008fe20000010014 */
[----:B--2---:R-:W-:Y:S01]  /*8f90*/  F2FP.PACK_AB R172, R4, R20 ;  /* 0x0000001404ac723e */ /* 0x004fe200000000ff */
[----:B------:R-:W-:Y:S07]  /*8fa0*/  FMUL.FTZ R21, R0, R145 ;  /* 0x0000009100157220 */ /* 0x000fee0000410000 */
[----:B------:R-:W-:Y:S01]  /*8fb0*/  MUFU.EX2 R20, R19 ;  /* 0x0000001300147308 */ /* 0x000fe20000000800 */
        /* <DEDUP_REMOVED lines=8> */
[----:B------:R-:W2:Y:S01]  /*9040*/  LDL.LU R136, [R1+0x50] ;  /* 0x0000500001887983 */ /* 0x000ea20000300800 */
[----:B------:R-:W3:Y:S01]  /*9050*/  MUFU.EX2 R19, R22 ;  /* 0x0000001600137308 */ /* 0x000ee20000000800 */
[----:B------:R-:W-:Y:S01]  /*9060*/  FMUL.FTZ R25, R0, R141 ;  /* 0x0000008d00197220 */ /* 0x000fe20000410000 */
[----:B------:R-:W-:Y:S01]  /*9070*/  MOV R141, R27 ;  /* 0x0000001b008d7202 */ /* 0x000fe20000000f00 */
[--C-:B------:R-:W-:Y:S02]  /*9080*/  FFMA.FTZ R12, R12, c[0x0][0x2d0], -R4.reuse ;  /* 0x0000b4000c0c7a23 */ /* 0x100fe40000010804 */
[--C-:B------:R-:W-:Y:S02]  /*9090*/  FFMA.FTZ R18, R17, c[0x0][0x2d0], -R4.reuse ;  /* 0x0000b40011127a23 */ /* 0x100fe40000010804 */
[--C-:B-1----:R-:W-:Y:S02]  /*90a0*/  FFMA.FTZ R132, R16, c[0x0][0x2d0], -R4.reuse ;  /* 0x0000b40010847a23 */ /* 0x102fe40000010804 */
[--C-:B------:R-:W-:Y:S01]  /*90b0*/  FFMA.FTZ R133, R13, c[0x0][0x2d0], -R4.reuse ;  /* 0x0000b4000d857a23 */ /* 0x100fe20000010804 */
[----:B------:R1:W-:Y:S01]  /*90c0*/  MUFU.EX2 R173, R12 ;  /* 0x0000000c00ad7308 */ /* 0x0003e20000000800 */
[--C-:B------:R-:W-:Y:S02]  /*90d0*/  FFMA.FTZ R178, R14, c[0x0][0x2d0], -R4.reuse ;  /* 0x0000b4000eb27a23 */ /* 0x100fe40000010804 */
[--C-:B------:R-:W-:Y:S02]  /*90e0*/  FFMA.FTZ R179, R10, c[0x0][0x2d0], -R4.reuse ;  /* 0x0000b4000ab37a23 */ /* 0x100fe40000010804 */
[--C-:B------:R-:W-:Y:S02]  /*90f0*/  FFMA.FTZ R180, R9, c[0x0][0x2d0], -R4.reuse ;  /* 0x0000b40009b47a23 */ /* 0x100fe40000010804 */
[--C-:B------:R-:W-:Y:S02]  /*9100*/  FFMA.FTZ R26, R8, c[0x0][0x2d0], -R4.reuse ;  /* 0x0000b400081a7a23 */ /* 0x100fe40000010804 */
[--C-:B------:R-:W-:Y:S02]  /*9110*/  FFMA.FTZ R7, R7, c[0x0][0x2d0], -R4.reuse ;  /* 0x0000b40007077a23 */ /* 0x100fe40000010804 */
[--C-:B------:R-:W-:Y:S01]  /*9120*/  FFMA.FTZ R23, R5, c[0x0][0x2d0], -R4.reuse ;  /* 0x0000b40005177a23 */ /* 0x100fe20000010804 */
[----:B------:R-:W-:Y:S01]  /*9130*/  MUFU.EX2 R180, R180 ;  /* 0x000000b400b47308 */ /* 0x000fe20000000800 */
[--C-:B------:R-:W-:Y:S01]  /*9140*/  FFMA.FTZ R176, R11, c[0x0][0x2d0], -R4.reuse ;  /* 0x0000b4000bb07a23 */ /* 0x100fe20000010804 */
[----:B---3--:R-:W-:Y:S01]  /*9150*/  F2FP.PACK_AB R174, R19, R20 ;  /* 0x0000001413ae723e */ /* 0x008fe200000000ff */
        /* <DEDUP_REMOVED lines=8> */
[C---:B-1----:R-:W-:Y:S02]  /*91e0*/  FMUL.FTZ R12, R0.reuse, R152 ;  /* 0x00000098000c7220 */ /* 0x042fe40000410000 */
        /* <DEDUP_REMOVED lines=70> */
[----:B------:R-:W3:Y:S01]  /*9650*/  LDL R0, [R1+0x10] ;  /* 0x0000100001007983 */ /* 0x000ee20000100800 */
        /* <DEDUP_REMOVED lines=66> */
[C---:B--2---:R-:W-:Y:S01]  /*9a80*/  FFMA.FTZ R148, R2.reuse, R136, R173 ;  /* 0x0000008802947223 */ /* 0x044fe200000100ad */
        /* <DEDUP_REMOVED lines=8> */
[----:B------:R-:W2:Y:S10]  /*9b10*/  MUFU.EX2 R2, R182 ;  /* 0x000000b600027308 */ /* 0x000eb40000000800 */
        /* <DEDUP_REMOVED lines=10> */
[----:B---3--:R1:W3:Y:S03]  /*9bc0*/  LDSM.16.MT88.4 R136, [R0] ;  /* 0x000000000088783b */ /* 0x0082e60000004200 */
[----:B-1----:R-:W-:Y:S02]  /*9bd0*/  FADD.FTZ R0, R132, R177 ;  /* 0x000000b184007221 */ /* 0x002fe40000010000 */
[----:B------:R-:W1:Y:S02]  /*9be0*/  MUFU.EX2 R177, R160 ;  /* 0x000000a000b17308 */ /* 0x000e640000000800 */
[C---:B--2---:R-:W-:Y:S04]  /*9bf0*/  FADD.FTZ R0, R2.reuse, R0 ;  /* 0x0000000002007221 */ /* 0x044fe80000010000 */
[----:B------:R-:W-:Y:S04]  /*9c00*/  FADD.FTZ R0, R135, R0 ;  /* 0x0000000087007221 */ /* 0x000fe80000010000 */
[C---:B------:R-:W-:Y:S01]  /*9c10*/  FADD.FTZ R0, R133.reuse, R0 ;  /* 0x0000000085007221 */ /* 0x040fe20000010000 */
[C---:B---3--:R-:W-:Y:S08]  /*9c20*/  HMMA.16816.F32 R28, R172.reuse, R136, R28 ;  /* 0x00000088ac1c723c */ /* 0x048ff0000000181c */
        /* <DEDUP_REMOVED lines=134> */
[C---:B---3--:R-:W-:Y:S01]  /*a490*/  HMMA.16816.F32 R44, R172.reuse, R12, R44 ;  /* 0x0000000cac2c723c */ /* 0x048fe2000000182c */
[----:B------:R-:W-:Y:S07]  /*a4a0*/  STL [R1+0x50], R0 ;  /* 0x0000500001007387 */ /* 0x000fee0000100800 */
        /* <DEDUP_REMOVED lines=32> */
[----:B------:R1:W-:Y:S10]  /*a6b0*/  STL [R1+0x34], R180 ;  /* 0x000034b401007387 */ /* 0x0003f40000100800 */
[----:B-1----:R-:W-:-:S05]  /*a6c0*/  @P0 BRA `(.L_x_1146) ;  /* 0xffffc9c000000947 */ /* 0x002fca000383ffff */
.L_x_1133:
[----:B-1----:R-:W2:Y:S02]  /*a6d0*/  LDL R0, [R1+0x64] ;  /* 0x0000640001007983 */ /* 0x002ea40000100800 */
[----:B--2---:R-:W-:-:S13]  /*a6e0*/  ISETP.GE.AND P0, PT, R180, R0, PT ;  /* 0x00000000b400720c */ /* 0x004fda0003f06270 */
[----:B------:R-:W-:Y:S05]  /*a6f0*/  @!P0 BRA `(.L_x_1147) ;  /* 0x0000305000008947 */ /* 0x000fea0003800000 */
.L_x_1159:
[----:B------:R-:W2:Y:S01]  /*a700*/  LDL R4, [R1+0x30] ;  /* 0x0000300001047983 */ /* 0x000ea20000100800 */
[----:B------:R-:W-:Y:S04]  /*a710*/  DEPBAR.LE SB0, 0x0 ;  /* 0x000080000000791a */ /* 0x000fe80000000000 */
[----:B------:R-:W3:Y:S01]  /*a720*/  LDL R6, [R1+0x94] ;  /* 0x0000940001067983 */ /* 0x000ee20000100800 */
[----:B------:R-:W-:Y:S01]  /*a730*/  WARPSYNC 0xffffffff ;  /* 0xffffffff00007948 */ /* 0x000fe20003800000 */
[----:B------:R-:W-:Y:S02]  /*a740*/  MOV R135, R134 ;  /* 0x0000008600877202 */ /* 0x000fe40000000f00 */
        /* <DEDUP_REMOVED lines=26> */
.L_x_1241:
        /* <DEDUP_REMOVED lines=27> */
[----:B------:R2:W-:Y:S02]  /*aaa0*/  LDGSTS.E.BYPASS.LTC128B.128 [R13+0x5880], [R4.64], !P3 ;  /* 0x05880000040d7fae */ /* 0x0005e4000d901d46 */
[----:B--2---:R-:W-:Y:S05]  /*aab0*/  IADD3 R4, P0, R2, R20, RZ ;  /* 0x0000001402047210 */ /* 0x004fea0007f1e0ff */
[----:B------:R-:W-:Y:S01]  /*aac0*/  IMAD.X R5, R0, 0x1, R15, P0 ;  /* 0x0000000100057824 */ /* 0x000fe200000e060f */
[----:B------:R-:W-:Y:S04]  /*aad0*/  IADD3 R2, P0, R2, R3, RZ ;  /* 0x0000000302027210 */ /* 0x000fe80007f1e0ff */
[----:B------:R2:W-:Y:S01]  /*aae0*/  LDGSTS.E.BYPASS.LTC128B.128 [R13+0x7080], [R4.64], !P5 ;  /* 0x07080000040d7fae */ /* 0x0005e2000e901d46 */
[----:B------:R-:W-:Y:S01]  /*aaf0*/  IMAD.X R3, R0, 0x1, R14, P0 ;  /* 0x0000000100037824 */ /* 0x000fe200000e060e */
[----:B---3--:R-:W-:Y:S04]  /*ab00*/  ISETP.GT.AND P0, PT, R12, 0x7f, PT ;  /* 0x0000007f0c00780c */ /* 0x008fe80003f04270 */
[----:B------:R2:W-:Y:S09]  /*ab10*/  LDGSTS.E.BYPASS.LTC128B.128 [R13+0x8880], [R2.64], !P2 ;  /* 0x08880000020d7fae */ /* 0x0005f2000d101d46 */
[----:B------:R-:W-:-:S05]  /*ab20*/  @P0 BRA `(.L_x_1150) ;  /* 0x000001b000000947 */ /* 0x000fca0003800000 */
[----:B------:R-:W-:-:S05]  /*ab30*/  BRA.DIV ~URZ, `(.L_x_1151) ;  /* 0x0000a1d27f007947 */ /* 0x000fca000b800000 */
[----:B--2---:R2:W3:Y:S04]  /*ab40*/  SHFL.IDX PT, R4, R6, 0x1, 0x181f ;  /* 0x00381f0006047f89 */ /* 0x0044e800000e0000 */
[----:B------:R2:W4:Y:S02]  /*ab50*/  SHFL.IDX PT, R0, R7, 0x1, 0x181f ;  /* 0x00381f0007007f89 */ /* 0x00052400000e0000 */
.L_x_1242:
        /* <DEDUP_REMOVED lines=24> */
.L_x_1150:
[----:B------:R-:W-:Y:S05]  /*ace0*/  BSYNC B0 ;  /* 0x0000000000007941 */ /* 0x000fea0003800000 */
.L_x_1149:
[----:B------:R-:W0:Y:S01]  /*acf0*/  LDGDEPBAR ;  /* 0x00000000000079af */ /* 0x000e220000000000 */
[----:B------:R-:W-:Y:S01]  /*ad00*/  WARPSYNC 0xffffffff ;  /* 0xffffffff00007948 */ /* 0x000fe20003800000 */
[C---:B-123--:R-:W-:Y:S01]  /*ad10*/  HMMA.16816.F32 R4, R164.reuse, R8, RZ ;  /* 0x00000008a404723c */ /* 0x04efe200000018ff */
[----:B------:R-:W-:Y:S03]  /*ad20*/  BSSY B0, `(.L_x_1152) ;  /* 0x00000f6000007945 */ /* 0x000fe60003800000 */
[----:B------:R-:W2:Y:S04]  /*ad30*/  LDL R0, [R1] ;  /* 0x0000000001007983 */ /* 0x000ea80000100800 */
[C---:B------:R-:W-:Y:S02]  /*ad40*/  HMMA.16816.F32 R8, R164.reuse, R10, RZ ;  /* 0x0000000aa408723c */ /* 0x040fe400000018ff */
[----:B------:R-:W3:Y:S06]  /*ad50*/  LDL R3, [R1+0x4] ;  /* 0x0000040001037983 */ /* 0x000eec0000100800 */
[C---:B------:R-:W-:Y:S01]  /*ad60*/  HMMA.16816.F32 R12, R164.reuse, R16, RZ ;  /* 0x00000010a40c723c */ /* 0x040fe200000018ff */
[----:B------:R-:W4:Y:S07]  /*ad70*/  LDL R2, [R1+0x8] ;  /* 0x0000080001027983 */ /* 0x000f2e0000100800 */
        /* <DEDUP_REMOVED lines=8> */
[----:B------:R-:W5:Y:S07]  /*ae00*/  LDSM.16.M88.4 R172, [R242+0x800] ;  /* 0x00080000f2ac783b */ /* 0x000f6e0000000200 */
[C---:B------:R-:W-:Y:S08]  /*ae10*/  HMMA.16816.F32 R20, R168.reuse, R176, R20 ;  /* 0x000000b0a814723c */ /* 0x040ff00000001814 */
[----:B------:R-:W-:Y:S01]  /*ae20*/  HMMA.16816.F32 R24, R168, R178, R24 ;  /* 0x000000b2a818723c */ /* 0x000fe20000001818 */
[----:B------:R-:W5:Y:S07]  /*ae30*/  LDSM.16.M88.4 R176, [R242+0x1000] ;  /* 0x00100000f2b0783b */ /* 0x000f6e0000000200 */
[C---:B-1----:R-:W-:Y:S08]  /*ae40*/  HMMA.16816.F32 R4, R184.reuse, R136, R4 ;  /* 0x00000088b804723c */ /* 0x042ff00000001804 */
[C---:B------:R-:W-:Y:S01]  /*ae50*/  HMMA.16816.F32 R8, R184.reuse, R138, R8 ;  /* 0x0000008ab808723c */ /* 0x040fe20000001808 */
[----:B------:R-:W1:Y:S07]  /*ae60*/  LDSM.16.M88.4 R136, [R241] ;  /* 0x00000000f188783b */ /* 0x000e6e0000000200 */
[C---:B-----5:R-:W-:Y:S08]  /*ae70*/  HMMA.16816.F32 R12, R184.reuse, R172, R12 ;  /* 0x000000acb80c723c */ /* 0x060ff0000000180c */
[C---:B------:R-:W-:Y:S01]  /*ae80*/  HMMA.16816.F32 R16, R184.reuse, R174, R16 ;  /* 0x000000aeb810723c */ /* 0x040fe20000001810 */
[----:B------:R-:W5:Y:S07]  /*ae90*/  LDSM.16.M88.4 R172, [R241+0x800] ;  /* 0x00080000f1ac783b */ /* 0x000f6e0000000200 */
[C---:B------:R-:W-:Y:S08]  /*aea0*/  HMMA.16816.F32 R20, R184.reuse, R176, R20 ;  /* 0x000000b0b814723c */ /* 0x040ff00000001814 */
[----:B------:R-:W-:Y:S01]  /*aeb0*/  HMMA.16816.F32 R24, R184, R178, R24 ;  /* 0x000000b2b818723c */ /* 0x000fe20000001818 */
[----:B------:R-:W5:Y:S07]  /*aec0*/  LDSM.16.M88.4 R176, [R241+0x1000] ;  /* 0x00100000f1b0783b */ /* 0x000f6e0000000200 */
[C---:B-1----:R-:W-:Y:S08]  /*aed0*/  HMMA.16816.F32 R4, R188.reuse, R136, R4 ;  /* 0x00000088bc04723c */ /* 0x042ff00000001804 */
[C---:B------:R-:W-:Y:S01]  /*aee0*/  HMMA.16816.F32 R8, R188.reuse, R138, R8 ;  /* 0x0000008abc08723c */ /* 0x040fe20000001808 */
[----:B------:R-:W1:Y:S07]  /*aef0*/  LDSM.16.M88.4 R136, [R240+0x1800] ;  /* 0x00180000f088783b */ /* 0x000e6e0000000200 */
        /* <DEDUP_REMOVED lines=11> */
[----:B------:R-:W5:Y:S07]  /*afb0*/  LDSM.16.M88.4 R172, [R248] ;  /* 0x00000000f8ac783b */ /* 0x000f6e0000000200 */
[C---:B------:R-:W-:Y:S08]  /*afc0*/  HMMA.16816.F32 R20, R192.reuse, R176, R20 ;  /* 0x000000b0c014723c */ /* 0x040ff00000001814 */
[----:B------:R-:W-:Y:S01]  /*afd0*/  HMMA.16816.F32 R24, R192, R178, R24 ;  /* 0x000000b2c018723c */ /* 0x000fe20000001818 */
[----:B------:R-:W5:Y:S07]  /*afe0*/  LDSM.16.M88.4 R176, [R249] ;  /* 0x00000000f9b0783b */ /* 0x000f6e0000000200 */
        /* <DEDUP_REMOVED lines=8> */
[----:B------:R-:W2:Y:S07]  /*b070*/  LDSM.16.M88.4 R176, [R242+0x2800] ;  /* 0x00280000f2b0783b */ /* 0x000eae0000000200 */
[C---:B-1----:R-:W-:Y:S08]  /*b080*/  HMMA.16816.F32 R4, R200.reuse, R136, R4 ;  /* 0x00000088c804723c */ /* 0x042ff00000001804 */
[C---:B------:R-:W-:Y:S01]  /*b090*/  HMMA.16816.F32 R8, R200.reuse, R138, R8 ;  /* 0x0000008ac808723c */ /* 0x040fe20000001808 */
[----:B------:R-:W1:Y:S07]  /*b0a0*/  LDSM.16.M88.4 R136, [R241+0x1800] ;  /* 0x00180000f188783b */ /* 0x000e6e0000000200 */
[C---:B-----5:R-:W-:Y:S08]  /*b0b0*/  HMMA.16816.F32 R12, R200.reuse, R172, R12 ;  /* 0x000000acc80c723c */ /* 0x060ff0000000180c */
[C---:B------:R-:W-:Y:S01]  /*b0c0*/  HMMA.16816.F32 R16, R200.reuse, R174, R16 ;  /* 0x000000aec810723c */ /* 0x040fe20000001810 */
[----:B------:R-:W5:Y:S07]  /*b0d0*/  LDSM.16.M88.4 R172, [R241+0x2000] ;  /* 0x00200000f1ac783b */ /* 0x000f6e0000000200 */
[C---:B--2---:R-:W-:Y:S08]  /*b0e0*/  HMMA.16816.F32 R20, R200.reuse, R176, R20 ;  /* 0x000000b0c814723c */ /* 0x044ff00000001814 */
        /* <DEDUP_REMOVED lines=13> */
[----:B------:R1:W3:Y:S07]  /*b1c0*/  LDSM.16.M88.4 R136, [R0] ;  /* 0x000000000088783b */ /* 0x0002ee0000000200 */
[C---:B-----5:R-:W-:Y:S08]  /*b1d0*/  HMMA.16816.F32 R12, R208.reuse, R172, R12 ;  /* 0x000000acd00c723c */ /* 0x060ff0000000180c */
[C---:B------:R-:W-:Y:S01]  /*b1e0*/  HMMA.16816.F32 R16, R208.reuse, R174, R16 ;  /* 0x000000aed010723c */ /* 0x040fe20000001810 */
[----:B------:R-:W5:Y:S07]  /*b1f0*/  LDSM.16.M88.4 R172, [R251] ;  /* 0x00000000fbac783b */ /* 0x000f6e0000000200 */
[C---:B--2---:R-:W-:Y:S01]  /*b200*/  HMMA.16816.F32 R20, R208.reuse, R176, R20 ;  /* 0x000000b0d014723c */ /* 0x044fe20000001814 */
[----:B-1----:R-:W2:Y:S07]  /*b210*/  LDL R0, [R1+0xc] ;  /* 0x00000c0001007983 */ /* 0x002eae0000100800 */
[----:B------:R-:W-:Y:S01]  /*b220*/  HMMA.16816.F32 R24, R208, R178, R24 ;  /* 0x000000b2d018723c */ /* 0x000fe20000001818 */
[----:B------:R-:W1:Y:S07]  /*b230*/  LDSM.16.M88.4 R176, [R252] ;  /* 0x00000000fcb0783b */ /* 0x000e6e0000000200 */
[C---:B---3--:R-:W-:Y:S08]  /*b240*/  HMMA.16816.F32 R4, R212.reuse, R136, R4 ;  /* 0x00000088d404723c */ /* 0x048ff00000001804 */
[C---:B------:R-:W-:Y:S01]  /*b250*/  HMMA.16816.F32 R8, R212.reuse, R138, R8 ;  /* 0x0000008ad408723c */ /* 0x040fe20000001808 */
[----:B------:R-:W3:Y:S07]  /*b260*/  LDSM.16.M88.4 R136, [R242+0x3000] ;  /* 0x00300000f288783b */ /* 0x000eee0000000200 */
        /* <DEDUP_REMOVED lines=22> */
[----:B------:R-:W-:Y:S08]  /*b3d0*/  HMMA.16816.F32 R24, R220, R178, R24 ;  /* 0x000000b2dc18723c */ /* 0x000ff00000001818 */
[C---:B---3--:R-:W-:Y:S08]  /*b3e0*/  HMMA.16816.F32 R4, R224.reuse, R136, R4 ;  /* 0x00000088e004723c */ /* 0x048ff00000001804 */
[C---:B------:R-:W-:Y:S01]  /*b3f0*/  HMMA.16816.F32 R8, R224.reuse, R138, R8 ;  /* 0x0000008ae008723c */ /* 0x040fe20000001808 */
[----:B------:R-:W1:Y:S07]  /*b400*/  LDSM.16.M88.4 R136, [R240+0x5800] ;  /* 0x00580000f088783b */ /* 0x000e6e0000000200 */
[C---:B-----5:R-:W-:Y:S08]  /*b410*/  HMMA.16816.F32 R12, R224.reuse, R172, R12 ;  /* 0x000000ace00c723c */ /* 0x060ff0000000180c */
[C---:B------:R-:W-:Y:S01]  /*b420*/  HMMA.16816.F32 R16, R224.reuse, R174, R16 ;  /* 0x000000aee010723c */ /* 0x040fe20000001810 */
[----:B----4-:R-:W-:Y:S07]  /*b430*/  LDSM.16.M88.4 R172, [R2] ;  /* 0x0000000002ac783b */ /* 0x010fee0000000200 */
[C---:B-1----:R-:W-:Y:S08]  /*b440*/  HMMA.16816.F32 R20, R224.reuse, R136, R20 ;  /* 0x00000088e014723c */ /* 0x042ff00000001814 */
[----:B------:R-:W-:Y:S01]  /*b450*/  HMMA.16816.F32 R24, R224, R138, R24 ;  /* 0x0000008ae018723c */ /* 0x000fe20000001818 */
[----:B------:R-:W-:Y:S06]  /*b460*/  LDSM.16.M88.4 R136, [R3] ;  /* 0x000000000388783b */ /* 0x000fec0000000200 */
[----:B--2---:R1:W2:Y:S06]  /*b470*/  LDSM.16.M88.4 R176, [R0] ;  /* 0x0000000000b0783b */ /* 0x0042ac0000000200 */
        /* <DEDUP_REMOVED lines=31> */
[----:B------:R-:W-:Y:S02]  /*b670*/  IMAD.MOV.U32 R136, RZ, RZ, RZ ;  /* 0x000000ffff887224 */ /* 0x000fe400078e00ff */
[----:B------:R-:W-:Y:S01]  /*b680*/  IMAD.MOV.U32 R3, RZ, RZ, c[0x0][0x2b8] ;  /* 0x0000ae00ff037624 */ /* 0x000fe200078e00ff */
[----:B------:R-:W3:Y:S04]  /*b690*/  LDL R0, [R1+0x68] ;  /* 0x0000680001007983 */ /* 0x000ee80000100800 */
[----:B------:R-:W-:Y:S01]  /*b6a0*/  ISETP.NE.AND P1, PT, R3, 0x1, PT ;  /* 0x000000010300780c */ /* 0x000fe20003f25270 */
[----:B------:R-:W4:Y:S04]  /*b6b0*/  LDL.64 R172, [R1+0x80] ;  /* 0x0000800001ac7983 */ /* 0x000f280000100a00 */
[----:B------:R-:W5:Y:S04]  /*b6c0*/  LDL R181, [R1+0x90] ;  /* 0x0000900001b57983 */ /* 0x000f680000100800 */
[----:B------:R-:W4:Y:S04]  /*b6d0*/  LDL.64 R182, [R1+0x78] ;  /* 0x0000780001b67983 */ /* 0x000f280000100a00 */
[----:B------:R-:W5:Y:S01]  /*b6e0*/  LDL R137, [R1+0x74] ;  /* 0x0000740001897983 */ /* 0x000f620000100800 */
        /* <DEDUP_REMOVED lines=10> */
[----:B------:R-:W1:Y:S03]  /*b790*/  S2R R181, SR_TID.X ;  /* 0x0000000000b57919 */ /* 0x000e660000002100 */
        /* <DEDUP_REMOVED lines=24> */
.L_x_1243:
[----:B------:R-:W-:-:S05]  /*b920*/  BRA.DIV ~URZ, `(.L_x_1155) ;  /* 0x000095127f007947 */ /* 0x000fca000b800000 */
[----:B------:R3:W4:Y:S02]  /*b930*/  SHFL.IDX PT, R0, R172, RZ, 0x181f ;  /* 0x00181fffac007589 */ /* 0x00072400000e0000 */
.L_x_1244:
        /* <DEDUP_REMOVED lines=8> */
[----:B------:R-:W2:Y:S01]  /*b9c0*/  LDL R174, [R1+0x48] ;  /* 0x0000480001ae7983 */ /* 0x000ea20000100800 */
[----:B-----5:R-:W-:Y:S05]  /*b9d0*/  @P0 IADD3 R138, P1, R0, R138, RZ ;  /* 0x0000008a008a0210 */ /* 0x020fea0007f3e0ff */
[----:B---3--:R-:W-:Y:S01]  /*b9e0*/  @P0 IMAD.X R139, R132, 0x1, R3, P1 ;  /* 0x00000001848b0824 */ /* 0x008fe200008e0603 */
[----:B----4-:R-:W-:Y:S05]  /*b9f0*/  @P0 IADD3 R2, P1, R0, R2, RZ ;  /* 0x0000000200020210 */ /* 0x010fea0007f3e0ff */
[----:B--2---:R-:W-:Y:S01]  /*ba00*/  @P0 IMAD.X R3, R132, 0x1, R178, P1 ;  /* 0x0000000184030824 */ /* 0x004fe200008e06b2 */
[----:B------:R-:W-:Y:S01]  /*ba10*/  @!PT LDS RZ, [RZ] ;  /* 0x00000000fffff984 */ /* 0x000fe20000000800 */
[----:B------:R-:W-:Y:S01]  /*ba20*/  @!PT LDS RZ, [RZ] ;  /* 0x00000000fffff984 */ /* 0x000fe20000000800 */
[----:B------:R-:W-:Y:S01]  /*ba30*/  @!PT LDS RZ, [RZ] ;  /* 0x00000000fffff984 */ /* 0x000fe20000000800 */
[----:B------:R2:W-:Y:S04]  /*ba40*/  @P0 LDGSTS.E.BYPASS.LTC128B.128 [R173+0x14080], [R138.64], !P4 ;  /* 0x140800008aad0fae */ /* 0x0005e8000e101d46 */
[----:B------:R3:W-:Y:S02]  /*ba50*/  @P0 LDGSTS.E.BYPASS.LTC128B.128 [R173+0x15880], [R2.64], !P3 ;  /* 0x1588000002ad0fae */ /* 0x0007e4000d901d46 */
[----:B---3--:R-:W-:Y:S05]  /*ba60*/  @P0 IADD3 R2, P1, R0, R177, RZ ;  /* 0x000000b100020210 */ /* 0x008fea0007f3e0ff */
[----:B------:R-:W-:Y:S05]  /*ba70*/  @P0 IMAD.X R3, R132, 0x1, R176, P1 ;  /* 0x0000000184030824 */ /* 0x000fea00008e06b0 */
[----:B------:R3:W-:Y:S02]  /*ba80*/  @P0 LDGSTS.E.BYPASS.LTC128B.128 [R173+0x17080], [R2.64], !P5 ;  /* 0x1708000002ad0fae */ /* 0x0007e4000e901d46 */
[----:B---3--:R-:W-:Y:S05]  /*ba90*/  @P0 IADD3 R2, P1, R0, R175, RZ ;  /* 0x000000af00020210 */ /* 0x008fea0007f3e0ff */
[----:B------:R-:W-:Y:S05]  /*baa0*/  @P0 IMAD.X R3, R132, 0x1, R174, P1 ;  /* 0x0000000184030824 */ /* 0x000fea00008e06ae */
[----:B------:R2:W-:Y:S01]  /*bab0*/  @P0 LDGSTS.E.BYPASS.LTC128B.128 [R173+0x18880], [R2.64], !P2 ;  /* 0x1888000002ad0fae */ /* 0x0005e2000d101d46 */
[----:B------:R-:W-:Y:S01]  /*bac0*/  ISETP.GE.AND P0, PT, R136, 0x21, PT ;  /* 0x000000218800780c */ /* 0x000fe20003f06270 */
[----:B------:R-:W-:-:S06]  /*bad0*/  BRA.DIV ~URZ, `(.L_x_1156) ;  /* 0x000093c27f007947 */ /* 0x000fcc000b800000 */
[----:B------:R3:W4:Y:S04]  /*bae0*/  SHFL.IDX PT, R132, R137, 0x1, 0x181f ;  /* 0x00381f0089847f89 */ /* 0x00072800000e0000 */
[----:B------:R3:W1:Y:S02]  /*baf0*/  SHFL.IDX PT, R0, R172, 0x1, 0x181f ;  /* 0x00381f00ac007f89 */ /* 0x00066400000e0000 */
.L_x_1245:
[----:B--2---:R-:W2:Y:S04]  /*bb00*/  LDL R2, [R1+0x104] ;  /* 0x0001040001027983 */ /* 0x004ea80000100800 */
[----:B------:R-:W5:Y:S04]  /*bb10*/  LDL R175, [R1+0x3c] ;  /* 0x00003c0001af7983 */ /* 0x000f680000100800 */
[----:B---3--:R-:W3:Y:S04]  /*bb20*/  LDL R138, [R1+0x28] ;  /* 0x00002800018a7983 */ /* 0x008ee80000100800 */
[----:B----4-:R-:W4:Y:S04]  /*bb30*/  LDL R174, [R1+0x108] ;  /* 0x0001080001ae7983 */ /* 0x010f280000100800 */
[----:B-1----:R-:W4:Y:S04]  /*bb40*/  LDL R137, [R1+0x40] ;  /* 0x0000400001897983 */ /* 0x002f280000100800 */
[----:B------:R-:W4:Y:S04]  /*bb50*/  LDL R136, [R1+0x100] ;  /* 0x0001000001887983 */ /* 0x000f280000100800 */
[----:B------:R-:W4:Y:S04]  /*bb60*/  LDL R173, [R1+0x44] ;  /* 0x0000440001ad7983 */ /* 0x000f280000100800 */
[----:B------:R-:W4:Y:S04]  /*bb70*/  LDL R172, [R1+0xfc] ;  /* 0x0000fc0001ac7983 */ /* 0x000f280000100800 */
[----:B------:R-:W4:Y:S01]  /*bb80*/  LDL R139, [R1+0x48] ;  /* 0x00004800018b7983 */ /* 0x000f220000100800 */
[----:B--2---:R-:W-:Y:S05]  /*bb90*/  @P0 IADD3 R2, P1, R0, R2, RZ ;  /* 0x0000000200020210 */ /* 0x004fea0007f3e0ff */
[----:B-----5:R-:W-:Y:S05]  /*bba0*/  @P0 IMAD.X R3, R132, 0x1, R175, P1 ;  /* 0x0000000184030824 */ /* 0x020fea00008e06af */
[----:B------:R-:W-:Y:S01]  /*bbb0*/  @!PT LDS RZ, [RZ] ;  /* 0x00000000fffff984 */ /* 0x000fe20000000800 */
[----:B------:R-:W-:Y:S01]  /*bbc0*/  @!PT LDS RZ, [RZ] ;  /* 0x00000000fffff984 */ /* 0x000fe20000000800 */
[----:B------:R-:W-:Y:S01]  /*bbd0*/  @!PT LDS RZ, [RZ] ;  /* 0x00000000fffff984 */ /* 0x000fe20000000800 */
[----:B---3--:R4:W-:Y:S02]  /*bbe0*/  @P0 LDGSTS.E.BYPASS.LTC128B.128 [R138+0x15080], [R2.64], !P4 ;  /* 0x15080000028a0fae */ /* 0x0089e4000e101d46 */
[----:B----4-:R-:W-:Y:S05]  /*bbf0*/  @P0 IADD3 R2, P1, R0, R174, RZ ;  /* 0x000000ae00020210 */ /* 0x010fea0007f3e0ff */
[----:B------:R-:W-:Y:S01]  /*bc00*/  @P0 IMAD.X R3, R132, 0x1, R137, P1 ;  /* 0x0000000184030824 */ /* 0x000fe200008e0689 */
[----:B------:R-:W-:Y:S04]  /*bc10*/  @P0 IADD3 R136, P1, R0, R136, RZ ;  /* 0x0000008800880210 */ /* 0x000fe80007f3e0ff */
[----:B------:R1:W-:Y:S01]  /*bc20*/  @P0 LDGSTS.E.BYPASS.LTC128B.128 [R138+0x16880], [R2.64], !P3 ;  /* 0x16880000028a0fae */ /* 0x0003e2000d901d46 */
[----:B------:R-:W-:Y:S05]  /*bc30*/  @P0 IMAD.X R137, R132, 0x1, R173, P1 ;  /* 0x0000000184890824 */ /* 0x000fea00008e06ad */
[----:B------:R2:W-:Y:S01]  /*bc40*/  @P0 LDGSTS.E.BYPASS.LTC128B.128 [R138+0x18080], [R136.64], !P5 ;  /* 0x18080000888a0fae */ /* 0x0005e2000e901d46 */
[----:B-1----:R-:W-:Y:S05]  /*bc50*/  @P0 IADD3 R2, P1, R0, R172, RZ ;  /* 0x000000ac00020210 */ /* 0x002fea0007f3e0ff */
[----:B------:R-:W-:Y:S05]  /*bc60*/  @P0 IMAD.X R3, R132, 0x1, R139, P1 ;  /* 0x0000000184030824 */ /* 0x000fea00008e068b */
[----:B------:R2:W-:Y:S03]  /*bc70*/  @P0 LDGSTS.E.BYPASS.LTC128B.128 [R138+0x19880], [R2.64], !P2 ;  /* 0x19880000028a0fae */ /* 0x0005e6000d101d46 */
.L_x_1153:
[----:B------:R-:W-:Y:S05]  /*bc80*/  BSYNC B0 ;  /* 0x0000000000007941 */ /* 0x000fea0003800000 */
.L_x_1152:
        /* <DEDUP_REMOVED lines=27> */
.L_x_1246:
[----:B-12---:R-:W-:Y:S01]  /*be40*/  FMNMX.FTZ R132, R132, R0, !PT ;  /* 0x0000000084847209 */ /* 0x006fe20007810000 */
[----:B------:R-:W-:-:S05]  /*be50*/  BRA.DIV ~URZ, `(.L_x_1158) ;  /* 0x000091427f007947 */ /* 0x000fca000b800000 */
[----:B------:R-:W1:Y:S02]  /*be60*/  SHFL.BFLY PT, R0, R132, 0x1, 0x1f ;  /* 0x0c201f0084007f89 */ /* 0x000e6400000e0000 */
[----:B-1----:R-:W-:Y:S02]  /*be70*/  FMNMX.FTZ R134, R132, R0, !PT ;  /* 0x0000000084867209 */ /* 0x002fe40007810000 */
[----:B------:R-:W1:Y:S02]  /*be80*/  SHFL.BFLY PT, R0, R136, 0x2, 0x1f ;  /* 0x0c401f0088007f89 */ /* 0x000e6400000e0000 */
[----:B-1----:R-:W-:Y:S05]  /*be90*/  FMNMX.FTZ R132, R136, R0, !PT ;  /* 0x0000000088847209 */ /* 0x002fea0007810000 */
[----:B------:R1:W2:Y:S02]  /*bea0*/  SHFL.BFLY PT, R0, R132, 0x1, 0x1f ;  /* 0x0c201f0084007f89 */ /* 0x0002a400000e0000 */
.L_x_1247:
[----:B------:R-:W3:Y:S01]  /*beb0*/  LDL.LU R137, [R1+0x54] ;  /* 0x0000540001897983 */ /* 0x000ee20000300800 */
[----:B--2---:R-:W-:Y:S01]  /*bec0*/  FMNMX.FTZ R3, R0, R132, !PT ;  /* 0x0000008400037209 */ /* 0x004fe20007810000 */
[C---:B------:R-:W-:Y:S01]  /*bed0*/  FADD.FTZ R0, -R134.reuse, R135 ;  /* 0x0000008786007221 */ /* 0x040fe20000010100 */
[----:B------:R-:W-:Y:S01]  /*bee0*/  WARPSYNC 0xffffffff ;  /* 0xffffffff00007948 */ /* 0x000fe20003800000 */
[----:B-1----:R-:W-:Y:S02]  /*bef0*/  FMUL.FTZ R132, R134, c[0x0][0x2d0] ;  /* 0x0000b40086847a20 */ /* 0x002fe40000410000 */
        /* <DEDUP_REMOVED lines=14> */
[----:B------:R-:W1:Y:S01]  /*bfe0*/  MUFU.EX2 R8, R135 ;  /* 0x0000008700087308 */ /* 0x000e620000000800 */
[----:B------:R-:W-:Y:S09]  /*bff0*/  FFMA.FTZ R132, R25, c[0x0][0x2d0], -R132 ;  /* 0x0000b40019847a23 */ /* 0x000ff20000010884 */
[----:B------:R-:W-:Y:S10]  /*c000*/  MUFU.EX2 R13, R5 ;  /* 0x00000005000d7308 */ /* 0x000ff40000000800 */
[----:B------:R2:W4:Y:S10]  /*c010*/  MUFU.EX2 R12, R4 ;  /* 0x00000004000c7308 */ /* 0x0005340000000800 */
[----:B------:R-:W-:Y:S01]  /*c020*/  MUFU.EX2 R132, R132 ;  /* 0x0000008400847308 */ /* 0x000fe20000000800 */
[----:B--2---:R-:W-:Y:S04]  /*c030*/  FMUL.FTZ R4, R3, c[0x0][0x2d0] ;  /* 0x0000b40003047a20 */ /* 0x004fe80000410000 */
        /* <DEDUP_REMOVED lines=12> */
[----:B-1----:R-:W-:Y:S01]  /*c100*/  F2FP.PACK_AB R136, R8, R9 ;  /* 0x000000090888723e */ /* 0x002fe200000000ff */
[C---:B------:R-:W-:Y:S01]  /*c110*/  FMUL.FTZ R20, R2.reuse, R144 ;  /* 0x0000009002147220 */ /* 0x040fe20000410000 */
[----:B------:R-:W-:Y:S01]  /*c120*/  MOV R144, R139 ;  /* 0x0000008b00907202 */ /* 0x000fe20000000f00 */
[C---:B------:R-:W-:Y:S01]  /*c130*/  FMUL.FTZ R9, R2.reuse, R157 ;  /* 0x0000009d02097220 */ /* 0x040fe20000410000 */
[----:B------:R-:W2:Y:S01]  /*c140*/  LDL.LU R139, [R1+0x50] ;  /* 0x00005000018b7983 */ /* 0x000ea20000300800 */
[----:B------:R-:W-:Y:S01]  /*c150*/  MOV R157, R21 ;  /* 0x00000015009d7202 */ /* 0x000fe20000000f00 */
[----:B------:R-:W-:Y:S01]  /*c160*/  FMUL.FTZ R21, R2, R145 ;  /* 0x0000009102157220 */ /* 0x000fe20000410000 */
[----:B----4-:R-:W-:Y:S01]  /*c170*/  F2FP.PACK_AB R138, R12, R13 ;  /* 0x0000000d0c8a723e */ /* 0x010fe200000000ff */
[----:B------:R-:W3:Y:S01]  /*c180*/  LDL R145, [R1+0x10] ;  /* 0x0000100001917983 */ /* 0x000ee20000100800 */
[----:B------:R-:W-:Y:S01]  /*c190*/  FADD.FTZ R5, R8, R0 ;  /* 0x0000000008057221 */ /* 0x000fe20000010000 */
[----:B------:R-:W-:Y:S01]  /*c1a0*/  MUFU.EX2 R137, R6 ;  /* 0x0000000600897308 */ /* 0x000fe20000000800 */
[----:B------:R-:W-:Y:S02]  /*c1b0*/  FADD.FTZ R0, -R3, R133 ;  /* 0x0000008503007221 */ /* 0x000fe40000010100 */
[----:B------:R-:W-:Y:S02]  /*c1c0*/  FMUL.FTZ R25, R2, R141 ;  /* 0x0000008d02197220 */ /* 0x000fe40000410000 */
[----:B------:R-:W-:Y:S02]  /*c1d0*/  FMUL.FTZ R0, R0, c[0x0][0x2d0] ;  /* 0x0000b40000007a20 */ /* 0x000fe40000410000 */
[C---:B------:R-:W-:Y:S01]  /*c1e0*/  FMUL.FTZ R8, R2.reuse, R156 ;  /* 0x0000009c02087220 */ /* 0x040fe20000410000 */
[----:B------:R-:W-:Y:S01]  /*c1f0*/  MOV R156, R24 ;  /* 0x00000018009c7202 */ /* 0x000fe20000000f00 */
[----:B------:R-:W-:Y:S02]  /*c200*/  FMUL.FTZ R24, R2, R140 ;  /* 0x0000008c02187220 */ /* 0x000fe40000410000 */
[----:B------:R-:W1:Y:S01]  /*c210*/  MUFU.EX2 R0, R0 ;  /* 0x0000000000007308 */ /* 0x000e620000000800 */
[----:B------:R-:W-:Y:S02]  /*c220*/  FADD.FTZ R5, R13, R5 ;  /* 0x000000050d057221 */ /* 0x000fe40000010000 */
[----:B------:R-:W-:Y:S02]  /*c230*/  FFMA.FTZ R133, R10, c[0x0][0x2d0], -R4 ;  /* 0x0000b4000a857a23 */ /* 0x000fe40000010804 */
[----:B------:R-:W-:Y:S02]  /*c240*/  FADD.FTZ R181, R12, R5 ;  /* 0x000000050cb57221 */ /* 0x000fe40000010000 */
[C---:B------:R-:W-:Y:S01]  /*c250*/  FMUL.FTZ R4, R2.reuse, R160 ;  /* 0x000000a002047220 */ /* 0x040fe20000410000 */
[----:B------:R-:W-:Y:S01]  /*c260*/  MOV R160, R17 ;  /* 0x0000001100a07202 */ /* 0x000fe20000000f00 */
[C---:B------:R-:W-:Y:S02]  /*c270*/  FMUL.FTZ R12, R2.reuse, R152 ;  /* 0x00000098020c7220 */ /* 0x040fe40000410000 */
[C---:B------:R-:W-:Y:S01]  /*c280*/  FMUL.FTZ R13, R2.reuse, R153 ;  /* 0x00000099020d7220 */ /* 0x040fe20000410000 */
[----:B------:R-:W-:Y:S01]  /*c290*/  MUFU.EX2 R152, R133 ;  /* 0x0000008500987308 */ /* 0x000fe20000000800 */
[C---:B------:R-:W-:Y:S02]  /*c2a0*/  FMUL.FTZ R17, R2.reuse, R149 ;  /* 0x0000009502117220 */ /* 0x040fe40000410000 */
[C---:B------:R-:W-:Y:S01]  /*c2b0*/  FMUL.FTZ R5, R2.reuse, R161 ;  /* 0x000000a102057220 */ /* 0x040fe20000410000 */
[----:B------:R-:W-:Y:S01]  /*c2c0*/  MOV R161, R16 ;  /* 0x0000001000a17202 */ /* 0x000fe20000000f00 */
[C---:B------:R-:W-:Y:S02]  /*c2d0*/  FMUL.FTZ R16, R2.reuse, R148 ;  /* 0x0000009402107220 */ /* 0x040fe40000410000 */
[C---:B------:R-:W-:Y:S02]  /*c2e0*/  FMUL.FTZ R28, R2.reuse, R28 ;  /* 0x0000001c021c7220 */ /* 0x040fe40000410000 */
[C---:B------:R-:W-:Y:S01]  /*c2f0*/  FMUL.FTZ R29, R2.reuse, R29 ;  /* 0x0000001d021d7220 */ /* 0x040fe20000410000 */
[----:B------:R4:W-:Y:S01]  /*c300*/  MUFU.EX2 R149, R7 ;  /* 0x0000000700957308 */ /* 0x0009e20000000800 */
[----:B------:R-:W-:Y:S02]  /*c310*/  FMUL.FTZ R32, R2, R32 ;  /* 0x0000002002207220 */ /* 0x000fe40000410000 */
[C---:B-1----:R-:W-:Y:S02]  /*c320*/  FMUL.FTZ R26, R0.reuse, R142 ;  /* 0x0000008e001a7220 */ /* 0x042fe40000410000 */
[C---:B------:R-:W-:Y:S02]  /*c330*/  FMUL.FTZ R27, R0.reuse, R143 ;  /* 0x0000008f001b7220 */ /* 0x040fe40000410000 */
[----:B------:R-:W1:Y:S01]  /*c340*/  LDSM.16.MT88.4 R140, [R243] ;  /* 0x00000000f38c783b */ /* 0x000e620000004200 */
[C---:B------:R-:W-:Y:S01]  /*c350*/  FMUL.FTZ R6, R0.reuse, R162 ;  /* 0x000000a200067220 */ /* 0x040fe20000410000 */
[----:B------:R-:W-:Y:S01]  /*c360*/  MOV R162, R157 ;  /* 0x0000009d00a27202 */ /* 0x000fe20000000f00 */
[----:B------:R-:W-:Y:S01]  /*c370*/  MUFU.EX2 R153, R135 ;  /* 0x0000008700997308 */ /* 0x000fe20000000800 */
        /* <DEDUP_REMOVED lines=10> */
[C---:B------:R-:W-:Y:S02]  /*c420*/  FMUL.FTZ R23, R0.reuse, R147 ;  /* 0x0000009300177220 */ /* 0x040fe40000410000 */
[C---:B----4-:R-:W-:Y:S02]  /*c430*/  FMUL.FTZ R7, R0.reuse, R163 ;  /* 0x000000a300077220 */ /* 0x050fe40000410000 */
[C---:B------:R-:W-:Y:S02]  /*c440*/  FMUL.FTZ R22, R0.reuse, R146 ;  /* 0x0000009200167220 */ /* 0x040fe40000410000 */
[C---:B------:R-:W-:Y:S01]  /*c450*/  FMUL.FTZ R30, R0.reuse, R30 ;  /* 0x0000001e001e7220 */ /* 0x040fe20000410000 */
[----:B------:R-:W-:Y:S01]  /*c460*/  MUFU.EX2 R146, R175 ;  /* 0x000000af00927308 */ /* 0x000fe20000000800 */
[----:B------:R-:W-:Y:S02]  /*c470*/  FMUL.FTZ R31, R0, R31 ;  /* 0x0000001f001f7220 */ /* 0x000fe40000410000 */
        /* <DEDUP_REMOVED lines=22> */
[----:B------:R-:W4:Y:S01]  /*c5e0*/  MUFU.EX2 R155, R172 ;  /* 0x000000ac009b7308 */ /* 0x000f220000000800 */
        /* <DEDUP_REMOVED lines=11> */
[----:B------:R4:W-:Y:S01]  /*c6a0*/  MUFU.EX2 R179, R182 ;  /* 0x000000b600b37308 */ /* 0x0009e20000000800 */
        /* <DEDUP_REMOVED lines=12> */
[----:B----4-:R-:W-:Y:S01]  /*c770*/  MOV R182, R155 ;  /* 0x0000009b00b67202 */ /* 0x010fe20000000f00 */
        /* <DEDUP_REMOVED lines=54> */
[C---:B------:R-:W-:Y:S01]  /*cae0*/  FMUL.FTZ R126, R0.reuse, R126 ;  /* 0x0000007e007e7220 */ /* 0x040fe20000410000 */
[----:B------:R-:W-:Y:S01]  /*caf0*/  MUFU.EX2 R2, R178 ;  /* 0x000000b200027308 */ /* 0x000fe20000000800 */
[C---:B------:R-:W-:Y:S02]  /*cb00*/  FMUL.FTZ R127, R0.reuse, R127 ;  /* 0x0000007f007f7220 */ /* 0x040fe40000410000 */
[C---:B------:R-:W-:Y:S02]  /*cb10*/  FMUL.FTZ R130, R0.reuse, R130 ;  /* 0x0000008200827220 */ /* 0x040fe40000410000 */
[C---:B------:R-:W-:Y:S05]  /*cb20*/  FMUL.FTZ R131, R0.reuse, R131 ;  /* 0x0000008300837220 */ /* 0x040fea0000410000 */
[----:B------:R-:W4:Y:S02]  /*cb30*/  MUFU.EX2 R178, R183 ;  /* 0x000000b700b27308 */ /* 0x000f240000000800 */
[----:B----4-:R-:W-:Y:S02]  /*cb40*/  F2FP.PACK_AB R173, R179, R178 ;  /* 0x000000b2b3ad723e */ /* 0x010fe400000000ff */
[----:B------:R-:W-:Y:S01]  /*cb50*/  MOV R183, R160 ;  /* 0x000000a000b77202 */ /* 0x000fe20000000f00 */
[----:B--2---:R-:W-:Y:S01]  /*cb60*/  FFMA.FTZ R148, R0, R139, R137 ;  /* 0x0000008b00947223 */ /* 0x004fe20000010089 */
[----:B------:R-:W-:Y:S01]  /*cb70*/  F2FP.PACK_AB R137, R149, R137 ;  /* 0x000000899589723e */ /* 0x000fe200000000ff */
[----:B------:R-:W-:Y:S01]  /*cb80*/  FADD.FTZ R0, R133, R181 ;  /* 0x000000b585007221 */ /* 0x000fe20000010000 */
[----:B------:R-:W-:Y:S02]  /*cb90*/  F2FP.PACK_AB R139, R153, R152 ;  /* 0x00000098998b723e */ /* 0x000fe400000000ff */
[----:B------:R-:W-:Y:S01]  /*cba0*/  MOV R181, R146 ;  /* 0x0000009200b57202 */ /* 0x000fe20000000f00 */
[----:B------:R-:W-:Y:S04]  /*cbb0*/  FADD.FTZ R0, R2, R0 ;  /* 0x0000000002007221 */ /* 0x000fe80000010000 */
        /* <DEDUP_REMOVED lines=8> */
[----:B---3--:R1:W2:Y:S03]  /*cc40*/  LDSM.16.MT88.4 R140, [R145] ;  /* 0x00000000918c783b */ /* 0x0082a60000004200 */
[----:B-1----:R-:W-:Y:S02]  /*cc50*/  MOV R145, R144 ;  /* 0x0000009000917202 */ /* 0x002fe40000000f00 */
[----:B------:R-:W1:Y:S02]  /*cc60*/  MUFU.EX2 R144, R177 ;  /* 0x000000b100907308 */ /* 0x000e640000000800 */
[----:B------:R-:W-:Y:S08]  /*cc70*/  MOV R163, R145 ;  /* 0x0000009100a37202 */ /* 0x000ff00000000f00 */
[----:B------:R-:W3:Y:S01]  /*cc80*/  MUFU.EX2 R177, R161 ;  /* 0x000000a100b17308 */ /* 0x000ee20000000800 */
[C---:B--2---:R-:W-:Y:S08]  /*cc90*/  HMMA.16816.F32 R28, R136.reuse, R140, R28 ;  /* 0x0000008c881c723c */ /* 0x044ff0000000181c */
[C---:B------:R-:W-:Y:S01]  /*cca0*/  HMMA.16816.F32 R32, R136.reuse, R142, R32 ;  /* 0x0000008e8820723c */ /* 0x040fe20000001820 */
[----:B------:R-:W2:Y:S03]  /*ccb0*/  LDSM.16.MT88.4 R140, [R243+0x1800] ;  /* 0x00180000f38c783b */ /* 0x000ea60000004200 */
[----:B-1----:R-:W-:Y:S04]  /*ccc0*/  FADD.FTZ R0, R144, R0 ;  /* 0x0000000090007221 */ /* 0x002fe80000010000 */
[----:B------:R-:W-:Y:S01]  /*ccd0*/  FADD.FTZ R0, R135, R0 ;  /* 0x0000000087007221 */ /* 0x000fe20000010000 */
[----:B---3--:R-:W-:Y:S01]  /*cce0*/  F2FP.PACK_AB R175, R177, R176 ;  /* 0x000000b0b1af723e */ /* 0x008fe200000000ff */
        /* <DEDUP_REMOVED lines=38> */
[----:B------:R3:W4:Y:S02]  /*cf50*/  MUFU.EX2 R135, R157 ;  /* 0x0000009d00877308 */ /* 0x0007240000000800 */
[----:B------:R-:W-:Y:S02]  /*cf60*/  F2FP.PACK_AB R136, R2, R133 ;  /* 0x000000850288723e */ /* 0x000fe400000000ff */
[----:B------:R-:W-:Y:S02]  /*cf70*/  F2FP.PACK_AB R137, R155, R154 ;  /* 0x0000009a9b89723e */ /* 0x000fe400000000ff */
[----:B------:R-:W-:Y:S04]  /*cf80*/  F2FP.PACK_AB R139, R181, R160 ;  /* 0x000000a0b58b723e */ /* 0x000fe800000000ff */
[----:B------:R-:W5:Y:S10]  /*cf90*/  MUFU.EX2 R133, R163 ;  /* 0x000000a300857308 */ /* 0x000f740000000800 */
[----:B------:R-:W2:Y:S01]  /*cfa0*/  MUFU.EX2 R2, R162 ;  /* 0x000000a200027308 */ /* 0x000ea20000000800 */
[----:B---3--:R-:W-:Y:S01]  /*cfb0*/  LDSM.16.MT88.4 R156, [R243+0x1000] ;  /* 0x00100000f39c783b */ /* 0x008fe20000004200 */
[----:B----4-:R-:W-:Y:S01]  /*cfc0*/  F2FP.PACK_AB R174, R132, R135 ;  /* 0x0000008784ae723e */ /* 0x010fe200000000ff */
[C---:B-1----:R-:W-:Y:S03]  /*cfd0*/  HMMA.16816.F32 R4, R136.reuse, R140, R4 ;  /* 0x0000008c8804723c */ /* 0x042fe60000001804 */
[----:B-----5:R-:W-:Y:S05]  /*cfe0*/  FADD.FTZ R0, R133, R0 ;  /* 0x0000000085007221 */ /* 0x020fea0000010000 */
[C---:B------:R-:W-:Y:S01]  /*cff0*/  HMMA.16816.F32 R8, R136.reuse, R142, R8 ;  /* 0x0000008e8808723c */ /* 0x040fe20000001808 */
[----:B------:R-:W1:Y:S03]  /*d000*/  LDSM.16.MT88.4 R140, [R244+0x800] ;  /* 0x00080000f48c783b */ /* 0x000e660000004200 */
[C---:B--2---:R-:W-:Y:S01]  /*d010*/  F2FP.PACK_AB R172, R2.reuse, R133 ;  /* 0x0000008502ac723e */ /* 0x044fe200000000ff */
[----:B------:R-:W-:Y:S03]  /*d020*/  FADD.FTZ R0, R2, R0 ;  /* 0x0000000002007221 */ /* 0x000fe60000010000 */
[C---:B------:R-:W-:Y:S04]  /*d030*/  HMMA.16816.F32 R12, R136.reuse, R144, R12 ;  /* 0x00000090880c723c */ /* 0x040fe8000000180c */
[----:B------:R-:W-:Y:S02]  /*d040*/  FADD.FTZ R2, R149, R148 ;  /* 0x0000009495027221 */ /* 0x000fe40000010000 */
[----:B------:R-:W-:Y:S01]  /*d050*/  LDSM.16.MT88.4 R148, [R245+0x1000] ;  /* 0x00100000f594783b */ /* 0x000fe20000004200 */
[----:B------:R-:W-:Y:S01]  /*d060*/  FADD.FTZ R0, R135, R0 ;  /* 0x0000000087007221 */ /* 0x000fe20000010000 */
[C---:B------:R-:W-:Y:S04]  /*d070*/  HMMA.16816.F32 R16, R136.reuse, R146, R16 ;  /* 0x000000928810723c */ /* 0x040fe80000001810 */
[----:B------:R-:W-:Y:S02]  /*d080*/  FADD.FTZ R0, R132, R0 ;  /* 0x0000000084007221 */ /* 0x000fe40000010000 */
[----:B------:R-:W2:Y:S08]  /*d090*/  LDSM.16.MT88.4 R144, [R246+0x800] ;  /* 0x00080000f690783b */ /* 0x000eb00000004200 */
[----:B------:R3:W-:Y:S04]  /*d0a0*/  STL [R1+0x54], R0 ;  /* 0x0000540001007387 */ /* 0x0007e80000100800 */
[----:B------:R-:W4:Y:S01]  /*d0b0*/  LDL R133, [R1+0x64] ;  /* 0x0000640001857983 */ /* 0x000f220000100800 */
[C---:B-1----:R-:W-:Y:S08]  /*d0c0*/  HMMA.16816.F32 R20, R136.reuse, R140, R20 ;  /* 0x0000008c8814723c */ /* 0x042ff00000001814 */
[C---:B------:R-:W-:Y:S01]  /*d0d0*/  HMMA.16816.F32 R24, R136.reuse, R142, R24 ;  /* 0x0000008e8818723c */ /* 0x040fe20000001818 */
[----:B------:R-:W1:Y:S03]  /*d0e0*/  LDSM.16.MT88.4 R140, [R243+0x2000] ;  /* 0x00200000f38c783b */ /* 0x000e660000004200 */
[----:B---3--:R-:W-:Y:S04]  /*d0f0*/  FADD.FTZ R0, R152, R2 ;  /* 0x0000000298007221 */ /* 0x008fe80000010000 */
        /* <DEDUP_REMOVED lines=32> */
[----:B------:R-:W2:Y:S02]  /*d300*/  LDSM.16.MT88.4 R144, [R246+0x5000] ;  /* 0x00500000f690783b */ /* 0x000ea40000004200 */
[----:B----4-:R-:W-:Y:S05]  /*d310*/  ISETP.GT.AND P0, PT, R180, R133, PT ;  /* 0x00000085b400720c */ /* 0x010fea0003f04270 */
[C---:B-1----:R-:W-:Y:S04]  /*d320*/  HMMA.16816.F32 R116, R136.reuse, R140, R116 ;  /* 0x0000008c8874723c */ /* 0x042fe80000001874 */
[----:B------:R-:W-:Y:S04]  /*d330*/  MOV R133, R3 ;  /* 0x0000000300857202 */ /* 0x000fe80000000f00 */
[C---:B------:R-:W-:Y:S01]  /*d340*/  HMMA.16816.F32 R120, R136.reuse, R142, R120 ;  /* 0x0000008e8878723c */ /* 0x040fe20000001878 */
[----:B------:R-:W1:Y:S07]  /*d350*/  LDSM.16.MT88.4 R140, [R244+0x1000] ;  /* 0x00100000f48c783b */ /* 0x000e6e0000004200 */
[C---:B--2---:R-:W-:Y:S08]  /*d360*/  HMMA.16816.F32 R124, R136.reuse, R144, R124 ;  /* 0x00000090887c723c */ /* 0x044ff0000000187c */
[----:B------:R-:W-:Y:S07]  /*d370*/  HMMA.16816.F32 R128, R136, R146, R128 ;  /* 0x000000928880723c */ /* 0x000fee0000001880 */
[----:B------:R-:W-:Y:S01]  /*d380*/  MOV R139, R154 ;  /* 0x0000009a008b7202 */ /* 0x000fe20000000f00 */
[C---:B------:R-:W-:Y:S01]  /*d390*/  HMMA.16816.F32 R160, R172.reuse, R156, R4 ;  /* 0x0000009caca0723c */ /* 0x040fe20000001804 */
[----:B------:R-:W2:Y:S04]  /*d3a0*/  LDSM.16.MT88.4 R4, [R246+0x1000] ;  /* 0x00100000f604783b */ /* 0x000ea80000004200 */
[----:B------:R-:W-:Y:S03]  /*d3b0*/  MOV R138, R153 ;  /* 0x00000099008a7202 */ /* 0x000fe60000000f00 */
[C---:B------:R-:W-:Y:S01]  /*d3c0*/  HMMA.16816.F32 R156, R172.reuse, R158, R8 ;  /* 0x0000009eac9c723c */ /* 0x040fe20000001808 */
[----:B------:R-:W3:Y:S03]  /*d3d0*/  LDSM.16.MT88.4 R8, [R243+0x2800] ;  /* 0x00280000f308783b */ /* 0x000ee60000004200 */
[----:B------:R-:W-:Y:S04]  /*d3e0*/  FADD.FTZ R0, R138, R0 ;  /* 0x000000008a007221 */ /* 0x000fe80000010000 */
[C---:B------:R-:W-:Y:S01]  /*d3f0*/  HMMA.16816.F32 R152, R172.reuse, R148, R12 ;  /* 0x00000094ac98723c */ /* 0x040fe2000000180c */
[----:B------:R-:W4:Y:S03]  /*d400*/  LDSM.16.MT88.4 R12, [R245+0x2800] ;  /* 0x00280000f50c783b */ /* 0x000f260000004200 */
[----:B------:R-:W-:Y:S04]  /*d410*/  FADD.FTZ R0, R139, R0 ;  /* 0x000000008b007221 */ /* 0x000fe80000010000 */
[C---:B------:R-:W-:Y:S04]  /*d420*/  HMMA.16816.F32 R148, R172.reuse, R150, R16 ;  /* 0x00000096ac94723c */ /* 0x040fe80000001810 */
[----:B------:R-:W-:Y:S04]  /*d430*/  FADD.FTZ R0, R182, R0 ;  /* 0x00000000b6007221 */ /* 0x000fe80000010000 */
[C---:B-1----:R-:W-:Y:S04]  /*d440*/  HMMA.16816.F32 R144, R172.reuse, R140, R20 ;  /* 0x0000008cac90723c */ /* 0x042fe80000001814 */
[----:B------:R-:W-:Y:S04]  /*d450*/  FADD.FTZ R0, R183, R0 ;  /* 0x00000000b7007221 */ /* 0x000fe80000010000 */
[C---:B------:R-:W-:Y:S04]  /*d460*/  HMMA.16816.F32 R140, R172.reuse, R142, R24 ;  /* 0x0000008eac8c723c */ /* 0x040fe80000001818 */
[----:B------:R-:W-:Y:S04]  /*d470*/  FADD.FTZ R0, R181, R0 ;  /* 0x00000000b5007221 */ /* 0x000fe80000010000 */
[C---:B--2---:R-:W-:Y:S04]  /*d480*/  HMMA.16816.F32 R28, R172.reuse, R4, R28 ;  /* 0x00000004ac1c723c */ /* 0x044fe8000000181c */
[----:B------:R-:W-:Y:S04]  /*d490*/  FADD.FTZ R0, R178, R0 ;  /* 0x00000000b2007221 */ /* 0x000fe80000010000 */
[C---:B------:R-:W-:Y:S01]  /*d4a0*/  HMMA.16816.F32 R32, R172.reuse, R6, R32 ;  /* 0x00000006ac20723c */ /* 0x040fe20000001820 */
[----:B------:R-:W1:Y:S03]  /*d4b0*/  LDSM.16.MT88.4 R4, [R244+0x2800] ;  /* 0x00280000f404783b */ /* 0x000e660000004200 */
[----:B------:R-:W-:Y:S04]  /*d4c0*/  FADD.FTZ R0, R179, R0 ;  /* 0x00000000b3007221 */ /* 0x000fe80000010000 */
[C---:B---3--:R-:W-:Y:S04]  /*d4d0*/  HMMA.16816.F32 R36, R172.reuse, R8, R36 ;  /* 0x00000008ac24723c */ /* 0x048fe80000001824 */
[----:B------:R-:W-:Y:S01]  /*d4e0*/  FADD.FTZ R2, R176, R0 ;  /* 0x00000000b0027221 */ /* 0x000fe20000010000 */
[----:B------:R-:W-:Y:S03]  /*d4f0*/  IADD3 R0, R180, -0x1, RZ ;  /* 0xffffffffb4007810 */ /* 0x000fe60007ffe0ff */
[C---:B------:R-:W-:Y:S01]  /*d500*/  HMMA.16816.F32 R40, R172.reuse, R10, R40 ;  /* 0x0000000aac28723c */ /* 0x040fe20000001828 */
[----:B------:R-:W2:Y:S03]  /*d510*/  LDSM.16.MT88.4 R8, [R246+0x2800] ;  /* 0x00280000f608783b */ /* 0x000ea60000004200 */
[----:B------:R-:W-:Y:S01]  /*d520*/  FADD.FTZ R2, R177, R2 ;  /* 0x00000002b1027221 */ /* 0x000fe20000010000 */
[----:B------:R-:W-:Y:S03]  /*d530*/  MOV R180, R0 ;  /* 0x0000000000b47202 */ /* 0x000fe60000000f00 */
[C---:B----4-:R-:W-:Y:S01]  /*d540*/  HMMA.16816.F32 R44, R172.reuse, R12, R44 ;  /* 0x0000000cac2c723c */ /* 0x050fe2000000182c */
[----:B------:R-:W-:Y:S07]  /*d550*/  STL [R1+0x50], R2 ;  /* 0x0000500201007387 */ /* 0x000fee0000100800 */
        /* <DEDUP_REMOVED lines=26> */
[C---:B------:R-:W-:Y:S08]  /*d700*/  HMMA.16816.F32 R120, R172.reuse, R14, R120 ;  /* 0x0000000eac78723c */ /* 0x040ff00000001878 */
[C---:B-1----:R-:W-:Y:S08]  /*d710*/  HMMA.16816.F32 R124, R172.reuse, R4, R124 ;  /* 0x00000004ac7c723c */ /* 0x042ff0000000187c */
[----:B------:R-:W-:Y:S01]  /*d720*/  HMMA.16816.F32 R128, R172, R6, R128 ;  /* 0x00000006ac80723c */ /* 0x000fe20000001880 */
[----:B------:R-:W-:Y:S07]  /*d730*/  @!UPT UIADD3 URZ, URZ, URZ, URZ ;  /* 0x0000003f3f3ff290 */ /* 0x000fee000fffe03f */
[----:B------:R-:W-:-:S11]  /*d740*/  @P0 BRA `(.L_x_1159) ;  /* 0xffffcfb000000947 */ /* 0x000fd6000383ffff */
.L_x_1147:
[----:B------:R-:W-:Y:S05]  /*d750*/  BRA.DIV ~URZ, `(.L_x_1160) ;  /* 0x000079127f007947 */ /* 0x000fea000b800000 */
[----:B------:R-:W2:Y:S04]  /*d760*/  LDL R2, [R1+0x54] ;  /* 0x0000540001027983 */ /* 0x000ea80000100800 */
[----:B--2---:R1:W2:Y:S02]  /*d770*/  SHFL.BFLY PT, R0, R2, 0x2, 0x1f ;  /* 0x0c401f0002007f89 */ /* 0x0042a400000e0000 */
.L_x_1248:
[----:B-1----:R-:W3:Y:S02]  /*d780*/  LDL.LU R2, [R1+0x54] ;  /* 0x0000540001027983 */ /* 0x002ee40000300800 */
[----:B--23--:R-:W-:Y:S01]  /*d790*/  FADD.FTZ R4, R0, R2 ;  /* 0x0000000200047221 */ /* 0x00cfe20000010000 */
[----:B------:R-:W-:Y:S05]  /*d7a0*/  BRA.DIV ~URZ, `(.L_x_1161) ;  /* 0x000079127f007947 */ /* 0x000fea000b800000 */
[----:B------:R-:W2:Y:S04]  /*d7b0*/  LDL.LU R2, [R1+0x50] ;  /* 0x0000500001027983 */ /* 0x000ea80000300800 */
[----:B--2---:R-:W1:Y:S02]  /*d7c0*/  SHFL.BFLY PT, R0, R2, 0x2, 0x1f ;  /* 0x0c401f0002007f89 */ /* 0x004e6400000e0000 */
[----:B-1----:R-:W-:-:S02]  /*d7d0*/  FADD.FTZ R5, R0, R2 ;  /* 0x0000000200057221 */ /* 0x002fc40000010000 */
[----:B------:R-:W1:Y:S04]  /*d7e0*/  SHFL.BFLY PT, R0, R4, 0x1, 0x1f ;  /* 0x0c201f0004007f89 */ /* 0x000e6800000e0000 */
[----:B------:R2:W3:Y:S01]  /*d7f0*/  SHFL.BFLY PT, R3, R5, 0x1, 0x1f ;  /* 0x0c201f0005037f89 */ /* 0x0004e200000e0000 */
[----:B-1----:R-:W-:-:S05]  /*d800*/  FADD.FTZ R4, R4, R0 ;  /* 0x0000000004047221 */ /* 0x002fca0000010000 */
.L_x_1249:
        /* <DEDUP_REMOVED lines=148> */
.L_x_1120:
        /* <DEDUP_REMOVED lines=19> */
.L_x_1163:
[----:B-1----:R-:W-:Y:S05]  /*e280*/  BSYNC B0 ;  /* 0x0000000000007941 */ /* 0x002fea0003800000 */
.L_x_1162:
        /* <DEDUP_REMOVED lines=166> */
.L_x_1166:
        /* <DEDUP_REMOVED lines=12> */
[----:B-----5:R-:W-:-:S07]  /*edb0*/  SHF.R.S32.HI R11, RZ, 0x1f, R0 ;  /* 0x0000001fff0b7819 */ /* 0x020fce0000011400 */
[----:B------:R-:W1:Y:S08]  /*edc0*/  LDC.64 R12, c[0x0][R15+0x168] ;  /* 0x00005a000f0c7b82 */ /* 0x000e700000000a00 */
[----:B------:R-:W1:Y:S01]  /*edd0*/  LDC.64 R16, c[0x0][R15+0x178] ;  /* 0x00005e000f107b82 */ /* 0x000e620000000a00 */
[----:B--2---:R-:W-:Y:S02]  /*ede0*/  SEL R8, R6, RZ, !P0 ;  /* 0x000000ff06087207 */ /* 0x004fe40004000000 */
[----:B---3--:R-:W-:-:S02]  /*edf0*/  LOP3.LUT R10, R3, 0xffff, RZ, 0xc0, !PT ;  /* 0x0000ffff030a7812 */ /* 0x008fc400078ec0ff */
[----:B----4-:R-:W-:Y:S01]  /*ee00*/  SEL R3, R2, RZ, !P0 ;  /* 0x000000ff02037207 */ /* 0x010fe20004000000 */
[----:B-1----:R-:W-:Y:S02]  /*ee10*/  IMAD R2, R5, R8, RZ ;  /* 0x0000000805027224 */ /* 0x002fe400078e02ff */
[----:B------:R-:W-:Y:S02]  /*ee20*/  IMAD R6, R13, R10, RZ ;  /* 0x0000000a0d067224 */ /* 0x000fe400078e02ff */
[C---:B------:R-:W-:Y:S02]  /*ee30*/  IMAD R7, R4.reuse, R3, R2 ;  /* 0x0000000304077224 */ /* 0x040fe400078e0202 */
[----:B------:R-:W-:-:S04]  /*ee40*/  IMAD.WIDE.U32 R2, R4, R8, RZ ;  /* 0x0000000804027225 */ /* 0x000fc800078e00ff */
[----:B------:R-:W-:-:S04]  /*ee50*/  IMAD.WIDE.U32 R4, R12, R10, RZ ;  /* 0x0000000a0c047225 */ /* 0x000fc800078e00ff */
[----:B------:R-:W-:Y:S01]  /*ee60*/  IMAD.IADD R7, R3, 0x1, R7 ;  /* 0x0000000103077824 */ /* 0x000fe200078e0207 */
[----:B------:R-:W-:Y:S01]  /*ee70*/  IADD3 R12, P1, P0, R2, R4, R0 ;  /* 0x00000004020c7210 */ /* 0x000fe2000783e000 */
[----:B------:R-:W-:Y:S02]  /*ee80*/  IMAD.MOV.U32 R2, RZ, RZ, c[0x0][0x4e8] ;  /* 0x00013a00ff027624 */ /* 0x000fe400078e00ff */
[----:B------:R-:W-:Y:S02]  /*ee90*/  IMAD.IADD R4, R5, 0x1, R6 ;  /* 0x0000000105047824 */ /* 0x000fe400078e0206 */
[----:B------:R-:W-:Y:S01]  /*eea0*/  IMAD.IADD R9, R9, 0x1, R110 ;  /* 0x0000000109097824 */ /* 0x000fe200078e026e */
[----:B------:R-:W-:Y:S02]  /*eeb0*/  ISETP.NE.AND P3, PT, R2, 0x1, PT ;  /* 0x000000010200780c */ /* 0x000fe40003f65270 */
[----:B------:R-:W-:Y:S02]  /*eec0*/  SEL R2, R107, RZ, P2 ;  /* 0x000000ff6b027207 */ /* 0x000fe40001000000 */
[----:B------:R-:W-:-:S03]  /*eed0*/  IADD3.X R7, R7, R4, R11, P1, P0 ;  /* 0x0000000407077210 */ /* 0x000fc60000fe040b */
        /* <DEDUP_REMOVED lines=8> */
[--C-:B------:R-:W-:Y:S01]  /*ef60*/  SHF.R.S32.HI R3, RZ, 0x1f, R2.reuse ;  /* 0x0000001fff037819 */ /* 0x100fe20000011402 */
[----:B------:R-:W3:Y:S01]  /*ef70*/  S2R R111, SR_TID.X ;  /* 0x00000000006f7919 */ /* 0x000ee20000002100 */
[----:B------:R-:W-:Y:S02]  /*ef80*/  IMAD.MOV R2, RZ, RZ, -R2 ;  /* 0x000000ffff027224 */ /* 0x000fe400078e0a02 */
[----:B------:R-:W-:Y:S02]  /*ef90*/  IMAD.IADD R6, R5, 0x1, R6 ;  /* 0x0000000105067824 */ /* 0x000fe400078e0206 */
[----:B------:R-:W-:-:S03]  /*efa0*/  IMAD R2, R2, c[0x0][0x4e8], R9 ;  /* 0x00013a0002027a24 */ /* 0x000fc600078e0209 */
[----:B------:R-:W-:Y:S02]  /*efb0*/  IADD3.X R5, R3, R7, R6, P1, P0 ;  /* 0x0000000703057210 */ /* 0x000fe40000fe0406 */
[----:B------:R-:W-:Y:S02]  /*efc0*/  SHF.R.S32.HI R6, RZ, 0x1f, R2 ;  /* 0x0000001fff067819 */ /* 0x000fe40000011402 */
[----:B---3--:R-:W-:-:S04]  /*efd0*/  SHF.R.S32.HI R107, RZ, 0x1f, R111 ;  /* 0x0000001fff6b7819 */ /* 0x008fc8000001146f */
[----:B------:R-:W-:Y:S01]  /*efe0*/  LEA.HI R107, R107, R111, RZ, 0x5 ;  /* 0x0000006f6b6b7211 */ /* 0x000fe200078f28ff */
        /* <DEDUP_REMOVED lines=9> */
[----:B------:R-:W-:Y:S02]  /*f080*/  LOP3.LUT R107, R107, 0xffffffe0, RZ, 0xc0, !PT ;  /* 0xffffffe06b6b7812 */ /* 0x000fe400078ec0ff */
[----:B------:R-:W-:Y:S01]  /*f090*/  LEA.HI.X R2, R2, R5, R3, 0x2, P0 ;  /* 0x0000000502027211 */ /* 0x000fe200000f1403 */
[----:B------:R-:W-:Y:S02]  /*f0a0*/  SHFL.IDX PT, R6, R4, RZ, 0x1c1f ;  /* 0x001c1fff04067589 */ /* 0x000fe400000e0000 */
[----:B------:R-:W-:-:S02]  /*f0b0*/  IMAD.IADD R107, R111, 0x1, -R107 ;  /* 0x000000016f6b7824 */ /* 0x000fc400078e0a6b */
[----:B------:R-:W1:Y:S01]  /*f0c0*/  SHFL.IDX PT, R7, R2, RZ, 0x1c1f ;  /* 0x001c1fff02077589 */ /* 0x000e6200000e0000 */
[----:B------:R-:W-:-:S03]  /*f0d0*/  IMAD R13, R14, c[0x0][0x4e8], RZ ;  /* 0x00013a000e0d7a24 */ /* 0x000fc600078e02ff */
[----:B------:R-:W-:Y:S01]  /*f0e0*/  SHFL.IDX PT, R4, R4, 0x1, 0x1c1f ;  /* 0x003c1f0004047f89 */ /* 0x000fe200000e0000 */
[----:B------:R-:W-:-:S03]  /*f0f0*/  LOP3.LUT P0, RZ, R107, 0x3, RZ, 0xc0, !PT ;  /* 0x000000036bff7812 */ /* 0x000fc6000780c0ff */
[----:B------:R2:W3:Y:S02]  /*f100*/  SHFL.IDX PT, R5, R2, 0x1, 0x1c1f ;  /* 0x003c1f0002057f89 */ /* 0x0004e400000e0000 */
        /* <DEDUP_REMOVED lines=15> */
[----:B------:R-:W-:Y:S02]  /*f200*/  IMAD R0, R0, c[0x0][0x3a4], R11 ;  /* 0x0000e90000007a24 */ /* 0x000fe400078e020b */
[----:B------:R-:W-:-:S03]  /*f210*/  IMAD R5, R5, c[0x0][0x3f0], RZ ;  /* 0x0000fc0005057a24 */ /* 0x000fc600078e02ff */
[----:B------:R-:W-:Y:S01]  /*f220*/  IADD3 R3, R3, R0, RZ ;  /* 0x0000000003037210 */ /* 0x000fe20007ffe0ff */
[----:B------:R-:W-:-:S04]  /*f230*/  IMAD R7, R8, c[0x0][0x3f4], R5 ;  /* 0x0000fd0008077a24 */ /* 0x000fc800078e0205 */
[----:B------:R-:W-:-:S04]  /*f240*/  IMAD.WIDE.U32 R2, R10, c[0x0][0x3e8], R2 ;  /* 0x0000fa000a027a25 */ /* 0x000fc800078e0002 */
[----:B------:R-:W-:-:S04]  /*f250*/  IMAD R3, R10, c[0x0][0x3ec], R3 ;  /* 0x0000fb000a037a24 */ /* 0x000fc800078e0203 */
[----:B------:R-:W-:-:S05]  /*f260*/  IMAD.WIDE.U32 R2, R8, c[0x0][0x3f0], R2 ;  /* 0x0000fc0008027a25 */ /* 0x000fca00078e0002 */
[----:B------:R-:W-:Y:S02]  /*f270*/  IADD3 R3, R3, R7, RZ ;  /* 0x0000000703037210 */ /* 0x000fe40007ffe0ff */
[----:B--2---:R-:W-:Y:S01]  /*f280*/  IADD3 R4, R16, R110, RZ ;  /* 0x0000006e10047210 */ /* 0x004fe20007ffe0ff */
[----:B---3--:R1:W2:Y:S04]  /*f290*/  LDS.128 R28, [R107+0x80] ;  /* 0x000080006b1c7984 */ /* 0x0082a80000000c00 */
[----:B------:R-:W-:Y:S01]  /*f2a0*/  @P3 IMAD.HI.U32 R6, R4, c[0x0][0x4ec], RZ ;  /* 0x00013b0004063a27 */ /* 0x000fe200078e00ff */
[----:B------:R-:W-:Y:S01]  /*f2b0*/  MOV R0, R4 ;  /* 0x0000000400007202 */ /* 0x000fe20000000f00 */
[----:B------:R1:W3:Y:S03]  /*f2c0*/  LDS.128 R44, [R107+0x1080] ;  /* 0x001080006b2c7984 */ /* 0x0002e60000000c00 */
[----:B------:R-:W-:Y:S01]  /*f2d0*/  @P3 SHF.R.U32.HI R0, RZ, c[0x0][0x4f0], R6 ;  /* 0x00013c00ff003a19 */ /* 0x000fe20000011606 */
[----:B------:R1:W4:Y:S03]  /*f2e0*/  LDS.128 R60, [R107+0x2080] ;  /* 0x002080006b3c7984 */ /* 0x0003260000000c00 */
[----:B------:R-:W-:Y:S01]  /*f2f0*/  SHF.R.S32.HI R6, RZ, 0x1f, R0 ;  /* 0x0000001fff067819 */ /* 0x000fe20000011400 */
[C---:B------:R-:W-:Y:S01]  /*f300*/  IMAD.WIDE.U32 R2, R0.reuse, c[0x0][0x3e0], R2 ;  /* 0x0000f80000027a25 */ /* 0x040fe200078e0002 */
[----:B------:R1:W1:Y:S01]  /*f310*/  LDS.128 R72, [R107+0x3080] ;  /* 0x003080006b487984 */ /* 0x0002620000000c00 */
[----:B------:R-:W-:-:S02]  /*f320*/  IADD3 R5, -R0, RZ, RZ ;  /* 0x000000ff00057210 */ /* 0x000fc40007ffe1ff */
[----:B------:R-:W-:Y:S01]  /*f330*/  IMAD R6, R6, c[0x0][0x3e0], RZ ;  /* 0x0000f80006067a24 */ /* 0x000fe200078e02ff */
[----:B------:R1:W1:Y:S02]  /*f340*/  LDS.128 R24, [R107+0x4080] ;  /* 0x004080006b187984 */ /* 0x0002640000000c00 */
[----:B------:R-:W-:Y:S02]  /*f350*/  IMAD R4, R5, c[0x0][0x4e8], R4 ;  /* 0x00013a0005047a24 */ /* 0x000fe400078e0204 */
[----:B------:R1:W1:Y:S01]  /*f360*/  LDS.128 R40, [R107+0x5080] ;  /* 0x005080006b287984 */ /* 0x0002620000000c00 */
[----:B------:R-:W-:Y:S02]  /*f370*/  IMAD R5, R0, c[0x0][0x3e4], R6 ;  /* 0x0000f90000057a24 */ /* 0x000fe400078e0206 */
[----:B------:R-:W-:Y:S01]  /*f380*/  SHF.R.S32.HI R0, RZ, 0x1f, R4 ;  /* 0x0000001fff007819 */ /* 0x000fe20000011404 */
[----:B------:R1:W1:Y:S02]  /*f390*/  LDS.128 R56, [R107+0x6080] ;  /* 0x006080006b387984 */ /* 0x0002640000000c00 */
[----:B------:R-:W-:-:S02]  /*f3a0*/  IADD3 R3, R3, R5, RZ ;  /* 0x0000000503037210 */ /* 0x000fc40007ffe0ff */
[----:B------:R1:W1:Y:S01]  /*f3b0*/  LDS.128 R68, [R107+0x7080] ;  /* 0x007080006b447984 */ /* 0x0002620000000c00 */
[----:B------:R-:W-:Y:S02]  /*f3c0*/  IMAD R0, R0, c[0x0][0x3d8], RZ ;  /* 0x0000f60000007a24 */ /* 0x000fe400078e02ff */
[C---:B------:R-:W-:Y:S01]  /*f3d0*/  IMAD.WIDE.U32 R2, R4.reuse, c[0x0][0x3d8], R2 ;  /* 0x0000f60004027a25 */ /* 0x040fe200078e0002 */
[----:B------:R1:W1:Y:S03]  /*f3e0*/  LDS.128 R20, [R107+0x8080] ;  /* 0x008080006b147984 */ /* 0x0002660000000c00 */
[----:B------:R-:W-:Y:S01]  /*f3f0*/  IMAD R0, R4, c[0x0][0x3dc], R0 ;  /* 0x0000f70004007a24 */ /* 0x000fe200078e0200 */
[----:B------:R1:W1:Y:S01]  /*f400*/  LDS.128 R36, [R107+0x9080] ;  /* 0x009080006b247984 */ /* 0x0002620000000c00 */
[----:B------:R-:W-:-:S03]  /*f410*/  LEA R14, P0, R2, c[0x0][0x380], 0x1 ;  /* 0x0000e000020e7a11 */ /* 0x000fc600078008ff */
[----:B------:R1:W1:Y:S01]  /*f420*/  LDS.128 R52, [R107+0xa080] ;  /* 0x00a080006b347984 */ /* 0x0002620000000c00 */
[----:B------:R-:W-:-:S03]  /*f430*/  IADD3 R0, R3, R0, RZ ;  /* 0x0000000003007210 */ /* 0x000fc60007ffe0ff */
[----:B------:R1:W1:Y:S01]  /*f440*/  LDS.128 R64, [R107+0xb080] ;  /* 0x00b080006b407984 */ /* 0x0002620000000c00 */
[----:B------:R-:W-:-:S03]  /*f450*/  LEA.HI.X R5, R2, c[0x0][0x384], R0, 0x1, P0 ;  /* 0x0000e10002057a11 */ /* 0x000fc600000f0c00 */
[----:B------:R1:W1:Y:S04]  /*f460*/  LDS.128 R16, [R107+0xc080] ;  /* 0x00c080006b107984 */ /* 0x0002680000000c00 */
[----:B------:R1:W1:Y:S04]  /*f470*/  LDS.128 R32, [R107+0xd080] ;  /* 0x00d080006b207984 */ /* 0x0002680000000c00 */
[----:B------:R1:W1:Y:S04]  /*f480*/  LDS.128 R48, [R107+0xe080] ;  /* 0x00e080006b307984 */ /* 0x0002680000000c00 */
[----:B------:R1:W1:Y:S01]  /*f490*/  LDS.128 R76, [R107+0xf080] ;  /* 0x00f080006b4c7984 */ /* 0x0002620000000c00 */
[----:B------:R-:W-:Y:S05]  /*f4a0*/  BRA.DIV ~URZ, `(.L_x_1168) ;  /* 0x00005d227f007947 */ /* 0x000fea000b800000 */
[----:B--234-:R2:W3:Y:S02]  /*f4b0*/  SHFL.IDX PT, R4, R5, RZ, 0x181f ;  /* 0x00181fff05047589 */ /* 0x01c4e400000e0000 */
.L_x_1250:
[----:B------:R-:W-:Y:S05]  /*f4c0*/  BRA.DIV ~URZ, `(.L_x_1169) ;  /* 0x00005d727f007947 */ /* 0x000fea000b800000 */
[----:B------:R4:W2:Y:S02]  /*f4d0*/  SHFL.IDX PT, R0, R14, RZ, 0x181f ;  /* 0x00181fff0e007589 */ /* 0x0008a400000e0000 */
.L_x_1251:
        /* <DEDUP_REMOVED lines=33> */
.L_x_1171:
[----:B------:R-:W-:Y:S05]  /*f6f0*/  BSYNC B0 ;  /* 0x0000000000007941 */ /* 0x000fea0003800000 */
.L_x_1170:
[----:B------:R-:W-:Y:S05]  /*f700*/  BRA.DIV ~URZ, `(.L_x_1172) ;  /* 0x00005b927f007947 */ /* 0x000fea000b800000 */
[----:B---3--:R3:W4:Y:S04]  /*f710*/  SHFL.IDX PT, R4, R5, 0x1, 0x181f ;  /* 0x00381f0005047f89 */ /* 0x00872800000e0000 */
[----:B--2---:R3:W2:Y:S02]  /*f720*/  SHFL.IDX PT, R0, R14, 0x1, 0x181f ;  /* 0x00381f000e007f89 */ /* 0x0046a400000e0000 */
.L_x_1252:
        /* <DEDUP_REMOVED lines=28> */
.L_x_1174:
[----:B------:R-:W-:Y:S05]  /*f8f0*/  BSYNC B0 ;  /* 0x0000000000007941 */ /* 0x000fea0003800000 */
.L_x_1173:
[----:B------:R-:W-:Y:S05]  /*f900*/  BRA.DIV ~URZ, `(.L_x_1175) ;  /* 0x00005a527f007947 */ /* 0x000fea000b800000 */
[----:B----4-:R4:W3:Y:S02]  /*f910*/  SHFL.IDX PT, R4, R5, 0x2, 0x181f ;  /* 0x00581f0005047f89 */ /* 0x0108e400000e0000 */
.L_x_1253:
[----:B------:R-:W-:Y:S05]  /*f920*/  BRA.DIV ~URZ, `(.L_x_1176) ;  /* 0x00005aa27f007947 */ /* 0x000fea000b800000 */
[----:B--2---:R2:W4:Y:S02]  /*f930*/  SHFL.IDX PT, R0, R14, 0x2, 0x181f ;  /* 0x00581f000e007f89 */ /* 0x00452400000e0000 */
.L_x_1254:
        /* <DEDUP_REMOVED lines=28> */
.L_x_1178:
[----:B------:R-:W-:Y:S05]  /*fb00*/  BSYNC B0 ;  /* 0x0000000000007941 */ /* 0x000fea0003800000 */
.L_x_1177:
[----:B------:R-:W-:Y:S05]  /*fb10*/  BRA.DIV ~URZ, `(.L_x_1179) ;  /* 0x000059127f007947 */ /* 0x000fea000b800000 */
[----:B---3--:R3:W1:Y:S04]  /*fb20*/  SHFL.IDX PT, R4, R5, 0x3, 0x181f ;  /* 0x00781f0005047f89 */ /* 0x00866800000e0000 */
[----:B----4-:R3:W4:Y:S02]  /*fb30*/  SHFL.IDX PT, R0, R14, 0x3, 0x181f ;  /* 0x00781f000e007f89 */ /* 0x01072400000e0000 */
.L_x_1255:
        /* <DEDUP_REMOVED lines=29> */
.L_x_1167:
[----:B-1----:R-:W2:Y:S01]  /*fd10*/  LDL.LU R5, [R1+0xf4] ;  /* 0x0000f40001057983 */ /* 0x002ea20000300800 */
[----:B------:R-:W-:-:S04]  /*fd20*/  IMAD R2, R11, c[0x0][0x408], RZ ;  /* 0x000102000b027a24 */ /* 0x000fc800078e02ff */
[C---:B------:R-:W-:Y:S02]  /*fd30*/  IMAD R4, R0.reuse, c[0x0][0x40c], R2 ;  /* 0x0001030000047a24 */ /* 0x040fe400078e0202 */
[----:B------:R-:W-:Y:S01]  /*fd40*/  IMAD.WIDE.U32 R2, R0, c[0x0][0x408], RZ ;  /* 0x0001020000027a25 */ /* 0x000fe200078e00ff */
[----:B------:R-:W-:-:S04]  /*fd50*/  SHF.R.S32.HI R0, RZ, 0x1f, R8 ;  /* 0x0000001fff007819 */ /* 0x000fc80000011408 */
[----:B------:R-:W-:Y:S01]  /*fd60*/  IADD3 R3, R3, R4, RZ ;  /* 0x0000000403037210 */ /* 0x000fe20007ffe0ff */
[----:B------:R-:W-:Y:S02]  /*fd70*/  IMAD R0, R0, c[0x0][0x440], RZ ;  /* 0x0001100000007a24 */ /* 0x000fe400078e02ff */
[----:B------:R-:W-:-:S04]  /*fd80*/  @P3 IMAD.HI.U32 R4, R9, c[0x0][0x4ec], RZ ;  /* 0x00013b0009043a27 */ /* 0x000fc800078e00ff */
        /* <DEDUP_REMOVED lines=25> */
.L_x_1256:
[----:B------:R-:W-:Y:S05]  /*ff20*/  BRA.DIV ~URZ, `(.L_x_1182) ;  /* 0x000056327f007947 */ /* 0x000fea000b800000 */
[----:B------:R3:W4:Y:S02]  /*ff30*/  SHFL.IDX PT, R0, R12, RZ, 0x1c1f ;  /* 0x001c1fff0c007589 */ /* 0x00072400000e0000 */
.L_x_1257:
        /* <DEDUP_REMOVED lines=194> */
.L_x_1184:
[----:B------:R-:W-:Y:S05]  /*10b60*/  BSYNC B0 ;  /* 0x0000000000007941 */ /* 0x000fea0003800000 */
.L_x_1183:
[----:B------:R-:W-:Y:S05]  /*10b70*/  BRA.DIV ~URZ, `(.L_x_1185) ;  /* 0x00004a427f007947 */ /* 0x000fea000b800000 */
[----:B--2---:R2:W1:Y:S04]  /*10b80*/  SHFL.IDX PT, R4, R5, 0x1, 0x1c1f ;  /* 0x003c1f0005047f89 */ /* 0x00446800000e0000 */
[----:B----4-:R2:W4:Y:S02]  /*10b90*/  SHFL.IDX PT, R0, R12, 0x1, 0x1c1f ;  /* 0x003c1f000c007f89 */ /* 0x01052400000e0000 */
.L_x_1258:
        /* <DEDUP_REMOVED lines=212> */
.L_x_1165:
        /* <DEDUP_REMOVED lines=22> */
.L_x_1186:
        /* <DEDUP_REMOVED lines=60> */
.L_x_1188:
[----:B------:R-:W-:Y:S05]  /*11e00*/  BSYNC B0 ;  /* 0x0000000000007941 */ /* 0x000fea0003800000 */
.L_x_1187:
        /* <DEDUP_REMOVED lines=36> */
.L_x_1259:
[----:B------:R-:W-:Y:S05]  /*12050*/  BRA.DIV ~URZ, `(.L_x_1190) ;  /* 0x000036927f007947 */ /* 0x000fea000b800000 */
[----:B------:R3:W4:Y:S02]  /*12060*/  SHFL.IDX PT, R0, R14, RZ, 0x181f ;  /* 0x00181fff0e007589 */ /* 0x00072400000e0000 */
.L_x_1260:
        /* <DEDUP_REMOVED lines=34> */
.L_x_1192:
[----:B------:R-:W-:Y:S05]  /*12290*/  BSYNC B0 ;  /* 0x0000000000007941 */ /* 0x000fea0003800000 */
.L_x_1191:
[----:B------:R-:W-:Y:S05]  /*122a0*/  BRA.DIV ~URZ, `(.L_x_1193) ;  /* 0x000034a27f007947 */ /* 0x000fea000b800000 */
[----:B--2---:R2:W1:Y:S04]  /*122b0*/  SHFL.IDX PT, R4, R5, 0x1, 0x181f ;  /* 0x00381f0005047f89 */ /* 0x00446800000e0000 */
[----:B----4-:R2:W4:Y:S02]  /*122c0*/  SHFL.IDX PT, R0, R14, 0x1, 0x181f ;  /* 0x00381f000e007f89 */ /* 0x01052400000e0000 */
.L_x_1261:
        /* <DEDUP_REMOVED lines=28> */
.L_x_1195:
[----:B------:R-:W-:Y:S05]  /*12490*/  BSYNC B0 ;  /* 0x0000000000007941 */ /* 0x000fea0003800000 */
.L_x_1194:
[----:B------:R-:W-:Y:S05]  /*124a0*/  BRA.DIV ~URZ, `(.L_x_1196) ;  /* 0x000033627f007947 */ /* 0x000fea000b800000 */
[----:B------:R1:W2:Y:S02]  /*124b0*/  SHFL.IDX PT, R4, R5, 0x2, 0x181f ;  /* 0x00581f0005047f89 */ /* 0x0002a400000e0000 */
.L_x_1262:
[----:B------:R-:W-:Y:S05]  /*124c0*/  BRA.DIV ~URZ, `(.L_x_1197) ;  /* 0x000033b27f007947 */ /* 0x000fea000b800000 */
[----:B----4-:R4:W1:Y:S02]  /*124d0*/  SHFL.IDX PT, R0, R14, 0x2, 0x181f ;  /* 0x00581f000e007f89 */ /* 0x01086400000e0000 */
.L_x_1263:
        /* <DEDUP_REMOVED lines=28> */
.L_x_1199:
[----:B------:R-:W-:Y:S05]  /*126a0*/  BSYNC B0 ;  /* 0x0000000000007941 */ /* 0x000fea0003800000 */
.L_x_1198:
[----:B------:R-:W-:Y:S05]  /*126b0*/  BRA.DIV ~URZ, `(.L_x_1200) ;  /* 0x000032227f007947 */ /* 0x000fea000b800000 */
[----:B--2---:R2:W1:Y:S04]  /*126c0*/  SHFL.IDX PT, R4, R5, 0x3, 0x181f ;  /* 0x00781f0005047f89 */ /* 0x00446800000e0000 */
[----:B------:R2:W3:Y:S02]  /*126d0*/  SHFL.IDX PT, R0, R14, 0x3, 0x181f ;  /* 0x00781f000e007f89 */ /* 0x0004e400000e0000 */
.L_x_1264:
        /* <DEDUP_REMOVED lines=27> */
.L_x_1180:
[----:B------:R-:W-:Y:S05]  /*12890*/  BSYNC B1 ;  /* 0x0000000000017941 */ /* 0x000fea0003800000 */
.L_x_1164:
        /* <DEDUP_REMOVED lines=15> */
.L_x_1265:
[----:B------:R-:W-:Y:S05]  /*12990*/  BRA.DIV ~URZ, `(.L_x_1203) ;  /* 0x000030727f007947 */ /* 0x000fea000b800000 */
[----:B------:R3:W4:Y:S02]  /*129a0*/  SHFL.IDX PT, R8, R106, 0x1, 0x1f ;  /* 0x00201f006a087f89 */ /* 0x00072400000e0000 */
.L_x_1266:
        /* <DEDUP_REMOVED lines=19> */
.L_x_1267:
        /* <DEDUP_REMOVED lines=16> */
.L_x_1268:
[----:B---3--:R-:W-:Y:S01]  /*12be0*/  IMAD R0, R0, c[0x0][0x538], RZ ;  /* 0x00014e0000007a24 */ /* 0x008fe200078e02ff */
[----:B------:R-:W-:Y:S04]  /*12bf0*/  BSSY B1, `(.L_x_1206) ;  /* 0x00000cf000017945 */ /* 0x000fe80003800000 */
[----:B----4-:R-:W-:-:S04]  /*12c00*/  IADD3 R8, R0, R8, RZ ;  /* 0x0000000800087210 */ /* 0x010fc80007ffe0ff */
[----:B--2---:R-:W-:-:S13]  /*12c10*/  ISETP.GT.AND P0, PT, R8, R9, PT ;  /* 0x000000090800720c */ /* 0x004fda0003f04270 */
[----:B------:R-:W-:Y:S05]  /*12c20*/  @P0 BRA `(.L_x_1207) ;  /* 0x0000025000000947 */ /* 0x000fea0003800000 */
.L_x_1211:
        /* <DEDUP_REMOVED lines=17> */
.L_x_1269:
        /* <DEDUP_REMOVED lines=16> */
.L_x_1270:
[----:B--2---:R-:W-:-:S05]  /*12e40*/  IMAD R0, R0, c[0x0][0x538], RZ ;  /* 0x00014e0000007a24 */ /* 0x004fca00078e02ff */
[----:B------:R-:W-:-:S04]  /*12e50*/  IADD3 R8, R0, R8, RZ ;  /* 0x0000000800087210 */ /* 0x000fc80007ffe0ff */
[----:B------:R-:W-:-:S13]  /*12e60*/  ISETP.GT.AND P0, PT, R8, R9, PT ;  /* 0x000000090800720c */ /* 0x000fda0003f04270 */
[----:B-1----:R-:W-:Y:S05]  /*12e70*/  @!P0 BRA `(.L_x_1211) ;  /* 0xfffffdb000008947 */ /* 0x002fea000383ffff */
.L_x_1207:
[----:B------:R-:W-:-:S05]  /*12e80*/  IADD3 R8, -R0, R8, RZ ;  /* 0x0000000800087210 */ /* 0x000fca0007ffe1ff */
[----:B------:R-:W-:-:S05]  /*12e90*/  IMAD R0, R4, c[0x0][0x538], R8 ;  /* 0x00014e0004007a24 */ /* 0x000fca00078e0208 */
[----:B------:R-:W-:Y:S01]  /*12ea0*/  ISETP.GT.AND P0, PT, R0, R9, PT ;  /* 0x000000090000720c */ /* 0x000fe20003f04270 */
[----:B------:R-:W-:-:S12]  /*12eb0*/  BRA.DIV ~URZ, `(.L_x_1212) ;  /* 0x00002f927f007947 */ /* 0x000fd8000b800000 */
[----:B------:R-:W-:-:S03]  /*12ec0*/  VOTE.ANY R10, PT, !P0 ;  /* 0x00000000000a7806 */ /* 0x000fc600040e0100 */
.L_x_1271:
[----:B------:R-:W2:Y:S01]  /*12ed0*/  LDL.LU R0, [R1+0xb4] ;  /* 0x0000b40001007983 */ /* 0x000ea20000300800 */
[----:B------:R-:W2:Y:S02]  /*12ee0*/  POPC R5, R10 ;  /* 0x0000000a00057309 */ /* 0x000ea40000000000 */
[----:B--2---:R-:W-:-:S05]  /*12ef0*/  IADD3 R0, R5, R0, RZ ;  /* 0x0000000005007210 */ /* 0x004fca0007ffe0ff */
[----:B------:R2:W-:Y:S01]  /*12f00*/  STL [R1+0xb4], R0 ;  /* 0x0000b40001007387 */ /* 0x0005e20000100800 */
[----:B------:R-:W-:Y:S05]  /*12f10*/  BRA.DIV ~URZ, `(.L_x_1213) ;  /* 0x00002f827f007947 */ /* 0x000fea000b800000 */
[----:B------:R3:W4:Y:S04]  /*12f20*/  SHFL.IDX PT, R11, R6, R5, 0x1f ;  /* 0x00001f05060b7589 */ /* 0x00072800000e0000 */
[----:B------:R3:W1:Y:S02]  /*12f30*/  SHFL.IDX PT, R7, R7, R5, 0x1f ;  /* 0x00001f0507077589 */ /* 0x00066400000e0000 */
.L_x_1272:
[----:B------:R-:W-:Y:S01]  /*12f40*/  ISETP.NE.AND P0, PT, R10, RZ, PT ;  /* 0x000000ff0a00720c */ /* 0x000fe20003f05270 */
[----:B------:R-:W-:-:S12]  /*12f50*/  BSSY B0, `(.L_x_1214) ;  /* 0x0000005000007945 */ /* 0x000fd80003800000 */
[----:B------:R-:W-:Y:S05]  /*12f60*/  @!P0 BRA `(.L_x_1215) ;  /* 0x0000003000008947 */ /* 0x000fea0003800000 */
[----:B---3--:R-:W-:Y:S01]  /*12f70*/  IADD3 R5, R5, -0x1, RZ ;  /* 0xffffffff05057810 */ /* 0x008fe20007ffe0ff */
[----:B------:R-:W-:Y:S05]  /*12f80*/  BRA.DIV ~URZ, `(.L_x_1216) ;  /* 0x00002fe27f007947 */ /* 0x000fea000b800000 */
[----:B------:R3:W2:Y:S02]  /*12f90*/  SHFL.IDX PT, R12, R4, R5, 0x1f ;  /* 0x00001f05040c7589 */ /* 0x0006a400000e0000 */
.L_x_1215:
[----:B------:R-:W-:Y:S05]  /*12fa0*/  BSYNC B0 ;  /* 0x0000000000007941 */ /* 0x000fea0003800000 */
.L_x_1214:
[----:B--2---:R-:W-:Y:S01]  /*12fb0*/  IMAD R0, R12, c[0x0][0x538], R8 ;  /* 0x00014e000c007a24 */ /* 0x004fe200078e0208 */
        /* <DEDUP_REMOVED lines=10> */
[----:B---3--:R-:W1:Y:S02]  /*13060*/  F2I.FTZ.U32.TRUNC.NTZ R5, R0 ;  /* 0x0000000000057305 */ /* 0x008e64000021f000 */
        /* <DEDUP_REMOVED lines=56> */
.L_x_1218:
[----:B-1----:R-:W2:Y:S01]  /*133f0*/  LDL R0, [R1+0xb4] ;  /* 0x0000b40001007983 */ /* 0x002ea20000100800 */
[----:B------:R-:W-:-:S04]  /*13400*/  IMAD.MOV.U32 R2, RZ, RZ, 0x4 ;  /* 0x00000004ff027424 */ /* 0x000fc800078e00ff */
[----:B--2---:R-:W-:-:S05]  /*13410*/  IMAD.WIDE R2, R0, R2, c[0x0][0x590] ;  /* 0x0001640000027625 */ /* 0x004fca00078e0202 */
[----:B---3--:R-:W2:Y:S02]  /*13420*/  LDG.E R4, [R2.64] ;  /* 0x0000000602047981 */ /* 0x008ea4000c1e1900 */
        /* <DEDUP_REMOVED lines=65> */
.L_x_1219:
[----:B------:R-:W-:Y:S05]  /*13840*/  BSYNC B0 ;  /* 0x0000000000007941 */ /* 0x000fea0003800000 */
.L_x_1217:
[----:B------:R-:W-:-:S04]  /*13850*/  LOP3.LUT R2, RZ, R2, RZ, 0x33, !PT ;  /* 0x00000002ff027212 */ /* 0x000fc800078e33ff */
[----:B-1----:R-:W-:-:S05]  /*13860*/  IADD3 R0, R2, R11, RZ ;  /* 0x0000000b02007210 */ /* 0x002fca0007ffe0ff */
[----:B------:R1:W-:Y:S01]  /*13870*/  STL [R1+0xac], R0 ;  /* 0x0000ac0001007387 */ /* 0x0003e20000100800 */
[----:B------:R-:W-:Y:S05]  /*13880*/  BRA `(.L_x_1220) ;  /* 0x0000005000007947 */ /* 0x000fea0003800000 */
.L_x_1208:
[----:B------:R-:W-:Y:S01]  /*13890*/  MOV R0, c[0x0][0x53c] ;  /* 0x00014f0000007a02 */ /* 0x000fe20000000f00 */
[----:B------:R2:W-:Y:S04]  /*138a0*/  STL [R1+0xa8], R9 ;  /* 0x0000a80901007387 */ /* 0x0005e80000100800 */
[----:B------:R2:W-:Y:S04]  /*138b0*/  STL [R1+0xac], RZ ;  /* 0x0000acff01007387 */ /* 0x0005e80000100800 */
[----:B------:R2:W-:Y:S04]  /*138c0*/  STL [R1+0xb0], RZ ;  /* 0x0000b0ff01007387 */ /* 0x0005e80000100800 */
[----:B------:R2:W-:Y:S02]  /*138d0*/  STL [R1+0xb4], R0 ;  /* 0x0000b40001007387 */ /* 0x0005e40000100800 */
.L_x_1220:
[----:B------:R-:W-:Y:S05]  /*138e0*/  BSYNC B1 ;  /* 0x0000000000017941 */ /* 0x000fea0003800000 */
.L_x_1206:
        /* <DEDUP_REMOVED lines=9> */
.L_x_1201:
[----:B--2---:R-:W2:Y:S02]  /*13980*/  LDL R0, [R1+0xb4] ;  /* 0x0000b40001007983 */ /* 0x004ea40000100800 */
[----:B--2---:R-:W-:-:S13]  /*13990*/  ISETP.GE.AND P0, PT, R0, c[0x0][0x53c], PT ;  /* 0x00014f0000007a0c */ /* 0x004fda0003f06270 */
[----:B-1----:R-:W-:Y:S01]  /*139a0*/  @P0 CALL.REL.NOINC `(.L_x_1221) ;  /* 0x0000001000000944 */ /* 0x002fe20003c00000 */
[----:B------:R-:W-:Y:S05]  /*139b0*/  BRA `(.L_x_1222) ;  /* 0xfffee7d000007947 */ /* 0x000fea000383ffff */
.L_x_1221:
[----:B------:R-:W-:Y:S05]  /*139c0*/  EXIT ;  /* 0x000000000000794d */ /* 0x000fea0003800000 */
.L_x_1103:
[----:B------:R-:W-:Y:S01]  /*139d0*/  IMAD.MOV.U32 R0, RZ, RZ, R5 ;  /* 0x000000ffff007224 */ /* 0x000fe200078e0005 */
[----:B------:R-:W-:Y:S02]  /*139e0*/  MOV R3, 0x1 ;  /* 0x0000000100037802 */ /* 0x000fe40000000f00 */
[----:B------:R-:W-:Y:S02]  /*139f0*/  MOV R2, 0x13a10 ;  /* 0x00013a1000027802 */ /* 0x000fe40000000f00 */
[----:B------:R-:W-:Y:S05]  /*13a00*/  CALL.REL.NOINC `($__internal_21_$__cuda_sm70_shflsync_up_p) ;  /* 0x000026d000007944 */ /* 0x000fea0003c00000 */
[----:B------:R-:W-:Y:S01]  /*13a10*/  MOV R0, R4 ;  /* 0x0000000400007202 */ /* 0x000fe20000000f00 */
[----:B------:R-:W-:Y:S05]  /*13a20*/  BRA `(.L_x_1223) ;  /* 0xfffeca3000007947 */ /* 0x000fea000383ffff */
.L_x_1104:
[----:B------:R-:W-:Y:S01]  /*13a30*/  IMAD.MOV.U32 R0, RZ, RZ, R5 ;  /* 0x000000ffff007224 */ /* 0x000fe200078e0005 */
[----:B------:R-:W-:Y:S02]  /*13a40*/  MOV R3, 0x2 ;  /* 0x0000000200037802 */ /* 0x000fe40000000f00 */
[----:B------:R-:W-:Y:S02]  /*13a50*/  MOV R2, 0x13a70 ;  /* 0x00013a7000027802 */ /* 0x000fe40000000f00 */
[----:B------:R-:W-:Y:S05]  /*13a60*/  CALL.REL.NOINC `($__internal_21_$__cuda_sm70_shflsync_up_p) ;  /* 0x0000267000007944 */ /* 0x000fea0003c00000 */
[----:B------:R-:W-:Y:S01]  /*13a70*/  SEL R4, R4, RZ, P4 ;  /* 0x000000ff04047207 */ /* 0x000fe20002000000 */
[----:B------:R-:W-:Y:S01]  /*13a80*/  IMAD.MOV.U32 R3, RZ, RZ, 0x4 ;  /* 0x00000004ff037424 */ /* 0x000fe200078e00ff */
[----:B------:R-:W-:-:S03]  /*13a90*/  MOV R2, 0x13ac0 ;  /* 0x00013ac000027802 */ /* 0x000fc60000000f00 */
[----:B------:R-:W-:Y:S02]  /*13aa0*/  IMAD.IADD R0, R5, 0x1, R4 ;  /* 0x0000000105007824 */ /* 0x000fe400078e0204 */
        /* <DEDUP_REMOVED lines=14> */
[----:B------:R-:W-:Y:S01]  /*13b90*/  IMAD.IADD R4, R0, 0x1, R4 ;  /* 0x0000000100047824 */ /* 0x000fe200078e0204 */
[----:B------:R-:W-:-:S04]  /*13ba0*/  MOV R0, 0x1f ;  /* 0x0000001f00007802 */ /* 0x000fc80000000f00 */
[----:B------:R1:W-:Y:S03]  /*13bb0*/  STL [R1+0x4c], R4 ;  /* 0x00004c0401007387 */ /* 0x0003e60000100800 */
[----:B-1----:R-:W-:Y:S05]  /*13bc0*/  CALL.REL.NOINC `($__internal_20_$__cuda_sm70_shflsync_idx_p) ;  /* 0x0000247000007944 */ /* 0x002fea0003c00000 */
[----:B-1---5:R-:W-:Y:S05]  /*13bd0*/  BRA `(.L_x_1224) ;  /* 0xfffec98000007947 */ /* 0x022fea000383ffff */
.L_x_1106:
[----:B------:R-:W-:Y:S02]  /*13be0*/  SEL R0, RZ, 0x1, P0 ;  /* 0x00000001ff007807 */ /* 0x000fe40000000000 */
[----:B------:R-:W-:Y:S02]  /*13bf0*/  MOV R2, 0x13c10 ;  /* 0x00013c1000027802 */ /* 0x000fe40000000f00 */
[----:B------:R-:W-:Y:S05]  /*13c00*/  CALL.REL.NOINC `($__internal_22_$__cuda_sm70_votesync_ballot) ;  /* 0x0000253000007944 */ /* 0x000fea0003c00000 */
[----:B------:R-:W-:Y:S01]  /*13c10*/  MOV R10, R0 ;  /* 0x00000000000a7202 */ /* 0x000fe20000000f00 */
[----:B------:R-:W-:Y:S05]  /*13c20*/  BRA `(.L_x_1225) ;  /* 0xfffec9c000007947 */ /* 0x000fea000383ffff */
.L_x_1107:
[----:B------:R2:W-:Y:S01]  /*13c30*/  STL [R1+0x4c], R9 ;  /* 0x00004c0901007387 */ /* 0x0005e20000100800 */
[----:B-1----:R-:W-:Y:S01]  /*13c40*/  IMAD.MOV.U32 R0, RZ, RZ, R5 ;  /* 0x000000ffff007224 */ /* 0x002fe200078e0005 */
[----:B------:R-:W-:Y:S02]  /*13c50*/  MOV R3, 0x1f ;  /* 0x0000001f00037802 */ /* 0x000fe40000000f00 */
[----:B------:R-:W-:Y:S02]  /*13c60*/  MOV R2, 0x13c80 ;  /* 0x00013c8000027802 */ /* 0x000fe40000000f00 */
[----:B--2---:R-:W-:Y:S05]  /*13c70*/  CALL.REL.NOINC `($__internal_20_$__cuda_sm70_shflsync_idx_p) ;  /* 0x000023c000007944 */ /* 0x004fea0003c00000 */
[----:B------:R2:W-:Y:S01]  /*13c80*/  STL [R1+0x4c], R8 ;  /* 0x00004c0801007387 */ /* 0x0005e20000100800 */
[----:B------:R-:W-:Y:S01]  /*13c90*/  IMAD.MOV.U32 R12, RZ, RZ, R0 ;  /* 0x000000ffff0c7224 */ /* 0x000fe200078e0000 */
[----:B-----5:R-:W-:Y:S01]  /*13ca0*/  MOV R0, R5 ;  /* 0x0000000500007202 */ /* 0x020fe20000000f00 */
[----:B------:R-:W-:Y:S01]  /*13cb0*/  IMAD.MOV.U32 R6, RZ, RZ, RZ ;  /* 0x000000ffff067224 */ /* 0x000fe200078e00ff */
[----:B------:R-:W-:-:S02]  /*13cc0*/  MOV R3, 0x1f ;  /* 0x0000001f00037802 */ /* 0x000fc40000000f00 */
[----:B------:R-:W-:Y:S02]  /*13cd0*/  MOV R2, 0x13cf0 ;  /* 0x00013cf000027802 */ /* 0x000fe40000000f00 */
[----:B-12---:R-:W-:Y:S05]  /*13ce0*/  CALL.REL.NOINC `($__internal_20_$__cuda_sm70_shflsync_idx_p) ;  /* 0x0000235000007944 */ /* 0x006fea0003c00000 */
[----:B------:R-:W-:Y:S01]  /*13cf0*/  MOV R9, R0 ;  /* 0x0000000000097202 */ /* 0x000fe20000000f00 */
[----:B-1---5:R-:W-:Y:S05]  /*13d00*/  BRA `(.L_x_1226) ;  /* 0xfffec95000007947 */ /* 0x022fea000383ffff */
.L_x_1110:
[----:B------:R1:W-:Y:S01]  /*13d10*/  STL [R1+0x4c], R4 ;  /* 0x00004c0401007387 */ /* 0x0003e20000100800 */
[----:B------:R-:W-:Y:S02]  /*13d20*/  MOV R3, 0x1f ;  /* 0x0000001f00037802 */ /* 0x000fe40000000f00 */
[----:B------:R-:W-:Y:S02]  /*13d30*/  MOV R2, 0x13d50 ;  /* 0x00013d5000027802 */ /* 0x000fe40000000f00 */
[----:B-1234-:R-:W-:Y:S05]  /*13d40*/  CALL.REL.NOINC `($__internal_20_$__cuda_sm70_shflsync_idx_p) ;  /* 0x000022f000007944 */ /* 0x01efea0003c00000 */
[----:B------:R-:W-:Y:S01]  /*13d50*/  MOV R6, R0 ;  /* 0x0000000000067202 */ /* 0x000fe20000000f00 */
[----:B-1---5:R-:W-:Y:S05]  /*13d60*/  BRA `(.L_x_1109) ;  /* 0xfffec95000007947 */ /* 0x022fea000383ffff */
.L_x_1123:
[----:B------:R1:W-:Y:S01]  /*13d70*/  STL [R1+0x4c], R12 ;  /* 0x00004c0c01007387 */ /* 0x0003e20000100800 */
[----:B--2---:R-:W-:Y:S01]  /*13d80*/  IMAD.MOV.U32 R0, RZ, RZ, 0x1 ;  /* 0x00000001ff007424 */ /* 0x004fe200078e00ff */
[----:B------:R-:W-:Y:S02]  /*13d90*/  MOV R3, 0x181f ;  /* 0x0000181f00037802 */ /* 0x000fe40000000f00 */
[----:B------:R-:W-:Y:S02]  /*13da0*/  MOV R2, 0x13dc0 ;  /* 0x00013dc000027802 */ /* 0x000fe40000000f00 */
[----:B-1----:R-:W-:Y:S05]  /*13db0*/  CALL.REL.NOINC `($__internal_20_$__cuda_sm70_shflsync_idx_p) ;  /* 0x0000228000007944 */ /* 0x002fea0003c00000 */
[----:B------:R2:W-:Y:S01]  /*13dc0*/  STL [R1+0x4c], R13 ;  /* 0x00004c0d01007387 */ /* 0x0005e20000100800 */
[----:B-----5:R-:W-:Y:S01]  /*13dd0*/  IMAD.MOV.U32 R5, RZ, RZ, R0 ;  /* 0x000000ffff057224 */ /* 0x020fe200078e0000 */
[----:B------:R-:W-:Y:S01]  /*13de0*/  MOV R0, 0x1 ;  /* 0x0000000100007802 */ /* 0x000fe20000000f00 */
[----:B------:R-:W-:Y:S01]  /*13df0*/  IMAD.MOV.U32 R3, RZ, RZ, 0x181f ;  /* 0x0000181fff037424 */ /* 0x000fe200078e00ff */
[----:B------:R-:W-:-:S02]  /*13e00*/  MOV R2, 0x13e20 ;  /* 0x00013e2000027802 */ /* 0x000fc40000000f00 */
[----:B-12---:R-:W-:Y:S05]  /*13e10*/  CALL.REL.NOINC `($__internal_20_$__cuda_sm70_shflsync_idx_p) ;  /* 0x0000222000007944 */ /* 0x006fea0003c00000 */
[----:B-1---5:R-:W-:Y:S05]  /*13e20*/  BRA `(.L_x_1227) ;  /* 0xffff045000007947 */ /* 0x022fea000383ffff */
.L_x_1126:
[----:B------:R2:W-:Y:S01]  /*13e30*/  STL [R1+0x4c], R5 ;  /* 0x00004c0501007387 */ /* 0x0005e20000100800 */
[----:B------:R-:W-:Y:S01]  /*13e40*/  IMAD.MOV.U32 R0, RZ, RZ, RZ ;  /* 0x000000ffff007224 */ /* 0x000fe200078e00ff */
[----:B------:R-:W-:-:S02]  /*13e50*/  MOV R3, 0x181f ;  /* 0x0000181f00037802 */ /* 0x000fc40000000f00 */
[----:B------:R-:W-:Y:S02]  /*13e60*/  MOV R2, 0x13e80 ;  /* 0x00013e8000027802 */ /* 0x000fe40000000f00 */
[----:B-12---:R-:W-:Y:S05]  /*13e70*/  CALL.REL.NOINC `($__internal_20_$__cuda_sm70_shflsync_idx_p) ;  /* 0x000021c000007944 */ /* 0x006fea0003c00000 */
[----:B-----5:R-:W-:Y:S01]  /*13e80*/  MOV R4, R0 ;  /* 0x0000000000047202 */ /* 0x020fe20000000f00 */
[----:B-1----:R-:W-:Y:S05]  /*13e90*/  BRA `(.L_x_1228) ;  /* 0xffff133000007947 */ /* 0x002fea000383ffff */
.L_x_1127:
[----:B------:R4:W-:Y:S01]  /*13ea0*/  STL [R1+0x4c], R6 ;  /* 0x00004c0601007387 */ /* 0x0009e20000100800 */
[----:B------:R-:W-:Y:S01]  /*13eb0*/  IMAD.MOV.U32 R0, RZ, RZ, RZ ;  /* 0x000000ffff007224 */ /* 0x000fe200078e00ff */
[----:B------:R-:W-:Y:S02]  /*13ec0*/  MOV R3, 0x181f ;  /* 0x0000181f00037802 */ /* 0x000fe40000000f00 */
[----:B------:R-:W-:Y:S02]  /*13ed0*/  MOV R2, 0x13ef0 ;  /* 0x00013ef000027802 */ /* 0x000fe40000000f00 */
[----:B-1234-:R-:W-:Y:S05]  /*13ee0*/  CALL.REL.NOINC `($__internal_20_$__cuda_sm70_shflsync_idx_p) ;  /* 0x0000215000007944 */ /* 0x01efea0003c00000 */
[----:B-1---5:R-:W-:Y:S05]  /*13ef0*/  BRA `(.L_x_1229) ;  /* 0xffff12f000007947 */ /* 0x022fea000383ffff */
.L_x_1130:
[----:B------:R2:W-:Y:S01]  /*13f00*/  STL [R1+0x4c], R5 ;  /* 0x00004c0501007387 */ /* 0x0005e20000100800 */
[----:B-1----:R-:W-:Y:S01]  /*13f10*/  IMAD.MOV.U32 R0, RZ, RZ, 0x1 ;  /* 0x00000001ff007424 */ /* 0x002fe200078e00ff */
[----:B------:R-:W-:Y:S02]  /*13f20*/  MOV R3, 0x181f ;  /* 0x0000181f00037802 */ /* 0x000fe40000000f00 */
[----:B------:R-:W-:Y:S02]  /*13f30*/  MOV R2, 0x13f50 ;  /* 0x00013f5000027802 */ /* 0x000fe40000000f00 */
[----:B--234-:R-:W-:Y:S05]  /*13f40*/  CALL.REL.NOINC `($__internal_20_$__cuda_sm70_shflsync_idx_p) ;  /* 0x000020f000007944 */ /* 0x01cfea0003c00000 */
[----:B------:R2:W-:Y:S01]  /*13f50*/  STL [R1+0x4c], R6 ;  /* 0x00004c0601007387 */ /* 0x0005e20000100800 */
[----:B-----5:R-:W-:Y:S01]  /*13f60*/  IMAD.MOV.U32 R4, RZ, RZ, R0 ;  /* 0x000000ffff047224 */ /* 0x020fe200078e0000 */
[----:B------:R-:W-:Y:S01]  /*13f70*/  MOV R0, 0x1 ;  /* 0x0000000100007802 */ /* 0x000fe20000000f00 */
[----:B------:R-:W-:Y:S01]  /*13f80*/  IMAD.MOV.U32 R3, RZ, RZ, 0x181f ;  /* 0x0000181fff037424 */ /* 0x000fe200078e00ff */
[----:B------:R-:W-:-:S02]  /*13f90*/  MOV R2, 0x13fb0 ;  /* 0x00013fb000027802 */ /* 0x000fc40000000f00 */
[----:B-12---:R-:W-:Y:S05]  /*13fa0*/  CALL.REL.NOINC `($__internal_20_$__cuda_sm70_shflsync_idx_p) ;  /* 0x0000209000007944 */ /* 0x006fea0003c00000 */
[----:B-1---5:R-:W-:Y:S05]  /*13fb0*/  BRA `(.L_x_1230) ;  /* 0xffff14a000007947 */ /* 0x022fea000383ffff */
.L_x_1131:
[----:B------:R1:W-:Y:S01]  /*13fc0*/  STL [R1+0x4c], R4 ;  /* 0x00004c0401007387 */ /* 0x0003e20000100800 */
[----:B------:R-:W-:Y:S01]  /*13fd0*/  IMAD.MOV.U32 R0, RZ, RZ, RZ ;  /* 0x000000ffff007224 */ /* 0x000fe200078e00ff */
[----:B------:R-:W-:-:S02]  /*13fe0*/  MOV R3, 0x1c1f ;  /* 0x00001c1f00037802 */ /* 0x000fc40000000f00 */
[----:B------:R-:W-:Y:S02]  /*13ff0*/  MOV R2, 0x14010 ;  /* 0x0001401000027802 */ /* 0x000fe40000000f00 */
[----:B-1----:R-:W-:Y:S05]  /*14000*/  CALL.REL.NOINC `($__internal_20_$__cuda_sm70_shflsync_idx_p) ;  /* 0x0000203000007944 */ /* 0x002fea0003c00000 */
[----:B-1---5:R-:W-:Y:S05]  /*14010*/  BRA `(.L_x_1231) ;  /* 0xffff176000007947 */ /* 0x022fea000383ffff */
.L_x_1132:
[----:B------:R2:W-:Y:S01]  /*14020*/  STL [R1+0x4c], R4 ;  /* 0x00004c0401007387 */ /* 0x0005e20000100800 */
[----:B------:R-:W-:Y:S01]  /*14030*/  IMAD.MOV.U32 R0, RZ, RZ, 0x1 ;  /* 0x00000001ff007424 */ /* 0x000fe200078e00ff */
[----:B------:R-:W-:Y:S02]  /*14040*/  MOV R3, 0x1c1f ;  /* 0x00001c1f00037802 */ /* 0x000fe40000000f00 */
[----:B------:R-:W-:Y:S02]  /*14050*/  MOV R2, 0x14070 ;  /* 0x0001407000027802 */ /* 0x000fe40000000f00 */
[----:B-12---:R-:W-:Y:S05]  /*14060*/  CALL.REL.NOINC `($__internal_20_$__cuda_sm70_shflsync_idx_p) ;  /* 0x00001fd000007944 */ /* 0x006fea0003c00000 */
        /* <DEDUP_REMOVED lines=38> */
[----:B------:R-:W-:Y:S02]  /*142d0*/  FMNMX.FTZ R0, R74, R0, !PT ;  /* 0x000000004a007209 */ /* 0x000fe40007810000 */
[----:B------:R-:W-:Y:S02]  /*142e0*/  FSEL R70, R31, -INF , P2 ;  /* 0xff8000001f467808 */ /* 0x000fe40001000000 */
[----:B------:R-:W-:Y:S02]  /*142f0*/  FMNMX.FTZ R4, R71, R4, !PT ;  /* 0x0000000447047209 */ /* 0x000fe40007810000 */
[----:B------:R-:W-:Y:S02]  /*14300*/  FMNMX.FTZ R0, R73, R0, !PT ;  /* 0x0000000049007209 */ /* 0x000fe40007810000 */
[----:B------:R-:W-:Y:S02]  /*14310*/  FSEL R69, R26, -INF , P1 ;  /* 0xff8000001a457808 */ /* 0x000fe40000800000 */
[----:B------:R-:W-:-:S02]  /*14320*/  FMNMX.FTZ R4, R70, R4, !PT ;  /* 0x0000000446047209 */ /* 0x000fc40007810000 */
[----:B------:R-:W-:Y:S01]  /*14330*/  FMNMX.FTZ R134, R72, R0, !PT ;  /* 0x0000000048867209 */ /* 0x000fe20007810000 */
[----:B------:R-:W-:Y:S01]  /*14340*/  IMAD.MOV.U32 R0, RZ, RZ, 0x2 ;  /* 0x00000002ff007424 */ /* 0x000fe200078e00ff */
[----:B------:R-:W-:Y:S02]  /*14350*/  FSEL R68, R27, -INF , P0 ;  /* 0xff8000001b447808 */ /* 0x000fe40000000000 */
[----:B------:R-:W-:Y:S01]  /*14360*/  FMNMX.FTZ R4, R69, R4, !PT ;  /* 0x0000000445047209 */ /* 0x000fe20007810000 */
[----:B------:R-:W-:Y:S01]  /*14370*/  IMAD.MOV.U32 R132, RZ, RZ, R134 ;  /* 0x000000ffff847224 */ /* 0x000fe200078e0086 */
[----:B------:R-:W-:Y:S02]  /*14380*/  MOV R2, 0x143b0 ;  /* 0x000143b000027802 */ /* 0x000fe40000000f00 */
[----:B------:R-:W-:Y:S02]  /*14390*/  FMNMX.FTZ R4, R68, R4, !PT ;  /* 0x0000000444047209 */ /* 0x000fe40007810000 */
[----:B-1----:R-:W-:Y:S05]  /*143a0*/  CALL.REL.NOINC `($__internal_19_$__cuda_sm70_shflsync_bfly_p) ;  /* 0x00001c3000007944 */ /* 0x002fea0003c00000 */
[----:B------:R-:W-:Y:S01]  /*143b0*/  FMNMX.FTZ R134, R134, R0, !PT ;  /* 0x0000000086867209 */ /* 0x000fe20007810000 */
[----:B------:R-:W-:Y:S01]  /*143c0*/  IMAD.MOV.U32 R0, RZ, RZ, 0x1 ;  /* 0x00000001ff007424 */ /* 0x000fe200078e00ff */
[----:B------:R-:W-:-:S03]  /*143d0*/  MOV R2, 0x14400 ;  /* 0x0001440000027802 */ /* 0x000fc60000000f00 */
[----:B------:R-:W-:Y:S02]  /*143e0*/  IMAD.MOV.U32 R132, RZ, RZ, R134 ;  /* 0x000000ffff847224 */ /* 0x000fe400078e0086 */
[----:B------:R-:W-:Y:S05]  /*143f0*/  CALL.REL.NOINC `($__internal_19_$__cuda_sm70_shflsync_bfly_p) ;  /* 0x00001be000007944 */ /* 0x000fea0003c00000 */
[----:B------:R-:W-:Y:S01]  /*14400*/  FMNMX.FTZ R134, R134, R0, !PT ;  /* 0x0000000086867209 */ /* 0x000fe20007810000 */
[----:B------:R-:W-:Y:S01]  /*14410*/  IMAD.MOV.U32 R132, RZ, RZ, R4 ;  /* 0x000000ffff847224 */ /* 0x000fe200078e0004 */
[----:B------:R-:W-:Y:S01]  /*14420*/  MOV R2, 0x14450 ;  /* 0x0001445000027802 */ /* 0x000fe20000000f00 */
[----:B------:R-:W-:Y:S02]  /*14430*/  IMAD.MOV.U32 R0, RZ, RZ, 0x2 ;  /* 0x00000002ff007424 */ /* 0x000fe400078e00ff */
[----:B------:R-:W-:Y:S05]  /*14440*/  CALL.REL.NOINC `($__internal_19_$__cuda_sm70_shflsync_bfly_p) ;  /* 0x00001b9000007944 */ /* 0x000fea0003c00000 */
[----:B------:R-:W-:Y:S01]  /*14450*/  FMNMX.FTZ R4, R4, R0, !PT ;  /* 0x0000000004047209 */ /* 0x000fe20007810000 */
[----:B------:R-:W-:Y:S01]  /*14460*/  IMAD.MOV.U32 R0, RZ, RZ, 0x1 ;  /* 0x00000001ff007424 */ /* 0x000fe200078e00ff */
[----:B------:R-:W-:-:S03]  /*14470*/  MOV R2, 0x144a0 ;  /* 0x000144a000027802 */ /* 0x000fc60000000f00 */
[----:B------:R-:W-:Y:S02]  /*14480*/  IMAD.MOV.U32 R132, RZ, RZ, R4 ;  /* 0x000000ffff847224 */ /* 0x000fe400078e0004 */
[----:B------:R-:W-:Y:S05]  /*14490*/  CALL.REL.NOINC `($__internal_19_$__cuda_sm70_shflsync_bfly_p) ;  /* 0x00001b4000007944 */ /* 0x000fea0003c00000 */
[----:B------:R-:W-:Y:S01]  /*144a0*/  MOV R3, R0 ;  /* 0x0000000000037202 */ /* 0x000fe20000000f00 */
[----:B------:R-:W-:Y:S05]  /*144b0*/  BRA `(.L_x_1232) ;  /* 0xffff17f000007947 */ /* 0x000fea000383ffff */
.L_x_1136:
[----:B------:R-:W-:Y:S01]  /*144c0*/  MOV R3, 0x181f ;  /* 0x0000181f00037802 */ /* 0x000fe20000000f00 */
[----:B------:R2:W-:Y:S01]  /*144d0*/  STL [R1+0x4c], R5 ;  /* 0x00004c0501007387 */ /* 0x0005e20000100800 */
[----:B------:R-:W-:Y:S01]  /*144e0*/  MOV R2, 0x14510 ;  /* 0x0001451000027802 */ /* 0x000fe20000000f00 */
[----:B------:R-:W-:Y:S02]  /*144f0*/  IMAD.MOV.U32 R0, RZ, RZ, RZ ;  /* 0x000000ffff007224 */ /* 0x000fe400078e00ff */
[----:B-12---:R-:W-:Y:S05]  /*14500*/  CALL.REL.NOINC `($__internal_20_$__cuda_sm70_shflsync_idx_p) ;  /* 0x00001b3000007944 */ /* 0x006fea0003c00000 */
[----:B-----5:R-:W-:Y:S01]  /*14510*/  MOV R4, R0 ;  /* 0x0000000000047202 */ /* 0x020fe20000000f00 */
[----:B-1----:R-:W-:-:S05]  /*14520*/  BRA `(.L_x_1233) ;  /* 0xffff2da000007947 */ /* 0x002fca000383ffff */
.L_x_1137:
[----:B------:R-:W-:Y:S01]  /*14530*/  MOV R3, 0x181f ;  /* 0x0000181f00037802 */ /* 0x000fe20000000f00 */
[----:B------:R4:W-:Y:S01]  /*14540*/  STL [R1+0x4c], R12 ;  /* 0x00004c0c01007387 */ /* 0x0009e20000100800 */
[----:B------:R-:W-:Y:S01]  /*14550*/  MOV R2, 0x14580 ;  /* 0x0001458000027802 */ /* 0x000fe20000000f00 */
[----:B------:R-:W-:Y:S02]  /*14560*/  IMAD.MOV.U32 R0, RZ, RZ, RZ ;  /* 0x000000ffff007224 */ /* 0x000fe400078e00ff */
[----:B-1234-:R-:W-:Y:S05]  /*14570*/  CALL.REL.NOINC `($__internal_20_$__cuda_sm70_shflsync_idx_p) ;  /* 0x00001ac000007944 */ /* 0x01efea0003c00000 */
[----:B-1---5:R-:W-:-:S05]  /*14580*/  BRA `(.L_x_1234) ;  /* 0xffff2d6000007947 */ /* 0x022fca000383ffff */
.L_x_1138:
[----:B------:R-:W-:Y:S01]  /*14590*/  MOV R3, 0x181f ;  /* 0x0000181f00037802 */ /* 0x000fe20000000f00 */
[----:B------:R2:W-:Y:S01]  /*145a0*/  STL [R1+0x4c], R5 ;  /* 0x00004c0501007387 */ /* 0x0005e20000100800 */
[----:B------:R-:W-:Y:S01]  /*145b0*/  MOV R2, 0x145e0 ;  /* 0x000145e000027802 */ /* 0x000fe20000000f00 */
[----:B------:R-:W-:Y:S02]  /*145c0*/  IMAD.MOV.U32 R0, RZ, RZ, 0x1 ;  /* 0x00000001ff007424 */ /* 0x000fe400078e00ff */
[----:B-12---:R-:W-:Y:S05]  /*145d0*/  CALL.REL.NOINC `($__internal_20_$__cuda_sm70_shflsync_idx_p) ;  /* 0x00001a6000007944 */ /* 0x006fea0003c00000 */
[----:B------:R-:W-:Y:S01]  /*145e0*/  MOV R2, 0x14640 ;  /* 0x0001464000027802 */ /* 0x000fe20000000f00 */
[----:B------:R2:W-:Y:S01]  /*145f0*/  STL [R1+0x4c], R12 ;  /* 0x00004c0c01007387 */ /* 0x0005e20000100800 */
[----:B-----5:R-:W-:Y:S01]  /*14600*/  IMAD.MOV.U32 R4, RZ, RZ, R0 ;  /* 0x000000ffff047224 */ /* 0x020fe200078e0000 */
[----:B------:R-:W-:Y:S01]  /*14610*/  MOV R0, 0x1 ;  /* 0x0000000100007802 */ /* 0x000fe20000000f00 */
[----:B------:R-:W-:Y:S02]  /*14620*/  IMAD.MOV.U32 R3, RZ, RZ, 0x181f ;  /* 0x0000181fff037424 */ /* 0x000fe400078e00ff */
[----:B-12---:R-:W-:Y:S05]  /*14630*/  CALL.REL.NOINC `($__internal_20_$__cuda_sm70_shflsync_idx_p) ;  /* 0x00001a0000007944 */ /* 0x006fea0003c00000 */
[----:B-1---5:R-:W-:-:S05]  /*14640*/  BRA `(.L_x_1235) ;  /* 0xffff2f1000007947 */ /* 0x022fca000383ffff */
.L_x_1141:
[----:B------:R-:W-:Y:S01]  /*14650*/  MOV R3, 0x181f ;  /* 0x0000181f00037802 */ /* 0x000fe20000000f00 */
[----:B------:R1:W-:Y:S01]  /*14660*/  STL [R1+0x4c], R134 ;  /* 0x00004c8601007387 */ /* 0x0003e20000100800 */
[----:B------:R-:W-:Y:S01]  /*14670*/  MOV R2, 0x146a0 ;  /* 0x000146a000027802 */ /* 0x000fe20000000f00 */
[----:B------:R-:W-:Y:S02]  /*14680*/  IMAD.MOV.U32 R0, RZ, RZ, RZ ;  /* 0x000000ffff007224 */ /* 0x000fe400078e00ff */
[----:B-1----:R-:W-:Y:S05]  /*14690*/  CALL.REL.NOINC `($__internal_20_$__cuda_sm70_shflsync_idx_p) ;  /* 0x000019a000007944 */ /* 0x002fea0003c00000 */
[----:B------:R-:W-:Y:S01]  /*146a0*/  MOV R132, R0 ;  /* 0x0000000000847202 */ /* 0x000fe20000000f00 */
[----:B-1---5:R-:W-:-:S05]  /*146b0*/  BRA `(.L_x_1236) ;  /* 0xffff3c7000007947 */ /* 0x022fca000383ffff */
.L_x_1142:
[----:B------:R-:W-:Y:S01]  /*146c0*/  MOV R3, 0x181f ;  /* 0x0000181f00037802 */ /* 0x000fe20000000f00 */
[----:B------:R3:W-:Y:S01]  /*146d0*/  STL [R1+0x4c], R137 ;  /* 0x00004c8901007387 */ /* 0x0007e20000100800 */
[----:B------:R-:W-:Y:S01]  /*146e0*/  MOV R2, 0x14710 ;  /* 0x0001471000027802 */ /* 0x000fe20000000f00 */
[----:B------:R-:W-:Y:S02]  /*146f0*/  IMAD.MOV.U32 R0, RZ, RZ, RZ ;  /* 0x000000ffff007224 */ /* 0x000fe400078e00ff */
[----:B-123--:R-:W-:Y:S05]  /*14700*/  CALL.REL.NOINC `($__internal_20_$__cuda_sm70_shflsync_idx_p) ;  /* 0x0000193000007944 */ /* 0x00efea0003c00000 */
[----:B-1---5:R-:W-:-:S05]  /*14710*/  BRA `(.L_x_1237) ;  /* 0xffff3c3000007947 */ /* 0x022fca000383ffff */
.L_x_1143:
[----:B--2---:R-:W-:Y:S01]  /*14720*/  MOV R3, 0x181f ;  /* 0x0000181f00037802 */ /* 0x004fe20000000f00 */
[----:B------:R2:W-:Y:S01]  /*14730*/  STL [R1+0x4c], R134 ;  /* 0x00004c8601007387 */ /* 0x0005e20000100800 */
[----:B------:R-:W-:Y:S01]  /*14740*/  MOV R2, 0x14770 ;  /* 0x0001477000027802 */ /* 0x000fe20000000f00 */
[----:B------:R-:W-:Y:S03]  /*14750*/  IMAD.MOV.U32 R0, RZ, RZ, 0x1 ;  /* 0x00000001ff007424 */ /* 0x000fe600078e00ff */
[----:B-12---:R-:W-:Y:S05]  /*14760*/  CALL.REL.NOINC `($__internal_20_$__cuda_sm70_shflsync_idx_p) ;  /* 0x000018d000007944 */ /* 0x006fea0003c00000 */
[----:B------:R-:W-:Y:S01]  /*14770*/  MOV R2, 0x147d0 ;  /* 0x000147d000027802 */ /* 0x000fe20000000f00 */
[----:B------:R2:W-:Y:S01]  /*14780*/  STL [R1+0x4c], R137 ;  /* 0x00004c8901007387 */ /* 0x0005e20000100800 */
[----:B------:R-:W-:Y:S01]  /*14790*/  IMAD.MOV.U32 R132, RZ, RZ, R0 ;  /* 0x000000ffff847224 */ /* 0x000fe200078e0000 */
[----:B------:R-:W-:Y:S01]  /*147a0*/  MOV R0, 0x1 ;  /* 0x0000000100007802 */ /* 0x000fe20000000f00 */
[----:B------:R-:W-:Y:S02]  /*147b0*/  IMAD.MOV.U32 R3, RZ, RZ, 0x181f ;  /* 0x0000181fff037424 */ /* 0x000fe400078e00ff */
[----:B-12--5:R-:W-:Y:S05]  /*147c0*/  CALL.REL.NOINC `($__internal_20_$__cuda_sm70_shflsync_idx_p) ;  /* 0x0000187000007944 */ /* 0x026fea0003c00000 */
[----:B-1---5:R-:W-:-:S05]  /*147d0*/  BRA `(.L_x_1238) ;  /* 0xffff3db000007947 */ /* 0x022fca000383ffff */
.L_x_1144:
[----:B------:R-:W-:Y:S01]  /*147e0*/  MOV R3, 0x1c1f ;  /* 0x00001c1f00037802 */ /* 0x000fe20000000f00 */
[----:B------:R1:W-:Y:S01]  /*147f0*/  STL [R1+0x4c], R132 ;  /* 0x00004c8401007387 */ /* 0x0003e20000100800 */
[----:B------:R-:W-:Y:S01]  /*14800*/  MOV R2, 0x14830 ;  /* 0x0001483000027802 */ /* 0x000fe20000000f00 */
[----:B------:R-:W-:Y:S02]  /*14810*/  IMAD.MOV.U32 R0, RZ, RZ, RZ ;  /* 0x000000ffff007224 */ /* 0x000fe400078e00ff */
[----:B-1----:R-:W-:Y:S05]  /*14820*/  CALL.REL.NOINC `($__internal_20_$__cuda_sm70_shflsync_idx_p) ;  /* 0x0000181000007944 */ /* 0x002fea0003c00000 */
[----:B-1---5:R-:W-:-:S05]  /*14830*/  BRA `(.L_x_1239) ;  /* 0xffff407000007947 */ /* 0x022fca000383ffff */
.L_x_1145:
[----:B------:R-:W-:Y:S01]  /*14840*/  MOV R3, 0x1c1f ;  /* 0x00001c1f00037802 */ /* 0x000fe20000000f00 */
[----:B------:R2:W-:Y:S01]  /*14850*/  STL [R1+0x4c], R132 ;  /* 0x00004c8401007387 */ /* 0x0005e20000100800 */
[----:B------:R-:W-:Y:S01]  /*14860*/  MOV R2, 0x14890 ;  /* 0x0001489000027802 */ /* 0x000fe20000000f00 */
[----:B------:R-:W-:Y:S02]  /*14870*/  IMAD.MOV.U32 R0, RZ, RZ, 0x1 ;  /* 0x00000001ff007424 */ /* 0x000fe400078e00ff */
[----:B-12---:R-:W-:Y:S05]  /*14880*/  CALL.REL.NOINC `($__internal_20_$__cuda_sm70_shflsync_idx_p) ;  /* 0x000017b000007944 */ /* 0x006fea0003c00000 */
        /* <DEDUP_REMOVED lines=46> */
[----:B-----5:R-:W-:Y:S02]  /*14b70*/  FSEL R5, R27, -INF , P0 ;  /* 0xff8000001b057808 */ /* 0x020fe40000000000 */
[----:B------:R-:W-:Y:S02]  /*14b80*/  FMNMX.FTZ R15, R6, R15, !PT ;  /* 0x0000000f060f7209 */ /* 0x000fe40007810000 */
[----:B------:R-:W-:Y:S02]  /*14b90*/  FMNMX.FTZ R132, R4, R132, !PT ;  /* 0x0000008404847209 */ /* 0x000fe40007810000 */
[----:B------:R-:W-:Y:S02]  /*14ba0*/  FMNMX.FTZ R15, R5, R15, !PT ;  /* 0x0000000f050f7209 */ /* 0x000fe40007810000 */
[----:B------:R-:W-:Y:S02]  /*14bb0*/  MOV R2, 0x14bd0 ;  /* 0x00014bd000027802 */ /* 0x000fe40000000f00 */
[----:B-1----:R-:W-:Y:S05]  /*14bc0*/  CALL.REL.NOINC `($__internal_19_$__cuda_sm70_shflsync_bfly_p) ;  /* 0x0000141000007944 */ /* 0x002fea0003c00000 */
[----:B------:R-:W-:Y:S01]  /*14bd0*/  FMNMX.FTZ R132, R132, R0, !PT ;  /* 0x0000000084847209 */ /* 0x000fe20007810000 */
[----:B------:R-:W-:Y:S01]  /*14be0*/  IMAD.MOV.U32 R0, RZ, RZ, 0x1 ;  /* 0x00000001ff007424 */ /* 0x000fe200078e00ff */
[----:B------:R-:W-:Y:S02]  /*14bf0*/  MOV R2, 0x14c10 ;  /* 0x00014c1000027802 */ /* 0x000fe40000000f00 */
        /* <DEDUP_REMOVED lines=8> */
[----:B------:R-:W-:Y:S02]  /*14c80*/  MOV R2, 0x14ca0 ;  /* 0x00014ca000027802 */ /* 0x000fe40000000f00 */
[----:B------:R-:W-:Y:S05]  /*14c90*/  CALL.REL.NOINC `($__internal_19_$__cuda_sm70_shflsync_bfly_p) ;  /* 0x0000134000007944 */ /* 0x000fea0003c00000 */
[----:B------:R-:W-:-:S05]  /*14ca0*/  BRA `(.L_x_1240) ;  /* 0xffff413000007947 */ /* 0x000fca000383ffff */
.L_x_1148:
[----:B------:R-:W-:Y:S01]  /*14cb0*/  MOV R3, 0x181f ;  /* 0x0000181f00037802 */ /* 0x000fe20000000f00 */
[----:B------:R2:W-:Y:S01]  /*14cc0*/  STL [R1+0x4c], R6 ;  /* 0x00004c0601007387 */ /* 0x0005e20000100800 */
[----:B------:R-:W-:Y:S01]  /*14cd0*/  MOV R2, 0x14d00 ;  /* 0x00014d0000027802 */ /* 0x000fe20000000f00 */
[----:B------:R-:W-:Y:S02]  /*14ce0*/  IMAD.MOV.U32 R0, RZ, RZ, RZ ;  /* 0x000000ffff007224 */ /* 0x000fe400078e00ff */
[----:B-1234-:R-:W-:Y:S05]  /*14cf0*/  CALL.REL.NOINC `($__internal_20_$__cuda_sm70_shflsync_idx_p) ;  /* 0x0000134000007944 */ /* 0x01efea0003c00000 */
[----:B-1---5:R-:W-:-:S05]  /*14d00*/  BRA `(.L_x_1241) ;  /* 0xffff5be000007947 */ /* 0x022fca000383ffff */
.L_x_1151:
[----:B--2---:R-:W-:Y:S01]  /*14d10*/  MOV R3, 0x181f ;  /* 0x0000181f00037802 */ /* 0x004fe20000000f00 */
        /* <DEDUP_REMOVED lines=11> */
.L_x_1154:
[----:B------:R-:W-:Y:S01]  /*14dd0*/  MOV R3, 0x181f ;  /* 0x0000181f00037802 */ /* 0x000fe20000000f00 */
[----:B------:R1:W-:Y:S01]  /*14de0*/  STL [R1+0x4c], R137 ;  /* 0x00004c8901007387 */ /* 0x0003e20000100800 */
[----:B------:R-:W-:Y:S01]  /*14df0*/  MOV R2, 0x14e20 ;  /* 0x00014e2000027802 */ /* 0x000fe20000000f00 */
[----:B------:R-:W-:Y:S02]  /*14e00*/  IMAD.MOV.U32 R0, RZ, RZ, RZ ;  /* 0x000000ffff007224 */ /* 0x000fe400078e00ff */
[----:B-1----:R-:W-:Y:S05]  /*14e10*/  CALL.REL.NOINC `($__internal_20_$__cuda_sm70_shflsync_idx_p) ;  /* 0x0000122000007944 */ /* 0x002fea0003c00000 */
[----:B------:R-:W-:Y:S01]  /*14e20*/  MOV R132, R0 ;  /* 0x0000000000847202 */ /* 0x000fe20000000f00 */
[----:B-1---5:R-:W-:-:S05]  /*14e30*/  BRA `(.L_x_1243) ;  /* 0xffff6ae000007947 */ /* 0x022fca000383ffff */
.L_x_1155:
[----:B------:R-:W-:Y:S01]  /*14e40*/  MOV R3, 0x181f ;  /* 0x0000181f00037802 */ /* 0x000fe20000000f00 */
[----:B------:R3:W-:Y:S01]  /*14e50*/  STL [R1+0x4c], R172 ;  /* 0x00004cac01007387 */ /* 0x0007e20000100800 */
[----:B------:R-:W-:Y:S01]  /*14e60*/  MOV R2, 0x14e90 ;  /* 0x00014e9000027802 */ /* 0x000fe20000000f00 */
[----:B------:R-:W-:Y:S02]  /*14e70*/  IMAD.MOV.U32 R0, RZ, RZ, RZ ;  /* 0x000000ffff007224 */ /* 0x000fe400078e00ff */
[----:B-123--:R-:W-:Y:S05]  /*14e80*/  CALL.REL.NOINC `($__internal_20_$__cuda_sm70_shflsync_idx_p) ;  /* 0x000011b000007944 */ /* 0x00efea0003c00000 */
[----:B-1---5:R-:W-:-:S05]  /*14e90*/  BRA `(.L_x_1244) ;  /* 0xffff6aa000007947 */ /* 0x022fca000383ffff */
.L_x_1156:
        /* <DEDUP_REMOVED lines=12> */
.L_x_1157:
[----:B------:R-:W-:Y:S02]  /*14f60*/  MOV R0, 0x2 ;  /* 0x0000000200007802 */ /* 0x000fe40000000f00 */
[----:B------:R-:W-:Y:S02]  /*14f70*/  MOV R2, 0x14f90 ;  /* 0x00014f9000027802 */ /* 0x000fe40000000f00 */
[----:B------:R-:W-:Y:S05]  /*14f80*/  CALL.REL.NOINC `($__internal_19_$__cuda_sm70_shflsync_bfly_p) ;  /* 0x0000105000007944 */ /* 0x000fea0003c00000 */
[----:B------:R-:W-:-:S05]  /*14f90*/  BRA `(.L_x_1246) ;  /* 0xffff6ea000007947 */ /* 0x000fca000383ffff */
.L_x_1158:
[----:B------:R-:W-:Y:S02]  /*14fa0*/  MOV R0, 0x1 ;  /* 0x0000000100007802 */ /* 0x000fe40000000f00 */
        /* <DEDUP_REMOVED lines=12> */
.L_x_1160:
[----:B------:R1:W5:Y:S01]  /*15070*/  LDL R132, [R1+0x54] ;  /* 0x0000540001847983 */ /* 0x0003620000100800 */
[----:B------:R-:W-:-:S02]  /*15080*/  MOV R0, 0x2 ;  /* 0x0000000200007802 */ /* 0x000fc40000000f00 */
[----:B------:R-:W-:Y:S02]  /*15090*/  MOV R2, 0x150b0 ;  /* 0x000150b000027802 */ /* 0x000fe40000000f00 */
[----:B-1---5:R-:W-:Y:S05]  /*150a0*/  CALL.REL.NOINC `($__internal_19_$__cuda_sm70_shflsync_bfly_p) ;  /* 0x00000f3000007944 */ /* 0x022fea0003c00000 */
[----:B------:R-:W-:Y:S05]  /*150b0*/  BRA `(.L_x_1248) ;  /* 0xffff86c000007947 */ /* 0x000fea000383ffff */
.L_x_1161:
[----:B------:R-:W-:Y:S01]  /*150c0*/  IMAD.MOV.U32 R132, RZ, RZ, R4 ;  /* 0x000000ffff847224 */ /* 0x000fe200078e0004 */
[----:B------:R-:W-:Y:S02]  /*150d0*/  MOV R0, 0x1 ;  /* 0x0000000100007802 */ /* 0x000fe40000000f00 */
[----:B------:R-:W-:Y:S02]  /*150e0*/  MOV R2, 0x15100 ;  /* 0x0001510000027802 */ /* 0x000fe40000000f00 */
[----:B------:R-:W-:Y:S05]  /*150f0*/  CALL.REL.NOINC `($__internal_19_$__cuda_sm70_shflsync_bfly_p) ;  /* 0x00000ee000007944 */ /* 0x000fea0003c00000 */
[----:B------:R1:W5:Y:S01]  /*15100*/  LDL R132, [R1+0x50] ;  /* 0x0000500001847983 */ /* 0x0003620000100800 */
[----:B------:R-:W-:Y:S01]  /*15110*/  FADD.FTZ R4, R4, R0 ;  /* 0x0000000004047221 */ /* 0x000fe20000010000 */
[----:B------:R-:W-:Y:S02]  /*15120*/  MOV R0, 0x2 ;  /* 0x0000000200007802 */ /* 0x000fe40000000f00 */
[----:B------:R-:W-:Y:S02]  /*15130*/  MOV R2, 0x15150 ;  /* 0x0001515000027802 */ /* 0x000fe40000000f00 */
[----:B-1---5:R-:W-:Y:S05]  /*15140*/  CALL.REL.NOINC `($__internal_19_$__cuda_sm70_shflsync_bfly_p) ;  /* 0x00000e9000007944 */ /* 0x022fea0003c00000 */
[----:B------:R-:W2:Y:S02]  /*15150*/  LDL.LU R2, [R1+0x50] ;  /* 0x0000500001027983 */ /* 0x000ea40000300800 */
[----:B--2---:R-:W-:Y:S01]  /*15160*/  FADD.FTZ R5, R2, R0 ;  /* 0x0000000002057221 */ /* 0x004fe20000010000 */
[----:B------:R-:W-:-:S02]  /*15170*/  MOV R0, 0x1 ;  /* 0x0000000100007802 */ /* 0x000fc40000000f00 */
[----:B------:R-:W-:Y:S02]  /*15180*/  MOV R2, 0x151b0 ;  /* 0x000151b000027802 */ /* 0x000fe40000000f00 */
[----:B------:R-:W-:Y:S02]  /*15190*/  MOV R132, R5 ;  /* 0x0000000500847202 */ /* 0x000fe40000000f00 */
[----:B------:R-:W-:Y:S05]  /*151a0*/  CALL.REL.NOINC `($__internal_19_$__cuda_sm70_shflsync_bfly_p) ;  /* 0x00000e3000007944 */ /* 0x000fea0003c00000 */
[----:B------:R-:W-:Y:S01]  /*151b0*/  MOV R3, R0 ;  /* 0x0000000000037202 */ /* 0x000fe20000000f00 */
[----:B------:R-:W-:Y:S05]  /*151c0*/  BRA `(.L_x_1249) ;  /* 0xffff864000007947 */ /* 0x000fea000383ffff */
.L_x_1168:
[----:B--234-:R2:W-:Y:S01]  /*151d0*/  STL [R1+0x4c], R5 ;  /* 0x00004c0501007387 */ /* 0x01c5e20000100800 */
[----:B------:R-:W-:Y:S01]  /*151e0*/  IMAD.MOV.U32 R0, RZ, RZ, RZ ;  /* 0x000000ffff007224 */ /* 0x000fe200078e00ff */
[----:B------:R-:W-:Y:S02]  /*151f0*/  MOV R3, 0x181f ;  /* 0x0000181f00037802 */ /* 0x000fe40000000f00 */
[----:B------:R-:W-:Y:S02]  /*15200*/  MOV R2, 0x15220 ;  /* 0x0001522000027802 */ /* 0x000fe40000000f00 */
[----:B-12---:R-:W-:Y:S05]  /*15210*/  CALL.REL.NOINC `($__internal_20_$__cuda_sm70_shflsync_idx_p) ;  /* 0x00000e2000007944 */ /* 0x006fea0003c00000 */
[----:B-----5:R-:W-:Y:S01]  /*15220*/  MOV R4, R0 ;  /* 0x0000000000047202 */ /* 0x020fe20000000f00 */
[----:B-1----:R-:W-:Y:S05]  /*15230*/  BRA `(.L_x_1250) ;  /* 0xffffa28000007947 */ /* 0x002fea000383ffff */
.L_x_1169:
[----:B------:R4:W-:Y:S01]  /*15240*/  STL [R1+0x4c], R14 ;  /* 0x00004c0e01007387 */ /* 0x0009e20000100800 */
[----:B------:R-:W-:Y:S01]  /*15250*/  IMAD.MOV.U32 R0, RZ, RZ, RZ ;  /* 0x000000ffff007224 */ /* 0x000fe200078e00ff */
[----:B------:R-:W-:-:S02]  /*15260*/  MOV R3, 0x181f ;  /* 0x0000181f00037802 */ /* 0x000fc40000000f00 */
[----:B------:R-:W-:Y:S02]  /*15270*/  MOV R2, 0x15290 ;  /* 0x0001529000027802 */ /* 0x000fe40000000f00 */
[----:B-1234-:R-:W-:Y:S05]  /*15280*/  CALL.REL.NOINC `($__internal_20_$__cuda_sm70_shflsync_idx_p) ;  /* 0x00000db000007944 */ /* 0x01efea0003c00000 */
[----:B-1---5:R-:W-:Y:S05]  /*15290*/  BRA `(.L_x_1251) ;  /* 0xffffa24000007947 */ /* 0x022fea000383ffff */
.L_x_1172:
[----:B------:R4:W-:Y:S01]  /*152a0*/  STL [R1+0x4c], R5 ;  /* 0x00004c0501007387 */ /* 0x0009e20000100800 */
[----:B--2---:R-:W-:Y:S01]  /*152b0*/  IMAD.MOV.U32 R0, RZ, RZ, 0x1 ;  /* 0x00000001ff007424 */ /* 0x004fe200078e00ff */
[----:B------:R-:W-:Y:S02]  /*152c0*/  MOV R3, 0x181f ;  /* 0x0000181f00037802 */ /* 0x000fe40000000f00 */
[----:B------:R-:W-:Y:S02]  /*152d0*/  MOV R2, 0x152f0 ;  /* 0x000152f000027802 */ /* 0x000fe40000000f00 */
[----:B-1-34-:R-:W-:Y:S05]  /*152e0*/  CALL.REL.NOINC `($__internal_20_$__cuda_sm70_shflsync_idx_p) ;  /* 0x00000d5000007944 */ /* 0x01afea0003c00000 */
[----:B------:R2:W-:Y:S01]  /*152f0*/  STL [R1+0x4c], R14 ;  /* 0x00004c0e01007387 */ /* 0x0005e20000100800 */
[----:B-----5:R-:W-:Y:S01]  /*15300*/  IMAD.MOV.U32 R4, RZ, RZ, R0 ;  /* 0x000000ffff047224 */ /* 0x020fe200078e0000 */
[----:B------:R-:W-:Y:S01]  /*15310*/  MOV R0, 0x1 ;  /* 0x0000000100007802 */ /* 0x000fe20000000f00 */
[----:B------:R-:W-:Y:S01]  /*15320*/  IMAD.MOV.U32 R3, RZ, RZ, 0x181f ;  /* 0x0000181fff037424 */ /* 0x000fe200078e00ff */
[----:B------:R-:W-:Y:S02]  /*15330*/  MOV R2, 0x15350 ;  /* 0x0001535000027802 */ /* 0x000fe40000000f00 */
[----:B-12---:R-:W-:Y:S05]  /*15340*/  CALL.REL.NOINC `($__internal_20_$__cuda_sm70_shflsync_idx_p) ;  /* 0x00000cf000007944 */ /* 0x006fea0003c00000 */
[----:B-1---5:R-:W-:Y:S05]  /*15350*/  BRA `(.L_x_1252) ;  /* 0xffffa3d000007947 */ /* 0x022fea000383ffff */
.L_x_1175:
[----:B------:R3:W-:Y:S01]  /*15360*/  STL [R1+0x4c], R5 ;  /* 0x00004c0501007387 */ /* 0x0007e20000100800 */
[----:B--2---:R-:W-:Y:S01]  /*15370*/  IMAD.MOV.U32 R0, RZ, RZ, 0x2 ;  /* 0x00000002ff007424 */ /* 0x004fe200078e00ff */
[----:B-1----:R-:W-:-:S02]  /*15380*/  MOV R3, 0x181f ;  /* 0x0000181f00037802 */ /* 0x002fc40000000f00 */
[----:B------:R-:W-:Y:S02]  /*15390*/  MOV R2, 0x153b0 ;  /* 0x000153b000027802 */ /* 0x000fe40000000f00 */
[----:B---34-:R-:W-:Y:S05]  /*153a0*/  CALL.REL.NOINC `($__internal_20_$__cuda_sm70_shflsync_idx_p) ;  /* 0x00000c9000007944 */ /* 0x018fea0003c00000 */
[----:B-----5:R-:W-:Y:S01]  /*153b0*/  MOV R4, R0 ;  /* 0x0000000000047202 */ /* 0x020fe20000000f00 */
[----:B-1----:R-:W-:Y:S05]  /*153c0*/  BRA `(.L_x_1253) ;  /* 0xffffa55000007947 */ /* 0x002fea000383ffff */
.L_x_1176:
[----:B------:R4:W-:Y:S01]  /*153d0*/  STL [R1+0x4c], R14 ;  /* 0x00004c0e01007387 */ /* 0x0009e20000100800 */
[----:B--2---:R-:W-:Y:S01]  /*153e0*/  IMAD.MOV.U32 R0, RZ, RZ, 0x2 ;  /* 0x00000002ff007424 */ /* 0x004fe200078e00ff */
[----:B-1----:R-:W-:Y:S02]  /*153f0*/  MOV R3, 0x181f ;  /* 0x0000181f00037802 */ /* 0x002fe40000000f00 */
[----:B------:R-:W-:Y:S02]  /*15400*/  MOV R2, 0x15420 ;  /* 0x0001542000027802 */ /* 0x000fe40000000f00 */
[----:B---34-:R-:W-:Y:S05]  /*15410*/  CALL.REL.NOINC `($__internal_20_$__cuda_sm70_shflsync_idx_p) ;  /* 0x00000c2000007944 */ /* 0x018fea0003c00000 */
[----:B-1---5:R-:W-:Y:S05]  /*15420*/  BRA `(.L_x_1254) ;  /* 0xffffa51000007947 */ /* 0x022fea000383ffff */
.L_x_1179:
[----:B------:R1:W-:Y:S01]  /*15430*/  STL [R1+0x4c], R5 ;  /* 0x00004c0501007387 */ /* 0x0003e20000100800 */
[----:B----4-:R-:W-:Y:S01]  /*15440*/  IMAD.MOV.U32 R0, RZ, RZ, 0x3 ;  /* 0x00000003ff007424 */ /* 0x010fe200078e00ff */
[----:B-1----:R-:W-:Y:S02]  /*15450*/  MOV R3, 0x181f ;  /* 0x0000181f00037802 */ /* 0x002fe40000000f00 */
[----:B------:R-:W-:Y:S02]  /*15460*/  MOV R2, 0x15480 ;  /* 0x0001548000027802 */ /* 0x000fe40000000f00 */
[----:B--23--:R-:W-:Y:S05]  /*15470*/  CALL.REL.NOINC `($__internal_20_$__cuda_sm70_shflsync_idx_p) ;  /* 0x00000bc000007944 */ /* 0x00cfea0003c00000 */
[----:B------:R2:W-:Y:S01]  /*15480*/  STL [R1+0x4c], R14 ;  /* 0x00004c0e01007387 */ /* 0x0005e20000100800 */
[----:B-----5:R-:W-:Y:S01]  /*15490*/  IMAD.MOV.U32 R4, RZ, RZ, R0 ;  /* 0x000000ffff047224 */ /* 0x020fe200078e0000 */
[----:B------:R-:W-:Y:S01]  /*154a0*/  MOV R0, 0x3 ;  /* 0x0000000300007802 */ /* 0x000fe20000000f00 */
[----:B------:R-:W-:Y:S01]  /*154b0*/  IMAD.MOV.U32 R3, RZ, RZ, 0x181f ;  /* 0x0000181fff037424 */ /* 0x000fe200078e00ff */
[----:B------:R-:W-:-:S02]  /*154c0*/  MOV R2, 0x154e0 ;  /* 0x000154e000027802 */ /* 0x000fc40000000f00 */
[----:B-12---:R-:W-:Y:S05]  /*154d0*/  CALL.REL.NOINC `($__internal_20_$__cuda_sm70_shflsync_idx_p) ;  /* 0x00000b6000007944 */ /* 0x006fea0003c00000 */
[----:B-1---5:R-:W-:Y:S05]  /*154e0*/  BRA `(.L_x_1255) ;  /* 0xffffa65000007947 */ /* 0x022fea000383ffff */
.L_x_1181:
[----:B------:R1:W-:Y:S01]  /*154f0*/  STL [R1+0x4c], R5 ;  /* 0x00004c0501007387 */ /* 0x0003e20000100800 */
[----:B------:R-:W-:Y:S01]  /*15500*/  IMAD.MOV.U32 R0, RZ, RZ, RZ ;  /* 0x000000ffff007224 */ /* 0x000fe200078e00ff */
[----:B------:R-:W-:-:S02]  /*15510*/  MOV R3, 0x1c1f ;  /* 0x00001c1f00037802 */ /* 0x000fc40000000f00 */
[----:B------:R-:W-:Y:S02]  /*15520*/  MOV R2, 0x15540 ;  /* 0x0001554000027802 */ /* 0x000fe40000000f00 */
[----:B-1----:R-:W-:Y:S05]  /*15530*/  CALL.REL.NOINC `($__internal_20_$__cuda_sm70_shflsync_idx_p) ;  /* 0x00000b0000007944 */ /* 0x002fea0003c00000 */
[----:B-----5:R-:W-:Y:S01]  /*15540*/  MOV R4, R0 ;  /* 0x0000000000047202 */ /* 0x020fe20000000f00 */
[----:B-1----:R-:W-:Y:S05]  /*15550*/  BRA `(.L_x_1256) ;  /* 0xffffa9c000007947 */ /* 0x002fea000383ffff */
.L_x_1182:
[----:B------:R3:W-:Y:S01]  /*15560*/  STL [R1+0x4c], R12 ;  /* 0x00004c0c01007387 */ /* 0x0007e20000100800 */
[----:B------:R-:W-:Y:S01]  /*15570*/  IMAD.MOV.U32 R0, RZ, RZ, RZ ;  /* 0x000000ffff007224 */ /* 0x000fe200078e00ff */
[----:B------:R-:W-:Y:S02]  /*15580*/  MOV R3, 0x1c1f ;  /* 0x00001c1f00037802 */ /* 0x000fe40000000f00 */
[----:B------:R-:W-:Y:S02]  /*15590*/  MOV R2, 0x155b0 ;  /* 0x000155b000027802 */ /* 0x000fe40000000f00 */
[----:B-123--:R-:W-:Y:S05]  /*155a0*/  CALL.REL.NOINC `($__internal_20_$__cuda_sm70_shflsync_idx_p) ;  /* 0x00000a9000007944 */ /* 0x00efea0003c00000 */
[----:B-1---5:R-:W-:Y:S05]  /*155b0*/  BRA `(.L_x_1257) ;  /* 0xffffa98000007947 */ /* 0x022fea000383ffff */
.L_x_1185:
[----:B------:R1:W-:Y:S01]  /*155c0*/  STL [R1+0x4c], R5 ;  /* 0x00004c0501007387 */ /* 0x0003e20000100800 */
[----:B----4-:R-:W-:Y:S01]  /*155d0*/  IMAD.MOV.U32 R0, RZ, RZ, 0x1 ;  /* 0x00000001ff007424 */ /* 0x010fe200078e00ff */
[----:B--2---:R-:W-:Y:S02]  /*155e0*/  MOV R3, 0x1c1f ;  /* 0x00001c1f00037802 */ /* 0x004fe40000000f00 */
[----:B------:R-:W-:Y:S02]  /*155f0*/  MOV R2, 0x15610 ;  /* 0x0001561000027802 */ /* 0x000fe40000000f00 */
[----:B-1-3--:R-:W-:Y:S05]  /*15600*/  CALL.REL.NOINC `($__internal_20_$__cuda_sm70_shflsync_idx_p) ;  /* 0x00000a3000007944 */ /* 0x00afea0003c00000 */
[----:B------:R2:W-:Y:S01]  /*15610*/  STL [R1+0x4c], R12 ;  /* 0x00004c0c01007387 */ /* 0x0005e20000100800 */
[----:B-----5:R-:W-:Y:S01]  /*15620*/  IMAD.MOV.U32 R4, RZ, RZ, R0 ;  /* 0x000000ffff047224 */ /* 0x020fe200078e0000 */
[----:B------:R-:W-:Y:S01]  /*15630*/  MOV R0, 0x1 ;  /* 0x0000000100007802 */ /* 0x000fe20000000f00 */
[----:B------:R-:W-:Y:S01]  /*15640*/  IMAD.MOV.U32 R3, RZ, RZ, 0x1c1f ;  /* 0x00001c1fff037424 */ /* 0x000fe200078e00ff */
[----:B------:R-:W-:-:S02]  /*15650*/  MOV R2, 0x15670 ;  /* 0x0001567000027802 */ /* 0x000fc40000000f00 */
[----:B-12---:R-:W-:Y:S05]  /*15660*/  CALL.REL.NOINC `($__internal_20_$__cuda_sm70_shflsync_idx_p) ;  /* 0x000009d000007944 */ /* 0x006fea0003c00000 */
[----:B-1---5:R-:W-:Y:S05]  /*15670*/  BRA `(.L_x_1258) ;  /* 0xffffb52000007947 */ /* 0x022fea000383ffff */
.L_x_1189:
[----:B------:R1:W-:Y:S01]  /*15680*/  STL [R1+0x4c], R5 ;  /* 0x00004c0501007387 */ /* 0x0003e20000100800 */
[----:B------:R-:W-:Y:S01]  /*15690*/  IMAD.MOV.U32 R0, RZ, RZ, RZ ;  /* 0x000000ffff007224 */ /* 0x000fe200078e00ff */
[----:B------:R-:W-:-:S02]  /*156a0*/  MOV R3, 0x181f ;  /* 0x0000181f00037802 */ /* 0x000fc40000000f00 */
[----:B------:R-:W-:Y:S02]  /*156b0*/  MOV R2, 0x156d0 ;  /* 0x000156d000027802 */ /* 0x000fe40000000f00 */
[----:B-1----:R-:W-:Y:S05]  /*156c0*/  CALL.REL.NOINC `($__internal_20_$__cuda_sm70_shflsync_idx_p) ;  /* 0x0000097000007944 */ /* 0x002fea0003c00000 */
[----:B-----5:R-:W-:Y:S01]  /*156d0*/  MOV R4, R0 ;  /* 0x0000000000047202 */ /* 0x020fe20000000f00 */
[----:B-1----:R-:W-:Y:S05]  /*156e0*/  BRA `(.L_x_1259) ;  /* 0xffffc96000007947 */ /* 0x002fea000383ffff */
.L_x_1190:
[----:B------:R3:W-:Y:S01]  /*156f0*/  STL [R1+0x4c], R14 ;  /* 0x00004c0e01007387 */ /* 0x0007e20000100800 */
[----:B------:R-:W-:Y:S01]  /*15700*/  IMAD.MOV.U32 R0, RZ, RZ, RZ ;  /* 0x000000ffff007224 */ /* 0x000fe200078e00ff */
[----:B------:R-:W-:Y:S02]  /*15710*/  MOV R3, 0x181f ;  /* 0x0000181f00037802 */ /* 0x000fe40000000f00 */
[----:B------:R-:W-:Y:S02]  /*15720*/  MOV R2, 0x15740 ;  /* 0x0001574000027802 */ /* 0x000fe40000000f00 */
[----:B-123--:R-:W-:Y:S05]  /*15730*/  CALL.REL.NOINC `($__internal_20_$__cuda_sm70_shflsync_idx_p) ;  /* 0x0000090000007944 */ /* 0x00efea0003c00000 */
[----:B-1---5:R-:W-:Y:S05]  /*15740*/  BRA `(.L_x_1260) ;  /* 0xffffc92000007947 */ /* 0x022fea000383ffff */
.L_x_1193:
        /* <DEDUP_REMOVED lines=12> */
.L_x_1196:
[----:B------:R1:W-:Y:S01]  /*15810*/  STL [R1+0x4c], R5 ;  /* 0x00004c0501007387 */ /* 0x0003e20000100800 */
[----:B----4-:R-:W-:Y:S01]  /*15820*/  IMAD.MOV.U32 R0, RZ, RZ, 0x2 ;  /* 0x00000002ff007424 */ /* 0x010fe200078e00ff */
[----:B-1----:R-:W-:-:S02]  /*15830*/  MOV R3, 0x181f ;  /* 0x0000181f00037802 */ /* 0x002fc40000000f00 */
[----:B------:R-:W-:Y:S02]  /*15840*/  MOV R2, 0x15860 ;  /* 0x0001586000027802 */ /* 0x000fe40000000f00 */
[----:B--23--:R-:W-:Y:S05]  /*15850*/  CALL.REL.NOINC `($__internal_20_$__cuda_sm70_shflsync_idx_p) ;  /* 0x000007e000007944 */ /* 0x00cfea0003c00000 */
[----:B-----5:R-:W-:Y:S01]  /*15860*/  MOV R4, R0 ;  /* 0x0000000000047202 */ /* 0x020fe20000000f00 */
[----:B-1----:R-:W-:Y:S05]  /*15870*/  BRA `(.L_x_1262) ;  /* 0xffffcc4000007947 */ /* 0x002fea000383ffff */
.L_x_1197:
[----:B------:R1:W-:Y:S01]  /*15880*/  STL [R1+0x4c], R14 ;  /* 0x00004c0e01007387 */ /* 0x0003e20000100800 */
[----:B----4-:R-:W-:Y:S01]  /*15890*/  IMAD.MOV.U32 R0, RZ, RZ, 0x2 ;  /* 0x00000002ff007424 */ /* 0x010fe200078e00ff */
[----:B-1----:R-:W-:Y:S02]  /*158a0*/  MOV R3, 0x181f ;  /* 0x0000181f00037802 */ /* 0x002fe40000000f00 */
[----:B------:R-:W-:Y:S02]  /*158b0*/  MOV R2, 0x158d0 ;  /* 0x000158d000027802 */ /* 0x000fe40000000f00 */
[----:B--23--:R-:W-:Y:S05]  /*158c0*/  CALL.REL.NOINC `($__internal_20_$__cuda_sm70_shflsync_idx_p) ;  /* 0x0000077000007944 */ /* 0x00cfea0003c00000 */
[----:B-1---5:R-:W-:Y:S05]  /*158d0*/  BRA `(.L_x_1263) ;  /* 0xffffcc0000007947 */ /* 0x022fea000383ffff */
.L_x_1200:
[----:B------:R1:W-:Y:S01]  /*158e0*/  STL [R1+0x4c], R5 ;  /* 0x00004c0501007387 */ /* 0x0003e20000100800 */
[----:B------:R-:W-:Y:S01]  /*158f0*/  IMAD.MOV.U32 R0, RZ, RZ, 0x3 ;  /* 0x00000003ff007424 */ /* 0x000fe200078e00ff */
[----:B-1----:R-:W-:Y:S02]  /*15900*/  MOV R3, 0x181f ;  /* 0x0000181f00037802 */ /* 0x002fe40000000f00 */
        /* <DEDUP_REMOVED lines=9> */
.L_x_1202:
[----:B------:R1:W-:Y:S01]  /*159a0*/  STL [R1+0x4c], R106 ;  /* 0x00004c6a01007387 */ /* 0x0003e20000100800 */
[----:B------:R-:W-:Y:S01]  /*159b0*/  IMAD.MOV.U32 R0, RZ, RZ, RZ ;  /* 0x000000ffff007224 */ /* 0x000fe200078e00ff */
[----:B------:R-:W-:-:S02]  /*159c0*/  MOV R3, 0x1f ;  /* 0x0000001f00037802 */ /* 0x000fc40000000f00 */
[----:B------:R-:W-:Y:S02]  /*159d0*/  MOV R2, 0x159f0 ;  /* 0x000159f000027802 */ /* 0x000fe40000000f00 */
[----:B-1----:R-:W-:Y:S05]  /*159e0*/  CALL.REL.NOINC `($__internal_20_$__cuda_sm70_shflsync_idx_p) ;  /* 0x0000065000007944 */ /* 0x002fea0003c00000 */
[----:B------:R-:W-:Y:S01]  /*159f0*/  MOV R9, R0 ;  /* 0x0000000000097202 */ /* 0x000fe20000000f00 */
[----:B-1---5:R-:W-:Y:S05]  /*15a00*/  BRA `(.L_x_1265) ;  /* 0xffffcf8000007947 */ /* 0x022fea000383ffff */
.L_x_1203:
[----:B------:R3:W-:Y:S01]  /*15a10*/  STL [R1+0x4c], R106 ;  /* 0x00004c6a01007387 */ /* 0x0007e20000100800 */
[----:B------:R-:W-:Y:S01]  /*15a20*/  IMAD.MOV.U32 R0, RZ, RZ, 0x1 ;  /* 0x00000001ff007424 */ /* 0x000fe200078e00ff */
[----:B------:R-:W-:Y:S02]  /*15a30*/  MOV R3, 0x1f ;  /* 0x0000001f00037802 */ /* 0x000fe40000000f00 */
[----:B------:R-:W-:Y:S02]  /*15a40*/  MOV R2, 0x15a60 ;  /* 0x00015a6000027802 */ /* 0x000fe40000000f00 */
[----:B-123--:R-:W-:Y:S05]  /*15a50*/  CALL.REL.NOINC `($__internal_20_$__cuda_sm70_shflsync_idx_p) ;  /* 0x000005e000007944 */ /* 0x00efea0003c00000 */
[----:B------:R-:W-:Y:S01]  /*15a60*/  MOV R8, R0 ;  /* 0x0000000000087202 */ /* 0x000fe20000000f00 */
[----:B-1---5:R-:W-:Y:S05]  /*15a70*/  BRA `(.L_x_1266) ;  /* 0xffffcf3000007947 */ /* 0x022fea000383ffff */
.L_x_1204:
[----:B------:R-:W-:Y:S02]  /*15a80*/  MOV R3, 0x1 ;  /* 0x0000000100037802 */ /* 0x000fe40000000f00 */
[----:B------:R-:W-:Y:S02]  /*15a90*/  MOV R2, 0x15ab0 ;  /* 0x00015ab000027802 */ /* 0x000fe40000000f00 */
[----:B-1234-:R-:W-:Y:S05]  /*15aa0*/  CALL.REL.NOINC `($__internal_21_$__cuda_sm70_shflsync_up_p) ;  /* 0x0000063000007944 */ /* 0x01efea0003c00000 */
[----:B------:R-:W-:Y:S05]  /*15ab0*/  BRA `(.L_x_1267) ;  /* 0xffffd02000007947 */ /* 0x000fea000383ffff */
.L_x_1205:
[----:B------:R-:W-:Y:S02]  /*15ac0*/  MOV R3, 0x2 ;  /* 0x0000000200037802 */ /* 0x000fe40000000f00 */
[----:B------:R-:W-:-:S02]  /*15ad0*/  MOV R2, 0x15af0 ;  /* 0x00015af000027802 */ /* 0x000fc40000000f00 */
[----:B--2-4-:R-:W-:Y:S05]  /*15ae0*/  CALL.REL.NOINC `($__internal_21_$__cuda_sm70_shflsync_up_p) ;  /* 0x000005f000007944 */ /* 0x014fea0003c00000 */
        /* <DEDUP_REMOVED lines=23> */
.L_x_1209:
[----:B------:R-:W-:Y:S02]  /*15c60*/  MOV R3, 0x1 ;  /* 0x0000000100037802 */ /* 0x000fe40000000f00 */
[----:B------:R-:W-:Y:S02]  /*15c70*/  MOV R2, 0x15c90 ;  /* 0x00015c9000027802 */ /* 0x000fe40000000f00 */
[----:B------:R-:W-:Y:S05]  /*15c80*/  CALL.REL.NOINC `($__internal_21_$__cuda_sm70_shflsync_up_p) ;  /* 0x0000045000007944 */ /* 0x000fea0003c00000 */
[----:B------:R-:W-:Y:S01]  /*15c90*/  MOV R2, R4 ;  /* 0x0000000400027202 */ /* 0x000fe20000000f00 */
[----:B------:R-:W-:Y:S05]  /*15ca0*/  BRA `(.L_x_1269) ;  /* 0xffffd09000007947 */ /* 0x000fea000383ffff */
.L_x_1210:
        /* <DEDUP_REMOVED lines=26> */
.L_x_1212:
[----:B------:R-:W-:Y:S02]  /*15e50*/  SEL R0, RZ, 0x1, P0 ;  /* 0x00000001ff007807 */ /* 0x000fe40000000000 */
[----:B------:R-:W-:Y:S02]  /*15e60*/  MOV R2, 0x15e80 ;  /* 0x00015e8000027802 */ /* 0x000fe40000000f00 */
[----:B-1----:R-:W-:Y:S05]  /*15e70*/  CALL.REL.NOINC `($__internal_22_$__cuda_sm70_votesync_ballot) ;  /* 0x000002c000007944 */ /* 0x002fea0003c00000 */
[----:B------:R-:W-:Y:S01]  /*15e80*/  MOV R10, R0 ;  /* 0x00000000000a7202 */ /* 0x000fe20000000f00 */
[----:B------:R-:W-:Y:S05]  /*15e90*/  BRA `(.L_x_1271) ;  /* 0xffffd03000007947 */ /* 0x000fea000383ffff */
.L_x_1213:
[----:B------:R3:W-:Y:S01]  /*15ea0*/  STL [R1+0x4c], R6 ;  /* 0x00004c0601007387 */ /* 0x0007e20000100800 */
[----:B--2---:R-:W-:Y:S01]  /*15eb0*/  IMAD.MOV.U32 R0, RZ, RZ, R5 ;  /* 0x000000ffff007224 */ /* 0x004fe200078e0005 */
[----:B------:R-:W-:Y:S02]  /*15ec0*/  MOV R3, 0x1f ;  /* 0x0000001f00037802 */ /* 0x000fe40000000f00 */
[----:B------:R-:W-:Y:S02]  /*15ed0*/  MOV R2, 0x15ef0 ;  /* 0x00015ef000027802 */ /* 0x000fe40000000f00 */
[----:B-1-3--:R-:W-:Y:S05]  /*15ee0*/  CALL.REL.NOINC `($__internal_20_$__cuda_sm70_shflsync_idx_p) ;  /* 0x0000015000007944 */ /* 0x00afea0003c00000 */
[----:B------:R2:W-:Y:S01]  /*15ef0*/  STL [R1+0x4c], R7 ;  /* 0x00004c0701007387 */ /* 0x0005e20000100800 */
[----:B------:R-:W-:Y:S01]  /*15f00*/  IMAD.MOV.U32 R11, RZ, RZ, R0 ;  /* 0x000000ffff0b7224 */ /* 0x000fe200078e0000 */
[----:B-----5:R-:W-:Y:S01]  /*15f10*/  MOV R0, R5 ;  /* 0x0000000500007202 */ /* 0x020fe20000000f00 */
[----:B------:R-:W-:Y:S01]  /*15f20*/  IMAD.MOV.U32 R3, RZ, RZ, 0x1f ;  /* 0x0000001fff037424 */ /* 0x000fe200078e00ff */
[----:B------:R-:W-:-:S02]  /*15f30*/  MOV R2, 0x15f50 ;  /* 0x00015f5000027802 */ /* 0x000fc40000000f00 */
[----:B-12---:R-:W-:Y:S05]  /*15f40*/  CALL.REL.NOINC `($__internal_20_$__cuda_sm70_shflsync_idx_p) ;  /* 0x000000f000007944 */ /* 0x006fea0003c00000 */
[----:B------:R-:W-:Y:S01]  /*15f50*/  MOV R7, R0 ;  /* 0x0000000000077202 */ /* 0x000fe20000000f00 */
[----:B-1---5:R-:W-:Y:S05]  /*15f60*/  BRA `(.L_x_1272) ;  /* 0xffffcfd000007947 */ /* 0x022fea000383ffff */
.L_x_1216:
[----:B------:R3:W-:Y:S01]  /*15f70*/  STL [R1+0x4c], R4 ;  /* 0x00004c0401007387 */ /* 0x0007e20000100800 */
[----:B--2---:R-:W-:Y:S01]  /*15f80*/  IMAD.MOV.U32 R0, RZ, RZ, R5 ;  /* 0x000000ffff007224 */ /* 0x004fe200078e0005 */
[----:B------:R-:W-:-:S02]  /*15f90*/  MOV R3, 0x1f ;  /* 0x0000001f00037802 */ /* 0x000fc40000000f00 */
[----:B------:R-:W-:Y:S02]  /*15fa0*/  MOV R2, 0x15fc0 ;  /* 0x00015fc000027802 */ /* 0x000fe40000000f00 */
[----:B-1-34-:R-:W-:Y:S05]  /*15fb0*/  CALL.REL.NOINC `($__internal_20_$__cuda_sm70_shflsync_idx_p) ;  /* 0x0000008000007944 */ /* 0x01afea0003c00000 */
[----:B------:R-:W-:Y:S01]  /*15fc0*/  MOV R12, R0 ;  /* 0x00000000000c7202 */ /* 0x000fe20000000f00 */
[----:B-1---5:R-:W-:Y:S05]  /*15fd0*/  BRA `(.L_x_1215) ;  /* 0xffffcfc000007947 */ /* 0x022fea000383ffff */
        .weak           $__internal_19_$__cuda_sm70_shflsync_bfly_p
        .type           $__internal_19_$__cuda_sm70_shflsync_bfly_p,@function
        .size           $__internal_19_$__cuda_sm70_shflsync_bfly_p,($__internal_20_$__cuda_sm70_shflsync_idx_p - $__internal_19_$__cuda_sm70_shflsync_bfly_p)
$__internal_19_$__cuda_sm70_shflsync_bfly_p:
[----:B------:R-:W-:Y:S02]  /*15fe0*/  MOV R178, 0xffffffff ;  /* 0xffffffff00b27802 */ /* 0x000fe40000000f00 */
[----:B------:R-:W-:Y:S02]  /*15ff0*/  MOV R3, 0x1f ;  /* 0x0000001f00037802 */ /* 0x000fe40000000f00 */
[----:B------:R-:W-:Y:S04]  /*16000*/  WARPSYNC R178 ;  /* 0x000000b200007348 */ /* 0x000fe80003800000 */
[----:B------:R1:W2:Y:S02]  /*16010*/  SHFL.BFLY PT, R0, R132, R0, R3 ;  /* 0x0c00000084007389 */ /* 0x0002a400000e0003 */
[----:B-1----:R-:W-:-:S04]  /*16020*/  MOV R3, 0x0 ;  /* 0x0000000000037802 */ /* 0x002fc80000000f00 */
[----:B--2---:R-:W-:Y:S05]  /*16030*/  RET.REL.NODEC R2 `(_ZN7cutlass13device_kernelIN5flash19enable_sm80_to_sm89INS1_16FlashAttnFwdSm80INS1_25CollectiveMainloopFwdSm80ILi8ELi1ELb1EN4cute5tupleIJNS5_1CILi128EEENS7_ILi48EEENS7_ILi256EEEEEELi256ENS_6half_tEfNS_4arch4Sm80ELb1ELb0ELb0ELb1ELb1ELb0ELb1ELb1EEENS1_21CollectiveEpilogueFwdINS6_IJS8_SA_S9_EEENS6_IJNS7_ILi1EEESI_SI_EEESC_SE_Li256ELb1ELb1ELb1ELb0EEENS1_36VarlenDynamicPersistentTileSchedulerILi128ELi48ELi256ELi256ELb1ELb1ELb0ELb1ELb1ELb1EEEEEEEEEvNT_6ParamsE) ;  /* 0xfffe9fc002007950 */ /* 0x004fea0003c3ffff */
        .weak           $__internal_20_$__cuda_sm70_shflsync_idx_p
        .type           $__internal_20_$__cuda_sm70_shflsync_idx_p,@function
        .size           $__internal_20_$__cuda_sm70_shflsync_idx_p,($__internal_21_$__cuda_sm70_shflsync_up_p - $__internal_20_$__cuda_sm70_shflsync_idx_p)
$__internal_20_$__cuda_sm70_shflsync_idx_p:
        /* <DEDUP_REMOVED lines=9> */
[----:B--2---:R-:W-:Y:S05]  /*160d0*/  RET.REL.NODEC R2 `(_ZN7cutlass13device_kernelIN5flash19enable_sm80_to_sm89INS1_16FlashAttnFwdSm80INS1_25CollectiveMainloopFwdSm80ILi8ELi1ELb1EN4cute5tupleIJNS5_1CILi128EEENS7_ILi48EEENS7_ILi256EEEEEELi256ENS_6half_tEfNS_4arch4Sm80ELb1ELb0ELb0ELb1ELb1ELb0ELb1ELb1EEENS1_21CollectiveEpilogueFwdINS6_IJS8_SA_S9_EEENS6_IJNS7_ILi1EEESI_SI_EEESC_SE_Li256ELb1ELb1ELb1ELb0EEENS1_36VarlenDynamicPersistentTileSchedulerILi128ELi48ELi256ELi256ELb1ELb1ELb0ELb1ELb1ELb1EEEEEEEEEvNT_6ParamsE) ;  /* 0xfffe9f2002007950 */ /* 0x004fea0003c3ffff */
        .weak           $__internal_21_$__cuda_sm70_shflsync_up_p
        .type           $__internal_21_$__cuda_sm70_shflsync_up_p,@function
        .size           $__internal_21_$__cuda_sm70_shflsync_up_p,($__internal_22_$__cuda_sm70_votesync_ballot - $__internal_21_$__cuda_sm70_shflsync_up_p)
$__internal_21_$__cuda_sm70_shflsync_up_p:
[----:B------:R-:W-:Y:S02]  /*160e0*/  MOV R4, RZ ;  /* 0x000000ff00047202 */ /* 0x000fe40000000f00 */
[----:B------:R-:W-:-:S04]  /*160f0*/  MOV R10, 0xffffffff ;  /* 0xffffffff000a7802 */ /* 0x000fc80000000f00 */
[----:B------:R-:W-:Y:S04]  /*16100*/  WARPSYNC R10 ;  /* 0x0000000a00007348 */ /* 0x000fe80003800000 */
[----:B------:R1:W2:Y:S02]  /*16110*/  SHFL.UP PT, R4, R0, R3, R4 ;  /* 0x0400000300047389 */ /* 0x0002a400000e0004 */
[----:B-1----:R-:W-:-:S04]  /*16120*/  MOV R3, 0x0 ;  /* 0x0000000000037802 */ /* 0x002fc80000000f00 */
[----:B--2---:R-:W-:Y:S05]  /*16130*/  RET.REL.NODEC R2 `(_ZN7cutlass13device_kernelIN5flash19enable_sm80_to_sm89INS1_16FlashAttnFwdSm80INS1_25CollectiveMainloopFwdSm80ILi8ELi1ELb1EN4cute5tupleIJNS5_1CILi128EEENS7_ILi48EEENS7_ILi256EEEEEELi256ENS_6half_tEfNS_4arch4Sm80ELb1ELb0ELb0ELb1ELb1ELb0ELb1ELb1EEENS1_21CollectiveEpilogueFwdINS6_IJS8_SA_S9_EEENS6_IJNS7_ILi1EEESI_SI_EEESC_SE_Li256ELb1ELb1ELb1ELb0EEENS1_36VarlenDynamicPersistentTileSchedulerILi128ELi48ELi256ELi256ELb1ELb1ELb0ELb1ELb1ELb1EEEEEEEEEvNT_6ParamsE) ;  /* 0xfffe9ec002007950 */ /* 0x004fea0003c3ffff */
        .weak           $__internal_22_$__cuda_sm70_votesync_ballot
        .type           $__internal_22_$__cuda_sm70_votesync_ballot,@function
        .size           $__internal_22_$__cuda_sm70_votesync_ballot,(.L_x_3254 - $__internal_22_$__cuda_sm70_votesync_ballot)
$__internal_22_$__cuda_sm70_votesync_ballot:
[----:B------:R-:W-:Y:S01]  /*16140*/  ISETP.NE.U32.AND P0, PT, R0, 0x1, PT ;  /* 0x000000010000780c */ /* 0x000fe20003f05070 */
[----:B------:R-:W-:-:S04]  /*16150*/  IMAD.MOV.U32 R3, RZ, RZ, -0x1 ;  /* 0xffffffffff037424 */ /* 0x000fc800078e00ff */
[----:B------:R-:W-:Y:S08]  /*16160*/  WARPSYNC R3 ;  /* 0x0000000300007348 */ /* 0x000ff00003800000 */
[----:B------:R-:W-:-:S04]  /*16170*/  VOTE.ANY R0, PT, !P0 ;  /* 0x0000000000007806 */ /* 0x000fc800040e0100 */
[----:B------:R-:W-:Y:S01]  /*16180*/  LOP3.LUT R0, R0, R3, RZ, 0xc0, !PT ;  /* 0x0000000300007212 */ /* 0x000fe200078ec0ff */
[----:B------:R-:W-:-:S04]  /*16190*/  IMAD.MOV.U32 R3, RZ, RZ, 0x0 ;  /* 0x00000000ff037424 */ /* 0x000fc800078e00ff */
[----:B------:R-:W-:Y:S05]  /*161a0*/  RET.REL.NODEC R2 `(_ZN7cutlass13device_kernelIN5flash19enable_sm80_to_sm89INS1_16FlashAttnFwdSm80INS1_25CollectiveMainloopFwdSm80ILi8ELi1ELb1EN4cute5tupleIJNS5_1CILi128EEENS7_ILi48EEENS7_ILi256EEEEEELi256ENS_6half_tEfNS_4arch4Sm80ELb1ELb0ELb0ELb1ELb1ELb0ELb1ELb1EEENS1_21CollectiveEpilogueFwdINS6_IJS8_SA_S9_EEENS6_IJNS7_ILi1EEESI_SI_EEESC_SE_Li256ELb1ELb1ELb1ELb0EEENS1_36VarlenDynamicPersistentTileSchedulerILi128ELi48ELi256ELi256ELb1ELb1ELb0ELb1ELb1ELb1EEEEEEEEEvNT_6ParamsE) ;  /* 0xfffe9e5002007950 */ /* 0x000fea0003c3ffff */
.L_x_1273:
        /* <DEDUP_REMOVED lines=13> */
.L_x_3254:


//--------------------- .text._ZN7cutlass13device_kernelIN5flash19enable_sm80_to_sm89INS1_16FlashAttnFwdSm80INS1_25CollectiveMainloopFwdSm80ILi8ELi1ELb0EN4cute5tupleIJNS5_1CILi128EEENS7_ILi32EEENS7_ILi256EEEEEELi256ENS_6half_tEfNS_4arch4Sm80ELb1ELb0ELb0ELb1ELb1ELb1ELb1ELb1EEENS1_21CollectiveEpilogueFwdINS6_IJS8_SA_S9_EEENS6_IJNS7_ILi1EEESI_SI_EEESC_SE_Li256ELb1ELb1ELb1ELb0EEENS1_36VarlenDynamicPersistentTileSchedulerILi128ELi32ELi256ELi256ELb1ELb1ELb0ELb1ELb1ELb1EEEEEEEEEvNT_6ParamsE --------------------------
	.section	.text._ZN7cutlass13device_kernelIN5flash19enable_sm80_to_sm89INS1_16FlashAttnFwdSm80INS1_25CollectiveMainloopFwdSm80ILi8ELi1ELb0EN4cute5tupleIJNS5_1CILi128EEENS7_ILi32EEENS7_ILi256EEEEEELi256ENS_6half_tEfNS_4arch4Sm80ELb1ELb0ELb0ELb1ELb1ELb1ELb1ELb1EEENS1_21CollectiveEpilogueFwdINS6_IJS8_SA_S9_EEENS6_IJNS7_ILi1EEESI_SI_EEESC_SE_Li256ELb1ELb1ELb1ELb0EEENS1_36VarlenDynamicPersistentTileSchedulerILi128ELi32ELi256ELi256ELb1ELb1ELb0ELb1ELb1ELb1EEEEEEEEEvNT_6ParamsE,"ax",@progbits
	.sectioninfo	@"SHI_REGISTERS=255"
	.align	128
.text._ZN7cutlass13device_kernelIN5flash19enable_sm80_to_sm89INS1_16FlashAttnFwdSm80INS1_25CollectiveMainloopFwdSm80ILi8ELi1ELb0EN4cute5tupleIJNS5_1CILi128EEENS7_ILi32EEENS7_ILi256EEEEEELi256ENS_6half_tEfNS_4arch4Sm80ELb1ELb0ELb0ELb1ELb1ELb1ELb1ELb1EEENS1_21CollectiveEpilogueFwdINS6_IJS8_SA_S9_EEENS6_IJNS7_ILi1EEESI_SI_EEESC_SE_Li256ELb1ELb1ELb1ELb0EEENS1_36VarlenDynamicPersistentTileSchedulerILi128ELi32ELi256ELi256ELb1ELb1ELb0ELb1ELb1ELb1EEEEEEEEEvNT_6ParamsE:
        .type           _ZN7cutlass13device_kernelIN5flash19enable_sm80_to_sm89INS1_16FlashAttnFwdSm80INS1_25CollectiveMainloopFwdSm80ILi8ELi1ELb0EN4cute5tupleIJNS5_1CILi128EEENS7_ILi32EEENS7_ILi256EEEEEELi256ENS_6half_tEfNS_4arch4Sm80ELb1ELb0ELb0ELb1ELb1ELb1ELb1ELb1EEENS1_21CollectiveEpilogueFwdINS6_IJS8_SA_S9_EEENS6_IJNS7_ILi1EEESI_SI_EEESC_SE_Li256ELb1ELb1ELb1ELb0EEENS1_36VarlenDynamicPersistentTileSchedulerILi128ELi32ELi256ELi256ELb1ELb1ELb0ELb1ELb1ELb1EEEEEEEEEvNT_6ParamsE,@function
        .size           _ZN7cutlass13device_kernelIN5flash19enable_sm80_to_sm89INS1_16FlashAttnFwdSm80INS1_25CollectiveMainloopFwdSm80ILi8ELi1ELb0EN4cute5tupleIJNS5_1CILi128EEENS7_ILi32EEENS7_ILi256EEEEEELi256ENS_6half_tEfNS_4arch4Sm80ELb1ELb0ELb0ELb1ELb1ELb1ELb1ELb1EEENS1_21CollectiveEpilogueFwdINS6_IJS8_SA_S9_EEENS6_IJNS7_ILi1EEESI_SI_EEESC_SE_Li256ELb1ELb1ELb1ELb0EEENS1_36VarlenDynamicPersistentTileSchedulerILi128ELi32ELi256ELi256ELb1ELb1ELb0ELb1ELb1ELb1EEEEEEEEEvNT_6ParamsE,(.L_x_3259 - _ZN7cutlass13device_kernelIN5flash19enable_sm80_to_sm89INS1_16FlashAttnFwdSm80INS1_25CollectiveMainloopFwdSm80ILi8ELi1ELb0EN4cute5tupleIJNS5_1CILi128EEENS7_ILi32EEENS7_ILi256EEEEEELi256ENS_6half_tEfNS_4arch4Sm80ELb1ELb0ELb0ELb1ELb1ELb1ELb1ELb1EEENS1_21CollectiveEpilogueFwdINS6_IJS8_SA_S9_EEENS6_IJNS7_ILi1EEESI_SI_EEESC_SE_Li256ELb1ELb1ELb1ELb0EEENS1_36VarlenDynamicPersistentTileSchedulerILi128ELi32ELi256ELi256ELb1ELb1ELb0ELb1ELb1ELb1EEEEEEEEEvNT_6ParamsE)
        .other          _ZN7cutlass13device_kernelIN5flash19enable_sm80_to_sm89INS1_16FlashAttnFwdSm80INS1_25CollectiveMainloopFwdSm80ILi8ELi1ELb0EN4cute5tupleIJNS5_1CILi128EEENS7_ILi32EEENS7_ILi256EEEEEELi256ENS_6half_tEfNS_4arch4Sm80ELb1ELb0ELb0ELb1ELb1ELb1ELb1ELb1EEENS1_21CollectiveEpilogueFwdINS6_IJS8_SA_S9_EEENS6_IJNS7_ILi1EEESI_SI_EEESC_SE_Li256ELb1ELb1ELb1ELb0EEENS1_36VarlenDynamicPersistentTileSchedulerILi128ELi32ELi256ELi256ELb1ELb1ELb0ELb1ELb1ELb1EEEEEEEEEvNT_6ParamsE,@"STO_CUDA_ENTRY STV_DEFAULT"
_ZN7cutlass13device_kernelIN5flash19enable_sm80_to_sm89INS1_16FlashAttnFwdSm80INS1_25CollectiveMainloopFwdSm80ILi8ELi1ELb0EN4cute5tupleIJNS5_1CILi128EEENS7_ILi32EEENS7_ILi256EEEEEELi256ENS_6half_tEfNS_4arch4Sm80ELb1ELb0ELb0ELb1ELb1ELb1ELb1ELb1EEENS1_21CollectiveEpilogueFwdINS6_IJS8_SA_S9_EEENS6_IJNS7_ILi1EEESI_SI_EEESC_SE_Li256ELb1ELb1ELb1ELb0EEENS1_36VarlenDynamicPersistentTileSchedulerILi128ELi32ELi256ELi256ELb1ELb1ELb0ELb1ELb1ELb1EEEEEEEEEvNT_6ParamsE:
        /* <DEDUP_REMOVED lines=52> */
.L_x_1279:
        /* <DEDUP_REMOVED lines=16> */
.L_x_1482:
        /* <DEDUP_REMOVED lines=16> */
.L_x_1483:
[----:B---3--:R-:W-:-:S05]  /*0540*/  IMAD R0, R0, c[0x0][0x538], RZ ;  /* 0x00014e0000007a24 */ /* 0x008fca00078e02ff */
[----:B------:R-:W-:-:S04]  /*0550*/  IADD3 R6, R0, R6, RZ ;  /* 0x0000000600067210 */ /* 0x000fc80007ffe0ff */
[----:B------:R-:W-:-:S13]  /*0560*/  ISETP.GT.AND P0, PT, R6, UR4, PT ;  /* 0x0000000406007c0c */ /* 0x000fda000bf04270 */
[----:B-12---:R-:W-:Y:S05]  /*0570*/  @!P0 BRA `(.L_x_1279) ;  /* 0xfffffdc000008947 */ /* 0x006fea000383ffff */
.L_x_1275:
[----:B------:R-:W-:-:S05]  /*0580*/  IADD3 R11, -R0, R6, RZ ;  /* 0x00000006000b7210 */ /* 0x000fca0007ffe1ff */
[----:B------:R-:W-:-:S05]  /*0590*/  IMAD R0, R4, c[0x0][0x538], R11 ;  /* 0x00014e0004007a24 */ /* 0x000fca00078e020b */
[----:B------:R-:W-:Y:S01]  /*05a0*/  ISETP.GT.AND P0, PT, R0, UR4, PT ;  /* 0x0000000400007c0c */ /* 0x000fe2000bf04270 */
[----:B------:R-:W-:-:S12]  /*05b0*/  BRA.DIV ~URZ, `(.L_x_1280) ;  /* 0x0001c3227f007947 */ /* 0x000fd8000b800000 */
[----:B------:R-:W-:-:S04]  /*05c0*/  VOTE.ANY R10, PT, !P0 ;  /* 0x00000000000a7806 */ /* 0x000fc800040e0100 */
.L_x_1484:
[----:B------:R-:W1:Y:S02]  /*05d0*/  POPC R5, R10 ;  /* 0x0000000a00057309 */ /* 0x000e640000000000 */
[----:B-12---:R-:W-:Y:S01]  /*05e0*/  IADD3 R235, R5, R7, RZ ;  /* 0x0000000705eb7210 */ /* 0x006fe20007ffe0ff */
[----:B------:R-:W-:Y:S05]  /*05f0*/  BRA.DIV ~URZ, `(.L_x_1281) ;  /* 0x0001c3327f007947 */ /* 0x000fea000b800000 */
[----:B------:R1:W2:Y:S01]  /*0600*/  SHFL.IDX PT, R12, R9, R5, 0x1f ;  /* 0x00001f05090c7589 */ /* 0x0002a200000e0000 */
[----:B------:R-:W-:-:S03]  /*0610*/  MOV R6, RZ ;  /* 0x000000ff00067202 */ /* 0x000fc60000000f00 */
[----:B------:R1:W3:Y:S04]  /*0620*/  SHFL.IDX PT, R9, R8, R5, 0x1f ;  /* 0x00001f0508097589 */ /* 0x0002e800000e0000 */
.L_x_1485:
[----:B------:R-:W-:Y:S01]  /*0630*/  ISETP.NE.AND P0, PT, R10, RZ, PT ;  /* 0x000000ff0a00720c */ /* 0x000fe20003f05270 */
[----:B------:R-:W-:-:S12]  /*0640*/  BSSY B0, `(.L_x_1282) ;  /* 0x0000005000007945 */ /* 0x000fd80003800000 */
[----:B------:R-:W-:Y:S05]  /*0650*/  @!P0 BRA `(.L_x_1283) ;  /* 0x0000003000008947 */ /* 0x000fea0003800000 */
[----:B------:R-:W-:Y:S01]  /*0660*/  IADD3 R2, R5, -0x1, RZ ;  /* 0xffffffff05027810 */ /* 0x000fe20007ffe0ff */
[----:B------:R-:W-:Y:S05]  /*0670*/  BRA.DIV ~URZ, `(.L_x_1284) ;  /* 0x0001c3927f007947 */ /* 0x000fea000b800000 */
[----:B------:R4:W1:Y:S02]  /*0680*/  SHFL.IDX PT, R6, R4, R2, 0x1f ;  /* 0x00001f0204067589 */ /* 0x00086400000e0000 */
.L_x_1283:
[----:B------:R-:W-:Y:S05]  /*0690*/  BSYNC B0 ;  /* 0x0000000000007941 */ /* 0x000fea0003800000 */
.L_x_1282:
        /* <DEDUP_REMOVED lines=67> */
.L_x_1286:
        /* <DEDUP_REMOVED lines=68> */
.L_x_1287:
[----:B------:R-:W-:Y:S05]  /*0f10*/  BSYNC B0 ;  /* 0x0000000000007941 */ /* 0x000fea0003800000 */
.L_x_1285:
[----:B------:R-:W-:-:S04]  /*0f20*/  LOP3.LUT R0, RZ, R0, RZ, 0x33, !PT ;  /* 0x00000000ff007212 */ /* 0x000fc800078e33ff */
[----:B------:R-:W-:Y:S01]  /*0f30*/  IADD3 R233, R0, R12, RZ ;  /* 0x0000000c00e97210 */ /* 0x000fe20007ffe0ff */
[----:B------:R-:W-:Y:S05]  /*0f40*/  BRA `(.L_x_1288) ;  /* 0x0000004000007947 */ /* 0x000fea0003800000 */
.L_x_1276:
[----:B--2---:R-:W-:Y:S01]  /*0f50*/  IMAD.MOV.U32 R233, RZ, RZ, RZ ;  /* 0x000000ffffe97224 */ /* 0x004fe200078e00ff */
[----:B------:R-:W-:Y:S01]  /*0f60*/  MOV R234, RZ ;  /* 0x000000ff00ea7202 */ /* 0x000fe20000000f00 */
[----:B------:R-:W-:Y:S01]  /*0f70*/  IMAD.U32 R232, RZ, RZ, UR4 ;  /* 0x00000004ffe87e24 */ /* 0x000fe2000f8e00ff */
[----:B------:R-:W-:Y:S02]  /*0f80*/  MOV R235, c[0x0][0x53c] ;  /* 0x00014f0000eb7a02 */ /* 0x000fe40000000f00 */
.L_x_1288:
[----:B------:R-:W-:Y:S01]  /*0f90*/  ISETP.NE.AND P0, PT, R13, RZ, PT ;  /* 0x000000ff0d00720c */ /* 0x000fe20003f05270 */
[----:B------:R-:W-:-:S12]  /*0fa0*/  WARPSYNC 0xffffffff ;  /* 0xffffffff00007948 */ /* 0x000fd80003800000 */
[----:B------:R1:W-:Y:S04]  /*0fb0*/  @!P0 STS.128 [0x20080], R232 ;  /* 0x020080e8ff008388 */ /* 0x0003e80000000c00 */
[----:B------:R-:W-:Y:S06]  /*0fc0*/  BAR.ARV 0x5, 0x100 ;  /* 0x0144000000007b1d */ /* 0x000fec0000002000 */
.L_x_1274:
        /* <DEDUP_REMOVED lines=73> */
[C---:B------:R-:W-:Y:S01]  /*1460*/  IMAD.IADD R231, R6.reuse, 0x1, -R8 ;  /* 0x0000000106e77824 */ /* 0x040fe200078e0a08 */
        /* <DEDUP_REMOVED lines=44> */
[----:B------:R-:W-:Y:S02]  /*1730*/  LOP3.LUT R8, R4, R30, RZ, 0x3c, !PT ;  /* 0x0000001e04087212 */ /* 0x000fe400078e3cff */
[----:B------:R-:W-:Y:S01]  /*1740*/  LOP3.LUT R6, R3, R24, RZ, 0x3c, !PT ;  /* 0x0000001803067212 */ /* 0x000fe200078e3cff */
[----:B------:R-:W-:Y:S01]  /*1750*/  STL [R1+0x14], R21 ;  /* 0x0000141501007387 */ /* 0x000fe20000100800 */
[----:B------:R-:W-:-:S02]  /*1760*/  LOP3.LUT R2, R2, 0xffffe000, RZ, 0xc0, !PT ;  /* 0xffffe00002027812 */ /* 0x000fc400078ec0ff */
[----:B------:R-:W-:Y:S01]  /*1770*/  LOP3.LUT R4, R7, R22, RZ, 0x3c, !PT ;  /* 0x0000001607047212 */ /* 0x000fe200078e3cff */
[----:B------:R-:W-:Y:S01]  /*1780*/  STL [R1+0x10], R19 ;  /* 0x0000101301007387 */ /* 0x000fe20000100800 */
[----:B------:R-:W-:Y:S02]  /*1790*/  LOP3.LUT R3, R10, R20, RZ, 0x3c, !PT ;  /* 0x000000140a037212 */ /* 0x000fe400078e3cff */
[-C--:B------:R-:W-:Y:S02]  /*17a0*/  IADD3 R16, R8, R2.reuse, R227 ;  /* 0x0000000208107210 */ /* 0x080fe40007ffe0e3 */
[-C--:B------:R-:W-:Y:S02]  /*17b0*/  IADD3 R15, R6, R2.reuse, R23 ;  /* 0x00000002060f7210 */ /* 0x080fe40007ffe017 */
[-C--:B------:R-:W-:Y:S02]  /*17c0*/  IADD3 R14, R4, R2.reuse, R21 ;  /* 0x00000002040e7210 */ /* 0x080fe40007ffe015 */
[----:B------:R-:W-:-:S02]  /*17d0*/  IADD3 R13, R3, R2, R19 ;  /* 0x00000002030d7210 */ /* 0x000fc40007ffe013 */
[C---:B------:R-:W-:Y:S02]  /*17e0*/  IADD3 R2, R240.reuse, 0x80, RZ ;  /* 0x00000080f0027810 */ /* 0x040fe40007ffe0ff */
[----:B------:R-:W-:Y:S02]  /*17f0*/  IADD3 R241, R240, 0x70, RZ ;  /* 0x00000070f0f17810 */ /* 0x000fe40007ffe0ff */
[----:B------:R-:W-:Y:S02]  /*1800*/  @P0 IADD3 R241, R2, 0x10, RZ ;  /* 0x0000001002f10810 */ /* 0x000fe40007ffe0ff */
[----:B------:R-:W-:Y:S02]  /*1810*/  LOP3.LUT R2, R223, 0x38, R134, 0xf8, !PT ;  /* 0x00000038df027812 */ /* 0x000fe400078ef886 */
[----:B------:R-:W-:Y:S02]  /*1820*/  IADD3 R159, R156, 0x20, RZ ;  /* 0x000000209c9f7810 */ /* 0x000fe40007ffe0ff */
[----:B------:R-:W-:-:S02]  /*1830*/  SHF.R.S32.HI R6, RZ, 0x1f, R209 ;  /* 0x0000001fff067819 */ /* 0x000fc400000114d1 */
[----:B------:R-:W-:Y:S02]  /*1840*/  IADD3 R158, R156, 0x60, RZ ;  /* 0x000000609c9e7810 */ /* 0x000fe40007ffe0ff */
[----:B------:R-:W-:Y:S02]  /*1850*/  LOP3.LUT R6, R17, 0x7ffffffc, RZ, 0xc0, !PT ;  /* 0x7ffffffc11067812 */ /* 0x000fe400078ec0ff */
[----:B------:R-:W-:Y:S02]  /*1860*/  LOP3.LUT R8, R2, R30, RZ, 0x3c, !PT ;  /* 0x0000001e02087212 */ /* 0x000fe400078e3cff */
[----:B------:R-:W-:Y:S02]  /*1870*/  SHF.R.S32.HI R17, RZ, 0x1f, R159 ;  /* 0x0000001fff117819 */ /* 0x000fe4000001149f */
[----:B------:R-:W-:Y:S01]  /*1880*/  SHF.R.S32.HI R7, RZ, 0x1f, R139 ;  /* 0x0000001fff077819 */ /* 0x000fe2000001148b */
[----:B------:R1:W-:Y:S01]  /*1890*/  STL [R1+0x3c], R8 ;  /* 0x00003c0801007387 */ /* 0x0003e20000100800 */
[----:B------:R-:W-:-:S02]  /*18a0*/  SHF.R.S32.HI R2, RZ, 0x1f, R158 ;  /* 0x0000001fff027819 */ /* 0x000fc4000001149e */
[CC--:B------:R-:W-:Y:S01]  /*18b0*/  IADD3 R3, R11.reuse, R9.reuse, R12 ;  /* 0x000000090b037210 */ /* 0x0c0fe20007ffe00c */
[----:B------:R-:W-:Y:S01]  /*18c0*/  STL [R1+0x8], R17 ;  /* 0x0000081101007387 */ /* 0x000fe20000100800 */
[----:B------:R-:W-:Y:S01]  /*18d0*/  LOP3.LUT R4, R11, R9, RZ, 0xfc, !PT ;  /* 0x000000090b047212 */ /* 0x000fe200078efcff */
[----:B------:R-:W-:Y:S01]  /*18e0*/  IMAD.MOV.U32 R12, RZ, RZ, 0x20 ;  /* 0x00000020ff0c7424 */ /* 0x000fe200078e00ff */
[--C-:B------:R-:W-:Y:S01]  /*18f0*/  LOP3.LUT R11, R29, 0x38, R134.reuse, 0xf8, !PT ;  /* 0x000000381d0b7812 */ /* 0x100fe200078ef886 */
[----:B------:R2:W-:Y:S01]  /*1900*/  STL [R1+0x4], R7 ;  /* 0x0000040701007387 */ /* 0x0005e20000100800 */
[--C-:B------:R-:W-:Y:S02]  /*1910*/  LOP3.LUT R10, R28, 0x38, R134.reuse, 0xf8, !PT ;  /* 0x000000381c0a7812 */ /* 0x100fe400078ef886 */
[----:B------:R-:W-:Y:S01]  /*1920*/  LOP3.LUT R9, R27, 0x38, R134, 0xf8, !PT ;  /* 0x000000381b097812 */ /* 0x000fe200078ef886 */
[----:B------:R3:W-:Y:S01]  /*1930*/  STL [R1], R2 ;  /* 0x0000000201007387 */ /* 0x0007e20000100800 */
[----:B------:R-:W-:-:S02]  /*1940*/  LOP3.LUT R11, R23, R11, R24, 0xf6, !PT ;  /* 0x0000000b170b7212 */ /* 0x000fc400078ef618 */
[----:B------:R-:W-:Y:S02]  /*1950*/  LOP3.LUT R10, R21, R10, R22, 0xf6, !PT ;  /* 0x0000000a150a7212 */ /* 0x000fe400078ef616 */
[----:B------:R-:W-:Y:S02]  /*1960*/  LOP3.LUT R9, R19, R9, R20, 0xf6, !PT ;  /* 0x0000000913097212 */ /* 0x000fe400078ef614 */
[----:B------:R-:W-:Y:S02]  /*1970*/  LEA R178, R0, 0xc080, 0x1 ;  /* 0x0000c08000b27811 */ /* 0x000fe400078e08ff */
[----:B------:R-:W-:Y:S02]  /*1980*/  SHF.R.S32.HI R0, RZ, 0x3, R5 ;  /* 0x00000003ff007819 */ /* 0x000fe40000011405 */
[----:B------:R-:W-:Y:S02]  /*1990*/  LEA R11, R11, 0x10080, 0x1 ;  /* 0x000100800b0b7811 */ /* 0x000fe400078e08ff */
[----:B-1----:R-:W-:Y:S01]  /*19a0*/  LOP3.LUT R8, R8, R227, RZ, 0xfc, !PT ;  /* 0x000000e308087212 */ /* 0x002fe200078efcff */
[----:B------:R1:W-:Y:S01]  /*19b0*/  STL [R1+0xc], R0 ;  /* 0x00000c0001007387 */ /* 0x0003e20000100800 */
[----:B------:R-:W-:-:S02]  /*19c0*/  LOP3.LUT R202, R5, 0xfffffff8, RZ, 0xc0, !PT ;  /* 0xfffffff805ca7812 */ /* 0x000fc400078ec0ff */
[----:B------:R-:W-:Y:S01]  /*19d0*/  LEA R5, R9, 0x10080, 0x1 ;  /* 0x0001008009057811 */ /* 0x000fe200078e08ff */
[----:B------:R-:W-:Y:S01]  /*19e0*/  IMAD.SHL.U32 R216, R8, 0x2, RZ ;  /* 0x0000000208d87824 */ /* 0x000fe200078e00ff */
[----:B------:R-:W-:Y:S01]  /*19f0*/  LEA R8, R10, 0x10080, 0x1 ;  /* 0x000100800a087811 */ /* 0x000fe200078e08ff */
[----:B------:R4:W-:Y:S01]  /*1a00*/  STL [R1+0x34], R11 ;  /* 0x0000340b01007387 */ /* 0x0009e20000100800 */
[----:B--2---:R-:W-:Y:S02]  /*1a10*/  SEL R7, R18, 0xffffffc0, !P2 ;  /* 0xffffffc012077807 */ /* 0x004fe40005000000 */
[----:B------:R-:W-:Y:S01]  /*1a20*/  LEA R183, R3, 0x10080, 0x1 ;  /* 0x0001008003b77811 */ /* 0x000fe200078e08ff */
[----:B------:R-:W-:Y:S01]  /*1a30*/  STL [R1+0x30], R8 ;  /* 0x0000300801007387 */ /* 0x000fe20000100800 */
[----:B---3--:R-:W-:Y:S01]  /*1a40*/  IMAD.IADD R2, R26, 0x1, -R6 ;  /* 0x000000011a027824 */ /* 0x008fe200078e0a06 */
[----:B------:R-:W-:Y:S01]  /*1a50*/  SEL R6, R12, 0xffffffe0, !P1 ;  /* 0xffffffe00c067807 */ /* 0x000fe20004800000 */
[----:B------:R-:W-:Y:S01]  /*1a60*/  IMAD.IADD R247, R240, 0x1, R7 ;  /* 0x00000001f0f77824 */ /* 0x000fe200078e0207 */
[----:B------:R2:W-:Y:S01]  /*1a70*/  STL [R1+0x2c], R5 ;  /* 0x00002c0501007387 */ /* 0x0005e20000100800 */
[----:B------:R-:W-:Y:S01]  /*1a80*/  IMAD.SHL.U32 R230, R2, 0x2, RZ ;  /* 0x0000000202e67824 */ /* 0x000fe200078e00ff */
[----:B------:R-:W-:Y:S01]  /*1a90*/  SEL R2, R12, 0xffffffe0, !P4 ;  /* 0xffffffe00c027807 */ /* 0x000fe20006000000 */
[----:B------:R-:W-:Y:S01]  /*1aa0*/  IMAD.IADD R243, R240, 0x1, R6 ;  /* 0x00000001f0f37824 */ /* 0x000fe200078e0206 */
[----:B------:R-:W-:Y:S01]  /*1ab0*/  LEA R179, R4, 0x8080, 0x1 ;  /* 0x0000808004b37811 */ /* 0x000fe200078e08ff */
[----:B------:R-:W-:Y:S01]  /*1ac0*/  IMAD.IADD R242, R6, 0x1, R241 ;  /* 0x0000000106f27824 */ /* 0x000fe200078e02f1 */
[C---:B------:R-:W-:Y:S01]  /*1ad0*/  IADD3 R37, R230.reuse, 0x10, RZ ;  /* 0x00000010e6257810 */ /* 0x040fe20007ffe0ff */
[----:B------:R-:W-:Y:S01]  /*1ae0*/  IMAD.IADD R184, R183, 0x1, R2 ;  /* 0x00000001b7b87824 */ /* 0x000fe200078e0202 */
[----:B------:R-:W-:Y:S01]  /*1af0*/  IADD3 R249, R230, 0x28, RZ ;  /* 0x00000028e6f97810 */ /* 0x000fe20007ffe0ff */
[----:B------:R-:W-:Y:S01]  /*1b00*/  IMAD.IADD R180, R2, 0x1, R179 ;  /* 0x0000000102b47824 */ /* 0x000fe200078e02b3 */
[C---:B------:R-:W-:Y:S01]  /*1b10*/  IADD3 R33, R230.reuse, 0x40, RZ ;  /* 0x00000040e6217810 */ /* 0x040fe20007ffe0ff */
[C---:B------:R-:W-:Y:S01]  /*1b20*/  IMAD.IADD R246, R7.reuse, 0x1, R243 ;  /* 0x0000000107f67824 */ /* 0x040fe200078e02f3 */
[C---:B------:R-:W-:Y:S01]  /*1b30*/  IADD3 R30, R230.reuse, 0x58, RZ ;  /* 0x00000058e61e7810 */ /* 0x040fe20007ffe0ff */
[----:B------:R-:W-:Y:S01]  /*1b40*/  IMAD.IADD R245, R7, 0x1, R241 ;  /* 0x0000000107f57824 */ /* 0x000fe200078e02f1 */
[----:B------:R-:W-:Y:S01]  /*1b50*/  IADD3 R27, R230, 0x70, RZ ;  /* 0x00000070e61b7810 */ /* 0x000fe20007ffe0ff */
[----:B------:R-:W-:Y:S01]  /*1b60*/  IMAD.IADD R244, R242, 0x1, R7 ;  /* 0x00000001f2f47824 */ /* 0x000fe200078e0207 */
[----:B------:R-:W-:-:S02]  /*1b70*/  SHF.R.S32.HI R9, RZ, 0x1f, R37 ;  /* 0x0000001fff097819 */ /* 0x000fc40000011425 */
[----:B------:R-:W-:Y:S02]  /*1b80*/  IADD3 R24, R230, 0x88, RZ ;  /* 0x00000088e6187810 */ /* 0x000fe40007ffe0ff */
[----:B------:R-:W-:Y:S02]  /*1b90*/  SHF.R.S32.HI R9, RZ, 0x1f, R249 ;  /* 0x0000001fff097819 */ /* 0x000fe400000114f9 */
[----:B-1----:R-:W-:Y:S02]  /*1ba0*/  SEL R0, R18, 0xffffffc0, !P3 ;  /* 0xffffffc012007807 */ /* 0x002fe40005800000 */
[C---:B------:R-:W-:Y:S02]  /*1bb0*/  IADD3 R21, R230.reuse, 0xa0, RZ ;  /* 0x000000a0e6157810 */ /* 0x040fe40007ffe0ff */
[----:B------:R-:W-:Y:S01]  /*1bc0*/  SHF.R.S32.HI R9, RZ, 0x1f, R33 ;  /* 0x0000001fff097819 */ /* 0x000fe20000011421 */
[----:B------:R-:W-:Y:S01]  /*1bd0*/  IMAD.IADD R186, R183, 0x1, R0 ;  /* 0x00000001b7ba7824 */ /* 0x000fe200078e0200 */
[----:B------:R-:W-:Y:S01]  /*1be0*/  IADD3 R18, R230, 0xb8, RZ ;  /* 0x000000b8e6127810 */ /* 0x000fe20007ffe0ff */
[----:B------:R-:W-:Y:S01]  /*1bf0*/  IMAD.IADD R182, R0, 0x1, R179 ;  /* 0x0000000100b67824 */ /* 0x000fe200078e02b3 */
[----:B------:R-:W-:Y:S01]  /*1c00*/  SHF.R.S32.HI R9, RZ, 0x1f, R30 ;  /* 0x0000001fff097819 */ /* 0x000fe2000001141e */
[----:B------:R-:W-:Y:S01]  /*1c10*/  IMAD.IADD R185, R184, 0x1, R0 ;  /* 0x00000001b8b97824 */ /* 0x000fe200078e0200 */
[----:B----4-:R-:W-:Y:S01]  /*1c20*/  IADD3 R11, R230, 0xd0, RZ ;  /* 0x000000d0e60b7810 */ /* 0x010fe20007ffe0ff */
[----:B------:R-:W-:Y:S01]  /*1c30*/  IMAD.IADD R181, R0, 0x1, R180 ;  /* 0x0000000100b57824 */ /* 0x000fe200078e02b4 */
[----:B------:R-:W-:-:S02]  /*1c40*/  SHF.R.S32.HI R9, RZ, 0x1f, R27 ;  /* 0x0000001fff097819 */ /* 0x000fc4000001141b */
[C---:B--2---:R-:W-:Y:S02]  /*1c50*/  IADD3 R5, R230.reuse, 0xe8, RZ ;  /* 0x000000e8e6057810 */ /* 0x044fe40007ffe0ff */
[----:B------:R-:W-:Y:S02]  /*1c60*/  SHF.R.S32.HI R9, RZ, 0x1f, R24 ;  /* 0x0000001fff097819 */ /* 0x000fe40000011418 */
[----:B------:R-:W-:Y:S02]  /*1c70*/  IADD3 R251, R230, 0xf8, RZ ;  /* 0x000000f8e6fb7810 */ /* 0x000fe40007ffe0ff */
[----:B------:R-:W-:Y:S02]  /*1c80*/  SHF.R.S32.HI R9, RZ, 0x1f, R21 ;  /* 0x0000001fff097819 */ /* 0x000fe40000011415 */
[----:B------:R-:W-:Y:S02]  /*1c90*/  SHF.R.S32.HI R9, RZ, 0x1f, R18 ;  /* 0x0000001fff097819 */ /* 0x000fe40000011412 */
[----:B------:R-:W-:-:S02]  /*1ca0*/  SHF.R.S32.HI R9, RZ, 0x1f, R11 ;  /* 0x0000001fff097819 */ /* 0x000fc4000001140b */
[C---:B------:R-:W-:Y:S02]  /*1cb0*/  IADD3 R10, R230.reuse, 0xd8, RZ ;  /* 0x000000d8e60a7810 */ /* 0x040fe40007ffe0ff */
[----:B------:R-:W-:Y:S02]  /*1cc0*/  SHF.R.S32.HI R9, RZ, 0x1f, R5 ;  /* 0x0000001fff097819 */ /* 0x000fe40000011405 */
[C---:B------:R-:W-:Y:S02]  /*1cd0*/  IADD3 R8, R230.reuse, 0xe0, RZ ;  /* 0x000000e0e6087810 */ /* 0x040fe40007ffe0ff */
[----:B------:R-:W-:Y:S02]  /*1ce0*/  SHF.R.S32.HI R5, RZ, 0x1f, R251 ;  /* 0x0000001fff057819 */ /* 0x000fe400000114fb */
[----:B------:R-:W-:Y:S02]  /*1cf0*/  IADD3 R252, R230, 0xf0, RZ ;  /* 0x000000f0e6fc7810 */ /* 0x000fe40007ffe0ff */
[----:B------:R-:W-:-:S02]  /*1d00*/  LEA R5, R16, 0x10080, 0x1 ;  /* 0x0001008010057811 */ /* 0x000fc400078e08ff */
[----:B------:R-:W-:Y:S02]  /*1d10*/  SHF.R.S32.HI R11, RZ, 0x1f, R10 ;  /* 0x0000001fff0b7819 */ /* 0x000fe4000001140a */
[----:B------:R-:W-:Y:S01]  /*1d20*/  SHF.R.S32.HI R10, RZ, 0x1f, R8 ;  /* 0x0000001fff0a7819 */ /* 0x000fe20000011408 */
[----:B------:R1:W-:Y:S01]  /*1d30*/  STL [R1+0x28], R5 ;  /* 0x0000280501007387 */ /* 0x0003e20000100800 */
[----:B------:R-:W-:Y:S02]  /*1d40*/  SHF.R.S32.HI R8, RZ, 0x1f, R252 ;  /* 0x0000001fff087819 */ /* 0x000fe400000114fc */
[----:B------:R-:W-:Y:S02]  /*1d50*/  LEA R9, R15, 0x10080, 0x1 ;  /* 0x000100800f097811 */ /* 0x000fe400078e08ff */
[----:B------:R-:W-:Y:S02]  /*1d60*/  LEA R8, R14, 0x10080, 0x1 ;  /* 0x000100800e087811 */ /* 0x000fe400078e08ff */
[----:B------:R-:W-:Y:S01]  /*1d70*/  IADD3 R36, R230, 0x18, RZ ;  /* 0x00000018e6247810 */ /* 0x000fe20007ffe0ff */
[----:B------:R2:W-:Y:S01]  /*1d80*/  STL [R1+0x24], R9 ;  /* 0x0000240901007387 */ /* 0x0005e20000100800 */
[----:B------:R-:W-:-:S02]  /*1d90*/  IADD3 R198, R134, 0x80, RZ ;  /* 0x0000008086c67810 */ /* 0x000fc40007ffe0ff */
[----:B------:R-:W-:Y:S01]  /*1da0*/  IADD3 R199, R134, 0xc0, RZ ;  /* 0x000000c086c77810 */ /* 0x000fe20007ffe0ff */
[----:B------:R2:W-:Y:S01]  /*1db0*/  STL [R1+0x20], R8 ;  /* 0x0000200801007387 */ /* 0x0005e20000100800 */
[C---:B------:R-:W-:Y:S02]  /*1dc0*/  IADD3 R38, R230.reuse, 0x8, RZ ;  /* 0x00000008e6267810 */ /* 0x040fe40007ffe0ff */
[C---:B------:R-:W-:Y:S02]  /*1dd0*/  IADD3 R250, R230.reuse, 0x20, RZ ;  /* 0x00000020e6fa7810 */ /* 0x040fe40007ffe0ff */
[C---:B------:R-:W-:Y:S02]  /*1de0*/  IADD3 R35, R230.reuse, 0x30, RZ ;  /* 0x00000030e6237810 */ /* 0x040fe40007ffe0ff */
[C---:B------:R-:W-:Y:S02]  /*1df0*/  IADD3 R34, R230.reuse, 0x38, RZ ;  /* 0x00000038e6227810 */ /* 0x040fe40007ffe0ff */
[----:B------:R-:W-:-:S02]  /*1e00*/  IADD3 R32, R230, 0x48, RZ ;  /* 0x00000048e6207810 */ /* 0x000fc40007ffe0ff */
[C---:B------:R-:W-:Y:S02]  /*1e10*/  IADD3 R31, R230.reuse, 0x50, RZ ;  /* 0x00000050e61f7810 */ /* 0x040fe40007ffe0ff */
[----:B-1----:R-:W-:Y:S02]  /*1e20*/  LEA R5, R13, 0x10080, 0x1 ;  /* 0x000100800d057811 */ /* 0x002fe400078e08ff */
[C---:B------:R-:W-:Y:S02]  /*1e30*/  IADD3 R29, R230.reuse, 0x60, RZ ;  /* 0x00000060e61d7810 */ /* 0x040fe40007ffe0ff */
[C---:B------:R-:W-:Y:S01]  /*1e40*/  IADD3 R28, R230.reuse, 0x68, RZ ;  /* 0x00000068e61c7810 */ /* 0x040fe20007ffe0ff */
[----:B------:R2:W-:Y:S01]  /*1e50*/  STL [R1+0x1c], R5 ;  /* 0x00001c0501007387 */ /* 0x0005e20000100800 */
[C---:B------:R-:W-:Y:S02]  /*1e60*/  IADD3 R26, R230.reuse, 0x78, RZ ;  /* 0x00000078e61a7810 */ /* 0x040fe40007ffe0ff */
[----:B------:R-:W-:-:S02]  /*1e70*/  IADD3 R25, R230, 0x80, RZ ;  /* 0x00000080e6197810 */ /* 0x000fc40007ffe0ff */
[C---:B------:R-:W-:Y:S02]  /*1e80*/  IADD3 R23, R230.reuse, 0x90, RZ ;  /* 0x00000090e6177810 */ /* 0x040fe40007ffe0ff */
[C---:B------:R-:W-:Y:S02]  /*1e90*/  IADD3 R22, R230.reuse, 0x98, RZ ;  /* 0x00000098e6167810 */ /* 0x040fe40007ffe0ff */
[C---:B------:R-:W-:Y:S02]  /*1ea0*/  IADD3 R20, R230.reuse, 0xa8, RZ ;  /* 0x000000a8e6147810 */ /* 0x040fe40007ffe0ff */
[C---:B------:R-:W-:Y:S02]  /*1eb0*/  IADD3 R19, R230.reuse, 0xb0, RZ ;  /* 0x000000b0e6137810 */ /* 0x040fe40007ffe0ff */
[C---:B------:R-:W-:Y:S02]  /*1ec0*/  IADD3 R17, R230.reuse, 0xc0, RZ ;  /* 0x000000c0e6117810 */ /* 0x040fe40007ffe0ff */
[----:B------:R-:W-:-:S02]  /*1ed0*/  IADD3 R12, R230, 0xc8, RZ ;  /* 0x000000c8e60c7810 */ /* 0x000fc40007ffe0ff */
        /* <DEDUP_REMOVED lines=21> */
[----:B--2---:R-:W-:Y:S02]  /*2030*/  SHF.R.S32.HI R12, RZ, 0x1f, R12 ;  /* 0x0000001fff0c7819 */ /* 0x004fe4000001140c */
.L_x_1481:
        /* <DEDUP_REMOVED lines=14> */
[----:B------:R-:W-:Y:S01]  /*2120*/  IMAD.MOV.U32 R110, RZ, RZ, RZ ;  /* 0x000000ffff6e7224 */ /* 0x000fe200078e00ff */
[----:B------:R-:W-:Y:S01]  /*2130*/  CS2R R12, SRZ ;  /* 0x00000000000c7805 */ /* 0x000fe2000001ff00 */
        /* <DEDUP_REMOVED lines=25> */
.L_x_1289:
[----:B------:R-:W-:-:S04]  /*22d0*/  ISETP.NE.U32.AND P0, PT, RZ, c[0x0][0x368], PT ;  /* 0x0000da00ff007a0c */ /* 0x000fc80003f05070 */
[----:B------:R-:W-:-:S13]  /*22e0*/  ISETP.NE.AND.EX P0, PT, RZ, c[0x0][0x36c], PT, P0 ;  /* 0x0000db00ff007a0c */ /* 0x000fda0003f05300 */
[----:B------:R-:W-:Y:S05]  /*22f0*/  @!P0 BRA `(.L_x_1290) ;  /* 0x0000004000008947 */ /* 0x000fea0003800000 */
[----:B---3--:R-:W-:-:S04]  /*2300*/  IADD3 R4, P0, R236, c[0x0][0x368], RZ ;  /* 0x0000da00ec047a10 */ /* 0x008fc80007f1e0ff */
[----:B------:R-:W-:-:S05]  /*2310*/  IADD3.X R5, R237, c[0x0][0x36c], RZ, P0, !PT ;  /* 0x0000db00ed057a10 */ /* 0x000fca00007fe4ff */
[----:B------:R1:W5:Y:S01]  /*2320*/  LDG.E R11, [R4.64] ;  /* 0x00000008040b7981 */ /* 0x000362000c1e1900 */
[----:B------:R-:W-:Y:S05]  /*2330*/  BRA `(.L_x_1291) ;  /* 0x0000005000007947 */ /* 0x000fea0003800000 */
.L_x_1290:
[----:B------:R-:W-:Y:S01]  /*2340*/  MOV R11, UR6 ;  /* 0x00000006000b7c02 */ /* 0x000fe20008000f00 */
[----:B------:R-:W-:Y:S05]  /*2350*/  @!P5 BRA `(.L_x_1291) ;  /* 0x000000300000d947 */ /* 0x000fea0003800000 */
[----:B---3--:R-:W2:Y:S04]  /*2360*/  LDG.E R6, [R4.64] ;  /* 0x0000000804067981 */ /* 0x008ea8000c1e1900 */
[----:B------:R-:W2:Y:S02]  /*2370*/  LDG.E R0, [R4.64+0x4] ;  /* 0x0000040804007981 */ /* 0x000ea4000c1e1900 */
[----:B--2---:R-:W-:Y:S02]  /*2380*/  IADD3 R11, -R6, R0, RZ ;  /* 0x00000000060b7210 */ /* 0x004fe40007ffe1ff */
.L_x_1291:
[----:B-1-3--:R1:W2:Y:S04]  /*2390*/  @P6 LDG.E R5, [R2.64] ;  /* 0x0000000802056981 */ /* 0x00a2a8000c1e1900 */
[----:B------:R1:W2:Y:S01]  /*23a0*/  @P6 LDG.E R4, [R2.64+0x4] ;  /* 0x0000040802046981 */ /* 0x0002a2000c1e1900 */
[----:B------:R-:W-:Y:S01]  /*23b0*/  ISETP.NE.U32.AND P0, PT, RZ, c[0x0][0x378], PT ;  /* 0x0000de00ff007a0c */ /* 0x000fe20003f05070 */
[----:B-----5:R-:W-:-:S03]  /*23c0*/  IMAD.MOV.U32 R99, RZ, RZ, R11 ;  /* 0x000000ffff637224 */ /* 0x020fc600078e000b */
[----:B------:R-:W-:Y:S01]  /*23d0*/  ISETP.NE.AND.EX P1, PT, RZ, c[0x0][0x37c], PT, P0 ;  /* 0x0000df00ff007a0c */ /* 0x000fe20003f25300 */
[----:B------:R-:W-:Y:S02]  /*23e0*/  IMAD.MOV.U32 R0, RZ, RZ, c[0x0][0x2c4] ;  /* 0x0000b100ff007624 */ /* 0x000fe400078e00ff */
[----:B------:R-:W-:-:S03]  /*23f0*/  IMAD.SHL.U32 R226, R233, 0x80, RZ ;  /* 0x00000080e9e27824 */ /* 0x000fc600078e00ff */
[----:B------:R-:W-:Y:S01]  /*2400*/  ISETP.NE.AND P2, PT, R0, 0x1, PT ;  /* 0x000000010000780c */ /* 0x000fe20003f45270 */
[----:B------:R-:W-:Y:S01]  /*2410*/  IMAD.MOV.U32 R55, RZ, RZ, c[0x0][0x228] ;  /* 0x00008a00ff377624 */ /* 0x000fe200078e00ff */
[----:B------:R-:W-:Y:S01]  /*2420*/  IADD3 R0, R226, 0x7f, RZ ;  /* 0x0000007fe2007810 */ /* 0x000fe20007ffe0ff */
[----:B------:R-:W-:-:S04]  /*2430*/  IMAD.IADD R8, R11, 0x1, -R224 ;  /* 0x000000010b087824 */ /* 0x000fc800078e0ae0 */
[----:B-1----:R-:W-:-:S04]  /*2440*/  @P1 IADD3 R2, P0, R236, c[0x0][0x378], RZ ;  /* 0x0000de00ec021a10 */ /* 0x002fc80007f1e0ff */
[----:B------:R-:W-:-:S05]  /*2450*/  @P1 IADD3.X R3, R237, c[0x0][0x37c], RZ, P0, !PT ;  /* 0x0000df00ed031a10 */ /* 0x000fca00007fe4ff */
[----:B------:R1:W5:Y:S01]  /*2460*/  @P1 LDG.E R99, [R2.64] ;  /* 0x0000000802631981 */ /* 0x000362000c1e1900 */
[----:B------:R-:W-:Y:S01]  /*2470*/  LOP3.LUT R7, R234, 0xff0000, RZ, 0xc0, !PT ;  /* 0x00ff0000ea077812 */ /* 0x000fe200078ec0ff */
[----:B------:R-:W-:Y:S01]  /*2480*/  BSSY B0, `(.L_x_1292) ;  /* 0x0000038000007945 */ /* 0x000fe20003800000 */
[----:B------:R-:W-:-:S04]  /*2490*/  LOP3.LUT R208, R208, 0xffffffdf, RZ, 0xc0, !PT ;  /* 0xffffffdfd0d07812 */ /* 0x000fc800078ec0ff */
[----:B------:R-:W-:Y:S01]  /*24a0*/  @P2 LOP3.LUT R208, R208, 0x20, RZ, 0xfc, !PT ;  /* 0x00000020d0d02812 */ /* 0x000fe200078efcff */
[----:B-1----:R-:W-:Y:S01]  /*24b0*/  @P2 IMAD.HI.U32 R2, R0, c[0x0][0x2c8], RZ ;  /* 0x0000b20000022a27 */ /* 0x002fe200078e00ff */
[----:B------:R-:W-:-:S04]  /*24c0*/  LOP3.LUT R3, R234, 0xff000000, RZ, 0xc0, !PT ;  /* 0xff000000ea037812 */ /* 0x000fc800078ec0ff */
[----:B------:R-:W-:Y:S02]  /*24d0*/  @P2 SHF.R.U32.HI R0, RZ, c[0x0][0x2cc], R2 ;  /* 0x0000b300ff002a19 */ /* 0x000fe40000011602 */
[----:B------:R-:W-:Y:S01]  /*24e0*/  SHF.R.U32.HI R6, RZ, 0x8, R3 ;  /* 0x00000008ff067819 */ /* 0x000fe20000011603 */
[----:B--2---:R-:W-:-:S04]  /*24f0*/  @P6 IMAD.IADD R55, R4, 0x1, -R5 ;  /* 0x0000000104376824 */ /* 0x004fc800078e0a05 */
[----:B------:R-:W-:-:S05]  /*2500*/  IMAD.IADD R228, R8, 0x1, R55 ;  /* 0x0000000108e47824 */ /* 0x000fca00078e0237 */
[C---:B------:R-:W-:Y:S02]  /*2510*/  IADD3 R102, R228.reuse, 0x20, -R229 ;  /* 0x00000020e4667810 */ /* 0x040fe40007ffe8e5 */
[----:B------:R-:W-:-:S03]  /*2520*/  IADD3 R2, R228, 0x1f, RZ ;  /* 0x0000001fe4027810 */ /* 0x000fc60007ffe0ff */
[----:B------:R-:W-:Y:S01]  /*2530*/  IMAD.IADD R0, R102, 0x1, R0 ;  /* 0x0000000166007824 */ /* 0x000fe200078e0200 */
[----:B------:R-:W-:-:S04]  /*2540*/  SHF.R.S32.HI R4, RZ, 0x1f, R2 ;  /* 0x0000001fff047819 */ /* 0x000fc80000011402 */
[----:B------:R-:W-:Y:S02]  /*2550*/  SHF.R.S32.HI R5, RZ, 0x1f, R0 ;  /* 0x0000001fff057819 */ /* 0x000fe40000011400 */
[----:B------:R-:W-:Y:S02]  /*2560*/  LEA.HI R3, R4, R2, RZ, 0x5 ;  /* 0x0000000204037211 */ /* 0x000fe400078f28ff */
[----:B------:R-:W-:Y:S02]  /*2570*/  LEA.HI R0, R5, R0, RZ, 0x5 ;  /* 0x0000000005007211 */ /* 0x000fe400078f28ff */
[----:B------:R-:W-:Y:S02]  /*2580*/  SHF.R.S32.HI R101, RZ, 0x5, R3 ;  /* 0x00000005ff657819 */ /* 0x000fe40000011403 */
[----:B------:R-:W-:Y:S02]  /*2590*/  SHF.R.S32.HI R0, RZ, 0x5, R0 ;  /* 0x00000005ff007819 */ /* 0x000fe40000011400 */
[----:B------:R-:W-:-:S02]  /*25a0*/  LEA.HI R2, R7, R6, RZ, 0x10 ;  /* 0x0000000607027211 */ /* 0x000fc400078f80ff */
[----:B------:R-:W-:Y:S01]  /*25b0*/  IMNMX R5, R101, R0, PT ;  /* 0x0000000065057217 */ /* 0x000fe20003800200 */
[----:B------:R-:W-:Y:S01]  /*25c0*/  IMAD.MOV.U32 R0, RZ, RZ, RZ ;  /* 0x000000ffff007224 */ /* 0x000fe200078e00ff */
[----:B------:R-:W-:Y:S02]  /*25d0*/  SHF.R.U32.HI R233, RZ, 0x10, R2 ;  /* 0x00000010ffe97819 */ /* 0x000fe40000011602 */
[----:B------:R-:W-:Y:S02]  /*25e0*/  ISETP.GE.AND P0, PT, R5, 0x1, PT ;  /* 0x000000010500780c */ /* 0x000fe40003f06270 */
[C---:B------:R-:W-:Y:S02]  /*25f0*/  ISETP.NE.AND P1, PT, R233.reuse, RZ, PT ;  /* 0x000000ffe900720c */ /* 0x040fe40003f25270 */
[----:B------:R-:W-:Y:S02]  /*2600*/  LOP3.LUT R248, R2, 0xff, RZ, 0xc0, !PT ;  /* 0x000000ff02f87812 */ /* 0x000fe400078ec0ff */
[----:B------:R-:W-:-:S07]  /*2610*/  SEL R97, R233, c[0x0][0x338], P1 ;  /* 0x0000ce00e9617a07 */ /* 0x000fce0000800000 */
        /* <DEDUP_REMOVED lines=30> */
.L_x_1293:
[----:B------:R-:W-:Y:S05]  /*2800*/  BSYNC B0 ;  /* 0x0000000000007941 */ /* 0x000fea0003800000 */
.L_x_1292:
        /* <DEDUP_REMOVED lines=30> */
[----:B------:R-:W-:Y:S01]  /*29f0*/  ISETP.NE.U32.AND P1, PT, RZ, c[0x0][0x340], PT ;  /* 0x0000d000ff007a0c */ /* 0x000fe20003f25070 */
[----:B------:R-:W-:Y:S01]  /*2a00*/  IMAD R0, R45, -0x20, R95 ;  /* 0xffffffe02d007824 */ /* 0x000fe200078e025f */
[----:B------:R-:W-:Y:S01]  /*2a10*/  SEL R10, R238, RZ, !P6 ;  /* 0x000000ffee0a7207 */ /* 0x000fe20007000000 */
[----:B------:R-:W-:Y:S01]  /*2a20*/  IMAD R4, R58, c[0x0][0x23c], R4 ;  /* 0x00008f003a047a24 */ /* 0x000fe200078e0204 */
[----:B------:R-:W-:-:S02]  /*2a30*/  ISETP.NE.AND.EX P1, PT, RZ, c[0x0][0x344], PT, P1 ;  /* 0x0000d100ff007a0c */ /* 0x000fc40003f25310 */
[----:B------:R-:W-:Y:S01]  /*2a40*/  ISETP.GT.AND P0, PT, R0, RZ, PT ;  /* 0x000000ff0000720c */ /* 0x000fe20003f04270 */
[----:B------:R-:W-:Y:S01]  /*2a50*/  IMAD.IADD R3, R3, 0x1, R4 ;  /* 0x0000000103037824 */ /* 0x000fe200078e0204 */
[----:B------:R-:W-:Y:S01]  /*2a60*/  SHF.L.U64.HI R105, R108, R104, c[0x0][0x23c] ;  /* 0x00008f006c697619 */ /* 0x000fe20000010268 */
[----:B------:R-:W-:Y:S01]  /*2a70*/  IMAD R0, R8, c[0x0][0x248], RZ ;  /* 0x0000920008007a24 */ /* 0x000fe200078e02ff */
[----:B------:R-:W-:Y:S01]  /*2a80*/  ISETP.GE.AND P4, PT, R134, c[0x0][0x1d4], PT ;  /* 0x0000750086007a0c */ /* 0x000fe20003f86270 */
[----:B------:R-:W-:Y:S01]  /*2a90*/  IMAD.WIDE.U32 R2, R20, c[0x0][0x240], R2 ;  /* 0x0000900014027a25 */ /* 0x000fe200078e0002 */
[----:B------:R-:W-:Y:S02]  /*2aa0*/  LOP3.LUT R208, R208, 0xfffffffe, RZ, 0xc0, !PT ;  /* 0xfffffffed0d07812 */ /* 0x000fe400078ec0ff */
[----:B------:R-:W-:Y:S01]  /*2ab0*/  ISETP.GE.AND P6, PT, R138, c[0x0][0x1d4], PT ;  /* 0x000075008a007a0c */ /* 0x000fe20003fc6270 */
[----:B------:R-:W-:Y:S01]  /*2ac0*/  IMAD R3, R20, c[0x0][0x244], R3 ;  /* 0x0000910014037a24 */ /* 0x000fe200078e0203 */
[----:B------:R-:W-:Y:S01]  /*2ad0*/  ISETP.GE.AND P5, PT, R198, c[0x0][0x1d4], PT ;  /* 0x00007500c6007a0c */ /* 0x000fe20003fa6270 */
[----:B------:R-:W-:Y:S01]  /*2ae0*/  IMAD R4, R10, c[0x0][0x24c], R0 ;  /* 0x000093000a047a24 */ /* 0x000fe200078e0200 */
[----:B------:R-:W-:Y:S01]  /*2af0*/  @P1 IADD3 R6, P3, R236, c[0x0][0x340], RZ ;  /* 0x0000d000ec061a10 */ /* 0x000fe20007f7e0ff */
[----:B------:R-:W-:Y:S01]  /*2b00*/  IMAD.WIDE.U32 R62, R10, c[0x0][0x248], R2 ;  /* 0x000092000a3e7a25 */ /* 0x000fe200078e0002 */
[----:B------:R-:W-:-:S02]  /*2b10*/  @P0 SHF.R.S32.HI R2, RZ, 0x1f, R45 ;  /* 0x0000001fff020819 */ /* 0x000fc4000001142d */
[----:B------:R-:W-:Y:S01]  /*2b20*/  @P1 IADD3.X R7, R237, c[0x0][0x344], RZ, P3, !PT ;  /* 0x0000d100ed071a10 */ /* 0x000fe20001ffe4ff */
[----:B------:R-:W-:Y:S01]  /*2b30*/  IMAD.SHL.U32 R108, R108, 0x20, RZ ;  /* 0x000000206c6c7824 */ /* 0x000fe200078e00ff */
[----:B------:R-:W-:Y:S01]  /*2b40*/  @P4 LOP3.LUT R208, R208, 0x1, RZ, 0xfc, !PT ;  /* 0x00000001d0d04812 */ /* 0x000fe200078efcff */
[----:B------:R-:W-:Y:S01]  /*2b50*/  @P0 IMAD R0, R105, R45, RZ ;  /* 0x0000002d69000224 */ /* 0x000fe200078e02ff */
[----:B------:R-:W-:Y:S01]  /*2b60*/  ISETP.GE.AND P4, PT, R199, c[0x0][0x1d4], PT ;  /* 0x00007500c7007a0c */ /* 0x000fe20003f86270 */
[----:B------:R-:W-:Y:S02]  /*2b70*/  IMAD.IADD R61, R63, 0x1, R4 ;  /* 0x000000013f3d7824 */ /* 0x000fe400078e0204 */
[----:B------:R-:W-:Y:S02]  /*2b80*/  @P0 IMAD.MOV.U32 R60, RZ, RZ, R62 ;  /* 0x000000ffff3c0224 */ /* 0x000fe400078e003e */
[-C--:B------:R-:W-:Y:S02]  /*2b90*/  @P0 IMAD R0, R2, R108.reuse, R0 ;  /* 0x0000006c02000224 */ /* 0x080fe400078e0200 */
[----:B------:R-:W-:-:S04]  /*2ba0*/  @P0 IMAD.WIDE.U32 R4, R45, R108, R60 ;  /* 0x0000006c2d040225 */ /* 0x000fc800078e003c */
[----:B------:R-:W-:Y:S01]  /*2bb0*/  @P0 IMAD.IADD R0, R5, 0x1, R0 ;  /* 0x0000000105000824 */ /* 0x000fe200078e0200 */
[----:B------:R-:W-:-:S04]  /*2bc0*/  @P0 LEA R2, P2, R4, c[0x0][0x220], 0x1 ;  /* 0x0000880004020a11 */ /* 0x000fc800078408ff */
[----:B------:R-:W-:Y:S02]  /*2bd0*/  @P0 LEA.HI.X R3, R4, c[0x0][0x224], R0, 0x1, P2 ;  /* 0x0000890004030a11 */ /* 0x000fe400010f0c00 */
[C---:B------:R-:W-:Y:S01]  /*2be0*/  LOP3.LUT P2, RZ, R208.reuse, 0x1, RZ, 0xc0, !PT ;  /* 0x00000001d0ff7812 */ /* 0x040fe2000784c0ff */
[----:B------:R-:W2:Y:S01]  /*2bf0*/  @P1 LDG.E R0, [R6.64] ;  /* 0x0000000806001981 */ /* 0x000ea2000c1e1900 */
[----:B------:R-:W-:Y:S01]  /*2c00*/  IMAD.MOV.U32 R100, RZ, RZ, c[0x0][0x27c] ;  /* 0x00009f00ff647624 */ /* 0x000fe200078e00ff */
[----:B------:R-:W-:-:S10]  /*2c10*/  LOP3.LUT R208, R208, 0xfffffffd, RZ, 0xc0, !PT ;  /* 0xfffffffdd0d07812 */ /* 0x000fd400078ec0ff */
[----:B------:R-:W-:Y:S01]  /*2c20*/  @!PT LDS RZ, [RZ] ;  /* 0x00000000fffff984 */ /* 0x000fe20000000800 */
[----:B------:R-:W-:Y:S01]  /*2c30*/  @!PT LDS RZ, [RZ] ;  /* 0x00000000fffff984 */ /* 0x000fe20000000800 */
[----:B------:R-:W-:Y:S01]  /*2c40*/  @!PT LDS RZ, [RZ] ;  /* 0x00000000fffff984 */ /* 0x000fe20000000800 */
[----:B------:R1:W-:Y:S01]  /*2c50*/  @P0 LDGSTS.E.BYPASS.LTC128B.128 [R195+0xc080], [R2.64], !P2 ;  /* 0x0c08000002c30fae */ /* 0x0003e2000d101d48 */
[----:B------:R-:W-:-:S03]  /*2c60*/  ISETP.GE.AND P2, PT, R134, c[0x0][0x27c], PT ;  /* 0x00009f0086007a0c */ /* 0x000fc60003f46270 */
[----:B------:R1:W-:Y:S04]  /*2c70*/  @P0 LDGSTS.E.BYPASS.LTC128B.128 [R195+0xd080], [R2.64+0x80], !P6 ;  /* 0x0d08008002c30fae */ /* 0x0003e8000f101d48 */
[----:B------:R1:W-:Y:S04]  /*2c80*/  @P0 LDGSTS.E.BYPASS.LTC128B.128 [R195+0xe080], [R2.64+0x100], !P5 ;  /* 0x0e08010002c30fae */ /* 0x0003e8000e901d48 */
[----:B------:R1:W-:Y:S01]  /*2c90*/  @P0 LDGSTS.E.BYPASS.LTC128B.128 [R195+0xf080], [R2.64+0x180], !P4 ;  /* 0x0f08018002c30fae */ /* 0x0003e2000e101d48 */
[----:B-----5:R-:W-:-:S03]  /*2ca0*/  SHF.R.S32.HI R19, RZ, 0x1f, R99 ;  /* 0x0000001fff137819 */ /* 0x020fc60000011463 */
[----:B------:R-:W0:Y:S01]  /*2cb0*/  LDGDEPBAR ;  /* 0x00000000000079af */ /* 0x000e220000000000 */
[----:B------:R-:W-:Y:S01]  /*2cc0*/  WARPSYNC 0xffffffff ;  /* 0xffffffff00007948 */ /* 0x000fe20003800000 */
[----:B------:R-:W-:Y:S01]  /*2cd0*/  @P2 LOP3.LUT R208, R208, 0x2, RZ, 0xfc, !PT ;  /* 0x00000002d0d02812 */ /* 0x000fe200078efcff */
[----:B------:R-:W-:Y:S01]  /*2ce0*/  IMAD.SHL.U32 R100, R100, 0x2, RZ ;  /* 0x0000000264647824 */ /* 0x000fe200078e00ff */
[----:B--2---:R-:W-:Y:S01]  /*2cf0*/  @P1 SHF.R.S32.HI R18, RZ, 0x1f, R0 ;  /* 0x0000001fff121819 */ /* 0x004fe20000011400 */
[----:B------:R-:W-:Y:S02]  /*2d00*/  @!P1 IMAD.MOV.U32 R0, RZ, RZ, R238 ;  /* 0x000000ffff009224 */ /* 0x000fe400078e00ee */
[----:B------:R-:W-:Y:S02]  /*2d10*/  @!P1 IMAD.MOV.U32 R18, RZ, RZ, R239 ;  /* 0x000000ffff129224 */ /* 0x000fe400078e00ef */
[----:B-1----:R-:W-:Y:S01]  /*2d20*/  IMAD.WIDE.U32 R2, R20, c[0x0][0x260], R134 ;  /* 0x0000980014027a25 */ /* 0x002fe200078e0086 */
[----:B------:R-:W-:Y:S01]  /*2d30*/  ISETP.GE.AND P0, PT, R138, c[0x0][0x27c], PT ;  /* 0x00009f008a007a0c */ /* 0x000fe20003f06270 */
[----:B------:R-:W-:Y:S01]  /*2d40*/  BAR.SYNC.DEFER_BLOCKING 0x0 ;  /* 0x0000000000007b1d */ /* 0x000fe20000010000 */
[----:B------:R-:W-:Y:S01]  /*2d50*/  LOP3.LUT R208, R208, 0xfffffffb, RZ, 0xc0, !PT ;  /* 0xfffffffbd0d07812 */ /* 0x000fe200078ec0ff */
[----:B------:R-:W-:Y:S01]  /*2d60*/  IMAD R6, R9, c[0x0][0x290], RZ ;  /* 0x0000a40009067a24 */ /* 0x000fe200078e02ff */
        /* <DEDUP_REMOVED lines=61> */
[----:B------:R-:W-:Y:S01]  /*3140*/  IMAD R10, R99, c[0x0][0x294], R10 ;  /* 0x0000a500630a7a24 */ /* 0x000fe200078e020a */
[----:B------:R-:W-:Y:S01]  /*3150*/  SHF.L.U64.HI R104, R107, R104, c[0x0][0x284] ;  /* 0x0000a1006b687619 */ /* 0x000fe20000010268 */
[----:B------:R-:W-:Y:S01]  /*3160*/  IMAD R0, R99, c[0x0][0x284], R14 ;  /* 0x0000a10063007a24 */ /* 0x000fe200078e020e */
        /* <DEDUP_REMOVED lines=21> */
.L_x_1313:
        /* <DEDUP_REMOVED lines=92> */
.L_x_1299:
[----:B------:R-:W-:Y:S05]  /*3880*/  BSYNC B0 ;  /* 0x0000000000007941 */ /* 0x000fea0003800000 */
.L_x_1298:
        /* <DEDUP_REMOVED lines=38> */
[----:B------:R-:W-:Y:S02]  /*3af0*/  @!P0 SHF.R.U32.HI R25, RZ, 0x10, R25 ;  /* 0x00000010ff198819 */ /* 0x000fe40000011619 */
[----:B-1----:R-:W-:Y:S02]  /*3b00*/  @!P0 MOV R0, R8 ;  /* 0x0000000800008202 */ /* 0x002fe40000000f00 */
[----:B------:R-:W-:Y:S03]  /*3b10*/  @!P0 MOV R4, R9 ;  /* 0x0000000900048202 */ /* 0x000fe60000000f00 */
[--C-:B------:R-:W-:Y:S02]  /*3b20*/  @!P0 HADD2.F32 R21, -RZ, R0.reuse.H1_H1 ;  /* 0x30000000ff158230 */ /* 0x100fe40000004100 */
[----:B------:R-:W-:Y:S03]  /*3b30*/  @!P0 HADD2.F32 R2, -RZ, R0.H0_H0 ;  /* 0x20000000ff028230 */ /* 0x000fe60000004100 */
[CC--:B------:R-:W-:Y:S02]  /*3b40*/  @!P0 FMUL.FTZ R23, R21.reuse, R3.reuse ;  /* 0x0000000315178220 */ /* 0x0c0fe40000410000 */
[C---:B------:R-:W-:Y:S02]  /*3b50*/  @!P0 FMUL.FTZ R0, R2.reuse, R3 ;  /* 0x0000000302008220 */ /* 0x040fe40000410000 */
[-C--:B------:R-:W-:Y:S01]  /*3b60*/  @!P0 FFMA.FTZ R41, R2, R22.reuse, -R23 ;  /* 0x0000001602298223 */ /* 0x080fe20000010817 */
[----:B------:R-:W-:Y:S01]  /*3b70*/  @!P0 HADD2.F32 R2, -RZ, R5.H0_H0 ;  /* 0x20000005ff028230 */ /* 0x000fe20000004100 */
[----:B------:R-:W-:Y:S01]  /*3b80*/  @!P0 IMAD.MOV.U32 R3, RZ, RZ, R10 ;  /* 0x000000ffff038224 */ /* 0x000fe200078e000a */
[--C-:B------:R-:W-:Y:S01]  /*3b90*/  @!P0 HADD2.F32 R23, -RZ, R4.reuse.H1_H1 ;  /* 0x30000004ff178230 */ /* 0x100fe20000004100 */
[----:B------:R-:W-:Y:S01]  /*3ba0*/  @!P0 FFMA.FTZ R0, R21, R22, R0 ;  /* 0x0000001615008223 */ /* 0x000fe20000010000 */
[----:B------:R-:W-:Y:S02]  /*3bb0*/  @!P0 HADD2.F32 R4, -RZ, R4.H0_H0 ;  /* 0x20000004ff048230 */ /* 0x000fe40000004100 */
[----:B------:R-:W-:Y:S01]  /*3bc0*/  @!P0 HADD2.F32 R21, -RZ, R24.H0_H0 ;  /* 0x20000018ff158230 */ /* 0x000fe20000004100 */
[CC--:B------:R-:W-:Y:S01]  /*3bd0*/  @!P0 FMUL.FTZ R5, R23.reuse, R2.reuse ;  /* 0x0000000217058220 */ /* 0x0c0fe20000410000 */
[--C-:B------:R-:W-:Y:S01]  /*3be0*/  @!P0 HADD2.F32 R22, -RZ, R3.reuse.H1_H1 ;  /* 0x30000003ff168230 */ /* 0x100fe20000004100 */
[C---:B------:R-:W-:Y:S01]  /*3bf0*/  @!P0 FMUL.FTZ R2, R4.reuse, R2 ;  /* 0x0000000204028220 */ /* 0x040fe20000410000 */
[----:B------:R-:W-:Y:S01]  /*3c00*/  @!P0 HADD2.F32 R24, -RZ, R32.H0_H0 ;  /* 0x20000020ff188230 */ /* 0x000fe20000004100 */
[----:B------:R-:W-:Y:S01]  /*3c10*/  @!P0 FFMA.FTZ R38, R4, R21, -R5 ;  /* 0x0000001504268223 */ /* 0x000fe20000010805 */
[----:B------:R-:W-:Y:S01]  /*3c20*/  @!P0 MOV R5, R11 ;  /* 0x0000000b00058202 */ /* 0x000fe20000000f00 */
[-C--:B------:R-:W-:Y:S01]  /*3c30*/  @!P0 FMUL.FTZ R32, R22, R16.reuse ;  /* 0x0000001016208220 */ /* 0x080fe20000410000 */
[----:B------:R-:W-:Y:S01]  /*3c40*/  @!P0 HADD2.F32 R4, -RZ, R3.H0_H0 ;  /* 0x20000003ff048230 */ /* 0x000fe20000004100 */
[----:B------:R-:W-:Y:S04]  /*3c50*/  @!P0 FFMA.FTZ R2, R23, R21, R2 ;  /* 0x0000001517028223 */ /* 0x000fe80000010002 */
[----:B------:R-:W-:Y:S01]  /*3c60*/  @!P0 FMUL.FTZ R3, R4, R16 ;  /* 0x0000001004038220 */ /* 0x000fe20000410000 */
[----:B------:R-:W-:Y:S01]  /*3c70*/  @!P0 F2FP.PACK_AB R2, R2, R38 ;  /* 0x000000260202823e */ /* 0x000fe200000000ff */
[-C--:B------:R-:W-:Y:S01]  /*3c80*/  @!P0 FFMA.FTZ R32, R4, R24.reuse, -R32 ;  /* 0x0000001804208223 */ /* 0x080fe20000010820 */
[----:B------:R-:W-:Y:S01]  /*3c90*/  @!P0 HADD2.F32 R4, -RZ, R17.H0_H0 ;  /* 0x20000011ff048230 */ /* 0x000fe20000004100 */
[----:B------:R-:W-:Y:S01]  /*3ca0*/  @!P0 FFMA.FTZ R3, R22, R24, R3 ;  /* 0x0000001816038223 */ /* 0x000fe20000010003 */
[--C-:B------:R-:W-:Y:S01]  /*3cb0*/  @!P0 HADD2.F32 R16, -RZ, R5.reuse.H1_H1 ;  /* 0x30000005ff108230 */ /* 0x100fe20000004100 */
[----:B------:R-:W-:Y:S01]  /*3cc0*/  @!P0 IMAD.MOV.U32 R9, RZ, RZ, R2 ;  /* 0x000000ffff098224 */ /* 0x000fe200078e0002 */
[----:B------:R-:W-:Y:S02]  /*3cd0*/  @!P0 HADD2.F32 R5, -RZ, R5.H0_H0 ;  /* 0x20000005ff058230 */ /* 0x000fe40000004100 */
[----:B------:R-:W-:Y:S01]  /*3ce0*/  @!P0 F2FP.PACK_AB R3, R3, R32 ;  /* 0x000000200303823e */ /* 0x000fe200000000ff */
[----:B------:R-:W-:Y:S01]  /*3cf0*/  @!P0 HADD2.F32 R17, -RZ, R25.H0_H0 ;  /* 0x20000019ff118230 */ /* 0x000fe20000004100 */
[-C--:B------:R-:W-:Y:S02]  /*3d00*/  @!P0 FMUL.FTZ R25, R16, R4.reuse ;  /* 0x0000000410198220 */ /* 0x080fe40000410000 */
[----:B------:R-:W-:Y:S01]  /*3d10*/  @!P0 MOV R10, R3 ;  /* 0x00000003000a8202 */ /* 0x000fe20000000f00 */
[C---:B------:R-:W-:Y:S02]  /*3d20*/  @!P0 FMUL.FTZ R4, R5.reuse, R4 ;  /* 0x0000000405048220 */ /* 0x040fe40000410000 */
[----:B------:R-:W-:Y:S01]  /*3d30*/  @!P0 FFMA.FTZ R25, R5, R17, -R25 ;  /* 0x0000001105198223 */ /* 0x000fe20000010819 */
[----:B------:R-:W-:Y:S01]  /*3d40*/  @!P0 F2FP.PACK_AB R5, R0, R41 ;  /* 0x000000290005823e */ /* 0x000fe200000000ff */
[----:B------:R-:W-:Y:S03]  /*3d50*/  @!P0 FFMA.FTZ R4, R16, R17, R4 ;  /* 0x0000001110048223 */ /* 0x000fe60000010004 */
[----:B------:R-:W-:Y:S02]  /*3d60*/  @!P0 MOV R8, R5 ;  /* 0x0000000500088202 */ /* 0x000fe40000000f00 */
[----:B------:R-:W-:Y:S04]  /*3d70*/  @!P0 F2FP.PACK_AB R0, R4, R25 ;  /* 0x000000190400823e */ /* 0x000fe800000000ff */
[----:B------:R-:W-:Y:S05]  /*3d80*/  @!P0 MOV R11, R0 ;  /* 0x00000000000b8202 */ /* 0x000fea0000000f00 */
[----:B------:R1:W-:Y:S02]  /*3d90*/  ST.E.128 [R36.64], R8 ;  /* 0x0000000824007985 */ /* 0x0003e4000c101d08 */
.L_x_1302:
[----:B------:R-:W-:Y:S05]  /*3da0*/  BSYNC B0 ;  /* 0x0000000000007941 */ /* 0x000fea0003800000 */
.L_x_1301:
        /* <DEDUP_REMOVED lines=39> */
[--C-:B------:R-:W-:Y:S02]  /*4020*/  @!P0 HADD2.F32 R5, -RZ, R4.reuse.H0_H0 ;  /* 0x20000004ff058230 */ /* 0x100fe40000004100 */
        /* <DEDUP_REMOVED lines=18> */
.L_x_1304:
[----:B------:R-:W-:Y:S05]  /*4150*/  BSYNC B0 ;  /* 0x0000000000007941 */ /* 0x000fea0003800000 */
.L_x_1303:
        /* <DEDUP_REMOVED lines=58> */
.L_x_1306:
[----:B------:R-:W-:Y:S05]  /*4500*/  BSYNC B0 ;  /* 0x0000000000007941 */ /* 0x000fea0003800000 */
.L_x_1305:
        /* <DEDUP_REMOVED lines=58> */
.L_x_1297:
        /* <DEDUP_REMOVED lines=31> */
.L_x_1308:
[----:B------:R-:W-:Y:S05]  /*4aa0*/  BSYNC B0 ;  /* 0x0000000000007941 */ /* 0x000fea0003800000 */
.L_x_1307:
        /* <DEDUP_REMOVED lines=147> */
.L_x_1310:
[----:B------:R-:W-:Y:S05]  /*53e0*/  BSYNC B0 ;  /* 0x0000000000007941 */ /* 0x000fea0003800000 */
.L_x_1309:
        /* <DEDUP_REMOVED lines=25> */
[----:B------:R-:W-:Y:S01]  /*5580*/  @!P0 SHF.R.U32.HI R21, RZ, 0x10, R29 ;  /* 0x00000010ff158819 */ /* 0x000fe2000001161d */
[----:B------:R-:W-:Y:S01]  /*5590*/  IMAD.SHL.U32 R0, R0, 0x2, RZ ;  /* 0x0000000200007824 */ /* 0x000fe200078e00ff */
[----:B------:R-:W-:Y:S02]  /*55a0*/  @!P0 SHF.R.U32.HI R7, RZ, 0x10, R13 ;  /* 0x00000010ff078819 */ /* 0x000fe4000001160d */
[----:B------:R-:W-:Y:S02]  /*55b0*/  @!P0 SHF.R.U64 R13, R28, 0x10, R29 ;  /* 0x000000101c0d8819 */ /* 0x000fe4000000121d */
[----:B------:R-:W1:Y:S01]  /*55c0*/  LDS.128 R32, [R0+0xc080] ;  /* 0x00c0800000207984 */ /* 0x000e620000000c00 */
[----:B------:R-:W-:Y:S01]  /*55d0*/  @!P0 HADD2.F32 R7, -RZ, R7.H0_H0 ;  /* 0x20000007ff078230 */ /* 0x000fe20000004100 */
[--C-:B------:R-:W-:Y:S01]  /*55e0*/  @!P0 SHF.R.U64 R10, R14, 0x10, R15.reuse ;  /* 0x000000100e0a8819 */ /* 0x100fe2000000120f */
[----:B------:R-:W-:Y:S01]  /*55f0*/  @!P0 HADD2.F32 R13, -RZ, R13.H0_H0 ;  /* 0x2000000dff0d8230 */ /* 0x000fe20000004100 */
[----:B------:R-:W-:Y:S02]  /*5600*/  @!P0 SHF.R.U32.HI R8, RZ, 0x10, R15 ;  /* 0x00000010ff088819 */ /* 0x000fe4000001160f */
[----:B------:R-:W-:Y:S01]  /*5610*/  @!P0 SHF.R.U32.HI R15, RZ, 0x10, R31 ;  /* 0x00000010ff0f8819 */ /* 0x000fe2000001161f */
[----:B------:R-:W-:Y:S02]  /*5620*/  @!P0 HADD2.F32 R10, -RZ, R10.H0_H0 ;  /* 0x2000000aff0a8230 */ /* 0x000fe40000004100 */
[----:B------:R-:W-:Y:S02]  /*5630*/  @!P0 HADD2.F32 R8, -RZ, R8.H0_H0 ;  /* 0x20000008ff088230 */ /* 0x000fe40000004100 */
[----:B------:R-:W-:Y:S01]  /*5640*/  @!P0 HADD2.F32 R24, -RZ, R15.H0_H0 ;  /* 0x2000000fff188230 */ /* 0x000fe20000004100 */
[----:B-1----:R-:W-:Y:S01]  /*5650*/  @!P0 IMAD.MOV.U32 R12, RZ, RZ, R32 ;  /* 0x000000ffff0c8224 */ /* 0x002fe200078e0020 */
[----:B------:R-:W-:Y:S02]  /*5660*/  @!P0 MOV R0, R16 ;  /* 0x0000001000008202 */ /* 0x000fe40000000f00 */
[----:B------:R-:W-:Y:S02]  /*5670*/  @!P0 MOV R25, R34 ;  /* 0x0000002200198202 */ /* 0x000fe40000000f00 */
        /* <DEDUP_REMOVED lines=13> */
[----:B------:R-:W-:Y:S01]  /*5750*/  @!P0 HADD2.F32 R22, -RZ, R39.H0_H0 ;  /* 0x20000027ff168230 */ /* 0x000fe20000004100 */
[-C--:B------:R-:W-:Y:S01]  /*5760*/  @!P0 FFMA.FTZ R37, R3, R13.reuse, -R14 ;  /* 0x0000000d03258223 */ /* 0x080fe2000001080e */
[----:B------:R-:W-:Y:S01]  /*5770*/  @!P0 HADD2.F32 R14, -RZ, R21.H0_H0 ;  /* 0x20000015ff0e8230 */ /* 0x000fe20000004100 */
[----:B------:R-:W-:Y:S01]  /*5780*/  @!P0 FFMA.FTZ R2, R12, R13, R2 ;  /* 0x0000000d0c028223 */ /* 0x000fe20000010002 */
[----:B------:R-:W-:Y:S02]  /*5790*/  @!P0 HADD2.F32 R13, -RZ, R5.H1_H1 ;  /* 0x30000005ff0d8230 */ /* 0x000fe40000004100 */
[----:B------:R-:W-:Y:S02]  /*57a0*/  @!P0 HADD2.F32 R3, -RZ, R11.H1_H1 ;  /* 0x3000000bff038230 */ /* 0x000fe40000004100 */
[----:B------:R-:W-:Y:S01]  /*57b0*/  @!P0 HADD2.F32 R11, -RZ, R5.H0_H0 ;  /* 0x20000005ff0b8230 */ /* 0x000fe20000004100 */
[----:B------:R-:W-:Y:S01]  /*57c0*/  @!P0 FMUL.FTZ R21, R13, R7 ;  /* 0x000000070d158220 */ /* 0x000fe20000410000 */
[----:B------:R-:W-:Y:S02]  /*57d0*/  @!P0 HADD2.F32 R5, -RZ, R4.H1_H1 ;  /* 0x30000004ff058230 */ /* 0x000fe40000004100 */
[----:B------:R-:W-:Y:S02]  /*57e0*/  @!P0 HADD2.F32 R12, -RZ, R38.H1_H1 ;  /* 0x30000026ff0c8230 */ /* 0x000fe40000004100 */
[----:B------:R-:W-:Y:S01]  /*57f0*/  @!P0 HADD2.F32 R6, -RZ, R4.H0_H0 ;  /* 0x20000004ff068230 */ /* 0x000fe20000004100 */
[----:B------:R-:W-:Y:S01]  /*5800*/  @!P0 FMUL.FTZ R4, R11, R3 ;  /* 0x000000030b048220 */ /* 0x000fe20000410000 */
[--C-:B------:R-:W-:Y:S01]  /*5810*/  @!P0 HADD2.F32 R23, -RZ, R9.reuse.H1_H1 ;  /* 0x30000009ff178230 */ /* 0x100fe20000004100 */
[C---:B------:R-:W-:Y:S01]  /*5820*/  @!P0 FFMA.FTZ R27, R5.reuse, R14, -R21 ;  /* 0x0000000e051b8223 */ /* 0x040fe20000010815 */
[----:B------:R-:W-:Y:S01]  /*5830*/  @!P0 HADD2.F32 R21, -RZ, R9.H0_H0 ;  /* 0x20000009ff158230 */ /* 0x000fe20000004100 */
[C---:B------:R-:W-:Y:S02]  /*5840*/  @!P0 FFMA.FTZ R31, R6.reuse, R12, -R4 ;  /* 0x0000000c061f8223 */ /* 0x040fe40000010804 */
[----:B------:R-:W-:Y:S01]  /*5850*/  @!P0 FMUL.FTZ R4, R5, R7 ;  /* 0x0000000705048220 */ /* 0x000fe20000410000 */
[--C-:B------:R-:W-:Y:S01]  /*5860*/  @!P0 HADD2.F32 R7, -RZ, R20.reuse.H0_H0 ;  /* 0x20000014ff078230 */ /* 0x100fe20000004100 */
[----:B------:R-:W-:Y:S01]  /*5870*/  @!P0 IMAD.MOV.U32 R5, RZ, RZ, R19 ;  /* 0x000000ffff058224 */ /* 0x000fe200078e0013 */
[----:B------:R-:W-:Y:S01]  /*5880*/  @!P0 F2FP.PACK_AB R27, R27, R31 ;  /* 0x0000001f1b1b823e */ /* 0x000fe200000000ff */
[----:B------:R-:W-:Y:S02]  /*5890*/  @!P0 FMUL.FTZ R3, R6, R3 ;  /* 0x0000000306038220 */ /* 0x000fe40000410000 */
[----:B------:R-:W-:Y:S01]  /*58a0*/  @!P0 FMUL.FTZ R9, R23, R8 ;  /* 0x0000000817098220 */ /* 0x000fe20000410000 */
[--C-:B------:R-:W-:Y:S01]  /*58b0*/  @!P0 HADD2.F32 R6, -RZ, R5.reuse.H0_H0 ;  /* 0x20000005ff068230 */ /* 0x100fe20000004100 */
[-C--:B------:R-:W-:Y:S01]  /*58c0*/  @!P0 FMUL.FTZ R15, R21, R7.reuse ;  /* 0x00000007150f8220 */ /* 0x080fe20000410000 */
[----:B------:R-:W-:Y:S01]  /*58d0*/  @!P0 HADD2.F32 R5, -RZ, R5.H1_H1 ;  /* 0x30000005ff058230 */ /* 0x000fe20000004100 */
[----:B------:R-:W-:Y:S01]  /*58e0*/  @!P0 FFMA.FTZ R3, R11, R12, R3 ;  /* 0x0000000c0b038223 */ /* 0x000fe20000010003 */
[----:B------:R-:W-:Y:S01]  /*58f0*/  @!P0 HADD2.F32 R11, -RZ, R39.H1_H1 ;  /* 0x30000027ff0b8230 */ /* 0x000fe20000004100 */
[C---:B------:R-:W-:Y:S01]  /*5900*/  @!P0 FFMA.FTZ R30, R6.reuse, R22, -R15 ;  /* 0x00000016061e8223 */ /* 0x040fe2000001080f */
[--C-:B------:R-:W-:Y:S01]  /*5910*/  @!P0 HADD2.F32 R15, -RZ, R25.reuse.H0_H0 ;  /* 0x20000019ff0f8230 */ /* 0x100fe20000004100 */
[C---:B------:R-:W-:Y:S01]  /*5920*/  @!P0 FFMA.FTZ R29, R5.reuse, R24, -R9 ;  /* 0x00000018051d8223 */ /* 0x040fe20000010809 */
[----:B------:R-:W-:Y:S01]  /*5930*/  @!P0 HADD2.F32 R12, -RZ, R25.H1_H1 ;  /* 0x30000019ff0c8230 */ /* 0x000fe20000004100 */
[----:B------:R-:W-:Y:S02]  /*5940*/  @!P0 IMAD.MOV.U32 R9, RZ, RZ, R18 ;  /* 0x000000ffff098224 */ /* 0x000fe400078e0012 */
[----:B------:R-:W-:Y:S01]  /*5950*/  @!P0 FMUL.FTZ R8, R5, R8 ;  /* 0x0000000805088220 */ /* 0x000fe20000410000 */
[----:B------:R-:W-:Y:S01]  /*5960*/  @!P0 HADD2.F32 R5, -RZ, R20.H1_H1 ;  /* 0x30000014ff058230 */ /* 0x000fe20000004100 */
[----:B------:R-:W-:Y:S01]  /*5970*/  @!P0 FMUL.FTZ R7, R6, R7 ;  /* 0x0000000706078220 */ /* 0x000fe20000410000 */
[--C-:B------:R-:W-:Y:S01]  /*5980*/  @!P0 HADD2.F32 R6, -RZ, R9.reuse.H0_H0 ;  /* 0x20000009ff068230 */ /* 0x100fe20000004100 */
[----:B------:R-:W-:Y:S01]  /*5990*/  @!P0 FMUL.FTZ R25, R12, R10 ;  /* 0x0000000a0c198220 */ /* 0x000fe20000410000 */
[----:B------:R-:W-:Y:S01]  /*59a0*/  @!P0 HADD2.F32 R9, -RZ, R9.H1_H1 ;  /* 0x30000009ff098230 */ /* 0x000fe20000004100 */
[-C--:B------:R-:W-:Y:S02]  /*59b0*/  @!P0 FMUL.FTZ R20, R15, R5.reuse ;  /* 0x000000050f148220 */ /* 0x080fe40000410000 */
[C---:B------:R-:W-:Y:S02]  /*59c0*/  @!P0 FMUL.FTZ R5, R6.reuse, R5 ;  /* 0x0000000506058220 */ /* 0x040fe40000410000 */
[-C--:B------:R-:W-:Y:S01]  /*59d0*/  @!P0 FFMA.FTZ R28, R6, R11.reuse, -R20 ;  /* 0x0000000b061c8223 */ /* 0x080fe20000010814 */
[----:B------:R-:W-:Y:S01]  /*59e0*/  @!P0 HADD2.F32 R20, -RZ, R26.H0_H0 ;  /* 0x2000001aff148230 */ /* 0x000fe20000004100 */
[----:B------:R-:W-:Y:S01]  /*59f0*/  @!P0 F2FP.PACK_AB R26, R37, R44 ;  /* 0x0000002c251a823e */ /* 0x000fe200000000ff */
[----:B------:R-:W-:Y:S02]  /*5a00*/  @!P0 FMUL.FTZ R6, R9, R10 ;  /* 0x0000000a09068220 */ /* 0x000fe40000410000 */
[----:B------:R-:W-:Y:S01]  /*5a10*/  @!P0 FFMA.FTZ R4, R13, R14, R4 ;  /* 0x0000000e0d048223 */ /* 0x000fe20000010004 */
[----:B------:R-:W-:Y:S01]  /*5a20*/  @!P0 MOV R16, R26 ;  /* 0x0000001a00108202 */ /* 0x000fe20000000f00 */
[----:B------:R-:W-:Y:S01]  /*5a30*/  @!P0 FFMA.FTZ R10, R9, R20, -R25 ;  /* 0x00000014090a8223 */ /* 0x000fe20000010819 */
[----:B------:R-:W-:Y:S01]  /*5a40*/  @!P0 F2FP.PACK_AB R25, R29, R30 ;  /* 0x0000001e1d19823e */ /* 0x000fe200000000ff */
[----:B------:R-:W-:Y:S01]  /*5a50*/  @!P0 FFMA.FTZ R5, R15, R11, R5 ;  /* 0x0000000b0f058223 */ /* 0x000fe20000010005 */
[----:B------:R-:W-:Y:S01]  /*5a60*/  @!P0 F2FP.PACK_AB R9, R2, R0 ;  /* 0x000000000209823e */ /* 0x000fe200000000ff */
[----:B------:R-:W-:Y:S01]  /*5a70*/  @!P0 IMAD.MOV.U32 R17, RZ, RZ, R27 ;  /* 0x000000ffff118224 */ /* 0x000fe200078e001b */
        /* <DEDUP_REMOVED lines=21> */
.L_x_1296:
        /* <DEDUP_REMOVED lines=27> */
.L_x_1300:
[----:B------:R-:W-:Y:S05]  /*5d80*/  BSYNC B1 ;  /* 0x0000000000017941 */ /* 0x000fea0003800000 */
.L_x_1295:
        /* <DEDUP_REMOVED lines=59> */
.L_x_1312:
[----:B-123--:R-:W-:Y:S05]  /*6140*/  BSYNC B0 ;  /* 0x0000000000007941 */ /* 0x00efea0003800000 */
.L_x_1311:
        /* <DEDUP_REMOVED lines=23> */
.L_x_1294:
[----:B------:R-:W-:Y:S01]  /*62c0*/  IMAD.MOV.U32 R0, RZ, RZ, c[0x0][0x2c4] ;  /* 0x0000b100ff007624 */ /* 0x000fe200078e00ff */
[----:B------:R-:W-:Y:S04]  /*62d0*/  BSSY B0, `(.L_x_1314) ;  /* 0x000002a000007945 */ /* 0x000fe80003800000 */
[----:B------:R-:W-:-:S02]  /*62e0*/  ISETP.NE.AND P3, PT, R0, 0x1, PT ;  /* 0x000000010000780c */ /* 0x000fc40003f65270 */
[----:B------:R-:W-:-:S11]  /*62f0*/  IADD3 R0, R226, 0x7f, RZ ;  /* 0x0000007fe2007810 */ /* 0x000fd60007ffe0ff */
[----:B------:R-:W-:-:S05]  /*6300*/  @P3 IMAD.HI.U32 R2, R0, c[0x0][0x2c8], RZ ;  /* 0x0000b20000023a27 */ /* 0x000fca00078e00ff */
[----:B------:R-:W-:-:S05]  /*6310*/  @P3 SHF.R.U32.HI R0, RZ, c[0x0][0x2cc], R2 ;  /* 0x0000b300ff003a19 */ /* 0x000fca0000011602 */
[----:B------:R-:W-:-:S05]  /*6320*/  IMAD.IADD R0, R102, 0x1, R0 ;  /* 0x0000000166007824 */ /* 0x000fca00078e0200 */
[----:B------:R-:W-:-:S04]  /*6330*/  SHF.R.S32.HI R2, RZ, 0x1f, R0 ;  /* 0x0000001fff027819 */ /* 0x000fc80000011400 */
[----:B------:R-:W-:-:S04]  /*6340*/  LEA.HI R0, R2, R0, RZ, 0x5 ;  /* 0x0000000002007211 */ /* 0x000fc800078f28ff */
[----:B------:R-:W-:-:S04]  /*6350*/  SHF.R.S32.HI R0, RZ, 0x5, R0 ;  /* 0x00000005ff007819 */ /* 0x000fc80000011400 */
[----:B-1----:R-:W-:Y:S01]  /*6360*/  IMNMX R5, R101, R0, PT ;  /* 0x0000000065057217 */ /* 0x002fe20003800200 */
[----:B------:R-:W-:-:S03]  /*6370*/  IMAD.MOV.U32 R0, RZ, RZ, RZ ;  /* 0x000000ffff007224 */ /* 0x000fc600078e00ff */
[----:B------:R-:W-:-:S13]  /*6380*/  ISETP.GE.AND P0, PT, R5, 0x1, PT ;  /* 0x000000010500780c */ /* 0x000fda0003f06270 */
        /* <DEDUP_REMOVED lines=30> */
.L_x_1315:
[----:B------:R-:W-:Y:S05]  /*6570*/  BSYNC B0 ;  /* 0x0000000000007941 */ /* 0x000fea0003800000 */
.L_x_1314:
        /* <DEDUP_REMOVED lines=77> */
[----:B------:R-:W-:Y:S01]  /*6a50*/  SHF.R.S32.HI R0, RZ, 0x1f, R110 ;  /* 0x0000001fff007819 */ /* 0x000fe2000001146e */
[--C-:B------:R-:W-:Y:S01]  /*6a60*/  IMAD.IADD R4, R214, 0x1, R226.reuse ;  /* 0x00000001d6047824 */ /* 0x100fe200078e02e2 */
[----:B------:R-:W-:Y:S01]  /*6a70*/  ISETP.NE.U32.AND P0, PT, RZ, c[0x0][0x348], PT ;  /* 0x0000d200ff007a0c */ /* 0x000fe20003f05070 */
[----:B------:R-:W-:Y:S01]  /*6a80*/  IMAD.IADD R13, R209, 0x1, R226 ;  /* 0x00000001d10d7824 */ /* 0x000fe200078e02e2 */
[----:B------:R-:W-:Y:S01]  /*6a90*/  LOP3.LUT R215, R234, 0xffff, RZ, 0xc0, !PT ;  /* 0x0000ffffead77812 */ /* 0x000fe200078ec0ff */
[----:B------:R-:W-:Y:S01]  /*6aa0*/  IMAD R0, R0, c[0x0][0x178], RZ ;  /* 0x00005e0000007a24 */ /* 0x000fe200078e02ff */
[----:B------:R-:W-:Y:S01]  /*6ab0*/  ISETP.NE.AND.EX P0, PT, RZ, c[0x0][0x34c], PT, P0 ;  /* 0x0000d300ff007a0c */ /* 0x000fe20003f05300 */
[----:B------:R-:W-:Y:S01]  /*6ac0*/  @P3 IMAD.HI.U32 R7, R4, c[0x0][0x2c8], RZ ;  /* 0x0000b20004073a27 */ /* 0x000fe200078e00ff */
[----:B------:R-:W-:Y:S02]  /*6ad0*/  ISETP.GE.AND P5, PT, R134, c[0x0][0x198], PT ;  /* 0x0000660086007a0c */ /* 0x000fe40003fa6270 */
[----:B------:R-:W-:Y:S01]  /*6ae0*/  SEL R6, R239, RZ, !P0 ;  /* 0x000000ffef067207 */ /* 0x000fe20004000000 */
[----:B------:R-:W-:Y:S01]  /*6af0*/  IMAD R0, R110, c[0x0][0x17c], R0 ;  /* 0x00005f006e007a24 */ /* 0x000fe200078e0200 */
[----:B------:R-:W-:-:S02]  /*6b00*/  SEL R5, R238, RZ, !P0 ;  /* 0x000000ffee057207 */ /* 0x000fc40004000000 */
[----:B------:R-:W-:Y:S01]  /*6b10*/  ISETP.GE.AND P4, PT, R138, c[0x0][0x198], PT ;  /* 0x000066008a007a0c */ /* 0x000fe20003f86270 */
[----:B------:R-:W-:Y:S01]  /*6b20*/  IMAD R6, R6, c[0x0][0x1c0], RZ ;  /* 0x0000700006067a24 */ /* 0x000fe200078e02ff */
[----:B------:R-:W-:Y:S02]  /*6b30*/  ISETP.GE.AND P2, PT, R199, c[0x0][0x198], PT ;  /* 0x00006600c7007a0c */ /* 0x000fe40003f46270 */
[----:B------:R-:W-:Y:S01]  /*6b40*/  IADD3 R114, R196, -0x1, RZ ;  /* 0xffffffffc4727810 */ /* 0x000fe20007ffe0ff */
[----:B------:R-:W-:Y:S02]  /*6b50*/  IMAD R6, R5, c[0x0][0x1c4], R6 ;  /* 0x0000710005067a24 */ /* 0x000fe400078e0206 */
[----:B-1----:R-:W-:-:S04]  /*6b60*/  IMAD.WIDE.U32 R2, R110, c[0x0][0x178], RZ ;  /* 0x00005e006e027a25 */ /* 0x002fc800078e00ff */
[----:B------:R-:W-:Y:S01]  /*6b70*/  IMAD.IADD R3, R3, 0x1, R0 ;  /* 0x0000000103037824 */ /* 0x000fe200078e0200 */
[----:B------:R-:W-:Y:S02]  /*6b80*/  MOV R0, R4 ;  /* 0x0000000400007202 */ /* 0x000fe40000000f00 */
[----:B------:R-:W-:Y:S01]  /*6b90*/  @P3 SHF.R.U32.HI R0, RZ, c[0x0][0x2cc], R7 ;  /* 0x0000b300ff003a19 */ /* 0x000fe20000011607 */
[C---:B------:R-:W-:Y:S01]  /*6ba0*/  IMAD.WIDE.U32 R2, R215.reuse, c[0x0][0x1b8], R2 ;  /* 0x00006e00d7027a25 */ /* 0x040fe200078e0002 */
[----:B------:R-:W-:Y:S02]  /*6bb0*/  ISETP.GE.AND P3, PT, R198, c[0x0][0x198], PT ;  /* 0x00006600c6007a0c */ /* 0x000fe40003f66270 */
[----:B------:R-:W-:Y:S01]  /*6bc0*/  SHF.R.S32.HI R7, RZ, 0x1f, R0 ;  /* 0x0000001fff077819 */ /* 0x000fe20000011400 */
[----:B------:R-:W-:-:S04]  /*6bd0*/  IMAD R3, R215, c[0x0][0x1bc], R3 ;  /* 0x00006f00d7037a24 */ /* 0x000fc800078e0203 */
        /* <DEDUP_REMOVED lines=18> */
.L_x_1486:
[----:B------:R-:W-:Y:S05]  /*6d00*/  BRA.DIV ~URZ, `(.L_x_1318) ;  /* 0x00015dd27f007947 */ /* 0x000fea000b800000 */
[----:B------:R3:W4:Y:S02]  /*6d10*/  SHFL.IDX PT, R0, R12, RZ, 0x181f ;  /* 0x00181fff0c007589 */ /* 0x00072400000e0000 */
.L_x_1487:
        /* <DEDUP_REMOVED lines=21> */
.L_x_1320:
[----:B------:R-:W-:Y:S05]  /*6e70*/  BSYNC B0 ;  /* 0x0000000000007941 */ /* 0x000fea0003800000 */
.L_x_1319:
[----:B------:R-:W-:Y:S05]  /*6e80*/  BRA.DIV ~URZ, `(.L_x_1321) ;  /* 0x00015cb27f007947 */ /* 0x000fea000b800000 */
[----:B--2---:R2:W1:Y:S04]  /*6e90*/  SHFL.IDX PT, R4, R5, 0x1, 0x181f ;  /* 0x00381f0005047f89 */ /* 0x00446800000e0000 */
[----:B----4-:R2:W4:Y:S02]  /*6ea0*/  SHFL.IDX PT, R0, R12, 0x1, 0x181f ;  /* 0x00381f000c007f89 */ /* 0x01052400000e0000 */
.L_x_1488:
        /* <DEDUP_REMOVED lines=21> */
.L_x_1323:
[----:B------:R-:W-:Y:S05]  /*7000*/  BSYNC B0 ;  /* 0x0000000000007941 */ /* 0x000fea0003800000 */
.L_x_1322:
[----:B------:R-:W-:Y:S05]  /*7010*/  BRA.DIV ~URZ, `(.L_x_1324) ;  /* 0x00015be27f007947 */ /* 0x000fea000b800000 */
[----:B-1----:R1:W2:Y:S02]  /*7020*/  SHFL.IDX PT, R4, R5, 0x2, 0x181f ;  /* 0x00581f0005047f89 */ /* 0x0022a400000e0000 */
.L_x_1489:
[----:B------:R-:W-:Y:S05]  /*7030*/  BRA.DIV ~URZ, `(.L_x_1325) ;  /* 0x00015c327f007947 */ /* 0x000fea000b800000 */
[----:B----4-:R4:W1:Y:S02]  /*7040*/  SHFL.IDX PT, R0, R12, 0x2, 0x181f ;  /* 0x00581f000c007f89 */ /* 0x01086400000e0000 */
.L_x_1490:
        /* <DEDUP_REMOVED lines=21> */
.L_x_1327:
[----:B------:R-:W-:Y:S05]  /*71a0*/  BSYNC B0 ;  /* 0x0000000000007941 */ /* 0x000fea0003800000 */
.L_x_1326:
[----:B------:R-:W-:Y:S05]  /*71b0*/  BRA.DIV ~URZ, `(.L_x_1328) ;  /* 0x00015b127f007947 */ /* 0x000fea000b800000 */
[----:B--2---:R2:W3:Y:S04]  /*71c0*/  SHFL.IDX PT, R4, R5, 0x3, 0x181f ;  /* 0x00781f0005047f89 */ /* 0x0044e800000e0000 */
[----:B-1----:R2:W1:Y:S02]  /*71d0*/  SHFL.IDX PT, R0, R12, 0x3, 0x181f ;  /* 0x00781f000c007f89 */ /* 0x00246400000e0000 */
.L_x_1491:
[----:B------:R-:W-:Y:S01]  /*71e0*/  IADD3 R2, R13, 0x60, RZ ;  /* 0x000000600d027810 */ /* 0x000fe20007ffe0ff */
[----:B-----5:R-:W-:Y:S01]  /*71f0*/  IMAD.WIDE.U32 R220, R14, c[0x0][0x2b0], RZ ;  /* 0x0000ac000edc7a25 */ /* 0x020fe200078e00ff */
[----:B------:R-:W-:Y:S02]  /*7200*/  LOP3.LUT R208, R208, 0xfffffffe, RZ, 0xc0, !PT ;  /* 0xfffffffed0d07812 */ /* 0x000fe400078ec0ff */
[----:B------:R-:W-:-:S13]  /*7210*/  ISETP.GE.AND P1, PT, R2, R64, PT ;  /* 0x000000400200720c */ /* 0x000fda0003f26270 */
[----:B-1----:R-:W-:Y:S02]  /*7220*/  @!P1 LEA R10, P0, R134, R0, 0x1 ;  /* 0x00000000860a9211 */ /* 0x002fe400078008ff */
[----:B------:R-:W-:Y:S02]  /*7230*/  @P1 LOP3.LUT R208, R208, 0x1, RZ, 0xfc, !PT ;  /* 0x00000001d0d01812 */ /* 0x000fe400078efcff */
        /* <DEDUP_REMOVED lines=9> */
[----:B------:R-:W-:Y:S02]  /*72d0*/  @!P1 LEA.HI.X R7, R198, R4, R207, 0x1, P0 ;  /* 0x00000004c6079211 */ /* 0x000fe400000f0ccf */
[C---:B------:R-:W-:Y:S02]  /*72e0*/  @!P1 LEA R2, P0, R199.reuse, R0, 0x1 ;  /* 0x00000000c7029211 */ /* 0x040fe400078008ff */
[----:B------:R-:W-:Y:S01]  /*72f0*/  SHF.R.S32.HI R0, RZ, 0x1f, R14 ;  /* 0x0000001fff007819 */ /* 0x000fe2000001140e */
[----:B------:R1:W-:Y:S01]  /*7300*/  @!P1 LDGSTS.E.BYPASS.LTC128B.128 [R216+0x1b080], [R6.64], !P3 ;  /* 0x1b08000006d89fae */ /* 0x0003e2000d901d48 */
        /* <DEDUP_REMOVED lines=9> */
[----:B-1----:R-:W-:Y:S01]  /*73a0*/  IMAD R2, R114, 0x20, R214 ;  /* 0x0000002072027824 */ /* 0x002fe200078e02d6 */
[----:B------:R-:W-:Y:S01]  /*73b0*/  LOP3.LUT R208, R208, 0xfffffffd, RZ, 0xc0, !PT ;  /* 0xfffffffdd0d07812 */ /* 0x000fe200078ec0ff */
[----:B------:R-:W-:Y:S01]  /*73c0*/  IMAD.MOV.U32 R197, RZ, RZ, RZ ;  /* 0x000000ffffc57224 */ /* 0x000fe200078e00ff */
[----:B------:R-:W-:-:S02]  /*73d0*/  ISETP.NE.AND P1, PT, R122, 0x1, PT ;  /* 0x000000017a00780c */ /* 0x000fc40003f25270 */
[C---:B------:R-:W-:Y:S01]  /*73e0*/  ISETP.GE.AND P0, PT, R2.reuse, R228, PT ;  /* 0x000000e40200720c */ /* 0x040fe20003f06270 */
[----:B------:R-:W-:-:S03]  /*73f0*/  IMAD.IADD R2, R2, 0x1, R224 ;  /* 0x0000000102027824 */ /* 0x000fc600078e02e0 */
[----:B------:R-:W-:Y:S01]  /*7400*/  ISETP.GT.OR P0, PT, R214, 0x1f, P0 ;  /* 0x0000001fd600780c */ /* 0x000fe20000704670 */
[----:B------:R-:W-:-:S06]  /*7410*/  IMAD.MOV.U32 R0, RZ, RZ, R2 ;  /* 0x000000ffff007224 */ /* 0x000fcc00078e0002 */
[----:B------:R-:W-:Y:S01]  /*7420*/  @P1 IMAD.HI.U32 R3, R2, c[0x0][0x2bc], RZ ;  /* 0x0000af0002031a27 */ /* 0x000fe200078e00ff */
[----:B------:R-:W-:-:S04]  /*7430*/  @P1 LOP3.LUT R208, R208, 0x2, RZ, 0xfc, !PT ;  /* 0x00000002d0d01812 */ /* 0x000fc800078efcff */
[----:B------:R-:W-:-:S04]  /*7440*/  @P1 SHF.R.U32.HI R0, RZ, c[0x0][0x2c0], R3 ;  /* 0x0000b000ff001a19 */ /* 0x000fc80000011603 */
        /* <DEDUP_REMOVED lines=50> */
.L_x_1329:
        /* <DEDUP_REMOVED lines=54> */
[----:B------:R-:W-:-:S02]  /*7ad0*/  ISETP.GE.AND P2, PT, R159, c[0x0][0x27c], PT ;  /* 0x00009f009f007a0c */ /* 0x000fc40003f46270 */
[----:B------:R-:W-:-:S09]  /*7ae0*/  ISETP.GE.AND P1, PT, R139, c[0x0][0x27c], PT ;  /* 0x00009f008b007a0c */ /* 0x000fd20003f26270 */
[C---:B------:R-:W-:Y:S01]  /*7af0*/  @!P3 IMAD.SHL.U32 R6, R156.reuse, 0x2, RZ ;  /* 0x000000029c06b824 */ /* 0x040fe200078e00ff */
[----:B------:R-:W-:-:S04]  /*7b00*/  @!P3 SHF.L.U64.HI R5, R156, 0x1, R157 ;  /* 0x000000019c05b819 */ /* 0x000fc8000001029d */
[----:B--2---:R-:W-:-:S05]  /*7b10*/  @!P3 IADD3 R18, P0, R3, R6, RZ ;  /* 0x000000060312b210 */ /* 0x004fca0007f1e0ff */
[----:B----4-:R-:W-:Y:S01]  /*7b20*/  @!P3 IMAD.X R19, R4, 0x1, R5, P0 ;  /* 0x000000010413b824 */ /* 0x010fe200000e0605 */
[----:B---3--:R-:W-:Y:S02]  /*7b30*/  @!P3 IADD3 R16, P0, R0, R6, RZ ;  /* 0x000000060010b210 */ /* 0x008fe40007f1e0ff */
[----:B-----5:R-:W-:-:S03]  /*7b40*/  @!P2 SHF.L.U64.HI R6, R159, 0x1, R105 ;  /* 0x000000019f06a819 */ /* 0x020fc60000010269 */
[----:B-1----:R-:W-:Y:S02]  /*7b50*/  @!P3 IMAD.X R17, R2, 0x1, R5, P0 ;  /* 0x000000010211b824 */ /* 0x002fe400000e0605 */
[----:B------:R-:W-:-:S03]  /*7b60*/  @!P2 IMAD.SHL.U32 R5, R159, 0x2, RZ ;  /* 0x000000029f05a824 */ /* 0x000fc600078e00ff */
[----:B------:R1:W5:Y:S02]  /*7b70*/  @!P3 LD.E.64 R22, [R16.64] ;  /* 0x000000081016b980 */ /* 0x000364000c101b00 */
[----:B------:R-:W-:-:S05]  /*7b80*/  @!P2 IADD3 R14, P0, R3, R5, RZ ;  /* 0x00000005030ea210 */ /* 0x000fca0007f1e0ff */
        /* <DEDUP_REMOVED lines=9> */
[----:B------:R-:W-:-:S13]  /*7c20*/  ISETP.GE.AND P0, PT, R158, c[0x0][0x27c], PT ;  /* 0x00009f009e007a0c */ /* 0x000fda0003f06270 */
[C---:B------:R-:W-:Y:S01]  /*7c30*/  @!P0 IMAD.SHL.U32 R5, R158.reuse, 0x2, RZ ;  /* 0x000000029e058824 */ /* 0x040fe200078e00ff */
[----:B------:R-:W-:-:S04]  /*7c40*/  @!P0 SHF.L.U64.HI R20, R158, 0x1, R100 ;  /* 0x000000019e148819 */ /* 0x000fc80000010264 */
[----:B------:R-:W-:-:S05]  /*7c50*/  @!P0 IADD3 R6, P4, R3, R5, RZ ;  /* 0x0000000503068210 */ /* 0x000fca0007f9e0ff */
[----:B------:R-:W-:Y:S01]  /*7c60*/  @!P0 IMAD.X R7, R4, 0x1, R20, P4 ;  /* 0x0000000104078824 */ /* 0x000fe200020e0614 */
[----:B------:R-:W-:Y:S01]  /*7c70*/  @!P0 IADD3 R4, P4, R0, R5, RZ ;  /* 0x0000000500048210 */ /* 0x000fe20007f9e0ff */
[----:B-1----:R-:W-:-:S04]  /*7c80*/  CS2R R16, SRZ ;  /* 0x0000000000107805 */ /* 0x002fc8000001ff00 */
[----:B------:R-:W-:Y:S02]  /*7c90*/  @!P0 IMAD.X R5, R2, 0x1, R20, P4 ;  /* 0x0000000102058824 */ /* 0x000fe400020e0614 */
[----:B------:R-:W-:Y:S01]  /*7ca0*/  CS2R R20, SRZ ;  /* 0x0000000000147805 */ /* 0x000fe2000001ff00 */
[----:B------:R1:W5:Y:S01]  /*7cb0*/  @!P2 LD.E.64 R16, [R14.64] ;  /* 0x000000080e10a980 */ /* 0x000362000c101b00 */
[----:B------:R-:W-:Y:S01]  /*7cc0*/  CS2R R28, SRZ ;  /* 0x00000000001c7805 */ /* 0x000fe2000001ff00 */
[----:B------:R-:W-:Y:S01]  /*7cd0*/  CS2R R30, SRZ ;  /* 0x00000000001e7805 */ /* 0x000fe2000001ff00 */
[----:B------:R-:W-:Y:S02]  /*7ce0*/  CS2R R32, SRZ ;  /* 0x0000000000207805 */ /* 0x000fe4000001ff00 */
[----:B------:R2:W5:Y:S04]  /*7cf0*/  @!P3 LD.E.64 R20, [R18.64] ;  /* 0x000000081214b980 */ /* 0x000568000c101b00 */
[----:B------:R3:W5:Y:S04]  /*7d00*/  @!P1 LD.E.64 R28, [R8.64] ;  /* 0x00000008081c9980 */ /* 0x000768000c101b00 */
[----:B------:R3:W5:Y:S04]  /*7d10*/  @!P0 LD.E.64 R30, [R6.64] ;  /* 0x00000008061e8980 */ /* 0x000768000c101b00 */
[----:B------:R3:W5:Y:S01]  /*7d20*/  @!P0 LD.E.64 R32, [R4.64] ;  /* 0x0000000804208980 */ /* 0x000762000c101b00 */
[----:B-1----:R-:W-:Y:S01]  /*7d30*/  CS2R R14, SRZ ;  /* 0x00000000000e7805 */ /* 0x002fe2000001ff00 */
[----:B--2---:R-:W-:-:S05]  /*7d40*/  CS2R R18, SRZ ;  /* 0x0000000000127805 */ /* 0x004fca000001ff00 */
[----:B------:R3:W5:Y:S04]  /*7d50*/  @!P1 LD.E.64 R14, [R10.64] ;  /* 0x000000080a0e9980 */ /* 0x000768000c101b00 */
[----:B------:R3:W5:Y:S02]  /*7d60*/  @!P2 LD.E.64 R18, [R12.64] ;  /* 0x000000080c12a980 */ /* 0x000764000c101b00 */
.L_x_1333:
[----:B------:R-:W-:Y:S05]  /*7d70*/  BSYNC B0 ;  /* 0x0000000000007941 */ /* 0x000fea0003800000 */
.L_x_1332:
[----:B---345:R-:W-:Y:S01]  /*7d80*/  IMAD.MOV.U32 R4, RZ, RZ, R14 ;  /* 0x000000ffff047224 */ /* 0x038fe200078e000e */
[----:B------:R-:W-:Y:S01]  /*7d90*/  LOP3.LUT P0, RZ, R208, 0x8, RZ, 0xc0, !PT ;  /* 0x00000008d0ff7812 */ /* 0x000fe2000780c0ff */
[----:B--2---:R-:W-:Y:S01]  /*7da0*/  IMAD.MOV.U32 R3, RZ, RZ, R15 ;  /* 0x000000ffff037224 */ /* 0x004fe200078e000f */
[----:B------:R2:W3:Y:S01]  /*7db0*/  SHFL.IDX PT, R8, R24, 0x1, 0x181f ;  /* 0x00381f0018087f89 */ /* 0x0004e200000e0000 */
[----:B-1----:R-:W-:Y:S01]  /*7dc0*/  IMAD.MOV.U32 R2, RZ, RZ, R30 ;  /* 0x000000ffff027224 */ /* 0x002fe200078e001e */
[----:B------:R-:W-:Y:S01]  /*7dd0*/  BSSY B0, `(.L_x_1334) ;  /* 0x000004e000007945 */ /* 0x000fe20003800000 */
[----:B------:R-:W-:Y:S01]  /*7de0*/  IMAD.MOV.U32 R0, RZ, RZ, R31 ;  /* 0x000000ffff007224 */ /* 0x000fe200078e001f */
[----:B------:R-:W-:Y:S01]  /*7df0*/  PRMT R83, R4, 0x5410, R3 ;  /* 0x0000541004537816 */ /* 0x000fe20000000003 */
[----:B------:R-:W-:Y:S01]  /*7e00*/  IMAD.MOV.U32 R4, RZ, RZ, R20 ;  /* 0x000000ffff047224 */ /* 0x000fe200078e0014 */
[----:B------:R-:W-:Y:S01]  /*7e10*/  CS2R R42, SRZ ;  /* 0x00000000002a7805 */ /* 0x000fe2000001ff00 */
        /* <DEDUP_REMOVED lines=11> */
[----:B------:R-:W-:Y:S01]  /*7ed0*/  MOV R2, R32 ;  /* 0x0000002000027202 */ /* 0x000fe20000000f00 */
[----:B------:R2:W1:Y:S01]  /*7ee0*/  SHFL.IDX PT, R3, R26, 0x1, 0x181f ;  /* 0x00381f001a037f89 */ /* 0x00046200000e0000 */
[----:B------:R-:W-:Y:S01]  /*7ef0*/  PRMT R82, R5, 0x5410, R4 ;  /* 0x0000541005527816 */ /* 0x000fe20000000004 */
[----:B------:R-:W-:Y:S01]  /*7f00*/  IMAD.MOV.U32 R4, RZ, RZ, R23 ;  /* 0x000000ffff047224 */ /* 0x000fe200078e0017 */
[----:B------:R-:W-:Y:S01]  /*7f10*/  PRMT R85, R2, 0x7610, R85 ;  /* 0x0000761002557816 */ /* 0x000fe20000000055 */
[----:B------:R-:W-:Y:S01]  /*7f20*/  CS2R R40, SRZ ;  /* 0x0000000000287805 */ /* 0x000fe2000001ff00 */
[----:B------:R-:W-:Y:S01]  /*7f30*/  PRMT R86, R0, 0x7610, R86 ;  /* 0x0000761000567816 */ /* 0x000fe20000000056 */
[----:B------:R2:W4:Y:S01]  /*7f40*/  SHFL.IDX PT, R2, R27, 0x1, 0x181f ;  /* 0x00381f001b027f89 */ /* 0x00052200000e0000 */
[----:B------:R-:W-:Y:S01]  /*7f50*/  MOV R5, R22 ;  /* 0x0000001600057202 */ /* 0x000fe20000000f00 */
[----:B------:R-:W-:Y:S01]  /*7f60*/  CS2R R36, SRZ ;  /* 0x0000000000247805 */ /* 0x000fe2000001ff00 */
[----:B------:R-:W-:Y:S01]  /*7f70*/  PRMT R80, R7, 0x5410, R6 ;  /* 0x0000541007507816 */ /* 0x000fe20000000006 */
[----:B------:R2:W1:Y:S01]  /*7f80*/  SHFL.IDX PT, R0, R25, 0x1, 0x181f ;  /* 0x00381f0019007f89 */ /* 0x00046200000e0000 */
[----:B------:R-:W-:Y:S01]  /*7f90*/  PRMT R13, R5, 0x5410, R4 ;  /* 0x00005410050d7816 */ /* 0x000fe20000000004 */
[----:B------:R-:W-:Y:S01]  /*7fa0*/  CS2R R46, SRZ ;  /* 0x00000000002e7805 */ /* 0x000fe2000001ff00 */
[----:B------:R-:W-:Y:S01]  /*7fb0*/  CS2R R44, SRZ ;  /* 0x00000000002c7805 */ /* 0x000fe2000001ff00 */
[----:B------:R-:W-:Y:S01]  /*7fc0*/  CS2R R38, SRZ ;  /* 0x0000000000267805 */ /* 0x000fe2000001ff00 */
[----:B------:R-:W-:Y:S01]  /*7fd0*/  CS2R R34, SRZ ;  /* 0x0000000000227805 */ /* 0x000fe2000001ff00 */
[----:B------:R-:W-:Y:S05]  /*7fe0*/  @P0 BRA `(.L_x_1335) ;  /* 0x000002c000000947 */ /* 0x000fea0003800000 */
[----:B---3--:R-:W-:Y:S01]  /*7ff0*/  ISETP.GE.AND P0, PT, R156, c[0x0][0x27c], PT ;  /* 0x00009f009c007a0c */ /* 0x008fe20003f06270 */
[----:B------:R-:W-:Y:S01]  /*8000*/  CS2R R36, SRZ ;  /* 0x0000000000247805 */ /* 0x000fe2000001ff00 */
[----:B------:R-:W-:Y:S01]  /*8010*/  ISETP.GE.AND P2, PT, R159, c[0x0][0x27c], PT ;  /* 0x00009f009f007a0c */ /* 0x000fe20003f46270 */
[----:B------:R-:W-:-:S10]  /*8020*/  CS2R R34, SRZ ;  /* 0x0000000000227805 */ /* 0x000fd4000001ff00 */
[C---:B------:R-:W-:Y:S01]  /*8030*/  @!P0 IMAD.SHL.U32 R4, R156.reuse, 0x2, RZ ;  /* 0x000000029c048824 */ /* 0x040fe200078e00ff */
[----:B------:R-:W-:-:S04]  /*8040*/  @!P0 SHF.L.U64.HI R5, R156, 0x1, R157 ;  /* 0x000000019c058819 */ /* 0x000fc8000001029d */
[----:B----4-:R-:W-:-:S05]  /*8050*/  @!P0 IADD3 R6, P1, R2, R4, RZ ;  /* 0x0000000402068210 */ /* 0x010fca0007f3e0ff */
[----:B-1----:R-:W-:Y:S01]  /*8060*/  @!P0 IMAD.X R7, R3, 0x1, R5, P1 ;  /* 0x0000000103078824 */ /* 0x002fe200008e0605 */
[----:B------:R-:W-:Y:S01]  /*8070*/  @!P0 IADD3 R4, P1, R0, R4, RZ ;  /* 0x0000000400048210 */ /* 0x000fe20007f3e0ff */
[----:B------:R-:W-:-:S03]  /*8080*/  @!P2 IMAD.SHL.U32 R9, R159, 0x2, RZ ;  /* 0x000000029f09a824 */ /* 0x000fc600078e00ff */
[----:B------:R1:W5:Y:S01]  /*8090*/  @!P0 LD.E.64 R36, [R6.64] ;  /* 0x0000000806248980 */ /* 0x000362000c101b00 */
[----:B------:R-:W-:Y:S01]  /*80a0*/  @!P0 IMAD.X R5, R8, 0x1, R5, P1 ;  /* 0x0000000108058824 */ /* 0x000fe200008e0605 */
[----:B------:R-:W-:-:S04]  /*80b0*/  ISETP.GE.AND P1, PT, R139, c[0x0][0x27c], PT ;  /* 0x00009f008b007a0c */ /* 0x000fc80003f26270 */
[----:B------:R3:W5:Y:S01]  /*80c0*/  @!P0 LD.E.64 R34, [R4.64] ;  /* 0x0000000804228980 */ /* 0x000762000c101b00 */
[----:B------:R-:W-:Y:S01]  /*80d0*/  CS2R R40, SRZ ;  /* 0x0000000000287805 */ /* 0x000fe2000001ff00 */
[----:B------:R-:W-:Y:S01]  /*80e0*/  CS2R R38, SRZ ;  /* 0x0000000000267805 */ /* 0x000fe2000001ff00 */
[----:B-1----:R-:W-:Y:S02]  /*80f0*/  @!P2 IADD3 R6, P0, R2, R9, RZ ;  /* 0x000000090206a210 */ /* 0x002fe40007f1e0ff */
[----:B---3--:R-:W-:-:S05]  /*8100*/  @!P2 SHF.L.U64.HI R5, R159, 0x1, R105 ;  /* 0x000000019f05a819 */ /* 0x008fca0000010269 */
        /* <DEDUP_REMOVED lines=8> */
[----:B---3--:R-:W-:-:S05]  /*8190*/  @!P1 SHF.L.U64.HI R5, R139, 0x1, R104 ;  /* 0x000000018b059819 */ /* 0x008fca0000010268 */
        /* <DEDUP_REMOVED lines=11> */
[----:B---3--:R-:W-:-:S05]  /*8250*/  @!P0 IADD3 R4, P1, R2, R6, RZ ;  /* 0x0000000602048210 */ /* 0x008fca0007f3e0ff */
[----:B------:R-:W-:Y:S01]  /*8260*/  @!P0 IMAD.X R5, R3, 0x1, R7, P1 ;  /* 0x0000000103058824 */ /* 0x000fe200008e0607 */
[----:B------:R-:W-:-:S04]  /*8270*/  @!P0 IADD3 R2, P1, R0, R6, RZ ;  /* 0x0000000600028210 */ /* 0x000fc80007f3e0ff */
[----:B------:R1:W5:Y:S01]  /*8280*/  @!P0 LD.E.64 R52, [R4.64] ;  /* 0x0000000804348980 */ /* 0x000362000c101b00 */
[----:B------:R-:W-:-:S05]  /*8290*/  @!P0 IMAD.X R3, R8, 0x1, R7, P1 ;  /* 0x0000000108038824 */ /* 0x000fca00008e0607 */
[----:B------:R1:W5:Y:S03]  /*82a0*/  @!P0 LD.E.64 R46, [R2.64] ;  /* 0x00000008022e8980 */ /* 0x000366000c101b00 */
.L_x_1335:
[----:B---3--:R-:W-:Y:S05]  /*82b0*/  BSYNC B0 ;  /* 0x0000000000007941 */ /* 0x008fea0003800000 */
.L_x_1334:
[----:B-1---5:R-:W-:Y:S01]  /*82c0*/  IMAD.MOV.U32 R4, RZ, RZ, R52 ;  /* 0x000000ffff047224 */ /* 0x022fe200078e0034 */
[----:B------:R-:W-:Y:S01]  /*82d0*/  LOP3.LUT P0, RZ, R208, 0x10, RZ, 0xc0, !PT ;  /* 0x00000010d0ff7812 */ /* 0x000fe2000780c0ff */
[----:B----4-:R-:W-:Y:S01]  /*82e0*/  IMAD.MOV.U32 R2, RZ, RZ, R42 ;  /* 0x000000ffff027224 */ /* 0x010fe200078e002a */
[----:B------:R-:W-:Y:S01]  /*82f0*/  MOV R7, R39 ;  /* 0x0000002700077202 */ /* 0x000fe20000000f00 */
[----:B------:R-:W-:Y:S01]  /*8300*/  IMAD.MOV.U32 R0, RZ, RZ, R43 ;  /* 0x000000ffff007224 */ /* 0x000fe200078e002b */
[----:B------:R-:W-:Y:S01]  /*8310*/  PRMT R94, R94, 0x5410, R4 ;  /* 0x000054105e5e7816 */ /* 0x000fe20000000004 */
[----:B------:R-:W-:Y:S01]  /*8320*/  IMAD.MOV.U32 R3, RZ, RZ, R53 ;  /* 0x000000ffff037224 */ /* 0x000fe200078e0035 */
[----:B------:R-:W-:Y:S01]  /*8330*/  BSSY B0, `(.L_x_1336) ;  /* 0x0000050000007945 */ /* 0x000fe20003800000 */
        /* <DEDUP_REMOVED lines=18> */
[----:B------:R1:W3:Y:S01]  /*8460*/  SHFL.IDX PT, R4, R26, 0x2, 0x181f ;  /* 0x00581f001a047f89 */ /* 0x0002e200000e0000 */
[----:B------:R-:W-:Y:S01]  /*8470*/  PRMT R90, R2, 0x5410, R0 ;  /* 0x00005410025a7816 */ /* 0x000fe20000000000 */
[----:B------:R-:W-:Y:S01]  /*8480*/  CS2R R78, SRZ ;  /* 0x00000000004e7805 */ /* 0x000fe2000001ff00 */
[----:B------:R-:W-:Y:S01]  /*8490*/  PRMT R88, R8, 0x5410, R7 ;  /* 0x0000541008587816 */ /* 0x000fe20000000007 */
[----:B------:R1:W4:Y:S01]  /*84a0*/  SHFL.IDX PT, R3, R27, 0x2, 0x181f ;  /* 0x00581f001b037f89 */ /* 0x00032200000e0000 */
[----:B------:R-:W-:Y:S01]  /*84b0*/  PRMT R84, R6, 0x5410, R5 ;  /* 0x0000541006547816 */ /* 0x000fe20000000005 */
[----:B------:R-:W-:Y:S01]  /*84c0*/  CS2R R66, SRZ ;  /* 0x0000000000427805 */ /* 0x000fe2000001ff00 */
[----:B------:R-:W-:Y:S01]  /*84d0*/  CS2R R60, SRZ ;  /* 0x00000000003c7805 */ /* 0x000fe2000001ff00 */
[----:B------:R1:W2:Y:S01]  /*84e0*/  SHFL.IDX PT, R2, R24, 0x2, 0x181f ;  /* 0x00581f0018027f89 */ /* 0x0002a200000e0000 */
[----:B------:R-:W-:Y:S01]  /*84f0*/  CS2R R56, SRZ ;  /* 0x0000000000387805 */ /* 0x000fe2000001ff00 */
[----:B------:R-:W-:Y:S01]  /*8500*/  CS2R R48, SRZ ;  /* 0x0000000000307805 */ /* 0x000fe2000001ff00 */
[----:B------:R-:W-:Y:S01]  /*8510*/  CS2R R62, SRZ ;  /* 0x00000000003e7805 */ /* 0x000fe2000001ff00 */
[----:B------:R1:W1:Y:S01]  /*8520*/  SHFL.IDX PT, R0, R25, 0x2, 0x181f ;  /* 0x00581f0019007f89 */ /* 0x00026200000e0000 */
        /* <DEDUP_REMOVED lines=9> */
[----:B------:R-:W-:Y:S01]  /*85c0*/  @!P0 SHF.L.U64.HI R8, R156, 0x1, R157 ;  /* 0x000000019c088819 */ /* 0x000fe2000001029d */
[----:B------:R-:W-:-:S03]  /*85d0*/  @!P2 IMAD.SHL.U32 R12, R159, 0x2, RZ ;  /* 0x000000029f0ca824 */ /* 0x000fc600078e00ff */
[----:B----4-:R-:W-:-:S05]  /*85e0*/  @!P0 IADD3 R6, P1, R3, R5, RZ ;  /* 0x0000000503068210 */ /* 0x010fca0007f3e0ff */
[----:B---3--:R-:W-:Y:S01]  /*85f0*/  @!P0 IMAD.X R7, R4, 0x1, R8, P1 ;  /* 0x0000000104078824 */ /* 0x008fe200008e0608 */
[----:B-1----:R-:W-:-:S04]  /*8600*/  @!P0 IADD3 R10, P1, R0, R5, RZ ;  /* 0x00000005000a8210 */ /* 0x002fc80007f3e0ff */
[----:B------:R1:W5:Y:S01]  /*8610*/  @!P0 LD.E.64 R48, [R6.64] ;  /* 0x0000000806308980 */ /* 0x000362000c101b00 */
[----:B--2---:R-:W-:Y:S01]  /*8620*/  @!P0 IMAD.X R11, R2, 0x1, R8, P1 ;  /* 0x00000001020b8824 */ /* 0x004fe200008e0608 */
[----:B------:R-:W-:Y:S02]  /*8630*/  ISETP.GE.AND P1, PT, R139, c[0x0][0x27c], PT ;  /* 0x00009f008b007a0c */ /* 0x000fe40003f26270 */
[----:B------:R-:W-:Y:S02]  /*8640*/  @!P2 SHF.L.U64.HI R5, R159, 0x1, R105 ;  /* 0x000000019f05a819 */ /* 0x000fe40000010269 */
[----:B------:R2:W5:Y:S01]  /*8650*/  @!P0 LD.E.64 R50, [R10.64] ;  /* 0x000000080a328980 */ /* 0x000562000c101b00 */
[----:B------:R-:W-:Y:S01]  /*8660*/  @!P2 IADD3 R8, P3, R3, R12, RZ ;  /* 0x0000000c0308a210 */ /* 0x000fe20007f7e0ff */
[----:B------:R-:W-:Y:S01]  /*8670*/  CS2R R56, SRZ ;  /* 0x0000000000387805 */ /* 0x000fe2000001ff00 */
[----:B------:R-:W-:-:S03]  /*8680*/  CS2R R54, SRZ ;  /* 0x0000000000367805 */ /* 0x000fc6000001ff00 */
[----:B------:R-:W-:-:S05]  /*8690*/  @!P2 IMAD.X R9, R4, 0x1, R5, P3 ;  /* 0x000000010409a824 */ /* 0x000fca00018e0605 */
[----:B------:R3:W5:Y:S01]  /*86a0*/  @!P2 LD.E.64 R56, [R8.64] ;  /* 0x000000080838a980 */ /* 0x000762000c101b00 */
[----:B-1----:R-:W-:-:S05]  /*86b0*/  @!P2 IADD3 R6, P0, R0, R12, RZ ;  /* 0x0000000c0006a210 */ /* 0x002fca0007f1e0ff */
[----:B------:R-:W-:Y:S02]  /*86c0*/  @!P2 IMAD.X R7, R2, 0x1, R5, P0 ;  /* 0x000000010207a824 */ /* 0x000fe400000e0605 */
[----:B------:R-:W-:-:S03]  /*86d0*/  @!P1 IMAD.SHL.U32 R5, R139, 0x2, RZ ;  /* 0x000000028b059824 */ /* 0x000fc600078e00ff */
[----:B------:R1:W5:Y:S01]  /*86e0*/  @!P2 LD.E.64 R54, [R6.64] ;  /* 0x000000080636a980 */ /* 0x000362000c101b00 */
[----:B------:R-:W-:Y:S01]  /*86f0*/  CS2R R60, SRZ ;  /* 0x00000000003c7805 */ /* 0x000fe2000001ff00 */
[----:B---3--:R-:W-:Y:S01]  /*8700*/  @!P1 SHF.L.U64.HI R8, R139, 0x1, R104 ;  /* 0x000000018b089819 */ /* 0x008fe20000010268 */
        /* <DEDUP_REMOVED lines=18> */
.L_x_1337:
[----:B------:R-:W-:Y:S05]  /*8830*/  BSYNC B0 ;  /* 0x0000000000007941 */ /* 0x000fea0003800000 */
.L_x_1336:
[----:B--2--5:R-:W-:Y:S01]  /*8840*/  IMAD.MOV.U32 R2, RZ, RZ, R66 ;  /* 0x000000ffff027224 */ /* 0x024fe200078e0042 */
[----:B------:R-:W-:Y:S01]  /*8850*/  LOP3.LUT P0, RZ, R208, 0x1, RZ, 0xc0, !PT ;  /* 0x00000001d0ff7812 */ /* 0x000fe2000780c0ff */
[----:B-1----:R-:W-:Y:S01]  /*8860*/  IMAD.MOV.U32 R0, RZ, RZ, R67 ;  /* 0x000000ffff007224 */ /* 0x002fe200078e0043 */
[----:B------:R-:W1:Y:S01]  /*8870*/  SHFL.IDX PT, R7, R26, 0x3, 0x181f ;  /* 0x00781f001a077f89 */ /* 0x000e6200000e0000 */
[----:B----4-:R-:W-:Y:S01]  /*8880*/  IMAD.MOV.U32 R3, RZ, RZ, R54 ;  /* 0x000000ffff037224 */ /* 0x010fe200078e0036 */
[----:B------:R-:W-:Y:S01]  /*8890*/  BSSY B0, `(.L_x_1338) ;  /* 0x000004f000007945 */ /* 0x000fe20003800000 */
[----:B------:R-:W-:Y:S01]  /*88a0*/  CS2R R74, SRZ ;  /* 0x00000000004a7805 */ /* 0x000fe2000001ff00 */
[----:B------:R-:W-:Y:S01]  /*88b0*/  PRMT R103, R2, 0x5410, R0 ;  /* 0x0000541002677816 */ /* 0x000fe20000000000 */
[----:B------:R-:W-:Y:S01]  /*88c0*/  IMAD.MOV.U32 R2, RZ, RZ, R60 ;  /* 0x000000ffff027224 */ /* 0x000fe200078e003c */
[----:B------:R-:W2:Y:S01]  /*88d0*/  SHFL.IDX PT, R6, R24, 0x3, 0x181f ;  /* 0x00781f0018067f89 */ /* 0x000ea200000e0000 */
[----:B------:R-:W-:Y:S01]  /*88e0*/  IMAD.MOV.U32 R0, RZ, RZ, R61 ;  /* 0x000000ffff007224 */ /* 0x000fe200078e003d */
[----:B------:R-:W-:Y:S01]  /*88f0*/  CS2R R70, SRZ ;  /* 0x0000000000467805 */ /* 0x000fe2000001ff00 */
[----:B------:R-:W-:Y:S01]  /*8900*/  CS2R R76, SRZ ;  /* 0x00000000004c7805 */ /* 0x000fe2000001ff00 */
[----:B------:R4:W3:Y:S01]  /*8910*/  SHFL.IDX PT, R5, R25, 0x3, 0x181f ;  /* 0x00781f0019057f89 */ /* 0x0008e200000e0000 */
[----:B------:R-:W-:Y:S01]  /*8920*/  CS2R R72, SRZ ;  /* 0x0000000000487805 */ /* 0x000fe2000001ff00 */
[----:B------:R-:W-:Y:S01]  /*8930*/  PRMT R99, R2, 0x5410, R0 ;  /* 0x0000541002637816 */ /* 0x000fe20000000000 */
[----:B------:R-:W-:Y:S01]  /*8940*/  IMAD.MOV.U32 R0, RZ, RZ, R57 ;  /* 0x000000ffff007224 */ /* 0x000fe200078e0039 */
[----:B------:R-:W-:Y:S01]  /*8950*/  MOV R2, R56 ;  /* 0x0000003800027202 */ /* 0x000fe20000000f00 */
[----:B------:R-:W-:-:S03]  /*8960*/  CS2R R68, SRZ ;  /* 0x0000000000447805 */ /* 0x000fc6000001ff00 */
[----:B------:R-:W-:Y:S01]  /*8970*/  PRMT R97, R2, 0x5410, R0 ;  /* 0x0000541002617816 */ /* 0x000fe20000000000 */
[----:B------:R-:W-:Y:S02]  /*8980*/  IMAD.MOV.U32 R2, RZ, RZ, R48 ;  /* 0x000000ffff027224 */ /* 0x000fe400078e0030 */
[----:B------:R-:W-:-:S03]  /*8990*/  IMAD.MOV.U32 R0, RZ, RZ, R49 ;  /* 0x000000ffff007224 */ /* 0x000fc600078e0031 */
[----:B------:R-:W-:Y:S02]  /*89a0*/  PRMT R93, R93, 0x5410, R2 ;  /* 0x000054105d5d7816 */ /* 0x000fe40000000002 */
[----:B------:R-:W-:Y:S01]  /*89b0*/  PRMT R95, R0, 0x7610, R95 ;  /* 0x00007610005f7816 */ /* 0x000fe2000000005f */
[----:B------:R-:W-:Y:S01]  /*89c0*/  IMAD.MOV.U32 R0, RZ, RZ, R63 ;  /* 0x000000ffff007224 */ /* 0x000fe200078e003f */
[----:B------:R-:W-:-:S04]  /*89d0*/  MOV R2, R62 ;  /* 0x0000003e00027202 */ /* 0x000fc80000000f00 */
[----:B------:R-:W-:Y:S01]  /*89e0*/  PRMT R101, R2, 0x7610, R101 ;  /* 0x0000761002657816 */ /* 0x000fe20000000065 */
[----:B------:R-:W-:Y:S01]  /*89f0*/  IMAD.MOV.U32 R2, RZ, RZ, R58 ;  /* 0x000000ffff027224 */ /* 0x000fe200078e003a */
[----:B------:R-:W-:Y:S01]  /*8a00*/  PRMT R102, R0, 0x7610, R102 ;  /* 0x0000761000667816 */ /* 0x000fe20000000066 */
[----:B----4-:R-:W-:Y:S01]  /*8a10*/  CS2R R24, SRZ ;  /* 0x0000000000187805 */ /* 0x010fe2000001ff00 */
[----:B------:R-:W-:-:S04]  /*8a20*/  MOV R0, R59 ;  /* 0x0000003b00007202 */ /* 0x000fc80000000f00 */
[----:B------:R-:W-:Y:S01]  /*8a30*/  PRMT R98, R2, 0x5410, R0 ;  /* 0x0000541002627816 */ /* 0x000fe20000000000 */
[----:B------:R-:W-:Y:S01]  /*8a40*/  IMAD.MOV.U32 R2, RZ, RZ, R55 ;  /* 0x000000ffff027224 */ /* 0x000fe200078e0037 */
[----:B------:R4:W1:Y:S04]  /*8a50*/  SHFL.IDX PT, R0, R27, 0x3, 0x181f ;  /* 0x00781f001b007f89 */ /* 0x00086800000e0000 */
[----:B------:R-:W-:Y:S01]  /*8a60*/  PRMT R96, R3, 0x5410, R2 ;  /* 0x0000541003607816 */ /* 0x000fe20000000002 */
[----:B------:R-:W-:Y:S01]  /*8a70*/  IMAD.MOV.U32 R2, RZ, RZ, R51 ;  /* 0x000000ffff027224 */ /* 0x000fe200078e0033 */
[----:B------:R-:W-:-:S04]  /*8a80*/  MOV R3, R50 ;  /* 0x0000003200037202 */ /* 0x000fc80000000f00 */
[----:B------:R-:W-:Y:S01]  /*8a90*/  PRMT R92, R3, 0x5410, R2 ;  /* 0x00005410035c7816 */ /* 0x000fe20000000002 */
[----:B----4-:R-:W-:Y:S01]  /*8aa0*/  CS2R R26, SRZ ;  /* 0x00000000001a7805 */ /* 0x010fe2000001ff00 */
[----:B------:R-:W-:Y:S05]  /*8ab0*/  @P0 BRA `(.L_x_1339) ;  /* 0x000002c000000947 */ /* 0x000fea0003800000 */
[----:B-123--:R-:W-:Y:S01]  /*8ac0*/  ISETP.GE.AND P0, PT, R156, c[0x0][0x27c], PT ;  /* 0x00009f009c007a0c */ /* 0x00efe20003f06270 */
        /* <DEDUP_REMOVED lines=43> */
.L_x_1339:
[----:B-123--:R-:W-:Y:S05]  /*8d80*/  BSYNC B0 ;  /* 0x0000000000007941 */ /* 0x00efea0003800000 */
.L_x_1338:
        /* <DEDUP_REMOVED lines=80> */
.L_x_1343:
[----:B------:R-:W-:Y:S05]  /*9290*/  BSYNC B0 ;  /* 0x0000000000007941 */ /* 0x000fea0003800000 */
.L_x_1342:
        /* <DEDUP_REMOVED lines=24> */
[----:B------:R-:W-:Y:S01]  /*9420*/  HADD2.F32 R4, -RZ, R6.H0_H0 ;  /* 0x20000006ff047230 */ /* 0x000fe20000004100 */
        /* <DEDUP_REMOVED lines=20> */
.L_x_1345:
[----:B------:R-:W-:Y:S05]  /*9570*/  BSYNC B0 ;  /* 0x0000000000007941 */ /* 0x000fea0003800000 */
.L_x_1344:
        /* <DEDUP_REMOVED lines=45> */
.L_x_1347:
[----:B------:R-:W-:Y:S05]  /*9850*/  BSYNC B0 ;  /* 0x0000000000007941 */ /* 0x000fea0003800000 */
.L_x_1346:
[----:B------:R-:W-:-:S13]  /*9860*/  ISETP.GE.AND P0, PT, R158, c[0x0][0x27c], PT ;  /* 0x00009f009e007a0c */ /* 0x000fda0003f06270 */
[----:B------:R-:W-:Y:S05]  /*9870*/  @P0 BRA `(.L_x_1341) ;  /* 0x000002a000000947 */ /* 0x000fea0003800000 */
[----:B------:R-:W2:Y:S01]  /*9880*/  LDS.128 R8, [R195+0x1c080] ;  /* 0x01c08000c3087984 */ /* 0x000ea20000000c00 */
[----:B------:R-:W-:Y:S02]  /*9890*/  SHF.R.U32.HI R0, RZ, 0x10, R33 ;  /* 0x00000010ff007819 */ /* 0x000fe40000011621 */
[----:B------:R-:W-:Y:S02]  /*98a0*/  SHF.R.U32.HI R3, RZ, 0x10, R31 ;  /* 0x00000010ff037819 */ /* 0x000fe4000001161f */
[----:B------:R-:W-:Y:S01]  /*98b0*/  SHF.R.U64 R12, R32, 0x10, R33 ;  /* 0x00000010200c7819 */ /* 0x000fe20000001221 */
[----:B-1----:R-:W-:Y:S01]  /*98c0*/  HADD2.F32 R6, -RZ, R0.H0_H0 ;  /* 0x20000000ff067230 */ /* 0x002fe20000004100 */
[----:B------:R-:W-:Y:S01]  /*98d0*/  SHF.R.U64 R14, R30, 0x10, R31 ;  /* 0x000000101e0e7819 */ /* 0x000fe2000000121f */
[----:B------:R-:W-:Y:S02]  /*98e0*/  HADD2.F32 R5, -RZ, R3.H0_H0 ;  /* 0x20000003ff057230 */ /* 0x000fe40000004100 */
[----:B--2---:R-:W-:-:S02]  /*98f0*/  HADD2.F32 R2, -RZ, R11.H0_H0 ;  /* 0x2000000bff027230 */ /* 0x004fc40000004100 */
[----:B------:R-:W-:-:S03]  /*9900*/  HADD2.F32 R0, -RZ, R11.H1_H1 ;  /* 0x3000000bff007230 */ /* 0x000fc60000004100 */
[-C--:B------:R-:W-:Y:S02]  /*9910*/  FMUL.FTZ R3, R2, R6.reuse ;  /* 0x0000000602037220 */ /* 0x080fe40000410000 */
[C---:B------:R-:W-:Y:S02]  /*9920*/  FMUL.FTZ R4, R0.reuse, R6 ;  /* 0x0000000600047220 */ /* 0x040fe40000410000 */
[-C--:B------:R-:W-:Y:S01]  /*9930*/  FFMA.FTZ R7, R0, R5.reuse, R3 ;  /* 0x0000000500077223 */ /* 0x080fe20000010003 */
[--C-:B------:R-:W-:Y:S01]  /*9940*/  HADD2.F32 R3, -RZ, R8.reuse.H1_H1 ;  /* 0x30000008ff037230 */ /* 0x100fe20000004100 */
[----:B------:R-:W-:Y:S01]  /*9950*/  FFMA.FTZ R13, R2, R5, -R4 ;  /* 0x00000005020d7223 */ /* 0x000fe20000010804 */
[----:B------:R-:W-:Y:S02]  /*9960*/  HADD2.F32 R0, -RZ, R85.H0_H0 ;  /* 0x20000055ff007230 */ /* 0x000fe40000004100 */
[----:B------:R-:W-:Y:S02]  /*9970*/  HADD2.F32 R4, -RZ, R8.H0_H0 ;  /* 0x20000008ff047230 */ /* 0x000fe40000004100 */
[----:B------:R-:W-:Y:S01]  /*9980*/  HADD2.F32 R2, -RZ, R87.H0_H0 ;  /* 0x20000057ff027230 */ /* 0x000fe20000004100 */
        /* <DEDUP_REMOVED lines=8> */
[----:B------:R-:W-:-:S03]  /*9a10*/  HADD2.F32 R2, -RZ, R87.H1_H1 ;  /* 0x30000057ff027230 */ /* 0x000fc60000004100 */
[CC--:B------:R-:W-:Y:S02]  /*9a20*/  FMUL.FTZ R5, R3.reuse, R0.reuse ;  /* 0x0000000003057220 */ /* 0x0c0fe40000410000 */
[C---:B------:R-:W-:Y:S02]  /*9a30*/  FMUL.FTZ R0, R4.reuse, R0 ;  /* 0x0000000004007220 */ /* 0x040fe40000410000 */
[-C--:B------:R-:W-:Y:S02]  /*9a40*/  FFMA.FTZ R5, R4, R2.reuse, -R5 ;  /* 0x0000000204057223 */ /* 0x080fe40000010805 */
[----:B------:R-:W-:Y:S01]  /*9a50*/  FFMA.FTZ R6, R3, R2, R0 ;  /* 0x0000000203067223 */ /* 0x000fe20000010000 */
[----:B------:R-:W-:Y:S02]  /*9a60*/  HADD2.F32 R3, -RZ, R12.H0_H0 ;  /* 0x2000000cff037230 */ /* 0x000fe40000004100 */
        /* <DEDUP_REMOVED lines=11> */
.L_x_1341:
[----:B------:R-:W-:Y:S05]  /*9b20*/  BSYNC B1 ;  /* 0x0000000000017941 */ /* 0x000fea0003800000 */
.L_x_1340:
        /* <DEDUP_REMOVED lines=49> */
.L_x_1351:
[----:B------:R-:W-:Y:S05]  /*9e40*/  BSYNC B0 ;  /* 0x0000000000007941 */ /* 0x000fea0003800000 */
.L_x_1350:
        /* <DEDUP_REMOVED lines=45> */
.L_x_1353:
[----:B------:R-:W-:Y:S05]  /*a120*/  BSYNC B0 ;  /* 0x0000000000007941 */ /* 0x000fea0003800000 */
.L_x_1352:
[----:B------:R-:W-:Y:S01]  /*a130*/  ISETP.GE.AND P0, PT, R139, c[0x0][0x27c], PT ;  /* 0x00009f008b007a0c */ /* 0x000fe20003f06270 */
[----:B------:R-:W-:-:S12]  /*a140*/  BSSY B0, `(.L_x_1354) ;  /* 0x000002c000007945 */ /* 0x000fd80003800000 */
[----:B------:R-:W-:Y:S05]  /*a150*/  @P0 BRA `(.L_x_1355) ;  /* 0x000002a000000947 */ /* 0x000fea0003800000 */
[----:B------:R-:W2:Y:S01]  /*a160*/  LDS.128 R8, [R195+0x19080] ;  /* 0x01908000c3087984 */ /* 0x000ea20000000c00 */
[----:B------:R-:W-:Y:S01]  /*a170*/  SHF.R.U32.HI R0, RZ, 0x10, R45 ;  /* 0x00000010ff007819 */ /* 0x000fe2000001162d */
[----:B-1----:R-:W-:Y:S01]  /*a180*/  HADD2.F32 R6, -RZ, R91.H0_H0 ;  /* 0x2000005bff067230 */ /* 0x002fe20000004100 */
[----:B------:R-:W-:Y:S02]  /*a190*/  SHF.R.U32.HI R2, RZ, 0x10, R43 ;  /* 0x00000010ff027819 */ /* 0x000fe4000001162b */
[----:B------:R-:W-:Y:S01]  /*a1a0*/  SHF.R.U64 R12, R44, 0x10, R45 ;  /* 0x000000102c0c7819 */ /* 0x000fe2000000122d */
[----:B------:R-:W-:Y:S01]  /*a1b0*/  HADD2.F32 R0, -RZ, R0.H0_H0 ;  /* 0x20000000ff007230 */ /* 0x000fe20000004100 */
[----:B------:R-:W-:Y:S01]  /*a1c0*/  SHF.R.U64 R13, R42, 0x10, R43 ;  /* 0x000000102a0d7819 */ /* 0x000fe2000000122b */
[----:B------:R-:W-:-:S04]  /*a1d0*/  HADD2.F32 R2, -RZ, R2.H0_H0 ;  /* 0x20000002ff027230 */ /* 0x000fc80000004100 */
[----:B------:R-:W-:Y:S02]  /*a1e0*/  HADD2.F32 R13, -RZ, R13.H0_H0 ;  /* 0x2000000dff0d7230 */ /* 0x000fe40000004100 */
        /* <DEDUP_REMOVED lines=33> */
.L_x_1355:
[----:B------:R-:W-:Y:S05]  /*a400*/  BSYNC B0 ;  /* 0x0000000000007941 */ /* 0x000fea0003800000 */
.L_x_1354:
        /* <DEDUP_REMOVED lines=44> */
.L_x_1349:
[----:B------:R-:W-:Y:S05]  /*a6d0*/  BSYNC B1 ;  /* 0x0000000000017941 */ /* 0x000fea0003800000 */
.L_x_1348:
        /* <DEDUP_REMOVED lines=49> */
.L_x_1359:
[----:B------:R-:W-:Y:S05]  /*a9f0*/  BSYNC B0 ;  /* 0x0000000000007941 */ /* 0x000fea0003800000 */
.L_x_1358:
        /* <DEDUP_REMOVED lines=45> */
.L_x_1361:
[----:B------:R-:W-:Y:S05]  /*acd0*/  BSYNC B0 ;  /* 0x0000000000007941 */ /* 0x000fea0003800000 */
.L_x_1360:
        /* <DEDUP_REMOVED lines=45> */
.L_x_1363:
[----:B------:R-:W-:Y:S05]  /*afb0*/  BSYNC B0 ;  /* 0x0000000000007941 */ /* 0x000fea0003800000 */
.L_x_1362:
        /* <DEDUP_REMOVED lines=44> */
.L_x_1357:
[----:B------:R-:W-:Y:S05]  /*b280*/  BSYNC B1 ;  /* 0x0000000000017941 */ /* 0x000fea0003800000 */
.L_x_1356:
        /* <DEDUP_REMOVED lines=48> */
.L_x_1366:
[----:B------:R-:W-:Y:S05]  /*b590*/  BSYNC B0 ;  /* 0x0000000000007941 */ /* 0x000fea0003800000 */
.L_x_1365:
        /* <DEDUP_REMOVED lines=45> */
.L_x_1368:
[----:B------:R-:W-:Y:S05]  /*b870*/  BSYNC B0 ;  /* 0x0000000000007941 */ /* 0x000fea0003800000 */
.L_x_1367:
        /* <DEDUP_REMOVED lines=45> */
.L_x_1370:
[----:B------:R-:W-:Y:S05]  /*bb50*/  BSYNC B0 ;  /* 0x0000000000007941 */ /* 0x000fea0003800000 */
.L_x_1369:
        /* <DEDUP_REMOVED lines=45> */
.L_x_1331:
        /* <DEDUP_REMOVED lines=61> */
.L_x_1372:
[----:B------:R-:W-:Y:S05]  /*c200*/  BSYNC B0 ;  /* 0x0000000000007941 */ /* 0x000fea0003800000 */
.L_x_1371:
[----:B-1--45:R-:W-:Y:S01]  /*c210*/  IMAD.MOV.U32 R2, RZ, RZ, R26 ;  /* 0x000000ffff027224 */ /* 0x032fe200078e001a */
[----:B------:R-:W-:Y:S01]  /*c220*/  LOP3.LUT P0, RZ, R208, 0x8, RZ, 0xc0, !PT ;  /* 0x00000008d0ff7812 */ /* 0x000fe2000780c0ff */
[----:B------:R-:W-:Y:S01]  /*c230*/  IMAD.MOV.U32 R0, RZ, RZ, R27 ;  /* 0x000000ffff007224 */ /* 0x000fe200078e001b */
[----:B------:R1:W4:Y:S01]  /*c240*/  SHFL.IDX PT, R8, R14, 0x1, 0x181f ;  /* 0x00381f000e087f89 */ /* 0x00032200000e0000 */
        /* <DEDUP_REMOVED lines=9> */
[----:B------:R1:W3:Y:S01]  /*c2e0*/  SHFL.IDX PT, R6, R15, 0x1, 0x181f ;  /* 0x00381f000f067f89 */ /* 0x0002e200000e0000 */
[----:B------:R-:W-:Y:S01]  /*c2f0*/  IMAD.MOV.U32 R3, RZ, RZ, R17 ;  /* 0x000000ffff037224 */ /* 0x000fe200078e0011 */
[----:B------:R-:W-:Y:S01]  /*c300*/  PRMT R65, R2, 0x5410, R0 ;  /* 0x0000541002417816 */ /* 0x000fe20000000000 */
[----:B------:R-:W-:Y:S01]  /*c310*/  IMAD.MOV.U32 R0, RZ, RZ, R31 ;  /* 0x000000ffff007224 */ /* 0x000fe200078e001f */
[----:B------:R-:W-:Y:S01]  /*c320*/  MOV R2, R30 ;  /* 0x0000001e00027202 */ /* 0x000fe20000000f00 */
[----:B------:R1:W2:Y:S01]  /*c330*/  SHFL.IDX PT, R9, R12, 0x1, 0x181f ;  /* 0x00381f000c097f89 */ /* 0x0002a200000e0000 */
[----:B------:R-:W-:Y:S01]  /*c340*/  PRMT R34, R34, 0x5410, R4 ;  /* 0x0000541022227816 */ /* 0x000fe20000000004 */
[----:B------:R-:W-:Y:S01]  /*c350*/  IMAD.MOV.U32 R4, RZ, RZ, R22 ;  /* 0x000000ffff047224 */ /* 0x000fe200078e0016 */
[----:B------:R-:W-:Y:S01]  /*c360*/  PRMT R67, R67, 0x5410, R2 ;  /* 0x0000541043437816 */ /* 0x000fe20000000002 */
[----:B------:R-:W-:Y:S01]  /*c370*/  IMAD.MOV.U32 R2, RZ, RZ, R28 ;  /* 0x000000ffff027224 */ /* 0x000fe200078e001c */
[----:B------:R-:W-:Y:S01]  /*c380*/  PRMT R92, R92, 0x5410, R0 ;  /* 0x000054105c5c7816 */ /* 0x000fe20000000000 */
[----:B------:R-:W-:Y:S01]  /*c390*/  IMAD.MOV.U32 R0, RZ, RZ, R29 ;  /* 0x000000ffff007224 */ /* 0x000fe200078e001d */
[----:B------:R-:W-:Y:S01]  /*c3a0*/  PRMT R33, R33, 0x5410, R3 ;  /* 0x0000541021217816 */ /* 0x000fe20000000003 */
[----:B------:R1:W1:Y:S01]  /*c3b0*/  SHFL.IDX PT, R7, R13, 0x1, 0x181f ;  /* 0x00381f000d077f89 */ /* 0x00026200000e0000 */
[----:B------:R-:W-:Y:S01]  /*c3c0*/  PRMT R67, R2, 0x7610, R67 ;  /* 0x0000761002437816 */ /* 0x000fe20000000043 */
[----:B------:R-:W-:Y:S01]  /*c3d0*/  IMAD.MOV.U32 R2, RZ, RZ, R20 ;  /* 0x000000ffff027224 */ /* 0x000fe200078e0014 */
[----:B------:R-:W-:Y:S01]  /*c3e0*/  PRMT R66, R0, 0x7610, R66 ;  /* 0x0000761000427816 */ /* 0x000fe20000000042 */
[----:B------:R-:W-:Y:S01]  /*c3f0*/  IMAD.MOV.U32 R0, RZ, RZ, R21 ;  /* 0x000000ffff007224 */ /* 0x000fe200078e0015 */
[----:B------:R-:W-:Y:S01]  /*c400*/  MOV R3, R23 ;  /* 0x0000001700037202 */ /* 0x000fe20000000f00 */
[----:B------:R-:W-:Y:S01]  /*c410*/  CS2R R52, SRZ ;  /* 0x0000000000347805 */ /* 0x000fe2000001ff00 */
        /* <DEDUP_REMOVED lines=10> */
[----:B--234-:R-:W-:Y:S01]  /*c4c0*/  ISETP.GE.AND P1, PT, R134, c[0x0][0x27c], PT ;  /* 0x00009f0086007a0c */ /* 0x01cfe20003f26270 */
        /* <DEDUP_REMOVED lines=10> */
[----:B------:R-:W-:Y:S01]  /*c570*/  @!P1 IMAD.X R3, R9, 0x1, R0, P0 ;  /* 0x0000000109039824 */ /* 0x000fe200000e0600 */
        /* <DEDUP_REMOVED lines=14> */
.L_x_1374:
[----:B--234-:R-:W-:Y:S05]  /*c660*/  BSYNC B0 ;  /* 0x0000000000007941 */ /* 0x01cfea0003800000 */
.L_x_1373:
        /* <DEDUP_REMOVED lines=44> */
[----:B--23--:R-:W-:Y:S01]  /*c930*/  ISETP.GE.AND P1, PT, R134, c[0x0][0x27c], PT ;  /* 0x00009f0086007a0c */ /* 0x00cfe20003f26270 */
[----:B------:R-:W-:Y:S01]  /*c940*/  CS2R R58, SRZ ;  /* 0x00000000003a7805 */ /* 0x000fe2000001ff00 */
[----:B------:R-:W-:Y:S01]  /*c950*/  ISETP.GE.AND P0, PT, R138, c[0x0][0x27c], PT ;  /* 0x00009f008a007a0c */ /* 0x000fe20003f06270 */
[----:B------:R-:W-:-:S10]  /*c960*/  CS2R R56, SRZ ;  /* 0x0000000000387805 */ /* 0x000fd4000001ff00 */
[C---:B------:R-:W-:Y:S01]  /*c970*/  @!P1 IMAD.SHL.U32 R2, R134.reuse, 0x2, RZ ;  /* 0x0000000286029824 */ /* 0x040fe200078e00ff */
[----:B------:R-:W-:-:S04]  /*c980*/  @!P1 SHF.L.U64.HI R0, R134, 0x1, R135 ;  /* 0x0000000186009819 */ /* 0x000fc80000010287 */
[----:B------:R-:W-:-:S05]  /*c990*/  @!P1 IADD3 R4, P2, R6, R2, RZ ;  /* 0x0000000206049210 */ /* 0x000fca0007f5e0ff */
[--C-:B------:R-:W-:Y:S01]  /*c9a0*/  @!P1 IMAD.X R5, R9, 0x1, R0.reuse, P2 ;  /* 0x0000000109059824 */ /* 0x100fe200010e0600 */
[----:B-1----:R-:W-:Y:S01]  /*c9b0*/  @!P1 IADD3 R2, P2, R7, R2, RZ ;  /* 0x0000000207029210 */ /* 0x002fe20007f5e0ff */
[----:B------:R-:W-:Y:S01]  /*c9c0*/  CS2R R62, SRZ ;  /* 0x00000000003e7805 */ /* 0x000fe2000001ff00 */
[----:B------:R-:W-:Y:S02]  /*c9d0*/  CS2R R60, SRZ ;  /* 0x00000000003c7805 */ /* 0x000fe4000001ff00 */
[----:B------:R1:W5:Y:S01]  /*c9e0*/  @!P1 LD.E.128 R56, [R4.64] ;  /* 0x0000000804389980 */ /* 0x000362000c101d00 */
[----:B----4-:R-:W-:Y:S02]  /*c9f0*/  @!P1 IMAD.X R3, R8, 0x1, R0, P2 ;  /* 0x0000000108039824 */ /* 0x010fe400010e0600 */
[----:B------:R-:W-:-:S03]  /*ca00*/  @!P0 IMAD.SHL.U32 R0, R202, 0x2, RZ ;  /* 0x00000002ca008824 */ /* 0x000fc600078e00ff */
[----:B------:R2:W5:Y:S01]  /*ca10*/  @!P1 LD.E.128 R60, [R2.64] ;  /* 0x00000008023c9980 */ /* 0x000562000c101d00 */
[----:B------:R-:W-:Y:S01]  /*ca20*/  CS2R R74, SRZ ;  /* 0x00000000004a7805 */ /* 0x000fe2000001ff00 */
[----:B------:R-:W-:Y:S01]  /*ca30*/  CS2R R72, SRZ ;  /* 0x0000000000487805 */ /* 0x000fe2000001ff00 */
[----:B------:R-:W-:Y:S01]  /*ca40*/  CS2R R70, SRZ ;  /* 0x0000000000467805 */ /* 0x000fe2000001ff00 */
[----:B------:R-:W-:Y:S01]  /*ca50*/  CS2R R68, SRZ ;  /* 0x0000000000447805 */ /* 0x000fe2000001ff00 */
[-C--:B-1----:R-:W-:Y:S02]  /*ca60*/  @!P0 IADD3 R4, P2, R6, R0.reuse, RZ ;  /* 0x0000000006048210 */ /* 0x082fe40007f5e0ff */
[----:B--2---:R-:W-:Y:S02]  /*ca70*/  @!P0 SHF.L.U64.HI R3, R202, 0x1, R205 ;  /* 0x00000001ca038819 */ /* 0x004fe400000102cd */
[----:B------:R-:W-:-:S03]  /*ca80*/  @!P0 IADD3 R2, P1, R7, R0, RZ ;  /* 0x0000000007028210 */ /* 0x000fc60007f3e0ff */
[--C-:B------:R-:W-:Y:S02]  /*ca90*/  @!P0 IMAD.X R5, R9, 0x1, R3.reuse, P2 ;  /* 0x0000000109058824 */ /* 0x100fe400010e0603 */
[----:B------:R-:W-:-:S03]  /*caa0*/  @!P0 IMAD.X R3, R8, 0x1, R3, P1 ;  /* 0x0000000108038824 */ /* 0x000fc600008e0603 */
[----:B------:R1:W5:Y:S04]  /*cab0*/  @!P0 LD.E.128 R72, [R4.64] ;  /* 0x0000000804488980 */ /* 0x000368000c101d00 */
[----:B------:R1:W5:Y:S02]  /*cac0*/  @!P0 LD.E.128 R68, [R2.64] ;  /* 0x0000000802448980 */ /* 0x000364000c101d00 */
.L_x_1376:
[----:B--23--:R-:W-:Y:S05]  /*cad0*/  BSYNC B0 ;  /* 0x0000000000007941 */ /* 0x00cfea0003800000 */
.L_x_1375:
[----:B-1---5:R-:W-:Y:S01]  /*cae0*/  IMAD.MOV.U32 R2, RZ, RZ, R74 ;  /* 0x000000ffff027224 */ /* 0x022fe200078e004a */
[----:B------:R-:W-:Y:S01]  /*caf0*/  LOP3.LUT P0, RZ, R208, 0x1, RZ, 0xc0, !PT ;  /* 0x00000001d0ff7812 */ /* 0x000fe2000780c0ff */
[----:B------:R-:W-:Y:S01]  /*cb00*/  IMAD.MOV.U32 R0, RZ, RZ, R75 ;  /* 0x000000ffff007224 */ /* 0x000fe200078e004b */
[----:B----4-:R1:W2:Y:S01]  /*cb10*/  SHFL.IDX PT, R8, R14, 0x3, 0x181f ;  /* 0x00781f000e087f89 */ /* 0x0102a200000e0000 */
[----:B------:R-:W-:Y:S01]  /*cb20*/  BSSY B0, `(.L_x_1377) ;  /* 0x0000040000007945 */ /* 0x000fe20003800000 */
[----:B------:R-:W-:Y:S01]  /*cb30*/  CS2R R88, SRZ ;  /* 0x0000000000587805 */ /* 0x000fe2000001ff00 */
        /* <DEDUP_REMOVED lines=10> */
[----:B------:R1:W4:Y:S01]  /*cbe0*/  SHFL.IDX PT, R7, R12, 0x3, 0x181f ;  /* 0x00781f000c077f89 */ /* 0x00032200000e0000 */
[----:B------:R-:W-:Y:S01]  /*cbf0*/  MOV R0, R59 ;  /* 0x0000003b00007202 */ /* 0x000fe20000000f00 */
[----:B------:R-:W-:Y:S01]  /*cc00*/  CS2R R84, SRZ ;  /* 0x0000000000547805 */ /* 0x000fe2000001ff00 */
[----:B------:R-:W-:Y:S01]  /*cc10*/  CS2R R78, SRZ ;  /* 0x00000000004e7805 */ /* 0x000fe2000001ff00 */
[----:B------:R1:W1:Y:S01]  /*cc20*/  SHFL.IDX PT, R6, R13, 0x3, 0x181f ;  /* 0x00781f000d067f89 */ /* 0x00026200000e0000 */
[----:B------:R-:W-:Y:S01]  /*cc30*/  PRMT R105, R2, 0x5410, R0 ;  /* 0x0000541002697816 */ /* 0x000fe20000000000 */
[----:B------:R-:W-:Y:S01]  /*cc40*/  IMAD.MOV.U32 R2, RZ, RZ, R56 ;  /* 0x000000ffff027224 */ /* 0x000fe200078e0038 */
[----:B------:R-:W-:Y:S01]  /*cc50*/  CS2R R76, SRZ ;  /* 0x00000000004c7805 */ /* 0x000fe2000001ff00 */
        /* <DEDUP_REMOVED lines=44> */
.L_x_1378:
[----:B-1234-:R-:W-:Y:S05]  /*cf20*/  BSYNC B0 ;  /* 0x0000000000007941 */ /* 0x01efea0003800000 */
.L_x_1377:
        /* <DEDUP_REMOVED lines=136> */
.L_x_1382:
[----:B------:R-:W-:Y:S05]  /*d7b0*/  BSYNC B0 ;  /* 0x0000000000007941 */ /* 0x000fea0003800000 */
.L_x_1381:
        /* <DEDUP_REMOVED lines=99> */
.L_x_1380:
[----:B------:R-:W-:Y:S05]  /*ddf0*/  BSYNC B1 ;  /* 0x0000000000017941 */ /* 0x000fea0003800000 */
.L_x_1379:
        /* <DEDUP_REMOVED lines=17> */
[----:B------:R-:W-:Y:S02]  /*df10*/  SHF.R.U64 R16, R40, 0x10, R41 ;  /* 0x0000001028107819 */ /* 0x000fe40000001229 */
        /* <DEDUP_REMOVED lines=13> */
[----:B------:R-:W4:Y:S02]  /*dff0*/  LDS.128 R12, [R17+0x10080] ;  /* 0x01008000110c7984 */ /* 0x000f240000000c00 */
[----:B----4-:R-:W-:-:S05]  /*e000*/  HADD2.F32 R3, -RZ, R13.H0_H0 ;  /* 0x2000000dff037230 */ /* 0x010fca0000004100 */
[----:B-1----:R-:W-:Y:S01]  /*e010*/  FMUL.FTZ R5, R3, R0 ;  /* 0x0000000003057220 */ /* 0x002fe20000410000 */
[----:B---3--:R-:W1:Y:S02]  /*e020*/  LDS.128 R8, [R31] ;  /* 0x000000001f087984 */ /* 0x008e640000000c00 */
[----:B-1----:R-:W-:-:S05]  /*e030*/  HADD2.F32 R4, -RZ, R9.H0_H0 ;  /* 0x20000009ff047230 */ /* 0x002fca0000004100 */
[C---:B------:R-:W-:Y:S02]  /*e040*/  FMUL.FTZ R0, R4.reuse, R0 ;  /* 0x0000000004007220 */ /* 0x040fe40000410000 */
[-C--:B------:R-:W-:Y:S01]  /*e050*/  FFMA.FTZ R27, R4, R2.reuse, -R5 ;  /* 0x00000002041b7223 */ /* 0x080fe20000010805 */
[----:B------:R-:W-:Y:S01]  /*e060*/  SHF.R.U32.HI R4, RZ, 0x10, R37 ;  /* 0x00000010ff047819 */ /* 0x000fe20000011625 */
[----:B------:R-:W-:Y:S01]  /*e070*/  FFMA.FTZ R26, R3, R2, R0 ;  /* 0x00000002031a7223 */ /* 0x000fe20000010000 */
[----:B------:R-:W-:Y:S01]  /*e080*/  SHF.R.U32.HI R0, RZ, 0x10, R41 ;  /* 0x00000010ff007819 */ /* 0x000fe20000011629 */
[----:B------:R-:W-:Y:S01]  /*e090*/  HADD2.F32 R3, -RZ, R9.H1_H1 ;  /* 0x30000009ff037230 */ /* 0x000fe20000004100 */
[----:B------:R-:W-:Y:S01]  /*e0a0*/  SHF.R.U64 R9, R38, 0x10, R39 ;  /* 0x0000001026097819 */ /* 0x000fe20000001227 */
[----:B------:R-:W-:Y:S02]  /*e0b0*/  HADD2.F32 R2, -RZ, R13.H1_H1 ;  /* 0x3000000dff027230 */ /* 0x000fe40000004100 */
[----:B------:R-:W-:-:S02]  /*e0c0*/  HADD2.F32 R0, -RZ, R0.H0_H0 ;  /* 0x20000000ff007230 */ /* 0x000fc40000004100 */
[----:B------:R-:W-:Y:S02]  /*e0d0*/  HADD2.F32 R5, -RZ, R4.H0_H0 ;  /* 0x20000004ff057230 */ /* 0x000fe40000004100 */
[----:B------:R-:W-:Y:S01]  /*e0e0*/  HADD2.F32 R9, -RZ, R9.H0_H0 ;  /* 0x20000009ff097230 */ /* 0x000fe20000004100 */
[CC--:B------:R-:W-:Y:S02]  /*e0f0*/  FMUL.FTZ R4, R3.reuse, R0.reuse ;  /* 0x0000000003047220 */ /* 0x0c0fe40000410000 */
[C---:B------:R-:W-:Y:S02]  /*e100*/  FMUL.FTZ R0, R2.reuse, R0 ;  /* 0x0000000002007220 */ /* 0x040fe40000410000 */
[-C--:B------:R-:W-:Y:S01]  /*e110*/  FFMA.FTZ R24, R2, R5.reuse, R4 ;  /* 0x0000000502187223 */ /* 0x080fe20000010004 */
[----:B------:R-:W-:Y:S01]  /*e120*/  HADD2.F32 R4, -RZ, R8.H0_H0 ;  /* 0x20000008ff047230 */ /* 0x000fe20000004100 */
[----:B------:R-:W-:Y:S01]  /*e130*/  FFMA.FTZ R25, R3, R5, -R0 ;  /* 0x0000000503197223 */ /* 0x000fe20000010800 */
        /* <DEDUP_REMOVED lines=8> */
[----:B------:R-:W-:-:S02]  /*e1c0*/  HADD2.F32 R0, -RZ, R95.H1_H1 ;  /* 0x3000005fff007230 */ /* 0x000fc40000004100 */
        /* <DEDUP_REMOVED lines=13> */
[--C-:B------:R-:W-:Y:S01]  /*e2a0*/  SHF.R.U64 R5, R42, 0x10, R43.reuse ;  /* 0x000000102a057819 */ /* 0x100fe2000000122b */
[----:B------:R-:W-:Y:S01]  /*e2b0*/  FFMA.FTZ R13, R3, R2, R0 ;  /* 0x00000002030d7223 */ /* 0x000fe20000010000 */
[----:B------:R-:W-:Y:S01]  /*e2c0*/  SHF.R.U32.HI R0, RZ, 0x10, R43 ;  /* 0x00000010ff007819 */ /* 0x000fe2000001162b */
[----:B------:R-:W-:Y:S01]  /*e2d0*/  HADD2.F32 R2, -RZ, R11.H1_H1 ;  /* 0x3000000bff027230 */ /* 0x000fe20000004100 */
[----:B------:R-:W-:Y:S01]  /*e2e0*/  SHF.R.U32.HI R3, RZ, 0x10, R39 ;  /* 0x00000010ff037819 */ /* 0x000fe20000011627 */
[----:B------:R-:W-:-:S02]  /*e2f0*/  HADD2.F32 R5, -RZ, R5.H0_H0 ;  /* 0x20000005ff057230 */ /* 0x000fc40000004100 */
[----:B------:R-:W-:Y:S02]  /*e300*/  HADD2.F32 R4, -RZ, R0.H0_H0 ;  /* 0x20000000ff047230 */ /* 0x000fe40000004100 */
[----:B------:R-:W-:Y:S02]  /*e310*/  HADD2.F32 R0, -RZ, R15.H1_H1 ;  /* 0x3000000fff007230 */ /* 0x000fe40000004100 */
[----:B------:R-:W-:Y:S01]  /*e320*/  HADD2.F32 R6, -RZ, R3.H0_H0 ;  /* 0x20000003ff067230 */ /* 0x000fe20000004100 */
[-C--:B------:R-:W-:Y:S02]  /*e330*/  FMUL.FTZ R3, R2, R4.reuse ;  /* 0x0000000402037220 */ /* 0x080fe40000410000 */
[C---:B------:R-:W-:Y:S02]  /*e340*/  FMUL.FTZ R4, R0.reuse, R4 ;  /* 0x0000000400047220 */ /* 0x040fe40000410000 */
[-C--:B------:R-:W-:Y:S01]  /*e350*/  FFMA.FTZ R7, R0, R6.reuse, R3 ;  /* 0x0000000600077223 */ /* 0x080fe20000010003 */
[----:B------:R-:W-:Y:S01]  /*e360*/  HADD2.F32 R0, -RZ, R12.H1_H1 ;  /* 0x3000000cff007230 */ /* 0x000fe20000004100 */
[----:B------:R-:W-:Y:S01]  /*e370*/  FFMA.FTZ R11, R2, R6, -R4 ;  /* 0x00000006020b7223 */ /* 0x000fe20000010804 */
[----:B------:R-:W-:-:S02]  /*e380*/  HADD2.F32 R2, -RZ, R8.H1_H1 ;  /* 0x30000008ff027230 */ /* 0x000fc40000004100 */
[----:B------:R-:W-:Y:S01]  /*e390*/  HADD2.F32 R4, -RZ, R16.H0_H0 ;  /* 0x20000010ff047230 */ /* 0x000fe20000004100 */
[----:B------:R-:W-:Y:S01]  /*e3a0*/  F2FP.PACK_AB R7, R7, R13 ;  /* 0x0000000d0707723e */ /* 0x000fe200000000ff */
[----:B------:R-:W-:Y:S01]  /*e3b0*/  HADD2.F32 R8, -RZ, R20.H0_H0 ;  /* 0x20000014ff087230 */ /* 0x000fe20000004100 */
[----:B------:R-:W-:Y:S02]  /*e3c0*/  F2FP.PACK_AB R11, R11, R18 ;  /* 0x000000120b0b723e */ /* 0x000fe400000000ff */
[-C--:B------:R-:W-:Y:S02]  /*e3d0*/  FMUL.FTZ R3, R2, R4.reuse ;  /* 0x0000000402037220 */ /* 0x080fe40000410000 */
[C---:B------:R-:W-:Y:S02]  /*e3e0*/  FMUL.FTZ R4, R0.reuse, R4 ;  /* 0x0000000400047220 */ /* 0x040fe40000410000 */
[-C--:B------:R-:W-:Y:S01]  /*e3f0*/  FFMA.FTZ R6, R0, R8.reuse, R3 ;  /* 0x0000000800067223 */ /* 0x080fe20000010003 */
[----:B------:R-:W-:Y:S01]  /*e400*/  HADD2.F32 R0, -RZ, R14.H1_H1 ;  /* 0x3000000eff007230 */ /* 0x000fe20000004100 */
[----:B------:R-:W-:Y:S01]  /*e410*/  FFMA.FTZ R8, R2, R8, -R4 ;  /* 0x0000000802087223 */ /* 0x000fe20000010804 */
[----:B------:R-:W-:-:S03]  /*e420*/  HADD2.F32 R2, -RZ, R10.H1_H1 ;  /* 0x3000000aff027230 */ /* 0x000fc60000004100 */
[----:B------:R-:W-:Y:S01]  /*e430*/  FMUL.FTZ R4, R0, R5 ;  /* 0x0000000500047220 */ /* 0x000fe20000410000 */
[----:B------:R-:W-:Y:S01]  /*e440*/  F2FP.PACK_AB R8, R8, R23 ;  /* 0x000000170808723e */ /* 0x000fe200000000ff */
[----:B------:R-:W-:Y:S01]  /*e450*/  FMUL.FTZ R3, R2, R5 ;  /* 0x0000000502037220 */ /* 0x000fe20000410000 */
[----:B------:R-:W-:Y:S01]  /*e460*/  F2FP.PACK_AB R5, R24, R26 ;  /* 0x0000001a1805723e */ /* 0x000fe200000000ff */
[-C--:B------:R-:W-:Y:S01]  /*e470*/  FFMA.FTZ R2, R2, R9.reuse, -R4 ;  /* 0x0000000902027223 */ /* 0x080fe20000010804 */
[----:B------:R-:W-:Y:S01]  /*e480*/  F2FP.PACK_AB R4, R6, R22 ;  /* 0x000000160604723e */ /* 0x000fe200000000ff */
[----:B------:R-:W-:Y:S01]  /*e490*/  FFMA.FTZ R3, R0, R9, R3 ;  /* 0x0000000900037223 */ /* 0x000fe20000010003 */
[----:B------:R-:W-:Y:S02]  /*e4a0*/  F2FP.PACK_AB R9, R25, R27 ;  /* 0x0000001b1909723e */ /* 0x000fe400000000ff */
[----:B------:R-:W-:Y:S02]  /*e4b0*/  F2FP.PACK_AB R10, R2, R21 ;  /* 0x00000015020a723e */ /* 0x000fe400000000ff */
[----:B------:R-:W-:-:S03]  /*e4c0*/  F2FP.PACK_AB R6, R3, R19 ;  /* 0x000000130306723e */ /* 0x000fc600000000ff */
[----:B------:R1:W-:Y:S04]  /*e4d0*/  STS.128 [R31], R8 ;  /* 0x000000081f007388 */ /* 0x0003e80000000c00 */
[----:B------:R1:W-:Y:S02]  /*e4e0*/  STS.128 [R17+0x10080], R4 ;  /* 0x0100800411007388 */ /* 0x0003e40000000c00 */
.L_x_1386:
[----:B------:R-:W-:Y:S05]  /*e4f0*/  BSYNC B0 ;  /* 0x0000000000007941 */ /* 0x000fea0003800000 */
.L_x_1385:
[----:B------:R-:W-:-:S13]  /*e500*/  ISETP.GE.AND P0, PT, R138, c[0x0][0x27c], PT ;  /* 0x00009f008a007a0c */ /* 0x000fda0003f06270 */
[----:B------:R-:W-:Y:S05]  /*e510*/  @P0 BRA `(.L_x_1384) ;  /* 0x0000061000000947 */ /* 0x000fea0003800000 */
[----:B------:R-:W3:Y:S04]  /*e520*/  LDL R2, [R1+0xc] ;  /* 0x00000c0001027983 */ /* 0x000ee80000100800 */
[----:B------:R-:W4:Y:S01]  /*e530*/  LDL R25, [R1+0x24] ;  /* 0x0000240001197983 */ /* 0x000f220000100800 */
[----:B------:R-:W-:Y:S02]  /*e540*/  MOV R0, c[0x0][0x27c] ;  /* 0x00009f0000007a02 */ /* 0x000fe40000000f00 */
[----:B-1----:R-:W-:-:S05]  /*e550*/  SHF.R.U64 R6, R54, 0x10, R55 ;  /* 0x0000001036067819 */ /* 0x002fca0000001237 */
[----:B------:R-:W-:Y:S01]  /*e560*/  HADD2.F32 R6, -RZ, R6.H0_H0 ;  /* 0x20000006ff067230 */ /* 0x000fe20000004100 */
        /* <DEDUP_REMOVED lines=69> */
[----:B------:R-:W-:Y:S01]  /*e9c0*/  F2FP.PACK_AB R7, R7, R9 ;  /* 0x000000090707723e */ /* 0x000fe200000000ff */
[----:B------:R-:W-:Y:S01]  /*e9d0*/  HADD2.F32 R0, -RZ, R12.H1_H1 ;  /* 0x3000000cff007230 */ /* 0x000fe20000004100 */
[----:B------:R-:W-:Y:S01]  /*e9e0*/  F2FP.PACK_AB R11, R11, R13 ;  /* 0x0000000d0b0b723e */ /* 0x000fe200000000ff */
[----:B------:R-:W-:Y:S01]  /*e9f0*/  HADD2.F32 R12, -RZ, R2.H0_H0 ;  /* 0x20000002ff0c7230 */ /* 0x000fe20000004100 */
[-C--:B------:R-:W-:Y:S01]  /*ea00*/  FMUL.FTZ R2, R3, R4.reuse ;  /* 0x0000000403027220 */ /* 0x080fe20000410000 */
[----:B------:R-:W-:Y:S01]  /*ea10*/  HADD2.F32 R5, -RZ, R5.H0_H0 ;  /* 0x20000005ff057230 */ /* 0x000fe20000004100 */
[----:B------:R-:W-:Y:S01]  /*ea20*/  FMUL.FTZ R4, R0, R4 ;  /* 0x0000000400047220 */ /* 0x000fe20000410000 */
[----:B------:R-:W-:Y:S01]  /*ea30*/  F2FP.PACK_AB R9, R22, R24 ;  /* 0x000000181609723e */ /* 0x000fe200000000ff */
[----:B------:R-:W-:Y:S01]  /*ea40*/  FFMA.FTZ R8, R0, R12, R2 ;  /* 0x0000000c00087223 */ /* 0x000fe20000010002 */
[----:B------:R-:W-:-:S02]  /*ea50*/  HADD2.F32 R0, -RZ, R14.H1_H1 ;  /* 0x3000000eff007230 */ /* 0x000fc40000004100 */
[----:B------:R-:W-:Y:S01]  /*ea60*/  HADD2.F32 R2, -RZ, R10.H1_H1 ;  /* 0x3000000aff027230 */ /* 0x000fe20000004100 */
[----:B------:R-:W-:Y:S02]  /*ea70*/  FFMA.FTZ R10, R3, R12, -R4 ;  /* 0x0000000c030a7223 */ /* 0x000fe40000010804 */
[-C--:B------:R-:W-:Y:S02]  /*ea80*/  FMUL.FTZ R4, R0, R5.reuse ;  /* 0x0000000500047220 */ /* 0x080fe40000410000 */
[C---:B------:R-:W-:Y:S01]  /*ea90*/  FMUL.FTZ R3, R2.reuse, R5 ;  /* 0x0000000502037220 */ /* 0x040fe20000410000 */
[----:B------:R-:W-:Y:S01]  /*eaa0*/  F2FP.PACK_AB R5, R21, R23 ;  /* 0x000000171505723e */ /* 0x000fe200000000ff */
[-C--:B------:R-:W-:Y:S01]  /*eab0*/  FFMA.FTZ R2, R2, R6.reuse, -R4 ;  /* 0x0000000602027223 */ /* 0x080fe20000010804 */
[----:B------:R-:W-:Y:S01]  /*eac0*/  F2FP.PACK_AB R4, R8, R19 ;  /* 0x000000130804723e */ /* 0x000fe200000000ff */
[----:B------:R-:W-:Y:S01]  /*ead0*/  FFMA.FTZ R3, R0, R6, R3 ;  /* 0x0000000600037223 */ /* 0x000fe20000010003 */
[----:B------:R-:W-:-:S02]  /*eae0*/  F2FP.PACK_AB R8, R10, R20 ;  /* 0x000000140a08723e */ /* 0x000fc400000000ff */
[----:B------:R-:W-:Y:S02]  /*eaf0*/  F2FP.PACK_AB R10, R2, R17 ;  /* 0x00000011020a723e */ /* 0x000fe400000000ff */
[----:B------:R-:W-:-:S03]  /*eb00*/  F2FP.PACK_AB R6, R3, R18 ;  /* 0x000000120306723e */ /* 0x000fc600000000ff */
[----:B------:R1:W-:Y:S04]  /*eb10*/  STS.128 [R25], R8 ;  /* 0x0000000819007388 */ /* 0x0003e80000000c00 */
[----:B------:R1:W-:Y:S02]  /*eb20*/  STS.128 [R16+0x10080], R4 ;  /* 0x0100800410007388 */ /* 0x0003e40000000c00 */
.L_x_1384:
[----:B------:R-:W-:Y:S05]  /*eb30*/  BSYNC B1 ;  /* 0x0000000000017941 */ /* 0x000fea0003800000 */
.L_x_1383:
        /* <DEDUP_REMOVED lines=18> */
[----:B-1----:R-:W-:Y:S01]  /*ec60*/  SHF.R.U32.HI R9, RZ, 0x10, R57 ;  /* 0x00000010ff097819 */ /* 0x002fe20000011639 */
[----:B------:R-:W-:Y:S01]  /*ec70*/  HADD2.F32 R15, -RZ, R104.H0_H0 ;  /* 0x20000068ff0f7230 */ /* 0x000fe20000004100 */
[----:B------:R-:W-:Y:S01]  /*ec80*/  LEA.HI R0, R0, R225, RZ, 0x1d ;  /* 0x000000e100007211 */ /* 0x000fe200078fe8ff */
[----:B------:R-:W-:Y:S01]  /*ec90*/  HADD2.F32 R11, -RZ, R105.H0_H0 ;  /* 0x20000069ff0b7230 */ /* 0x000fe20000004100 */
[----:B------:R-:W-:Y:S01]  /*eca0*/  SHF.R.U32.HI R23, RZ, 0x10, R63 ;  /* 0x00000010ff177819 */ /* 0x000fe2000001163f */
[----:B------:R-:W-:Y:S01]  /*ecb0*/  HADD2.F32 R39, -RZ, R9.H0_H0 ;  /* 0x20000009ff277230 */ /* 0x000fe20000004100 */
[----:B------:R-:W-:-:S02]  /*ecc0*/  SHF.R.S32.HI R3, RZ, 0x1f, R0 ;  /* 0x0000001fff037819 */ /* 0x000fc40000011400 */
[----:B------:R-:W-:Y:S01]  /*ecd0*/  SHF.L.U32 R2, R0, 0x3, RZ ;  /* 0x0000000300027819 */ /* 0x000fe200000006ff */
[----:B------:R-:W-:Y:S01]  /*ece0*/  HADD2.F32 R23, -RZ, R23.H0_H0 ;  /* 0x20000017ff177230 */ /* 0x000fe20000004100 */
[----:B------:R-:W-:Y:S02]  /*ecf0*/  LEA.HI R0, R3, R0, RZ, 0x3 ;  /* 0x0000000003007211 */ /* 0x000fe400078f18ff */
[----:B------:R-:W-:Y:S02]  /*ed00*/  LOP3.LUT R2, R43, 0x38, R2, 0xf8, !PT ;  /* 0x000000382b027812 */ /* 0x000fe400078ef802 */
[----:B------:R-:W-:Y:S02]  /*ed10*/  SHF.L.U32 R0, R0, 0xa, RZ ;  /* 0x0000000a00007819 */ /* 0x000fe400000006ff */
[----:B------:R-:W-:Y:S02]  /*ed20*/  LOP3.LUT R2, R2, R41, RZ, 0x3c, !PT ;  /* 0x0000002902027212 */ /* 0x000fe400078e3cff */
[----:B------:R-:W-:-:S02]  /*ed30*/  LOP3.LUT R0, R0, 0x7fffe000, RZ, 0xc0, !PT ;  /* 0x7fffe00000007812 */ /* 0x000fc400078ec0ff */
        /* <DEDUP_REMOVED lines=12> */
[----:B------:R-:W-:Y:S02]  /*ee00*/  HADD2.F32 R27, -RZ, R32.H0_H0 ;  /* 0x20000020ff1b7230 */ /* 0x000fe40000004100 */
[----:B-1----:R-:W-:Y:S02]  /*ee10*/  HADD2.F32 R2, -RZ, R17.H0_H0 ;  /* 0x20000011ff027230 */ /* 0x002fe40000004100 */
[----:B------:R-:W-:-:S03]  /*ee20*/  HADD2.F32 R3, -RZ, R16.H0_H0 ;  /* 0x20000010ff037230 */ /* 0x000fc60000004100 */
[-C--:B------:R-:W-:Y:S01]  /*ee30*/  FMUL.FTZ R22, R2, R0.reuse ;  /* 0x0000000002167220 */ /* 0x080fe20000410000 */
[----:B----4-:R-:W1:Y:S02]  /*ee40*/  LDS.128 R4, [R42] ;  /* 0x000000002a047984 */ /* 0x010e640000000c00 */
[--C-:B-1----:R-:W-:Y:S02]  /*ee50*/  HADD2.F32 R14, -RZ, R5.reuse.H0_H0 ;  /* 0x20000005ff0e7230 */ /* 0x102fe40000004100 */
[----:B------:R-:W-:Y:S02]  /*ee60*/  HADD2.F32 R21, -RZ, R5.H1_H1 ;  /* 0x30000005ff157230 */ /* 0x000fe40000004100 */
[----:B------:R-:W-:Y:S01]  /*ee70*/  HADD2.F32 R20, -RZ, R4.H0_H0 ;  /* 0x20000004ff147230 */ /* 0x000fe20000004100 */
[----:B------:R-:W-:Y:S01]  /*ee80*/  FMUL.FTZ R8, R14, R0 ;  /* 0x000000000e087220 */ /* 0x000fe20000410000 */
[----:B------:R-:W-:Y:S01]  /*ee90*/  HADD2.F32 R0, -RZ, R102.H1_H1 ;  /* 0x30000066ff007230 */ /* 0x000fe20000004100 */
[----:B------:R-:W-:Y:S01]  /*eea0*/  FMUL.FTZ R5, R21, R10 ;  /* 0x0000000a15057220 */ /* 0x000fe20000410000 */
[--C-:B------:R-:W-:Y:S01]  /*eeb0*/  HADD2.F32 R12, -RZ, R6.reuse.H0_H0 ;  /* 0x20000006ff0c7230 */ /* 0x100fe20000004100 */
[----:B------:R-:W-:Y:S01]  /*eec0*/  FFMA.FTZ R37, R2, R13, R8 ;  /* 0x0000000d02257223 */ /* 0x000fe20000010008 */
[----:B------:R-:W-:Y:S01]  /*eed0*/  HADD2.F32 R2, -RZ, R17.H1_H1 ;  /* 0x30000011ff027230 */ /* 0x000fe20000004100 */
[-C--:B------:R-:W-:Y:S01]  /*eee0*/  FMUL.FTZ R8, R20, R0.reuse ;  /* 0x0000000014087220 */ /* 0x080fe20000410000 */
[----:B------:R-:W-:Y:S01]  /*eef0*/  HADD2.F32 R9, -RZ, R6.H1_H1 ;  /* 0x30000006ff097230 */ /* 0x000fe20000004100 */
[C---:B------:R-:W-:Y:S01]  /*ef00*/  FMUL.FTZ R28, R3.reuse, R0 ;  /* 0x00000000031c7220 */ /* 0x040fe20000410000 */
[----:B------:R-:W-:Y:S01]  /*ef10*/  HADD2.F32 R0, -RZ, R103.H1_H1 ;  /* 0x30000067ff007230 */ /* 0x000fe20000004100 */
[C---:B------:R-:W-:Y:S01]  /*ef20*/  FMUL.FTZ R31, R2.reuse, R10 ;  /* 0x0000000a021f7220 */ /* 0x040fe20000410000 */
[----:B------:R-:W-:Y:S01]  /*ef30*/  HADD2.F32 R10, -RZ, R4.H1_H1 ;  /* 0x30000004ff0a7230 */ /* 0x000fe20000004100 */
[----:B------:R-:W-:Y:S01]  /*ef40*/  FFMA.FTZ R36, R2, R39, R5 ;  /* 0x0000002702247223 */ /* 0x000fe20000010005 */
[----:B------:R-:W-:Y:S01]  /*ef50*/  HADD2.F32 R2, -RZ, R18.H0_H0 ;  /* 0x20000012ff027230 */ /* 0x000fe20000004100 */
[----:B------:R-:W-:Y:S01]  /*ef60*/  FFMA.FTZ R35, R3, R15, R8 ;  /* 0x0000000f03237223 */ /* 0x000fe20000010008 */
[----:B------:R-:W-:Y:S01]  /*ef70*/  HADD2.F32 R8, -RZ, R7.H0_H0 ;  /* 0x20000007ff087230 */ /* 0x000fe20000004100 */
[-C--:B------:R-:W-:Y:S01]  /*ef80*/  FMUL.FTZ R3, R12, R0.reuse ;  /* 0x000000000c037220 */ /* 0x080fe20000410000 */
[----:B------:R-:W-:Y:S01]  /*ef90*/  HADD2.F32 R4, -RZ, R19.H0_H0 ;  /* 0x20000013ff047230 */ /* 0x000fe20000004100 */
[C---:B------:R-:W-:Y:S01]  /*efa0*/  FMUL.FTZ R25, R2.reuse, R0 ;  /* 0x0000000002197220 */ /* 0x040fe20000410000 */
[----:B------:R-:W-:Y:S01]  /*efb0*/  HADD2.F32 R0, -RZ, R104.H1_H1 ;  /* 0x30000068ff007230 */ /* 0x000fe20000004100 */
[----:B------:R-:W-:Y:S01]  /*efc0*/  FFMA.FTZ R34, R2, R11, R3 ;  /* 0x0000000b02227223 */ /* 0x000fe20000010003 */
[----:B------:R-:W-:Y:S01]  /*efd0*/  HADD2.F32 R2, -RZ, R105.H1_H1 ;  /* 0x30000069ff027230 */ /* 0x000fe20000004100 */
[----:B------:R-:W-:Y:S01]  /*efe0*/  FFMA.FTZ R26, R14, R13, -R22 ;  /* 0x0000000d0e1a7223 */ /* 0x000fe20000010816 */
[----:B------:R-:W-:Y:S01]  /*eff0*/  HADD2.F32 R7, -RZ, R7.H1_H1 ;  /* 0x30000007ff077230 */ /* 0x000fe20000004100 */
[-C--:B------:R-:W-:Y:S01]  /*f000*/  FMUL.FTZ R13, R8, R0.reuse ;  /* 0x00000000080d7220 */ /* 0x080fe20000410000 */
[----:B------:R-:W-:Y:S01]  /*f010*/  HADD2.F32 R3, -RZ, R19.H1_H1 ;  /* 0x30000013ff037230 */ /* 0x000fe20000004100 */
[C---:B------:R-:W-:Y:S01]  /*f020*/  FMUL.FTZ R17, R4.reuse, R0 ;  /* 0x0000000004117220 */ /* 0x040fe20000410000 */
[----:B------:R-:W-:Y:S01]  /*f030*/  HADD2.F32 R6, -RZ, R16.H1_H1 ;  /* 0x30000010ff067230 */ /* 0x000fe20000004100 */
[----:B------:R-:W-:Y:S01]  /*f040*/  FFMA.FTZ R19, R4, R2, R13 ;  /* 0x0000000204137223 */ /* 0x000fe2000001000d */
[----:B------:R-:W-:Y:S01]  /*f050*/  HADD2.F32 R4, -RZ, R29.H0_H0 ;  /* 0x2000001dff047230 */ /* 0x000fe20000004100 */
[-C--:B------:R-:W-:Y:S01]  /*f060*/  FMUL.FTZ R0, R7, R23.reuse ;  /* 0x0000001707007220 */ /* 0x080fe20000410000 */
[----:B------:R-:W-:Y:S01]  /*f070*/  HADD2.F32 R14, -RZ, R30.H0_H0 ;  /* 0x2000001eff0e7230 */ /* 0x000fe20000004100 */
[C---:B------:R-:W-:Y:S01]  /*f080*/  FMUL.FTZ R13, R3.reuse, R23 ;  /* 0x00000017030d7220 */ /* 0x040fe20000410000 */
[----:B------:R-:W-:Y:S01]  /*f090*/  HADD2.F32 R5, -RZ, R18.H1_H1 ;  /* 0x30000012ff057230 */ /* 0x000fe20000004100 */
[----:B------:R-:W-:Y:S01]  /*f0a0*/  FFMA.FTZ R16, R3, R38, R0 ;  /* 0x0000002603107223 */ /* 0x000fe20000010000 */
[----:B------:R-:W-:Y:S01]  /*f0b0*/  HADD2.F32 R23, -RZ, R33.H0_H0 ;  /* 0x20000021ff177230 */ /* 0x000fe20000004100 */
[----:B------:R-:W-:-:S02]  /*f0c0*/  FMUL.FTZ R3, R10, R4 ;  /* 0x000000040a037220 */ /* 0x000fc40000410000 */
[----:B------:R-:W-:Y:S02]  /*f0d0*/  FMUL.FTZ R0, R9, R14 ;  /* 0x0000000e09007220 */ /* 0x000fe40000410000 */
[C---:B------:R-:W-:Y:S02]  /*f0e0*/  FFMA.FTZ R18, R6.reuse, R27, R3 ;  /* 0x0000001b06127223 */ /* 0x040fe40000010003 */
[----:B------:R-:W-:Y:S02]  /*f0f0*/  FMUL.FTZ R4, R6, R4 ;  /* 0x0000000406047220 */ /* 0x000fe40000410000 */
[C---:B------:R-:W-:Y:S02]  /*f100*/  FMUL.FTZ R3, R5.reuse, R14 ;  /* 0x0000000e05037220 */ /* 0x040fe40000410000 */
[----:B------:R-:W-:Y:S01]  /*f110*/  FFMA.FTZ R22, R5, R23, R0 ;  /* 0x0000001705167223 */ /* 0x000fe20000010000 */
[----:B------:R-:W-:Y:S01]  /*f120*/  F2FP.PACK_AB R5, R36, R37 ;  /* 0x000000252405723e */ /* 0x000fe200000000ff */
[----:B------:R-:W-:-:S02]  /*f130*/  FFMA.FTZ R14, R21, R39, -R31 ;  /* 0x00000027150e7223 */ /* 0x000fc4000001081f */
[----:B------:R-:W-:Y:S02]  /*f140*/  FFMA.FTZ R15, R20, R15, -R28 ;  /* 0x0000000f140f7223 */ /* 0x000fe4000001081c */
[----:B------:R-:W-:Y:S02]  /*f150*/  FFMA.FTZ R12, R12, R11, -R25 ;  /* 0x0000000b0c0c7223 */ /* 0x000fe40000010819 */
[----:B------:R-:W-:Y:S02]  /*f160*/  FFMA.FTZ R2, R8, R2, -R17 ;  /* 0x0000000208027223 */ /* 0x000fe40000010811 */
[----:B------:R-:W-:Y:S01]  /*f170*/  FFMA.FTZ R0, R7, R38, -R13 ;  /* 0x0000002607007223 */ /* 0x000fe2000001080d */
[----:B------:R-:W-:Y:S01]  /*f180*/  F2FP.PACK_AB R7, R16, R19 ;  /* 0x000000131007723e */ /* 0x000fe200000000ff */
[----:B------:R-:W-:Y:S01]  /*f190*/  FFMA.FTZ R6, R10, R27, -R4 ;  /* 0x0000001b0a067223 */ /* 0x000fe20000010804 */
[----:B------:R-:W-:Y:S01]  /*f1a0*/  F2FP.PACK_AB R4, R18, R35 ;  /* 0x000000231204723e */ /* 0x000fe200000000ff */
[----:B------:R-:W-:Y:S01]  /*f1b0*/  FFMA.FTZ R3, R9, R23, -R3 ;  /* 0x0000001709037223 */ /* 0x000fe20000010803 */
[----:B------:R-:W-:-:S02]  /*f1c0*/  F2FP.PACK_AB R11, R0, R2 ;  /* 0x00000002000b723e */ /* 0x000fc400000000ff */
[----:B------:R-:W-:Y:S02]  /*f1d0*/  F2FP.PACK_AB R9, R14, R26 ;  /* 0x0000001a0e09723e */ /* 0x000fe400000000ff */
[----:B------:R-:W-:Y:S02]  /*f1e0*/  F2FP.PACK_AB R8, R6, R15 ;  /* 0x0000000f0608723e */ /* 0x000fe400000000ff */
[----:B------:R-:W-:Y:S02]  /*f1f0*/  F2FP.PACK_AB R10, R3, R12 ;  /* 0x0000000c030a723e */ /* 0x000fe400000000ff */
[----:B------:R-:W-:-:S03]  /*f200*/  F2FP.PACK_AB R6, R22, R34 ;  /* 0x000000221606723e */ /* 0x000fc600000000ff */
[----:B------:R1:W-:Y:S04]  /*f210*/  STS.128 [R42], R8 ;  /* 0x000000082a007388 */ /* 0x0003e80000000c00 */
[----:B------:R1:W-:Y:S02]  /*f220*/  STS.128 [R24+0x10080], R4 ;  /* 0x0100800418007388 */ /* 0x0003e40000000c00 */
.L_x_1390:
[----:B------:R-:W-:Y:S05]  /*f230*/  BSYNC B0 ;  /* 0x0000000000007941 */ /* 0x000fea0003800000 */
.L_x_1389:
        /* <DEDUP_REMOVED lines=8> */
[----:B------:R-:W-:Y:S02]  /*f2c0*/  SHF.R.U32.HI R27, RZ, 0x10, R75 ;  /* 0x00000010ff1b7819 */ /* 0x000fe4000001164b */
        /* <DEDUP_REMOVED lines=14> */
[----:B-----5:R-:W-:Y:S01]  /*f3b0*/  IADD3 R0, R2, R0, R40 ;  /* 0x0000000002007210 */ /* 0x020fe20007ffe028 */
        /* <DEDUP_REMOVED lines=75> */
.L_x_1388:
[----:B------:R-:W-:Y:S05]  /*f870*/  BSYNC B1 ;  /* 0x0000000000017941 */ /* 0x000fea0003800000 */
.L_x_1387:
        /* <DEDUP_REMOVED lines=110> */
.L_x_1392:
[----:B------:R-:W-:Y:S05]  /*ff60*/  BSYNC B0 ;  /* 0x0000000000007941 */ /* 0x000fea0003800000 */
.L_x_1391:
        /* <DEDUP_REMOVED lines=8> */
[----:B------:R-:W-:Y:S01]  /*fff0*/  SHF.R.U32.HI R27, RZ, 0x10, R91 ;  /* 0x00000010ff1b7819 */ /* 0x000fe2000001165b */
[----:B------:R-:W-:Y:S01]  /*10000*/  HADD2.F32 R41, -RZ, R23.H0_H0 ;  /* 0x20000017ff297230 */ /* 0x000fe20000004100 */
[----:B------:R-:W-:Y:S02]  /*10010*/  SHF.R.U64 R32, R84, 0x10, R85 ;  /* 0x0000001054207819 */ /* 0x000fe40000001255 */
[----:B------:R-:W-:Y:S01]  /*10020*/  SHF.R.U64 R33, R86, 0x10, R87 ;  /* 0x0000001056217819 */ /* 0x000fe20000001257 */
[----:B-----5:R-:W-:Y:S01]  /*10030*/  HADD2.F32 R40, -RZ, R27.H0_H0 ;  /* 0x2000001bff287230 */ /* 0x020fe20000004100 */
        /* <DEDUP_REMOVED lines=86> */
.L_x_1364:
[----:B------:R-:W-:Y:S05]  /*105a0*/  BSYNC B2 ;  /* 0x0000000000027941 */ /* 0x000fea0003800000 */
.L_x_1330:
[----:B------:R-:W-:Y:S01]  /*105b0*/  IMAD R0, R120, c[0x0][0x208], RZ ;  /* 0x0000820078007a24 */ /* 0x000fe200078e02ff */
[----:B------:R-:W-:-:S04]  /*105c0*/  DEPBAR.LE SB0, 0x0 ;  /* 0x000080000000791a */ /* 0x000fc80000000000 */
[----:B------:R-:W-:Y:S01]  /*105d0*/  IMAD.WIDE.U32 R2, R200, c[0x0][0x208], RZ ;  /* 0x00008200c8027a25 */ /* 0x000fe200078e00ff */
        /* <DEDUP_REMOVED lines=17> */
[----:B------:R-:W1:Y:S01]  /*106f0*/  SHFL.IDX PT, R0, R3, RZ, 0x181f ;  /* 0x00181fff03007589 */ /* 0x000e6200000e0000 */
[----:B------:R-:W-:-:S03]  /*10700*/  ISETP.GT.AND P0, PT, R119, R209, PT ;  /* 0x000000d17700720c */ /* 0x000fc60003f04270 */
[----:B------:R-:W2:Y:S01]  /*10710*/  SHFL.IDX PT, R2, R2, RZ, 0x181f ;  /* 0x00181fff02027589 */ /* 0x000ea200000e0000 */
[----:B------:R-:W-:-:S03]  /*10720*/  ISETP.GE.OR P4, PT, R134, c[0x0][0x1d4], !P0 ;  /* 0x0000750086007a0c */ /* 0x000fc60004786670 */
[----:B------:R-:W3:Y:S04]  /*10730*/  LDSM.16.M88.4 R20, [R178+0x800] ;  /* 0x00080000b214783b */ /* 0x000ee80000000200 */
[----:B------:R-:W-:Y:S01]  /*10740*/  @P1 IADD3 R187, R178, -0x20, RZ ;  /* 0xffffffe0b2bb1810 */ /* 0x000fe20007ffe0ff */
[----:B----4-:R-:W-:Y:S03]  /*10750*/  LDSM.16.M88.4 R12, [R184] ;  /* 0x00000000b80c783b */ /* 0x010fe60000000200 */
[C---:B------:R-:W-:Y:S01]  /*10760*/  IADD3 R188, R187.reuse, 0x3000, RZ ;  /* 0x00003000bbbc7810 */ /* 0x040fe20007ffe0ff */
[----:B------:R-:W-:Y:S01]  /*10770*/  LDSM.16.M88.4 R36, [R187] ;  /* 0x00000000bb24783b */ /* 0x000fe20000000200 */
[----:B------:R-:W-:-:S02]  /*10780*/  IADD3 R190, R187, 0x1000, RZ ;  /* 0x00001000bbbe7810 */ /* 0x000fc40007ffe0ff */
[C---:B------:R-:W-:Y:S01]  /*10790*/  IADD3 R189, R187.reuse, 0x1800, RZ ;  /* 0x00001800bbbd7810 */ /* 0x040fe20007ffe0ff */
[----:B------:R-:W4:Y:S01]  /*107a0*/  LDSM.16.M88.4 R44, [R187+0x800] ;  /* 0x00080000bb2c783b */ /* 0x000f220000000200 */
[----:B------:R-:W-:Y:S02]  /*107b0*/  IADD3 R192, R187, 0x2000, RZ ;  /* 0x00002000bbc07810 */ /* 0x000fe40007ffe0ff */
[-C--:B-1----:R-:W-:Y:S02]  /*107c0*/  LEA R16, P1, R202, R0.reuse, 0x1 ;  /* 0x00000000ca107211 */ /* 0x082fe400078208ff */
[----:B------:R-:W-:Y:S02]  /*107d0*/  LEA R8, P3, R134, R0, 0x1 ;  /* 0x0000000086087211 */ /* 0x000fe400078608ff */
[----:B--2---:R-:W-:Y:S02]  /*107e0*/  LEA.HI.X R17, R202, R2, R205, 0x1, P1 ;  /* 0x00000002ca117211 */ /* 0x004fe400008f0ccd */
[----:B------:R-:W-:-:S02]  /*107f0*/  LEA R18, P1, R198, R0, 0x1 ;  /* 0x00000000c6127211 */ /* 0x000fc400078208ff */
[-C--:B------:R-:W-:Y:S02]  /*10800*/  LEA.HI.X R9, R134, R2.reuse, R135, 0x1, P3 ;  /* 0x0000000286097211 */ /* 0x080fe400018f0c87 */
[----:B------:R-:W-:Y:S02]  /*10810*/  LEA.HI.X R19, R198, R2, R207, 0x1, P1 ;  /* 0x00000002c6137211 */ /* 0x000fe400008f0ccf */
[C---:B------:R-:W-:Y:S01]  /*10820*/  LEA R10, P1, R199.reuse, R0, 0x1 ;  /* 0x00000000c70a7211 */ /* 0x040fe200078208ff */
[----:B------:R-:W-:Y:S01]  /*10830*/  IMAD.MOV.U32 R0, RZ, RZ, 0x40 ;  /* 0x00000040ff007424 */ /* 0x000fe200078e00ff */
[----:B------:R-:W-:Y:S01]  /*10840*/  ISETP.GE.OR P3, PT, R138, c[0x0][0x1d4], !P0 ;  /* 0x000075008a007a0c */ /* 0x000fe20004766670 */
[----:B-----5:R-:W-:Y:S01]  /*10850*/  HMMA.16816.F32 R28, R4, R24, RZ ;  /* 0x00000018041c723c */ /* 0x020fe200000018ff */
[----:B------:R-:W-:Y:S01]  /*10860*/  LEA.HI.X R11, R199, R2, R206, 0x1, P1 ;  /* 0x00000002c70b7211 */ /* 0x000fe200008f0cce */
[----:B------:R-:W-:Y:S01]  /*10870*/  @!PT LDS RZ, [RZ] ;  /* 0x00000000fffff984 */ /* 0x000fe20000000800 */
[----:B------:R-:W-:Y:S01]  /*10880*/  @!PT LDS RZ, [RZ] ;  /* 0x00000000fffff984 */ /* 0x000fe20000000800 */
[----:B------:R-:W-:Y:S01]  /*10890*/  @!PT LDS RZ, [RZ] ;  /* 0x00000000fffff984 */ /* 0x000fe20000000800 */
[----:B------:R1:W-:Y:S01]  /*108a0*/  LDGSTS.E.BYPASS.LTC128B.128 [R195+0x8080], [R8.64], !P4 ;  /* 0x0808000008c37fae */ /* 0x0003e2000e101d48 */
[----:B------:R-:W-:-:S02]  /*108b0*/  ISETP.GE.OR P1, PT, R198, c[0x0][0x1d4], !P0 ;  /* 0x00007500c6007a0c */ /* 0x000fc40004726670 */
[----:B------:R-:W-:Y:S02]  /*108c0*/  ISETP.GE.OR P0, PT, R199, c[0x0][0x1d4], !P0 ;  /* 0x00007500c7007a0c */ /* 0x000fe40004706670 */
[----:B------:R-:W-:Y:S01]  /*108d0*/  SEL R0, R0, 0xffffffc0, !P2 ;  /* 0xffffffc000007807 */ /* 0x000fe20005000000 */
[C---:B------:R-:W-:Y:S01]  /*108e0*/  HMMA.16816.F32 R32, R4.reuse, R26, RZ ;  /* 0x0000001a0420723c */ /* 0x040fe200000018ff */
[C---:B------:R-:W-:Y:S02]  /*108f0*/  IADD3 R191, R187.reuse, 0x2800, RZ ;  /* 0x00002800bbbf7810 */ /* 0x040fe40007ffe0ff */
[C---:B------:R-:W-:Y:S01]  /*10900*/  IADD3 R193, R187.reuse, 0x3800, RZ ;  /* 0x00003800bbc17810 */ /* 0x040fe20007ffe0ff */
[--C-:B------:R-:W-:Y:S01]  /*10910*/  IMAD.IADD R177, R178, 0x1, R0.reuse ;  /* 0x00000001b2b17824 */ /* 0x100fe200078e0200 */
[----:B------:R2:W-:Y:S01]  /*10920*/  LDGSTS.E.BYPASS.LTC128B.128 [R195+0x9080], [R16.64], !P3 ;  /* 0x0908000010c37fae */ /* 0x0005e2000d901d48 */
[----:B------:R-:W-:Y:S01]  /*10930*/  IMAD.IADD R176, R188, 0x1, R0 ;  /* 0x00000001bcb07824 */ /* 0x000fe200078e0200 */
[----:B------:R-:W-:Y:S01]  /*10940*/  IADD3 R194, R187, 0x800, RZ ;  /* 0x00000800bbc27810 */ /* 0x000fe20007ffe0ff */
[----:B---3--:R-:W-:Y:S01]  /*10950*/  HMMA.16816.F32 R24, R4, R20, RZ ;  /* 0x000000140418723c */ /* 0x008fe200000018ff */
[----:B------:R2:W-:Y:S04]  /*10960*/  LDGSTS.E.BYPASS.LTC128B.128 [R195+0xa080], [R18.64], !P1 ;  /* 0x0a08000012c37fae */ /* 0x0005e8000c901d48 */
[----:B------:R1:W-:Y:S01]  /*10970*/  LDGSTS.E.BYPASS.LTC128B.128 [R195+0xb080], [R10.64], !P0 ;  /* 0x0b0800000ac37fae */ /* 0x0003e2000c101d48 */
[----:B------:R-:W-:-:S02]  /*10980*/  ISETP.GT.AND P0, PT, R114, R211, PT ;  /* 0x000000d37200720c */ /* 0x000fc40003f04270 */
[----:B------:R-:W-:Y:S01]  /*10990*/  HMMA.16816.F32 R4, R4, R22, RZ ;  /* 0x000000160404723c */ /* 0x000fe200000018ff */
[----:B------:R-:W-:Y:S04]  /*109a0*/  LDSM.16.M88.4 R40, [R177] ;  /* 0x00000000b128783b */ /* 0x000fe80000000200 */
[----:B------:R-:W-:Y:S04]  /*109b0*/  LDSM.16.M88.4 R48, [R177+0x800] ;  /* 0x00080000b130783b */ /* 0x000fe80000000200 */
[----:B------:R-:W0:Y:S07]  /*109c0*/  LDGDEPBAR ;  /* 0x00000000000079af */ /* 0x000e2e0000000000 */
[C---:B----4-:R-:W-:Y:S01]  /*109d0*/  HMMA.16816.F32 R24, R12.reuse, R44, R24 ;  /* 0x0000002c0c18723c */ /* 0x050fe20000001818 */
[----:B-1----:R-:W1:Y:S07]  /*109e0*/  LDSM.16.M88.4 R8, [R186] ;  /* 0x00000000ba08783b */ /* 0x002e6e0000000200 */
        /* <DEDUP_REMOVED lines=131> */
.L_x_1492:
[----:B------:R-:W-:Y:S05]  /*11220*/  BRA.DIV ~URZ, `(.L_x_1396) ;  /* 0x0000bbc27f007947 */ /* 0x000fea000b800000 */
[----:B-1----:R1:W3:Y:S02]  /*11230*/  SHFL.IDX PT, R0, R5, RZ, 0x181f ;  /* 0x00181fff05007589 */ /* 0x0022e400000e0000 */
.L_x_1493:
        /* <DEDUP_REMOVED lines=19> */
.L_x_1394:
[----:B------:R-:W-:Y:S05]  /*11370*/  BSYNC B0 ;  /* 0x0000000000007941 */ /* 0x000fea0003800000 */
.L_x_1393:
[----:B------:R-:W-:Y:S01]  /*11380*/  IMAD.MOV.U32 R0, RZ, RZ, c[0x0][0x2c4] ;  /* 0x0000b100ff007624 */ /* 0x000fe200078e00ff */
[----:B------:R-:W0:Y:S01]  /*11390*/  LDGDEPBAR ;  /* 0x00000000000079af */ /* 0x000e220000000000 */
[----:B---3--:R-:W-:Y:S01]  /*113a0*/  IMAD.MOV.U32 R2, RZ, RZ, -0x20 ;  /* 0xffffffe0ff027424 */ /* 0x008fe200078e00ff */
[----:B------:R-:W-:Y:S02]  /*113b0*/  IADD3 R6, -R230, R119, RZ ;  /* 0x00000077e6067210 */ /* 0x000fe40007ffe1ff */
[----:B------:R-:W-:Y:S01]  /*113c0*/  ISETP.NE.AND P0, PT, R0, 0x1, PT ;  /* 0x000000010000780c */ /* 0x000fe20003f05270 */
[----:B------:R-:W-:Y:S01]  /*113d0*/  IMAD R2, R114, R2, 0x1 ;  /* 0x0000000172027424 */ /* 0x000fe200078e0202 */
[----:B------:R-:W-:-:S05]  /*113e0*/  IADD3 R0, R231, R226, RZ ;  /* 0x000000e2e7007210 */ /* 0x000fca0007ffe0ff */
[----:B------:R-:W-:-:S06]  /*113f0*/  IMAD.MOV.U32 R4, RZ, RZ, R0 ;  /* 0x000000ffff047224 */ /* 0x000fcc00078e0000 */
[----:B------:R-:W-:Y:S01]  /*11400*/  @P0 IMAD.HI.U32 R3, R0, c[0x0][0x2c8], RZ ;  /* 0x0000b20000030a27 */ /* 0x000fe200078e00ff */
[----:B------:R-:W-:-:S04]  /*11410*/  IADD3 R0, -R230, R2, R228 ;  /* 0x00000002e6007210 */ /* 0x000fc80007ffe1e4 */
[----:B------:R-:W-:Y:S02]  /*11420*/  @P0 SHF.R.U32.HI R4, RZ, c[0x0][0x2cc], R3 ;  /* 0x0000b300ff040a19 */ /* 0x000fe40000011603 */
[----:B-1----:R-:W-:Y:S01]  /*11430*/  IADD3 R5, R0, -R229, RZ ;  /* 0x800000e500057210 */ /* 0x002fe20007ffe0ff */
[----:B------:R-:W-:Y:S05]  /*11440*/  BRA.DIV ~URZ, `(.L_x_1397) ;  /* 0x0000ba027f007947 */ /* 0x000fea000b800000 */
[----:B------:R1:W2:Y:S02]  /*11450*/  SHFL.IDX PT, R0, R4, RZ, 0x1c1f ;  /* 0x001c1fff04007589 */ /* 0x0002a400000e0000 */
.L_x_1494:
        /* <DEDUP_REMOVED lines=10> */
[C---:B------:R-:W-:Y:S02]  /*11500*/  ISETP.GT.AND P1, PT, R0.reuse, 0x18, PT ;  /* 0x000000180000780c */ /* 0x040fe40003f24270 */
[----:B------:R-:W-:Y:S02]  /*11510*/  ISETP.GT.AND P0, PT, R0, 0x19, PT ;  /* 0x000000190000780c */ /* 0x000fe40003f04270 */
[----:B------:R-:W-:Y:S02]  /*11520*/  FSEL R12, R32, -INF , P3 ;  /* 0xff800000200c7808 */ /* 0x000fe40001800000 */
[----:B------:R-:W-:-:S02]  /*11530*/  FSEL R13, R33, -INF , P5 ;  /* 0xff800000210d7808 */ /* 0x000fc40002800000 */
[----:B------:R-:W-:Y:S02]  /*11540*/  FSEL R14, R16, -INF , P4 ;  /* 0xff800000100e7808 */ /* 0x000fe40002000000 */
[----:B------:R-:W-:Y:S02]  /*11550*/  FSEL R23, R17, -INF , P2 ;  /* 0xff80000011177808 */ /* 0x000fe40001000000 */
        /* <DEDUP_REMOVED lines=10> */
[----:B--2---:R-:W-:-:S05]  /*11600*/  IMAD.IADD R0, R5, 0x1, R0 ;  /* 0x0000000105007824 */ /* 0x004fca00078e0200 */
[----:B------:R-:W-:-:S04]  /*11610*/  IMNMX R0, R6, R0, PT ;  /* 0x0000000006007217 */ /* 0x000fc80003800200 */
[C---:B------:R-:W-:Y:S02]  /*11620*/  ISETP.GT.AND P1, PT, R0.reuse, RZ, PT ;  /* 0x000000ff0000720c */ /* 0x040fe40003f24270 */
[C---:B------:R-:W-:Y:S02]  /*11630*/  ISETP.GT.AND P0, PT, R0.reuse, 0x1, PT ;  /* 0x000000010000780c */ /* 0x040fe40003f04270 */
[----:B------:R-:W-:Y:S02]  /*11640*/  ISETP.GT.AND P2, PT, R0, 0x8, PT ;  /* 0x000000080000780c */ /* 0x000fe40003f44270 */
[----:B------:R-:W-:Y:S02]  /*11650*/  FSEL R6, R38, -INF , P1 ;  /* 0xff80000026067808 */ /* 0x000fe40000800000 */
[----:B------:R-:W-:Y:S02]  /*11660*/  FSEL R7, R39, -INF , P0 ;  /* 0xff80000027077808 */ /* 0x000fe40000000000 */
[----:B------:R-:W-:-:S02]  /*11670*/  ISETP.GT.AND P0, PT, R0, 0x9, PT ;  /* 0x000000090000780c */ /* 0x000fc40003f04270 */
[----:B------:R-:W-:Y:S02]  /*11680*/  FSEL R9, R34, -INF , P2 ;  /* 0xff80000022097808 */ /* 0x000fe40001000000 */
[----:B------:R-:W-:Y:S02]  /*11690*/  FMNMX.FTZ R3, R6, R7, !PT ;  /* 0x0000000706037209 */ /* 0x000fe40007810000 */
[----:B------:R-:W-:Y:S02]  /*116a0*/  FSEL R8, R35, -INF , P0 ;  /* 0xff80000023087808 */ /* 0x000fe40000000000 */
[C---:B------:R-:W-:Y:S02]  /*116b0*/  ISETP.GT.AND P1, PT, R0.reuse, 0x10, PT ;  /* 0x000000100000780c */ /* 0x040fe40003f24270 */
[----:B------:R-:W-:Y:S02]  /*116c0*/  FMNMX.FTZ R3, R9, R3, !PT ;  /* 0x0000000309037209 */ /* 0x000fe40007810000 */
        /* <DEDUP_REMOVED lines=9> */
[----:B------:R-:W-:Y:S02]  /*11760*/  FMNMX.FTZ R0, R26, R2, !PT ;  /* 0x000000021a007209 */ /* 0x000fe40007810000 */
[----:B------:R-:W-:Y:S02]  /*11770*/  FSEL R25, R31, -INF , P0 ;  /* 0xff8000001f197808 */ /* 0x000fe40000000000 */
[----:B------:R-:W-:Y:S02]  /*11780*/  FMNMX.FTZ R2, R22, R3, !PT ;  /* 0x0000000316027209 */ /* 0x000fe40007810000 */
[----:B------:R-:W2:Y:S02]  /*11790*/  SHFL.BFLY PT, R3, R0, 0x2, 0x1f ;  /* 0x0c401f0000037f89 */ /* 0x000ea400000e0000 */
[----:B------:R-:W-:-:S05]  /*117a0*/  FMNMX.FTZ R2, R25, R2, !PT ;  /* 0x0000000219027209 */ /* 0x000fca0007810000 */
[----:B-1----:R-:W1:Y:S01]  /*117b0*/  SHFL.BFLY PT, R4, R2, 0x2, 0x1f ;  /* 0x0c401f0002047f89 */ /* 0x002e6200000e0000 */
[----:B--2---:R-:W-:-:S05]  /*117c0*/  FMNMX.FTZ R0, R3, R0, !PT ;  /* 0x0000000003007209 */ /* 0x004fca0007810000 */
[----:B------:R-:W2:Y:S01]  /*117d0*/  SHFL.BFLY PT, R3, R0, 0x1, 0x1f ;  /* 0x0c201f0000037f89 */ /* 0x000ea200000e0000 */
[----:B-1----:R-:W-:-:S05]  /*117e0*/  FMNMX.FTZ R4, R2, R4, !PT ;  /* 0x0000000402047209 */ /* 0x002fca0007810000 */
[----:B------:R1:W3:Y:S01]  /*117f0*/  SHFL.BFLY PT, R5, R4, 0x1, 0x1f ;  /* 0x0c201f0004057f89 */ /* 0x0002e200000e0000 */
[----:B--2---:R-:W-:-:S05]  /*11800*/  FMNMX.FTZ R133, R0, R3, !PT ;  /* 0x0000000300857209 */ /* 0x004fca0007810000 */
.L_x_1495:
[C---:B------:R-:W-:Y:S01]  /*11810*/  FMUL.FTZ R2, R133.reuse, c[0x0][0x2d0] ;  /* 0x0000b40085027a20 */ /* 0x040fe20000410000 */
[----:B------:R-:W-:Y:S01]  /*11820*/  FSETP.NEU.FTZ.AND P0, PT, R133, -INF , PT ;  /* 0xff8000008500780b */ /* 0x000fe20003f1d000 */
[----:B------:R-:W-:Y:S01]  /*11830*/  WARPSYNC 0xffffffff ;  /* 0xffffffff00007948 */ /* 0x000fe20003800000 */
[----:B-1-3--:R-:W-:Y:S01]  /*11840*/  FMNMX.FTZ R4, R5, R4, !PT ;  /* 0x0000000405047209 */ /* 0x00afe20007810000 */
        /* <DEDUP_REMOVED lines=11> */
[----:B------:R-:W-:Y:S04]  /*11900*/  LDSM.16.MT88.4 R36, [R181] ;  /* 0x00000000b524783b */ /* 0x000fe80000004200 */
[----:B------:R-:W-:Y:S01]  /*11910*/  LDSM.16.MT88.4 R40, [R179+0x1000] ;  /* 0x00100000b328783b */ /* 0x000fe20000004200 */
[----:B------:R2:W-:Y:S03]  /*11920*/  MUFU.EX2 R119, R3 ;  /* 0x0000000300777308 */ /* 0x0005e60000000800 */
[----:B------:R-:W-:Y:S04]  /*11930*/  LDSM.16.MT88.4 R52, [R181+0x800] ;  /* 0x00080000b534783b */ /* 0x000fe80000004200 */
[----:B------:R-:W-:Y:S01]  /*11940*/  LDSM.16.MT88.4 R56, [R182+0x1000] ;  /* 0x00100000b638783b */ /* 0x000fe20000004200 */
[----:B-1----:R-:W-:-:S03]  /*11950*/  FFMA.FTZ R0, R11, c[0x0][0x2d0], -R2 ;  /* 0x0000b4000b007a23 */ /* 0x002fc60000010802 */
[----:B------:R-:W-:Y:S01]  /*11960*/  LDSM.16.MT88.4 R16, [R180] ;  /* 0x00000000b410783b */ /* 0x000fe20000004200 */
[----:B------:R1:W-:Y:S03]  /*11970*/  MUFU.EX2 R108, R0 ;  /* 0x00000000006c7308 */ /* 0x0003e60000000800 */
[----:B------:R-:W-:Y:S01]  /*11980*/  LDSM.16.MT88.4 R68, [R182+0x1800] ;  /* 0x00180000b644783b */ /* 0x000fe20000004200 */
[----:B--2---:R-:W-:-:S03]  /*11990*/  FFMA.FTZ R3, R14, c[0x0][0x2d0], -R2 ;  /* 0x0000b4000e037a23 */ /* 0x004fc60000010802 */
[----:B------:R-:W-:Y:S01]  /*119a0*/  LDSM.16.MT88.4 R72, [R179+0x2000] ;  /* 0x00200000b348783b */ /* 0x000fe20000004200 */
[----:B------:R-:W-:Y:S03]  /*119b0*/  MUFU.EX2 R118, R3 ;  /* 0x0000000300767308 */ /* 0x000fe60000000800 */
[----:B------:R-:W-:Y:S04]  /*119c0*/  LDSM.16.MT88.4 R140, [R180+0x800] ;  /* 0x00080000b48c783b */ /* 0x000fe80000004200 */
[----:B------:R-:W-:Y:S01]  /*119d0*/  LDSM.16.MT88.4 R60, [R180+0x1000] ;  /* 0x00100000b43c783b */ /* 0x000fe20000004200 */
[----:B-1----:R-:W-:-:S03]  /*119e0*/  FFMA.FTZ R0, R12, c[0x0][0x2d0], -R2 ;  /* 0x0000b4000c007a23 */ /* 0x002fc60000010802 */
[----:B------:R-:W1:Y:S01]  /*119f0*/  LDSM.16.MT88.4 R12, [R179] ;  /* 0x00000000b30c783b */ /* 0x000e620000004200 */
[----:B------:R2:W3:Y:S03]  /*11a00*/  MUFU.EX2 R109, R0 ;  /* 0x00000000006d7308 */ /* 0x0004e60000000800 */
[----:B------:R-:W-:Y:S04]  /*11a10*/  LDSM.16.MT88.4 R64, [R181+0x1000] ;  /* 0x00100000b540783b */ /* 0x000fe80000004200 */
[----:B------:R-:W-:Y:S04]  /*11a20*/  LDSM.16.MT88.4 R80, [R181+0x1800] ;  /* 0x00180000b550783b */ /* 0x000fe80000004200 */
[----:B------:R-:W4:Y:S04]  /*11a30*/  LDSM.16.MT88.4 R84, [R180+0x2000] ;  /* 0x00200000b454783b */ /* 0x000f280000004200 */
[----:B------:R-:W-:Y:S01]  /*11a40*/  LDSM.16.MT88.4 R92, [R180+0x2800] ;  /* 0x00280000b45c783b */ /* 0x000fe20000004200 */
[----:B--2---:R-:W-:Y:S01]  /*11a50*/  FMUL.FTZ R0, R4, c[0x0][0x2d0] ;  /* 0x0000b40004007a20 */ /* 0x004fe20000410000 */
[----:B---3--:R-:W-:-:S02]  /*11a60*/  F2FP.PACK_AB R10, R119, R109 ;  /* 0x0000006d770a723e */ /* 0x008fc400000000ff */
[----:B------:R-:W-:Y:S02]  /*11a70*/  LDSM.16.MT88.4 R96, [R181+0x2800] ;  /* 0x00280000b560783b */ /* 0x000fe40000004200 */
[----:B------:R-:W-:Y:S02]  /*11a80*/  FSEL R0, R0, RZ, P0 ;  /* 0x000000ff00007208 */ /* 0x000fe40000000000 */
[----:B------:R-:W-:Y:S03]  /*11a90*/  LDSM.16.MT88.4 R112, [R180+0x3000] ;  /* 0x00300000b470783b */ /* 0x000fe60000004200 */
[--C-:B------:R-:W-:Y:S01]  /*11aa0*/  FFMA.FTZ R3, R6, c[0x0][0x2d0], -R0.reuse ;  /* 0x0000b40006037a23 */ /* 0x100fe20000010800 */
[----:B------:R-:W-:Y:S03]  /*11ab0*/  LDSM.16.MT88.4 R120, [R182+0x3000] ;  /* 0x00300000b678783b */ /* 0x000fe60000004200 */
[----:B------:R2:W-:Y:S01]  /*11ac0*/  MUFU.EX2 R6, R3 ;  /* 0x0000000300067308 */ /* 0x0005e20000000800 */
[----:B------:R-:W-:Y:S04]  /*11ad0*/  LDSM.16.MT88.4 R48, [R180+0x1800] ;  /* 0x00180000b430783b */ /* 0x000fe80000004200 */
[----:B------:R-:W-:Y:S04]  /*11ae0*/  LDSM.16.MT88.4 R88, [R182+0x2000] ;  /* 0x00200000b658783b */ /* 0x000fe80000004200 */
[----:B------:R-:W3:Y:S01]  /*11af0*/  LDSM.16.MT88.4 R104, [R179+0x3000] ;  /* 0x00300000b368783b */ /* 0x000ee20000004200 */
[----:B--2---:R-:W-:-:S04]  /*11b00*/  FFMA.FTZ R3, R7, c[0x0][0x2d0], -R0 ;  /* 0x0000b40007037a23 */ /* 0x004fc80000010800 */
[----:B------:R2:W5:Y:S02]  /*11b10*/  MUFU.EX2 R5, R3 ;  /* 0x0000000300057308 */ /* 0x0005640000000800 */
[----:B--2---:R-:W-:Y:S01]  /*11b20*/  FFMA.FTZ R3, R9, c[0x0][0x2d0], -R0 ;  /* 0x0000b40009037a23 */ /* 0x004fe20000010800 */
[----:B-----5:R-:W-:-:S05]  /*11b30*/  F2FP.PACK_AB R9, R5, R6 ;  /* 0x000000060509723e */ /* 0x020fca00000000ff */
[----:B------:R2:W-:Y:S02]  /*11b40*/  MUFU.EX2 R116, R3 ;  /* 0x0000000300747308 */ /* 0x0005e40000000800 */
[----:B--2---:R-:W-:Y:S01]  /*11b50*/  FFMA.FTZ R3, R8, c[0x0][0x2d0], -R0 ;  /* 0x0000b40008037a23 */ /* 0x004fe20000010800 */
[----:B------:R-:W-:-:S05]  /*11b60*/  F2FP.PACK_AB R8, R108, R110 ;  /* 0x0000006e6c08723e */ /* 0x000fca00000000ff */
[----:B------:R2:W5:Y:S02]  /*11b70*/  MUFU.EX2 R7, R3 ;  /* 0x0000000300077308 */ /* 0x0005640000000800 */
[----:B--2---:R-:W-:Y:S01]  /*11b80*/  FFMA.FTZ R3, R23, c[0x0][0x2d0], -R2 ;  /* 0x0000b40017037a23 */ /* 0x004fe20000010802 */
[----:B-----5:R-:W-:-:S05]  /*11b90*/  F2FP.PACK_AB R11, R7, R116 ;  /* 0x00000074070b723e */ /* 0x020fca00000000ff */
[----:B------:R2:W5:Y:S02]  /*11ba0*/  MUFU.EX2 R124, R3 ;  /* 0x00000003007c7308 */ /* 0x0005640000000800 */
[C---:B-1----:R-:W-:Y:S08]  /*11bb0*/  HMMA.16816.F32 R152, R8.reuse, R12, RZ ;  /* 0x0000000c0898723c */ /* 0x042ff000000018ff */
[----:B------:R-:W-:Y:S01]  /*11bc0*/  HMMA.16816.F32 R12, R8, R14, RZ ;  /* 0x0000000e080c723c */ /* 0x000fe200000018ff */
[--C-:B--2---:R-:W-:Y:S01]  /*11bd0*/  FFMA.FTZ R3, R24, c[0x0][0x2d0], -R2.reuse ;  /* 0x0000b40018037a23 */ /* 0x104fe20000010802 */
[----:B-----5:R-:W-:Y:S01]  /*11be0*/  F2FP.PACK_AB R128, R124, R118 ;  /* 0x000000767c80723e */ /* 0x020fe200000000ff */
[----:B------:R-:W-:-:S02]  /*11bf0*/  FFMA.FTZ R2, R26, c[0x0][0x2d0], -R2 ;  /* 0x0000b4001a027a23 */ /* 0x000fc40000010802 */
[----:B------:R-:W-:Y:S03]  /*11c00*/  MUFU.EX2 R125, R3 ;  /* 0x00000003007d7308 */ /* 0x000fe60000000800 */
[C---:B------:R-:W-:Y:S05]  /*11c10*/  HMMA.16816.F32 R144, R8.reuse, R16, RZ ;  /* 0x000000100890723c */ /* 0x040fea00000018ff */
[----:B------:R1:W2:Y:S03]  /*11c20*/  MUFU.EX2 R204, R2 ;  /* 0x0000000200cc7308 */ /* 0x0002a60000000800 */
[C---:B------:R-:W-:Y:S08]  /*11c30*/  HMMA.16816.F32 R16, R8.reuse, R18, RZ ;  /* 0x000000120810723c */ /* 0x040ff000000018ff */
[----:B------:R-:W-:Y:S01]  /*11c40*/  HMMA.16816.F32 R44, R8, R60, RZ ;  /* 0x0000003c082c723c */ /* 0x000fe200000018ff */
[----:B-1----:R-:W-:Y:S01]  /*11c50*/  FFMA.FTZ R2, R21, c[0x0][0x2d0], -R0 ;  /* 0x0000b40015027a23 */ /* 0x002fe20000010800 */
[----:B--2---:R-:W-:-:S06]  /*11c60*/  F2FP.PACK_AB R130, R204, R125 ;  /* 0x0000007dcc82723e */ /* 0x004fcc00000000ff */
[C---:B----4-:R-:W-:Y:S01]  /*11c70*/  HMMA.16816.F32 R76, R8.reuse, R84, RZ ;  /* 0x00000054084c723c */ /* 0x050fe200000018ff */
[----:B------:R1:W-:Y:S07]  /*11c80*/  MUFU.EX2 R3, R2 ;  /* 0x0000000200037308 */ /* 0x0003ee0000000800 */
[C---:B---3--:R-:W-:Y:S08]  /*11c90*/  HMMA.16816.F32 R100, R8.reuse, R104, RZ ;  /* 0x000000680864723c */ /* 0x048ff000000018ff */
[----:B------:R-:W-:Y:S01]  /*11ca0*/  HMMA.16816.F32 R104, R8, R106, RZ ;  /* 0x0000006a0868723c */ /* 0x000fe200000018ff */
[----:B-1----:R-:W-:-:S04]  /*11cb0*/  FFMA.FTZ R2, R20, c[0x0][0x2d0], -R0 ;  /* 0x0000b40014027a23 */ /* 0x002fc80000010800 */
[----:B------:R1:W2:Y:S02]  /*11cc0*/  MUFU.EX2 R117, R2 ;  /* 0x0000000200757308 */ /* 0x0002a40000000800 */
[--C-:B-1----:R-:W-:Y:S01]  /*11cd0*/  FFMA.FTZ R2, R22, c[0x0][0x2d0], -R0.reuse ;  /* 0x0000b40016027a23 */ /* 0x102fe20000010800 */
[----:B--2---:R-:W-:Y:S01]  /*11ce0*/  F2FP.PACK_AB R129, R117, R3 ;  /* 0x000000037581723e */ /* 0x004fe200000000ff */
[----:B------:R-:W-:Y:S01]  /*11cf0*/  FFMA.FTZ R0, R25, c[0x0][0x2d0], -R0 ;  /* 0x0000b40019007a23 */ /* 0x000fe20000010800 */
[C---:B------:R-:W-:Y:S03]  /*11d00*/  HMMA.16816.F32 R20, R8.reuse, R28, RZ ;  /* 0x0000001c0814723c */ /* 0x040fe600000018ff */
[----:B------:R1:W-:Y:S05]  /*11d10*/  MUFU.EX2 R126, R2 ;  /* 0x00000002007e7308 */ /* 0x0003ea0000000800 */
[C---:B------:R-:W-:Y:S03]  /*11d20*/  HMMA.16816.F32 R24, R8.reuse, R30, RZ ;  /* 0x0000001e0818723c */ /* 0x040fe600000018ff */
[----:B------:R-:W2:Y:S05]  /*11d30*/  MUFU.EX2 R203, R0 ;  /* 0x0000000000cb7308 */ /* 0x000eaa0000000800 */
[----:B------:R-:W-:Y:S01]  /*11d40*/  HMMA.16816.F32 R28, R8, R36, RZ ;  /* 0x00000024081c723c */ /* 0x000fe200000018ff */
[----:B-1----:R-:W-:-:S04]  /*11d50*/  FADD.FTZ R2, R6, R5 ;  /* 0x0000000506027221 */ /* 0x002fc80000010000 */
[----:B------:R-:W-:Y:S01]  /*11d60*/  FADD.FTZ R2, R116, R2 ;  /* 0x0000000274027221 */ /* 0x000fe20000010000 */
[----:B--2---:R-:W-:Y:S01]  /*11d70*/  F2FP.PACK_AB R131, R203, R126 ;  /* 0x0000007ecb83723e */ /* 0x004fe200000000ff */
        /* <DEDUP_REMOVED lines=12> */
[C---:B------:R-:W-:Y:S03]  /*11e40*/  HMMA.16816.F32 R20, R128.reuse, R32, R20 ;  /* 0x000000208014723c */ /* 0x040fe60000001814 */
[----:B------:R-:W-:Y:S02]  /*11e50*/  FADD.FTZ R204, R204, R0 ;  /* 0x00000000cccc7221 */ /* 0x000fe40000010000 */
[----:B------:R-:W-:Y:S02]  /*11e60*/  FADD.FTZ R0, R126, R2 ;  /* 0x000000027e007221 */ /* 0x000fe40000010000 */
[----:B------:R-:W-:Y:S01]  /*11e70*/  @P1 IMAD.HI.U32 R2, R226, c[0x0][0x2c8], RZ ;  /* 0x0000b200e2021a27 */ /* 0x000fe200078e00ff */
[----:B------:R-:W-:Y:S03]  /*11e80*/  HMMA.16816.F32 R24, R128, R34, R24 ;  /* 0x000000228018723c */ /* 0x000fe60000001818 */
[----:B------:R-:W-:Y:S01]  /*11e90*/  FADD.FTZ R203, R203, R0 ;  /* 0x00000000cbcb7221 */ /* 0x000fe20000010000 */
[----:B------:R-:W-:-:S02]  /*11ea0*/  MOV R0, R226 ;  /* 0x000000e200007202 */ /* 0x000fc40000000f00 */
[----:B------:R-:W-:Y:S02]  /*11eb0*/  @P1 SHF.R.U32.HI R0, RZ, c[0x0][0x2cc], R2 ;  /* 0x0000b300ff001a19 */ /* 0x000fe40000011602 */
[----:B------:R-:W-:Y:S02]  /*11ec0*/  HMMA.16816.F32 R32, R8, R38, RZ ;  /* 0x000000260820723c */ /* 0x000fe400000018ff */
[----:B------:R-:W-:-:S04]  /*11ed0*/  IADD3 R0, R0, R228, -R229 ;  /* 0x000000e400007210 */ /* 0x000fc80007ffe8e5 */
[----:B------:R-:W-:Y:S02]  /*11ee0*/  SHF.R.S32.HI R2, RZ, 0x1f, R0 ;  /* 0x0000001fff027819 */ /* 0x000fe40000011400 */
[----:B------:R-:W-:Y:S02]  /*11ef0*/  HMMA.16816.F32 R36, R8, R40, RZ ;  /* 0x000000280824723c */ /* 0x000fe400000018ff */
[----:B------:R-:W-:-:S04]  /*11f00*/  LEA.HI R0, R2, R0, RZ, 0x5 ;  /* 0x0000000002007211 */ /* 0x000fc800078f28ff */
[----:B------:R-:W-:Y:S02]  /*11f10*/  SHF.R.S32.HI R0, RZ, 0x5, R0 ;  /* 0x00000005ff007819 */ /* 0x000fe40000011400 */
[----:B------:R-:W-:Y:S02]  /*11f20*/  HMMA.16816.F32 R40, R8, R42, RZ ;  /* 0x0000002a0828723c */ /* 0x000fe400000018ff */
[----:B------:R-:W-:-:S04]  /*11f30*/  IMNMX R210, R211, R0, !PT ;  /* 0x00000000d3d27217 */ /* 0x000fc80007800200 */
[----:B------:R-:W-:Y:S02]  /*11f40*/  ISETP.GE.AND P0, PT, R196, R210, PT ;  /* 0x000000d2c400720c */ /* 0x000fe40003f06270 */
        /* <DEDUP_REMOVED lines=10> */
[----:B------:R-:W-:Y:S08]  /*11ff0*/  HMMA.16816.F32 R72, R8, R74, RZ ;  /* 0x0000004a0848723c */ /* 0x000ff000000018ff */
[C---:B------:R-:W-:Y:S08]  /*12000*/  HMMA.16816.F32 R144, R128.reuse, R140, R144 ;  /* 0x0000008c8090723c */ /* 0x040ff00000001890 */
        /* <DEDUP_REMOVED lines=44> */
[----:B------:R-:W-:Y:S03]  /*122d0*/  @!UPT UIADD3 URZ, URZ, URZ, URZ ;  /* 0x0000003f3f3ff290 */ /* 0x000fe6000fffe03f */
[----:B------:R-:W-:Y:S11]  /*122e0*/  @!P0 BRA `(.L_x_1399) ;  /* 0x0000251000008947 */ /* 0x000ff60003800000 */
[----:B------:R-:W-:Y:S02]  /*122f0*/  MOV R137, R4 ;  /* 0x0000000400897202 */ /* 0x000fe40000000f00 */
[----:B------:R-:W-:-:S07]  /*12300*/  MOV R136, R133 ;  /* 0x0000008500887202 */ /* 0x000fce0000000f00 */
.L_x_1410:
        /* <DEDUP_REMOVED lines=12> */
[----:B------:R-:W-:Y:S01]  /*123d0*/  IMAD.WIDE.U32 R2, R200, c[0x0][0x208], RZ ;  /* 0x00008200c8027a25 */ /* 0x000fe200078e00ff */
[----:B------:R-:W-:Y:S05]  /*123e0*/  SHF.R.S32.HI R0, RZ, 0x1f, R200 ;  /* 0x0000001fff007819 */ /* 0x000fea00000114c8 */
[----:B------:R-:W-:Y:S04]  /*123f0*/  IMAD R0, R0, c[0x0][0x208], RZ ;  /* 0x0000820000007a24 */ /* 0x000fe800078e02ff */
[----:B------:R-:W-:Y:S05]  /*12400*/  IMAD R0, R200, c[0x0][0x20c], R0 ;  /* 0x00008300c8007a24 */ /* 0x000fea00078e0200 */
[----:B------:R-:W-:Y:S02]  /*12410*/  IADD3 R3, R3, R0, RZ ;  /* 0x0000000003037210 */ /* 0x000fe40007ffe0ff */
[----:B------:R-:W-:Y:S03]  /*12420*/  SHF.R.S32.HI R0, RZ, 0x1f, R197 ;  /* 0x0000001fff007819 */ /* 0x000fe600000114c5 */
        /* <DEDUP_REMOVED lines=9> */
.L_x_1496:
[----:B------:R-:W-:-:S05]  /*124c0*/  BRA.DIV ~URZ, `(.L_x_1403) ;  /* 0x0000ade27f007947 */ /* 0x000fca000b800000 */
[----:B----4-:R4:W3:Y:S02]  /*124d0*/  SHFL.IDX PT, R0, R5, RZ, 0x181f ;  /* 0x00181fff05007589 */ /* 0x0108e400000e0000 */
.L_x_1497:
        /* <DEDUP_REMOVED lines=20> */
.L_x_1401:
[----:B------:R-:W-:Y:S05]  /*12620*/  BSYNC B0 ;  /* 0x0000000000007941 */ /* 0x000fea0003800000 */
.L_x_1400:
        /* <DEDUP_REMOVED lines=144> */
.L_x_1498:
[----:B------:R-:W-:-:S05]  /*12f30*/  BRA.DIV ~URZ, `(.L_x_1407) ;  /* 0x0000a4327f007947 */ /* 0x000fca000b800000 */
[----:B-1----:R1:W3:Y:S02]  /*12f40*/  SHFL.IDX PT, R0, R133, RZ, 0x181f ;  /* 0x00181fff85007589 */ /* 0x0022e400000e0000 */
.L_x_1499:
        /* <DEDUP_REMOVED lines=20> */
.L_x_1405:
[----:B------:R-:W-:Y:S05]  /*13090*/  BSYNC B0 ;  /* 0x0000000000007941 */ /* 0x000fea0003800000 */
.L_x_1404:
[----:B------:R-:W-:Y:S01]  /*130a0*/  IMAD.MOV.U32 R0, RZ, RZ, c[0x0][0x2c4] ;  /* 0x0000b100ff007624 */ /* 0x000fe200078e00ff */
[----:B------:R-:W0:Y:S01]  /*130b0*/  LDGDEPBAR ;  /* 0x00000000000079af */ /* 0x000e220000000000 */
[----:B------:R-:W-:Y:S03]  /*130c0*/  IMAD.IADD R132, R231, 0x1, R226 ;  /* 0x00000001e7847824 */ /* 0x000fe600078e02e2 */
[----:B------:R-:W-:Y:S11]  /*130d0*/  ISETP.NE.AND P0, PT, R0, 0x1, PT ;  /* 0x000000010000780c */ /* 0x000ff60003f05270 */
[----:B------:R-:W-:Y:S02]  /*130e0*/  @!UPT UIADD3 URZ, URZ, URZ, URZ ;  /* 0x0000003f3f3ff290 */ /* 0x000fe4000fffe03f */
[----:B------:R-:W-:Y:S05]  /*130f0*/  @P0 IMAD.HI.U32 R0, R132, c[0x0][0x2c8], RZ ;  /* 0x0000b20084000a27 */ /* 0x000fea00078e00ff */
[----:B------:R-:W-:Y:S02]  /*13100*/  @P0 SHF.R.U32.HI R132, RZ, c[0x0][0x2cc], R0 ;  /* 0x0000b300ff840a19 */ /* 0x000fe40000011600 */
[----:B------:R-:W-:Y:S05]  /*13110*/  MOV R0, 0x1 ;  /* 0x0000000100007802 */ /* 0x000fea0000000f00 */
[----:B------:R-:W-:Y:S05]  /*13120*/  IMAD R0, R196, -0x20, R0 ;  /* 0xffffffe0c4007824 */ /* 0x000fea00078e0200 */
[----:B------:R-:W-:Y:S04]  /*13130*/  IADD3 R0, R228, R0, -R230 ;  /* 0x00000000e4007210 */ /* 0x000fe80007ffe8e6 */
[----:B-1----:R-:W-:Y:S01]  /*13140*/  IADD3 R133, R0, -R229, RZ ;  /* 0x800000e500857210 */ /* 0x002fe20007ffe0ff */
[----:B------:R-:W-:-:S05]  /*13150*/  BRA.DIV ~URZ, `(.L_x_1408) ;  /* 0x0000a2727f007947 */ /* 0x000fca000b800000 */
[----:B------:R1:W3:Y:S02]  /*13160*/  SHFL.IDX PT, R0, R132, RZ, 0x1c1f ;  /* 0x001c1fff84007589 */ /* 0x0002e400000e0000 */
.L_x_1500:
[----:B---3--:R-:W-:Y:S05]  /*13170*/  IMAD.IADD R0, R133, 0x1, R0 ;  /* 0x0000000185007824 */ /* 0x008fea00078e0200 */
        /* <DEDUP_REMOVED lines=8> */
[C---:B------:R-:W-:Y:S02]  /*13200*/  ISETP.GT.AND P1, PT, R0.reuse, 0x18, PT ;  /* 0x000000180000780c */ /* 0x040fe40003f24270 */
[----:B------:R-:W-:Y:S02]  /*13210*/  ISETP.GT.AND P0, PT, R0, 0x19, PT ;  /* 0x000000190000780c */ /* 0x000fe40003f04270 */
[----:B------:R-:W-:Y:S02]  /*13220*/  FSEL R164, R8, -INF , P3 ;  /* 0xff80000008a47808 */ /* 0x000fe40001800000 */
[----:B------:R-:W-:Y:S02]  /*13230*/  FSEL R163, R9, -INF , P5 ;  /* 0xff80000009a37808 */ /* 0x000fe40002800000 */
[----:B--2---:R-:W-:Y:S02]  /*13240*/  FSEL R161, R12, -INF , P4 ;  /* 0xff8000000ca17808 */ /* 0x004fe40002000000 */
        /* <DEDUP_REMOVED lines=29> */
[----:B------:R-:W-:Y:S05]  /*13420*/  FMNMX.FTZ R0, R4, R0, !PT ;  /* 0x0000000004007209 */ /* 0x000fea0007810000 */
[----:B------:R-:W2:Y:S02]  /*13430*/  SHFL.BFLY PT, R2, R0, 0x2, 0x1f ;  /* 0x0c401f0000027f89 */ /* 0x000ea400000e0000 */
[----:B--2---:R-:W-:Y:S05]  /*13440*/  FMNMX.FTZ R0, R2, R0, !PT ;  /* 0x0000000002007209 */ /* 0x004fea0007810000 */
        /* <DEDUP_REMOVED lines=11> */
[----:B-12---:R-:W-:Y:S05]  /*13500*/  FMNMX.FTZ R132, R0, R2, !PT ;  /* 0x0000000200847209 */ /* 0x006fea0007810000 */
[----:B------:R1:W2:Y:S02]  /*13510*/  SHFL.BFLY PT, R0, R132, 0x1, 0x1f ;  /* 0x0c201f0084007f89 */ /* 0x0002a400000e0000 */
.L_x_1501:
        /* <DEDUP_REMOVED lines=17> */
[----:B------:R-:W2:Y:S01]  /*13630*/  MUFU.EX2 R0, R0 ;  /* 0x0000000000007308 */ /* 0x000ea20000000800 */
[----:B------:R-:W-:Y:S09]  /*13640*/  FFMA.FTZ R170, R13, c[0x0][0x2d0], -R2 ;  /* 0x0000b4000daa7a23 */ /* 0x000ff20000010802 */
[----:B------:R-:W3:Y:S10]  /*13650*/  MUFU.EX2 R4, R16 ;  /* 0x0000001000047308 */ /* 0x000ef40000000800 */
[----:B------:R-:W-:Y:S10]  /*13660*/  MUFU.EX2 R16, R15 ;  /* 0x0000000f00107308 */ /* 0x000ff40000000800 */
[----:B------:R2:W4:Y:S02]  /*13670*/  MUFU.EX2 R15, R17 ;  /* 0x00000011000f7308 */ /* 0x0005240000000800 */
[----:B--2---:R-:W-:Y:S01]  /*13680*/  FMUL.FTZ R17, R0, R141 ;  /* 0x0000008d00117220 */ /* 0x004fe20000410000 */
[----:B---3--:R-:W-:Y:S01]  /*13690*/  F2FP.PACK_AB R160, R4, R14 ;  /* 0x0000000e04a0723e */ /* 0x008fe200000000ff */
[C---:B------:R-:W-:Y:S01]  /*136a0*/  FFMA.FTZ R2, R0.reuse, R204, R14 ;  /* 0x000000cc00027223 */ /* 0x040fe2000001000e */
[----:B----4-:R-:W-:Y:S01]  /*136b0*/  F2FP.PACK_AB R162, R15, R16 ;  /* 0x000000100fa2723e */ /* 0x010fe200000000ff */
        /* <DEDUP_REMOVED lines=10> */
[----:B------:R-:W-:Y:S01]  /*13760*/  IADD3 R196, R196, -0x1, RZ ;  /* 0xffffffffc4c47810 */ /* 0x000fe20007ffe0ff */
        /* <DEDUP_REMOVED lines=23> */
[C---:B------:R-:W-:Y:S02]  /*138e0*/  FMUL.FTZ R8, R0.reuse, R148 ;  /* 0x0000009400087220 */ /* 0x040fe40000410000 */
[----:B--2---:R-:W-:Y:S02]  /*138f0*/  FMUL.FTZ R9, R0, R149 ;  /* 0x0000009500097220 */ /* 0x004fe40000410000 */
        /* <DEDUP_REMOVED lines=240> */
.L_x_1399:
[----:B------:R-:W-:-:S13]  /*14800*/  ISETP.GE.AND P0, PT, R196, R211, PT ;  /* 0x000000d3c400720c */ /* 0x000fda0003f06270 */
[----:B------:R-:W-:Y:S05]  /*14810*/  @!P0 BRA `(.L_x_1411) ;  /* 0x0000211000008947 */ /* 0x000fea0003800000 */
[----:B------:R-:W-:Y:S02]  /*14820*/  MOV R137, R4 ;  /* 0x0000000400897202 */ /* 0x000fe40000000f00 */
[----:B------:R-:W-:Y:S02]  /*14830*/  MOV R136, R133 ;  /* 0x0000008500887202 */ /* 0x000fe40000000f00 */
.L_x_1418:
[----:B------:R-:W-:Y:S04]  /*14840*/  DEPBAR.LE SB0, 0x0 ;  /* 0x000080000000791a */ /* 0x000fe80000000000 */
[----:B------:R-:W-:Y:S01]  /*14850*/  WARPSYNC 0xffffffff ;  /* 0xffffffff00007948 */ /* 0x000fe20003800000 */
[----:B------:R-:W-:Y:S01]  /*14860*/  BAR.SYNC.DEFER_BLOCKING 0x0 ;  /* 0x0000000000007b1d */ /* 0x000fe20000010000 */
[----:B------:R-:W-:Y:S01]  /*14870*/  SHF.R.S32.HI R0, RZ, 0x1f, R200 ;  /* 0x0000001fff007819 */ /* 0x000fe200000114c8 */
[----:B------:R-:W-:Y:S01]  /*14880*/  IMAD.WIDE.U32 R2, R200, c[0x0][0x208], RZ ;  /* 0x00008200c8027a25 */ /* 0x000fe200078e00ff */
[----:B------:R-:W-:Y:S03]  /*14890*/  SHF.R.S32.HI R4, RZ, 0x1f, R197 ;  /* 0x0000001fff047819 */ /* 0x000fe600000114c5 */
[----:B------:R-:W-:Y:S02]  /*148a0*/  IMAD R0, R0, c[0x0][0x208], RZ ;  /* 0x0000820000007a24 */ /* 0x000fe400078e02ff */
[----:B------:R-:W-:Y:S02]  /*148b0*/  IMAD R4, R4, c[0x0][0x218], RZ ;  /* 0x0000860004047a24 */ /* 0x000fe400078e02ff */
[----:B------:R-:W-:Y:S02]  /*148c0*/  IMAD R0, R200, c[0x0][0x20c], R0 ;  /* 0x00008300c8007a24 */ /* 0x000fe400078e0200 */
[----:B------:R-:W-:Y:S03]  /*148d0*/  IMAD R4, R197, c[0x0][0x21c], R4 ;  /* 0x00008700c5047a24 */ /* 0x000fe600078e0204 */
        /* <DEDUP_REMOVED lines=14> */
.L_x_1502:
[C---:B--23--:R-:W-:Y:S01]  /*149c0*/  HMMA.16816.F32 R4, R16.reuse, R8, RZ ;  /* 0x000000081004723c */ /* 0x04cfe200000018ff */
[----:B------:R-:W2:Y:S01]  /*149d0*/  SHFL.IDX PT, R2, R132, RZ, 0x181f ;  /* 0x00181fff84027589 */ /* 0x000ea200000e0000 */
[----:B------:R-:W-:Y:S01]  /*149e0*/  BSSY B0, `(.L_x_1413) ;  /* 0x00000b1000007945 */ /* 0x000fe20003800000 */
[----:B------:R-:W-:Y:S02]  /*149f0*/  ISETP.GE.AND P3, PT, R134, c[0x0][0x1d4], PT ;  /* 0x0000750086007a0c */ /* 0x000fe40003f66270 */
[----:B------:R-:W-:Y:S02]  /*14a00*/  ISETP.GE.AND P2, PT, R138, c[0x0][0x1d4], PT ;  /* 0x000075008a007a0c */ /* 0x000fe40003f46270 */
[----:B------:R-:W-:Y:S01]  /*14a10*/  ISETP.GE.AND P4, PT, R198, c[0x0][0x1d4], PT ;  /* 0x00007500c6007a0c */ /* 0x000fe20003f86270 */
[C---:B------:R-:W-:Y:S08]  /*14a20*/  HMMA.16816.F32 R8, R16.reuse, R10, RZ ;  /* 0x0000000a1008723c */ /* 0x040ff000000018ff */
[C---:B----4-:R-:W-:Y:S08]  /*14a30*/  HMMA.16816.F32 R12, R16.reuse, R160, RZ ;  /* 0x000000a0100c723c */ /* 0x050ff000000018ff */
[----:B------:R-:W-:Y:S01]  /*14a40*/  HMMA.16816.F32 R16, R16, R162, RZ ;  /* 0x000000a21010723c */ /* 0x000fe200000018ff */
[-C--:B--2---:R-:W-:Y:S03]  /*14a50*/  LEA R132, P0, R134, R2.reuse, 0x1 ;  /* 0x0000000286847211 */ /* 0x084fe600078008ff */
[----:B------:R-:W-:Y:S02]  /*14a60*/  LEA R160, P1, R202, R2, 0x1 ;  /* 0x00000002caa07211 */ /* 0x000fe400078208ff */
[-C--:B------:R-:W-:Y:S02]  /*14a70*/  LEA.HI.X R133, R134, R0.reuse, R135, 0x1, P0 ;  /* 0x0000000086857211 */ /* 0x080fe400000f0c87 */
[C---:B-1----:R-:W-:Y:S03]  /*14a80*/  HMMA.16816.F32 R4, R164.reuse, R168, R4 ;  /* 0x000000a8a404723c */ /* 0x042fe60000001804 */
[----:B------:R-:W-:Y:S01]  /*14a90*/  @!PT LDS RZ, [RZ] ;  /* 0x00000000fffff984 */ /* 0x000fe20000000800 */
[----:B------:R-:W-:Y:S01]  /*14aa0*/  @!PT LDS RZ, [RZ] ;  /* 0x00000000fffff984 */ /* 0x000fe20000000800 */
[----:B------:R1:W-:Y:S02]  /*14ab0*/  LDGSTS.E.BYPASS.LTC128B.128 [R216+0x8080], [R132.64], !P3 ;  /* 0x0808000084d87fae */ /* 0x0003e4000d901d48 */
[----:B------:R-:W-:Y:S02]  /*14ac0*/  LEA.HI.X R161, R202, R0, R205, 0x1, P1 ;  /* 0x00000000caa17211 */ /* 0x000fe400008f0ccd */
[C---:B------:R-:W-:Y:S01]  /*14ad0*/  ISETP.GE.AND P1, PT, R199.reuse, c[0x0][0x1d4], PT ;  /* 0x00007500c7007a0c */ /* 0x040fe20003f26270 */
[C---:B------:R-:W-:Y:S02]  /*14ae0*/  HMMA.16816.F32 R8, R164.reuse, R170, R8 ;  /* 0x000000aaa408723c */ /* 0x040fe40000001808 */
[----:B------:R2:W-:Y:S06]  /*14af0*/  LDGSTS.E.BYPASS.LTC128B.128 [R216+0x9080], [R160.64], !P2 ;  /* 0x09080000a0d87fae */ /* 0x0005ec000d101d48 */
[C---:B------:R-:W-:Y:S08]  /*14b00*/  HMMA.16816.F32 R12, R164.reuse, R172, R12 ;  /* 0x000000aca40c723c */ /* 0x040ff0000000180c */
[----:B------:R-:W-:Y:S04]  /*14b10*/  HMMA.16816.F32 R16, R164, R174, R16 ;  /* 0x000000aea410723c */ /* 0x000fe80000001810 */
[C---:B-1----:R-:W-:Y:S04]  /*14b20*/  LEA R132, P0, R198.reuse, R2, 0x1 ;  /* 0x00000002c6847211 */ /* 0x042fe800078008ff */
[----:B------:R-:W-:Y:S04]  /*14b30*/  LEA.HI.X R133, R198, R0, R207, 0x1, P0 ;  /* 0x00000000c6857211 */ /* 0x000fe800000f0ccf */
[C---:B------:R-:W-:Y:S01]  /*14b40*/  LEA R2, P0, R199.reuse, R2, 0x1 ;  /* 0x00000002c7027211 */ /* 0x040fe200078008ff */
[----:B------:R1:W-:Y:S03]  /*14b50*/  LDGSTS.E.BYPASS.LTC128B.128 [R216+0xa080], [R132.64], !P4 ;  /* 0x0a08000084d87fae */ /* 0x0003e6000e101d48 */
[----:B------:R-:W-:Y:S02]  /*14b60*/  LEA.HI.X R3, R199, R0, R206, 0x1, P0 ;  /* 0x00000000c7037211 */ /* 0x000fe400000f0cce */
[----:B------:R-:W-:Y:S03]  /*14b70*/  ISETP.GT.AND P0, PT, R196, R211, PT ;  /* 0x000000d3c400720c */ /* 0x000fe60003f04270 */
[----:B------:R1:W-:Y:S04]  /*14b80*/  LDGSTS.E.BYPASS.LTC128B.128 [R216+0xb080], [R2.64], !P1 ;  /* 0x0b08000002d87fae */ /* 0x0003e8000c901d48 */
[----:B--2---:R-:W-:Y:S04]  /*14b90*/  LDSM.16.M88.4 R160, [R186] ;  /* 0x00000000baa0783b */ /* 0x004fe80000000200 */
[----:B------:R-:W2:Y:S04]  /*14ba0*/  LDSM.16.M88.4 R168, [R177] ;  /* 0x00000000b1a8783b */ /* 0x000ea80000000200 */
[----:B------:R-:W3:Y:S04]  /*14bb0*/  LDSM.16.M88.4 R164, [R177+0x800] ;  /* 0x00080000b1a4783b */ /* 0x000ee80000000200 */
[----:B------:R-:W0:Y:S04]  /*14bc0*/  LDGDEPBAR ;  /* 0x00000000000079af */ /* 0x000e280000000000 */
[----:B------:R-:W-:Y:S01]  /*14bd0*/  LDSM.16.M88.4 R172, [R176+-0x3000] ;  /* 0xffd00000b0ac783b */ /* 0x000fe20000000200 */
[C---:B--2---:R-:W-:Y:S08]  /*14be0*/  HMMA.16816.F32 R4, R160.reuse, R168, R4 ;  /* 0x000000a8a004723c */ /* 0x044ff00000001804 */
[C---:B------:R-:W-:Y:S01]  /*14bf0*/  HMMA.16816.F32 R8, R160.reuse, R170, R8 ;  /* 0x000000aaa008723c */ /* 0x040fe20000001808 */
[----:B------:R-:W2:Y:S07]  /*14c00*/  LDSM.16.M88.4 R168, [R185] ;  /* 0x00000000b9a8783b */ /* 0x000eae0000000200 */
        /* <DEDUP_REMOVED lines=125> */
.L_x_1503:
[----:B------:R-:W-:-:S05]  /*153e0*/  BRA.DIV ~URZ, `(.L_x_1416) ;  /* 0x000084627f007947 */ /* 0x000fca000b800000 */
[----:B-1----:R1:W3:Y:S02]  /*153f0*/  SHFL.IDX PT, R0, R133, RZ, 0x181f ;  /* 0x00181fff85007589 */ /* 0x0022e400000e0000 */
.L_x_1504:
        /* <DEDUP_REMOVED lines=15> */
.L_x_1414:
[----:B-1----:R-:W-:Y:S05]  /*154f0*/  BSYNC B0 ;  /* 0x0000000000007941 */ /* 0x002fea0003800000 */
.L_x_1413:
        /* <DEDUP_REMOVED lines=25> */
.L_x_1505:
        /* <DEDUP_REMOVED lines=298> */
.L_x_1411:
[----:B------:R-:W-:Y:S05]  /*16930*/  BRA.DIV ~URZ, `(.L_x_1419) ;  /* 0x000070827f007947 */ /* 0x000fea000b800000 */
[----:B------:R1:W2:Y:S02]  /*16940*/  SHFL.BFLY PT, R0, R204, 0x2, 0x1f ;  /* 0x0c401f00cc007f89 */ /* 0x0002a400000e0000 */
.L_x_1506:
[----:B--2---:R-:W-:Y:S01]  /*16950*/  FADD.FTZ R5, R0, R204 ;  /* 0x000000cc00057221 */ /* 0x004fe20000010000 */
[----:B------:R-:W-:Y:S05]  /*16960*/  BRA.DIV ~URZ, `(.L_x_1420) ;  /* 0x000070a27f007947 */ /* 0x000fea000b800000 */
[----:B------:R-:W2:Y:S02]  /*16970*/  SHFL.BFLY PT, R0, R5, 0x1, 0x1f ;  /* 0x0c201f0005007f89 */ /* 0x000ea400000e0000 */
[----:B--2---:R-:W-:-:S02]  /*16980*/  FADD.FTZ R5, R5, R0 ;  /* 0x0000000005057221 */ /* 0x004fc40000010000 */
[----:B------:R-:W2:Y:S02]  /*16990*/  SHFL.BFLY PT, R0, R203, 0x2, 0x1f ;  /* 0x0c401f00cb007f89 */ /* 0x000ea400000e0000 */
[----:B--2---:R-:W-:-:S05]  /*169a0*/  FADD.FTZ R6, R0, R203 ;  /* 0x000000cb00067221 */ /* 0x004fca0000010000 */
[----:B------:R2:W3:Y:S02]  /*169b0*/  SHFL.BFLY PT, R3, R6, 0x1, 0x1f ;  /* 0x0c201f0006037f89 */ /* 0x0004e400000e0000 */
.L_x_1507:
        /* <DEDUP_REMOVED lines=37> */
[C---:B------:R-:W-:Y:S02]  /*16c10*/  FMUL.FTZ R121, R0.reuse, R143 ;  /* 0x0000008f00797220 */ /* 0x040fe40000410000 */
[C---:B------:R-:W-:Y:S02]  /*16c20*/  FMUL.FTZ R128, R0.reuse, R26 ;  /* 0x0000001a00807220 */ /* 0x040fe40000410000 */
[----:B------:R-:W-:Y:S02]  /*16c30*/  FMUL.FTZ R129, R0, R27 ;  /* 0x0000001b00817220 */ /* 0x000fe40000410000 */
        /* <DEDUP_REMOVED lines=8> */
[----:B---3--:R-:W-:Y:S02]  /*16cc0*/  @P0 FMUL.FTZ R3, R3, 0.69314718246459960938 ;  /* 0x3f31721803030820 */ /* 0x008fe40000410000 */
        /* <DEDUP_REMOVED lines=54> */
[----:B------:R-:W-:Y:S01]  /*17030*/  FMUL.FTZ R67, R0, R131 ;  /* 0x0000008300437220 */ /* 0x000fe20000410000 */
[----:B------:R-:W-:Y:S01]  /*17040*/  MOV R0, 0x1 ;  /* 0x0000000100007802 */ /* 0x000fe20000000f00 */
[----:B------:R-:W-:Y:S02]  /*17050*/  @P0 FFMA.FTZ R18, R5, R4, R3 ;  /* 0x0000000405120223 */ /* 0x000fe40000010003 */
        /* <DEDUP_REMOVED lines=42> */
.L_x_1316:
        /* <DEDUP_REMOVED lines=17> */
.L_x_1422:
[----:B------:R-:W-:Y:S05]  /*17410*/  BSYNC B0 ;  /* 0x0000000000007941 */ /* 0x000fea0003800000 */
.L_x_1421:
        /* <DEDUP_REMOVED lines=143> */
[----:B------:R-:W-:-:S03]  /*17d10*/  IADD3 R4, P0, R236, c[0x0][0x500], RZ ;  /* 0x00014000ec047a10 */ /* 0x000fc60007f1e0ff */
[----:B------:R2:W5:Y:S01]  /*17d20*/  @P1 LDG.E R12, [R2.64] ;  /* 0x00000008020c1981 */ /* 0x000562000c1e1900 */
[----:B------:R-:W-:Y:S01]  /*17d30*/  IADD3.X R5, R237, c[0x0][0x504], RZ, P0, !PT ;  /* 0x00014100ed057a10 */ /* 0x000fe200007fe4ff */
        /* <DEDUP_REMOVED lines=9> */
.L_x_1425:
        /* <DEDUP_REMOVED lines=8> */
[----:B---3--:R-:W-:Y:S02]  /*17e50*/  LOP3.LUT R4, R234, 0xffff, RZ, 0xc0, !PT ;  /* 0x0000ffffea047812 */ /* 0x008fe400078ec0ff */
[----:B------:R-:W-:Y:S02]  /*17e60*/  SEL R0, R238, RZ, !P0 ;  /* 0x000000ffee007207 */ /* 0x000fe40004000000 */
[----:B------:R-:W-:Y:S02]  /*17e70*/  SEL R5, R239, RZ, !P0 ;  /* 0x000000ffef057207 */ /* 0x000fe40004000000 */
[----:B------:R-:W-:Y:S01]  /*17e80*/  SHF.R.S32.HI R19, RZ, 0x1f, R110 ;  /* 0x0000001fff137819 */ /* 0x000fe2000001146e */
[----:B------:R-:W3:Y:S03]  /*17e90*/  LDC.64 R10, c[0x0][R16+0x168] ;  /* 0x00005a00100a7b82 */ /* 0x000ee60000000a00 */
[----:B------:R-:W-:-:S04]  /*17ea0*/  LEA.HI R19, R19, R110, RZ, 0x5 ;  /* 0x0000006e13137211 */ /* 0x000fc800078f28ff */
[----:B------:R-:W-:Y:S01]  /*17eb0*/  LOP3.LUT R19, R19, 0xffffffe0, RZ, 0xc0, !PT ;  /* 0xffffffe013137812 */ /* 0x000fe200078ec0ff */
[----:B------:R-:W1:Y:S04]  /*17ec0*/  LDC.64 R14, c[0x0][R16+0x178] ;  /* 0x00005e00100e7b82 */ /* 0x000e680000000a00 */
        /* <DEDUP_REMOVED lines=103> */
.L_x_1508:
[----:B------:R-:W-:Y:S05]  /*18540*/  BRA.DIV ~URZ, `(.L_x_1428) ;  /* 0x000056327f007947 */ /* 0x000fea000b800000 */
[----:B------:R4:W2:Y:S02]  /*18550*/  SHFL.IDX PT, R0, R14, RZ, 0x181f ;  /* 0x00181fff0e007589 */ /* 0x0008a400000e0000 */
.L_x_1509:
        /* <DEDUP_REMOVED lines=19> */
.L_x_1430:
[----:B------:R-:W-:Y:S05]  /*18690*/  BSYNC B0 ;  /* 0x0000000000007941 */ /* 0x000fea0003800000 */
.L_x_1429:
[----:B------:R-:W-:Y:S05]  /*186a0*/  BRA.DIV ~URZ, `(.L_x_1431) ;  /* 0x000055327f007947 */ /* 0x000fea000b800000 */
[----:B---3--:R3:W4:Y:S04]  /*186b0*/  SHFL.IDX PT, R4, R13, 0x1, 0x181f ;  /* 0x00381f000d047f89 */ /* 0x00872800000e0000 */
[----:B--2---:R3:W2:Y:S02]  /*186c0*/  SHFL.IDX PT, R0, R14, 0x1, 0x181f ;  /* 0x00381f000e007f89 */ /* 0x0046a400000e0000 */
.L_x_1510:
        /* <DEDUP_REMOVED lines=20> */
.L_x_1433:
[----:B------:R-:W-:Y:S05]  /*18810*/  BSYNC B0 ;  /* 0x0000000000007941 */ /* 0x000fea0003800000 */
.L_x_1432:
[----:B------:R-:W-:Y:S05]  /*18820*/  BRA.DIV ~URZ, `(.L_x_1434) ;  /* 0x000054727f007947 */ /* 0x000fea000b800000 */
[----:B----4-:R4:W3:Y:S02]  /*18830*/  SHFL.IDX PT, R4, R13, 0x2, 0x181f ;  /* 0x00581f000d047f89 */ /* 0x0108e400000e0000 */
.L_x_1511:
[----:B------:R-:W-:Y:S05]  /*18840*/  BRA.DIV ~URZ, `(.L_x_1435) ;  /* 0x000054c27f007947 */ /* 0x000fea000b800000 */
[----:B--2---:R2:W4:Y:S02]  /*18850*/  SHFL.IDX PT, R0, R14, 0x2, 0x181f ;  /* 0x00581f000e007f89 */ /* 0x00452400000e0000 */
.L_x_1512:
        /* <DEDUP_REMOVED lines=20> */
.L_x_1437:
[----:B------:R-:W-:Y:S05]  /*189a0*/  BSYNC B0 ;  /* 0x0000000000007941 */ /* 0x000fea0003800000 */
.L_x_1436:
[----:B------:R-:W-:Y:S05]  /*189b0*/  BRA.DIV ~URZ, `(.L_x_1438) ;  /* 0x000053b27f007947 */ /* 0x000fea000b800000 */
[----:B---3--:R3:W2:Y:S04]  /*189c0*/  SHFL.IDX PT, R4, R13, 0x3, 0x181f ;  /* 0x00781f000d047f89 */ /* 0x0086a800000e0000 */
[----:B----4-:R3:W4:Y:S02]  /*189d0*/  SHFL.IDX PT, R0, R14, 0x3, 0x181f ;  /* 0x00781f000e007f89 */ /* 0x01072400000e0000 */
.L_x_1513:
        /* <DEDUP_REMOVED lines=21> */
.L_x_1426:
        /* <DEDUP_REMOVED lines=33> */
.L_x_1514:
[----:B------:R-:W-:Y:S05]  /*18d40*/  BRA.DIV ~URZ, `(.L_x_1441) ;  /* 0x000051527f007947 */ /* 0x000fea000b800000 */
[----:B------:R3:W4:Y:S02]  /*18d50*/  SHFL.IDX PT, R0, R12, RZ, 0x1c1f ;  /* 0x001c1fff0c007589 */ /* 0x00072400000e0000 */
.L_x_1515:
        /* <DEDUP_REMOVED lines=8> */
[----:B------:R-:W-:Y:S01]  /*18de0*/  IADD3 R14, R230, 0x60, RZ ;  /* 0x00000060e60e7810 */ /* 0x000fe20007ffe0ff */
[----:B----4-:R-:W-:Y:S01]  /*18df0*/  @!P0 IMAD.MOV.U32 R2, RZ, RZ, R0 ;  /* 0x000000ffff028224 */ /* 0x010fe200078e0000 */
[----:B------:R-:W-:Y:S01]  /*18e00*/  ISETP.GE.AND P2, PT, R6, c[0x0][0x3c8], PT ;  /* 0x0000f20006007a0c */ /* 0x000fe20003f46270 */
[----:B--2---:R-:W-:Y:S01]  /*18e10*/  @!P0 IMAD.MOV.U32 R3, RZ, RZ, R4 ;  /* 0x000000ffff038224 */ /* 0x004fe200078e0004 */
[C---:B------:R-:W-:Y:S02]  /*18e20*/  IADD3 R11, R230.reuse, 0x58, RZ ;  /* 0x00000058e60b7810 */ /* 0x040fe40007ffe0ff */
[C---:B------:R-:W-:Y:S01]  /*18e30*/  IADD3 R10, R230.reuse, 0x70, RZ ;  /* 0x00000070e60a7810 */ /* 0x040fe20007ffe0ff */
[----:B------:R-:W-:Y:S01]  /*18e40*/  @!P0 IMAD.WIDE R2, R230, 0x4, R2 ;  /* 0x00000004e6028825 */ /* 0x000fe200078e0202 */
[----:B------:R-:W-:-:S02]  /*18e50*/  SHF.R.S32.HI R11, RZ, 0x1f, R11 ;  /* 0x0000001fff0b7819 */ /* 0x000fc4000001140b */
[----:B------:R-:W-:Y:S02]  /*18e60*/  IADD3 R15, R230, 0x60, RZ ;  /* 0x00000060e60f7810 */ /* 0x000fe40007ffe0ff */
[----:B------:R2:W-:Y:S01]  /*18e70*/  @!P0 ST.E.64 [R2.64], R132 ;  /* 0x0000008402008985 */ /* 0x0005e2000c101b08 */
[----:B------:R-:W-:Y:S02]  /*18e80*/  ISETP.GE.AND P0, PT, R8, c[0x0][0x3c8], PT ;  /* 0x0000f20008007a0c */ /* 0x000fe40003f06270 */
[----:B------:R-:W-:Y:S02]  /*18e90*/  SHF.R.S32.HI R15, RZ, 0x1f, R15 ;  /* 0x0000001fff0f7819 */ /* 0x000fe4000001140f */
[C---:B------:R-:W-:Y:S02]  /*18ea0*/  IADD3 R16, R230.reuse, 0xa0, RZ ;  /* 0x000000a0e6107810 */ /* 0x040fe40007ffe0ff */
[C---:B------:R-:W-:Y:S02]  /*18eb0*/  IADD3 R17, R230.reuse, 0xb0, RZ ;  /* 0x000000b0e6117810 */ /* 0x040fe40007ffe0ff */
        /* <DEDUP_REMOVED lines=12> */
[----:B------:R-:W-:Y:S02]  /*18f80*/  IADD3 R7, R230, 0x18, RZ ;  /* 0x00000018e6077810 */ /* 0x000fe40007ffe0ff */
[----:B------:R-:W-:Y:S01]  /*18f90*/  ISETP.GE.AND P1, PT, R250, c[0x0][0x3c8], PT ;  /* 0x0000f200fa007a0c */ /* 0x000fe20003f26270 */
[----:B------:R2:W-:Y:S01]  /*18fa0*/  @!P0 ST.E.64 [R2.64], R144 ;  /* 0x0000009002008985 */ /* 0x0005e2000c101b08 */
[----:B------:R-:W-:Y:S02]  /*18fb0*/  SHF.R.S32.HI R7, RZ, 0x1f, R7 ;  /* 0x0000001fff077819 */ /* 0x000fe40000011407 */
[----:B------:R-:W-:Y:S02]  /*18fc0*/  SHF.R.S32.HI R8, RZ, 0x1f, R249 ;  /* 0x0000001fff087819 */ /* 0x000fe400000114f9 */
        /* <DEDUP_REMOVED lines=26> */
[----:B------:R-:W-:Y:S01]  /*19170*/  ISETP.GE.AND P0, PT, R7, c[0x0][0x3c8], PT ;  /* 0x0000f20007007a0c */ /* 0x000fe20003f06270 */
[----:B------:R2:W-:Y:S01]  /*19180*/  @!P2 ST.E.64 [R2.64], R32 ;  /* 0x000000200200a985 */ /* 0x0005e2000c101b08 */
[----:B------:R-:W-:Y:S02]  /*19190*/  SHF.R.S32.HI R9, RZ, 0x1f, R9 ;  /* 0x0000001fff097819 */ /* 0x000fe40000011409 */
[----:B------:R-:W-:-:S04]  /*191a0*/  IADD3 R6, R230, 0x50, RZ ;  /* 0x00000050e6067810 */ /* 0x000fc80007ffe0ff */
        /* <DEDUP_REMOVED lines=8> */
[----:B------:R-:W-:-:S02]  /*19230*/  ISETP.GE.AND P2, PT, R14, c[0x0][0x3c8], PT ;  /* 0x0000f2000e007a0c */ /* 0x000fc40003f46270 */
        /* <DEDUP_REMOVED lines=12> */
[C---:B------:R-:W-:Y:S02]  /*19300*/  IADD3 R8, R230.reuse, 0x78, RZ ;  /* 0x00000078e6087810 */ /* 0x040fe40007ffe0ff */
[----:B------:R-:W-:Y:S01]  /*19310*/  IADD3 R11, R230, 0x68, RZ ;  /* 0x00000068e60b7810 */ /* 0x000fe20007ffe0ff */
[----:B------:R4:W-:Y:S01]  /*19320*/  @!P4 ST.E.64 [R6.64], R48 ;  /* 0x000000300600c985 */ /* 0x0009e2000c101b08 */
[----:B------:R-:W-:Y:S02]  /*19330*/  ISETP.GE.AND P3, PT, R10, c[0x0][0x3c8], PT ;  /* 0x0000f2000a007a0c */ /* 0x000fe40003f66270 */
[----:B------:R-:W-:Y:S02]  /*19340*/  ISETP.GE.AND P4, PT, R8, c[0x0][0x3c8], PT ;  /* 0x0000f20008007a0c */ /* 0x000fe40003f86270 */
[----:B------:R-:W-:-:S02]  /*19350*/  SHF.R.S32.HI R11, RZ, 0x1f, R11 ;  /* 0x0000001fff0b7819 */ /* 0x000fc4000001140b */
[----:B--2---:R-:W-:-:S04]  /*19360*/  @!P2 LEA R2, P5, R14, R0, 0x2 ;  /* 0x000000000e02a211 */ /* 0x004fc800078a10ff */
[----:B------:R-:W-:Y:S02]  /*19370*/  @!P2 LEA.HI.X R3, R14, R4, R15, 0x2, P5 ;  /* 0x000000040e03a211 */ /* 0x000fe400028f140f */
[C---:B----4-:R-:W-:Y:S02]  /*19380*/  @!P1 LEA R6, P0, R9.reuse, R0, 0x2 ;  /* 0x0000000009069211 */ /* 0x050fe400078010ff */
[C---:B------:R-:W-:Y:S01]  /*19390*/  IADD3 R14, R230.reuse, 0x80, RZ ;  /* 0x00000080e60e7810 */ /* 0x040fe20007ffe0ff */
[----:B------:R2:W-:Y:S01]  /*193a0*/  @!P2 ST.E.64 [R2.64], R52 ;  /* 0x000000340200a985 */ /* 0x0005e2000c101b08 */
[----:B------:R-:W-:Y:S02]  /*193b0*/  @!P1 LEA.HI.X R7, R9, R4, R11, 0x2, P0 ;  /* 0x0000000409079211 */ /* 0x000fe400000f140b */
[C---:B------:R-:W-:Y:S02]  /*193c0*/  IADD3 R9, R230.reuse, 0x88, RZ ;  /* 0x00000088e6097810 */ /* 0x040fe40007ffe0ff */
[----:B------:R-:W-:Y:S01]  /*193d0*/  IADD3 R15, R230, 0x70, RZ ;  /* 0x00000070e60f7810 */ /* 0x000fe20007ffe0ff */
[----:B------:R4:W-:Y:S01]  /*193e0*/  @!P1 ST.E.64 [R6.64], R56 ;  /* 0x0000003806009985 */ /* 0x0009e2000c101b08 */
[----:B------:R-:W-:-:S02]  /*193f0*/  ISETP.GE.AND P2, PT, R14, c[0x0][0x3c8], PT ;  /* 0x0000f2000e007a0c */ /* 0x000fc40003f46270 */
[----:B------:R-:W-:Y:S02]  /*19400*/  IADD3 R11, R230, 0x78, RZ ;  /* 0x00000078e60b7810 */ /* 0x000fe40007ffe0ff */
[----:B------:R-:W-:Y:S02]  /*19410*/  ISETP.GE.AND P1, PT, R9, c[0x0][0x3c8], PT ;  /* 0x0000f20009007a0c */ /* 0x000fe40003f26270 */
[----:B------:R-:W-:Y:S02]  /*19420*/  SHF.R.S32.HI R15, RZ, 0x1f, R15 ;  /* 0x0000001fff0f7819 */ /* 0x000fe4000001140f */
[----:B------:R-:W-:Y:S02]  /*19430*/  SHF.R.S32.HI R11, RZ, 0x1f, R11 ;  /* 0x0000001fff0b7819 */ /* 0x000fe4000001140b */
[----:B--2---:R-:W-:-:S04]  /*19440*/  @!P3 LEA R2, P5, R10, R0, 0x2 ;  /* 0x000000000a02b211 */ /* 0x004fc800078a10ff */
[----:B------:R-:W-:Y:S02]  /*19450*/  @!P3 LEA.HI.X R3, R10, R4, R15, 0x2, P5 ;  /* 0x000000040a03b211 */ /* 0x000fe400028f140f */
[----:B----4-:R-:W-:Y:S02]  /*19460*/  @!P4 LEA R6, P0, R8, R0, 0x2 ;  /* 0x000000000806c211 */ /* 0x010fe400078010ff */
[----:B------:R-:W-:Y:S01]  /*19470*/  IADD3 R10, R230, 0x90, RZ ;  /* 0x00000090e60a7810 */ /* 0x000fe20007ffe0ff */
[----:B------:R2:W-:Y:S01]  /*19480*/  @!P3 ST.E.64 [R2.64], R60 ;  /* 0x0000003c0200b985 */ /* 0x0005e2000c101b08 */
[----:B------:R-:W-:Y:S02]  /*19490*/  @!P4 LEA.HI.X R7, R8, R4, R11, 0x2, P0 ;  /* 0x000000040807c211 */ /* 0x000fe400000f140b */
[C---:B------:R-:W-:Y:S02]  /*194a0*/  IADD3 R15, R230.reuse, 0x80, RZ ;  /* 0x00000080e60f7810 */ /* 0x040fe40007ffe0ff */
[C---:B------:R-:W-:Y:S01]  /*194b0*/  IADD3 R8, R230.reuse, 0x98, RZ ;  /* 0x00000098e6087810 */ /* 0x040fe20007ffe0ff */
[----:B------:R4:W-:Y:S01]  /*194c0*/  @!P4 ST.E.64 [R6.64], R64 ;  /* 0x000000400600c985 */ /* 0x0009e2000c101b08 */
[----:B------:R-:W-:-:S02]  /*194d0*/  IADD3 R11, R230, 0x88, RZ ;  /* 0x00000088e60b7810 */ /* 0x000fc40007ffe0ff */
[----:B------:R-:W-:Y:S02]  /*194e0*/  ISETP.GE.AND P3, PT, R10, c[0x0][0x3c8], PT ;  /* 0x0000f2000a007a0c */ /* 0x000fe40003f66270 */
[----:B------:R-:W-:Y:S02]  /*194f0*/  SHF.R.S32.HI R15, RZ, 0x1f, R15 ;  /* 0x0000001fff0f7819 */ /* 0x000fe4000001140f */
[----:B------:R-:W-:Y:S02]  /*19500*/  ISETP.GE.AND P4, PT, R8, c[0x0][0x3c8], PT ;  /* 0x0000f20008007a0c */ /* 0x000fe40003f86270 */
[----:B------:R-:W-:Y:S02]  /*19510*/  SHF.R.S32.HI R11, RZ, 0x1f, R11 ;  /* 0x0000001fff0b7819 */ /* 0x000fe4000001140b */
[----:B--2---:R-:W-:-:S04]  /*19520*/  @!P2 LEA R2, P5, R14, R0, 0x2 ;  /* 0x000000000e02a211 */ /* 0x004fc800078a10ff */
[----:B------:R-:W-:Y:S02]  /*19530*/  @!P2 LEA.HI.X R3, R14, R4, R15, 0x2, P5 ;  /* 0x000000040e03a211 */ /* 0x000fe400028f140f */
[C---:B----4-:R-:W-:Y:S02]  /*19540*/  @!P1 LEA R6, P0, R9.reuse, R0, 0x2 ;  /* 0x0000000009069211 */ /* 0x050fe400078010ff */
[C---:B------:R-:W-:Y:S01]  /*19550*/  IADD3 R14, R230.reuse, 0x90, RZ ;  /* 0x00000090e60e7810 */ /* 0x040fe20007ffe0ff */
[----:B------:R2:W-:Y:S01]  /*19560*/  @!P2 ST.E.64 [R2.64], R68 ;  /* 0x000000440200a985 */ /* 0x0005e2000c101b08 */
[----:B------:R-:W-:Y:S02]  /*19570*/  @!P1 LEA.HI.X R7, R9, R4, R11, 0x2, P0 ;  /* 0x0000000409079211 */ /* 0x000fe400000f140b */
[----:B------:R-:W-:Y:S02]  /*19580*/  IADD3 R11, R230, 0xa8, RZ ;  /* 0x000000a8e60b7810 */ /* 0x000fe40007ffe0ff */
[----:B------:R-:W-:Y:S01]  /*19590*/  ISETP.GE.AND P2, PT, R16, c[0x0][0x3c8], PT ;  /* 0x0000f20010007a0c */ /* 0x000fe20003f46270 */
[----:B------:R4:W-:Y:S01]  /*195a0*/  @!P1 ST.E.64 [R6.64], R72 ;  /* 0x0000004806009985 */ /* 0x0009e2000c101b08 */
[----:B------:R-:W-:-:S02]  /*195b0*/  IADD3 R9, R230, 0x98, RZ ;  /* 0x00000098e6097810 */ /* 0x000fc40007ffe0ff */
[----:B------:R-:W-:Y:S02]  /*195c0*/  ISETP.GE.AND P1, PT, R11, c[0x0][0x3c8], PT ;  /* 0x0000f2000b007a0c */ /* 0x000fe40003f26270 */
[----:B------:R-:W-:Y:S02]  /*195d0*/  SHF.R.S32.HI R14, RZ, 0x1f, R14 ;  /* 0x0000001fff0e7819 */ /* 0x000fe4000001140e */
[----:B------:R-:W-:Y:S02]  /*195e0*/  SHF.R.S32.HI R9, RZ, 0x1f, R9 ;  /* 0x0000001fff097819 */ /* 0x000fe40000011409 */
[----:B------:R-:W-:-:S04]  /*195f0*/  IADD3 R15, R230, 0xa8, RZ ;  /* 0x000000a8e60f7810 */ /* 0x000fc80007ffe0ff */
[----:B------:R-:W-:Y:S02]  /*19600*/  SHF.R.S32.HI R15, RZ, 0x1f, R15 ;  /* 0x0000001fff0f7819 */ /* 0x000fe4000001140f */
[----:B--2---:R-:W-:-:S04]  /*19610*/  @!P3 LEA R2, P5, R10, R0, 0x2 ;  /* 0x000000000a02b211 */ /* 0x004fc800078a10ff */
[----:B------:R-:W-:Y:S02]  /*19620*/  @!P3 LEA.HI.X R3, R10, R4, R14, 0x2, P5 ;  /* 0x000000040a03b211 */ /* 0x000fe400028f140e */
[----:B----4-:R-:W-:Y:S02]  /*19630*/  @!P4 LEA R6, P0, R8, R0, 0x2 ;  /* 0x000000000806c211 */ /* 0x010fe400078010ff */
[----:B------:R-:W-:Y:S01]  /*19640*/  IADD3 R10, R230, 0xb8, RZ ;  /* 0x000000b8e60a7810 */ /* 0x000fe20007ffe0ff */
[----:B------:R2:W-:Y:S01]  /*19650*/  @!P3 ST.E.64 [R2.64], R76 ;  /* 0x0000004c0200b985 */ /* 0x0005e2000c101b08 */
[----:B------:R-:W-:Y:S02]  /*19660*/  @!P4 LEA.HI.X R7, R8, R4, R9, 0x2, P0 ;  /* 0x000000040807c211 */ /* 0x000fe400000f1409 */
[----:B------:R-:W-:Y:S02]  /*19670*/  ISETP.GE.AND P3, PT, R17, c[0x0][0x3c8], PT ;  /* 0x0000f20011007a0c */ /* 0x000fe40003f66270 */
[----:B------:R-:W-:Y:S01]  /*19680*/  @!P1 LEA R8, P0, R11, R0, 0x2 ;  /* 0x000000000b089211 */ /* 0x000fe200078010ff */
[----:B------:R4:W-:Y:S01]  /*19690*/  @!P4 ST.E.64 [R6.64], R80 ;  /* 0x000000500600c985 */ /* 0x0009e2000c101b08 */
[----:B------:R-:W-:-:S02]  /*196a0*/  ISETP.GE.AND P4, PT, R10, c[0x0][0x3c8], PT ;  /* 0x0000f2000a007a0c */ /* 0x000fc40003f86270 */
[----:B------:R-:W-:Y:S02]  /*196b0*/  @!P1 LEA.HI.X R9, R11, R4, R15, 0x2, P0 ;  /* 0x000000040b099211 */ /* 0x000fe400000f140f */
[C---:B------:R-:W-:Y:S02]  /*196c0*/  IADD3 R15, R230.reuse, 0xc8, RZ ;  /* 0x000000c8e60f7810 */ /* 0x040fe40007ffe0ff */
[C---:B------:R-:W-:Y:S02]  /*196d0*/  IADD3 R14, R230.reuse, 0xc0, RZ ;  /* 0x000000c0e60e7810 */ /* 0x040fe40007ffe0ff */
[----:B------:R-:W-:-:S04]  /*196e0*/  IADD3 R11, R230, 0xd0, RZ ;  /* 0x000000d0e60b7810 */ /* 0x000fc80007ffe0ff */
[----:B------:R-:W-:Y:S02]  /*196f0*/  ISETP.GE.AND P6, PT, R11, c[0x0][0x3c8], PT ;  /* 0x0000f2000b007a0c */ /* 0x000fe40003fc6270 */
[----:B--2---:R-:W-:-:S04]  /*19700*/  @!P2 LEA R2, P5, R16, R0, 0x2 ;  /* 0x000000001002a211 */ /* 0x004fc800078a10ff */
[----:B------:R-:W-:Y:S02]  /*19710*/  @!P2 LEA.HI.X R3, R16, R4, R18, 0x2, P5 ;  /* 0x000000041003a211 */ /* 0x000fe400028f1412 */
[C---:B------:R-:W-:Y:S02]  /*19720*/  IADD3 R18, R230.reuse, 0xb0, RZ ;  /* 0x000000b0e6127810 */ /* 0x040fe40007ffe0ff */
[----:B------:R-:W-:Y:S01]  /*19730*/  IADD3 R16, R230, 0xb8, RZ ;  /* 0x000000b8e6107810 */ /* 0x000fe20007ffe0ff */
[----:B------:R2:W-:Y:S01]  /*19740*/  @!P2 ST.E.64 [R2.64], R84 ;  /* 0x000000540200a985 */ /* 0x0005e2000c101b08 */
[----:B------:R-:W-:Y:S02]  /*19750*/  ISETP.GE.AND P2, PT, R14, c[0x0][0x3c8], PT ;  /* 0x0000f2000e007a0c */ /* 0x000fe40003f46270 */
[----:B----4-:R-:W-:Y:S01]  /*19760*/  @!P3 LEA R6, P5, R17, R0, 0x2 ;  /* 0x000000001106b211 */ /* 0x010fe200078a10ff */
[----:B------:R4:W-:Y:S01]  /*19770*/  @!P1 ST.E.64 [R8.64], R88 ;  /* 0x0000005808009985 */ /* 0x0009e2000c101b08 */
[----:B------:R-:W-:-:S02]  /*19780*/  ISETP.GE.AND P1, PT, R15, c[0x0][0x3c8], PT ;  /* 0x0000f2000f007a0c */ /* 0x000fc40003f26270 */
[----:B------:R-:W-:Y:S02]  /*19790*/  SHF.R.S32.HI R18, RZ, 0x1f, R18 ;  /* 0x0000001fff127819 */ /* 0x000fe40000011412 */
[----:B------:R-:W-:Y:S02]  /*197a0*/  SHF.R.S32.HI R16, RZ, 0x1f, R16 ;  /* 0x0000001fff107819 */ /* 0x000fe40000011410 */
[----:B------:R-:W-:Y:S02]  /*197b0*/  @!P3 LEA.HI.X R7, R17, R4, R18, 0x2, P5 ;  /* 0x000000041107b211 */ /* 0x000fe400028f1412 */
[----:B------:R-:W-:-:S03]  /*197c0*/  IADD3 R17, R230, 0xc0, RZ ;  /* 0x000000c0e6117810 */ /* 0x000fc60007ffe0ff */
[----:B------:R5:W-:Y:S01]  /*197d0*/  @!P3 ST.E.64 [R6.64], R92 ;  /* 0x0000005c0600b985 */ /* 0x000be2000c101b08 */
[----:B------:R-:W-:Y:S02]  /*197e0*/  SHF.R.S32.HI R17, RZ, 0x1f, R17 ;  /* 0x0000001fff117819 */ /* 0x000fe40000011411 */
[----:B--2---:R-:W-:-:S04]  /*197f0*/  @!P4 LEA R2, P0, R10, R0, 0x2 ;  /* 0x000000000a02c211 */ /* 0x004fc800078010ff */
[----:B------:R-:W-:Y:S02]  /*19800*/  @!P4 LEA.HI.X R3, R10, R4, R16, 0x2, P0 ;  /* 0x000000040a03c211 */ /* 0x000fe400000f1410 */
[C---:B------:R-:W-:Y:S02]  /*19810*/  IADD3 R16, R230.reuse, 0xc8, RZ ;  /* 0x000000c8e6107810 */ /* 0x040fe40007ffe0ff */
[----:B------:R-:W-:Y:S01]  /*19820*/  IADD3 R10, R230, 0xd8, RZ ;  /* 0x000000d8e60a7810 */ /* 0x000fe20007ffe0ff */
[----:B------:R2:W-:Y:S01]  /*19830*/  @!P4 ST.E.64 [R2.64], R96 ;  /* 0x000000600200c985 */ /* 0x0005e2000c101b08 */
[----:B------:R-:W-:Y:S02]  /*19840*/  SHF.R.S32.HI R16, RZ, 0x1f, R16 ;  /* 0x0000001fff107819 */ /* 0x000fe40000011410 */
[----:B----4-:R-:W-:Y:S02]  /*19850*/  @!P2 LEA R8, P0, R14, R0, 0x2 ;  /* 0x000000000e08a211 */ /* 0x010fe400078010ff */
[----:B------:R-:W-:-:S02]  /*19860*/  ISETP.GE.AND P5, PT, R10, c[0x0][0x3c8], PT ;  /* 0x0000f2000a007a0c */ /* 0x000fc40003fa6270 */
[----:B------:R-:W-:Y:S02]  /*19870*/  @!P2 LEA.HI.X R9, R14, R4, R17, 0x2, P0 ;  /* 0x000000040e09a211 */ /* 0x000fe400000f1411 */
[----:B------:R-:W-:Y:S02]  /*19880*/  IADD3 R14, R230, 0xe0, RZ ;  /* 0x000000e0e60e7810 */ /* 0x000fe40007ffe0ff */
[----:B-----5:R-:W-:Y:S01]  /*19890*/  @!P6 LEA R6, P0, R11, R0, 0x2 ;  /* 0x000000000b06e211 */ /* 0x020fe200078010ff */
[----:B------:R-:W-:Y:S01]  /*198a0*/  @!P2 ST.E.64 [R8.64], R152 ;  /* 0x000000980800a985 */ /* 0x000fe2000c101b08 */
[----:B------:R-:W-:Y:S02]  /*198b0*/  ISETP.GE.AND P4, PT, R14, c[0x0][0x3c8], PT ;  /* 0x0000f2000e007a0c */ /* 0x000fe40003f86270 */
[----:B------:R-:W-:-:S04]  /*198c0*/  IADD3 R17, R230, 0xe8, RZ ;  /* 0x000000e8e6117810 */ /* 0x000fc80007ffe0ff */
[----:B------:R-:W-:Y:S02]  /*198d0*/  SHF.R.S32.HI R17, RZ, 0x1f, R17 ;  /* 0x0000001fff117819 */ /* 0x000fe40000011411 */
[----:B--2---:R-:W-:-:S04]  /*198e0*/  @!P1 LEA R2, P3, R15, R0, 0x2 ;  /* 0x000000000f029211 */ /* 0x004fc800078610ff */
[-C--:B------:R-:W-:Y:S02]  /*198f0*/  @!P1 LEA.HI.X R3, R15, R4.reuse, R16, 0x2, P3 ;  /* 0x000000040f039211 */ /* 0x080fe400018f1410 */
[C---:B------:R-:W-:Y:S02]  /*19900*/  IADD3 R15, R230.reuse, 0xd0, RZ ;  /* 0x000000d0e60f7810 */ /* 0x040fe40007ffe0ff */
[----:B------:R-:W-:Y:S01]  /*19910*/  IADD3 R16, R230, 0xe8, RZ ;  /* 0x000000e8e6107810 */ /* 0x000fe20007ffe0ff */
[----:B------:R2:W-:Y:S01]  /*19920*/  @!P1 ST.E.64 [R2.64], R100 ;  /* 0x0000006402009985 */ /* 0x0005e2000c101b08 */
[----:B------:R-:W-:Y:S02]  /*19930*/  SHF.R.S32.HI R15, RZ, 0x1f, R15 ;  /* 0x0000001fff0f7819 */ /* 0x000fe4000001140f */
[----:B------:R-:W-:Y:S02]  /*19940*/  ISETP.GE.AND P2, PT, R16, c[0x0][0x3c8], PT ;  /* 0x0000f20010007a0c */ /* 0x000fe40003f46270 */
[----:B------:R-:W-:-:S02]  /*19950*/  @!P6 LEA.HI.X R7, R11, R4, R15, 0x2, P0 ;  /* 0x000000040b07e211 */ /* 0x000fc400000f140f */
[----:B------:R-:W-:Y:S02]  /*19960*/  IADD3 R11, R230, 0xd8, RZ ;  /* 0x000000d8e60b7810 */ /* 0x000fe40007ffe0ff */
[----:B------:R-:W-:Y:S01]  /*19970*/  ISETP.GE.AND P1, PT, R252, c[0x0][0x3c8], PT ;  /* 0x0000f200fc007a0c */ /* 0x000fe20003f26270 */
[----:B------:R4:W-:Y:S01]  /*19980*/  @!P6 ST.E.64 [R6.64], R104 ;  /* 0x000000680600e985 */ /* 0x0009e2000c101b08 */
[----:B------:R-:W-:Y:S02]  /*19990*/  ISETP.GE.AND P0, PT, R251, c[0x0][0x3c8], PT ;  /* 0x0000f200fb007a0c */ /* 0x000fe40003f06270 */
[----:B------:R-:W-:Y:S02]  /*199a0*/  SHF.R.S32.HI R11, RZ, 0x1f, R11 ;  /* 0x0000001fff0b7819 */ /* 0x000fe4000001140b */
[----:B------:R-:W-:-:S04]  /*199b0*/  IADD3 R15, R230, 0xe0, RZ ;  /* 0x000000e0e60f7810 */ /* 0x000fc80007ffe0ff */
[----:B------:R-:W-:Y:S02]  /*199c0*/  SHF.R.S32.HI R15, RZ, 0x1f, R15 ;  /* 0x0000001fff0f7819 */ /* 0x000fe4000001140f */
        /* <DEDUP_REMOVED lines=17> */
.L_x_1443:
[----:B------:R-:W-:Y:S05]  /*19ae0*/  BSYNC B0 ;  /* 0x0000000000007941 */ /* 0x000fea0003800000 */
.L_x_1442:
[----:B------:R-:W-:Y:S05]  /*19af0*/  BRA.DIV ~URZ, `(.L_x_1444) ;  /* 0x000044027f007947 */ /* 0x000fea000b800000 */
[----:B--2---:R2:W1:Y:S04]  /*19b00*/  SHFL.IDX PT, R4, R5, 0x1, 0x1c1f ;  /* 0x003c1f0005047f89 */ /* 0x00446800000e0000 */
[----:B----4-:R2:W4:Y:S02]  /*19b10*/  SHFL.IDX PT, R0, R12, 0x1, 0x1c1f ;  /* 0x003c1f000c007f89 */ /* 0x01052400000e0000 */
.L_x_1516:
        /* <DEDUP_REMOVED lines=8> */
[----:B------:R-:W-:Y:S01]  /*19ba0*/  IADD3 R10, R230, 0x18, RZ ;  /* 0x00000018e60a7810 */ /* 0x000fe20007ffe0ff */
        /* <DEDUP_REMOVED lines=30> */
[----:B--2---:R-:W-:Y:S02]  /*19d90*/  @!P4 LEA R8, P0, R250, R0, 0x2 ;  /* 0x00000000fa08c211 */ /* 0x004fe400078010ff */
        /* <DEDUP_REMOVED lines=39> */
[C---:B------:R-:W-:Y:S02]  /*1a010*/  IADD3 R11, R230.reuse, 0x68, RZ ;  /* 0x00000068e60b7810 */ /* 0x040fe40007ffe0ff */
        /* <DEDUP_REMOVED lines=28> */
[----:B------:R-:W-:Y:S02]  /*1a1e0*/  IADD3 R10, R230, 0x80, RZ ;  /* 0x00000080e60a7810 */ /* 0x000fe40007ffe0ff */
        /* <DEDUP_REMOVED lines=38> */
[C---:B-1----:R-:W-:Y:S02]  /*1a450*/  @!P5 LEA R8, P0, R5.reuse, R0, 0x2 ;  /* 0x000000000508d211 */ /* 0x042fe400078010ff */
[----:B------:R-:W-:Y:S02]  /*1a460*/  SHF.R.S32.HI R13, RZ, 0x1f, R13 ;  /* 0x0000001fff0d7819 */ /* 0x000fe4000001140d */
[----:B------:R-:W-:Y:S02]  /*1a470*/  IADD3 R15, R230, 0xa0, RZ ;  /* 0x000000a0e60f7810 */ /* 0x000fe40007ffe0ff */
[----:B------:R-:W-:Y:S02]  /*1a480*/  ISETP.GE.AND P1, PT, R12, c[0x0][0x3c8], PT ;  /* 0x0000f2000c007a0c */ /* 0x000fe40003f26270 */
[----:B------:R-:W-:-:S02]  /*1a490*/  @!P5 LEA.HI.X R9, R5, R4, R13, 0x2, P0 ;  /* 0x000000040509d211 */ /* 0x000fc400000f140d */
[C---:B------:R-:W-:Y:S02]  /*1a4a0*/  IADD3 R11, R230.reuse, 0xb0, RZ ;  /* 0x000000b0e60b7810 */ /* 0x040fe40007ffe0ff */
[----:B------:R-:W-:Y:S01]  /*1a4b0*/  SHF.R.S32.HI R15, RZ, 0x1f, R15 ;  /* 0x0000001fff0f7819 */ /* 0x000fe2000001140f */
[----:B------:R1:W-:Y:S01]  /*1a4c0*/  @!P5 ST.E.64 [R8.64], R168 ;  /* 0x000000a80800d985 */ /* 0x0003e2000c101b08 */
[C---:B------:R-:W-:Y:S02]  /*1a4d0*/  IADD3 R13, R230.reuse, 0xa8, RZ ;  /* 0x000000a8e60d7810 */ /* 0x040fe40007ffe0ff */
        /* <DEDUP_REMOVED lines=12> */
[C---:B------:R-:W-:Y:S01]  /*1a5a0*/  IADD3 R13, R230.reuse, 0xc8, RZ ;  /* 0x000000c8e60d7810 */ /* 0x040fe20007ffe0ff */
[----:B------:R3:W-:Y:S01]  /*1a5b0*/  @!P3 ST.E.64 [R2.64], R54 ;  /* 0x000000360200b985 */ /* 0x0007e2000c101b08 */
[----:B-1----:R-:W-:Y:S02]  /*1a5c0*/  @!P2 LEA R8, P3, R11, R0, 0x2 ;  /* 0x000000000b08a211 */ /* 0x002fe400078610ff */
[----:B------:R-:W-:Y:S02]  /*1a5d0*/  SHF.R.S32.HI R14, RZ, 0x1f, R14 ;  /* 0x0000001fff0e7819 */ /* 0x000fe4000001140e */
[----:B------:R-:W-:Y:S02]  /*1a5e0*/  ISETP.GE.AND P5, PT, R13, c[0x0][0x3c8], PT ;  /* 0x0000f2000d007a0c */ /* 0x000fe40003fa6270 */
[----:B------:R-:W-:Y:S02]  /*1a5f0*/  @!P2 LEA.HI.X R9, R11, R4, R14, 0x2, P3 ;  /* 0x000000040b09a211 */ /* 0x000fe400018f140e */
[----:B------:R-:W-:-:S02]  /*1a600*/  IADD3 R11, R230, 0xc0, RZ ;  /* 0x000000c0e60b7810 */ /* 0x000fc40007ffe0ff */
[C---:B------:R-:W-:Y:S01]  /*1a610*/  IADD3 R14, R230.reuse, 0xb8, RZ ;  /* 0x000000b8e60e7810 */ /* 0x040fe20007ffe0ff */
[----:B------:R-:W-:Y:S01]  /*1a620*/  @!P2 ST.E.64 [R8.64], R94 ;  /* 0x0000005e0800a985 */ /* 0x000fe2000c101b08 */
[C---:B------:R-:W-:Y:S02]  /*1a630*/  IADD3 R10, R230.reuse, 0xd0, RZ ;  /* 0x000000d0e60a7810 */ /* 0x040fe40007ffe0ff */
[----:B------:R-:W-:Y:S02]  /*1a640*/  SHF.R.S32.HI R11, RZ, 0x1f, R11 ;  /* 0x0000001fff0b7819 */ /* 0x000fe4000001140b */
[----:B------:R-:W-:Y:S02]  /*1a650*/  SHF.R.S32.HI R14, RZ, 0x1f, R14 ;  /* 0x0000001fff0e7819 */ /* 0x000fe4000001140e */
[----:B------:R-:W-:-:S04]  /*1a660*/  IADD3 R15, R230, 0xc8, RZ ;  /* 0x000000c8e60f7810 */ /* 0x000fc80007ffe0ff */
        /* <DEDUP_REMOVED lines=9> */
[C---:B------:R-:W-:Y:S01]  /*1a700*/  IADD3 R11, R230.reuse, 0xd0, RZ ;  /* 0x000000d0e60b7810 */ /* 0x040fe20007ffe0ff */
[----:B------:R1:W-:Y:S01]  /*1a710*/  @!P1 ST.E.64 [R6.64], R78 ;  /* 0x0000004e06009985 */ /* 0x0003e2000c101b08 */
[----:B------:R-:W-:Y:S02]  /*1a720*/  ISETP.GE.AND P3, PT, R5, c[0x0][0x3c8], PT ;  /* 0x0000f20005007a0c */ /* 0x000fe40003f66270 */
[----:B------:R-:W-:Y:S01]  /*1a730*/  SHF.R.S32.HI R11, RZ, 0x1f, R11 ;  /* 0x0000001fff0b7819 */ /* 0x000fe2000001140b */
[----:B------:R2:W-:Y:S01]  /*1a740*/  @!P0 ST.E.64 [R2.64], R62 ;  /* 0x0000003e02008985 */ /* 0x0005e2000c101b08 */
[C---:B------:R-:W-:Y:S02]  /*1a750*/  IADD3 R14, R230.reuse, 0xe0, RZ ;  /* 0x000000e0e60e7810 */ /* 0x040fe40007ffe0ff */
[----:B------:R-:W-:Y:S02]  /*1a760*/  IADD3 R12, R230, 0xe8, RZ ;  /* 0x000000e8e60c7810 */ /* 0x000fe40007ffe0ff */
[----:B------:R-:W-:-:S02]  /*1a770*/  ISETP.GE.AND P2, PT, R14, c[0x0][0x3c8], PT ;  /* 0x0000f2000e007a0c */ /* 0x000fc40003f46270 */
[----:B------:R-:W-:Y:S02]  /*1a780*/  ISETP.GE.AND P1, PT, R12, c[0x0][0x3c8], PT ;  /* 0x0000f2000c007a0c */ /* 0x000fe40003f26270 */
[----:B-1----:R-:W-:-:S04]  /*1a790*/  @!P5 LEA R6, P0, R13, R0, 0x2 ;  /* 0x000000000d06d211 */ /* 0x002fc800078010ff */
[----:B------:R-:W-:Y:S02]  /*1a7a0*/  @!P5 LEA.HI.X R7, R13, R4, R15, 0x2, P0 ;  /* 0x000000040d07d211 */ /* 0x000fe400000f140f */
[----:B--2---:R-:W-:Y:S02]  /*1a7b0*/  @!P4 LEA R2, P6, R10, R0, 0x2 ;  /* 0x000000000a02c211 */ /* 0x004fe400078c10ff */
[----:B------:R-:W-:Y:S01]  /*1a7c0*/  IADD3 R13, R230, 0xd8, RZ ;  /* 0x000000d8e60d7810 */ /* 0x000fe20007ffe0ff */
[----:B------:R-:W-:Y:S01]  /*1a7d0*/  @!P5 ST.E.64 [R6.64], R82 ;  /* 0x000000520600d985 */ /* 0x000fe2000c101b08 */
[----:B------:R-:W-:Y:S02]  /*1a7e0*/  @!P4 LEA.HI.X R3, R10, R4, R11, 0x2, P6 ;  /* 0x000000040a03c211 */ /* 0x000fe400030f140b */
[----:B------:R-:W-:Y:S02]  /*1a7f0*/  @!P3 LEA R10, P5, R5, R0, 0x2 ;  /* 0x00000000050ab211 */ /* 0x000fe400078a10ff */
[----:B------:R-:W-:Y:S01]  /*1a800*/  ISETP.GE.AND P0, PT, R252, c[0x0][0x3c8], PT ;  /* 0x0000f200fc007a0c */ /* 0x000fe20003f06270 */
[----:B------:R1:W-:Y:S01]  /*1a810*/  @!P4 ST.E.64 [R2.64], R86 ;  /* 0x000000560200c985 */ /* 0x0003e2000c101b08 */
[----:B------:R-:W-:-:S02]  /*1a820*/  SHF.R.S32.HI R13, RZ, 0x1f, R13 ;  /* 0x0000001fff0d7819 */ /* 0x000fc4000001140d */
[----:B------:R-:W-:Y:S02]  /*1a830*/  IADD3 R15, R230, 0xe0, RZ ;  /* 0x000000e0e60f7810 */ /* 0x000fe40007ffe0ff */
[----:B------:R-:W-:Y:S02]  /*1a840*/  @!P2 LEA R8, P6, R14, R0, 0x2 ;  /* 0x000000000e08a211 */ /* 0x000fe400078c10ff */
[----:B------:R-:W-:-:S04]  /*1a850*/  SHF.R.S32.HI R15, RZ, 0x1f, R15 ;  /* 0x0000001fff0f7819 */ /* 0x000fc8000001140f */
[----:B------:R-:W-:Y:S02]  /*1a860*/  @!P2 LEA.HI.X R9, R14, R4, R15, 0x2, P6 ;  /* 0x000000040e09a211 */ /* 0x000fe400030f140f */
[----:B-1----:R-:W-:Y:S02]  /*1a870*/  P2R R2, PR, RZ, 0x20 ;  /* 0x00000020ff027803 */ /* 0x002fe40000000000 */
[----:B------:R-:W-:Y:S02]  /*1a880*/  @!P1 LEA R6, P5, R12, R0, 0x2 ;  /* 0x000000000c069211 */ /* 0x000fe400078a10ff */
[----:B------:R-:W-:-:S04]  /*1a890*/  ISETP.NE.AND P4, PT, R2, RZ, PT ;  /* 0x000000ff0200720c */ /* 0x000fc80003f85270 */
[----:B------:R-:W-:Y:S02]  /*1a8a0*/  @!P3 LEA.HI.X R11, R5, R4, R13, 0x2, P4 ;  /* 0x00000004050bb211 */ /* 0x000fe400020f140d */
[----:B------:R-:W-:Y:S02]  /*1a8b0*/  IADD3 R13, R230, 0xe8, RZ ;  /* 0x000000e8e60d7810 */ /* 0x000fe40007ffe0ff */
[----:B------:R-:W-:Y:S01]  /*1a8c0*/  SHF.R.S32.HI R5, RZ, 0x1f, R252 ;  /* 0x0000001fff057819 */ /* 0x000fe200000114fc */
[----:B------:R1:W-:Y:S01]  /*1a8d0*/  @!P3 ST.E.64 [R10.64], R106 ;  /* 0x0000006a0a00b985 */ /* 0x0003e2000c101b08 */
[----:B------:R-:W-:Y:S02]  /*1a8e0*/  SHF.R.S32.HI R13, RZ, 0x1f, R13 ;  /* 0x0000001fff0d7819 */ /* 0x000fe4000001140d */
[----:B------:R-:W-:Y:S01]  /*1a8f0*/  @!P0 LEA R2, P4, R252, R0, 0x2 ;  /* 0x00000000fc028211 */ /* 0x000fe200078810ff */
[----:B------:R1:W-:Y:S01]  /*1a900*/  @!P2 ST.E.64 [R8.64], R102 ;  /* 0x000000660800a985 */ /* 0x0003e2000c101b08 */
[----:B------:R-:W-:-:S02]  /*1a910*/  @!P1 LEA.HI.X R7, R12, R4, R13, 0x2, P5 ;  /* 0x000000040c079211 */ /* 0x000fc400028f140d */
        /* <DEDUP_REMOVED lines=10> */
.L_x_1424:
        /* <DEDUP_REMOVED lines=8> */
[----:B------:R-:W-:Y:S02]  /*1aa40*/  @P2 IADD3 R4, P0, R236, c[0x0][0x508], RZ ;  /* 0x00014200ec042a10 */ /* 0x000fe40007f1e0ff */
[----:B------:R2:W5:Y:S02]  /*1aa50*/  @P3 LDG.E R6, [R2.64] ;  /* 0x0000000802063981 */ /* 0x000564000c1e1900 */
[----:B------:R-:W-:-:S05]  /*1aa60*/  @P2 IADD3.X R5, R237, c[0x0][0x50c], RZ, P0, !PT ;  /* 0x00014300ed052a10 */ /* 0x000fca00007fe4ff */
[----:B------:R2:W5:Y:S01]  /*1aa70*/  @P2 LDG.E R20, [R4.64] ;  /* 0x0000000804142981 */ /* 0x000562000c1e1900 */
[----:B------:R-:W-:-:S04]  /*1aa80*/  ISETP.NE.AND P0, PT, R233, RZ, PT ;  /* 0x000000ffe900720c */ /* 0x000fc80003f05270 */
[----:B------:R-:W-:Y:S01]  /*1aa90*/  SEL R19, R233, c[0x0][0x3d4], P0 ;  /* 0x0000f500e9137a07 */ /* 0x000fe20000000000 */
[----:B------:R-:W-:Y:S05]  /*1aaa0*/  @P2 BRA `(.L_x_1445) ;  /* 0x0000004000002947 */ /* 0x000fea0003800000 */
[----:B------:R-:W-:Y:S05]  /*1aab0*/  @!P3 BRA `(.L_x_1445) ;  /* 0x000000300000b947 */ /* 0x000fea0003800000 */
[----:B------:R3:W4:Y:S04]  /*1aac0*/  LDG.E R0, [R2.64] ;  /* 0x0000000802007981 */ /* 0x000728000c1e1900 */
[----:B--23--:R-:W4:Y:S02]  /*1aad0*/  LDG.E R2, [R2.64+0x4] ;  /* 0x0000040802027981 */ /* 0x00cf24000c1e1900 */
[----:B----45:R-:W-:Y:S02]  /*1aae0*/  IADD3 R20, -R0, R2, RZ ;  /* 0x0000000200147210 */ /* 0x030fe40007ffe1ff */
.L_x_1445:
[----:B--2---:R-:W2:Y:S01]  /*1aaf0*/  S2R R2, SR_TID.X ;  /* 0x0000000000027919 */ /* 0x004ea20000002100 */
[----:B------:R-:W-:Y:S01]  /*1ab00*/  BSSY B0, `(.L_x_1446) ;  /* 0x0000036000007945 */ /* 0x000fe20003800000 */
[----:B------:R-:W-:Y:S02]  /*1ab10*/  LOP3.LUT R12, R234, 0xffff, RZ, 0xc0, !PT ;  /* 0x0000ffffea0c7812 */ /* 0x000fe400078ec0ff */
[----:B------:R-:W-:-:S02]  /*1ab20*/  SEL R13, R238, RZ, !P3 ;  /* 0x000000ffee0d7207 */ /* 0x000fc40005800000 */
[----:B------:R-:W-:Y:S02]  /*1ab30*/  SEL R21, R239, RZ, !P3 ;  /* 0x000000ffef157207 */ /* 0x000fe40005800000 */
[----:B-----5:R-:W-:Y:S02]  /*1ab40*/  SHF.R.S32.HI R18, RZ, 0x1f, R6 ;  /* 0x0000001fff127819 */ /* 0x020fe40000011406 */
        /* <DEDUP_REMOVED lines=21> */
[----:B------:R-:W-:Y:S01]  /*1aca0*/  IMAD.WIDE.U32 R4, R4, R12, RZ ;  /* 0x0000000c04047225 */ /* 0x000fe200078e00ff */
[----:B------:R-:W-:-:S03]  /*1acb0*/  IADD3 R3, R3, R8, RZ ;  /* 0x0000000803037210 */ /* 0x000fc60007ffe0ff */
[----:B------:R-:W-:Y:S02]  /*1acc0*/  IMAD.IADD R9, R5, 0x1, R9 ;  /* 0x0000000105097824 */ /* 0x000fe400078e0209 */
[----:B------:R-:W-:-:S04]  /*1acd0*/  @P0 IMAD.HI.U32 R17, R16, c[0x0][0x4ec], RZ ;  /* 0x00013b0010110a27 */ /* 0x000fc800078e00ff */
[-C--:B-----5:R-:W-:Y:S01]  /*1ace0*/  IMAD R8, R15, R7.reuse, RZ ;  /* 0x000000070f087224 */ /* 0x0a0fe200078e02ff */
        /* <DEDUP_REMOVED lines=10> */
[----:B-1----:R-:W-:Y:S01]  /*1ad90*/  IMAD R0, R11, R2, RZ ;  /* 0x000000020b007224 */ /* 0x002fe200078e02ff */
        /* <DEDUP_REMOVED lines=12> */
.L_x_1447:
[----:B------:R-:W-:Y:S05]  /*1ae60*/  BSYNC B0 ;  /* 0x0000000000007941 */ /* 0x000fea0003800000 */
.L_x_1446:
[----:B------:R-:W-:-:S13]  /*1ae70*/  ISETP.GT.AND P0, PT, R19, 0x1, PT ;  /* 0x000000011300780c */ /* 0x000fda0003f04270 */
[----:B------:R-:W-:Y:S05]  /*1ae80*/  @P0 BRA `(.L_x_1439) ;  /* 0x000007f000000947 */ /* 0x000fea0003800000 */
[----:B------:R-:W-:Y:S01]  /*1ae90*/  MOV R2, c[0x0][0x4e8] ;  /* 0x00013a0000027a02 */ /* 0x000fe20000000f00 */
[----:B-1----:R-:W-:Y:S01]  /*1aea0*/  IMAD R0, R18, c[0x0][0x3a0], RZ ;  /* 0x0000e80012007a24 */ /* 0x002fe200078e02ff */
[----:B------:R-:W-:Y:S01]  /*1aeb0*/  IADD3 R4, R214, R226, RZ ;  /* 0x000000e2d6047210 */ /* 0x000fe20007ffe0ff */
        /* <DEDUP_REMOVED lines=30> */
.L_x_1517:
[----:B------:R-:W-:Y:S05]  /*1b0a0*/  BRA.DIV ~URZ, `(.L_x_1449) ;  /* 0x00002f827f007947 */ /* 0x000fea000b800000 */
[----:B------:R3:W4:Y:S02]  /*1b0b0*/  SHFL.IDX PT, R0, R14, RZ, 0x181f ;  /* 0x00181fff0e007589 */ /* 0x00072400000e0000 */
.L_x_1518:
        /* <DEDUP_REMOVED lines=20> */
.L_x_1451:
[----:B------:R-:W-:Y:S05]  /*1b200*/  BSYNC B0 ;  /* 0x0000000000007941 */ /* 0x000fea0003800000 */
.L_x_1450:
[----:B------:R-:W-:Y:S05]  /*1b210*/  BRA.DIV ~URZ, `(.L_x_1452) ;  /* 0x00002e727f007947 */ /* 0x000fea000b800000 */
[----:B--2---:R2:W1:Y:S04]  /*1b220*/  SHFL.IDX PT, R4, R5, 0x1, 0x181f ;  /* 0x00381f0005047f89 */ /* 0x00446800000e0000 */
[----:B----4-:R2:W4:Y:S02]  /*1b230*/  SHFL.IDX PT, R0, R14, 0x1, 0x181f ;  /* 0x00381f000e007f89 */ /* 0x01052400000e0000 */
.L_x_1519:
        /* <DEDUP_REMOVED lines=20> */
.L_x_1454:
[----:B------:R-:W-:Y:S05]  /*1b380*/  BSYNC B0 ;  /* 0x0000000000007941 */ /* 0x000fea0003800000 */
.L_x_1453:
[----:B------:R-:W-:Y:S05]  /*1b390*/  BRA.DIV ~URZ, `(.L_x_1455) ;  /* 0x00002db27f007947 */ /* 0x000fea000b800000 */
[----:B-1----:R1:W2:Y:S02]  /*1b3a0*/  SHFL.IDX PT, R4, R5, 0x2, 0x181f ;  /* 0x00581f0005047f89 */ /* 0x0022a400000e0000 */
.L_x_1520:
[----:B------:R-:W-:Y:S05]  /*1b3b0*/  BRA.DIV ~URZ, `(.L_x_1456) ;  /* 0x00002e027f007947 */ /* 0x000fea000b800000 */
[----:B----4-:R4:W1:Y:S02]  /*1b3c0*/  SHFL.IDX PT, R0, R14, 0x2, 0x181f ;  /* 0x00581f000e007f89 */ /* 0x01086400000e0000 */
.L_x_1521:
        /* <DEDUP_REMOVED lines=20> */
.L_x_1458:
[----:B------:R-:W-:Y:S05]  /*1b510*/  BSYNC B0 ;  /* 0x0000000000007941 */ /* 0x000fea0003800000 */
.L_x_1457:
[----:B------:R-:W-:Y:S05]  /*1b520*/  BRA.DIV ~URZ, `(.L_x_1459) ;  /* 0x00002cf27f007947 */ /* 0x000fea000b800000 */
[----:B--2---:R2:W3:Y:S04]  /*1b530*/  SHFL.IDX PT, R4, R5, 0x3, 0x181f ;  /* 0x00781f0005047f89 */ /* 0x0044e800000e0000 */
[----:B-1----:R2:W1:Y:S02]  /*1b540*/  SHFL.IDX PT, R0, R14, 0x3, 0x181f ;  /* 0x00781f000e007f89 */ /* 0x00246400000e0000 */
.L_x_1522:
        /* <DEDUP_REMOVED lines=19> */
.L_x_1439:
[----:B------:R-:W-:Y:S05]  /*1b680*/  BSYNC B1 ;  /* 0x0000000000017941 */ /* 0x000fea0003800000 */
.L_x_1423:
        /* <DEDUP_REMOVED lines=13> */
.L_x_1523:
[----:B------:R-:W-:Y:S05]  /*1b760*/  BRA.DIV ~URZ, `(.L_x_1462) ;  /* 0x00002be27f007947 */ /* 0x000fea000b800000 */
[----:B------:R3:W4:Y:S02]  /*1b770*/  SHFL.IDX PT, R6, R98, 0x1, 0x1f ;  /* 0x00201f0062067f89 */ /* 0x00072400000e0000 */
.L_x_1524:
        /* <DEDUP_REMOVED lines=18> */
.L_x_1525:
        /* <DEDUP_REMOVED lines=16> */
.L_x_1526:
[----:B--2---:R-:W-:Y:S01]  /*1b9a0*/  IMAD R0, R0, c[0x0][0x538], RZ ;  /* 0x00014e0000007a24 */ /* 0x004fe200078e02ff */
[----:B------:R-:W-:Y:S04]  /*1b9b0*/  BSSY B1, `(.L_x_1465) ;  /* 0x00000c8000017945 */ /* 0x000fe80003800000 */
[----:B----4-:R-:W-:-:S04]  /*1b9c0*/  IADD3 R6, R0, R6, RZ ;  /* 0x0000000600067210 */ /* 0x010fc80007ffe0ff */
[----:B------:R-:W-:-:S13]  /*1b9d0*/  ISETP.GT.AND P0, PT, R6, R9, PT ;  /* 0x000000090600720c */ /* 0x000fda0003f04270 */
[----:B------:R-:W-:Y:S05]  /*1b9e0*/  @P0 BRA `(.L_x_1466) ;  /* 0x0000025000000947 */ /* 0x000fea0003800000 */
.L_x_1470:
        /* <DEDUP_REMOVED lines=17> */
.L_x_1527:
        /* <DEDUP_REMOVED lines=16> */
.L_x_1528:
[----:B--2---:R-:W-:-:S05]  /*1bc00*/  IMAD R0, R0, c[0x0][0x538], RZ ;  /* 0x00014e0000007a24 */ /* 0x004fca00078e02ff */
[----:B------:R-:W-:-:S04]  /*1bc10*/  IADD3 R6, R0, R6, RZ ;  /* 0x0000000600067210 */ /* 0x000fc80007ffe0ff */
[----:B------:R-:W-:-:S13]  /*1bc20*/  ISETP.GT.AND P0, PT, R6, R9, PT ;  /* 0x000000090600720c */ /* 0x000fda0003f04270 */
[----:B-1-3--:R-:W-:Y:S05]  /*1bc30*/  @!P0 BRA `(.L_x_1470) ;  /* 0xfffffdb000008947 */ /* 0x00afea000383ffff */
.L_x_1466:
[----:B------:R-:W-:-:S05]  /*1bc40*/  IADD3 R11, -R0, R6, RZ ;  /* 0x00000006000b7210 */ /* 0x000fca0007ffe1ff */
[----:B------:R-:W-:-:S05]  /*1bc50*/  IMAD R0, R4, c[0x0][0x538], R11 ;  /* 0x00014e0004007a24 */ /* 0x000fca00078e020b */
[----:B------:R-:W-:Y:S01]  /*1bc60*/  ISETP.GT.AND P0, PT, R0, R9, PT ;  /* 0x000000090000720c */ /* 0x000fe20003f04270 */
[----:B------:R-:W-:-:S12]  /*1bc70*/  BRA.DIV ~URZ, `(.L_x_1471) ;  /* 0x00002b127f007947 */ /* 0x000fd8000b800000 */
[----:B------:R-:W-:-:S04]  /*1bc80*/  VOTE.ANY R10, PT, !P0 ;  /* 0x00000000000a7806 */ /* 0x000fc800040e0100 */
.L_x_1529:
[----:B------:R-:W2:Y:S02]  /*1bc90*/  POPC R6, R10 ;  /* 0x0000000a00067309 */ /* 0x000ea40000000000 */
[----:B--2---:R-:W-:Y:S01]  /*1bca0*/  IADD3 R235, R6, R235, RZ ;  /* 0x000000eb06eb7210 */ /* 0x004fe20007ffe0ff */
[----:B------:R-:W-:Y:S05]  /*1bcb0*/  BRA.DIV ~URZ, `(.L_x_1472) ;  /* 0x00002b227f007947 */ /* 0x000fea000b800000 */
[----:B------:R2:W4:Y:S04]  /*1bcc0*/  SHFL.IDX PT, R7, R7, R6, 0x1f ;  /* 0x00001f0607077589 */ /* 0x00052800000e0000 */
[----:B------:R2:W1:Y:S02]  /*1bcd0*/  SHFL.IDX PT, R5, R8, R6, 0x1f ;  /* 0x00001f0608057589 */ /* 0x00046400000e0000 */
.L_x_1530:
[----:B------:R-:W-:Y:S01]  /*1bce0*/  ISETP.NE.AND P0, PT, R10, RZ, PT ;  /* 0x000000ff0a00720c */ /* 0x000fe20003f05270 */
[----:B------:R-:W-:-:S12]  /*1bcf0*/  BSSY B0, `(.L_x_1473) ;  /* 0x0000005000007945 */ /* 0x000fd80003800000 */
[----:B------:R-:W-:Y:S05]  /*1bd00*/  @!P0 BRA `(.L_x_1474) ;  /* 0x0000003000008947 */ /* 0x000fea0003800000 */
[----:B--2---:R-:W-:Y:S01]  /*1bd10*/  IADD3 R6, R6, -0x1, RZ ;  /* 0xffffffff06067810 */ /* 0x004fe20007ffe0ff */
[----:B------:R-:W-:Y:S05]  /*1bd20*/  BRA.DIV ~URZ, `(.L_x_1475) ;  /* 0x00002b827f007947 */ /* 0x000fea000b800000 */
[----:B------:R2:W3:Y:S02]  /*1bd30*/  SHFL.IDX PT, R12, R4, R6, 0x1f ;  /* 0x00001f06040c7589 */ /* 0x0004e400000e0000 */
.L_x_1474:
[----:B------:R-:W-:Y:S05]  /*1bd40*/  BSYNC B0 ;  /* 0x0000000000007941 */ /* 0x000fea0003800000 */
.L_x_1473:
        /* <DEDUP_REMOVED lines=67> */
.L_x_1477:
        /* <DEDUP_REMOVED lines=67> */
.L_x_1478:
[----:B------:R-:W-:Y:S05]  /*1c5b0*/  BSYNC B0 ;  /* 0x0000000000007941 */ /* 0x000fea0003800000 */
.L_x_1476:
[----:B------:R-:W-:-:S04]  /*1c5c0*/  LOP3.LUT R2, RZ, R2, RZ, 0x33, !PT ;  /* 0x00000002ff027212 */ /* 0x000fc800078e33ff */
[----:B------:R-:W-:Y:S01]  /*1c5d0*/  IADD3 R233, R2, R7, RZ ;  /* 0x0000000702e97210 */ /* 0x000fe20007ffe0ff */
[----:B------:R-:W-:Y:S05]  /*1c5e0*/  BRA `(.L_x_1479) ;  /* 0x0000004000007947 */ /* 0x000fea0003800000 */
.L_x_1467:
[----:B------:R-:W-:Y:S01]  /*1c5f0*/  IMAD.MOV.U32 R232, RZ, RZ, R9 ;  /* 0x000000ffffe87224 */ /* 0x000fe200078e0009 */
[----:B------:R-:W-:Y:S01]  /*1c600*/  MOV R234, RZ ;  /* 0x000000ff00ea7202 */ /* 0x000fe20000000f00 */
[----:B------:R-:W-:Y:S01]  /*1c610*/  IMAD.MOV.U32 R233, RZ, RZ, RZ ;  /* 0x000000ffffe97224 */ /* 0x000fe200078e00ff */
[----:B------:R-:W-:Y:S02]  /*1c620*/  MOV R235, c[0x0][0x53c] ;  /* 0x00014f0000eb7a02 */ /* 0x000fe40000000f00 */
.L_x_1479:
[----:B------:R-:W-:Y:S05]  /*1c630*/  BSYNC B1 ;  /* 0x0000000000017941 */ /* 0x000fea0003800000 */
.L_x_1465:
[----:B------:R-:W-:Y:S01]  /*1c640*/  WARPSYNC 0xffffffff ;  /* 0xffffffff00007948 */ /* 0x000fe20003800000 */
[----:B------:R-:W-:Y:S01]  /*1c650*/  BAR.SYNC.DEFER_BLOCKING 0x4, 0x100 ;  /* 0x0104000000007b1d */ /* 0x000fe20000010000 */
[----:B------:R-:W-:-:S13]  /*1c660*/  ISETP.NE.AND P0, PT, R13, RZ, PT ;  /* 0x000000ff0d00720c */ /* 0x000fda0003f05270 */
[----:B------:R2:W-:Y:S04]  /*1c670*/  @!P0 STS.128 [0x20080], R232 ;  /* 0x020080e8ff008388 */ /* 0x0005e80000000c00 */
[----:B------:R-:W-:Y:S06]  /*1c680*/  BAR.ARV 0x5, 0x100 ;  /* 0x0144000000007b1d */ /* 0x000fec0000002000 */
.L_x_1460:
[----:B-1----:R-:W-:-:S13]  /*1c690*/  ISETP.GE.AND P0, PT, R235, c[0x0][0x53c], PT ;  /* 0x00014f00eb007a0c */ /* 0x002fda0003f06270 */
[----:B--23--:R-:W-:Y:S01]  /*1c6a0*/  @P0 CALL.REL.NOINC `(.L_x_1480) ;  /* 0x0000001000000944 */ /* 0x00cfe20003c00000 */
[----:B------:R-:W-:Y:S05]  /*1c6b0*/  BRA `(.L_x_1481) ;  /* 0xfffe598000007947 */ /* 0x000fea000383ffff */
.L_x_1480:
[----:B------:R-:W-:Y:S05]  /*1c6c0*/  EXIT ;  /* 0x000000000000794d */ /* 0x000fea0003800000 */
.L_x_1277:
[----:B------:R-:W-:Y:S01]  /*1c6d0*/  IMAD.MOV.U32 R0, RZ, RZ, R5 ;  /* 0x000000ffff007224 */ /* 0x000fe200078e0005 */
[----:B------:R-:W-:Y:S02]  /*1c6e0*/  MOV R3, 0x1 ;  /* 0x0000000100037802 */ /* 0x000fe40000000f00 */
[----:B------:R-:W-:Y:S02]  /*1c6f0*/  MOV R2, 0x1c710 ;  /* 0x0001c71000027802 */ /* 0x000fe40000000f00 */
[----:B--2---:R-:W-:Y:S05]  /*1c700*/  CALL.REL.NOINC `($__internal_25_$__cuda_sm70_shflsync_up_p) ;  /* 0x000022f000007944 */ /* 0x004fea0003c00000 */
[----:B------:R-:W-:Y:S01]  /*1c710*/  MOV R0, R4 ;  /* 0x0000000400007202 */ /* 0x000fe20000000f00 */
[----:B------:R-:W-:Y:S05]  /*1c720*/  BRA `(.L_x_1482) ;  /* 0xfffe3d1000007947 */ /* 0x000fea000383ffff */
.L_x_1278:
[----:B------:R-:W-:Y:S01]  /*1c730*/  IMAD.MOV.U32 R0, RZ, RZ, R5 ;  /* 0x000000ffff007224 */ /* 0x000fe200078e0005 */
[----:B------:R-:W-:Y:S02]  /*1c740*/  MOV R3, 0x2 ;  /* 0x0000000200037802 */ /* 0x000fe40000000f00 */
[----:B------:R-:W-:Y:S02]  /*1c750*/  MOV R2, 0x1c770 ;  /* 0x0001c77000027802 */ /* 0x000fe40000000f00 */
[----:B--2---:R-:W-:Y:S05]  /*1c760*/  CALL.REL.NOINC `($__internal_25_$__cuda_sm70_shflsync_up_p) ;  /* 0x0000229000007944 */ /* 0x004fea0003c00000 */
[----:B------:R-:W-:Y:S01]  /*1c770*/  SEL R4, R4, RZ, P4 ;  /* 0x000000ff04047207 */ /* 0x000fe20002000000 */
[----:B------:R-:W-:Y:S01]  /*1c780*/  IMAD.MOV.U32 R3, RZ, RZ, 0x4 ;  /* 0x00000004ff037424 */ /* 0x000fe200078e00ff */
[----:B------:R-:W-:-:S03]  /*1c790*/  MOV R2, 0x1c7c0 ;  /* 0x0001c7c000027802 */ /* 0x000fc60000000f00 */
[----:B------:R-:W-:Y:S02]  /*1c7a0*/  IMAD.IADD R0, R5, 0x1, R4 ;  /* 0x0000000105007824 */ /* 0x000fe400078e0204 */
[----:B------:R-:W-:Y:S05]  /*1c7b0*/  CALL.REL.NOINC `($__internal_25_$__cuda_sm70_shflsync_up_p) ;  /* 0x0000224000007944 */ /* 0x000fea0003c00000 */
        /* <DEDUP_REMOVED lines=12> */
[----:B------:R-:W-:Y:S02]  /*1c880*/  MOV R201, 0x1f ;  /* 0x0000001f00c97802 */ /* 0x000fe40000000f00 */
[----:B------:R-:W-:Y:S01]  /*1c890*/  MOV R3, 0x1c8d0 ;  /* 0x0001c8d000037802 */ /* 0x000fe20000000f00 */
[----:B------:R-:W-:-:S04]  /*1c8a0*/  IMAD.IADD R4, R0, 0x1, R4 ;  /* 0x0000000100047824 */ /* 0x000fc800078e0204 */
[----:B------:R-:W-:Y:S02]  /*1c8b0*/  IMAD.MOV.U32 R0, RZ, RZ, R4 ;  /* 0x000000ffff007224 */ /* 0x000fe400078e0004 */
[----:B------:R-:W-:Y:S05]  /*1c8c0*/  CALL.REL.NOINC `($__internal_24_$__cuda_sm70_shflsync_idx_p) ;  /* 0x000020b000007944 */ /* 0x000fea0003c00000 */
[----:B-1---5:R-:W-:Y:S05]  /*1c8d0*/  BRA `(.L_x_1483) ;  /* 0xfffe3c6000007947 */ /* 0x022fea000383ffff */
.L_x_1280:
[----:B------:R-:W-:Y:S02]  /*1c8e0*/  SEL R0, RZ, 0x1, P0 ;  /* 0x00000001ff007807 */ /* 0x000fe40000000000 */
[----:B------:R-:W-:Y:S02]  /*1c8f0*/  MOV R2, 0x1c910 ;  /* 0x0001c91000027802 */ /* 0x000fe40000000f00 */
[----:B--2---:R-:W-:Y:S05]  /*1c900*/  CALL.REL.NOINC `($__internal_26_$__cuda_sm70_votesync_ballot) ;  /* 0x0000215000007944 */ /* 0x004fea0003c00000 */
[----:B------:R-:W-:Y:S01]  /*1c910*/  MOV R10, R0 ;  /* 0x00000000000a7202 */ /* 0x000fe20000000f00 */
[----:B------:R-:W-:Y:S05]  /*1c920*/  BRA `(.L_x_1484) ;  /* 0xfffe3ca000007947 */ /* 0x000fea000383ffff */
.L_x_1281:
[----:B------:R-:W-:Y:S01]  /*1c930*/  IMAD.MOV.U32 R0, RZ, RZ, R9 ;  /* 0x000000ffff007224 */ /* 0x000fe200078e0009 */
[----:B------:R-:W-:Y:S01]  /*1c940*/  MOV R2, R5 ;  /* 0x0000000500027202 */ /* 0x000fe20000000f00 */
[----:B------:R-:W-:Y:S01]  /*1c950*/  IMAD.MOV.U32 R201, RZ, RZ, 0x1f ;  /* 0x0000001fffc97424 */ /* 0x000fe200078e00ff */
[----:B------:R-:W-:Y:S02]  /*1c960*/  MOV R3, 0x1c980 ;  /* 0x0001c98000037802 */ /* 0x000fe40000000f00 */
[----:B------:R-:W-:Y:S05]  /*1c970*/  CALL.REL.NOINC `($__internal_24_$__cuda_sm70_shflsync_idx_p) ;  /* 0x0000200000007944 */ /* 0x000fea0003c00000 */
[----:B------:R-:W-:Y:S01]  /*1c980*/  IMAD.MOV.U32 R12, RZ, RZ, R0 ;  /* 0x000000ffff0c7224 */ /* 0x000fe200078e0000 */
[----:B------:R-:W-:Y:S01]  /*1c990*/  MOV R0, R8 ;  /* 0x0000000800007202 */ /* 0x000fe20000000f00 */
[----:B------:R-:W-:Y:S01]  /*1c9a0*/  IMAD.MOV.U32 R6, RZ, RZ, RZ ;  /* 0x000000ffff067224 */ /* 0x000fe200078e00ff */
[----:B------:R-:W-:Y:S01]  /*1c9b0*/  MOV R2, R5 ;  /* 0x0000000500027202 */ /* 0x000fe20000000f00 */
[----:B------:R-:W-:Y:S01]  /*1c9c0*/  IMAD.MOV.U32 R201, RZ, RZ, 0x1f ;  /* 0x0000001fffc97424 */ /* 0x000fe200078e00ff */
[----:B------:R-:W-:-:S02]  /*1c9d0*/  MOV R3, 0x1c9f0 ;  /* 0x0001c9f000037802 */ /* 0x000fc40000000f00 */
[----:B-1---5:R-:W-:Y:S05]  /*1c9e0*/  CALL.REL.NOINC `($__internal_24_$__cuda_sm70_shflsync_idx_p) ;  /* 0x00001f9000007944 */ /* 0x022fea0003c00000 */
[----:B------:R-:W-:Y:S01]  /*1c9f0*/  MOV R9, R0 ;  /* 0x0000000000097202 */ /* 0x000fe20000000f00 */
[----:B-1---5:R-:W-:Y:S05]  /*1ca00*/  BRA `(.L_x_1485) ;  /* 0xfffe3c2000007947 */ /* 0x022fea000383ffff */
.L_x_1284:
[----:B------:R-:W-:Y:S01]  /*1ca10*/  IMAD.MOV.U32 R0, RZ, RZ, R4 ;  /* 0x000000ffff007224 */ /* 0x000fe200078e0004 */
[----:B------:R-:W-:-:S02]  /*1ca20*/  MOV R201, 0x1f ;  /* 0x0000001f00c97802 */ /* 0x000fc40000000f00 */
[----:B------:R-:W-:Y:S02]  /*1ca30*/  MOV R3, 0x1ca50 ;  /* 0x0001ca5000037802 */ /* 0x000fe40000000f00 */
[----:B-123--:R-:W-:Y:S05]  /*1ca40*/  CALL.REL.NOINC `($__internal_24_$__cuda_sm70_shflsync_idx_p) ;  /* 0x00001f3000007944 */ /* 0x00efea0003c00000 */
[----:B------:R-:W-:Y:S01]  /*1ca50*/  MOV R6, R0 ;  /* 0x0000000000067202 */ /* 0x000fe20000000f00 */
[----:B-1---5:R-:W-:Y:S05]  /*1ca60*/  BRA `(.L_x_1283) ;  /* 0xfffe3c2000007947 */ /* 0x022fea000383ffff */
.L_x_1317:
[----:B------:R-:W-:Y:S01]  /*1ca70*/  IMAD.MOV.U32 R0, RZ, RZ, R5 ;  /* 0x000000ffff007224 */ /* 0x000fe200078e0005 */
[----:B------:R-:W-:Y:S01]  /*1ca80*/  MOV R2, RZ ;  /* 0x000000ff00027202 */ /* 0x000fe20000000f00 */
[----:B------:R-:W-:Y:S01]  /*1ca90*/  IMAD.MOV.U32 R201, RZ, RZ, 0x181f ;  /* 0x0000181fffc97424 */ /* 0x000fe200078e00ff */
[----:B------:R-:W-:Y:S02]  /*1caa0*/  MOV R3, 0x1cac0 ;  /* 0x0001cac000037802 */ /* 0x000fe40000000f00 */
[----:B-----5:R-:W-:Y:S05]  /*1cab0*/  CALL.REL.NOINC `($__internal_24_$__cuda_sm70_shflsync_idx_p) ;  /* 0x00001ec000007944 */ /* 0x020fea0003c00000 */
[----:B-----5:R-:W-:Y:S01]  /*1cac0*/  MOV R4, R0 ;  /* 0x0000000000047202 */ /* 0x020fe20000000f00 */
[----:B-1----:R-:W-:Y:S05]  /*1cad0*/  BRA `(.L_x_1486) ;  /* 0xfffea22000007947 */ /* 0x002fea000383ffff */
.L_x_1318:
[----:B------:R-:W-:Y:S01]  /*1cae0*/  IMAD.MOV.U32 R0, RZ, RZ, R12 ;  /* 0x000000ffff007224 */ /* 0x000fe200078e000c */
[----:B------:R-:W-:Y:S01]  /*1caf0*/  MOV R2, RZ ;  /* 0x000000ff00027202 */ /* 0x000fe20000000f00 */
[----:B------:R-:W-:Y:S01]  /*1cb00*/  IMAD.MOV.U32 R201, RZ, RZ, 0x181f ;  /* 0x0000181fffc97424 */ /* 0x000fe200078e00ff */
[----:B------:R-:W-:Y:S02]  /*1cb10*/  MOV R3, 0x1cb30 ;  /* 0x0001cb3000037802 */ /* 0x000fe40000000f00 */
[----:B-12--5:R-:W-:Y:S05]  /*1cb20*/  CALL.REL.NOINC `($__internal_24_$__cuda_sm70_shflsync_idx_p) ;  /* 0x00001e5000007944 */ /* 0x026fea0003c00000 */
[----:B-1---5:R-:W-:Y:S05]  /*1cb30*/  BRA `(.L_x_1487) ;  /* 0xfffea1e000007947 */ /* 0x022fea000383ffff */
.L_x_1321:
[----:B----4-:R-:W-:Y:S01]  /*1cb40*/  IMAD.MOV.U32 R0, RZ, RZ, R5 ;  /* 0x000000ffff007224 */ /* 0x010fe200078e0005 */
[----:B--2---:R-:W-:Y:S01]  /*1cb50*/  MOV R2, 0x1 ;  /* 0x0000000100027802 */ /* 0x004fe20000000f00 */
[----:B------:R-:W-:Y:S01]  /*1cb60*/  IMAD.MOV.U32 R201, RZ, RZ, 0x181f ;  /* 0x0000181fffc97424 */ /* 0x000fe200078e00ff */
[----:B------:R-:W-:-:S02]  /*1cb70*/  MOV R3, 0x1cb90 ;  /* 0x0001cb9000037802 */ /* 0x000fc40000000f00 */
[----:B-1-3-5:R-:W-:Y:S05]  /*1cb80*/  CALL.REL.NOINC `($__internal_24_$__cuda_sm70_shflsync_idx_p) ;  /* 0x00001df000007944 */ /* 0x02afea0003c00000 */
[----:B-----5:R-:W-:Y:S01]  /*1cb90*/  IMAD.MOV.U32 R4, RZ, RZ, R0 ;  /* 0x000000ffff047224 */ /* 0x020fe200078e0000 */
[----:B------:R-:W-:Y:S01]  /*1cba0*/  MOV R2, 0x1 ;  /* 0x0000000100027802 */ /* 0x000fe20000000f00 */
[----:B------:R-:W-:Y:S01]  /*1cbb0*/  IMAD.MOV.U32 R0, RZ, RZ, R12 ;  /* 0x000000ffff007224 */ /* 0x000fe200078e000c */
[----:B------:R-:W-:-:S02]  /*1cbc0*/  MOV R201, 0x181f ;  /* 0x0000181f00c97802 */ /* 0x000fc40000000f00 */
[----:B------:R-:W-:Y:S02]  /*1cbd0*/  MOV R3, 0x1cbf0 ;  /* 0x0001cbf000037802 */ /* 0x000fe40000000f00 */
[----:B-1----:R-:W-:Y:S05]  /*1cbe0*/  CALL.REL.NOINC `($__internal_24_$__cuda_sm70_shflsync_idx_p) ;  /* 0x00001d9000007944 */ /* 0x002fea0003c00000 */
[----:B-1---5:R-:W-:Y:S05]  /*1cbf0*/  BRA `(.L_x_1488) ;  /* 0xfffea2b000007947 */ /* 0x022fea000383ffff */
.L_x_1324:
[----:B----4-:R-:W-:Y:S01]  /*1cc00*/  IMAD.MOV.U32 R0, RZ, RZ, R5 ;  /* 0x000000ffff007224 */ /* 0x010fe200078e0005 */
[----:B-1----:R-:W-:Y:S01]  /*1cc10*/  MOV R2, 0x2 ;  /* 0x0000000200027802 */ /* 0x002fe20000000f00 */
[----:B------:R-:W-:Y:S01]  /*1cc20*/  IMAD.MOV.U32 R201, RZ, RZ, 0x181f ;  /* 0x0000181fffc97424 */ /* 0x000fe200078e00ff */
[----:B------:R-:W-:Y:S02]  /*1cc30*/  MOV R3, 0x1cc50 ;  /* 0x0001cc5000037802 */ /* 0x000fe40000000f00 */
[----:B--23-5:R-:W-:Y:S05]  /*1cc40*/  CALL.REL.NOINC `($__internal_24_$__cuda_sm70_shflsync_idx_p) ;  /* 0x00001d3000007944 */ /* 0x02cfea0003c00000 */
[----:B-----5:R-:W-:Y:S01]  /*1cc50*/  MOV R4, R0 ;  /* 0x0000000000047202 */ /* 0x020fe20000000f00 */
[----:B-1----:R-:W-:Y:S05]  /*1cc60*/  BRA `(.L_x_1489) ;  /* 0xfffea3c000007947 */ /* 0x002fea000383ffff */
.L_x_1325:
[----:B----4-:R-:W-:Y:S01]  /*1cc70*/  IMAD.MOV.U32 R0, RZ, RZ, R12 ;  /* 0x000000ffff007224 */ /* 0x010fe200078e000c */
[----:B------:R-:W-:Y:S01]  /*1cc80*/  MOV R2, 0x2 ;  /* 0x0000000200027802 */ /* 0x000fe20000000f00 */
[----:B------:R-:W-:Y:S01]  /*1cc90*/  IMAD.MOV.U32 R201, RZ, RZ, 0x181f ;  /* 0x0000181fffc97424 */ /* 0x000fe200078e00ff */
[----:B------:R-:W-:Y:S02]  /*1cca0*/  MOV R3, 0x1ccc0 ;  /* 0x0001ccc000037802 */ /* 0x000fe40000000f00 */
[----:B-123-5:R-:W-:Y:S05]  /*1ccb0*/  CALL.REL.NOINC `($__internal_24_$__cuda_sm70_shflsync_idx_p) ;  /* 0x00001cc000007944 */ /* 0x02efea0003c00000 */
[----:B-1---5:R-:W-:Y:S05]  /*1ccc0*/  BRA `(.L_x_1490) ;  /* 0xfffea38000007947 */ /* 0x022fea000383ffff */
.L_x_1328:
[----:B-1----:R-:W-:Y:S01]  /*1ccd0*/  IMAD.MOV.U32 R0, RZ, RZ, R5 ;  /* 0x000000ffff007224 */ /* 0x002fe200078e0005 */
[----:B------:R-:W-:Y:S01]  /*1cce0*/  MOV R2, 0x3 ;  /* 0x0000000300027802 */ /* 0x000fe20000000f00 */
[----:B------:R-:W-:Y:S01]  /*1ccf0*/  IMAD.MOV.U32 R201, RZ, RZ, 0x181f ;  /* 0x0000181fffc97424 */ /* 0x000fe200078e00ff */
[----:B------:R-:W-:-:S02]  /*1cd00*/  MOV R3, 0x1cd20 ;  /* 0x0001cd2000037802 */ /* 0x000fc40000000f00 */
[----:B--2345:R-:W-:Y:S05]  /*1cd10*/  CALL.REL.NOINC `($__internal_24_$__cuda_sm70_shflsync_idx_p) ;  /* 0x00001c6000007944 */ /* 0x03cfea0003c00000 */
[----:B-----5:R-:W-:Y:S01]  /*1cd20*/  IMAD.MOV.U32 R4, RZ, RZ, R0 ;  /* 0x000000ffff047224 */ /* 0x020fe200078e0000 */
[----:B------:R-:W-:Y:S01]  /*1cd30*/  MOV R2, 0x3 ;  /* 0x0000000300027802 */ /* 0x000fe20000000f00 */
[----:B------:R-:W-:Y:S01]  /*1cd40*/  IMAD.MOV.U32 R0, RZ, RZ, R12 ;  /* 0x000000ffff007224 */ /* 0x000fe200078e000c */
[----:B------:R-:W-:-:S02]  /*1cd50*/  MOV R201, 0x181f ;  /* 0x0000181f00c97802 */ /* 0x000fc40000000f00 */
[----:B------:R-:W-:Y:S02]  /*1cd60*/  MOV R3, 0x1cd80 ;  /* 0x0001cd8000037802 */ /* 0x000fe40000000f00 */
[----:B-1----:R-:W-:Y:S05]  /*1cd70*/  CALL.REL.NOINC `($__internal_24_$__cuda_sm70_shflsync_idx_p) ;  /* 0x00001c0000007944 */ /* 0x002fea0003c00000 */
[----:B-1---5:R-:W-:Y:S05]  /*1cd80*/  BRA `(.L_x_1491) ;  /* 0xfffea45000007947 */ /* 0x022fea000383ffff */
.L_x_1395:
[----:B------:R-:W-:Y:S01]  /*1cd90*/  IMAD.MOV.U32 R2, RZ, RZ, RZ ;  /* 0x000000ffff027224 */ /* 0x000fe200078e00ff */
[----:B------:R-:W-:Y:S02]  /*1cda0*/  MOV R201, 0x181f ;  /* 0x0000181f00c97802 */ /* 0x000fe40000000f00 */
[----:B------:R-:W-:Y:S02]  /*1cdb0*/  MOV R3, 0x1cdd0 ;  /* 0x0001cdd000037802 */ /* 0x000fe40000000f00 */
[----:B------:R-:W-:Y:S05]  /*1cdc0*/  CALL.REL.NOINC `($__internal_24_$__cuda_sm70_shflsync_idx_p) ;  /* 0x00001bb000007944 */ /* 0x000fea0003c00000 */
[----:B-----5:R-:W-:Y:S01]  /*1cdd0*/  MOV R4, R0 ;  /* 0x0000000000047202 */ /* 0x020fe20000000f00 */
[----:B-1----:R-:W-:Y:S05]  /*1cde0*/  BRA `(.L_x_1492) ;  /* 0xffff443000007947 */ /* 0x002fea000383ffff */
.L_x_1396:
[----:B-1----:R-:W-:Y:S01]  /*1cdf0*/  IMAD.MOV.U32 R0, RZ, RZ, R5 ;  /* 0x000000ffff007224 */ /* 0x002fe200078e0005 */
[----:B------:R-:W-:Y:S01]  /*1ce00*/  MOV R2, RZ ;  /* 0x000000ff00027202 */ /* 0x000fe20000000f00 */
[----:B------:R-:W-:Y:S01]  /*1ce10*/  IMAD.MOV.U32 R201, RZ, RZ, 0x181f ;  /* 0x0000181fffc97424 */ /* 0x000fe200078e00ff */
[----:B------:R-:W-:Y:S02]  /*1ce20*/  MOV R3, 0x1ce40 ;  /* 0x0001ce4000037802 */ /* 0x000fe40000000f00 */
[----:B--2---:R-:W-:Y:S05]  /*1ce30*/  CALL.REL.NOINC `($__internal_24_$__cuda_sm70_shflsync_idx_p) ;  /* 0x00001b4000007944 */ /* 0x004fea0003c00000 */
[----:B-1---5:R-:W-:Y:S05]  /*1ce40*/  BRA `(.L_x_1493) ;  /* 0xffff43f000007947 */ /* 0x022fea000383ffff */
.L_x_1397:
[----:B------:R-:W-:Y:S01]  /*1ce50*/  IMAD.MOV.U32 R0, RZ, RZ, R4 ;  /* 0x000000ffff007224 */ /* 0x000fe200078e0004 */
[----:B------:R-:W-:Y:S01]  /*1ce60*/  MOV R2, RZ ;  /* 0x000000ff00027202 */ /* 0x000fe20000000f00 */
[----:B------:R-:W-:Y:S01]  /*1ce70*/  IMAD.MOV.U32 R201, RZ, RZ, 0x1c1f ;  /* 0x00001c1fffc97424 */ /* 0x000fe200078e00ff */
[----:B------:R-:W-:-:S02]  /*1ce80*/  MOV R3, 0x1cea0 ;  /* 0x0001cea000037802 */ /* 0x000fc40000000f00 */
[----:B------:R-:W-:Y:S05]  /*1ce90*/  CALL.REL.NOINC `($__internal_24_$__cuda_sm70_shflsync_idx_p) ;  /* 0x00001ae000007944 */ /* 0x000fea0003c00000 */
[----:B-1---5:R-:W-:Y:S05]  /*1cea0*/  BRA `(.L_x_1494) ;  /* 0xffff45b000007947 */ /* 0x022fea000383ffff */
.L_x_1398:
[----:B------:R-:W-:Y:S01]  /*1ceb0*/  IMAD.MOV.U32 R0, RZ, RZ, R4 ;  /* 0x000000ffff007224 */ /* 0x000fe200078e0004 */
[----:B------:R-:W-:Y:S01]  /*1cec0*/  MOV R2, 0x1 ;  /* 0x0000000100027802 */ /* 0x000fe20000000f00 */
[----:B------:R-:W-:Y:S01]  /*1ced0*/  IMAD.MOV.U32 R201, RZ, RZ, 0x1c1f ;  /* 0x00001c1fffc97424 */ /* 0x000fe200078e00ff */
[----:B------:R-:W-:-:S02]  /*1cee0*/  MOV R3, 0x1cf00 ;  /* 0x0001cf0000037802 */ /* 0x000fc40000000f00 */
[----:B-1----:R-:W-:Y:S05]  /*1cef0*/  CALL.REL.NOINC `($__internal_24_$__cuda_sm70_shflsync_idx_p) ;  /* 0x00001a8000007944 */ /* 0x002fea0003c00000 */
[----:B------:R-:W-:Y:S01]  /*1cf00*/  IMAD.IADD R0, R5, 0x1, R0 ;  /* 0x0000000105007824 */ /* 0x000fe200078e0200 */
[----:B------:R-:W-:-:S02]  /*1cf10*/  FMNMX.FTZ R133, R10, R11, !PT ;  /* 0x0000000b0a857209 */ /* 0x000fc40007810000 */
[----:B------:R-:W-:Y:S02]  /*1cf20*/  MOV R2, 0x1d140 ;  /* 0x0001d14000027802 */ /* 0x000fe40000000f00 */
[----:B------:R-:W-:Y:S02]  /*1cf30*/  IMNMX R0, R6, R0, PT ;  /* 0x0000000006007217 */ /* 0x000fe40003800200 */
[----:B------:R-:W-:Y:S02]  /*1cf40*/  FMNMX.FTZ R133, R12, R133, !PT ;  /* 0x000000850c857209 */ /* 0x000fe40007810000 */
[C---:B------:R-:W-:Y:S02]  /*1cf50*/  ISETP.GT.AND P1, PT, R0.reuse, RZ, PT ;  /* 0x000000ff0000720c */ /* 0x040fe40003f24270 */
[C---:B------:R-:W-:Y:S02]  /*1cf60*/  ISETP.GT.AND P0, PT, R0.reuse, 0x1, PT ;  /* 0x000000010000780c */ /* 0x040fe40003f04270 */
[----:B------:R-:W-:-:S02]  /*1cf70*/  ISETP.GT.AND P2, PT, R0, 0x8, PT ;  /* 0x000000080000780c */ /* 0x000fc40003f44270 */
[----:B------:R-:W-:Y:S02]  /*1cf80*/  FSEL R6, R38, -INF , P1 ;  /* 0xff80000026067808 */ /* 0x000fe40000800000 */
[----:B------:R-:W-:Y:S02]  /*1cf90*/  FSEL R7, R39, -INF , P0 ;  /* 0xff80000027077808 */ /* 0x000fe40000000000 */
[----:B------:R-:W-:Y:S02]  /*1cfa0*/  ISETP.GT.AND P0, PT, R0, 0x9, PT ;  /* 0x000000090000780c */ /* 0x000fe40003f04270 */
[----:B------:R-:W-:Y:S02]  /*1cfb0*/  FSEL R9, R34, -INF , P2 ;  /* 0xff80000022097808 */ /* 0x000fe40001000000 */
[----:B-----5:R-:W-:Y:S02]  /*1cfc0*/  FMNMX.FTZ R4, R6, R7, !PT ;  /* 0x0000000706047209 */ /* 0x020fe40007810000 */
[----:B------:R-:W-:-:S02]  /*1cfd0*/  FMNMX.FTZ R133, R13, R133, !PT ;  /* 0x000000850d857209 */ /* 0x000fc40007810000 */
[----:B------:R-:W-:Y:S02]  /*1cfe0*/  FSEL R8, R35, -INF , P0 ;  /* 0xff80000023087808 */ /* 0x000fe40000000000 */
[----:B------:R-:W-:Y:S02]  /*1cff0*/  ISETP.GT.AND P1, PT, R0, 0x10, PT ;  /* 0x000000100000780c */ /* 0x000fe40003f24270 */
        /* <DEDUP_REMOVED lines=10> */
[----:B------:R-:W-:Y:S01]  /*1d0a0*/  ISETP.GT.AND P0, PT, R0, 0x19, PT ;  /* 0x000000190000780c */ /* 0x000fe20003f04270 */
[----:B------:R-:W-:Y:S01]  /*1d0b0*/  IMAD.MOV.U32 R0, RZ, RZ, 0x2 ;  /* 0x00000002ff007424 */ /* 0x000fe200078e00ff */
[----:B------:R-:W-:Y:S02]  /*1d0c0*/  FSEL R22, R30, -INF , P1 ;  /* 0xff8000001e167808 */ /* 0x000fe40000800000 */
[----:B------:R-:W-:Y:S02]  /*1d0d0*/  FMNMX.FTZ R4, R20, R4, !PT ;  /* 0x0000000414047209 */ /* 0x000fe40007810000 */
[----:B------:R-:W-:Y:S02]  /*1d0e0*/  FMNMX.FTZ R133, R26, R133, !PT ;  /* 0x000000851a857209 */ /* 0x000fe40007810000 */
[----:B------:R-:W-:Y:S02]  /*1d0f0*/  FSEL R25, R31, -INF , P0 ;  /* 0xff8000001f197808 */ /* 0x000fe40000000000 */
[----:B------:R-:W-:Y:S01]  /*1d100*/  FMNMX.FTZ R4, R22, R4, !PT ;  /* 0x0000000416047209 */ /* 0x000fe20007810000 */
[----:B------:R-:W-:-:S03]  /*1d110*/  IMAD.MOV.U32 R132, RZ, RZ, R133 ;  /* 0x000000ffff847224 */ /* 0x000fc600078e0085 */
[----:B------:R-:W-:Y:S02]  /*1d120*/  FMNMX.FTZ R4, R25, R4, !PT ;  /* 0x0000000419047209 */ /* 0x000fe40007810000 */
[----:B-1----:R-:W-:Y:S05]  /*1d130*/  CALL.REL.NOINC `($__internal_23_$__cuda_sm70_shflsync_bfly_p) ;  /* 0x000017e000007944 */ /* 0x002fea0003c00000 */
[----:B------:R-:W-:Y:S01]  /*1d140*/  FMNMX.FTZ R133, R133, R0, !PT ;  /* 0x0000000085857209 */ /* 0x000fe20007810000 */
[----:B------:R-:W-:Y:S01]  /*1d150*/  IMAD.MOV.U32 R0, RZ, RZ, 0x1 ;  /* 0x00000001ff007424 */ /* 0x000fe200078e00ff */
[----:B------:R-:W-:-:S03]  /*1d160*/  MOV R2, 0x1d190 ;  /* 0x0001d19000027802 */ /* 0x000fc60000000f00 */
[----:B------:R-:W-:Y:S02]  /*1d170*/  IMAD.MOV.U32 R132, RZ, RZ, R133 ;  /* 0x000000ffff847224 */ /* 0x000fe400078e0085 */
[----:B------:R-:W-:Y:S05]  /*1d180*/  CALL.REL.NOINC `($__internal_23_$__cuda_sm70_shflsync_bfly_p) ;  /* 0x0000179000007944 */ /* 0x000fea0003c00000 */
[----:B------:R-:W-:Y:S01]  /*1d190*/  FMNMX.FTZ R133, R133, R0, !PT ;  /* 0x0000000085857209 */ /* 0x000fe20007810000 */
[----:B------:R-:W-:Y:S01]  /*1d1a0*/  IMAD.MOV.U32 R132, RZ, RZ, R4 ;  /* 0x000000ffff847224 */ /* 0x000fe200078e0004 */
[----:B------:R-:W-:Y:S01]  /*1d1b0*/  MOV R2, 0x1d1e0 ;  /* 0x0001d1e000027802 */ /* 0x000fe20000000f00 */
[----:B------:R-:W-:Y:S02]  /*1d1c0*/  IMAD.MOV.U32 R0, RZ, RZ, 0x2 ;  /* 0x00000002ff007424 */ /* 0x000fe400078e00ff */
[----:B------:R-:W-:Y:S05]  /*1d1d0*/  CALL.REL.NOINC `($__internal_23_$__cuda_sm70_shflsync_bfly_p) ;  /* 0x0000174000007944 */ /* 0x000fea0003c00000 */
[----:B------:R-:W-:Y:S01]  /*1d1e0*/  FMNMX.FTZ R4, R4, R0, !PT ;  /* 0x0000000004047209 */ /* 0x000fe20007810000 */
[----:B------:R-:W-:Y:S01]  /*1d1f0*/  IMAD.MOV.U32 R0, RZ, RZ, 0x1 ;  /* 0x00000001ff007424 */ /* 0x000fe200078e00ff */
[----:B------:R-:W-:-:S03]  /*1d200*/  MOV R2, 0x1d230 ;  /* 0x0001d23000027802 */ /* 0x000fc60000000f00 */
[----:B------:R-:W-:Y:S02]  /*1d210*/  IMAD.MOV.U32 R132, RZ, RZ, R4 ;  /* 0x000000ffff847224 */ /* 0x000fe400078e0004 */
[----:B------:R-:W-:Y:S05]  /*1d220*/  CALL.REL.NOINC `($__internal_23_$__cuda_sm70_shflsync_bfly_p) ;  /* 0x000016f000007944 */ /* 0x000fea0003c00000 */
[----:B------:R-:W-:Y:S01]  /*1d230*/  MOV R5, R0 ;  /* 0x0000000000057202 */ /* 0x000fe20000000f00 */
[----:B------:R-:W-:Y:S05]  /*1d240*/  BRA `(.L_x_1495) ;  /* 0xffff45c000007947 */ /* 0x000fea000383ffff */
.L_x_1402:
[----:B------:R-:W-:Y:S01]  /*1d250*/  MOV R201, 0x181f ;  /* 0x0000181f00c97802 */ /* 0x000fe20000000f00 */
[----:B------:R-:W-:Y:S01]  /*1d260*/  IMAD.MOV.U32 R2, RZ, RZ, RZ ;  /* 0x000000ffff027224 */ /* 0x000fe200078e00ff */
[----:B------:R-:W-:Y:S02]  /*1d270*/  MOV R3, 0x1d290 ;  /* 0x0001d29000037802 */ /* 0x000fe40000000f00 */
[----:B-1234-:R-:W-:Y:S05]  /*1d280*/  CALL.REL.NOINC `($__internal_24_$__cuda_sm70_shflsync_idx_p) ;  /* 0x000016f000007944 */ /* 0x01efea0003c00000 */
[----:B-----5:R-:W-:Y:S01]  /*1d290*/  MOV R4, R0 ;  /* 0x0000000000047202 */ /* 0x020fe20000000f00 */
[----:B-1----:R-:W-:-:S05]  /*1d2a0*/  BRA `(.L_x_1496) ;  /* 0xffff521000007947 */ /* 0x002fca000383ffff */
.L_x_1403:
[----:B------:R-:W-:Y:S01]  /*1d2b0*/  MOV R2, RZ ;  /* 0x000000ff00027202 */ /* 0x000fe20000000f00 */
[----:B----4-:R-:W-:Y:S01]  /*1d2c0*/  IMAD.MOV.U32 R0, RZ, RZ, R5 ;  /* 0x000000ffff007224 */ /* 0x010fe200078e0005 */
[----:B------:R-:W-:Y:S01]  /*1d2d0*/  MOV R3, 0x1d300 ;  /* 0x0001d30000037802 */ /* 0x000fe20000000f00 */
[----:B------:R-:W-:Y:S02]  /*1d2e0*/  IMAD.MOV.U32 R201, RZ, RZ, 0x181f ;  /* 0x0000181fffc97424 */ /* 0x000fe400078e00ff */
[----:B-123--:R-:W-:Y:S05]  /*1d2f0*/  CALL.REL.NOINC `($__internal_24_$__cuda_sm70_shflsync_idx_p) ;  /* 0x0000168000007944 */ /* 0x00efea0003c00000 */
[----:B-1---5:R-:W-:-:S05]  /*1d300*/  BRA `(.L_x_1497) ;  /* 0xffff51d000007947 */ /* 0x022fca000383ffff */
.L_x_1406:
[----:B------:R-:W-:Y:S01]  /*1d310*/  MOV R201, 0x181f ;  /* 0x0000181f00c97802 */ /* 0x000fe20000000f00 */
[----:B------:R-:W-:Y:S01]  /*1d320*/  IMAD.MOV.U32 R2, RZ, RZ, RZ ;  /* 0x000000ffff027224 */ /* 0x000fe200078e00ff */
[----:B------:R-:W-:Y:S02]  /*1d330*/  MOV R3, 0x1d350 ;  /* 0x0001d35000037802 */ /* 0x000fe40000000f00 */
[----:B------:R-:W-:Y:S05]  /*1d340*/  CALL.REL.NOINC `($__internal_24_$__cuda_sm70_shflsync_idx_p) ;  /* 0x0000163000007944 */ /* 0x000fea0003c00000 */
[----:B------:R-:W-:Y:S01]  /*1d350*/  MOV R132, R0 ;  /* 0x0000000000847202 */ /* 0x000fe20000000f00 */
[----:B-1---5:R-:W-:-:S05]  /*1d360*/  BRA `(.L_x_1498) ;  /* 0xffff5bc000007947 */ /* 0x022fca000383ffff */
.L_x_1407:
[----:B------:R-:W-:Y:S01]  /*1d370*/  MOV R2, RZ ;  /* 0x000000ff00027202 */ /* 0x000fe20000000f00 */
[----:B-1----:R-:W-:Y:S01]  /*1d380*/  IMAD.MOV.U32 R0, RZ, RZ, R133 ;  /* 0x000000ffff007224 */ /* 0x002fe200078e0085 */
[----:B------:R-:W-:Y:S01]  /*1d390*/  MOV R3, 0x1d3c0 ;  /* 0x0001d3c000037802 */ /* 0x000fe20000000f00 */
[----:B------:R-:W-:Y:S02]  /*1d3a0*/  IMAD.MOV.U32 R201, RZ, RZ, 0x181f ;  /* 0x0000181fffc97424 */ /* 0x000fe400078e00ff */
[----:B--2---:R-:W-:Y:S05]  /*1d3b0*/  CALL.REL.NOINC `($__internal_24_$__cuda_sm70_shflsync_idx_p) ;  /* 0x000015c000007944 */ /* 0x004fea0003c00000 */
[----:B-1---5:R-:W-:-:S05]  /*1d3c0*/  BRA `(.L_x_1499) ;  /* 0xffff5b8000007947 */ /* 0x022fca000383ffff */
.L_x_1408:
[----:B--2---:R-:W-:Y:S01]  /*1d3d0*/  MOV R2, RZ ;  /* 0x000000ff00027202 */ /* 0x004fe20000000f00 */
[----:B------:R-:W-:Y:S01]  /*1d3e0*/  IMAD.MOV.U32 R0, RZ, RZ, R132 ;  /* 0x000000ffff007224 */ /* 0x000fe200078e0084 */
[----:B------:R-:W-:Y:S01]  /*1d3f0*/  MOV R3, 0x1d420 ;  /* 0x0001d42000037802 */ /* 0x000fe20000000f00 */
[----:B------:R-:W-:Y:S02]  /*1d400*/  IMAD.MOV.U32 R201, RZ, RZ, 0x1c1f ;  /* 0x00001c1fffc97424 */ /* 0x000fe400078e00ff */
[----:B------:R-:W-:Y:S05]  /*1d410*/  CALL.REL.NOINC `($__internal_24_$__cuda_sm70_shflsync_idx_p) ;  /* 0x0000156000007944 */ /* 0x000fea0003c00000 */
[----:B-1---5:R-:W-:-:S05]  /*1d420*/  BRA `(.L_x_1500) ;  /* 0xffff5d4000007947 */ /* 0x022fca000383ffff */
.L_x_1409:
[----:B------:R-:W-:Y:S01]  /*1d430*/  MOV R2, 0x1 ;  /* 0x0000000100027802 */ /* 0x000fe20000000f00 */
[----:B------:R-:W-:Y:S01]  /*1d440*/  IMAD.MOV.U32 R0, RZ, RZ, R132 ;  /* 0x000000ffff007224 */ /* 0x000fe200078e0084 */
[----:B------:R-:W-:Y:S01]  /*1d450*/  MOV R3, 0x1d480 ;  /* 0x0001d48000037802 */ /* 0x000fe20000000f00 */
[----:B------:R-:W-:Y:S02]  /*1d460*/  IMAD.MOV.U32 R201, RZ, RZ, 0x1c1f ;  /* 0x00001c1fffc97424 */ /* 0x000fe400078e00ff */
[----:B-1----:R-:W-:Y:S05]  /*1d470*/  CALL.REL.NOINC `($__internal_24_$__cuda_sm70_shflsync_idx_p) ;  /* 0x0000150000007944 */ /* 0x002fea0003c00000 */
        /* <DEDUP_REMOVED lines=32> */
[----:B-----5:R-:W-:Y:S02]  /*1d680*/  FMNMX.FTZ R132, R4, R132, !PT ;  /* 0x0000008404847209 */ /* 0x020fe40007810000 */
[----:B------:R-:W-:Y:S02]  /*1d690*/  FMNMX.FTZ R14, R5, R14, !PT ;  /* 0x0000000e050e7209 */ /* 0x000fe40007810000 */
[----:B------:R-:W-:Y:S02]  /*1d6a0*/  MOV R2, 0x1d6c0 ;  /* 0x0001d6c000027802 */ /* 0x000fe40000000f00 */
[----:B-1----:R-:W-:Y:S05]  /*1d6b0*/  CALL.REL.NOINC `($__internal_23_$__cuda_sm70_shflsync_bfly_p) ;  /* 0x0000126000007944 */ /* 0x002fea0003c00000 */
[----:B------:R-:W-:Y:S01]  /*1d6c0*/  FMNMX.FTZ R132, R132, R0, !PT ;  /* 0x0000000084847209 */ /* 0x000fe20007810000 */
[----:B------:R-:W-:Y:S01]  /*1d6d0*/  IMAD.MOV.U32 R0, RZ, RZ, 0x1 ;  /* 0x00000001ff007424 */ /* 0x000fe200078e00ff */
[----:B------:R-:W-:Y:S02]  /*1d6e0*/  MOV R2, 0x1d700 ;  /* 0x0001d70000027802 */ /* 0x000fe40000000f00 */
        /* <DEDUP_REMOVED lines=8> */
[----:B------:R-:W-:Y:S02]  /*1d770*/  MOV R2, 0x1d790 ;  /* 0x0001d79000027802 */ /* 0x000fe40000000f00 */
[----:B------:R-:W-:Y:S05]  /*1d780*/  CALL.REL.NOINC `($__internal_23_$__cuda_sm70_shflsync_bfly_p) ;  /* 0x0000119000007944 */ /* 0x000fea0003c00000 */
[----:B------:R-:W-:-:S05]  /*1d790*/  BRA `(.L_x_1501) ;  /* 0xffff5d8000007947 */ /* 0x000fca000383ffff */
.L_x_1412:
[----:B------:R-:W-:Y:S01]  /*1d7a0*/  MOV R201, 0x181f ;  /* 0x0000181f00c97802 */ /* 0x000fe20000000f00 */
[----:B------:R-:W-:Y:S01]  /*1d7b0*/  IMAD.MOV.U32 R2, RZ, RZ, RZ ;  /* 0x000000ffff027224 */ /* 0x000fe200078e00ff */
[----:B------:R-:W-:Y:S02]  /*1d7c0*/  MOV R3, 0x1d7e0 ;  /* 0x0001d7e000037802 */ /* 0x000fe40000000f00 */
[----:B-1234-:R-:W-:Y:S05]  /*1d7d0*/  CALL.REL.NOINC `($__internal_24_$__cuda_sm70_shflsync_idx_p) ;  /* 0x000011a000007944 */ /* 0x01efea0003c00000 */
[----:B-1---5:R-:W-:-:S05]  /*1d7e0*/  BRA `(.L_x_1502) ;  /* 0xffff71d000007947 */ /* 0x022fca000383ffff */
.L_x_1415:
[----:B------:R-:W-:Y:S01]  /*1d7f0*/  MOV R201, 0x181f ;  /* 0x0000181f00c97802 */ /* 0x000fe20000000f00 */
[----:B------:R-:W-:Y:S01]  /*1d800*/  IMAD.MOV.U32 R2, RZ, RZ, RZ ;  /* 0x000000ffff027224 */ /* 0x000fe200078e00ff */
[----:B------:R-:W-:Y:S02]  /*1d810*/  MOV R3, 0x1d830 ;  /* 0x0001d83000037802 */ /* 0x000fe40000000f00 */
[----:B------:R-:W-:Y:S05]  /*1d820*/  CALL.REL.NOINC `($__internal_24_$__cuda_sm70_shflsync_idx_p) ;  /* 0x0000115000007944 */ /* 0x000fea0003c00000 */
[----:B------:R-:W-:Y:S01]  /*1d830*/  MOV R132, R0 ;  /* 0x0000000000847202 */ /* 0x000fe20000000f00 */
[----:B-1---5:R-:W-:-:S05]  /*1d840*/  BRA `(.L_x_1503) ;  /* 0xffff7b9000007947 */ /* 0x022fca000383ffff */
.L_x_1416:
[----:B------:R-:W-:Y:S01]  /*1d850*/  MOV R2, RZ ;  /* 0x000000ff00027202 */ /* 0x000fe20000000f00 */
[----:B-1----:R-:W-:Y:S01]  /*1d860*/  IMAD.MOV.U32 R0, RZ, RZ, R133 ;  /* 0x000000ffff007224 */ /* 0x002fe200078e0085 */
[----:B------:R-:W-:Y:S01]  /*1d870*/  MOV R3, 0x1d8a0 ;  /* 0x0001d8a000037802 */ /* 0x000fe20000000f00 */
[----:B------:R-:W-:Y:S02]  /*1d880*/  IMAD.MOV.U32 R201, RZ, RZ, 0x181f ;  /* 0x0000181fffc97424 */ /* 0x000fe400078e00ff */
[----:B--2---:R-:W-:Y:S05]  /*1d890*/  CALL.REL.NOINC `($__internal_24_$__cuda_sm70_shflsync_idx_p) ;  /* 0x000010e000007944 */ /* 0x004fea0003c00000 */
[----:B-1---5:R-:W-:-:S05]  /*1d8a0*/  BRA `(.L_x_1504) ;  /* 0xffff7b5000007947 */ /* 0x022fca000383ffff */
.L_x_1417:
[----:B------:R-:W-:Y:S02]  /*1d8b0*/  MOV R0, 0x2 ;  /* 0x0000000200007802 */ /* 0x000fe40000000f00 */
[----:B------:R-:W-:Y:S02]  /*1d8c0*/  MOV R2, 0x1d8e0 ;  /* 0x0001d8e000027802 */ /* 0x000fe40000000f00 */
[----:B------:R-:W-:Y:S05]  /*1d8d0*/  CALL.REL.NOINC `($__internal_23_$__cuda_sm70_shflsync_bfly_p) ;  /* 0x0000104000007944 */ /* 0x000fea0003c00000 */
        /* <DEDUP_REMOVED lines=14> */
.L_x_1419:
[----:B------:R-:W-:Y:S01]  /*1d9c0*/  IMAD.MOV.U32 R132, RZ, RZ, R204 ;  /* 0x000000ffff847224 */ /* 0x000fe200078e00cc */
[----:B------:R-:W-:-:S02]  /*1d9d0*/  MOV R0, 0x2 ;  /* 0x0000000200007802 */ /* 0x000fc40000000f00 */
[----:B------:R-:W-:Y:S02]  /*1d9e0*/  MOV R2, 0x1da00 ;  /* 0x0001da0000027802 */ /* 0x000fe40000000f00 */
[----:B------:R-:W-:Y:S05]  /*1d9f0*/  CALL.REL.NOINC `($__internal_23_$__cuda_sm70_shflsync_bfly_p) ;  /* 0x00000f2000007944 */ /* 0x000fea0003c00000 */
[----:B------:R-:W-:Y:S05]  /*1da00*/  BRA `(.L_x_1506) ;  /* 0xffff8f4000007947 */ /* 0x000fea000383ffff */
.L_x_1420:
[----:B------:R-:W-:Y:S01]  /*1da10*/  IMAD.MOV.U32 R132, RZ, RZ, R5 ;  /* 0x000000ffff847224 */ /* 0x000fe200078e0005 */
[----:B------:R-:W-:Y:S02]  /*1da20*/  MOV R0, 0x1 ;  /* 0x0000000100007802 */ /* 0x000fe40000000f00 */
[----:B------:R-:W-:Y:S02]  /*1da30*/  MOV R2, 0x1da50 ;  /* 0x0001da5000027802 */ /* 0x000fe40000000f00 */
[----:B-1----:R-:W-:Y:S05]  /*1da40*/  CALL.REL.NOINC `($__internal_23_$__cuda_sm70_shflsync_bfly_p) ;  /* 0x00000ed000007944 */ /* 0x002fea0003c00000 */
[----:B------:R-:W-:Y:S01]  /*1da50*/  FADD.FTZ R5, R5, R0 ;  /* 0x0000000005057221 */ /* 0x000fe20000010000 */
[----:B------:R-:W-:Y:S02]  /*1da60*/  MOV R132, R203 ;  /* 0x000000cb00847202 */ /* 0x000fe40000000f00 */
[----:B------:R-:W-:Y:S02]  /*1da70*/  MOV R0, 0x2 ;  /* 0x0000000200007802 */ /* 0x000fe40000000f00 */
[----:B------:R-:W-:Y:S02]  /*1da80*/  MOV R2, 0x1daa0 ;  /* 0x0001daa000027802 */ /* 0x000fe40000000f00 */
[----:B------:R-:W-:Y:S05]  /*1da90*/  CALL.REL.NOINC `($__internal_23_$__cuda_sm70_shflsync_bfly_p) ;  /* 0x00000e8000007944 */ /* 0x000fea0003c00000 */
[----:B------:R-:W-:Y:S01]  /*1daa0*/  FADD.FTZ R6, R203, R0 ;  /* 0x00000000cb067221 */ /* 0x000fe20000010000 */
[----:B------:R-:W-:Y:S02]  /*1dab0*/  MOV R0, 0x1 ;  /* 0x0000000100007802 */ /* 0x000fe40000000f00 */
[----:B------:R-:W-:-:S02]  /*1dac0*/  MOV R2, 0x1daf0 ;  /* 0x0001daf000027802 */ /* 0x000fc40000000f00 */
[----:B------:R-:W-:Y:S02]  /*1dad0*/  MOV R132, R6 ;  /* 0x0000000600847202 */ /* 0x000fe40000000f00 */
[----:B------:R-:W-:Y:S05]  /*1dae0*/  CALL.REL.NOINC `($__internal_23_$__cuda_sm70_shflsync_bfly_p) ;  /* 0x00000e3000007944 */ /* 0x000fea0003c00000 */
[----:B------:R-:W-:Y:S01]  /*1daf0*/  MOV R3, R0 ;  /* 0x0000000000037202 */ /* 0x000fe20000000f00 */
[----:B------:R-:W-:Y:S05]  /*1db00*/  BRA `(.L_x_1507) ;  /* 0xffff8eb000007947 */ /* 0x000fea000383ffff */
.L_x_1427:
[----:B--234-:R-:W-:Y:S01]  /*1db10*/  IMAD.MOV.U32 R0, RZ, RZ, R13 ;  /* 0x000000ffff007224 */ /* 0x01cfe200078e000d */
[----:B------:R-:W-:Y:S01]  /*1db20*/  MOV R2, RZ ;  /* 0x000000ff00027202 */ /* 0x000fe20000000f00 */
[----:B------:R-:W-:Y:S01]  /*1db30*/  IMAD.MOV.U32 R201, RZ, RZ, 0x181f ;  /* 0x0000181fffc97424 */ /* 0x000fe200078e00ff */
[----:B------:R-:W-:Y:S02]  /*1db40*/  MOV R3, 0x1db60 ;  /* 0x0001db6000037802 */ /* 0x000fe40000000f00 */
[----:B-1----:R-:W-:Y:S05]  /*1db50*/  CALL.REL.NOINC `($__internal_24_$__cuda_sm70_shflsync_idx_p) ;  /* 0x00000e2000007944 */ /* 0x002fea0003c00000 */
[----:B-----5:R-:W-:Y:S01]  /*1db60*/  MOV R4, R0 ;  /* 0x0000000000047202 */ /* 0x020fe20000000f00 */
[----:B-1----:R-:W-:Y:S05]  /*1db70*/  BRA `(.L_x_1508) ;  /* 0xffffa9c000007947 */ /* 0x002fea000383ffff */
.L_x_1428:
[----:B------:R-:W-:Y:S01]  /*1db80*/  IMAD.MOV.U32 R0, RZ, RZ, R14 ;  /* 0x000000ffff007224 */ /* 0x000fe200078e000e */
[----:B------:R-:W-:Y:S01]  /*1db90*/  MOV R2, RZ ;  /* 0x000000ff00027202 */ /* 0x000fe20000000f00 */
[----:B------:R-:W-:Y:S01]  /*1dba0*/  IMAD.MOV.U32 R201, RZ, RZ, 0x181f ;  /* 0x0000181fffc97424 */ /* 0x000fe200078e00ff */
[----:B------:R-:W-:Y:S02]  /*1dbb0*/  MOV R3, 0x1dbd0 ;  /* 0x0001dbd000037802 */ /* 0x000fe40000000f00 */
[----:B-123--:R-:W-:Y:S05]  /*1dbc0*/  CALL.REL.NOINC `($__internal_24_$__cuda_sm70_shflsync_idx_p) ;  /* 0x00000db000007944 */ /* 0x00efea0003c00000 */
[----:B-1---5:R-:W-:Y:S05]  /*1dbd0*/  BRA `(.L_x_1509) ;  /* 0xffffa98000007947 */ /* 0x022fea000383ffff */
.L_x_1431:
[----:B--2---:R-:W-:Y:S01]  /*1dbe0*/  IMAD.MOV.U32 R0, RZ, RZ, R13 ;  /* 0x000000ffff007224 */ /* 0x004fe200078e000d */
[----:B------:R-:W-:Y:S01]  /*1dbf0*/  MOV R2, 0x1 ;  /* 0x0000000100027802 */ /* 0x000fe20000000f00 */
[----:B------:R-:W-:Y:S01]  /*1dc00*/  IMAD.MOV.U32 R201, RZ, RZ, 0x181f ;  /* 0x0000181fffc97424 */ /* 0x000fe200078e00ff */
[----:B------:R-:W-:-:S02]  /*1dc10*/  MOV R3, 0x1dc30 ;  /* 0x0001dc3000037802 */ /* 0x000fc40000000f00 */
[----:B-1-34-:R-:W-:Y:S05]  /*1dc20*/  CALL.REL.NOINC `($__internal_24_$__cuda_sm70_shflsync_idx_p) ;  /* 0x00000d5000007944 */ /* 0x01afea0003c00000 */
[----:B-----5:R-:W-:Y:S01]  /*1dc30*/  IMAD.MOV.U32 R4, RZ, RZ, R0 ;  /* 0x000000ffff047224 */ /* 0x020fe200078e0000 */
[----:B------:R-:W-:Y:S01]  /*1dc40*/  MOV R2, 0x1 ;  /* 0x0000000100027802 */ /* 0x000fe20000000f00 */
[----:B------:R-:W-:Y:S01]  /*1dc50*/  IMAD.MOV.U32 R0, RZ, RZ, R14 ;  /* 0x000000ffff007224 */ /* 0x000fe200078e000e */
[----:B------:R-:W-:-:S02]  /*1dc60*/  MOV R201, 0x181f ;  /* 0x0000181f00c97802 */ /* 0x000fc40000000f00 */
[----:B------:R-:W-:Y:S02]  /*1dc70*/  MOV R3, 0x1dc90 ;  /* 0x0001dc9000037802 */ /* 0x000fe40000000f00 */
[----:B-1----:R-:W-:Y:S05]  /*1dc80*/  CALL.REL.NOINC `($__internal_24_$__cuda_sm70_shflsync_idx_p) ;  /* 0x00000cf000007944 */ /* 0x002fea0003c00000 */
[----:B-1---5:R-:W-:Y:S05]  /*1dc90*/  BRA `(.L_x_1510) ;  /* 0xffffaa3000007947 */ /* 0x022fea000383ffff */
.L_x_1434:
[----:B--2---:R-:W-:Y:S01]  /*1dca0*/  IMAD.MOV.U32 R0, RZ, RZ, R13 ;  /* 0x000000ffff007224 */ /* 0x004fe200078e000d */
[----:B------:R-:W-:Y:S01]  /*1dcb0*/  MOV R2, 0x2 ;  /* 0x0000000200027802 */ /* 0x000fe20000000f00 */
[----:B------:R-:W-:Y:S01]  /*1dcc0*/  IMAD.MOV.U32 R201, RZ, RZ, 0x181f ;  /* 0x0000181fffc97424 */ /* 0x000fe200078e00ff */
[----:B------:R-:W-:Y:S02]  /*1dcd0*/  MOV R3, 0x1dcf0 ;  /* 0x0001dcf000037802 */ /* 0x000fe40000000f00 */
[----:B-1-34-:R-:W-:Y:S05]  /*1dce0*/  CALL.REL.NOINC `($__internal_24_$__cuda_sm70_shflsync_idx_p) ;  /* 0x00000c9000007944 */ /* 0x01afea0003c00000 */
[----:B-----5:R-:W-:Y:S01]  /*1dcf0*/  MOV R4, R0 ;  /* 0x0000000000047202 */ /* 0x020fe20000000f00 */
[----:B-1----:R-:W-:Y:S05]  /*1dd00*/  BRA `(.L_x_1511) ;  /* 0xffffab3000007947 */ /* 0x002fea000383ffff */
.L_x_1435:
[----:B--2---:R-:W-:Y:S01]  /*1dd10*/  IMAD.MOV.U32 R0, RZ, RZ, R14 ;  /* 0x000000ffff007224 */ /* 0x004fe200078e000e */
[----:B------:R-:W-:Y:S01]  /*1dd20*/  MOV R2, 0x2 ;  /* 0x0000000200027802 */ /* 0x000fe20000000f00 */
[----:B------:R-:W-:Y:S01]  /*1dd30*/  IMAD.MOV.U32 R201, RZ, RZ, 0x181f ;  /* 0x0000181fffc97424 */ /* 0x000fe200078e00ff */
[----:B------:R-:W-:Y:S02]  /*1dd40*/  MOV R3, 0x1dd60 ;  /* 0x0001dd6000037802 */ /* 0x000fe40000000f00 */
[----:B-1-34-:R-:W-:Y:S05]  /*1dd50*/  CALL.REL.NOINC `($__internal_24_$__cuda_sm70_shflsync_idx_p) ;  /* 0x00000c2000007944 */ /* 0x01afea0003c00000 */
[----:B-1---5:R-:W-:Y:S05]  /*1dd60*/  BRA `(.L_x_1512) ;  /* 0xffffaaf000007947 */ /* 0x022fea000383ffff */
.L_x_1438:
[----:B----4-:R-:W-:Y:S01]  /*1dd70*/  IMAD.MOV.U32 R0, RZ, RZ, R13 ;  /* 0x000000ffff007224 */ /* 0x010fe200078e000d */
[----:B---3--:R-:W-:Y:S01]  /*1dd80*/  MOV R2, 0x3 ;  /* 0x0000000300027802 */ /* 0x008fe20000000f00 */
[----:B------:R-:W-:Y:S01]  /*1dd90*/  IMAD.MOV.U32 R201, RZ, RZ, 0x181f ;  /* 0x0000181fffc97424 */ /* 0x000fe200078e00ff */
[----:B------:R-:W-:-:S02]  /*1dda0*/  MOV R3, 0x1ddc0 ;  /* 0x0001ddc000037802 */ /* 0x000fc40000000f00 */
[----:B-12---:R-:W-:Y:S05]  /*1ddb0*/  CALL.REL.NOINC `($__internal_24_$__cuda_sm70_shflsync_idx_p) ;  /* 0x00000bc000007944 */ /* 0x006fea0003c00000 */
[----:B-----5:R-:W-:Y:S01]  /*1ddc0*/  IMAD.MOV.U32 R4, RZ, RZ, R0 ;  /* 0x000000ffff047224 */ /* 0x020fe200078e0000 */
[----:B------:R-:W-:Y:S01]  /*1ddd0*/  MOV R2, 0x3 ;  /* 0x0000000300027802 */ /* 0x000fe20000000f00 */
[----:B------:R-:W-:Y:S01]  /*1dde0*/  IMAD.MOV.U32 R0, RZ, RZ, R14 ;  /* 0x000000ffff007224 */ /* 0x000fe200078e000e */
[----:B------:R-:W-:-:S02]  /*1ddf0*/  MOV R201, 0x181f ;  /* 0x0000181f00c97802 */ /* 0x000fc40000000f00 */
[----:B------:R-:W-:Y:S02]  /*1de00*/  MOV R3, 0x1de20 ;  /* 0x0001de2000037802 */ /* 0x000fe40000000f00 */
[----:B-1----:R-:W-:Y:S05]  /*1de10*/  CALL.REL.NOINC `($__internal_24_$__cuda_sm70_shflsync_idx_p) ;  /* 0x00000b6000007944 */ /* 0x002fea0003c00000 */
[----:B-1---5:R-:W-:Y:S05]  /*1de20*/  BRA `(.L_x_1513) ;  /* 0xffffabb000007947 */ /* 0x022fea000383ffff */
.L_x_1440:
[----:B------:R-:W-:Y:S01]  /*1de30*/  IMAD.MOV.U32 R0, RZ, RZ, R5 ;  /* 0x000000ffff007224 */ /* 0x000fe200078e0005 */
[----:B------:R-:W-:Y:S01]  /*1de40*/  MOV R2, RZ ;  /* 0x000000ff00027202 */ /* 0x000fe20000000f00 */
[----:B------:R-:W-:Y:S01]  /*1de50*/  IMAD.MOV.U32 R201, RZ, RZ, 0x1c1f ;  /* 0x00001c1fffc97424 */ /* 0x000fe200078e00ff */
[----:B------:R-:W-:Y:S02]  /*1de60*/  MOV R3, 0x1de80 ;  /* 0x0001de8000037802 */ /* 0x000fe40000000f00 */
[----:B------:R-:W-:Y:S05]  /*1de70*/  CALL.REL.NOINC `($__internal_24_$__cuda_sm70_shflsync_idx_p) ;  /* 0x00000b0000007944 */ /* 0x000fea0003c00000 */
[----:B-----5:R-:W-:Y:S01]  /*1de80*/  MOV R4, R0 ;  /* 0x0000000000047202 */ /* 0x020fe20000000f00 */
[----:B-1----:R-:W-:Y:S05]  /*1de90*/  BRA `(.L_x_1514) ;  /* 0xffffaea000007947 */ /* 0x002fea000383ffff */
.L_x_1441:
[----:B------:R-:W-:Y:S01]  /*1dea0*/  IMAD.MOV.U32 R0, RZ, RZ, R12 ;  /* 0x000000ffff007224 */ /* 0x000fe200078e000c */
[----:B------:R-:W-:Y:S01]  /*1deb0*/  MOV R2, RZ ;  /* 0x000000ff00027202 */ /* 0x000fe20000000f00 */
[----:B------:R-:W-:Y:S01]  /*1dec0*/  IMAD.MOV.U32 R201, RZ, RZ, 0x1c1f ;  /* 0x00001c1fffc97424 */ /* 0x000fe200078e00ff */
[----:B------:R-:W-:Y:S02]  /*1ded0*/  MOV R3, 0x1def0 ;  /* 0x0001def000037802 */ /* 0x000fe40000000f00 */
[----:B-12---:R-:W-:Y:S05]  /*1dee0*/  CALL.REL.NOINC `($__internal_24_$__cuda_sm70_shflsync_idx_p) ;  /* 0x00000a9000007944 */ /* 0x006fea0003c00000 */
[----:B-1---5:R-:W-:Y:S05]  /*1def0*/  BRA `(.L_x_1515) ;  /* 0xffffae6000007947 */ /* 0x022fea000383ffff */
.L_x_1444:
[----:B----4-:R-:W-:Y:S01]  /*1df00*/  IMAD.MOV.U32 R0, RZ, RZ, R5 ;  /* 0x000000ffff007224 */ /* 0x010fe200078e0005 */
[----:B------:R-:W-:Y:S01]  /*1df10*/  MOV R2, 0x1 ;  /* 0x0000000100027802 */ /* 0x000fe20000000f00 */
[----:B------:R-:W-:Y:S01]  /*1df20*/  IMAD.MOV.U32 R201, RZ, RZ, 0x1c1f ;  /* 0x00001c1fffc97424 */ /* 0x000fe200078e00ff */
[----:B------:R-:W-:-:S02]  /*1df30*/  MOV R3, 0x1df50 ;  /* 0x0001df5000037802 */ /* 0x000fc40000000f00 */
[----:B-123--:R-:W-:Y:S05]  /*1df40*/  CALL.REL.NOINC `($__internal_24_$__cuda_sm70_shflsync_idx_p) ;  /* 0x00000a3000007944 */ /* 0x00efea0003c00000 */
[----:B-----5:R-:W-:Y:S01]  /*1df50*/  IMAD.MOV.U32 R4, RZ, RZ, R0 ;  /* 0x000000ffff047224 */ /* 0x020fe200078e0000 */
[----:B------:R-:W-:Y:S01]  /*1df60*/  MOV R2, 0x1 ;  /* 0x0000000100027802 */ /* 0x000fe20000000f00 */
[----:B------:R-:W-:Y:S01]  /*1df70*/  IMAD.MOV.U32 R0, RZ, RZ, R12 ;  /* 0x000000ffff007224 */ /* 0x000fe200078e000c */
[----:B------:R-:W-:-:S02]  /*1df80*/  MOV R201, 0x1c1f ;  /* 0x00001c1f00c97802 */ /* 0x000fc40000000f00 */
[----:B------:R-:W-:Y:S02]  /*1df90*/  MOV R3, 0x1dfb0 ;  /* 0x0001dfb000037802 */ /* 0x000fe40000000f00 */
[----:B-1----:R-:W-:Y:S05]  /*1dfa0*/  CALL.REL.NOINC `($__internal_24_$__cuda_sm70_shflsync_idx_p) ;  /* 0x000009d000007944 */ /* 0x002fea0003c00000 */
[----:B-1---5:R-:W-:Y:S05]  /*1dfb0*/  BRA `(.L_x_1516) ;  /* 0xffffbb6000007947 */ /* 0x022fea000383ffff */
.L_x_1448:
[----:B------:R-:W-:Y:S01]  /*1dfc0*/  IMAD.MOV.U32 R0, RZ, RZ, R5 ;  /* 0x000000ffff007224 */ /* 0x000fe200078e0005 */
[----:B------:R-:W-:Y:S01]  /*1dfd0*/  MOV R2, RZ ;  /* 0x000000ff00027202 */ /* 0x000fe20000000f00 */
[----:B------:R-:W-:Y:S01]  /*1dfe0*/  IMAD.MOV.U32 R201, RZ, RZ, 0x181f ;  /* 0x0000181fffc97424 */ /* 0x000fe200078e00ff */
[----:B------:R-:W-:Y:S02]  /*1dff0*/  MOV R3, 0x1e010 ;  /* 0x0001e01000037802 */ /* 0x000fe40000000f00 */
[----:B------:R-:W-:Y:S05]  /*1e000*/  CALL.REL.NOINC `($__internal_24_$__cuda_sm70_shflsync_idx_p) ;  /* 0x0000097000007944 */ /* 0x000fea0003c00000 */
[----:B-----5:R-:W-:Y:S01]  /*1e010*/  MOV R4, R0 ;  /* 0x0000000000047202 */ /* 0x020fe20000000f00 */
[----:B-1----:R-:W-:Y:S05]  /*1e020*/  BRA `(.L_x_1517) ;  /* 0xffffd07000007947 */ /* 0x002fea000383ffff */
.L_x_1449:
[----:B------:R-:W-:Y:S01]  /*1e030*/  IMAD.MOV.U32 R0, RZ, RZ, R14 ;  /* 0x000000ffff007224 */ /* 0x000fe200078e000e */
[----:B------:R-:W-:Y:S01]  /*1e040*/  MOV R2, RZ ;  /* 0x000000ff00027202 */ /* 0x000fe20000000f00 */
[----:B------:R-:W-:Y:S01]  /*1e050*/  IMAD.MOV.U32 R201, RZ, RZ, 0x181f ;  /* 0x0000181fffc97424 */ /* 0x000fe200078e00ff */
[----:B------:R-:W-:Y:S02]  /*1e060*/  MOV R3, 0x1e080 ;  /* 0x0001e08000037802 */ /* 0x000fe40000000f00 */
[----:B-12---:R-:W-:Y:S05]  /*1e070*/  CALL.REL.NOINC `($__internal_24_$__cuda_sm70_shflsync_idx_p) ;  /* 0x0000090000007944 */ /* 0x006fea0003c00000 */
[----:B-1---5:R-:W-:Y:S05]  /*1e080*/  BRA `(.L_x_1518) ;  /* 0xffffd03000007947 */ /* 0x022fea000383ffff */
.L_x_1452:
[----:B----4-:R-:W-:Y:S01]  /*1e090*/  IMAD.MOV.U32 R0, RZ, RZ, R5 ;  /* 0x000000ffff007224 */ /* 0x010fe200078e0005 */
[----:B--2---:R-:W-:Y:S01]  /*1e0a0*/  MOV R2, 0x1 ;  /* 0x0000000100027802 */ /* 0x004fe20000000f00 */
[----:B------:R-:W-:Y:S01]  /*1e0b0*/  IMAD.MOV.U32 R201, RZ, RZ, 0x181f ;  /* 0x0000181fffc97424 */ /* 0x000fe200078e00ff */
[----:B------:R-:W-:-:S02]  /*1e0c0*/  MOV R3, 0x1e0e0 ;  /* 0x0001e0e000037802 */ /* 0x000fc40000000f00 */
[----:B-1-3--:R-:W-:Y:S05]  /*1e0d0*/  CALL.REL.NOINC `($__internal_24_$__cuda_sm70_shflsync_idx_p) ;  /* 0x000008a000007944 */ /* 0x00afea0003c00000 */
[----:B-----5:R-:W-:Y:S01]  /*1e0e0*/  IMAD.MOV.U32 R4, RZ, RZ, R0 ;  /* 0x000000ffff047224 */ /* 0x020fe200078e0000 */
[----:B------:R-:W-:Y:S01]  /*1e0f0*/  MOV R2, 0x1 ;  /* 0x0000000100027802 */ /* 0x000fe20000000f00 */
[----:B------:R-:W-:Y:S01]  /*1e100*/  IMAD.MOV.U32 R0, RZ, RZ, R14 ;  /* 0x000000ffff007224 */ /* 0x000fe200078e000e */
[----:B------:R-:W-:-:S02]  /*1e110*/  MOV R201, 0x181f ;  /* 0x0000181f00c97802 */ /* 0x000fc40000000f00 */
[----:B------:R-:W-:Y:S02]  /*1e120*/  MOV R3, 0x1e140 ;  /* 0x0001e14000037802 */ /* 0x000fe40000000f00 */
[----:B-1----:R-:W-:Y:S05]  /*1e130*/  CALL.REL.NOINC `($__internal_24_$__cuda_sm70_shflsync_idx_p) ;  /* 0x0000084000007944 */ /* 0x002fea0003c00000 */
[----:B-1---5:R-:W-:Y:S05]  /*1e140*/  BRA `(.L_x_1519) ;  /* 0xffffd0f000007947 */ /* 0x022fea000383ffff */
.L_x_1455:
[----:B----4-:R-:W-:Y:S01]  /*1e150*/  IMAD.MOV.U32 R0, RZ, RZ, R5 ;  /* 0x000000ffff007224 */ /* 0x010fe200078e0005 */
[----:B-1----:R-:W-:Y:S01]  /*1e160*/  MOV R2, 0x2 ;  /* 0x0000000200027802 */ /* 0x002fe20000000f00 */
[----:B------:R-:W-:Y:S01]  /*1e170*/  IMAD.MOV.U32 R201, RZ, RZ, 0x181f ;  /* 0x0000181fffc97424 */ /* 0x000fe200078e00ff */
[----:B------:R-:W-:Y:S02]  /*1e180*/  MOV R3, 0x1e1a0 ;  /* 0x0001e1a000037802 */ /* 0x000fe40000000f00 */
[----:B--23--:R-:W-:Y:S05]  /*1e190*/  CALL.REL.NOINC `($__internal_24_$__cuda_sm70_shflsync_idx_p) ;  /* 0x000007e000007944 */ /* 0x00cfea0003c00000 */
[----:B-----5:R-:W-:Y:S01]  /*1e1a0*/  MOV R4, R0 ;  /* 0x0000000000047202 */ /* 0x020fe20000000f00 */
[----:B-1----:R-:W-:Y:S05]  /*1e1b0*/  BRA `(.L_x_1520) ;  /* 0xffffd1f000007947 */ /* 0x002fea000383ffff */
.L_x_1456:
[----:B----4-:R-:W-:Y:S01]  /*1e1c0*/  IMAD.MOV.U32 R0, RZ, RZ, R14 ;  /* 0x000000ffff007224 */ /* 0x010fe200078e000e */
[----:B------:R-:W-:Y:S01]  /*1e1d0*/  MOV R2, 0x2 ;  /* 0x0000000200027802 */ /* 0x000fe20000000f00 */
[----:B------:R-:W-:Y:S01]  /*1e1e0*/  IMAD.MOV.U32 R201, RZ, RZ, 0x181f ;  /* 0x0000181fffc97424 */ /* 0x000fe200078e00ff */
[----:B------:R-:W-:Y:S02]  /*1e1f0*/  MOV R3, 0x1e210 ;  /* 0x0001e21000037802 */ /* 0x000fe40000000f00 */
[----:B-123--:R-:W-:Y:S05]  /*1e200*/  CALL.REL.NOINC `($__internal_24_$__cuda_sm70_shflsync_idx_p) ;  /* 0x0000077000007944 */ /* 0x00efea0003c00000 */
[----:B-1---5:R-:W-:Y:S05]  /*1e210*/  BRA `(.L_x_1521) ;  /* 0xffffd1b000007947 */ /* 0x022fea000383ffff */
.L_x_1459:
[----:B-1----:R-:W-:Y:S01]  /*1e220*/  IMAD.MOV.U32 R0, RZ, RZ, R5 ;  /* 0x000000ffff007224 */ /* 0x002fe200078e0005 */
[----:B------:R-:W-:Y:S01]  /*1e230*/  MOV R2, 0x3 ;  /* 0x0000000300027802 */ /* 0x000fe20000000f00 */
[----:B------:R-:W-:Y:S01]  /*1e240*/  IMAD.MOV.U32 R201, RZ, RZ, 0x181f ;  /* 0x0000181fffc97424 */ /* 0x000fe200078e00ff */
[----:B------:R-:W-:-:S02]  /*1e250*/  MOV R3, 0x1e270 ;  /* 0x0001e27000037802 */ /* 0x000fc40000000f00 */
[----:B--234-:R-:W-:Y:S05]  /*1e260*/  CALL.REL.NOINC `($__internal_24_$__cuda_sm70_shflsync_idx_p) ;  /* 0x0000071000007944 */ /* 0x01cfea0003c00000 */
[----:B-----5:R-:W-:Y:S01]  /*1e270*/  IMAD.MOV.U32 R4, RZ, RZ, R0 ;  /* 0x000000ffff047224 */ /* 0x020fe200078e0000 */
[----:B------:R-:W-:Y:S01]  /*1e280*/  MOV R2, 0x3 ;  /* 0x0000000300027802 */ /* 0x000fe20000000f00 */
[----:B------:R-:W-:Y:S01]  /*1e290*/  IMAD.MOV.U32 R0, RZ, RZ, R14 ;  /* 0x000000ffff007224 */ /* 0x000fe200078e000e */
[----:B------:R-:W-:-:S02]  /*1e2a0*/  MOV R201, 0x181f ;  /* 0x0000181f00c97802 */ /* 0x000fc40000000f00 */
[----:B------:R-:W-:Y:S02]  /*1e2b0*/  MOV R3, 0x1e2d0 ;  /* 0x0001e2d000037802 */ /* 0x000fe40000000f00 */
[----:B-1----:R-:W-:Y:S05]  /*1e2c0*/  CALL.REL.NOINC `($__internal_24_$__cuda_sm70_shflsync_idx_p) ;  /* 0x000006b000007944 */ /* 0x002fea0003c00000 */
[----:B-1---5:R-:W-:Y:S05]  /*1e2d0*/  BRA `(.L_x_1522) ;  /* 0xffffd27000007947 */ /* 0x022fea000383ffff */
.L_x_1461:
[----:B------:R-:W-:Y:S01]  /*1e2e0*/  IMAD.MOV.U32 R0, RZ, RZ, R98 ;  /* 0x000000ffff007224 */ /* 0x000fe200078e0062 */
[----:B------:R-:W-:Y:S01]  /*1e2f0*/  MOV R2, RZ ;  /* 0x000000ff00027202 */ /* 0x000fe20000000f00 */
[----:B------:R-:W-:Y:S01]  /*1e300*/  IMAD.MOV.U32 R201, RZ, RZ, 0x1f ;  /* 0x0000001fffc97424 */ /* 0x000fe200078e00ff */
[----:B------:R-:W-:Y:S02]  /*1e310*/  MOV R3, 0x1e330 ;  /* 0x0001e33000037802 */ /* 0x000fe40000000f00 */
[----:B-12---:R-:W-:Y:S05]  /*1e320*/  CALL.REL.NOINC `($__internal_24_$__cuda_sm70_shflsync_idx_p) ;  /* 0x0000065000007944 */ /* 0x006fea0003c00000 */
[----:B------:R-:W-:Y:S01]  /*1e330*/  MOV R9, R0 ;  /* 0x0000000000097202 */ /* 0x000fe20000000f00 */
[----:B-1---5:R-:W-:Y:S05]  /*1e340*/  BRA `(.L_x_1523) ;  /* 0xffffd41000007947 */ /* 0x022fea000383ffff */
.L_x_1462:
[----:B------:R-:W-:Y:S01]  /*1e350*/  IMAD.MOV.U32 R0, RZ, RZ, R98 ;  /* 0x000000ffff007224 */ /* 0x000fe200078e0062 */
[----:B------:R-:W-:Y:S01]  /*1e360*/  MOV R2, 0x1 ;  /* 0x0000000100027802 */ /* 0x000fe20000000f00 */
[----:B------:R-:W-:Y:S01]  /*1e370*/  IMAD.MOV.U32 R201, RZ, RZ, 0x1f ;  /* 0x0000001fffc97424 */ /* 0x000fe200078e00ff */
[----:B------:R-:W-:Y:S02]  /*1e380*/  MOV R3, 0x1e3a0 ;  /* 0x0001e3a000037802 */ /* 0x000fe40000000f00 */
[----:B-1234-:R-:W-:Y:S05]  /*1e390*/  CALL.REL.NOINC `($__internal_24_$__cuda_sm70_shflsync_idx_p) ;  /* 0x000005e000007944 */ /* 0x01efea0003c00000 */
[----:B------:R-:W-:Y:S01]  /*1e3a0*/  MOV R6, R0 ;  /* 0x0000000000067202 */ /* 0x000fe20000000f00 */
[----:B-1---5:R-:W-:Y:S05]  /*1e3b0*/  BRA `(.L_x_1524) ;  /* 0xffffd3c000007947 */ /* 0x022fea000383ffff */
.L_x_1463:
[----:B------:R-:W-:Y:S02]  /*1e3c0*/  MOV R3, 0x1 ;  /* 0x0000000100037802 */ /* 0x000fe40000000f00 */
[----:B------:R-:W-:-:S02]  /*1e3d0*/  MOV R2, 0x1e3f0 ;  /* 0x0001e3f000027802 */ /* 0x000fc40000000f00 */
[----:B---34-:R-:W-:Y:S05]  /*1e3e0*/  CALL.REL.NOINC `($__internal_25_$__cuda_sm70_shflsync_up_p) ;  /* 0x0000061000007944 */ /* 0x018fea0003c00000 */
[----:B------:R-:W-:Y:S05]  /*1e3f0*/  BRA `(.L_x_1525) ;  /* 0xffffd4a000007947 */ /* 0x000fea000383ffff */
.L_x_1464:
[----:B------:R-:W-:Y:S02]  /*1e400*/  MOV R3, 0x2 ;  /* 0x0000000200037802 */ /* 0x000fe40000000f00 */
[----:B------:R-:W-:-:S02]  /*1e410*/  MOV R2, 0x1e430 ;  /* 0x0001e43000027802 */ /* 0x000fc40000000f00 */
[----:B---34-:R-:W-:Y:S05]  /*1e420*/  CALL.REL.NOINC `($__internal_25_$__cuda_sm70_shflsync_up_p) ;  /* 0x000005d000007944 */ /* 0x018fea0003c00000 */
        /* <DEDUP_REMOVED lines=23> */
.L_x_1468:
[----:B------:R-:W-:Y:S02]  /*1e5a0*/  MOV R3, 0x1 ;  /* 0x0000000100037802 */ /* 0x000fe40000000f00 */
[----:B------:R-:W-:Y:S02]  /*1e5b0*/  MOV R2, 0x1e5d0 ;  /* 0x0001e5d000027802 */ /* 0x000fe40000000f00 */
[----:B---3--:R-:W-:Y:S05]  /*1e5c0*/  CALL.REL.NOINC `($__internal_25_$__cuda_sm70_shflsync_up_p) ;  /* 0x0000043000007944 */ /* 0x008fea0003c00000 */
[----:B------:R-:W-:Y:S01]  /*1e5d0*/  MOV R2, R4 ;  /* 0x0000000400027202 */ /* 0x000fe20000000f00 */
[----:B------:R-:W-:Y:S05]  /*1e5e0*/  BRA `(.L_x_1527) ;  /* 0xffffd51000007947 */ /* 0x000fea000383ffff */
.L_x_1469:
[----:B------:R-:W-:Y:S02]  /*1e5f0*/  MOV R3, 0x2 ;  /* 0x0000000200037802 */ /* 0x000fe40000000f00 */
[----:B------:R-:W-:Y:S02]  /*1e600*/  MOV R2, 0x1e620 ;  /* 0x0001e62000027802 */ /* 0x000fe40000000f00 */
[----:B---3--:R-:W-:Y:S05]  /*1e610*/  CALL.REL.NOINC `($__internal_25_$__cuda_sm70_shflsync_up_p) ;  /* 0x000003e000007944 */ /* 0x008fea0003c00000 */
        /* <DEDUP_REMOVED lines=23> */
.L_x_1471:
[----:B------:R-:W-:Y:S02]  /*1e790*/  SEL R0, RZ, 0x1, P0 ;  /* 0x00000001ff007807 */ /* 0x000fe40000000000 */
[----:B------:R-:W-:Y:S02]  /*1e7a0*/  MOV R2, 0x1e7c0 ;  /* 0x0001e7c000027802 */ /* 0x000fe40000000f00 */
[----:B-1-3--:R-:W-:Y:S05]  /*1e7b0*/  CALL.REL.NOINC `($__internal_26_$__cuda_sm70_votesync_ballot) ;  /* 0x000002a000007944 */ /* 0x00afea0003c00000 */
[----:B------:R-:W-:Y:S01]  /*1e7c0*/  MOV R10, R0 ;  /* 0x00000000000a7202 */ /* 0x000fe20000000f00 */
[----:B------:R-:W-:Y:S05]  /*1e7d0*/  BRA `(.L_x_1529) ;  /* 0xffffd4b000007947 */ /* 0x000fea000383ffff */
.L_x_1472:
[----:B------:R-:W-:Y:S01]  /*1e7e0*/  IMAD.MOV.U32 R0, RZ, RZ, R7 ;  /* 0x000000ffff007224 */ /* 0x000fe200078e0007 */
[----:B------:R-:W-:Y:S01]  /*1e7f0*/  MOV R2, R6 ;  /* 0x0000000600027202 */ /* 0x000fe20000000f00 */
[----:B------:R-:W-:Y:S01]  /*1e800*/  IMAD.MOV.U32 R201, RZ, RZ, 0x1f ;  /* 0x0000001fffc97424 */ /* 0x000fe200078e00ff */
[----:B------:R-:W-:Y:S02]  /*1e810*/  MOV R3, 0x1e830 ;  /* 0x0001e83000037802 */ /* 0x000fe40000000f00 */
[----:B-1-3--:R-:W-:Y:S05]  /*1e820*/  CALL.REL.NOINC `($__internal_24_$__cuda_sm70_shflsync_idx_p) ;  /* 0x0000015000007944 */ /* 0x00afea0003c00000 */
[----:B------:R-:W-:Y:S01]  /*1e830*/  IMAD.MOV.U32 R7, RZ, RZ, R0 ;  /* 0x000000ffff077224 */ /* 0x000fe200078e0000 */
[----:B------:R-:W-:Y:S01]  /*1e840*/  MOV R2, R6 ;  /* 0x0000000600027202 */ /* 0x000fe20000000f00 */
[----:B------:R-:W-:Y:S01]  /*1e850*/  IMAD.MOV.U32 R0, RZ, RZ, R8 ;  /* 0x000000ffff007224 */ /* 0x000fe200078e0008 */
[----:B------:R-:W-:Y:S02]  /*1e860*/  MOV R201, 0x1f ;  /* 0x0000001f00c97802 */ /* 0x000fe40000000f00 */
[----:B------:R-:W-:-:S02]  /*1e870*/  MOV R3, 0x1e890 ;  /* 0x0001e89000037802 */ /* 0x000fc40000000f00 */
[----:B-1---5:R-:W-:Y:S05]  /*1e880*/  CALL.REL.NOINC `($__internal_24_$__cuda_sm70_shflsync_idx_p) ;  /* 0x000000f000007944 */ /* 0x022fea0003c00000 */
[----:B------:R-:W-:Y:S01]  /*1e890*/  MOV R5, R0 ;  /* 0x0000000000057202 */ /* 0x000fe20000000f00 */
[----:B-1---5:R-:W-:Y:S05]  /*1e8a0*/  BRA `(.L_x_1530) ;  /* 0xffffd43000007947 */ /* 0x022fea000383ffff */
.L_x_1475:
[----:B------:R-:W-:Y:S01]  /*1e8b0*/  IMAD.MOV.U32 R0, RZ, RZ, R4 ;  /* 0x000000ffff007224 */ /* 0x000fe200078e0004 */
[----:B------:R-:W-:Y:S01]  /*1e8c0*/  MOV R2, R6 ;  /* 0x0000000600027202 */ /* 0x000fe20000000f00 */
[----:B------:R-:W-:Y:S01]  /*1e8d0*/  IMAD.MOV.U32 R201, RZ, RZ, 0x1f ;  /* 0x0000001fffc97424 */ /* 0x000fe200078e00ff */
[----:B------:R-:W-:-:S02]  /*1e8e0*/  MOV R3, 0x1e900 ;  /* 0x0001e90000037802 */ /* 0x000fc40000000f00 */
[----:B-1-34-:R-:W-:Y:S05]  /*1e8f0*/  CALL.REL.NOINC `($__internal_24_$__cuda_sm70_shflsync_idx_p) ;  /* 0x0000008000007944 */ /* 0x01afea0003c00000 */
[----:B------:R-:W-:Y:S01]  /*1e900*/  MOV R12, R0 ;  /* 0x00000000000c7202 */ /* 0x000fe20000000f00 */
[----:B-1---5:R-:W-:Y:S05]  /*1e910*/  BRA `(.L_x_1474) ;  /* 0xffffd42000007947 */ /* 0x022fea000383ffff */
        .weak           $__internal_23_$__cuda_sm70_shflsync_bfly_p
        .type           $__internal_23_$__cuda_sm70_shflsync_bfly_p,@function
        .size           $__internal_23_$__cuda_sm70_shflsync_bfly_p,($__internal_24_$__cuda_sm70_shflsync_idx_p - $__internal_23_$__cuda_sm70_shflsync_bfly_p)
$__internal_23_$__cuda_sm70_shflsync_bfly_p:
[----:B------:R-:W-:Y:S02]  /*1e920*/  MOV R166, 0xffffffff ;  /* 0xffffffff00a67802 */ /* 0x000fe40000000f00 */
[----:B------:R-:W-:-:S02]  /*1e930*/  MOV R3, 0x1f ;  /* 0x0000001f00037802 */ /* 0x000fc40000000f00 */
[----:B------:R-:W-:Y:S04]  /*1e940*/  WARPSYNC R166 ;  /* 0x000000a600007348 */ /* 0x000fe80003800000 */
[----:B------:R1:W2:Y:S02]  /*1e950*/  SHFL.BFLY PT, R0, R132, R0, R3 ;  /* 0x0c00000084007389 */ /* 0x0002a400000e0003 */
[----:B-1----:R-:W-:-:S04]  /*1e960*/  MOV R3, 0x0 ;  /* 0x0000000000037802 */ /* 0x002fc80000000f00 */
[----:B--2---:R-:W-:Y:S05]  /*1e970*/  RET.REL.NODEC R2 `(_ZN7cutlass13device_kernelIN5flash19enable_sm80_to_sm89INS1_16FlashAttnFwdSm80INS1_25CollectiveMainloopFwdSm80ILi8ELi1ELb0EN4cute5tupleIJNS5_1CILi128EEENS7_ILi32EEENS7_ILi256EEEEEELi256ENS_6half_tEfNS_4arch4Sm80ELb1ELb0ELb0ELb1ELb1ELb1ELb1ELb1EEENS1_21CollectiveEpilogueFwdINS6_IJS8_SA_S9_EEENS6_IJNS7_ILi1EEESI_SI_EEESC_SE_Li256ELb1ELb1ELb1ELb0EEENS1_36VarlenDynamicPersistentTileSchedulerILi128ELi32ELi256ELi256ELb1ELb1ELb0ELb1ELb1ELb1EEEEEEEEEvNT_6ParamsE) ;  /* 0xfffe168002007950 */ /* 0x004fea0003c3ffff */
        .weak           $__internal_24_$__cuda_sm70_shflsync_idx_p
        .type           $__internal_24_$__cuda_sm70_shflsync_idx_p,@function
        .size           $__internal_24_$__cuda_sm70_shflsync_idx_p,($__internal_25_$__cuda_sm70_shflsync_up_p - $__internal_24_$__cuda_sm70_shflsync_idx_p)
$__internal_24_$__cuda_sm70_shflsync_idx_p:
[----:B------:R1:W-:Y:S02]  /*1e980*/  STL [R1+0x44], R4 ;  /* 0x0000440401007387 */ /* 0x0003e40000100800 */
[----:B-1----:R-:W-:-:S04]  /*1e990*/  MOV R4, 0xffffffff ;  /* 0xffffffff00047802 */ /* 0x002fc80000000f00 */
[----:B------:R-:W-:Y:S04]  /*1e9a0*/  WARPSYNC R4 ;  /* 0x0000000400007348 */ /* 0x000fe80003800000 */
[----:B------:R1:W2:Y:S04]  /*1e9b0*/  SHFL.IDX PT, R0, R0, R2, R201 ;  /* 0x0000000200007389 */ /* 0x0002a800000e00c9 */
[----:B-1----:R1:W5:Y:S01]  /*1e9c0*/  LDL.LU R4, [R1+0x44] ;  /* 0x0000440001047983 */ /* 0x0023620000300800 */
[----:B------:R-:W-:Y:S02]  /*1e9d0*/  MOV R2, R3 ;  /* 0x0000000300027202 */ /* 0x000fe40000000f00 */
[----:B------:R-:W-:-:S04]  /*1e9e0*/  MOV R3, 0x0 ;  /* 0x0000000000037802 */ /* 0x000fc80000000f00 */
[----:B--2---:R-:W-:Y:S05]  /*1e9f0*/  RET.REL.NODEC R2 `(_ZN7cutlass13device_kernelIN5flash19enable_sm80_to_sm89INS1_16FlashAttnFwdSm80INS1_25CollectiveMainloopFwdSm80ILi8ELi1ELb0EN4cute5tupleIJNS5_1CILi128EEENS7_ILi32EEENS7_ILi256EEEEEELi256ENS_6half_tEfNS_4arch4Sm80ELb1ELb0ELb0ELb1ELb1ELb1ELb1ELb1EEENS1_21CollectiveEpilogueFwdINS6_IJS8_SA_S9_EEENS6_IJNS7_ILi1EEESI_SI_EEESC_SE_Li256ELb1ELb1ELb1ELb0EEENS1_36VarlenDynamicPersistentTileSchedulerILi128ELi32ELi256ELi256ELb1ELb1ELb0ELb1ELb1ELb1EEEEEEEEEvNT_6ParamsE) ;  /* 0xfffe160002007950 */ /* 0x004fea0003c3ffff */
        .weak           $__internal_25_$__cuda_sm70_shflsync_up_p
        .type           $__internal_25_$__cuda_sm70_shflsync_up_p,@function
        .size           $__internal_25_$__cuda_sm70_shflsync_up_p,($__internal_26_$__cuda_sm70_votesync_ballot - $__internal_25_$__cuda_sm70_shflsync_up_p)
$__internal_25_$__cuda_sm70_shflsync_up_p:
[----:B------:R-:W-:Y:S02]  /*1ea00*/  MOV R4, RZ ;  /* 0x000000ff00047202 */ /* 0x000fe40000000f00 */
[----:B------:R-:W-:-:S04]  /*1ea10*/  MOV R10, 0xffffffff ;  /* 0xffffffff000a7802 */ /* 0x000fc80000000f00 */
[----:B------:R-:W-:Y:S04]  /*1ea20*/  WARPSYNC R10 ;  /* 0x0000000a00007348 */ /* 0x000fe80003800000 */
[----:B------:R1:W2:Y:S02]  /*1ea30*/  SHFL.UP PT, R4, R0, R3, R4 ;  /* 0x0400000300047389 */ /* 0x0002a400000e0004 */
[----:B-1----:R-:W-:-:S04]  /*1ea40*/  MOV R3, 0x0 ;  /* 0x0000000000037802 */ /* 0x002fc80000000f00 */
[----:B--2---:R-:W-:Y:S05]  /*1ea50*/  RET.REL.NODEC R2 `(_ZN7cutlass13device_kernelIN5flash19enable_sm80_to_sm89INS1_16FlashAttnFwdSm80INS1_25CollectiveMainloopFwdSm80ILi8ELi1ELb0EN4cute5tupleIJNS5_1CILi128EEENS7_ILi32EEENS7_ILi256EEEEEELi256ENS_6half_tEfNS_4arch4Sm80ELb1ELb0ELb0ELb1ELb1ELb1ELb1ELb1EEENS1_21CollectiveEpilogueFwdINS6_IJS8_SA_S9_EEENS6_IJNS7_ILi1EEESI_SI_EEESC_SE_Li256ELb1ELb1ELb1ELb0EEENS1_36VarlenDynamicPersistentTileSchedulerILi128ELi32ELi256ELi256ELb1ELb1ELb0ELb1ELb1ELb1EEEEEEEEEvNT_6ParamsE) ;  /* 0xfffe15a002007950 */ /* 0x004fea0003c3ffff */
        .weak           $__internal_26_$__cuda_sm70_votesync_ballot
        .type           $__internal_26_$__cuda_sm70_votesync_ballot,@function
        .size           $__internal_26_$__cuda_sm70_votesync_ballot,(.L_x_3259 - $__internal_26_$__cuda_sm70_votesync_ballot)
$__internal_26_$__cuda_sm70_votesync_ballot:
[----:B------:R-:W-:Y:S01]  /*1ea60*/  ISETP.NE.U32.AND P0, PT, R0, 0x1, PT ;  /* 0x000000010000780c */ /* 0x000fe20003f05070 */
[----:B------:R-:W-:-:S04]  /*1ea70*/  IMAD.MOV.U32 R3, RZ, RZ, -0x1 ;  /* 0xffffffffff037424 */ /* 0x000fc800078e00ff */
[----:B------:R-:W-:Y:S08]  /*1ea80*/  WARPSYNC R3 ;  /* 0x0000000300007348 */ /* 0x000ff00003800000 */
[----:B------:R-:W-:-:S04]  /*1ea90*/  VOTE.ANY R0, PT, !P0 ;  /* 0x0000000000007806 */ /* 0x000fc800040e0100 */
[----:B------:R-:W-:Y:S01]  /*1eaa0*/  LOP3.LUT R0, R0, R3, RZ, 0xc0, !PT ;  /* 0x0000000300007212 */ /* 0x000fe200078ec0ff */
[----:B------:R-:W-:-:S04]  /*1eab0*/  IMAD.MOV.U32 R3, RZ, RZ, 0x0 ;  /* 0x00000000ff037424 */ /* 0x000fc800078e00ff */
[----:B------:R-:W-:Y:S05]  /*1eac0*/  RET.REL.NODEC R2 `(_ZN7cutlass13device_kernelIN5flash19enable_sm80_to_sm89INS1_16FlashAttnFwdSm80INS1_25CollectiveMainloopFwdSm80ILi8ELi1ELb0EN4cute5tupleIJNS5_1CILi128EEENS7_ILi32EEENS7_ILi256EEEEEELi256ENS_6half_tEfNS_4arch4Sm80ELb1ELb0ELb0ELb1ELb1ELb1ELb1ELb1EEENS1_21CollectiveEpilogueFwdINS6_IJS8_SA_S9_EEENS6_IJNS7_ILi1EEESI_SI_EEESC_SE_Li256ELb1ELb1ELb1ELb0EEENS1_36VarlenDynamicPersistentTileSchedulerILi128ELi32ELi256ELi256ELb1ELb1ELb0ELb1ELb1ELb1EEEEEEEEEvNT_6ParamsE) ;  /* 0xfffe153002007950 */ /* 0x000fea0003c3ffff */
.L_x_1531:
        /* <DEDUP_REMOVED lines=11> */
.L_x_3259:


//--------------------- .text._ZN7cutlass13device_kernelIN5flash19enable_sm80_to_sm89INS1_16FlashAttnFwdSm80INS1_25CollectiveMainloopFwdSm80ILi8ELi1ELb0EN4cute5tupleIJNS5_1CILi128EEENS7_ILi96EEENS7_ILi256EEEEEELi256ENS_6half_tEfNS_4arch4Sm80ELb0ELb0ELb0ELb0ELb1ELb0ELb1ELb1EEENS1_21CollectiveEpilogueFwdINS6_IJS8_SA_S9_EEENS6_IJNS7_ILi1EEESI_SI_EEESC_SE_Li256ELb0ELb1ELb1ELb0EEENS1_19SingleTileSchedulerILb0ELb1ELb1ELi128EEEEEEEEEvNT_6ParamsE --------------------------
	.section	.text._ZN7cutlass13device_kernelIN5flash19enable_sm80_to_sm89INS1_16FlashAttnFwdSm80INS1_25CollectiveMainloopFwdSm80ILi8ELi1ELb0EN4cute5tupleIJNS5_1CILi128EEENS7_ILi96EEENS7_ILi256EEEEEELi256ENS_6half_tEfNS_4arch4Sm80ELb0ELb0ELb0ELb0ELb1ELb0ELb1ELb1EEENS1_21CollectiveEpilogueFwdINS6_IJS8_SA_S9_EEENS6_IJNS7_ILi1EEESI_SI_EEESC_SE_Li256ELb0ELb1ELb1ELb0EEENS1_19SingleTileSchedulerILb0ELb1ELb1ELi128EEEEEEEEEvNT_6ParamsE,"ax",@progbits
	.sectioninfo	@"SHI_REGISTERS=255"
	.align	128
.text._ZN7cutlass13device_kernelIN5flash19enable_sm80_to_sm89INS1_16FlashAttnFwdSm80INS1_25CollectiveMainloopFwdSm80ILi8ELi1ELb0EN4cute5tupleIJNS5_1CILi128EEENS7_ILi96EEENS7_ILi256EEEEEELi256ENS_6half_tEfNS_4arch4Sm80ELb0ELb0ELb0ELb0ELb1ELb0ELb1ELb1EEENS1_21CollectiveEpilogueFwdINS6_IJS8_SA_S9_EEENS6_IJNS7_ILi1EEESI_SI_EEESC_SE_Li256ELb0ELb1ELb1ELb0EEENS1_19SingleTileSchedulerILb0ELb1ELb1ELi128EEEEEEEEEvNT_6ParamsE:
        .type           _ZN7cutlass13device_kernelIN5flash19enable_sm80_to_sm89INS1_16FlashAttnFwdSm80INS1_25CollectiveMainloopFwdSm80ILi8ELi1ELb0EN4cute5tupleIJNS5_1CILi128EEENS7_ILi96EEENS7_ILi256EEEEEELi256ENS_6half_tEfNS_4arch4Sm80ELb0ELb0ELb0ELb0ELb1ELb0ELb1ELb1EEENS1_21CollectiveEpilogueFwdINS6_IJS8_SA_S9_EEENS6_IJNS7_ILi1EEESI_SI_EEESC_SE_Li256ELb0ELb1ELb1ELb0EEENS1_19SingleTileSchedulerILb0ELb1ELb1ELi128EEEEEEEEEvNT_6ParamsE,@function
        .size           _ZN7cutlass13device_kernelIN5flash19enable_sm80_to_sm89INS1_16FlashAttnFwdSm80INS1_25CollectiveMainloopFwdSm80ILi8ELi1ELb0EN4cute5tupleIJNS5_1CILi128EEENS7_ILi96EEENS7_ILi256EEEEEELi256ENS_6half_tEfNS_4arch4Sm80ELb0ELb0ELb0ELb0ELb1ELb0ELb1ELb1EEENS1_21CollectiveEpilogueFwdINS6_IJS8_SA_S9_EEENS6_IJNS7_ILi1EEESI_SI_EEESC_SE_Li256ELb0ELb1ELb1ELb0EEENS1_19SingleTileSchedulerILb0ELb1ELb1ELi128EEEEEEEEEvNT_6ParamsE,(.L_x_3264 - _ZN7cutlass13device_kernelIN5flash19enable_sm80_to_sm89INS1_16FlashAttnFwdSm80INS1_25CollectiveMainloopFwdSm80ILi8ELi1ELb0EN4cute5tupleIJNS5_1CILi128EEENS7_ILi96EEENS7_ILi256EEEEEELi256ENS_6half_tEfNS_4arch4Sm80ELb0ELb0ELb0ELb0ELb1ELb0ELb1ELb1EEENS1_21CollectiveEpilogueFwdINS6_IJS8_SA_S9_EEENS6_IJNS7_ILi1EEESI_SI_EEESC_SE_Li256ELb0ELb1ELb1ELb0EEENS1_19SingleTileSchedulerILb0ELb1ELb1ELi128EEEEEEEEEvNT_6ParamsE)
        .other          _ZN7cutlass13device_kernelIN5flash19enable_sm80_to_sm89INS1_16FlashAttnFwdSm80INS1_25CollectiveMainloopFwdSm80ILi8ELi1ELb0EN4cute5tupleIJNS5_1CILi128EEENS7_ILi96EEENS7_ILi256EEEEEELi256ENS_6half_tEfNS_4arch4Sm80ELb0ELb0ELb0ELb0ELb1ELb0ELb1ELb1EEENS1_21CollectiveEpilogueFwdINS6_IJS8_SA_S9_EEENS6_IJNS7_ILi1EEESI_SI_EEESC_SE_Li256ELb0ELb1ELb1ELb0EEENS1_19SingleTileSchedulerILb0ELb1ELb1ELi128EEEEEEEEEvNT_6ParamsE,@"STO_CUDA_ENTRY STV_DEFAULT"
_ZN7cutlass13device_kernelIN5flash19enable_sm80_to_sm89INS1_16FlashAttnFwdSm80INS1_25CollectiveMainloopFwdSm80ILi8ELi1ELb0EN4cute5tupleIJNS5_1CILi128EEENS7_ILi96EEENS7_ILi256EEEEEELi256ENS_6half_tEfNS_4arch4Sm80ELb0ELb0ELb0ELb0ELb1ELb0ELb1ELb1EEENS1_21CollectiveEpilogueFwdINS6_IJS8_SA_S9_EEENS6_IJNS7_ILi1EEESI_SI_EEESC_SE_Li256ELb0ELb1ELb1ELb0EEENS1_19SingleTileSchedulerILb0ELb1ELb1ELi128EEEEEEEEEvNT_6ParamsE:
        /* <DEDUP_REMOVED lines=18> */
.L_x_1532:
[----:B------:R-:W-:Y:S02]  /*0120*/  ULDC.64 UR4, c[0x0][0x550] ;  /* 0x0001540000047ab9 */ /* 0x000fe40000000a00 */
[----:B------:R-:W-:Y:S02]  /*0130*/  UISETP.NE.AND UP0, UPT, UR4, 0x1, UPT ;  /* 0x000000010400788c */ /* 0x000fe4000bf05270 */
[----:B------:R-:W-:-:S02]  /*0140*/  UIMAD.WIDE.U32 UR8, UR7, UR5, URZ ;  /* 0x00000005070872a5 */ /* 0x000fc4000f8e003f */
[----:B------:R-:W-:Y:S02]  /*0150*/  ULDC UR4, c[0x0][0x558] ;  /* 0x0001560000047ab9 */ /* 0x000fe40000000800 */
[----:B------:R-:W-:-:S05]  /*0160*/  UMOV UR11, UR7 ;  /* 0x00000007000b7c82 */ /* 0x000fca0008000000 */
[----:B------:R-:W-:-:S03]  /*0170*/  @UP0 USHF.R.U32.HI UR11, URZ, UR4, UR9 ;  /* 0x000000043f0b0299 */ /* 0x000fc60008011609 */
.L_x_1533:
        /* <DEDUP_REMOVED lines=8> */
[----:B------:R-:W-:-:S06]  /*0200*/  UISETP.NE.AND.EX UP0, UPT, URZ, UR5, UPT, UP0 ;  /* 0x000000053f00728c */ /* 0x000fcc000bf05300 */
[----:B------:R-:W-:-:S05]  /*0210*/  PLOP3.LUT P0, PT, PT, PT, UP0, 0x80, 0x0 ;  /* 0x000000000000781c */ /* 0x000fca0003f0f008 */
[----:B------:R-:W-:Y:S02]  /*0220*/  @UP0 UMOV UR4, 0x4 ;  /* 0x0000000400040882 */ /* 0x000fe40000000000 */
[----:B------:R-:W-:-:S03]  /*0230*/  @UP0 UIMAD.WIDE UR4, UR6, UR4, UR12 ;  /* 0x00000004060402a5 */ /* 0x000fc6000f8e020c */
[----:B------:R-:W-:-:S03]  /*0240*/  ULDC.64 UR12, c[0x0][0x118] ;  /* 0x00004600000c7ab9 */ /* 0x000fc60000000a00 */
        /* <DEDUP_REMOVED lines=10> */
[----:B------:R-:W-:-:S04]  /*02f0*/  UIMAD.WIDE UR4, UR4, 0x2aaaaaab, URZ ;  /* 0x2aaaaaab040478a5 */ /* 0x000fc8000f8e023f */
[----:B------:R-:W-:-:S04]  /*0300*/  USHF.R.U32.HI UR7, URZ, 0x1f, UR5 ;  /* 0x0000001f3f077899 */ /* 0x000fc80008011605 */
[----:B------:R-:W-:Y:S01]  /*0310*/  ULEA.HI.SX32 UR7, UR5, UR7, 0x1c ;  /* 0x0000000705077291 */ /* 0x000fe2000f8fe23f */
[----:B--2---:R1:W2:Y:S01]  /*0320*/  @P0 R2UR UR9, R4 ;  /* 0x00000000040903c2 */ /* 0x0042a200000e0000 */
[----:B------:R-:W-:-:S13]  /*0330*/  PLOP3.LUT P0, PT, PT, PT, UP0, 0x80, 0x0 ;  /* 0x000000000000781c */ /* 0x000fda0003f0f008 */
[----:B------:R-:W-:Y:S05]  /*0340*/  @!P0 BRA `(.L_x_1534) ;  /* 0x0000023000008947 */ /* 0x000fea0003800000 */
[----:B------:R-:W-:Y:S02]  /*0350*/  USHF.R.U32.HI UR4, URZ, 0x10, UR8 ;  /* 0x000000103f047899 */ /* 0x000fe40008011608 */
[----:B------:R-:W-:Y:S02]  /*0360*/  ULDC UR5, c[0x0][0x338] ;  /* 0x0000ce0000057ab9 */ /* 0x000fe40000000800 */
[----:B------:R-:W-:Y:S02]  /*0370*/  UISETP.NE.AND UP0, UPT, UR4, URZ, UPT ;  /* 0x0000003f0400728c */ /* 0x000fe4000bf05270 */
[----:B------:R-:W-:Y:S02]  /*0380*/  UMOV UR18, URZ ;  /* 0x0000003f00127c82 */ /* 0x000fe40008000000 */
[----:B------:R-:W-:-:S04]  /*0390*/  USEL UR5, UR4, UR5, UP0 ;  /* 0x0000000504057287 */ /* 0x000fc80008000000 */
[----:B------:R-:W-:Y:S02]  /*03a0*/  UIADD3 UR17, UR7, -0x1, UR5 ;  /* 0xffffffff07117890 */ /* 0x000fe4000fffe005 */
[----:B------:R-:W-:-:S05]  /*03b0*/  IMAD.U32 R0, RZ, RZ, UR5 ;  /* 0x00000005ff007e24 */ /* 0x000fca000f8e00ff */
[-C--:B------:R-:W-:Y:S02]  /*03c0*/  IABS R3, R0.reuse ;  /* 0x0000000000037213 */ /* 0x080fe40000000000 */
[----:B------:R-:W-:Y:S02]  /*03d0*/  IABS R0, R0 ;  /* 0x0000000000007213 */ /* 0x000fe40000000000 */
[----:B------:R-:W3:Y:S03]  /*03e0*/  R2UR UR16, R3 ;  /* 0x00000000031073c2 */ /* 0x000ee600000e0000 */
[----:B------:R-:W-:-:S05]  /*03f0*/  IMAD.MOV R0, RZ, RZ, -R0 ;  /* 0x000000ffff007224 */ /* 0x000fca00078e0a00 */
[----:B------:R-:W4:Y:S01]  /*0400*/  R2UR UR14, R0 ;  /* 0x00000000000e73c2 */ /* 0x000f2200000e0000 */
[----:B---3--:R-:W3:Y:S08]  /*0410*/  I2F.RP R3, UR16 ;  /* 0x0000001000037d06 */ /* 0x008ef00008209400 */
[----:B---3--:R-:W3:Y:S02]  /*0420*/  MUFU.RCP R3, R3 ;  /* 0x0000000300037308 */ /* 0x008ee40000001000 */
[----:B---3--:R-:W-:-:S06]  /*0430*/  IADD3 R3, R3, 0xffffffe, RZ ;  /* 0x0ffffffe03037810 */ /* 0x008fcc0007ffe0ff */
[----:B------:R-:W3:Y:S02]  /*0440*/  F2I.FTZ.U32.TRUNC.NTZ R3, R3 ;  /* 0x0000000300037305 */ /* 0x000ee4000021f000 */
[----:B---3--:R3:W5:Y:S02]  /*0450*/  R2UR UR19, R3 ;  /* 0x00000000031373c2 */ /* 0x00876400000e0000 */
[----:B---3--:R-:W-:Y:S01]  /*0460*/  IMAD.U32 R3, RZ, RZ, UR17 ;  /* 0x00000011ff037e24 */ /* 0x008fe2000f8e00ff */
[----:B-----5:R-:W-:Y:S02]  /*0470*/  UIADD3 UR4, URZ, -UR19, URZ ;  /* 0x800000133f047290 */ /* 0x020fe4000fffe03f */
[----:B------:R-:W-:Y:S02]  /*0480*/  ULOP3.LUT UR17, UR17, UR5, URZ, 0x3c, !UPT ;  /* 0x0000000511117292 */ /* 0x000fe4000f8e3c3f */
[----:B------:R-:W-:Y:S01]  /*0490*/  IABS R3, R3 ;  /* 0x0000000300037213 */ /* 0x000fe20000000000 */
[----:B------:R-:W-:-:S03]  /*04a0*/  UIMAD UR4, UR4, UR16, URZ ;  /* 0x00000010040472a4 */ /* 0x000fc6000f8e023f */
[----:B------:R-:W3:Y:S01]  /*04b0*/  R2UR UR15, R3 ;  /* 0x00000000030f73c2 */ /* 0x000ee200000e0000 */
[----:B------:R-:W-:-:S04]  /*04c0*/  UIMAD.WIDE.U32 UR18, UR19, UR4, UR18 ;  /* 0x00000004131272a5 */ /* 0x000fc8000f8e0012 */
[----:B---3--:R-:W-:-:S04]  /*04d0*/  UIMAD.WIDE.U32 UR18, UR19, UR15, URZ ;  /* 0x0000000f131272a5 */ /* 0x008fc8000f8e003f */
[----:B----4-:R-:W-:-:S04]  /*04e0*/  UIMAD UR14, UR19, UR14, UR15 ;  /* 0x0000000e130e72a4 */ /* 0x010fc8000f8e020f */
        /* <DEDUP_REMOVED lines=9> */
.L_x_1534:
[----:B------:R-:W-:Y:S01]  /*0580*/  ULOP3.LUT UR8, UR8, 0xffff, URZ, 0xc0, !UPT ;  /* 0x0000ffff08087892 */ /* 0x000fe2000f8ec03f */
[----:B------:R-:W-:Y:S01]  /*0590*/  PLOP3.LUT P2, PT, PT, PT, PT, 0x80, 0x0 ;  /* 0x000000000000781c */ /* 0x000fe20003f4f070 */
[----:B------:R-:W-:Y:S01]  /*05a0*/  IMAD.MOV.U32 R6, RZ, RZ, RZ ;  /* 0x000000ffff067224 */ /* 0x000fe200078e00ff */
[----:B------:R-:W-:Y:S01]  /*05b0*/  CS2R R164, SRZ ;  /* 0x0000000000a47805 */ /* 0x000fe2000001ff00 */
[----:B------:R-:W-:Y:S01]  /*05c0*/  UIMAD UR8, UR8, UR19, URZ ;  /* 0x00000013080872a4 */ /* 0x000fe2000f8e023f */
[----:B-1----:R-:W-:Y:S01]  /*05d0*/  IMAD.MOV.U32 R4, RZ, RZ, RZ ;  /* 0x000000ffff047224 */ /* 0x002fe200078e00ff */
        /* <DEDUP_REMOVED lines=78> */
[----:B------:R-:W1:Y:S01]  /*0ac0*/  S2R R9, SR_CTAID.X ;  /* 0x0000000000097919 */ /* 0x000e620000002500 */
[----:B------:R-:W-:Y:S01]  /*0ad0*/  SHF.R.S32.HI R6, RZ, 0x1f, R2 ;  /* 0x0000001fff067819 */ /* 0x000fe20000011402 */
[----:B------:R-:W-:Y:S01]  /*0ae0*/  IMAD.MOV.U32 R0, RZ, RZ, c[0x0][0x2c4] ;  /* 0x0000b100ff007624 */ /* 0x000fe200078e00ff */
[----:B------:R-:W-:Y:S01]  /*0af0*/  USHF.R.S32.HI UR14, URZ, 0x1f, UR11 ;  /* 0x0000001f3f0e7899 */ /* 0x000fe2000801140b */
[----:B------:R3:W4:Y:S01]  /*0b00*/  @P1 LDG.E R3, [R4.64] ;  /* 0x0000000c04031981 */ /* 0x000722000c1e1900 */
[----:B------:R-:W-:Y:S01]  /*0b10*/  LEA.HI R30, R6, R2, RZ, 0x3 ;  /* 0x00000002061e7211 */ /* 0x000fe200078f18ff */
[----:B------:R-:W-:Y:S01]  /*0b20*/  ULDC.64 UR4, c[0x0][0x1b8] ;  /* 0x00006e0000047ab9 */ /* 0x000fe20000000a00 */
[----:B------:R-:W-:Y:S01]  /*0b30*/  ISETP.NE.AND P0, PT, R0, 0x1, PT ;  /* 0x000000010000780c */ /* 0x000fe20003f05270 */
[----:B------:R-:W-:Y:S01]  /*0b40*/  UIMAD UR14, UR14, UR4, URZ ;  /* 0x000000040e0e72a4 */ /* 0x000fe2000f8e023f */
[----:B------:R-:W-:Y:S01]  /*0b50*/  LOP3.LUT R13, R30, 0xfffffff8, RZ, 0xc0, !PT ;  /* 0xfffffff81e0d7812 */ /* 0x000fe200078ec0ff */
[----:B------:R-:W-:Y:S01]  /*0b60*/  UIMAD.WIDE.U32 UR16, UR11, UR4, URZ ;  /* 0x000000040b1072a5 */ /* 0x000fe2000f8e003f */
[----:B------:R-:W-:Y:S01]  /*0b70*/  SHF.R.S32.HI R30, RZ, 0x3, R30 ;  /* 0x00000003ff1e7819 */ /* 0x000fe2000001141e */
[----:B------:R-:W-:Y:S01]  /*0b80*/  UIMAD UR14, UR11, UR5, UR14 ;  /* 0x000000050b0e72a4 */ /* 0x000fe2000f8e020e */
[----:B------:R-:W-:Y:S01]  /*0b90*/  BSSY B0, `(.L_x_1536) ;  /* 0x000005a000007945 */ /* 0x000fe20003800000 */
[----:B------:R-:W-:Y:S01]  /*0ba0*/  IMAD.IADD R13, R2, 0x1, -R13 ;  /* 0x00000001020d7824 */ /* 0x000fe200078e0a0d */
[----:B------:R-:W-:Y:S01]  /*0bb0*/  USHF.R.S32.HI UR15, URZ, 0x1f, UR6 ;  /* 0x0000001f3f0f7899 */ /* 0x000fe20008011406 */
[----:B------:R-:W-:Y:S01]  /*0bc0*/  IMAD.SHL.U32 R249, R30, 0x40, RZ ;  /* 0x000000401ef97824 */ /* 0x000fe200078e00ff */
[----:B------:R-:W-:Y:S01]  /*0bd0*/  ULDC.64 UR4, c[0x0][0x1c0] ;  /* 0x0000700000047ab9 */ /* 0x000fe20000000a00 */
[C---:B------:R-:W-:Y:S01]  /*0be0*/  IMAD R108, R13.reuse, 0x20, R30 ;  /* 0x000000200d6c7824 */ /* 0x040fe200078e021e */
[----:B------:R-:W-:Y:S01]  /*0bf0*/  UIADD3 UR17, UR17, UR14, URZ ;  /* 0x0000000e11117290 */ /* 0x000fe2000fffe03f */
[----:B------:R-:W-:Y:S01]  /*0c00*/  IMAD.SHL.U32 R33, R13, 0x8, RZ ;  /* 0x000000080d217824 */ /* 0x000fe200078e00ff */
[----:B------:R-:W-:Y:S01]  /*0c10*/  UIMAD UR15, UR15, UR4, URZ ;  /* 0x000000040f0f72a4 */ /* 0x000fe2000f8e023f */
[----:B------:R-:W-:Y:S01]  /*0c20*/  LOP3.LUT R249, R249, 0x1c0, RZ, 0xc0, !PT ;  /* 0x000001c0f9f97812 */ /* 0x000fe200078ec0ff */
[----:B------:R-:W-:Y:S01]  /*0c30*/  UIMAD.WIDE.U32 UR16, UR6, UR4, UR16 ;  /* 0x00000004061072a5 */ /* 0x000fe2000f8e0010 */
[----:B-1----:R-:W-:Y:S01]  /*0c40*/  IMAD R7, R9, 0x80, R108 ;  /* 0x0000008009077824 */ /* 0x002fe200078e026c */
[----:B------:R-:W-:Y:S01]  /*0c50*/  UIMAD UR5, UR6, UR5, UR15 ;  /* 0x00000005060572a4 */ /* 0x000fe2000f8e020f */
[----:B------:R1:W-:Y:S01]  /*0c60*/  STL [R1], R108 ;  /* 0x0000006c01007387 */ /* 0x0003e20000100800 */
[----:B------:R-:W-:Y:S01]  /*0c70*/  ULDC UR4, c[0x0][0x168] ;  /* 0x00005a0000047ab9 */ /* 0x000fe20000000800 */
[----:B------:R-:W-:Y:S01]  /*0c80*/  @P0 IMAD.HI.U32 R0, R7, c[0x0][0x2c8], RZ ;  /* 0x0000b20007000a27 */ /* 0x000fe200078e00ff */
[----:B------:R-:W-:Y:S01]  /*0c90*/  UIADD3 UR5, UR17, UR5, URZ ;  /* 0x0000000511057290 */ /* 0x000fe2000fffe03f */
[----:B------:R-:W-:-:S02]  /*0ca0*/  IADD3 R12, R33, 0x40, RZ ;  /* 0x00000040210c7810 */ /* 0x000fc40007ffe0ff */
[----:B---3--:R-:W-:Y:S01]  /*0cb0*/  IMAD.MOV.U32 R5, RZ, RZ, R7 ;  /* 0x000000ffff057224 */ /* 0x008fe200078e0007 */
[----:B------:R-:W-:Y:S01]  /*0cc0*/  @P0 SHF.R.U32.HI R5, RZ, c[0x0][0x2cc], R0 ;  /* 0x0000b300ff050a19 */ /* 0x000fe20000011600 */
[----:B------:R-:W-:Y:S01]  /*0cd0*/  IMAD.U32 R11, RZ, RZ, UR17 ;  /* 0x00000011ff0b7e24 */ /* 0x000fe2000f8e00ff */
[C---:B------:R-:W-:Y:S01]  /*0ce0*/  IADD3 R32, R33.reuse, 0x80, RZ ;  /* 0x0000008021207810 */ /* 0x040fe20007ffe0ff */
[----:B------:R-:W-:Y:S01]  /*0cf0*/  IMAD.U32 R10, RZ, RZ, UR16 ;  /* 0x00000010ff0a7e24 */ /* 0x000fe2000f8e00ff */
[--C-:B------:R-:W-:Y:S01]  /*0d00*/  SHF.R.S32.HI R4, RZ, 0x1f, R5.reuse ;  /* 0x0000001fff047819 */ /* 0x100fe20000011405 */
[----:B------:R-:W-:Y:S01]  /*0d10*/  IMAD.MOV R0, RZ, RZ, -R5 ;  /* 0x000000ffff007224 */ /* 0x000fe200078e0a05 */
[----:B------:R-:W-:Y:S01]  /*0d20*/  ISETP.GE.AND P3, PT, R33, c[0x0][0x198], PT ;  /* 0x0000660021007a0c */ /* 0x000fe20003f66270 */
[----:B------:R-:W-:Y:S01]  /*0d30*/  IMAD.U32 R11, RZ, RZ, UR5 ;  /* 0x00000005ff0b7e24 */ /* 0x000fe2000f8e00ff */
[----:B------:R-:W-:Y:S01]  /*0d40*/  ULDC UR5, c[0x0][0x2c4] ;  /* 0x0000b10000057ab9 */ /* 0x000fe20000000800 */
[----:B------:R-:W-:Y:S01]  /*0d50*/  IMAD R0, R0, c[0x0][0x2c4], R7 ;  /* 0x0000b10000007a24 */ /* 0x000fe200078e0207 */
[----:B------:R-:W-:Y:S01]  /*0d60*/  UIMAD UR4, UR5, UR4, URZ ;  /* 0x00000004050472a4 */ /* 0x000fe2000f8e023f */
[----:B------:R-:W-:Y:S01]  /*0d70*/  IMAD R4, R4, c[0x0][0x1b0], RZ ;  /* 0x00006c0004047a24 */ /* 0x000fe200078e02ff */
[----:B------:R-:W-:Y:S01]  /*0d80*/  ISETP.GE.AND P4, PT, R12, c[0x0][0x198], PT ;  /* 0x000066000c007a0c */ /* 0x000fe20003f86270 */
[----:B------:R-:W-:Y:S01]  /*0d90*/  IMAD.WIDE.U32 R10, R5, c[0x0][0x1b0], R10 ;  /* 0x00006c00050a7a25 */ /* 0x000fe200078e000a */
[----:B------:R-:W-:-:S02]  /*0da0*/  SHF.R.S32.HI R8, RZ, 0x1f, R0 ;  /* 0x0000001fff087819 */ /* 0x000fc40000011400 */
[----:B------:R-:W-:Y:S01]  /*0db0*/  ISETP.GE.AND P6, PT, R32, c[0x0][0x198], PT ;  /* 0x0000660020007a0c */ /* 0x000fe20003fc6270 */
[----:B------:R-:W-:Y:S02]  /*0dc0*/  IMAD R4, R5, c[0x0][0x1b4], R4 ;  /* 0x00006d0005047a24 */ /* 0x000fe400078e0204 */
[----:B------:R-:W-:Y:S02]  /*0dd0*/  IMAD R8, R8, c[0x0][0x1a8], RZ ;  /* 0x00006a0008087a24 */ /* 0x000fe400078e02ff */
[----:B------:R-:W-:Y:S01]  /*0de0*/  IMAD.IADD R5, R11, 0x1, R4 ;  /* 0x000000010b057824 */ /* 0x000fe200078e0204 */
[CC--:B------:R-:W-:Y:S01]  /*0df0*/  LEA.HI R11, R6.reuse, R2.reuse, RZ, 0x4 ;  /* 0x00000002060b7211 */ /* 0x0c0fe200078f20ff */
[----:B------:R-:W-:Y:S01]  /*0e00*/  IMAD.MOV.U32 R4, RZ, RZ, R10 ;  /* 0x000000ffff047224 */ /* 0x000fe200078e000a */
[----:B------:R-:W-:Y:S01]  /*0e10*/  LEA.HI R10, R6, R2, RZ, 0x6 ;  /* 0x00000002060a7211 */ /* 0x000fe200078f30ff */
[C---:B------:R-:W-:Y:S02]  /*0e20*/  IMAD R8, R0.reuse, c[0x0][0x1ac], R8 ;  /* 0x00006b0000087a24 */ /* 0x040fe400078e0208 */
[----:B------:R-:W-:Y:S01]  /*0e30*/  IMAD.WIDE.U32 R4, R0, c[0x0][0x1a8], R4 ;  /* 0x00006a0000047a25 */ /* 0x000fe200078e0004 */
[----:B------:R-:W-:-:S03]  /*0e40*/  LOP3.LUT R0, R11, 0xfffffff0, RZ, 0xc0, !PT ;  /* 0xfffffff00b007812 */ /* 0x000fc600078ec0ff */
[----:B------:R-:W-:Y:S01]  /*0e50*/  IMAD.IADD R8, R5, 0x1, R8 ;  /* 0x0000000105087824 */ /* 0x000fe200078e0208 */
[----:B------:R-:W-:Y:S01]  /*0e60*/  LEA R16, P0, R4, c[0x0][0x160], 0x1 ;  /* 0x0000580004107a11 */ /* 0x000fe200078008ff */
[----:B------:R-:W-:Y:S02]  /*0e70*/  IMAD.IADD R0, R2, 0x1, -R0 ;  /* 0x0000000102007824 */ /* 0x000fe400078e0a00 */
[----:B------:R-:W-:Y:S01]  /*0e80*/  IMAD R9, R9, 0x80, R30 ;  /* 0x0000008009097824 */ /* 0x000fe200078e021e */
[----:B------:R-:W-:Y:S01]  /*0e90*/  LEA.HI.X R8, R4, c[0x0][0x164], R8, 0x1, P0 ;  /* 0x0000590004087a11 */ /* 0x000fe200000f0c08 */
[----:B------:R-:W-:Y:S01]  /*0ea0*/  IMAD.SHL.U32 R10, R10, 0x8, RZ ;  /* 0x000000080a0a7824 */ /* 0x000fe200078e00ff */
[----:B------:R-:W-:Y:S01]  /*0eb0*/  SHF.R.S32.HI R7, RZ, 0x1f, R0 ;  /* 0x0000001fff077819 */ /* 0x000fe20000011400 */
[----:B------:R-:W-:Y:S01]  /*0ec0*/  IMAD.MOV.U32 R4, RZ, RZ, 0x10 ;  /* 0x00000010ff047424 */ /* 0x000fe200078e00ff */
[----:B------:R-:W-:Y:S01]  /*0ed0*/  ISETP.GE.AND P0, PT, R9, UR4, PT ;  /* 0x0000000409007c0c */ /* 0x000fe2000bf06270 */
[----:B------:R1:W3:Y:S01]  /*0ee0*/  SHFL.IDX PT, R18, R16, RZ, 0x181f ;  /* 0x00181fff10127589 */ /* 0x0002e200000e0000 */
[----:B------:R-:W-:-:S03]  /*0ef0*/  LEA.HI R7, R7, R0, RZ, 0x3 ;  /* 0x0000000007077211 */ /* 0x000fc600078f18ff */
[----:B------:R1:W2:Y:S01]  /*0f00*/  SHFL.IDX PT, R19, R8, RZ, 0x181f ;  /* 0x00181fff08137589 */ /* 0x0002a200000e0000 */
[----:B------:R-:W-:-:S05]  /*0f10*/  LOP3.LUT R5, R7, 0xfffffff8, RZ, 0xc0, !PT ;  /* 0xfffffff807057812 */ /* 0x000fca00078ec0ff */
[----:B------:R-:W-:Y:S01]  /*0f20*/  IMAD.IADD R5, R0, 0x1, -R5 ;  /* 0x0000000100057824 */ /* 0x000fe200078e0a05 */
[----:B------:R-:W-:-:S04]  /*0f30*/  IADD3 R0, R33, 0xc0, RZ ;  /* 0x000000c021007810 */ /* 0x000fc80007ffe0ff */
[----:B------:R-:W-:Y:S01]  /*0f40*/  ISETP.GE.AND P5, PT, R0, c[0x0][0x198], PT ;  /* 0x0000660000007a0c */ /* 0x000fe20003fa6270 */
[----:B----4-:R4:W5:Y:S03]  /*0f50*/  @P1 R2UR UR14, R3 ;  /* 0x00000000030e13c2 */ /* 0x01096600000e0000 */
[----:B------:R-:W-:Y:S01]  /*0f60*/  R2P PR, R5, 0x6 ;  /* 0x0000000605007804 */ /* 0x000fe20000000000 */
[----:B-----5:R-:W-:-:S04]  /*0f70*/  @!UP0 UMOV UR14, UR6 ;  /* 0x00000006000e8c82 */ /* 0x020fc80008000000 */
[----:B------:R-:W-:Y:S02]  /*0f80*/  SEL R4, R4, 0xfffffff0, !P1 ;  /* 0xfffffff004047807 */ /* 0x000fe40004800000 */
[----:B----4-:R-:W-:Y:S02]  /*0f90*/  SHF.R.U32.HI R3, RZ, 0x3, R249 ;  /* 0x00000003ff037819 */ /* 0x010fe400000116f9 */
[----:B------:R-:W-:-:S04]  /*0fa0*/  LOP3.LUT R249, R249, 0x38, R33, 0xf8, !PT ;  /* 0x00000038f9f97812 */ /* 0x000fc800078ef821 */
[----:B------:R-:W-:Y:S01]  /*0fb0*/  LOP3.LUT R249, R249, R3, RZ, 0x3c, !PT ;  /* 0x00000003f9f97212 */ /* 0x000fe200078e3cff */
[----:B------:R-:W-:-:S03]  /*0fc0*/  IMAD.MOV.U32 R3, RZ, RZ, 0x20 ;  /* 0x00000020ff037424 */ /* 0x000fc600078e00ff */
[----:B------:R-:W-:Y:S02]  /*0fd0*/  LOP3.LUT R249, R249, 0xfffffe00, R10, 0xf8, !PT ;  /* 0xfffffe00f9f97812 */ /* 0x000fe400078ef80a */
[----:B------:R-:W-:Y:S01]  /*0fe0*/  SEL R3, R3, 0xffffffe0, !P2 ;  /* 0xffffffe003037807 */ /* 0x000fe20005000000 */
[----:B------:R-:W-:Y:S05]  /*0ff0*/  @P0 BRA `(.L_x_1537) ;  /* 0x0000013000000947 */ /* 0x000fea0003800000 */
[----:B-123--:R-:W-:Y:S01]  /*1000*/  SHF.R.S32.HI R15, RZ, 0x1f, R12 ;  /* 0x0000001fff0f7819 */ /* 0x00efe2000001140c */
[----:B------:R-:W-:Y:S01]  /*1010*/  IMAD.SHL.U32 R17, R249, 0x2, RZ ;  /* 0x00000002f9117824 */ /* 0x000fe200078e00ff */
[----:B------:R-:W-:Y:S01]  /*1020*/  SHF.R.S32.HI R14, RZ, 0x1f, R32 ;  /* 0x0000001fff0e7819 */ /* 0x000fe20000011420 */
[----:B------:R-:W-:Y:S01]  /*1030*/  IMAD.WIDE R20, R33, 0x2, R18 ;  /* 0x0000000221147825 */ /* 0x000fe200078e0212 */
[----:B------:R-:W-:Y:S02]  /*1040*/  SHF.R.S32.HI R10, RZ, 0x1f, R0 ;  /* 0x0000001fff0a7819 */ /* 0x000fe40000011400 */
[----:B------:R-:W-:Y:S02]  /*1050*/  LEA.HI R15, R15, R12, RZ, 0x3 ;  /* 0x0000000c0f0f7211 */ /* 0x000fe400078f18ff */
[----:B------:R-:W-:Y:S01]  /*1060*/  LEA.HI R14, R14, R32, RZ, 0x3 ;  /* 0x000000200e0e7211 */ /* 0x000fe200078f18ff */
[----:B------:R-:W-:Y:S01]  /*1070*/  @!PT LDS RZ, [RZ] ;  /* 0x00000000fffff984 */ /* 0x000fe20000000800 */
[----:B------:R1:W-:Y:S01]  /*1080*/  LDGSTS.E.BYPASS.LTC128B.128 [R17+0x18100], [R20.64], !P3 ;  /* 0x1810000014117fae */ /* 0x0003e2000d901d4c */
[----:B------:R-:W-:-:S02]  /*1090*/  LEA.HI R10, R10, R0, RZ, 0x3 ;  /* 0x000000000a0a7211 */ /* 0x000fc400078f18ff */
[----:B------:R-:W-:Y:S02]  /*10a0*/  LOP3.LUT R15, R15, 0xfffffff8, RZ, 0xc0, !PT ;  /* 0xfffffff80f0f7812 */ /* 0x000fe400078ec0ff */
[----:B------:R-:W-:Y:S02]  /*10b0*/  LOP3.LUT R14, R14, 0xfffffff8, RZ, 0xc0, !PT ;  /* 0xfffffff80e0e7812 */ /* 0x000fe400078ec0ff */
[----:B------:R-:W-:Y:S01]  /*10c0*/  LOP3.LUT R10, R10, 0xfffffff8, RZ, 0xc0, !PT ;  /* 0xfffffff80a0a7812 */ /* 0x000fe200078ec0ff */
[----:B------:R-:W-:-:S04]  /*10d0*/  IMAD.WIDE R22, R15, 0x2, R18 ;  /* 0x000000020f167825 */ /* 0x000fc800078e0212 */
[--C-:B------:R-:W-:Y:S01]  /*10e0*/  IMAD.WIDE R14, R14, 0x2, R18.reuse ;  /* 0x000000020e0e7825 */ /* 0x100fe200078e0212 */
[----:B------:R1:W-:Y:S03]  /*10f0*/  LDGSTS.E.BYPASS.LTC128B.128 [R17+0x1c100], [R22.64], !P4 ;  /* 0x1c10000016117fae */ /* 0x0003e6000e101d4c */
[----:B------:R-:W-:Y:S01]  /*1100*/  IMAD.WIDE R18, R10, 0x2, R18 ;  /* 0x000000020a127825 */ /* 0x000fe200078e0212 */
[----:B------:R1:W-:Y:S04]  /*1110*/  LDGSTS.E.BYPASS.LTC128B.128 [R17+0x20100], [R14.64], !P6 ;  /* 0x201000000e117fae */ /* 0x0003e8000f101d4c */
[----:B------:R1:W-:Y:S02]  /*1120*/  LDGSTS.E.BYPASS.LTC128B.128 [R17+0x24100], [R18.64], !P5 ;  /* 0x2410000012117fae */ /* 0x0003e4000e901d4c */
.L_x_1537:
[----:B-123--:R-:W-:Y:S05]  /*1130*/  BSYNC B0 ;  /* 0x0000000000007941 */ /* 0x00efea0003800000 */
.L_x_1536:
[----:B------:R-:W-:Y:S01]  /*1140*/  IADD3 R10, R9, 0x20, RZ ;  /* 0x00000020090a7810 */ /* 0x000fe20007ffe0ff */
[----:B------:R1:W2:Y:S01]  /*1150*/  SHFL.IDX PT, R19, R8, 0x1, 0x181f ;  /* 0x00381f0008137f89 */ /* 0x0002a200000e0000 */
[----:B------:R-:W-:Y:S02]  /*1160*/  BSSY B0, `(.L_x_1538) ;  /* 0x0000017000007945 */ /* 0x000fe40003800000 */
[----:B------:R-:W-:Y:S01]  /*1170*/  ISETP.GE.AND P0, PT, R10, UR4, PT ;  /* 0x000000040a007c0c */ /* 0x000fe2000bf06270 */
[----:B------:R1:W3:-:S12]  /*1180*/  SHFL.IDX PT, R18, R16, 0x1, 0x181f ;  /* 0x00381f0010127f89 */ /* 0x0002d800000e0000 */
[----:B------:R-:W-:Y:S05]  /*1190*/  @P0 BRA `(.L_x_1539) ;  /* 0x0000013000000947 */ /* 0x000fea0003800000 */
[----:B------:R-:W-:Y:S01]  /*11a0*/  SHF.R.S32.HI R15, RZ, 0x1f, R12 ;  /* 0x0000001fff0f7819 */ /* 0x000fe2000001140c */
[----:B------:R-:W-:Y:S01]  /*11b0*/  IMAD.SHL.U32 R17, R249, 0x2, RZ ;  /* 0x00000002f9117824 */ /* 0x000fe200078e00ff */
[----:B------:R-:W-:Y:S01]  /*11c0*/  SHF.R.S32.HI R14, RZ, 0x1f, R32 ;  /* 0x0000001fff0e7819 */ /* 0x000fe20000011420 */
[----:B--23--:R-:W-:Y:S01]  /*11d0*/  IMAD.WIDE R20, R33, 0x2, R18 ;  /* 0x0000000221147825 */ /* 0x00cfe200078e0212 */
        /* <DEDUP_REMOVED lines=15> */
.L_x_1539:
[----:B------:R-:W-:Y:S05]  /*12d0*/  BSYNC B0 ;  /* 0x0000000000007941 */ /* 0x000fea0003800000 */
.L_x_1538:
[----:B------:R-:W-:Y:S01]  /*12e0*/  IADD3 R10, R9, 0x40, RZ ;  /* 0x00000040090a7810 */ /* 0x000fe20007ffe0ff */
[----:B--2---:R2:W4:Y:S01]  /*12f0*/  SHFL.IDX PT, R19, R8, 0x2, 0x181f ;  /* 0x00581f0008137f89 */ /* 0x00452200000e0000 */
[----:B------:R-:W-:Y:S02]  /*1300*/  BSSY B0, `(.L_x_1540) ;  /* 0x0000017000007945 */ /* 0x000fe40003800000 */
[----:B------:R-:W-:Y:S01]  /*1310*/  ISETP.GE.AND P0, PT, R10, UR4, PT ;  /* 0x000000040a007c0c */ /* 0x000fe2000bf06270 */
[----:B---3--:R2:W3:-:S12]  /*1320*/  SHFL.IDX PT, R18, R16, 0x2, 0x181f ;  /* 0x00581f0010127f89 */ /* 0x0084d800000e0000 */
[----:B------:R-:W-:Y:S05]  /*1330*/  @P0 BRA `(.L_x_1541) ;  /* 0x0000013000000947 */ /* 0x000fea0003800000 */
[----:B------:R-:W-:Y:S01]  /*1340*/  SHF.R.S32.HI R15, RZ, 0x1f, R12 ;  /* 0x0000001fff0f7819 */ /* 0x000fe2000001140c */
[----:B------:R-:W-:Y:S01]  /*1350*/  IMAD.SHL.U32 R17, R249, 0x2, RZ ;  /* 0x00000002f9117824 */ /* 0x000fe200078e00ff */
[----:B------:R-:W-:Y:S01]  /*1360*/  SHF.R.S32.HI R14, RZ, 0x1f, R32 ;  /* 0x0000001fff0e7819 */ /* 0x000fe20000011420 */
[----:B---34-:R-:W-:Y:S01]  /*1370*/  IMAD.WIDE R20, R33, 0x2, R18 ;  /* 0x0000000221147825 */ /* 0x018fe200078e0212 */
        /* <DEDUP_REMOVED lines=15> */
.L_x_1541:
[----:B------:R-:W-:Y:S05]  /*1470*/  BSYNC B0 ;  /* 0x0000000000007941 */ /* 0x000fea0003800000 */
.L_x_1540:
[----:B-12---:R-:W-:Y:S01]  /*1480*/  SHFL.IDX PT, R16, R16, 0x3, 0x181f ;  /* 0x00781f0010107f89 */ /* 0x006fe200000e0000 */
[----:B------:R-:W-:Y:S01]  /*1490*/  IADD3 R9, R9, 0x60, RZ ;  /* 0x0000006009097810 */ /* 0x000fe20007ffe0ff */
[----:B------:R-:W-:Y:S01]  /*14a0*/  UMOV UR6, 0x60 ;  /* 0x0000006000067882 */ /* 0x000fe20000000000 */
[----:B------:R-:W-:Y:S01]  /*14b0*/  SHF.R.S32.HI R31, RZ, 0x1f, R12 ;  /* 0x0000001fff1f7819 */ /* 0x000fe2000001140c */
[----:B---3--:R-:W1:Y:S01]  /*14c0*/  SHFL.IDX PT, R17, R8, 0x3, 0x181f ;  /* 0x00781f0008117f89 */ /* 0x008e6200000e0000 */
[----:B------:R-:W-:Y:S01]  /*14d0*/  ISETP.GE.AND P0, PT, R9, UR4, PT ;  /* 0x0000000409007c0c */ /* 0x000fe2000bf06270 */
[----:B------:R-:W-:Y:S01]  /*14e0*/  IMAD.MOV.U32 R250, RZ, RZ, c[0x0][0x2b8] ;  /* 0x0000ae00fffa7624 */ /* 0x000fe200078e00ff */
[----:B------:R-:W-:Y:S01]  /*14f0*/  SHF.R.S32.HI R29, RZ, 0x1f, R32 ;  /* 0x0000001fff1d7819 */ /* 0x000fe20000011420 */
[----:B------:R-:W-:Y:S01]  /*1500*/  UIMAD UR6, UR7, UR6, -0x60 ;  /* 0xffffffa0070674a4 */ /* 0x000fe2000f8e0206 */
[----:B------:R-:W-:Y:S01]  /*1510*/  SHF.R.S32.HI R28, RZ, 0x1f, R0 ;  /* 0x0000001fff1c7819 */ /* 0x000fe20000011400 */
[----:B------:R-:W-:Y:S01]  /*1520*/  IMAD.SHL.U32 R249, R249, 0x2, RZ ;  /* 0x00000002f9f97824 */ /* 0x000fe200078e00ff */
[----:B------:R-:W-:Y:S01]  /*1530*/  LEA.HI R31, R31, R12, RZ, 0x3 ;  /* 0x0000000c1f1f7211 */ /* 0x000fe200078f18ff */
[----:B------:R-:W-:Y:S01]  /*1540*/  USHF.R.S32.HI UR15, URZ, 0x1f, UR14 ;  /* 0x0000001f3f0f7899 */ /* 0x000fe2000801140e */
[----:B------:R-:W-:Y:S01]  /*1550*/  LEA.HI R29, R29, R32, RZ, 0x3 ;  /* 0x000000201d1d7211 */ /* 0x000fe200078f18ff */
[----:B------:R-:W-:Y:S01]  /*1560*/  ULDC.64 UR4, c[0x0][0x2b0] ;  /* 0x0000ac0000047ab9 */ /* 0x000fe20000000a00 */
[----:B------:R-:W-:Y:S01]  /*1570*/  LEA.HI R28, R28, R0, RZ, 0x3 ;  /* 0x000000001c1c7211 */ /* 0x000fe200078f18ff */
[----:B------:R-:W-:Y:S01]  /*1580*/  UIMAD UR15, UR15, UR4, URZ ;  /* 0x000000040f0f72a4 */ /* 0x000fe2000f8e023f */
[----:B------:R-:W-:Y:S01]  /*1590*/  LOP3.LUT R31, R31, 0xfffffff8, RZ, 0xc0, !PT ;  /* 0xfffffff81f1f7812 */ /* 0x000fe200078ec0ff */
[----:B------:R-:W-:Y:S01]  /*15a0*/  UIMAD.WIDE.U32 UR16, UR14, UR4, URZ ;  /* 0x000000040e1072a5 */ /* 0x000fe2000f8e003f */
[----:B------:R-:W-:Y:S01]  /*15b0*/  LOP3.LUT R29, R29, 0xfffffff8, RZ, 0xc0, !PT ;  /* 0xfffffff81d1d7812 */ /* 0x000fe200078ec0ff */
[----:B------:R-:W-:Y:S01]  /*15c0*/  UIMAD UR15, UR14, UR5, UR15 ;  /* 0x000000050e0f72a4 */ /* 0x000fe2000f8e020f */
[----:B------:R-:W-:Y:S01]  /*15d0*/  ISETP.NE.AND P2, PT, R250, 0x1, PT ;  /* 0x00000001fa00780c */ /* 0x000fe20003f45270 */
[----:B------:R-:W-:Y:S01]  /*15e0*/  IMAD.MOV.U32 R251, RZ, RZ, RZ ;  /* 0x000000fffffb7224 */ /* 0x000fe200078e00ff */
[----:B------:R-:W-:Y:S01]  /*15f0*/  LOP3.LUT R28, R28, 0xfffffff8, RZ, 0xc0, !PT ;  /* 0xfffffff81c1c7812 */ /* 0x000fe200078ec0ff */
[----:B------:R-:W-:Y:S01]  /*1600*/  UIADD3 UR15, UR17, UR15, URZ ;  /* 0x0000000f110f7290 */ /* 0x000fe2000fffe03f */
[----:B------:R-:W-:Y:S01]  /*1610*/  IADD3 R10, R108, UR6, RZ ;  /* 0x000000066c0a7c10 */ /* 0x000fe2000fffe0ff */
[----:B-1--4-:R-:W-:-:S03]  /*1620*/  @!P0 IMAD.WIDE R18, R33, 0x2, R16 ;  /* 0x0000000221128825 */ /* 0x012fc600078e0210 */
[C---:B------:R-:W-:Y:S01]  /*1630*/  ISETP.GE.AND P1, PT, R10.reuse, UR10, PT ;  /* 0x0000000a0a007c0c */ /* 0x040fe2000bf26270 */
[----:B------:R-:W-:Y:S01]  /*1640*/  @!P0 IMAD.WIDE R14, R31, 0x2, R16 ;  /* 0x000000021f0e8825 */ /* 0x000fe200078e0210 */
[----:B------:R-:W-:Y:S01]  /*1650*/  @!PT LDS RZ, [RZ] ;  /* 0x00000000fffff984 */ /* 0x000fe20000000800 */
[----:B------:R1:W-:Y:S01]  /*1660*/  @!P0 LDGSTS.E.BYPASS.LTC128B.128 [R249+0x1b100], [R18.64], !P3 ;  /* 0x1b10000012f98fae */ /* 0x0003e2000d901d4c */
[----:B------:R-:W-:Y:S02]  /*1670*/  IADD3 R252, R10, UR9, RZ ;  /* 0x000000090afc7c10 */ /* 0x000fe4000fffe0ff */
[----:B------:R-:W-:Y:S01]  /*1680*/  IMAD.SHL.U32 R247, R13, 0x40, RZ ;  /* 0x000000400df77824 */ /* 0x000fe200078e00ff */
[----:B------:R2:W-:Y:S01]  /*1690*/  @!P0 LDGSTS.E.BYPASS.LTC128B.128 [R249+0x1f100], [R14.64], !P4 ;  /* 0x1f1000000ef98fae */ /* 0x0005e2000e101d4c */
[----:B------:R-:W-:Y:S01]  /*16a0*/  ISETP.GT.OR P1, PT, R108, 0x5f, P1 ;  /* 0x0000005f6c00780c */ /* 0x000fe20000f24670 */
[----:B------:R-:W-:Y:S01]  /*16b0*/  @P2 IMAD.HI.U32 R9, R252, c[0x0][0x2bc], RZ ;  /* 0x0000af00fc092a27 */ /* 0x000fe200078e00ff */
[----:B------:R-:W-:Y:S02]  /*16c0*/  USHF.R.S32.HI UR14, URZ, 0x1f, UR11 ;  /* 0x0000001f3f0e7899 */ /* 0x000fe4000801140b */
[----:B------:R-:W-:Y:S01]  /*16d0*/  ULDC.64 UR4, c[0x0][0x1e8] ;  /* 0x00007a0000047ab9 */ /* 0x000fe20000000a00 */
[----:B------:R-:W-:Y:S01]  /*16e0*/  IMAD.MOV.U32 R8, RZ, RZ, R252 ;  /* 0x000000ffff087224 */ /* 0x000fe200078e00fc */
[----:B------:R-:W-:-:S07]  /*16f0*/  @P2 SHF.R.U32.HI R8, RZ, c[0x0][0x2c0], R9 ;  /* 0x0000b000ff082a19 */ /* 0x000fce0000011609 */
[----:B------:R-:W-:-:S04]  /*1700*/  @!P1 IADD3 R10, P2, R8, UR16, RZ ;  /* 0x00000010080a9c10 */ /* 0x000fc8000ff5e0ff */
[----:B------:R-:W-:Y:S01]  /*1710*/  @!P1 LEA.HI.X.SX32 R9, R8, UR15, 0x1, P2 ;  /* 0x0000000f08099c11 */ /* 0x000fe200090f0eff */
[----:B-1----:R-:W-:-:S04]  /*1720*/  @!P0 IMAD.WIDE R18, R29, 0x2, R16 ;  /* 0x000000021d128825 */ /* 0x002fc800078e0210 */
[----:B------:R-:W-:Y:S01]  /*1730*/  @!P0 IMAD.WIDE R16, R28, 0x2, R16 ;  /* 0x000000021c108825 */ /* 0x000fe200078e0210 */
[----:B------:R1:W-:Y:S01]  /*1740*/  @!P0 LDGSTS.E.BYPASS.LTC128B.128 [R249+0x23100], [R18.64], !P6 ;  /* 0x2310000012f98fae */ /* 0x0003e2000f101d4c */
[----:B--2---:R-:W-:-:S03]  /*1750*/  @!P1 LEA R14, P2, R10, c[0x0][0x2a0], 0x2 ;  /* 0x0000a8000a0e9a11 */ /* 0x004fc600078410ff */
[----:B------:R2:W-:Y:S01]  /*1760*/  @!P0 LDGSTS.E.BYPASS.LTC128B.128 [R249+0x27100], [R16.64], !P5 ;  /* 0x2710000010f98fae */ /* 0x0005e2000e901d4c */
[----:B------:R-:W-:-:S03]  /*1770*/  @!P1 LEA.HI.X R15, R10, c[0x0][0x2a4], R9, 0x2, P2 ;  /* 0x0000a9000a0f9a11 */ /* 0x000fc600010f1409 */
[----:B------:R-:W0:Y:S04]  /*1780*/  LDGDEPBAR ;  /* 0x00000000000079af */ /* 0x000e280000000000 */
[----:B------:R-:W-:Y:S06]  /*1790*/  BAR.SYNC.DEFER_BLOCKING 0x0 ;  /* 0x0000000000007b1d */ /* 0x000fec0000010000 */
[----:B------:R3:W4:Y:S01]  /*17a0*/  @!P1 LDG.E R251, [R14.64] ;  /* 0x0000000c0efb9981 */ /* 0x000722000c1e1900 */
[----:B------:R-:W-:Y:S01]  /*17b0*/  IMAD.MOV R8, RZ, RZ, -R8 ;  /* 0x000000ffff087224 */ /* 0x000fe200078e0a08 */
[----:B------:R-:W-:Y:S01]  /*17c0*/  LOP3.LUT R247, R247, 0x1c0, RZ, 0xc0, !PT ;  /* 0x000001c0f7f77812 */ /* 0x000fe200078ec0ff */
[----:B------:R-:W-:Y:S01]  /*17d0*/  UIMAD UR18, UR14, UR4, URZ ;  /* 0x000000040e1272a4 */ /* 0x000fe2000f8e023f */
[----:B------:R-:W-:Y:S01]  /*17e0*/  LOP3.LUT P1, RZ, R13, 0x2, RZ, 0xc0, !PT ;  /* 0x000000020dff7812 */ /* 0x000fe2000782c0ff */
[----:B------:R-:W-:Y:S01]  /*17f0*/  IMAD R252, R8, c[0x0][0x2b8], R252 ;  /* 0x0000ae0008fc7a24 */ /* 0x000fe200078e02fc */
[----:B------:R-:W-:Y:S01]  /*1800*/  UIMAD.WIDE.U32 UR20, UR11, UR4, URZ ;  /* 0x000000040b1472a5 */ /* 0x000fe2000f8e003f */
[----:B------:R-:W-:Y:S01]  /*1810*/  IMAD.SHL.U32 R8, R30, 0x8, RZ ;  /* 0x000000081e087824 */ /* 0x000fe200078e00ff */
[----:B------:R-:W-:Y:S01]  /*1820*/  UIMAD UR18, UR11, UR5, UR18 ;  /* 0x000000050b1272a4 */ /* 0x000fe2000f8e0212 */
[----:B-1----:R-:W-:Y:S01]  /*1830*/  IMAD.WIDE.U32 R18, R252, c[0x0][0x1e0], RZ ;  /* 0x00007800fc127a25 */ /* 0x002fe200078e00ff */
[----:B------:R-:W-:Y:S01]  /*1840*/  SHF.R.S32.HI R10, RZ, 0x1f, R252 ;  /* 0x0000001fff0a7819 */ /* 0x000fe200000114fc */
[----:B------:R-:W-:Y:S01]  /*1850*/  ULDC.64 UR4, c[0x0][0x210] ;  /* 0x0000840000047ab9 */ /* 0x000fe20000000a00 */
[----:B------:R-:W-:Y:S01]  /*1860*/  LOP3.LUT R8, R247, 0x8, R8, 0xf8, !PT ;  /* 0x00000008f7087812 */ /* 0x000fe200078ef808 */
[----:B------:R-:W-:Y:S01]  /*1870*/  UIADD3 UR18, UR21, UR18, URZ ;  /* 0x0000001215127290 */ /* 0x000fe2000fffe03f */
[----:B------:R-:W-:Y:S01]  /*1880*/  SHF.R.U32.HI R247, RZ, 0x3, R247 ;  /* 0x00000003fff77819 */ /* 0x000fe200000116f7 */
[C---:B------:R-:W-:Y:S01]  /*1890*/  IMAD R9, R10.reuse, c[0x0][0x1e0], RZ ;  /* 0x000078000a097a24 */ /* 0x040fe200078e02ff */
[----:B------:R-:W-:Y:S01]  /*18a0*/  UIMAD UR14, UR14, UR4, URZ ;  /* 0x000000040e0e72a4 */ /* 0x000fe2000f8e023f */
[----:B------:R-:W-:Y:S01]  /*18b0*/  IMAD R10, R10, c[0x0][0x208], RZ ;  /* 0x000082000a0a7a24 */ /* 0x000fe200078e02ff */
[----:B------:R-:W-:Y:S01]  /*18c0*/  LOP3.LUT R247, R8, R247, RZ, 0x3c, !PT ;  /* 0x000000f708f77212 */ /* 0x000fe200078e3cff */
[C---:B------:R-:W-:Y:S01]  /*18d0*/  IMAD R9, R252.reuse, c[0x0][0x1e4], R9 ;  /* 0x00007900fc097a24 */ /* 0x040fe200078e0209 */
[----:B------:R-:W-:Y:S01]  /*18e0*/  UIMAD.WIDE.U32 UR22, UR11, UR4, URZ ;  /* 0x000000040b1672a5 */ /* 0x000fe2000f8e003f */
[C---:B--2---:R-:W-:Y:S01]  /*18f0*/  IMAD.WIDE.U32 R16, R252.reuse, c[0x0][0x208], RZ ;  /* 0x00008200fc107a25 */ /* 0x044fe200078e00ff */
[----:B------:R-:W-:Y:S01]  /*1900*/  UIMAD UR4, UR11, UR5, UR14 ;  /* 0x000000050b0472a4 */ /* 0x000fe2000f8e020e */
[----:B------:R-:W-:Y:S01]  /*1910*/  ISETP.GE.AND P4, PT, R33, c[0x0][0x1d4], PT ;  /* 0x0000750021007a0c */ /* 0x000fe20003f86270 */
[----:B------:R-:W-:Y:S01]  /*1920*/  UIADD3 UR5, UR7, -0x1, URZ ;  /* 0xffffffff07057890 */ /* 0x000fe2000fffe03f */
[----:B---3--:R-:W-:Y:S01]  /*1930*/  SHF.R.S32.HI R14, RZ, 0x4, R11 ;  /* 0x00000004ff0e7819 */ /* 0x008fe2000001140b */
[----:B------:R-:W-:Y:S01]  /*1940*/  IMAD.IADD R19, R19, 0x1, R9 ;  /* 0x0000000113137824 */ /* 0x000fe200078e0209 */
[----:B------:R-:W-:Y:S01]  /*1950*/  UIADD3 UR4, UR23, UR4, URZ ;  /* 0x0000000417047290 */ /* 0x000fe2000fffe03f */
[----:B------:R-:W-:Y:S01]  /*1960*/  IMAD R10, R252, c[0x0][0x20c], R10 ;  /* 0x00008300fc0a7a24 */ /* 0x000fe200078e020a */
[----:B------:R-:W-:Y:S01]  /*1970*/  LEA.HI R11, R11, R14, RZ, 0x1 ;  /* 0x0000000e0b0b7211 */ /* 0x000fe200078f08ff */
[----:B------:R-:W-:Y:S01]  /*1980*/  UIMAD UR10, UR5, -0x60, UR10 ;  /* 0xffffffa0050a78a4 */ /* 0x000fe2000f8e020a */
[----:B------:R-:W-:Y:S01]  /*1990*/  ISETP.GE.AND P3, PT, R12, c[0x0][0x1d4], PT ;  /* 0x000075000c007a0c */ /* 0x000fe20003f66270 */
[----:B------:R-:W-:Y:S01]  /*19a0*/  IMAD.IADD R17, R17, 0x1, R10 ;  /* 0x0000000111117824 */ /* 0x000fe200078e020a */
[----:B------:R-:W-:Y:S01]  /*19b0*/  LOP3.LUT R11, R11, 0xfffffffe, RZ, 0xc0, !PT ;  /* 0xfffffffe0b0b7812 */ /* 0x000fe200078ec0ff */
[----:B------:R-:W-:Y:S01]  /*19c0*/  IMAD.SHL.U32 R5, R5, 0x40, RZ ;  /* 0x0000004005057824 */ /* 0x000fe200078e00ff */
[----:B------:R-:W-:Y:S01]  /*19d0*/  ISETP.GE.AND P2, PT, R32, c[0x0][0x1d4], PT ;  /* 0x0000750020007a0c */ /* 0x000fe20003f46270 */
[----:B------:R-:W-:Y:S01]  /*19e0*/  IMAD.SHL.U32 R7, R7, 0x40, RZ ;  /* 0x0000004007077824 */ /* 0x000fe200078e00ff */
[----:B------:R-:W-:Y:S01]  /*19f0*/  IADD3 R30, -R30, UR10, RZ ;  /* 0x0000000a1e1e7c10 */ /* 0x000fe2000fffe1ff */
[----:B------:R-:W-:Y:S01]  /*1a00*/  IMAD.IADD R11, R14, 0x1, -R11 ;  /* 0x000000010e0b7824 */ /* 0x000fe200078e0a0b */
[----:B------:R-:W-:Y:S01]  /*1a10*/  LEA.HI R6, R6, R2, RZ, 0x5 ;  /* 0x0000000206067211 */ /* 0x000fe200078f28ff */
[----:B------:R-:W-:Y:S01]  /*1a20*/  UISETP.GT.AND UP0, UPT, UR5, UR8, UPT ;  /* 0x000000080500728c */ /* 0x000fe2000bf04270 */
[----:B------:R-:W-:Y:S01]  /*1a30*/  LOP3.LUT R5, R5, 0x1c0, RZ, 0xc0, !PT ;  /* 0x000001c005057812 */ /* 0x000fe200078ec0ff */
[----:B------:R-:W-:Y:S01]  /*1a40*/  IMAD R247, R11, 0x200, R247 ;  /* 0x000002000bf77824 */ /* 0x000fe200078e02f7 */
[----:B------:R-:W-:Y:S01]  /*1a50*/  LOP3.LUT R7, R7, 0xfffffe00, RZ, 0xc0, !PT ;  /* 0xfffffe0007077812 */ /* 0x000fe200078ec0ff */
[----:B------:R-:W-:-:S02]  /*1a60*/  IMAD.SHL.U32 R11, R11, 0x8, RZ ;  /* 0x000000080b0b7824 */ /* 0x000fc400078e00ff */
[----:B------:R-:W-:Y:S02]  /*1a70*/  IMAD.SHL.U32 R247, R247, 0x2, RZ ;  /* 0x00000002f7f77824 */ /* 0x000fe400078e00ff */
[----:B------:R-:W-:Y:S01]  /*1a80*/  IMAD.SHL.U32 R248, R6, 0x20, RZ ;  /* 0x0000002006f87824 */ /* 0x000fe200078e00ff */
[----:B------:R-:W-:Y:S02]  /*1a90*/  LOP3.LUT R11, R5, 0x8, R11, 0xf8, !PT ;  /* 0x00000008050b7812 */ /* 0x000fe400078ef80b */
[----:B------:R-:W-:Y:S02]  /*1aa0*/  IADD3 R246, R247, 0xc120, RZ ;  /* 0x0000c120f7f67810 */ /* 0x000fe40007ffe0ff */
[----:B------:R-:W-:Y:S02]  /*1ab0*/  SHF.R.U32.HI R5, RZ, 0x3, R5 ;  /* 0x00000003ff057819 */ /* 0x000fe40000011605 */
[----:B------:R-:W-:Y:S02]  /*1ac0*/  LOP3.LUT R248, R248, 0x7ffffc00, RZ, 0xc0, !PT ;  /* 0x7ffffc00f8f87812 */ /* 0x000fe400078ec0ff */
[----:B------:R-:W-:-:S04]  /*1ad0*/  LOP3.LUT R5, R11, R5, RZ, 0x3c, !PT ;  /* 0x000000050b057212 */ /* 0x000fc800078e3cff */
[CC--:B------:R-:W-:Y:S02]  /*1ae0*/  IADD3 R248, R5.reuse, R7.reuse, R248 ;  /* 0x0000000705f87210 */ /* 0x0c0fe40007ffe0f8 */
[----:B------:R-:W-:-:S03]  /*1af0*/  LOP3.LUT R5, R5, R7, RZ, 0xfc, !PT ;  /* 0x0000000705057212 */ /* 0x000fc600078efcff */
[----:B------:R-:W-:-:S04]  /*1b00*/  IMAD.SHL.U32 R248, R248, 0x2, RZ ;  /* 0x00000002f8f87824 */ /* 0x000fc800078e00ff */
[--C-:B------:R-:W-:Y:S02]  /*1b10*/  IMAD R244, R4, 0x2, R248.reuse ;  /* 0x0000000204f47824 */ /* 0x100fe400078e02f8 */
[C---:B------:R-:W-:Y:S02]  /*1b20*/  IMAD R243, R3.reuse, 0x2, R248 ;  /* 0x0000000203f37824 */ /* 0x040fe400078e02f8 */
[----:B------:R-:W-:Y:S01]  /*1b30*/  IMAD R241, R3, 0x2, R244 ;  /* 0x0000000203f17824 */ /* 0x000fe200078e02f4 */
[----:B----4-:R-:W-:Y:S01]  /*1b40*/  SHF.R.S32.HI R8, RZ, 0x1f, R251 ;  /* 0x0000001fff087819 */ /* 0x010fe200000114fb */
[----:B------:R-:W-:-:S04]  /*1b50*/  IMAD.WIDE.U32 R18, R251, c[0x0][0x1f0], R18 ;  /* 0x00007c00fb127a25 */ /* 0x000fc800078e0012 */
[----:B------:R-:W-:Y:S01]  /*1b60*/  IMAD R14, R8, c[0x0][0x1f0], RZ ;  /* 0x00007c00080e7a24 */ /* 0x000fe200078e02ff */
[----:B------:R-:W-:Y:S01]  /*1b70*/  IADD3 R9, P0, R18, UR20, RZ ;  /* 0x0000001412097c10 */ /* 0x000fe2000ff1e0ff */
[----:B------:R-:W-:Y:S02]  /*1b80*/  IMAD R8, R8, c[0x0][0x218], RZ ;  /* 0x0000860008087a24 */ /* 0x000fe400078e02ff */
[C---:B------:R-:W-:Y:S02]  /*1b90*/  IMAD R14, R251.reuse, c[0x0][0x1f4], R14 ;  /* 0x00007d00fb0e7a24 */ /* 0x040fe400078e020e */
[----:B------:R-:W-:-:S03]  /*1ba0*/  IMAD.WIDE.U32 R16, R251, c[0x0][0x218], R16 ;  /* 0x00008600fb107a25 */ /* 0x000fc600078e0010 */
[----:B------:R-:W-:Y:S01]  /*1bb0*/  IADD3.X R14, R19, UR18, R14, P0, !PT ;  /* 0x00000012130e7c10 */ /* 0x000fe200087fe40e */
[----:B------:R-:W-:Y:S01]  /*1bc0*/  IMAD R8, R251, c[0x0][0x21c], R8 ;  /* 0x00008700fb087a24 */ /* 0x000fe200078e0208 */
[----:B------:R-:W-:-:S04]  /*1bd0*/  LEA R18, P0, R9, c[0x0][0x1c8], 0x1 ;  /* 0x0000720009127a11 */ /* 0x000fc800078008ff */
[----:B------:R-:W-:Y:S01]  /*1be0*/  LEA.HI.X R14, R9, c[0x0][0x1cc], R14, 0x1, P0 ;  /* 0x00007300090e7a11 */ /* 0x000fe200000f0c0e */
[----:B------:R-:W-:Y:S01]  /*1bf0*/  SHFL.IDX PT, R20, R18, RZ, 0x181f ;  /* 0x00181fff12147589 */ /* 0x000fe200000e0000 */
[----:B------:R-:W-:Y:S01]  /*1c00*/  IADD3 R10, P0, R16, UR22, RZ ;  /* 0x00000016100a7c10 */ /* 0x000fe2000ff1e0ff */
[----:B------:R-:W-:Y:S01]  /*1c10*/  IMAD.U32 R16, RZ, RZ, UR11 ;  /* 0x0000000bff107e24 */ /* 0x000fe2000f8e00ff */
[----:B------:R-:W-:Y:S01]  /*1c20*/  IADD3 R9, R247, 0xc100, RZ ;  /* 0x0000c100f7097810 */ /* 0x000fe20007ffe0ff */
[----:B------:R-:W1:Y:S01]  /*1c30*/  SHFL.IDX PT, R21, R14, RZ, 0x181f ;  /* 0x00181fff0e157589 */ /* 0x000e6200000e0000 */
[----:B------:R-:W-:Y:S02]  /*1c40*/  IADD3.X R8, R17, UR4, R8, P0, !PT ;  /* 0x0000000411087c10 */ /* 0x000fe400087fe408 */
[----:B------:R-:W-:Y:S01]  /*1c50*/  LEA R34, P0, R10, c[0x0][0x1f8], 0x1 ;  /* 0x00007e000a227a11 */ /* 0x000fe200078008ff */
[----:B------:R-:W-:Y:S01]  /*1c60*/  SHFL.IDX PT, R18, R18, 0x1, 0x181f ;  /* 0x00381f0012127f89 */ /* 0x000fe200000e0000 */
[----:B------:R-:W-:Y:S01]  /*1c70*/  @P1 IADD3 R246, R9, -0x20, RZ ;  /* 0xffffffe009f61810 */ /* 0x000fe20007ffe0ff */
[----:B------:R-:W-:Y:S01]  /*1c80*/  IMAD R9, R252, c[0x0][0x1e0], RZ ;  /* 0x00007800fc097a24 */ /* 0x000fe200078e02ff */
[----:B------:R-:W-:Y:S01]  /*1c90*/  LEA.HI.X R8, R10, c[0x0][0x1fc], R8, 0x1, P0 ;  /* 0x00007f000a087a11 */ /* 0x000fe200000f0c08 */
[----:B------:R-:W-:Y:S01]  /*1ca0*/  SHFL.IDX PT, R19, R14, 0x1, 0x181f ;  /* 0x00381f000e137f89 */ /* 0x000fe200000e0000 */
[----:B------:R-:W-:Y:S01]  /*1cb0*/  ISETP.GE.AND P0, PT, R30, 0x1, PT ;  /* 0x000000011e00780c */ /* 0x000fe20003f06270 */
[----:B------:R-:W-:Y:S01]  /*1cc0*/  IMAD R9, R251, c[0x0][0x1f0], R9 ;  /* 0x00007c00fb097a24 */ /* 0x000fe200078e0209 */
[----:B------:R-:W-:Y:S01]  /*1cd0*/  ISETP.GE.AND P1, PT, R0, c[0x0][0x1d4], PT ;  /* 0x0000750000007a0c */ /* 0x000fe20003f26270 */
[----:B------:R-:W-:Y:S01]  /*1ce0*/  SHFL.IDX PT, R17, R14, 0x2, 0x181f ;  /* 0x00581f000e117f89 */ /* 0x000fe200000e0000 */
[----:B------:R-:W-:Y:S01]  /*1cf0*/  IADD3 R237, R246, 0x800, RZ ;  /* 0x00000800f6ed7810 */ /* 0x000fe20007ffe0ff */
[----:B------:R-:W-:Y:S01]  /*1d00*/  IMAD R16, R16, c[0x0][0x1e8], R9 ;  /* 0x00007a0010107a24 */ /* 0x000fe200078e0209 */
[C---:B------:R-:W-:Y:S01]  /*1d10*/  IADD3 R236, R246.reuse, 0x1000, RZ ;  /* 0x00001000f6ec7810 */ /* 0x040fe20007ffe0ff */
[----:B------:R-:W2:Y:S01]  /*1d20*/  SHFL.IDX PT, R46, R34, RZ, 0x181f ;  /* 0x00181fff222e7589 */ /* 0x000ea200000e0000 */
[----:B------:R-:W-:-:S02]  /*1d30*/  IADD3 R235, R246, 0x1800, RZ ;  /* 0x00001800f6eb7810 */ /* 0x000fc40007ffe0ff */
[----:B------:R-:W-:Y:S01]  /*1d40*/  LEA R16, R16, c[0x0][0x1c8], 0x1 ;  /* 0x0000720010107a11 */ /* 0x000fe200078e08ff */
[----:B------:R-:W3:Y:S01]  /*1d50*/  SHFL.IDX PT, R10, R8, RZ, 0x181f ;  /* 0x00181fff080a7589 */ /* 0x000ee200000e0000 */
[C---:B------:R-:W-:Y:S02]  /*1d60*/  IADD3 R234, R246.reuse, 0x2000, RZ ;  /* 0x00002000f6ea7810 */ /* 0x040fe40007ffe0ff */
[C---:B------:R-:W-:Y:S01]  /*1d70*/  IADD3 R233, R246.reuse, 0x2800, RZ ;  /* 0x00002800f6e97810 */ /* 0x040fe20007ffe0ff */
[--C-:B-1----:R-:W-:Y:S01]  /*1d80*/  @P0 IMAD.WIDE R36, R33, 0x2, R20.reuse ;  /* 0x0000000221240825 */ /* 0x102fe200078e0214 */
[----:B------:R-:W-:Y:S01]  /*1d90*/  SHFL.IDX PT, R16, R16, 0x2, 0x181f ;  /* 0x00581f0010107f89 */ /* 0x000fe200000e0000 */
[C---:B------:R-:W-:Y:S02]  /*1da0*/  IADD3 R231, R246.reuse, 0x3000, RZ ;  /* 0x00003000f6e77810 */ /* 0x040fe40007ffe0ff */
[----:B------:R-:W-:Y:S01]  /*1db0*/  @P0 IMAD.WIDE R26, R31, 0x2, R20 ;  /* 0x000000021f1a0825 */ /* 0x000fe200078e0214 */
[----:B------:R1:W-:Y:S01]  /*1dc0*/  @P0 LDGSTS.E.BYPASS.LTC128B.128 [R249+0xc100], [R36.64], !P4 ;  /* 0x0c10000024f90fae */ /* 0x0003e2000e101d4c */
[----:B------:R-:W-:-:S02]  /*1dd0*/  IADD3 R230, R246, 0x3800, RZ ;  /* 0x00003800f6e67810 */ /* 0x000fc40007ffe0ff */
[--C-:B------:R-:W-:Y:S01]  /*1de0*/  @P0 IMAD.WIDE R24, R29, 0x2, R20.reuse ;  /* 0x000000021d180825 */ /* 0x100fe200078e0214 */
[----:B------:R4:W-:Y:S01]  /*1df0*/  @P0 LDGSTS.E.BYPASS.LTC128B.128 [R249+0xf100], [R26.64], !P3 ;  /* 0x0f1000001af90fae */ /* 0x0009e2000d901d4c */
[----:B------:R-:W-:Y:S02]  /*1e00*/  IADD3 R229, R246, 0x4000, RZ ;  /* 0x00004000f6e57810 */ /* 0x000fe40007ffe0ff */
[----:B------:R-:W-:Y:S01]  /*1e10*/  @P0 IMAD.WIDE R38, R28, 0x2, R20 ;  /* 0x000000021c260825 */ /* 0x000fe200078e0214 */
[----:B------:R5:W-:Y:S01]  /*1e20*/  @P0 LDGSTS.E.BYPASS.LTC128B.128 [R249+0x12100], [R24.64], !P2 ;  /* 0x1210000018f90fae */ /* 0x000be2000d101d4c */
[----:B------:R-:W-:Y:S02]  /*1e30*/  IADD3 R228, R246, 0x4800, RZ ;  /* 0x00004800f6e47810 */ /* 0x000fe40007ffe0ff */
[----:B------:R-:W-:Y:S01]  /*1e40*/  IMAD.WIDE R20, R33, 0x2, RZ ;  /* 0x0000000221147825 */ /* 0x000fe200078e02ff */
[----:B------:R1:W-:Y:S01]  /*1e50*/  @P0 LDGSTS.E.BYPASS.LTC128B.128 [R249+0x15100], [R38.64], !P1 ;  /* 0x1510000026f90fae */ /* 0x0003e2000c901d4c */
[----:B------:R-:W-:-:S02]  /*1e60*/  ISETP.GE.AND P0, PT, R30, 0x21, PT ;  /* 0x000000211e00780c */ /* 0x000fc40003f06270 */
[----:B------:R-:W-:Y:S01]  /*1e70*/  IADD3 R227, R246, 0x5000, RZ ;  /* 0x00005000f6e37810 */ /* 0x000fe20007ffe0ff */
[----:B------:R-:W1:Y:S01]  /*1e80*/  SHFL.IDX PT, R22, R34, 0x1, 0x181f ;  /* 0x00381f0022167f89 */ /* 0x000e6200000e0000 */
[----:B--2---:R-:W-:Y:S02]  /*1e90*/  IADD3 R82, P5, R46, R20, RZ ;  /* 0x000000142e527210 */ /* 0x004fe40007fbe0ff */
[C---:B------:R-:W-:Y:S01]  /*1ea0*/  IADD3 R226, R246.reuse, 0x5800, RZ ;  /* 0x00005800f6e27810 */ /* 0x040fe20007ffe0ff */
[----:B------:R-:W2:Y:S01]  /*1eb0*/  SHFL.IDX PT, R9, R8, 0x1, 0x181f ;  /* 0x00381f0008097f89 */ /* 0x000ea200000e0000 */
[----:B------:R-:W-:Y:S01]  /*1ec0*/  IADD3 R225, R246, 0x6000, RZ ;  /* 0x00006000f6e17810 */ /* 0x000fe20007ffe0ff */
[----:B---3--:R-:W-:Y:S01]  /*1ed0*/  IMAD.X R83, R10, 0x1, R21, P5 ;  /* 0x000000010a537824 */ /* 0x008fe200028e0615 */
[C---:B------:R-:W-:Y:S01]  /*1ee0*/  IADD3 R224, R246.reuse, 0x6800, RZ ;  /* 0x00006800f6e07810 */ /* 0x040fe20007ffe0ff */
[----:B------:R-:W3:Y:S01]  /*1ef0*/  SHFL.IDX PT, R34, R34, 0x2, 0x181f ;  /* 0x00581f0022227f89 */ /* 0x000ee200000e0000 */
[C---:B------:R-:W-:Y:S01]  /*1f00*/  IADD3 R223, R246.reuse, 0x7000, RZ ;  /* 0x00007000f6df7810 */ /* 0x040fe20007ffe0ff */
[--C-:B------:R-:W-:Y:S01]  /*1f10*/  @P0 IMAD.WIDE R14, R31, 0x2, R18.reuse ;  /* 0x000000021f0e0825 */ /* 0x100fe200078e0212 */
[C---:B------:R-:W-:Y:S01]  /*1f20*/  IADD3 R222, R246.reuse, 0x7800, RZ ;  /* 0x00007800f6de7810 */ /* 0x040fe20007ffe0ff */
[----:B------:R-:W3:Y:S01]  /*1f30*/  SHFL.IDX PT, R8, R8, 0x2, 0x181f ;  /* 0x00581f0008087f89 */ /* 0x000ee200000e0000 */
[C---:B------:R-:W-:Y:S01]  /*1f40*/  IADD3 R221, R246.reuse, 0x8000, RZ ;  /* 0x00008000f6dd7810 */ /* 0x040fe20007ffe0ff */
[----:B----4-:R-:W-:Y:S01]  /*1f50*/  @P0 IMAD.WIDE R26, R33, 0x2, R18 ;  /* 0x00000002211a0825 */ /* 0x010fe200078e0212 */
[----:B------:R-:W-:-:S02]  /*1f60*/  IADD3 R220, R246, 0x8800, RZ ;  /* 0x00008800f6dc7810 */ /* 0x000fc40007ffe0ff */
[C---:B------:R-:W-:Y:S01]  /*1f70*/  IADD3 R219, R246.reuse, 0x9000, RZ ;  /* 0x00009000f6db7810 */ /* 0x040fe20007ffe0ff */
[--C-:B-----5:R-:W-:Y:S01]  /*1f80*/  @P0 IMAD.WIDE R24, R29, 0x2, R18.reuse ;  /* 0x000000021d180825 */ /* 0x120fe200078e0212 */
[----:B------:R4:W-:Y:S01]  /*1f90*/  @P0 LDGSTS.E.BYPASS.LTC128B.128 [R249+0xd100], [R26.64], !P4 ;  /* 0x0d1000001af90fae */ /* 0x0009e2000e101d4c */
[----:B------:R-:W-:Y:S02]  /*1fa0*/  IADD3 R218, R246, 0x9800, RZ ;  /* 0x00009800f6da7810 */ /* 0x000fe40007ffe0ff */
[----:B------:R-:W-:Y:S01]  /*1fb0*/  @P0 IMAD.WIDE R18, R28, 0x2, R18 ;  /* 0x000000021c120825 */ /* 0x000fe200078e0212 */
[----:B------:R5:W-:Y:S01]  /*1fc0*/  @P0 LDGSTS.E.BYPASS.LTC128B.128 [R249+0x10100], [R14.64], !P3 ;  /* 0x101000000ef90fae */ /* 0x000be2000d901d4c */
[----:B-1----:R-:W-:Y:S02]  /*1fd0*/  IADD3 R44, P5, R20, R22, RZ ;  /* 0x00000016142c7210 */ /* 0x002fe40007fbe0ff */
[C---:B------:R-:W-:Y:S01]  /*1fe0*/  IADD3 R217, R246.reuse, 0xa000, RZ ;  /* 0x0000a000f6d97810 */ /* 0x040fe20007ffe0ff */
[----:B------:R1:W-:Y:S01]  /*1ff0*/  @P0 LDGSTS.E.BYPASS.LTC128B.128 [R249+0x13100], [R24.64], !P2 ;  /* 0x1310000018f90fae */ /* 0x0003e2000d101d4c */
[C---:B------:R-:W-:Y:S01]  /*2000*/  IADD3 R216, R246.reuse, 0xa800, RZ ;  /* 0x0000a800f6d87810 */ /* 0x040fe20007ffe0ff */
[----:B--2---:R-:W-:Y:S01]  /*2010*/  IMAD.X R45, R21, 0x1, R9, P5 ;  /* 0x00000001152d7824 */ /* 0x004fe200028e0609 */
[----:B------:R-:W-:Y:S01]  /*2020*/  IADD3 R183, R246, 0xb000, RZ ;  /* 0x0000b000f6b77810 */ /* 0x000fe20007ffe0ff */
[----:B------:R2:W-:Y:S01]  /*2030*/  @P0 LDGSTS.E.BYPASS.LTC128B.128 [R249+0x16100], [R18.64], !P1 ;  /* 0x1610000012f90fae */ /* 0x0005e2000c901d4c */
[----:B------:R-:W-:-:S02]  /*2040*/  ISETP.GT.AND P0, PT, R30, 0x40, PT ;  /* 0x000000401e00780c */ /* 0x000fc40003f04270 */
[----:B---3--:R-:W-:Y:S02]  /*2050*/  IADD3 R20, P5, R20, R34, RZ ;  /* 0x0000002214147210 */ /* 0x008fe40007fbe0ff */
[----:B------:R-:W-:-:S03]  /*2060*/  IADD3 R182, R246, 0xb800, RZ ;  /* 0x0000b800f6b67810 */ /* 0x000fc60007ffe0ff */
[----:B------:R-:W-:Y:S02]  /*2070*/  IMAD.X R21, R21, 0x1, R8, P5 ;  /* 0x0000000115157824 */ /* 0x000fe400028e0608 */
[----:B-----5:R-:W-:-:S04]  /*2080*/  IMAD.WIDE R14, R31, 0x2, RZ ;  /* 0x000000021f0e7825 */ /* 0x020fc800078e02ff */
[----:B-1----:R-:W-:Y:S01]  /*2090*/  @P0 IMAD.WIDE R24, R33, 0x2, R16 ;  /* 0x0000000221180825 */ /* 0x002fe200078e0210 */
[----:B------:R-:W-:-:S03]  /*20a0*/  IADD3 R54, P5, R46, R14, RZ ;  /* 0x0000000e2e367210 */ /* 0x000fc60007fbe0ff */
[----:B--2---:R-:W-:Y:S01]  /*20b0*/  @P0 IMAD.WIDE R18, R31, 0x2, R16 ;  /* 0x000000021f120825 */ /* 0x004fe200078e0210 */
[----:B------:R1:W-:Y:S03]  /*20c0*/  @P0 LDGSTS.E.BYPASS.LTC128B.128 [R249+0xe100], [R24.64], !P4 ;  /* 0x0e10000018f90fae */ /* 0x0003e6000e101d4c */
[----:B------:R-:W-:Y:S01]  /*20d0*/  IMAD.X R55, R10, 0x1, R15, P5 ;  /* 0x000000010a377824 */ /* 0x000fe200028e060f */
[----:B------:R2:W-:Y:S01]  /*20e0*/  @P0 LDGSTS.E.BYPASS.LTC128B.128 [R249+0x11100], [R18.64], !P3 ;  /* 0x1110000012f90fae */ /* 0x0005e2000d901d4c */
[----:B------:R-:W-:-:S05]  /*20f0*/  IADD3 R42, P5, R14, R22, RZ ;  /* 0x000000160e2a7210 */ /* 0x000fca0007fbe0ff */
[----:B------:R-:W-:Y:S01]  /*2100*/  IMAD.X R43, R15, 0x1, R9, P5 ;  /* 0x000000010f2b7824 */ /* 0x000fe200028e0609 */
[----:B------:R-:W-:-:S05]  /*2110*/  IADD3 R14, P5, R14, R34, RZ ;  /* 0x000000220e0e7210 */ /* 0x000fca0007fbe0ff */
[----:B------:R-:W-:Y:S02]  /*2120*/  IMAD.X R15, R15, 0x1, R8, P5 ;  /* 0x000000010f0f7824 */ /* 0x000fe400028e0608 */
[----:B-1----:R-:W-:-:S04]  /*2130*/  @P0 IMAD.WIDE R24, R29, 0x2, R16 ;  /* 0x000000021d180825 */ /* 0x002fc800078e0210 */
[----:B------:R-:W-:Y:S01]  /*2140*/  @P0 IMAD.WIDE R16, R28, 0x2, R16 ;  /* 0x000000021c100825 */ /* 0x000fe200078e0210 */
[----:B------:R4:W-:Y:S03]  /*2150*/  @P0 LDGSTS.E.BYPASS.LTC128B.128 [R249+0x14100], [R24.64], !P2 ;  /* 0x1410000018f90fae */ /* 0x0009e6000d101d4c */
[----:B--2---:R-:W-:Y:S01]  /*2160*/  IMAD.WIDE R18, R29, 0x2, RZ ;  /* 0x000000021d127825 */ /* 0x004fe200078e02ff */
[----:B------:R1:W-:Y:S04]  /*2170*/  @P0 LDGSTS.E.BYPASS.LTC128B.128 [R249+0x17100], [R16.64], !P1 ;  /* 0x1710000010f90fae */ /* 0x0003e8000c901d4c */
[----:B------:R-:W0:Y:S01]  /*2180*/  LDGDEPBAR ;  /* 0x00000000000079af */ /* 0x000e220000000000 */
[----:B------:R-:W-:-:S02]  /*2190*/  IADD3 R52, P0, R46, R18, RZ ;  /* 0x000000122e347210 */ /* 0x000fc40007f1e0ff */
[----:B------:R-:W-:-:S03]  /*21a0*/  IADD3 R40, P5, R18, R22, RZ ;  /* 0x0000001612287210 */ /* 0x000fc60007fbe0ff */
[----:B------:R-:W-:Y:S01]  /*21b0*/  IMAD.X R53, R10, 0x1, R19, P0 ;  /* 0x000000010a357824 */ /* 0x000fe200000e0613 */
[----:B------:R-:W-:Y:S01]  /*21c0*/  IADD3 R80, P0, R18, R34, RZ ;  /* 0x0000002212507210 */ /* 0x000fe20007f1e0ff */
[----:B------:R-:W-:-:S04]  /*21d0*/  IMAD.X R41, R19, 0x1, R9, P5 ;  /* 0x0000000113297824 */ /* 0x000fc800028e0609 */
[----:B------:R-:W-:Y:S02]  /*21e0*/  IMAD.X R81, R19, 0x1, R8, P0 ;  /* 0x0000000113517824 */ /* 0x000fe400000e0608 */
[----:B-1----:R-:W-:Y:S01]  /*21f0*/  IMAD.WIDE R16, R28, 0x2, RZ ;  /* 0x000000021c107825 */ /* 0x002fe200078e02ff */
[----:B------:R-:W-:-:S04]  /*2200*/  DEPBAR.LE SB0, 0x1 ;  /* 0x000080400000791a */ /* 0x000fc80000000000 */
[----:B------:R-:W-:-:S04]  /*2210*/  DEPBAR.LE SB0, 0x0 ;  /* 0x000080000000791a */ /* 0x000fc80000000000 */
[----:B------:R-:W-:Y:S01]  /*2220*/  BAR.SYNC.DEFER_BLOCKING 0x0 ;  /* 0x0000000000007b1d */ /* 0x000fe20000010000 */
[----:B------:R-:W-:Y:S02]  /*2230*/  IADD3 R46, P6, R46, R16, RZ ;  /* 0x000000102e2e7210 */ /* 0x000fe40007fde0ff */
[C---:B------:R-:W-:Y:S02]  /*2240*/  IADD3 R34, P0, R16.reuse, R34, RZ ;  /* 0x0000002210227210 */ /* 0x040fe40007f1e0ff */
[----:B------:R-:W-:Y:S01]  /*2250*/  IADD3 R22, P5, R16, R22, RZ ;  /* 0x0000001610167210 */ /* 0x000fe20007fbe0ff */
[----:B------:R-:W-:Y:S01]  /*2260*/  IMAD.X R47, R10, 0x1, R17, P6 ;  /* 0x000000010a2f7824 */ /* 0x000fe200030e0611 */
[----:B------:R-:W-:Y:S01]  /*2270*/  ISETP.GE.AND P6, PT, R33, c[0x0][0x1d4], PT ;  /* 0x0000750021007a0c */ /* 0x000fe20003fc6270 */
[C---:B------:R-:W-:Y:S02]  /*2280*/  IMAD.X R35, R17.reuse, 0x1, R8, P0 ;  /* 0x0000000111237824 */ /* 0x040fe400000e0608 */
[----:B------:R-:W-:Y:S01]  /*2290*/  IMAD.X R23, R17, 0x1, R9, P5 ;  /* 0x0000000111177824 */ /* 0x000fe200028e0609 */
[----:B------:R-:W-:-:S02]  /*22a0*/  ISETP.LT.OR P0, PT, R30, 0x1, P6 ;  /* 0x000000011e00780c */ /* 0x000fc40003701670 */
[----:B------:R-:W-:Y:S02]  /*22b0*/  ISETP.GE.AND P5, PT, R12, c[0x0][0x1d4], PT ;  /* 0x000075000c007a0c */ /* 0x000fe40003fa6270 */
[----:B------:R-:W-:Y:S01]  /*22c0*/  ISETP.GE.AND P6, PT, R32, c[0x0][0x1d4], PT ;  /* 0x0000750020007a0c */ /* 0x000fe20003fc6270 */
[----:B------:R-:W-:Y:S04]  /*22d0*/  LDSM.16.M88.4 R64, [R248+0x18100] ;  /* 0x01810000f840783b */ /* 0x000fe80000000200 */
[----:B------:R-:W-:Y:S04]  /*22e0*/  LDSM.16.M88.4 R96, [R244+0x18100] ;  /* 0x01810000f460783b */ /* 0x000fe80000000200 */
[----:B------:R-:W-:Y:S04]  /*22f0*/  LDSM.16.M88.4 R48, [R247+0xc100] ;  /* 0x00c10000f730783b */ /* 0x000fe80000000200 */
[----:B------:R-:W-:Y:S04]  /*2300*/  LDSM.16.M88.4 R36, [R247+0xc900] ;  /* 0x00c90000f724783b */ /* 0x000fe80000000200 */
[----:B------:R-:W-:Y:S04]  /*2310*/  LDSM.16.M88.4 R208, [R247+0xd100] ;  /* 0x00d10000f7d0783b */ /* 0x000fe80000000200 */
[----:B----4-:R-:W1:Y:S04]  /*2320*/  LDSM.16.M88.4 R24, [R247+0xd900] ;  /* 0x00d90000f718783b */ /* 0x010e680000000200 */
[----:B------:R-:W-:Y:S04]  /*2330*/  LDSM.16.M88.4 R16, [R247+0xe100] ;  /* 0x00e10000f710783b */ /* 0x000fe80000000200 */
[----:B------:R-:W-:Y:S04]  /*2340*/  LDSM.16.M88.4 R76, [R247+0xe900] ;  /* 0x00e90000f74c783b */ /* 0x000fe80000000200 */
[----:B------:R-:W-:Y:S04]  /*2350*/  LDSM.16.M88.4 R68, [R246] ;  /* 0x00000000f644783b */ /* 0x000fe80000000200 */
[----:B------:R-:W-:Y:S04]  /*2360*/  LDSM.16.M88.4 R8, [R246+0x800] ;  /* 0x00080000f608783b */ /* 0x000fe80000000200 */
[----:B------:R-:W-:Y:S04]  /*2370*/  LDSM.16.M88.4 R72, [R246+0x1000] ;  /* 0x00100000f648783b */ /* 0x000fe80000000200 */
[----:B------:R-:W2:Y:S04]  /*2380*/  LDSM.16.M88.4 R56, [R246+0x1800] ;  /* 0x00180000f638783b */ /* 0x000ea80000000200 */
[----:B------:R-:W3:Y:S04]  /*2390*/  LDSM.16.M88.4 R60, [R246+0x2000] ;  /* 0x00200000f63c783b */ /* 0x000ee80000000200 */
[----:B------:R-:W-:Y:S04]  /*23a0*/  LDSM.16.M88.4 R100, [R246+0x2800] ;  /* 0x00280000f664783b */ /* 0x000fe80000000200 */
[----:B------:R-:W-:Y:S01]  /*23b0*/  @!PT LDS RZ, [RZ] ;  /* 0x00000000fffff984 */ /* 0x000fe20000000800 */
[----:B------:R-:W-:Y:S01]  /*23c0*/  @!PT LDS RZ, [RZ] ;  /* 0x00000000fffff984 */ /* 0x000fe20000000800 */
[----:B------:R-:W-:Y:S01]  /*23d0*/  @!PT LDS RZ, [RZ] ;  /* 0x00000000fffff984 */ /* 0x000fe20000000800 */
[----:B------:R4:W-:Y:S01]  /*23e0*/  LDGSTS.E.BYPASS.LTC128B.128 [R249+0x100], [R82.64], !P0 ;  /* 0x0010000052f97fae */ /* 0x0009e2000c101d4c */
[C---:B------:R-:W-:Y:S01]  /*23f0*/  ISETP.LT.OR P0, PT, R30.reuse, 0x1, P5 ;  /* 0x000000011e00780c */ /* 0x040fe20002f01670 */
[C---:B-1----:R-:W-:Y:S08]  /*2400*/  HMMA.16816.F32 R200, R64.reuse, R24, RZ ;  /* 0x0000001840c8723c */ /* 0x042ff000000018ff */
[----:B------:R-:W-:Y:S04]  /*2410*/  HMMA.16816.F32 R24, R64, R26, RZ ;  /* 0x0000001a4018723c */ /* 0x000fe800000018ff */
[----:B------:R1:W-:Y:S01]  /*2420*/  LDGSTS.E.BYPASS.LTC128B.128 [R249+0x3100], [R54.64], !P0 ;  /* 0x0310000036f97fae */ /* 0x0003e2000c101d4c */
[----:B------:R-:W-:-:S02]  /*2430*/  ISETP.LT.OR P0, PT, R30, 0x1, P6 ;  /* 0x000000011e00780c */ /* 0x000fc40003701670 */
[----:B------:R-:W-:Y:S01]  /*2440*/  ISETP.GE.AND P6, PT, R0, c[0x0][0x1d4], PT ;  /* 0x0000750000007a0c */ /* 0x000fe20003fc6270 */
[----:B------:R-:W-:-:S10]  /*2450*/  IMAD.MOV.U32 R0, RZ, RZ, 0x40 ;  /* 0x00000040ff007424 */ /* 0x000fd400078e00ff */
[----:B------:R1:W-:Y:S01]  /*2460*/  LDGSTS.E.BYPASS.LTC128B.128 [R249+0x6100], [R52.64], !P0 ;  /* 0x0610000034f97fae */ /* 0x0003e2000c101d4c */
[----:B------:R-:W-:Y:S01]  /*2470*/  ISETP.LT.OR P0, PT, R30, 0x1, P6 ;  /* 0x000000011e00780c */ /* 0x000fe20003701670 */
[C---:B--2---:R-:W-:Y:S08]  /*2480*/  HMMA.16816.F32 R200, R96.reuse, R56, R200 ;  /* 0x0000003860c8723c */ /* 0x044ff000000018c8 */
[----:B------:R-:W-:Y:S04]  /*2490*/  HMMA.16816.F32 R24, R96, R58, R24 ;  /* 0x0000003a6018723c */ /* 0x000fe80000001818 */
[----:B------:R2:W-:Y:S01]  /*24a0*/  LDGSTS.E.BYPASS.LTC128B.128 [R249+0x9100], [R46.64], !P0 ;  /* 0x091000002ef97fae */ /* 0x0005e2000c101d4c */
[----:B------:R-:W-:-:S04]  /*24b0*/  ISETP.GE.AND P0, PT, R33, c[0x0][0x1d4], PT ;  /* 0x0000750021007a0c */ /* 0x000fc80003f06270 */
[C---:B------:R-:W-:Y:S01]  /*24c0*/  ISETP.LT.OR P0, PT, R30.reuse, 0x21, P0 ;  /* 0x000000211e00780c */ /* 0x040fe20000701670 */
[C---:B-1----:R-:W-:Y:S11]  /*24d0*/  HMMA.16816.F32 R52, R64.reuse, R48, RZ ;  /* 0x000000304034723c */ /* 0x042ff600000018ff */
[----:B------:R-:W-:Y:S01]  /*24e0*/  @!UPT UIADD3 URZ, URZ, URZ, URZ ;  /* 0x0000003f3f3ff290 */ /* 0x000fe2000fffe03f */
[----:B------:R2:W-:Y:S01]  /*24f0*/  LDGSTS.E.BYPASS.LTC128B.128 [R249+0x1100], [R44.64], !P0 ;  /* 0x011000002cf97fae */ /* 0x0005e2000c101d4c */
[----:B------:R-:W-:Y:S01]  /*2500*/  ISETP.LT.OR P0, PT, R30, 0x21, P5 ;  /* 0x000000211e00780c */ /* 0x000fe20002f01670 */
[----:B------:R-:W-:Y:S11]  /*2510*/  HMMA.16816.F32 R48, R64, R50, RZ ;  /* 0x000000324030723c */ /* 0x000ff600000018ff */
[----:B------:R-:W-:Y:S01]  /*2520*/  @!UPT UIADD3 URZ, URZ, URZ, URZ ;  /* 0x0000003f3f3ff290 */ /* 0x000fe2000fffe03f */
[----:B------:R1:W-:Y:S01]  /*2530*/  LDGSTS.E.BYPASS.LTC128B.128 [R249+0x4100], [R42.64], !P0 ;  /* 0x041000002af97fae */ /* 0x0003e2000c101d4c */
[----:B------:R-:W-:-:S04]  /*2540*/  ISETP.GE.AND P0, PT, R32, c[0x0][0x1d4], PT ;  /* 0x0000750020007a0c */ /* 0x000fc80003f06270 */
[C---:B------:R-:W-:Y:S01]  /*2550*/  ISETP.LT.OR P0, PT, R30.reuse, 0x21, P0 ;  /* 0x000000211e00780c */ /* 0x040fe20000701670 */
[----:B------:R-:W-:Y:S08]  /*2560*/  HMMA.16816.F32 R52, R96, R68, R52 ;  /* 0x000000446034723c */ /* 0x000ff00000001834 */
[----:B--2---:R-:W-:Y:S04]  /*2570*/  HMMA.16816.F32 R44, R64, R36, RZ ;  /* 0x00000024402c723c */ /* 0x004fe800000018ff */
[----:B------:R1:W-:Y:S01]  /*2580*/  LDGSTS.E.BYPASS.LTC128B.128 [R249+0x7100], [R40.64], !P0 ;  /* 0x0710000028f97fae */ /* 0x0003e2000c101d4c */
[----:B------:R-:W-:-:S03]  /*2590*/  ISETP.LT.OR P0, PT, R30, 0x21, P6 ;  /* 0x000000211e00780c */ /* 0x000fc60003701670 */
[----:B------:R-:W-:Y:S08]  /*25a0*/  HMMA.16816.F32 R36, R64, R38, RZ ;  /* 0x000000264024723c */ /* 0x000ff000000018ff */
[----:B------:R-:W-:Y:S02]  /*25b0*/  HMMA.16816.F32 R48, R96, R70, R48 ;  /* 0x000000466030723c */ /* 0x000fe40000001830 */
[----:B------:R2:W-:Y:S01]  /*25c0*/  LDGSTS.E.BYPASS.LTC128B.128 [R249+0xa100], [R22.64], !P0 ;  /* 0x0a10000016f97fae */ /* 0x0005e2000c101d4c */
[----:B------:R-:W-:-:S04]  /*25d0*/  ISETP.GE.AND P0, PT, R33, c[0x0][0x1d4], PT ;  /* 0x0000750021007a0c */ /* 0x000fc80003f06270 */
[C---:B------:R-:W-:Y:S01]  /*25e0*/  ISETP.LT.OR P0, PT, R30.reuse, 0x41, P0 ;  /* 0x000000411e00780c */ /* 0x040fe20000701670 */
[C---:B------:R-:W-:Y:S08]  /*25f0*/  HMMA.16816.F32 R44, R96.reuse, R8, R44 ;  /* 0x00000008602c723c */ /* 0x040ff0000000182c */
[----:B------:R-:W-:Y:S04]  /*2600*/  HMMA.16816.F32 R36, R96, R10, R36 ;  /* 0x0000000a6024723c */ /* 0x000fe80000001824 */
[----:B------:R2:W-:Y:S01]  /*2610*/  LDGSTS.E.BYPASS.LTC128B.128 [R249+0x2100], [R20.64], !P0 ;  /* 0x0210000014f97fae */ /* 0x0005e2000c101d4c */
[----:B------:R-:W-:-:S02]  /*2620*/  ISETP.LT.OR P0, PT, R30, 0x41, P5 ;  /* 0x000000411e00780c */ /* 0x000fc40002f01670 */
[----:B------:R-:W-:Y:S01]  /*2630*/  ISETP.GE.AND P5, PT, R32, c[0x0][0x1d4], PT ;  /* 0x0000750020007a0c */ /* 0x000fe20003fa6270 */
[----:B-1----:R-:W-:Y:S01]  /*2640*/  HMMA.16816.F32 R40, R64, R208, RZ ;  /* 0x000000d04028723c */ /* 0x002fe200000018ff */
[----:B------:R-:W-:Y:S02]  /*2650*/  SHF.R.S32.HI R32, RZ, 0x1f, R29 ;  /* 0x0000001fff207819 */ /* 0x000fe4000001141d */
[----:B------:R-:W-:-:S05]  /*2660*/  ISETP.LT.OR P5, PT, R30, 0x41, P5 ;  /* 0x000000411e00780c */ /* 0x000fca0002fa1670 */
[----:B------:R-:W-:Y:S02]  /*2670*/  HMMA.16816.F32 R208, R64, R210, RZ ;  /* 0x000000d240d0723c */ /* 0x000fe400000018ff */
[----:B------:R1:W-:Y:S01]  /*2680*/  LDGSTS.E.BYPASS.LTC128B.128 [R249+0x5100], [R14.64], !P0 ;  /* 0x051000000ef97fae */ /* 0x0003e2000c101d4c */
[----:B------:R-:W-:-:S04]  /*2690*/  LOP3.LUT P0, RZ, R13, 0x4, RZ, 0xc0, !PT ;  /* 0x000000040dff7812 */ /* 0x000fc8000780c0ff */
[----:B------:R-:W-:Y:S01]  /*26a0*/  SEL R0, R0, 0xffffffc0, !P0 ;  /* 0xffffffc000007807 */ /* 0x000fe20004000000 */
[----:B------:R4:W-:Y:S01]  /*26b0*/  LDGSTS.E.BYPASS.LTC128B.128 [R249+0x8100], [R80.64], !P5 ;  /* 0x0810000050f97fae */ /* 0x0009e2000e901d4c */
[----:B------:R-:W-:Y:S02]  /*26c0*/  ISETP.LT.OR P0, PT, R30, 0x41, P6 ;  /* 0x000000411e00780c */ /* 0x000fe40003701670 */
[----:B------:R-:W-:Y:S01]  /*26d0*/  ISETP.GT.AND P5, PT, R108, 0x5f, PT ;  /* 0x0000005f6c00780c */ /* 0x000fe20003fa4270 */
[----:B------:R-:W-:Y:S01]  /*26e0*/  IMAD.IADD R242, R247, 0x1, R0 ;  /* 0x00000001f7f27824 */ /* 0x000fe200078e0200 */
[----:B------:R-:W-:Y:S01]  /*26f0*/  SHF.R.S32.HI R30, RZ, 0x1f, R28 ;  /* 0x0000001fff1e7819 */ /* 0x000fe2000001141c */
[----:B------:R-:W-:Y:S01]  /*2700*/  IMAD.IADD R232, R0, 0x1, R246 ;  /* 0x0000000100e87824 */ /* 0x000fe200078e02f6 */
[----:B--2---:R-:W-:Y:S01]  /*2710*/  HMMA.16816.F32 R20, R64, R16, RZ ;  /* 0x000000104014723c */ /* 0x004fe200000018ff */
[----:B------:R-:W-:-:S06]  /*2720*/  IADD3 R0, R249, 0x100, RZ ;  /* 0x00000100f9007810 */ /* 0x000fcc0007ffe0ff */
[----:B------:R2:W-:Y:S01]  /*2730*/  LDGSTS.E.BYPASS.LTC128B.128 [R249+0xb100], [R34.64], !P0 ;  /* 0x0b10000022f97fae */ /* 0x0005e2000c101d4c */
[C---:B------:R-:W-:Y:S01]  /*2740*/  HMMA.16816.F32 R16, R64.reuse, R18, RZ ;  /* 0x000000124010723c */ /* 0x040fe200000018ff */
[----:B------:R-:W-:Y:S02]  /*2750*/  PLOP3.LUT P0, PT, PT, PT, UP0, 0x80, 0x0 ;  /* 0x000000000000781c */ /* 0x000fe40003f0f008 */
[----:B------:R-:W-:Y:S04]  /*2760*/  LDSM.16.M88.4 R8, [R243+0x18100] ;  /* 0x01810000f308783b */ /* 0x000fe80000000200 */
[----:B------:R-:W5:Y:S01]  /*2770*/  LDSM.16.M88.4 R68, [R242+0xc100] ;  /* 0x00c10000f244783b */ /* 0x000f620000000200 */
[C---:B-1----:R-:W-:Y:S03]  /*2780*/  HMMA.16816.F32 R12, R64.reuse, R76, RZ ;  /* 0x0000004c400c723c */ /* 0x042fe600000018ff */
[----:B------:R-:W1:Y:S04]  /*2790*/  LDSM.16.M88.4 R56, [R242+0xd100] ;  /* 0x00d10000f238783b */ /* 0x000e680000000200 */
[----:B------:R-:W-:Y:S01]  /*27a0*/  LDSM.16.M88.4 R92, [R242+0xd900] ;  /* 0x00d90000f25c783b */ /* 0x000fe20000000200 */
[----:B------:R-:W-:Y:S03]  /*27b0*/  HMMA.16816.F32 R64, R64, R78, RZ ;  /* 0x0000004e4040723c */ /* 0x000fe600000018ff */
[----:B------:R-:W1:Y:S04]  /*27c0*/  LDSM.16.M88.4 R76, [R242+0xc900] ;  /* 0x00c90000f24c783b */ /* 0x000e680000000200 */
[----:B------:R-:W1:Y:S01]  /*27d0*/  LDSM.16.M88.4 R88, [R242+0xe100] ;  /* 0x00e10000f258783b */ /* 0x000e620000000200 */
[----:B------:R-:W-:Y:S01]  /*27e0*/  HMMA.16816.F32 R40, R96, R72, R40 ;  /* 0x000000486028723c */ /* 0x000fe20000001828 */
[----:B--2---:R-:W-:-:S02]  /*27f0*/  SHF.R.S32.HI R35, RZ, 0x1f, R33 ;  /* 0x0000001fff237819 */ /* 0x004fc40000011421 */
[----:B------:R-:W2:Y:S01]  /*2800*/  LDSM.16.M88.4 R84, [R242+0xe900] ;  /* 0x00e90000f254783b */ /* 0x000ea20000000200 */
[----:B------:R-:W-:-:S03]  /*2810*/  SHF.R.S32.HI R34, RZ, 0x1f, R31 ;  /* 0x0000001fff227819 */ /* 0x000fc6000001141f */
[----:B----4-:R-:W-:Y:S01]  /*2820*/  LDSM.16.M88.4 R80, [R232+0x800] ;  /* 0x00080000e850783b */ /* 0x010fe20000000200 */
[C---:B------:R-:W-:Y:S03]  /*2830*/  HMMA.16816.F32 R208, R96.reuse, R74, R208 ;  /* 0x0000004a60d0723c */ /* 0x040fe600000018d0 */
[----:B------:R-:W-:Y:S04]  /*2840*/  LDSM.16.M88.4 R72, [R241+0x18100] ;  /* 0x01810000f148783b */ /* 0x000fe80000000200 */
[----:B------:R-:W-:Y:S01]  /*2850*/  LDSM.16.M88.4 R104, [R242+0x15900] ;  /* 0x01590000f268783b */ /* 0x000fe20000000200 */
[C---:B---3--:R-:W-:Y:S03]  /*2860*/  HMMA.16816.F32 R20, R96.reuse, R60, R20 ;  /* 0x0000003c6014723c */ /* 0x048fe60000001814 */
[----:B------:R-:W0:Y:S05]  /*2870*/  LDGDEPBAR ;  /* 0x00000000000079af */ /* 0x000e2a0000000000 */
[----:B------:R-:W-:Y:S01]  /*2880*/  HMMA.16816.F32 R16, R96, R62, R16 ;  /* 0x0000003e6010723c */ /* 0x000fe20000001810 */
[----:B------:R-:W3:Y:S07]  /*2890*/  LDSM.16.M88.4 R60, [R232] ;  /* 0x00000000e83c783b */ /* 0x000eee0000000200 */
[C---:B-----5:R-:W-:Y:S08]  /*28a0*/  HMMA.16816.F32 R52, R8.reuse, R68, R52 ;  /* 0x000000440834723c */ /* 0x060ff00000001834 */
[----:B------:R-:W-:Y:S01]  /*28b0*/  HMMA.16816.F32 R48, R8, R70, R48 ;  /* 0x000000460830723c */ /* 0x000fe20000001830 */
[----:B------:R-:W4:Y:S07]  /*28c0*/  LDSM.16.M88.4 R68, [R232+0x1000] ;  /* 0x00100000e844783b */ /* 0x000f2e0000000200 */
[C---:B------:R-:W-:Y:S08]  /*28d0*/  HMMA.16816.F32 R12, R96.reuse, R100, R12 ;  /* 0x00000064600c723c */ /* 0x040ff0000000180c */
[----:B------:R-:W-:Y:S01]  /*28e0*/  HMMA.16816.F32 R64, R96, R102, R64 ;  /* 0x000000666040723c */ /* 0x000fe20000001840 */
[----:B------:R-:W-:Y:S04]  /*28f0*/  LDSM.16.M88.4 R96, [R232+0x2800] ;  /* 0x00280000e860783b */ /* 0x000fe80000000200 */
[----:B------:R-:W-:Y:S03]  /*2900*/  LDSM.16.M88.4 R100, [R247+0x17100] ;  /* 0x01710000f764783b */ /* 0x000fe60000000200 */
[C---:B-1----:R-:W-:Y:S08]  /*2910*/  HMMA.16816.F32 R40, R8.reuse, R56, R40 ;  /* 0x000000380828723c */ /* 0x042ff00000001828 */
[C---:B------:R-:W-:Y:S01]  /*2920*/  HMMA.16816.F32 R208, R8.reuse, R58, R208 ;  /* 0x0000003a08d0723c */ /* 0x040fe200000018d0 */
[----:B------:R-:W-:Y:S07]  /*2930*/  LDSM.16.M88.4 R56, [R232+0x2000] ;  /* 0x00200000e838783b */ /* 0x000fee0000000200 */
[C---:B------:R-:W-:Y:S08]  /*2940*/  HMMA.16816.F32 R44, R8.reuse, R76, R44 ;  /* 0x0000004c082c723c */ /* 0x040ff0000000182c */
        /* <DEDUP_REMOVED lines=10> */
[----:B------:R-:W-:Y:S04]  /*29f0*/  LDSM.16.M88.4 R64, [R248+0x1c100] ;  /* 0x01c10000f840783b */ /* 0x000fe80000000200 */
[----:B------:R-:W-:Y:S03]  /*2a00*/  LDSM.16.M88.4 R84, [R247+0x11100] ;  /* 0x01110000f754783b */ /* 0x000fe60000000200 */
[C---:B---3--:R-:W-:Y:S08]  /*2a10*/  HMMA.16816.F32 R52, R72.reuse, R60, R52 ;  /* 0x0000003c4834723c */ /* 0x048ff00000001834 */
[C---:B------:R-:W-:Y:S01]  /*2a20*/  HMMA.16816.F32 R48, R72.reuse, R62, R48 ;  /* 0x0000003e4830723c */ /* 0x040fe20000001830 */
[----:B------:R-:W2:Y:S07]  /*2a30*/  LDSM.16.M88.4 R60, [R247+0xf100] ;  /* 0x00f10000f73c783b */ /* 0x000eae0000000200 */
[C---:B----4-:R-:W-:Y:S08]  /*2a40*/  HMMA.16816.F32 R40, R72.reuse, R68, R40 ;  /* 0x000000444828723c */ /* 0x050ff00000001828 */
[C---:B------:R-:W-:Y:S01]  /*2a50*/  HMMA.16816.F32 R208, R72.reuse, R70, R208 ;  /* 0x0000004648d0723c */ /* 0x040fe200000018d0 */
[----:B------:R-:W3:Y:S07]  /*2a60*/  LDSM.16.M88.4 R68, [R247+0xf900] ;  /* 0x00f90000f744783b */ /* 0x000eee0000000200 */
[C---:B------:R-:W-:Y:S08]  /*2a70*/  HMMA.16816.F32 R44, R72.reuse, R80, R44 ;  /* 0x00000050482c723c */ /* 0x040ff0000000182c */
[C---:B------:R-:W-:Y:S01]  /*2a80*/  HMMA.16816.F32 R36, R72.reuse, R82, R36 ;  /* 0x000000524824723c */ /* 0x040fe20000001824 */
[----:B------:R-:W4:Y:S07]  /*2a90*/  LDSM.16.M88.4 R80, [R247+0x11900] ;  /* 0x01190000f750783b */ /* 0x000f2e0000000200 */
[C---:B-1----:R-:W-:Y:S08]  /*2aa0*/  HMMA.16816.F32 R200, R72.reuse, R76, R200 ;  /* 0x0000004c48c8723c */ /* 0x042ff000000018c8 */
[C---:B------:R-:W-:Y:S01]  /*2ab0*/  HMMA.16816.F32 R24, R72.reuse, R78, R24 ;  /* 0x0000004e4818723c */ /* 0x040fe20000001818 */
[----:B------:R-:W-:Y:S07]  /*2ac0*/  LDSM.16.M88.4 R76, [R246+0x3000] ;  /* 0x00300000f64c783b */ /* 0x000fee0000000200 */
[C---:B------:R-:W-:Y:S08]  /*2ad0*/  HMMA.16816.F32 R20, R72.reuse, R56, R20 ;  /* 0x000000384814723c */ /* 0x040ff00000001814 */
[C---:B------:R-:W-:Y:S01]  /*2ae0*/  HMMA.16816.F32 R16, R72.reuse, R58, R16 ;  /* 0x0000003a4810723c */ /* 0x040fe20000001810 */
[----:B------:R-:W-:Y:S07]  /*2af0*/  LDSM.16.M88.4 R56, [R244+0x1c100] ;  /* 0x01c10000f438783b */ /* 0x000fee0000000200 */
[C---:B------:R-:W-:Y:S08]  /*2b00*/  HMMA.16816.F32 R12, R72.reuse, R96, R12 ;  /* 0x00000060480c723c */ /* 0x040ff0000000180c */
[----:B------:R-:W-:Y:S01]  /*2b10*/  HMMA.16816.F32 R8, R72, R98, R8 ;  /* 0x000000624808723c */ /* 0x000fe20000001808 */
[----:B------:R-:W1:Y:S04]  /*2b20*/  LDSM.16.M88.4 R72, [R246+0x3800] ;  /* 0x00380000f648783b */ /* 0x000e680000000200 */
[----:B------:R-:W-:Y:S03]  /*2b30*/  LDSM.16.M88.4 R96, [R246+0x5800] ;  /* 0x00580000f660783b */ /* 0x000fe60000000200 */
[C---:B--2---:R-:W-:Y:S08]  /*2b40*/  HMMA.16816.F32 R52, R64.reuse, R60, R52 ;  /* 0x0000003c4034723c */ /* 0x044ff00000001834 */
[C---:B------:R-:W-:Y:S01]  /*2b50*/  HMMA.16816.F32 R48, R64.reuse, R62, R48 ;  /* 0x0000003e4030723c */ /* 0x040fe20000001830 */
[----:B------:R-:W2:Y:S07]  /*2b60*/  LDSM.16.M88.4 R60, [R246+0x4000] ;  /* 0x00400000f63c783b */ /* 0x000eae0000000200 */
[C---:B---3--:R-:W-:Y:S08]  /*2b70*/  HMMA.16816.F32 R44, R64.reuse, R68, R44 ;  /* 0x00000044402c723c */ /* 0x048ff0000000182c */
[C---:B------:R-:W-:Y:S01]  /*2b80*/  HMMA.16816.F32 R36, R64.reuse, R70, R36 ;  /* 0x000000464024723c */ /* 0x040fe20000001824 */
[----:B------:R-:W3:Y:S07]  /*2b90*/  LDSM.16.M88.4 R68, [R246+0x4800] ;  /* 0x00480000f644783b */ /* 0x000eee0000000200 */
[C---:B------:R-:W-:Y:S08]  /*2ba0*/  HMMA.16816.F32 R40, R64.reuse, R92, R40 ;  /* 0x0000005c4028723c */ /* 0x040ff00000001828 */
[C---:B------:R-:W-:Y:S01]  /*2bb0*/  HMMA.16816.F32 R208, R64.reuse, R94, R208 ;  /* 0x0000005e40d0723c */ /* 0x040fe200000018d0 */
[----:B------:R-:W-:Y:S07]  /*2bc0*/  LDSM.16.M88.4 R92, [R242+0xf100] ;  /* 0x00f10000f25c783b */ /* 0x000fee0000000200 */
[C---:B------:R-:W-:Y:S08]  /*2bd0*/  HMMA.16816.F32 R200, R64.reuse, R88, R200 ;  /* 0x0000005840c8723c */ /* 0x040ff000000018c8 */
[C---:B------:R-:W-:Y:S01]  /*2be0*/  HMMA.16816.F32 R24, R64.reuse, R90, R24 ;  /* 0x0000005a4018723c */ /* 0x040fe20000001818 */
[----:B------:R-:W-:Y:S07]  /*2bf0*/  LDSM.16.M88.4 R88, [R242+0xf900] ;  /* 0x00f90000f258783b */ /* 0x000fee0000000200 */
[C---:B------:R-:W-:Y:S08]  /*2c00*/  HMMA.16816.F32 R20, R64.reuse, R84, R20 ;  /* 0x000000544014723c */ /* 0x040ff00000001814 */
[C---:B------:R-:W-:Y:S01]  /*2c10*/  HMMA.16816.F32 R16, R64.reuse, R86, R16 ;  /* 0x000000564010723c */ /* 0x040fe20000001810 */
[----:B------:R-:W-:Y:S07]  /*2c20*/  LDSM.16.M88.4 R84, [R242+0x10100] ;  /* 0x01010000f254783b */ /* 0x000fee0000000200 */
[C---:B----4-:R-:W-:Y:S08]  /*2c30*/  HMMA.16816.F32 R12, R64.reuse, R80, R12 ;  /* 0x00000050400c723c */ /* 0x050ff0000000180c */
[----:B------:R-:W-:Y:S01]  /*2c40*/  HMMA.16816.F32 R8, R64, R82, R8 ;  /* 0x000000524008723c */ /* 0x000fe20000001808 */
[----:B------:R-:W4:Y:S04]  /*2c50*/  LDSM.16.M88.4 R64, [R246+0x5000] ;  /* 0x00500000f640783b */ /* 0x000f280000000200 */
[----:B------:R-:W-:Y:S03]  /*2c60*/  LDSM.16.M88.4 R80, [R242+0x10900] ;  /* 0x01090000f250783b */ /* 0x000fe60000000200 */
[C---:B-1----:R-:W-:Y:S08]  /*2c70*/  HMMA.16816.F32 R44, R56.reuse, R72, R44 ;  /* 0x00000048382c723c */ /* 0x042ff0000000182c */
[C---:B------:R-:W-:Y:S01]  /*2c80*/  HMMA.16816.F32 R36, R56.reuse, R74, R36 ;  /* 0x0000004a3824723c */ /* 0x040fe20000001824 */
[----:B------:R-:W1:Y:S07]  /*2c90*/  LDSM.16.M88.4 R72, [R243+0x1c100] ;  /* 0x01c10000f348783b */ /* 0x000e6e0000000200 */
[C---:B--2---:R-:W-:Y:S08]  /*2ca0*/  HMMA.16816.F32 R40, R56.reuse, R60, R40 ;  /* 0x0000003c3828723c */ /* 0x044ff00000001828 */
[C---:B------:R-:W-:Y:S01]  /*2cb0*/  HMMA.16816.F32 R208, R56.reuse, R62, R208 ;  /* 0x0000003e38d0723c */ /* 0x040fe200000018d0 */
[----:B------:R-:W2:Y:S07]  /*2cc0*/  LDSM.16.M88.4 R60, [R242+0x11100] ;  /* 0x01110000f23c783b */ /* 0x000eae0000000200 */
[C---:B------:R-:W-:Y:S08]  /*2cd0*/  HMMA.16816.F32 R52, R56.reuse, R76, R52 ;  /* 0x0000004c3834723c */ /* 0x040ff00000001834 */
[C---:B------:R-:W-:Y:S01]  /*2ce0*/  HMMA.16816.F32 R48, R56.reuse, R78, R48 ;  /* 0x0000004e3830723c */ /* 0x040fe20000001830 */
[----:B------:R-:W-:Y:S07]  /*2cf0*/  LDSM.16.M88.4 R76, [R242+0x11900] ;  /* 0x01190000f24c783b */ /* 0x000fee0000000200 */
[C---:B---3--:R-:W-:Y:S08]  /*2d00*/  HMMA.16816.F32 R200, R56.reuse, R68, R200 ;  /* 0x0000004438c8723c */ /* 0x048ff000000018c8 */
[C---:B------:R-:W-:Y:S01]  /*2d10*/  HMMA.16816.F32 R24, R56.reuse, R70, R24 ;  /* 0x000000463818723c */ /* 0x040fe20000001818 */
[----:B------:R-:W-:Y:S07]  /*2d20*/  LDSM.16.M88.4 R68, [R232+0x3000] ;  /* 0x00300000e844783b */ /* 0x000fee0000000200 */
[C---:B----4-:R-:W-:Y:S08]  /*2d30*/  HMMA.16816.F32 R20, R56.reuse, R64, R20 ;  /* 0x000000403814723c */ /* 0x050ff00000001814 */
[----:B------:R-:W-:Y:S01]  /*2d40*/  HMMA.16816.F32 R16, R56, R66, R16 ;  /* 0x000000423810723c */ /* 0x000fe20000001810 */
[----:B------:R-:W3:Y:S07]  /*2d50*/  LDSM.16.M88.4 R64, [R241+0x1c100] ;  /* 0x01c10000f140783b */ /* 0x000eee0000000200 */
[C---:B-1----:R-:W-:Y:S08]  /*2d60*/  HMMA.16816.F32 R52, R72.reuse, R92, R52 ;  /* 0x0000005c4834723c */ /* 0x042ff00000001834 */
[----:B------:R-:W-:Y:S01]  /*2d70*/  HMMA.16816.F32 R48, R72, R94, R48 ;  /* 0x0000005e4830723c */ /* 0x000fe20000001830 */
        /* <DEDUP_REMOVED lines=13> */
[----:B------:R-:W-:Y:S07]  /*2e50*/  LDSM.16.M88.4 R84, [R232+0x5800] ;  /* 0x00580000e854783b */ /* 0x000fee0000000200 */
[C---:B---3--:R-:W-:Y:S08]  /*2e60*/  HMMA.16816.F32 R52, R64.reuse, R68, R52 ;  /* 0x000000444034723c */ /* 0x048ff00000001834 */
[----:B------:R-:W-:Y:S01]  /*2e70*/  HMMA.16816.F32 R48, R64, R70, R48 ;  /* 0x000000464030723c */ /* 0x000fe20000001830 */
[----:B------:R-:W3:Y:S07]  /*2e80*/  LDSM.16.M88.4 R68, [R232+0x5000] ;  /* 0x00500000e844783b */ /* 0x000eee0000000200 */
[C---:B------:R-:W-:Y:S08]  /*2e90*/  HMMA.16816.F32 R12, R72.reuse, R76, R12 ;  /* 0x0000004c480c723c */ /* 0x040ff0000000180c */
[C---:B------:R-:W-:Y:S01]  /*2ea0*/  HMMA.16816.F32 R8, R72.reuse, R78, R8 ;  /* 0x0000004e4808723c */ /* 0x040fe20000001808 */
[----:B------:R-:W4:Y:S07]  /*2eb0*/  LDSM.16.M88.4 R76, [R232+0x4800] ;  /* 0x00480000e84c783b */ /* 0x000f2e0000000200 */
[C---:B------:R-:W-:Y:S08]  /*2ec0*/  HMMA.16816.F32 R200, R72.reuse, R80, R200 ;  /* 0x0000005048c8723c */ /* 0x040ff000000018c8 */
[----:B------:R-:W-:Y:S01]  /*2ed0*/  HMMA.16816.F32 R24, R72, R82, R24 ;  /* 0x000000524818723c */ /* 0x000fe20000001818 */
[----:B------:R-:W-:Y:S04]  /*2ee0*/  LDSM.16.M88.4 R72, [R247+0x12100] ;  /* 0x01210000f748783b */ /* 0x000fe80000000200 */
[----:B------:R-:W-:Y:S03]  /*2ef0*/  LDSM.16.M88.4 R80, [R247+0x13100] ;  /* 0x01310000f750783b */ /* 0x000fe60000000200 */
[C---:B-1----:R-:W-:Y:S08]  /*2f00*/  HMMA.16816.F32 R44, R64.reuse, R56, R44 ;  /* 0x00000038402c723c */ /* 0x042ff0000000182c */
[C---:B------:R-:W-:Y:S01]  /*2f10*/  HMMA.16816.F32 R36, R64.reuse, R58, R36 ;  /* 0x0000003a4024723c */ /* 0x040fe20000001824 */
[----:B------:R-:W1:Y:S07]  /*2f20*/  LDSM.16.M88.4 R56, [R248+0x20100] ;  /* 0x02010000f838783b */ /* 0x000e6e0000000200 */
[C---:B--2---:R-:W-:Y:S08]  /*2f30*/  HMMA.16816.F32 R40, R64.reuse, R60, R40 ;  /* 0x0000003c4028723c */ /* 0x044ff00000001828 */
[C---:B------:R-:W-:Y:S01]  /*2f40*/  HMMA.16816.F32 R208, R64.reuse, R62, R208 ;  /* 0x0000003e40d0723c */ /* 0x040fe200000018d0 */
[----:B------:R-:W2:Y:S07]  /*2f50*/  LDSM.16.M88.4 R60, [R247+0x12900] ;  /* 0x01290000f73c783b */ /* 0x000eae0000000200 */
[C---:B---3--:R-:W-:Y:S08]  /*2f60*/  HMMA.16816.F32 R20, R64.reuse, R68, R20 ;  /* 0x000000444014723c */ /* 0x048ff00000001814 */
[C---:B------:R-:W-:Y:S01]  /*2f70*/  HMMA.16816.F32 R16, R64.reuse, R70, R16 ;  /* 0x000000464010723c */ /* 0x040fe20000001810 */
[----:B------:R-:W3:Y:S07]  /*2f80*/  LDSM.16.M88.4 R68, [R247+0x13900] ;  /* 0x01390000f744783b */ /* 0x000eee0000000200 */
[C---:B----4-:R-:W-:Y:S08]  /*2f90*/  HMMA.16816.F32 R200, R64.reuse, R76, R200 ;  /* 0x0000004c40c8723c */ /* 0x050ff000000018c8 */
[C---:B------:R-:W-:Y:S01]  /*2fa0*/  HMMA.16816.F32 R24, R64.reuse, R78, R24 ;  /* 0x0000004e4018723c */ /* 0x040fe20000001818 */
[----:B------:R-:W-:Y:S07]  /*2fb0*/  LDSM.16.M88.4 R76, [R247+0x14100] ;  /* 0x01410000f74c783b */ /* 0x000fee0000000200 */
[C---:B------:R-:W-:Y:S08]  /*2fc0*/  HMMA.16816.F32 R12, R64.reuse, R84, R12 ;  /* 0x00000054400c723c */ /* 0x040ff0000000180c */
[----:B------:R-:W-:Y:S01]  /*2fd0*/  HMMA.16816.F32 R8, R64, R86, R8 ;  /* 0x000000564008723c */ /* 0x000fe20000001808 */
[----:B------:R-:W4:Y:S04]  /*2fe0*/  LDSM.16.M88.4 R64, [R247+0x14900] ;  /* 0x01490000f740783b */ /* 0x000f280000000200 */
[----:B------:R-:W-:Y:S03]  /*2ff0*/  LDSM.16.M88.4 R84, [R242+0x12100] ;  /* 0x01210000f254783b */ /* 0x000fe60000000200 */
[C---:B-1----:R-:W-:Y:S08]  /*3000*/  HMMA.16816.F32 R52, R56.reuse, R72, R52 ;  /* 0x000000483834723c */ /* 0x042ff00000001834 */
[C---:B------:R-:W-:Y:S01]  /*3010*/  HMMA.16816.F32 R48, R56.reuse, R74, R48 ;  /* 0x0000004a3830723c */ /* 0x040fe20000001830 */
[----:B------:R-:W-:Y:S07]  /*3020*/  LDSM.16.M88.4 R72, [R246+0x6000] ;  /* 0x00600000f648783b */ /* 0x000fee0000000200 */
[C---:B--2---:R-:W-:Y:S08]  /*3030*/  HMMA.16816.F32 R44, R56.reuse, R60, R44 ;  /* 0x0000003c382c723c */ /* 0x044ff0000000182c */
[C---:B------:R-:W-:Y:S01]  /*3040*/  HMMA.16816.F32 R36, R56.reuse, R62, R36 ;  /* 0x0000003e3824723c */ /* 0x040fe20000001824 */
[----:B------:R-:W1:Y:S07]  /*3050*/  LDSM.16.M88.4 R60, [R244+0x20100] ;  /* 0x02010000f43c783b */ /* 0x000e6e0000000200 */
[C---:B---3--:R-:W-:Y:S08]  /*3060*/  HMMA.16816.F32 R200, R56.reuse, R68, R200 ;  /* 0x0000004438c8723c */ /* 0x048ff000000018c8 */
[C---:B------:R-:W-:Y:S01]  /*3070*/  HMMA.16816.F32 R24, R56.reuse, R70, R24 ;  /* 0x000000463818723c */ /* 0x040fe20000001818 */
[----:B------:R-:W2:Y:S07]  /*3080*/  LDSM.16.M88.4 R68, [R246+0x6800] ;  /* 0x00680000f644783b */ /* 0x000eae0000000200 */
[C---:B------:R-:W-:Y:S08]  /*3090*/  HMMA.16816.F32 R40, R56.reuse, R80, R40 ;  /* 0x000000503828723c */ /* 0x040ff00000001828 */
[C---:B------:R-:W-:Y:S01]  /*30a0*/  HMMA.16816.F32 R208, R56.reuse, R82, R208 ;  /* 0x0000005238d0723c */ /* 0x040fe200000018d0 */
[----:B------:R-:W-:Y:S07]  /*30b0*/  LDSM.16.M88.4 R80, [R242+0x12900] ;  /* 0x01290000f250783b */ /* 0x000fee0000000200 */
[C---:B----4-:R-:W-:Y:S08]  /*30c0*/  HMMA.16816.F32 R12, R56.reuse, R64, R12 ;  /* 0x00000040380c723c */ /* 0x050ff0000000180c */
[C---:B------:R-:W-:Y:S01]  /*30d0*/  HMMA.16816.F32 R8, R56.reuse, R66, R8 ;  /* 0x000000423808723c */ /* 0x040fe20000001808 */
[----:B------:R-:W3:Y:S07]  /*30e0*/  LDSM.16.M88.4 R64, [R246+0x8800] ;  /* 0x00880000f640783b */ /* 0x000eee0000000200 */
[C---:B------:R-:W-:Y:S08]  /*30f0*/  HMMA.16816.F32 R20, R56.reuse, R76, R20 ;  /* 0x0000004c3814723c */ /* 0x040ff00000001814 */
[----:B------:R-:W-:Y:S01]  /*3100*/  HMMA.16816.F32 R16, R56, R78, R16 ;  /* 0x0000004e3810723c */ /* 0x000fe20000001810 */
[----:B------:R-:W4:Y:S04]  /*3110*/  LDSM.16.M88.4 R56, [R243+0x20100] ;  /* 0x02010000f338783b */ /* 0x000f280000000200 */
[----:B------:R-:W5:Y:S03]  /*3120*/  LDSM.16.M88.4 R76, [R242+0x13100] ;  /* 0x01310000f24c783b */ /* 0x000f660000000200 */
        /* <DEDUP_REMOVED lines=15> */
[C---:B---3--:R-:W-:Y:S08]  /*3220*/  HMMA.16816.F32 R12, R60.reuse, R64, R12 ;  /* 0x000000403c0c723c */ /* 0x048ff0000000180c */
[----:B------:R-:W-:Y:S01]  /*3230*/  HMMA.16816.F32 R8, R60, R66, R8 ;  /* 0x000000423c08723c */ /* 0x000fe20000001808 */
[----:B------:R-:W-:Y:S04]  /*3240*/  LDSM.16.M88.4 R60, [R241+0x20100] ;  /* 0x02010000f13c783b */ /* 0x000fe80000000200 */
[----:B------:R-:W3:Y:S03]  /*3250*/  LDSM.16.M88.4 R64, [R232+0x6000] ;  /* 0x00600000e840783b */ /* 0x000ee60000000200 */
[C---:B----4-:R-:W-:Y:S08]  /*3260*/  HMMA.16816.F32 R52, R56.reuse, R84, R52 ;  /* 0x000000543834723c */ /* 0x050ff00000001834 */
[C---:B------:R-:W-:Y:S01]  /*3270*/  HMMA.16816.F32 R48, R56.reuse, R86, R48 ;  /* 0x000000563830723c */ /* 0x040fe20000001830 */
[----:B------:R-:W4:Y:S07]  /*3280*/  LDSM.16.M88.4 R84, [R232+0x7000] ;  /* 0x00700000e854783b */ /* 0x000f2e0000000200 */
[C---:B------:R-:W-:Y:S08]  /*3290*/  HMMA.16816.F32 R44, R56.reuse, R80, R44 ;  /* 0x00000050382c723c */ /* 0x040ff0000000182c */
[C---:B------:R-:W-:Y:S01]  /*32a0*/  HMMA.16816.F32 R36, R56.reuse, R82, R36 ;  /* 0x000000523824723c */ /* 0x040fe20000001824 */
[----:B------:R-:W3:Y:S07]  /*32b0*/  LDSM.16.M88.4 R80, [R232+0x7800] ;  /* 0x00780000e850783b */ /* 0x000eee0000000200 */
[C---:B-----5:R-:W-:Y:S08]  /*32c0*/  HMMA.16816.F32 R40, R56.reuse, R76, R40 ;  /* 0x0000004c3828723c */ /* 0x060ff00000001828 */
[C---:B------:R-:W-:Y:S01]  /*32d0*/  HMMA.16816.F32 R208, R56.reuse, R78, R208 ;  /* 0x0000004e38d0723c */ /* 0x040fe200000018d0 */
[----:B------:R-:W5:Y:S07]  /*32e0*/  LDSM.16.M88.4 R76, [R232+0x8000] ;  /* 0x00800000e84c783b */ /* 0x000f6e0000000200 */
[C---:B-1----:R-:W-:Y:S08]  /*32f0*/  HMMA.16816.F32 R200, R56.reuse, R72, R200 ;  /* 0x0000004838c8723c */ /* 0x042ff000000018c8 */
[C---:B------:R-:W-:Y:S01]  /*3300*/  HMMA.16816.F32 R24, R56.reuse, R74, R24 ;  /* 0x0000004a3818723c */ /* 0x040fe20000001818 */
[----:B------:R-:W1:Y:S07]  /*3310*/  LDSM.16.M88.4 R72, [R232+0x8800] ;  /* 0x00880000e848783b */ /* 0x000e6e0000000200 */
[C---:B--2---:R-:W-:Y:S08]  /*3320*/  HMMA.16816.F32 R20, R56.reuse, R68, R20 ;  /* 0x000000443814723c */ /* 0x044ff00000001814 */
[C---:B------:R-:W-:Y:S01]  /*3330*/  HMMA.16816.F32 R16, R56.reuse, R70, R16 ;  /* 0x000000463810723c */ /* 0x040fe20000001810 */
[----:B------:R-:W-:Y:S07]  /*3340*/  LDSM.16.M88.4 R68, [R247+0x15100] ;  /* 0x01510000f744783b */ /* 0x000fee0000000200 */
[C---:B------:R-:W-:Y:S08]  /*3350*/  HMMA.16816.F32 R12, R56.reuse, R96, R12 ;  /* 0x00000060380c723c */ /* 0x040ff0000000180c */
[----:B------:R-:W-:Y:S01]  /*3360*/  HMMA.16816.F32 R8, R56, R98, R8 ;  /* 0x000000623808723c */ /* 0x000fe20000001808 */
[----:B------:R-:W2:Y:S04]  /*3370*/  LDSM.16.M88.4 R56, [R247+0x15900] ;  /* 0x01590000f738783b */ /* 0x000ea80000000200 */
[----:B------:R-:W-:Y:S03]  /*3380*/  LDSM.16.M88.4 R96, [R247+0x17900] ;  /* 0x01790000f760783b */ /* 0x000fe60000000200 */
[C---:B---3--:R-:W-:Y:S08]  /*3390*/  HMMA.16816.F32 R52, R60.reuse, R64, R52 ;  /* 0x000000403c34723c */ /* 0x048ff00000001834 */
[C---:B------:R-:W-:Y:S01]  /*33a0*/  HMMA.16816.F32 R48, R60.reuse, R66, R48 ;  /* 0x000000423c30723c */ /* 0x040fe20000001830 */
[----:B------:R-:W3:Y:S07]  /*33b0*/  LDSM.16.M88.4 R64, [R247+0x16100] ;  /* 0x01610000f740783b */ /* 0x000eee0000000200 */
[C---:B------:R-:W-:Y:S08]  /*33c0*/  HMMA.16816.F32 R44, R60.reuse, R88, R44 ;  /* 0x000000583c2c723c */ /* 0x040ff0000000182c */
[C---:B------:R-:W-:Y:S01]  /*33d0*/  HMMA.16816.F32 R36, R60.reuse, R90, R36 ;  /* 0x0000005a3c24723c */ /* 0x040fe20000001824 */
[----:B------:R-:W-:Y:S07]  /*33e0*/  LDSM.16.M88.4 R88, [R246+0x9000] ;  /* 0x00900000f658783b */ /* 0x000fee0000000200 */
[C---:B----4-:R-:W-:Y:S08]  /*33f0*/  HMMA.16816.F32 R40, R60.reuse, R84, R40 ;  /* 0x000000543c28723c */ /* 0x050ff00000001828 */
[C---:B------:R-:W-:Y:S01]  /*3400*/  HMMA.16816.F32 R208, R60.reuse, R86, R208 ;  /* 0x000000563cd0723c */ /* 0x040fe200000018d0 */
[----:B------:R-:W-:Y:S07]  /*3410*/  LDSM.16.M88.4 R84, [R243+0x24100] ;  /* 0x02410000f354783b */ /* 0x000fee0000000200 */
[C---:B------:R-:W-:Y:S08]  /*3420*/  HMMA.16816.F32 R200, R60.reuse, R80, R200 ;  /* 0x000000503cc8723c */ /* 0x040ff000000018c8 */
[C---:B------:R-:W-:Y:S01]  /*3430*/  HMMA.16816.F32 R24, R60.reuse, R82, R24 ;  /* 0x000000523c18723c */ /* 0x040fe20000001818 */
[----:B------:R-:W-:Y:S07]  /*3440*/  LDSM.16.M88.4 R80, [R246+0x9800] ;  /* 0x00980000f650783b */ /* 0x000fee0000000200 */
[C---:B-----5:R-:W-:Y:S08]  /*3450*/  HMMA.16816.F32 R20, R60.reuse, R76, R20 ;  /* 0x0000004c3c14723c */ /* 0x060ff00000001814 */
[C---:B------:R-:W-:Y:S01]  /*3460*/  HMMA.16816.F32 R16, R60.reuse, R78, R16 ;  /* 0x0000004e3c10723c */ /* 0x040fe20000001810 */
[----:B------:R-:W-:Y:S07]  /*3470*/  LDSM.16.M88.4 R76, [R246+0xa000] ;  /* 0x00a00000f64c783b */ /* 0x000fee0000000200 */
[C---:B-1----:R-:W-:Y:S08]  /*3480*/  HMMA.16816.F32 R12, R60.reuse, R72, R12 ;  /* 0x000000483c0c723c */ /* 0x042ff0000000180c */
        /* <DEDUP_REMOVED lines=8> */
[----:B------:R-:W4:Y:S07]  /*3510*/  LDSM.16.M88.4 R68, [R246+0xb000] ;  /* 0x00b00000f644783b */ /* 0x000f2e0000000200 */
[C---:B---3--:R-:W-:Y:S08]  /*3520*/  HMMA.16816.F32 R40, R92.reuse, R64, R40 ;  /* 0x000000405c28723c */ /* 0x048ff00000001828 */
[C---:B------:R-:W-:Y:S01]  /*3530*/  HMMA.16816.F32 R208, R92.reuse, R66, R208 ;  /* 0x000000425cd0723c */ /* 0x040fe200000018d0 */
[----:B------:R-:W3:Y:S07]  /*3540*/  LDSM.16.M88.4 R64, [R246+0xb800] ;  /* 0x00b80000f640783b */ /* 0x000eee0000000200 */
[C---:B-1----:R-:W-:Y:S08]  /*3550*/  HMMA.16816.F32 R200, R92.reuse, R60, R200 ;  /* 0x0000003c5cc8723c */ /* 0x042ff000000018c8 */
[C---:B------:R-:W-:Y:S01]  /*3560*/  HMMA.16816.F32 R24, R92.reuse, R62, R24 ;  /* 0x0000003e5c18723c */ /* 0x040fe20000001818 */
[----:B------:R-:W1:Y:S07]  /*3570*/  LDSM.16.M88.4 R60, [R242+0x15100] ;  /* 0x01510000f23c783b */ /* 0x000e6e0000000200 */
[C---:B------:R-:W-:Y:S08]  /*3580*/  HMMA.16816.F32 R20, R92.reuse, R100, R20 ;  /* 0x000000645c14723c */ /* 0x040ff00000001814 */
[C---:B------:R-:W-:Y:S01]  /*3590*/  HMMA.16816.F32 R16, R92.reuse, R102, R16 ;  /* 0x000000665c10723c */ /* 0x040fe20000001810 */
[----:B------:R-:W5:Y:S07]  /*35a0*/  LDSM.16.M88.4 R100, [R242+0x16100] ;  /* 0x01610000f264783b */ /* 0x000f6e0000000200 */
[C---:B------:R-:W-:Y:S08]  /*35b0*/  HMMA.16816.F32 R12, R92.reuse, R96, R12 ;  /* 0x000000605c0c723c */ /* 0x040ff0000000180c */
[----:B------:R-:W-:Y:S01]  /*35c0*/  HMMA.16816.F32 R8, R92, R98, R8 ;  /* 0x000000625c08723c */ /* 0x000fe20000001808 */
[----:B------:R-:W1:Y:S04]  /*35d0*/  LDSM.16.M88.4 R96, [R242+0x16900] ;  /* 0x01690000f260783b */ /* 0x000e680000000200 */
[----:B------:R-:W1:Y:S03]  /*35e0*/  LDSM.16.M88.4 R92, [R242+0x17100] ;  /* 0x01710000f25c783b */ /* 0x000e660000000200 */
[C---:B--2---:R-:W-:Y:S08]  /*35f0*/  HMMA.16816.F32 R52, R56.reuse, R88, R52 ;  /* 0x000000583834723c */ /* 0x044ff00000001834 */
[C---:B------:R-:W-:Y:S01]  /*3600*/  HMMA.16816.F32 R48, R56.reuse, R90, R48 ;  /* 0x0000005a3830723c */ /* 0x040fe20000001830 */
[----:B------:R-:W2:Y:S07]  /*3610*/  LDSM.16.M88.4 R88, [R242+0x17900] ;  /* 0x01790000f258783b */ /* 0x000eae0000000200 */
        /* <DEDUP_REMOVED lines=10> */
[C---:B------:R-:W-:Y:S01]  /*36c0*/  HMMA.16816.F32 R16, R56.reuse, R70, R16 ;  /* 0x000000463810723c */ /* 0x040fe20000001810 */
[----:B------:R-:W-:Y:S07]  /*36d0*/  LDSM.16.M88.4 R68, [R232+0xa800] ;  /* 0x00a80000e844783b */ /* 0x000fee0000000200 */
[C---:B---3--:R-:W-:Y:S08]  /*36e0*/  HMMA.16816.F32 R12, R56.reuse, R64, R12 ;  /* 0x00000040380c723c */ /* 0x048ff0000000180c */
[----:B------:R-:W-:Y:S01]  /*36f0*/  HMMA.16816.F32 R8, R56, R66, R8 ;  /* 0x000000423808723c */ /* 0x000fe20000001808 */
[----:B------:R-:W3:Y:S04]  /*3700*/  LDSM.16.M88.4 R56, [R241+0x24100] ;  /* 0x02410000f138783b */ /* 0x000ee80000000200 */
[----:B------:R-:W4:Y:S03]  /*3710*/  LDSM.16.M88.4 R64, [R232+0xb000] ;  /* 0x00b00000e840783b */ /* 0x000f260000000200 */
[C---:B-1----:R-:W-:Y:S08]  /*3720*/  HMMA.16816.F32 R52, R84.reuse, R60, R52 ;  /* 0x0000003c5434723c */ /* 0x042ff00000001834 */
[----:B------:R-:W-:Y:S01]  /*3730*/  HMMA.16816.F32 R48, R84, R62, R48 ;  /* 0x0000003e5430723c */ /* 0x000fe20000001830 */
[----:B------:R-:W1:Y:S01]  /*3740*/  LDSM.16.M88.4 R60, [R232+0xb800] ;  /* 0x00b80000e83c783b */ /* 0x000e620000000200 */
[----:B------:R-:W-:-:S06]  /*3750*/  DEPBAR.LE SB0, 0x0 ;  /* 0x000080000000791a */ /* 0x000fcc0000000000 */
[C---:B------:R-:W-:Y:S08]  /*3760*/  HMMA.16816.F32 R44, R84.reuse, R104, R44 ;  /* 0x00000068542c723c */ /* 0x040ff0000000182c */
[C---:B------:R-:W-:Y:S08]  /*3770*/  HMMA.16816.F32 R36, R84.reuse, R106, R36 ;  /* 0x0000006a5424723c */ /* 0x040ff00000001824 */
[C---:B-----5:R-:W-:Y:S08]  /*3780*/  HMMA.16816.F32 R40, R84.reuse, R100, R40 ;  /* 0x000000645428723c */ /* 0x060ff00000001828 */
[C---:B------:R-:W-:Y:S08]  /*3790*/  HMMA.16816.F32 R208, R84.reuse, R102, R208 ;  /* 0x0000006654d0723c */ /* 0x040ff000000018d0 */
[C---:B------:R-:W-:Y:S08]  /*37a0*/  HMMA.16816.F32 R200, R84.reuse, R96, R200 ;  /* 0x0000006054c8723c */ /* 0x040ff000000018c8 */
[C---:B------:R-:W-:Y:S08]  /*37b0*/  HMMA.16816.F32 R24, R84.reuse, R98, R24 ;  /* 0x000000625418723c */ /* 0x040ff00000001818 */
[C---:B------:R-:W-:Y:S08]  /*37c0*/  HMMA.16816.F32 R20, R84.reuse, R92, R20 ;  /* 0x0000005c5414723c */ /* 0x040ff00000001814 */
[C---:B------:R-:W-:Y:S08]  /*37d0*/  HMMA.16816.F32 R16, R84.reuse, R94, R16 ;  /* 0x0000005e5410723c */ /* 0x040ff00000001810 */
[C---:B--2---:R-:W-:Y:S08]  /*37e0*/  HMMA.16816.F32 R12, R84.reuse, R88, R12 ;  /* 0x00000058540c723c */ /* 0x044ff0000000180c */
[----:B------:R-:W-:Y:S08]  /*37f0*/  HMMA.16816.F32 R8, R84, R90, R8 ;  /* 0x0000005a5408723c */ /* 0x000ff00000001808 */
[C---:B---3--:R-:W-:Y:S08]  /*3800*/  HMMA.16816.F32 R52, R56.reuse, R80, R52 ;  /* 0x000000503834723c */ /* 0x048ff00000001834 */
[C---:B------:R-:W-:Y:S08]  /*3810*/  HMMA.16816.F32 R48, R56.reuse, R82, R48 ;  /* 0x000000523830723c */ /* 0x040ff00000001830 */
[C---:B------:R-:W-:Y:S08]  /*3820*/  HMMA.16816.F32 R44, R56.reuse, R76, R44 ;  /* 0x0000004c382c723c */ /* 0x040ff0000000182c */
[C---:B------:R-:W-:Y:S08]  /*3830*/  HMMA.16816.F32 R36, R56.reuse, R78, R36 ;  /* 0x0000004e3824723c */ /* 0x040ff00000001824 */
[C---:B------:R-:W-:Y:S08]  /*3840*/  HMMA.16816.F32 R40, R56.reuse, R72, R40 ;  /* 0x000000483828723c */ /* 0x040ff00000001828 */
[C---:B------:R-:W-:Y:S08]  /*3850*/  HMMA.16816.F32 R208, R56.reuse, R74, R208 ;  /* 0x0000004a38d0723c */ /* 0x040ff000000018d0 */
[C---:B------:R-:W-:Y:S08]  /*3860*/  HMMA.16816.F32 R200, R56.reuse, R68, R200 ;  /* 0x0000004438c8723c */ /* 0x040ff000000018c8 */
[C---:B------:R-:W-:Y:S08]  /*3870*/  HMMA.16816.F32 R24, R56.reuse, R70, R24 ;  /* 0x000000463818723c */ /* 0x040ff00000001818 */
[C---:B----4-:R-:W-:Y:S08]  /*3880*/  HMMA.16816.F32 R20, R56.reuse, R64, R20 ;  /* 0x000000403814723c */ /* 0x050ff00000001814 */
[C---:B------:R-:W-:Y:S08]  /*3890*/  HMMA.16816.F32 R16, R56.reuse, R66, R16 ;  /* 0x000000423810723c */ /* 0x040ff00000001810 */
[C---:B-1----:R-:W-:Y:S08]  /*38a0*/  HMMA.16816.F32 R12, R56.reuse, R60, R12 ;  /* 0x0000003c380c723c */ /* 0x042ff0000000180c */
[----:B------:R-:W-:Y:S01]  /*38b0*/  HMMA.16816.F32 R8, R56, R62, R8 ;  /* 0x0000003e3808723c */ /* 0x000fe20000001808 */
[----:B------:R-:W-:Y:S06]  /*38c0*/  BAR.SYNC.DEFER_BLOCKING 0x0 ;  /* 0x0000000000007b1d */ /* 0x000fec0000010000 */
[----:B------:R-:W-:Y:S05]  /*38d0*/  @!P0 BRA `(.L_x_1542) ;  /* 0x000005e000008947 */ /* 0x000fea0003800000 */
[----:B------:R-:W-:Y:S01]  /*38e0*/  IMAD.U32 R0, RZ, RZ, UR6 ;  /* 0x00000006ff007e24 */ /* 0x000fe2000f8e00ff */
[----:B------:R-:W-:Y:S01]  /*38f0*/  ISETP.NE.AND P6, PT, R250, 0x1, PT ;  /* 0x00000001fa00780c */ /* 0x000fe20003fc5270 */
[----:B------:R-:W-:-:S03]  /*3900*/  IMAD.MOV.U32 R251, RZ, RZ, RZ ;  /* 0x000000fffffb7224 */ /* 0x000fc600078e00ff */
[----:B------:R-:W-:-:S04]  /*3910*/  IADD3 R0, R108, UR9, R0 ;  /* 0x000000096c007c10 */ /* 0x000fc8000fffe000 */
[----:B------:R-:W-:-:S05]  /*3920*/  IADD3 R252, R0, -0x60, RZ ;  /* 0xffffffa000fc7810 */ /* 0x000fca0007ffe0ff */
        /* <DEDUP_REMOVED lines=15> */
[----:B------:R-:W-:Y:S02]  /*3a20*/  IADD3 R74, -R59, 0x10, RZ ;  /* 0x000000103b4a7810 */ /* 0x000fe40007ffe1ff */
[----:B------:R-:W-:-:S02]  /*3a30*/  SHF.R.S32.HI R0, RZ, 0x1f, R252 ;  /* 0x0000001fff007819 */ /* 0x000fc400000114fc */
[----:B------:R-:W-:Y:S02]  /*3a40*/  LOP3.LUT R76, R76, 0xf, RZ, 0xc0, !PT ;  /* 0x0000000f4c4c7812 */ /* 0x000fe400078ec0ff */
[----:B------:R-:W-:Y:S01]  /*3a50*/  SHF.L.U64.HI R64, R33, 0x1, R35 ;  /* 0x0000000121407819 */ /* 0x000fe20000010223 */
[----:B------:R-:W-:Y:S01]  /*3a60*/  IMAD R0, R0, c[0x0][0x1e0], RZ ;  /* 0x0000780000007a24 */ /* 0x000fe200078e02ff */
[----:B------:R-:W-:Y:S02]  /*3a70*/  LOP3.LUT R74, R74, 0xf, RZ, 0xc0, !PT ;  /* 0x0000000f4a4a7812 */ /* 0x000fe400078ec0ff */
[----:B------:R-:W-:Y:S01]  /*3a80*/  SEL R69, RZ, 0x10, P1 ;  /* 0x00000010ff457807 */ /* 0x000fe20000800000 */
[----:B------:R-:W-:Y:S01]  /*3a90*/  IMAD R0, R252, c[0x0][0x1e4], R0 ;  /* 0x00007900fc007a24 */ /* 0x000fe200078e0200 */
[----:B------:R-:W-:Y:S02]  /*3aa0*/  SHF.L.U64.HI R61, R31, 0x1, R34 ;  /* 0x000000011f3d7819 */ /* 0x000fe40000010222 */
[----:B------:R-:W-:-:S02]  /*3ab0*/  IADD3 R70, -R69, 0x10, RZ ;  /* 0x0000001045467810 */ /* 0x000fc40007ffe1ff */
[----:B------:R-:W-:Y:S01]  /*3ac0*/  SHF.L.U64.HI R58, R29, 0x1, R32 ;  /* 0x000000011d3a7819 */ /* 0x000fe20000010220 */
[----:B-1----:R-:W-:Y:S01]  /*3ad0*/  IMAD.WIDE.U32 R56, R252, c[0x0][0x1e0], RZ ;  /* 0x00007800fc387a25 */ /* 0x002fe200078e00ff */
[----:B------:R-:W-:Y:S02]  /*3ae0*/  LOP3.LUT R70, R70, 0xf, RZ, 0xc0, !PT ;  /* 0x0000000f46467812 */ /* 0x000fe400078ec0ff */
[----:B------:R-:W-:Y:S01]  /*3af0*/  SHF.L.U64.HI R7, R28, 0x1, R30 ;  /* 0x000000011c077819 */ /* 0x000fe2000001021e */
[----:B------:R-:W-:Y:S01]  /*3b00*/  IMAD.IADD R57, R57, 0x1, R0 ;  /* 0x0000000139397824 */ /* 0x000fe200078e0200 */
[----:B--2---:R-:W-:-:S03]  /*3b10*/  SHF.R.S32.HI R0, RZ, 0x1f, R251 ;  /* 0x0000001fff007819 */ /* 0x004fc600000114fb */
[----:B------:R-:W-:-:S04]  /*3b20*/  IMAD.WIDE.U32 R56, R251, c[0x0][0x1f0], R56 ;  /* 0x00007c00fb387a25 */ /* 0x000fc800078e0038 */
[----:B------:R-:W-:Y:S01]  /*3b30*/  IMAD R0, R0, c[0x0][0x1f0], RZ ;  /* 0x00007c0000007a24 */ /* 0x000fe200078e02ff */
[----:B------:R-:W-:Y:S02]  /*3b40*/  IADD3 R65, P0, R56, UR20, RZ ;  /* 0x0000001438417c10 */ /* 0x000fe4000ff1e0ff */
[----:B------:R-:W-:Y:S01]  /*3b50*/  SEL R56, RZ, 0x10, P2 ;  /* 0x00000010ff387807 */ /* 0x000fe20001000000 */
[----:B------:R-:W-:-:S03]  /*3b60*/  IMAD R0, R251, c[0x0][0x1f4], R0 ;  /* 0x00007d00fb007a24 */ /* 0x000fc600078e0200 */
[----:B------:R-:W-:Y:S02]  /*3b70*/  IADD3 R72, -R56, 0x10, RZ ;  /* 0x0000001038487810 */ /* 0x000fe40007ffe1ff */
[----:B------:R-:W-:Y:S01]  /*3b80*/  IADD3.X R0, R57, UR18, R0, P0, !PT ;  /* 0x0000001239007c10 */ /* 0x000fe200087fe400 */
[----:B------:R-:W-:Y:S01]  /*3b90*/  IMAD.SHL.U32 R57, R29, 0x2, RZ ;  /* 0x000000021d397824 */ /* 0x000fe200078e00ff */
[C---:B------:R-:W-:Y:S02]  /*3ba0*/  LEA R66, P0, R65.reuse, c[0x0][0x1c8], 0x1 ;  /* 0x0000720041427a11 */ /* 0x040fe400078008ff */
[----:B------:R-:W-:Y:S02]  /*3bb0*/  LOP3.LUT R72, R72, 0xf, RZ, 0xc0, !PT ;  /* 0x0000000f48487812 */ /* 0x000fe400078ec0ff */
[----:B------:R-:W-:Y:S01]  /*3bc0*/  LEA.HI.X R65, R65, c[0x0][0x1cc], R0, 0x1, P0 ;  /* 0x0000730041417a11 */ /* 0x000fe200000f0c00 */
[----:B------:R-:W1:Y:S01]  /*3bd0*/  SHFL.IDX PT, R71, R66, 0x2, 0x181f ;  /* 0x00581f0042477f89 */ /* 0x000e6200000e0000 */
[----:B------:R-:W-:-:S03]  /*3be0*/  IMAD.SHL.U32 R0, R28, 0x2, RZ ;  /* 0x000000021c007824 */ /* 0x000fc600078e00ff */
[----:B------:R-:W2:Y:S04]  /*3bf0*/  SHFL.IDX PT, R67, R65, 0x2, 0x181f ;  /* 0x00581f0041437f89 */ /* 0x000ea800000e0000 */
[----:B------:R-:W-:Y:S04]  /*3c00*/  SHFL.IDX PT, R68, R65, RZ, 0x181f ;  /* 0x00181fff41447589 */ /* 0x000fe800000e0000 */
[----:B------:R-:W-:Y:S01]  /*3c10*/  SHFL.IDX PT, R65, R65, 0x1, 0x181f ;  /* 0x00381f0041417f89 */ /* 0x000fe200000e0000 */
[----:B-1----:R-:W-:-:S04]  /*3c20*/  IADD3 R76, P6, P0, R76, R71, R63 ;  /* 0x000000474c4c7210 */ /* 0x002fc800078de03f */
[----:B--2---:R-:W-:Y:S02]  /*3c30*/  IADD3.X R77, RZ, R67, R64, P6, P0 ;  /* 0x00000043ff4d7210 */ /* 0x004fe400037e0440 */
[----:B------:R-:W-:-:S04]  /*3c40*/  IADD3 R74, P6, P0, R74, R71, R60 ;  /* 0x000000474a4a7210 */ /* 0x000fc800078de03c */
[----:B------:R-:W-:Y:S02]  /*3c50*/  IADD3.X R75, RZ, R67, R61, P6, P0 ;  /* 0x00000043ff4b7210 */ /* 0x000fe400037e043d */
[----:B------:R-:W-:-:S04]  /*3c60*/  IADD3 R72, P6, P0, R72, R71, R57 ;  /* 0x0000004748487210 */ /* 0x000fc800078de039 */
[----:B------:R-:W-:Y:S02]  /*3c70*/  IADD3.X R73, RZ, R67, R58, P6, P0 ;  /* 0x00000043ff497210 */ /* 0x000fe400037e043a */
[----:B------:R-:W-:-:S04]  /*3c80*/  IADD3 R70, P6, P0, R70, R71, R0 ;  /* 0x0000004746467210 */ /* 0x000fc800078de000 */
[----:B------:R-:W-:Y:S02]  /*3c90*/  IADD3.X R71, RZ, R67, R7, P6, P0 ;  /* 0x00000043ff477210 */ /* 0x000fe400037e0407 */
[----:B------:R-:W1:Y:S04]  /*3ca0*/  SHFL.IDX PT, R67, R66, RZ, 0x181f ;  /* 0x00181fff42437589 */ /* 0x000e6800000e0000 */
[----:B------:R-:W2:Y:S01]  /*3cb0*/  SHFL.IDX PT, R66, R66, 0x1, 0x181f ;  /* 0x00381f0042427f89 */ /* 0x000ea200000e0000 */
[----:B-1----:R-:W-:-:S05]  /*3cc0*/  IADD3 R82, P0, R67, R63, RZ ;  /* 0x0000003f43527210 */ /* 0x002fca0007f1e0ff */
[----:B------:R-:W-:Y:S01]  /*3cd0*/  IMAD.X R83, R68, 0x1, R64, P0 ;  /* 0x0000000144537824 */ /* 0x000fe200000e0640 */
        /* <DEDUP_REMOVED lines=9> */
[----:B--2---:R-:W-:-:S04]  /*3d70*/  IADD3 R86, P0, R66, R63, RZ ;  /* 0x0000003f42567210 */ /* 0x004fc80007f1e0ff */
        /* <DEDUP_REMOVED lines=20> */
.L_x_1542:
[----:B------:R-:W-:Y:S01]  /*3ec0*/  LOP3.LUT R6, R6, 0xffffffe0, RZ, 0xc0, !PT ;  /* 0xffffffe006067812 */ /* 0x000fe200078ec0ff */
[----:B------:R-:W-:Y:S01]  /*3ed0*/  IMAD.SHL.U32 R245, R5, 0x2, RZ ;  /* 0x0000000205f57824 */ /* 0x000fe200078e00ff */
[----:B------:R-:W-:Y:S01]  /*3ee0*/  UIADD3 UR6, UR7, -0x2, URZ ;  /* 0xfffffffe07067890 */ /* 0x000fe2000fffe03f */
[----:B------:R-:W0:Y:S02]  /*3ef0*/  LDGDEPBAR ;  /* 0x00000000000079af */ /* 0x000e240000000000 */
[----:B------:R-:W-:Y:S01]  /*3f00*/  IMAD.IADD R6, R2, 0x1, -R6 ;  /* 0x0000000102067824 */ /* 0x000fe200078e0a06 */
[----:B------:R-:W-:Y:S01]  /*3f10*/  UISETP.GE.AND UP0, UPT, UR6, UR8, UPT ;  /* 0x000000080600728c */ /* 0x000fe2000bf06270 */
[----:B------:R-:W-:Y:S01]  /*3f20*/  IMAD.U32 R2, RZ, RZ, UR10 ;  /* 0x0000000aff027e24 */ /* 0x000fe2000f8e00ff */
[----:B------:R-:W-:Y:S01]  /*3f30*/  LDSM.16.MT88.4 R172, [R245+0x100] ;  /* 0x00010000f5ac783b */ /* 0x000fe20000004200 */
[--C-:B------:R-:W-:Y:S01]  /*3f40*/  IMAD R240, R4, 0x2, R245.reuse ;  /* 0x0000000204f07824 */ /* 0x100fe200078e02f5 */
[----:B------:R-:W-:Y:S01]  /*3f50*/  SHF.R.S32.HI R0, RZ, 0x1f, R6 ;  /* 0x0000001fff007819 */ /* 0x000fe20000011406 */
[C---:B------:R-:W-:Y:S01]  /*3f60*/  IMAD R239, R3.reuse, 0x2, R245 ;  /* 0x0000000203ef7824 */ /* 0x040fe200078e02f5 */
[----:B-1----:R-:W-:Y:S01]  /*3f70*/  LDSM.16.MT88.4 R80, [R245+0x3100] ;  /* 0x00310000f550783b */ /* 0x002fe20000004200 */
[----:B------:R-:W-:Y:S01]  /*3f80*/  IMAD R238, R3, 0x2, R240 ;  /* 0x0000000203ee7824 */ /* 0x000fe200078e02f0 */
[----:B------:R-:W-:-:S02]  /*3f90*/  LEA.HI R0, R0, R6, RZ, 0x2 ;  /* 0x0000000600007211 */ /* 0x000fc400078f10ff */
[----:B------:R-:W-:Y:S02]  /*3fa0*/  LDSM.16.MT88.4 R56, [R240+0x100] ;  /* 0x00010000f038783b */ /* 0x000fe40000004200 */
[----:B------:R-:W-:Y:S02]  /*3fb0*/  LOP3.LUT R0, R0, 0x7ffffffc, RZ, 0xc0, !PT ;  /* 0x7ffffffc00007812 */ /* 0x000fe400078ec0ff */
[----:B------:R-:W-:Y:S03]  /*3fc0*/  LDSM.16.MT88.4 R88, [R240+0x3100] ;  /* 0x00310000f058783b */ /* 0x000fe60000004200 */
[----:B------:R-:W-:Y:S01]  /*3fd0*/  IMAD.IADD R0, R6, 0x1, -R0 ;  /* 0x0000000106007824 */ /* 0x000fe200078e0a00 */
[----:B------:R-:W-:Y:S03]  /*3fe0*/  LDSM.16.MT88.4 R72, [R238+0x100] ;  /* 0x00010000ee48783b */ /* 0x000fe60000004200 */
[----:B------:R-:W-:Y:S01]  /*3ff0*/  IMAD R2, R0, -0x2, R2 ;  /* 0xfffffffe00027824 */ /* 0x000fe200078e0202 */
[----:B------:R-:W-:Y:S04]  /*4000*/  LDSM.16.MT88.4 R96, [R239+0x3100] ;  /* 0x00310000ef60783b */ /* 0x000fe80000004200 */
[----:B------:R-:W-:Y:S01]  /*4010*/  ISETP.GT.AND P0, PT, R2, RZ, PT ;  /* 0x000000ff0200720c */ /* 0x000fe20003f04270 */
[----:B------:R-:W-:Y:S03]  /*4020*/  LDSM.16.MT88.4 R128, [R239+0x6100] ;  /* 0x00610000ef80783b */ /* 0x000fe60000004200 */
[----:B------:R-:W-:Y:S01]  /*4030*/  FSEL R54, R54, -INF , P0 ;  /* 0xff80000036367808 */ /* 0x000fe20000000000 */
[----:B------:R-:W-:Y:S01]  /*4040*/  LDSM.16.MT88.4 R104, [R238+0x3100] ;  /* 0x00310000ee68783b */ /* 0x000fe20000004200 */
[----:B------:R-:W-:-:S02]  /*4050*/  FSEL R0, R52, -INF , P0 ;  /* 0xff80000034007808 */ /* 0x000fc40000000000 */
[C---:B------:R-:W-:Y:S01]  /*4060*/  ISETP.GT.AND P0, PT, R2.reuse, 0x1, PT ;  /* 0x000000010200780c */ /* 0x040fe20003f04270 */
[----:B------:R-:W-:Y:S03]  /*4070*/  LDSM.16.MT88.4 R64, [R239+0x100] ;  /* 0x00010000ef40783b */ /* 0x000fe60000004200 */
[----:B------:R-:W-:Y:S01]  /*4080*/  FSEL R55, R55, -INF , P0 ;  /* 0xff80000037377808 */ /* 0x000fe20000000000 */
[----:B------:R-:W-:Y:S01]  /*4090*/  LDSM.16.MT88.4 R108, [R238+0x3900] ;  /* 0x00390000ee6c783b */ /* 0x000fe20000004200 */
[----:B------:R-:W-:Y:S02]  /*40a0*/  FSEL R53, R53, -INF , P0 ;  /* 0xff80000035357808 */ /* 0x000fe40000000000 */
[----:B------:R-:W-:Y:S01]  /*40b0*/  ISETP.GT.AND P0, PT, R2, 0x8, PT ;  /* 0x000000080200780c */ /* 0x000fe20003f04270 */
        /* <DEDUP_REMOVED lines=14> */
[----:B------:R-:W-:-:S04]  /*41a0*/  ISETP.GT.AND P0, PT, R2, 0x11, PT ;  /* 0x000000110200780c */ /* 0x000fc80003f04270 */
[----:B------:R-:W-:Y:S02]  /*41b0*/  FSEL R47, R47, -INF , P0 ;  /* 0xff8000002f2f7808 */ /* 0x000fe40000000000 */
[----:B------:R-:W-:Y:S02]  /*41c0*/  FSEL R45, R45, -INF , P0 ;  /* 0xff8000002d2d7808 */ /* 0x000fe40000000000 */
        /* <DEDUP_REMOVED lines=12> */
[----:B------:R-:W-:Y:S02]  /*4290*/  ISETP.GT.AND P0, PT, R2, 0x28, PT ;  /* 0x000000280200780c */ /* 0x000fe40003f04270 */
[----:B------:R-:W-:Y:S02]  /*42a0*/  FMNMX.FTZ R41, R0, R53, !PT ;  /* 0x0000003500297209 */ /* 0x000fe40007810000 */
[----:B------:R-:W-:Y:S02]  /*42b0*/  FSEL R212, R210, -INF , P0 ;  /* 0xff800000d2d47808 */ /* 0x000fe40000000000 */
[----:B------:R-:W-:-:S02]  /*42c0*/  FSEL R215, R208, -INF , P0 ;  /* 0xff800000d0d77808 */ /* 0x000fc40000000000 */
[----:B------:R-:W-:Y:S02]  /*42d0*/  ISETP.GT.AND P0, PT, R2, 0x29, PT ;  /* 0x000000290200780c */ /* 0x000fe40003f04270 */
        /* <DEDUP_REMOVED lines=11> */
[----:B------:R-:W-:-:S04]  /*4390*/  ISETP.GT.AND P0, PT, R2, 0x38, PT ;  /* 0x000000380200780c */ /* 0x000fc80003f04270 */
[----:B------:R-:W-:Y:S02]  /*43a0*/  FSEL R202, R26, -INF , P0 ;  /* 0xff8000001aca7808 */ /* 0x000fe40000000000 */
[----:B------:R-:W-:Y:S02]  /*43b0*/  FMNMX.FTZ R26, R45, R41, !PT ;  /* 0x000000292d1a7209 */ /* 0x000fe40007810000 */
[----:B------:R-:W-:Y:S02]  /*43c0*/  FSEL R197, R24, -INF , P0 ;  /* 0xff80000018c57808 */ /* 0x000fe40000000000 */
[----:B------:R-:W-:Y:S02]  /*43d0*/  FMNMX.FTZ R24, R36, R26, !PT ;  /* 0x0000001a24187209 */ /* 0x000fe40007810000 */
[----:B------:R-:W-:Y:S02]  /*43e0*/  ISETP.GT.AND P0, PT, R2, 0x39, PT ;  /* 0x000000390200780c */ /* 0x000fe40003f04270 */
[----:B------:R-:W-:-:S02]  /*43f0*/  FMNMX.FTZ R24, R37, R24, !PT ;  /* 0x0000001825187209 */ /* 0x000fc40007810000 */
[----:B------:R-:W-:Y:S02]  /*4400*/  FSEL R201, R27, -INF , P0 ;  /* 0xff8000001bc97808 */ /* 0x000fe40000000000 */
[----:B------:R-:W-:Y:S02]  /*4410*/  FSEL R195, R25, -INF , P0 ;  /* 0xff80000019c37808 */ /* 0x000fe40000000000 */
[----:B------:R-:W-:Y:S02]  /*4420*/  ISETP.GT.AND P0, PT, R2, 0x40, PT ;  /* 0x000000400200780c */ /* 0x000fe40003f04270 */
[----:B------:R-:W-:Y:S02]  /*4430*/  FMNMX.FTZ R24, R44, R24, !PT ;  /* 0x000000182c187209 */ /* 0x000fe40007810000 */
[----:B------:R-:W-:Y:S02]  /*4440*/  FSEL R210, R22, -INF , P0 ;  /* 0xff80000016d27808 */ /* 0x000fe40000000000 */
[----:B------:R-:W-:-:S02]  /*4450*/  FMNMX.FTZ R22, R40, R24, !PT ;  /* 0x0000001828167209 */ /* 0x000fc40007810000 */
[----:B------:R-:W-:Y:S02]  /*4460*/  FSEL R209, R20, -INF , P0 ;  /* 0xff80000014d17808 */ /* 0x000fe40000000000 */
[C---:B------:R-:W-:Y:S02]  /*4470*/  ISETP.GT.AND P0, PT, R2.reuse, 0x41, PT ;  /* 0x000000410200780c */ /* 0x040fe40003f04270 */
[----:B------:R-:W-:Y:S02]  /*4480*/  FMNMX.FTZ R22, R215, R22, !PT ;  /* 0x00000016d7167209 */ /* 0x000fe40007810000 */
[----:B------:R-:W-:Y:S02]  /*4490*/  FSEL R208, R23, -INF , P0 ;  /* 0xff80000017d07808 */ /* 0x000fe40000000000 */
[----:B------:R-:W-:Y:S02]  /*44a0*/  FSEL R207, R21, -INF , P0 ;  /* 0xff80000015cf7808 */ /* 0x000fe40000000000 */
[----:B------:R-:W-:-:S02]  /*44b0*/  ISETP.GT.AND P0, PT, R2, 0x48, PT ;  /* 0x000000480200780c */ /* 0x000fc40003f04270 */
[----:B------:R-:W-:Y:S02]  /*44c0*/  FMNMX.FTZ R20, R54, R55, !PT ;  /* 0x0000003736147209 */ /* 0x000fe40007810000 */
[----:B------:R-:W-:Y:S02]  /*44d0*/  FMNMX.FTZ R21, R214, R22, !PT ;  /* 0x00000016d6157209 */ /* 0x000fe40007810000 */
[----:B------:R-:W-:Y:S02]  /*44e0*/  FSEL R206, R18, -INF , P0 ;  /* 0xff80000012ce7808 */ /* 0x000fe40000000000 */
[----:B------:R-:W-:Y:S02]  /*44f0*/  FMNMX.FTZ R20, R52, R20, !PT ;  /* 0x0000001434147209 */ /* 0x000fe40007810000 */
[----:B------:R-:W-:Y:S02]  /*4500*/  FMNMX.FTZ R18, R200, R21, !PT ;  /* 0x00000015c8127209 */ /* 0x000fe40007810000 */
[----:B------:R-:W-:-:S02]  /*4510*/  FSEL R205, R16, -INF , P0 ;  /* 0xff80000010cd7808 */ /* 0x000fc40000000000 */
[----:B------:R-:W-:Y:S02]  /*4520*/  FMNMX.FTZ R16, R7, R20, !PT ;  /* 0x0000001407107209 */ /* 0x000fe40007810000 */
[----:B------:R-:W-:Y:S01]  /*4530*/  FMNMX.FTZ R18, R198, R18, !PT ;  /* 0x00000012c6127209 */ /* 0x000fe20007810000 */
[----:B------:R-:W-:Y:S01]  /*4540*/  LDSM.16.MT88.4 R20, [R238+0x900] ;  /* 0x00090000ee14783b */ /* 0x000fe20000004200 */
[----:B------:R-:W-:Y:S02]  /*4550*/  ISETP.GT.AND P0, PT, R2, 0x49, PT ;  /* 0x000000490200780c */ /* 0x000fe40003f04270 */
[----:B------:R-:W-:Y:S02]  /*4560*/  FMNMX.FTZ R16, R6, R16, !PT ;  /* 0x0000001006107209 */ /* 0x000fe40007810000 */
[----:B------:R-:W-:Y:S02]  /*4570*/  FMNMX.FTZ R18, R197, R18, !PT ;  /* 0x00000012c5127209 */ /* 0x000fe40007810000 */
[----:B------:R-:W-:-:S02]  /*4580*/  FSEL R203, R19, -INF , P0 ;  /* 0xff80000013cb7808 */ /* 0x000fc40000000000 */
[----:B------:R-:W-:Y:S02]  /*4590*/  FSEL R204, R17, -INF , P0 ;  /* 0xff80000011cc7808 */ /* 0x000fe40000000000 */
[----:B------:R-:W-:Y:S02]  /*45a0*/  ISETP.GT.AND P0, PT, R2, 0x50, PT ;  /* 0x000000500200780c */ /* 0x000fe40003f04270 */
[----:B------:R-:W-:Y:S02]  /*45b0*/  FMNMX.FTZ R16, R47, R16, !PT ;  /* 0x000000102f107209 */ /* 0x000fe40007810000 */
[----:B------:R-:W-:Y:S02]  /*45c0*/  FMNMX.FTZ R17, R195, R18, !PT ;  /* 0x00000012c3117209 */ /* 0x000fe40007810000 */
[----:B------:R-:W-:Y:S02]  /*45d0*/  FSEL R189, R14, -INF , P0 ;  /* 0xff8000000ebd7808 */ /* 0x000fe40000000000 */
[----:B------:R-:W-:-:S02]  /*45e0*/  FMNMX.FTZ R16, R38, R16, !PT ;  /* 0x0000001026107209 */ /* 0x000fc40007810000 */
[----:B------:R-:W-:Y:S02]  /*45f0*/  FMNMX.FTZ R14, R209, R17, !PT ;  /* 0x00000011d10e7209 */ /* 0x000fe40007810000 */
[----:B------:R-:W-:Y:S02]  /*4600*/  FSEL R193, R12, -INF , P0 ;  /* 0xff8000000cc17808 */ /* 0x000fe40000000000 */
[----:B------:R-:W-:Y:S02]  /*4610*/  FMNMX.FTZ R12, R39, R16, !PT ;  /* 0x00000010270c7209 */ /* 0x000fe40007810000 */
[----:B------:R-:W-:Y:S01]  /*4620*/  FMNMX.FTZ R14, R207, R14, !PT ;  /* 0x0000000ecf0e7209 */ /* 0x000fe20007810000 */
[----:B------:R-:W-:Y:S01]  /*4630*/  LDSM.16.MT88.4 R16, [R245+0x3900] ;  /* 0x00390000f510783b */ /* 0x000fe20000004200 */
[----:B------:R-:W-:Y:S02]  /*4640*/  ISETP.GT.AND P0, PT, R2, 0x51, PT ;  /* 0x000000510200780c */ /* 0x000fe40003f04270 */
[----:B------:R-:W-:-:S02]  /*4650*/  FMNMX.FTZ R12, R42, R12, !PT ;  /* 0x0000000c2a0c7209 */ /* 0x000fc40007810000 */
[----:B------:R-:W-:Y:S02]  /*4660*/  FMNMX.FTZ R14, R205, R14, !PT ;  /* 0x0000000ecd0e7209 */ /* 0x000fe40007810000 */
[----:B------:R-:W-:Y:S02]  /*4670*/  FSEL R188, R15, -INF , P0 ;  /* 0xff8000000fbc7808 */ /* 0x000fe40000000000 */
[----:B------:R-:W-:Y:S02]  /*4680*/  FSEL R192, R13, -INF , P0 ;  /* 0xff8000000dc07808 */ /* 0x000fe40000000000 */
[----:B------:R-:W-:Y:S02]  /*4690*/  ISETP.GT.AND P0, PT, R2, 0x58, PT ;  /* 0x000000580200780c */ /* 0x000fe40003f04270 */
[----:B------:R-:W-:Y:S02]  /*46a0*/  FMNMX.FTZ R12, R213, R12, !PT ;  /* 0x0000000cd50c7209 */ /* 0x000fe40007810000 */
[----:B------:R-:W-:-:S02]  /*46b0*/  FMNMX.FTZ R13, R204, R14, !PT ;  /* 0x0000000ecc0d7209 */ /* 0x000fc40007810000 */
[----:B------:R-:W-:Y:S02]  /*46c0*/  FSEL R25, R10, -INF , P0 ;  /* 0xff8000000a197808 */ /* 0x000fe40000000000 */
[----:B------:R-:W-:Y:S02]  /*46d0*/  FMNMX.FTZ R12, R212, R12, !PT ;  /* 0x0000000cd40c7209 */ /* 0x000fe40007810000 */
[----:B------:R-:W-:Y:S02]  /*46e0*/  FMNMX.FTZ R10, R193, R13, !PT ;  /* 0x0000000dc10a7209 */ /* 0x000fe40007810000 */
[----:B------:R-:W-:Y:S02]  /*46f0*/  FSEL R191, R8, -INF , P0 ;  /* 0xff80000008bf7808 */ /* 0x000fe40000000000 */
[----:B------:R-:W-:Y:S02]  /*4700*/  ISETP.GT.AND P0, PT, R2, 0x59, PT ;  /* 0x000000590200780c */ /* 0x000fe40003f04270 */
[----:B------:R-:W-:-:S02]  /*4710*/  FMNMX.FTZ R12, R211, R12, !PT ;  /* 0x0000000cd30c7209 */ /* 0x000fc40007810000 */
[----:B------:R-:W-:Y:S02]  /*4720*/  FMNMX.FTZ R10, R192, R10, !PT ;  /* 0x0000000ac00a7209 */ /* 0x000fe40007810000 */
[----:B------:R-:W-:Y:S02]  /*4730*/  FSEL R190, R9, -INF , P0 ;  /* 0xff80000009be7808 */ /* 0x000fe40000000000 */
[----:B------:R-:W-:Y:S02]  /*4740*/  FMNMX.FTZ R8, R199, R12, !PT ;  /* 0x0000000cc7087209 */ /* 0x000fe40007810000 */
[----:B------:R-:W-:Y:S01]  /*4750*/  FMNMX.FTZ R2, R191, R10, !PT ;  /* 0x0000000abf027209 */ /* 0x000fe20007810000 */
[----:B------:R-:W-:Y:S01]  /*4760*/  LDSM.16.MT88.4 R12, [R245+0x900] ;  /* 0x00090000f50c783b */ /* 0x000fe20000004200 */
[----:B------:R-:W-:Y:S02]  /*4770*/  FMNMX.FTZ R8, R196, R8, !PT ;  /* 0x00000008c4087209 */ /* 0x000fe40007810000 */
[----:B------:R-:W-:-:S02]  /*4780*/  FMNMX.FTZ R2, R190, R2, !PT ;  /* 0x00000002be027209 */ /* 0x000fc40007810000 */
[----:B------:R-:W-:Y:S02]  /*4790*/  FMNMX.FTZ R8, R202, R8, !PT ;  /* 0x00000008ca087209 */ /* 0x000fe40007810000 */
[----:B------:R-:W-:Y:S01]  /*47a0*/  FSEL R24, R11, -INF , P0 ;  /* 0xff8000000b187808 */ /* 0x000fe20000000000 */
[----:B------:R-:W1:Y:S01]  /*47b0*/  SHFL.BFLY PT, R9, R2, 0x2, 0x1f ;  /* 0x0c401f0002097f89 */ /* 0x000e6200000e0000 */
[----:B------:R-:W-:-:S04]  /*47c0*/  FMNMX.FTZ R8, R201, R8, !PT ;  /* 0x00000008c9087209 */ /* 0x000fc80007810000 */
        /* <DEDUP_REMOVED lines=8> */
[----:B------:R-:W-:-:S04]  /*4850*/  FMNMX.FTZ R8, R25, R8, !PT ;  /* 0x0000000819087209 */ /* 0x000fc80007810000 */
[----:B------:R-:W-:-:S05]  /*4860*/  FMNMX.FTZ R8, R24, R8, !PT ;  /* 0x0000000818087209 */ /* 0x000fca0007810000 */
[----:B------:R-:W2:Y:S01]  /*4870*/  SHFL.BFLY PT, R9, R8, 0x2, 0x1f ;  /* 0x0c401f0008097f89 */ /* 0x000ea200000e0000 */
[----:B-1----:R-:W-:-:S04]  /*4880*/  FMNMX.FTZ R2, R2, R10, !PT ;  /* 0x0000000a02027209 */ /* 0x002fc80007810000 */
[C---:B------:R-:W-:Y:S01]  /*4890*/  FSETP.NEU.FTZ.AND P0, PT, R2.reuse, -INF , PT ;  /* 0xff8000000200780b */ /* 0x040fe20003f1d000 */
[----:B------:R-:W-:-:S05]  /*48a0*/  FMUL.FTZ R194, R2, c[0x0][0x2d0] ;  /* 0x0000b40002c27a20 */ /* 0x000fca0000410000 */
[----:B------:R-:W-:Y:S02]  /*48b0*/  FSEL R194, R194, RZ, P0 ;  /* 0x000000ffc2c27208 */ /* 0x000fe40000000000 */
[----:B--2---:R-:W-:-:S03]  /*48c0*/  FMNMX.FTZ R8, R8, R9, !PT ;  /* 0x0000000908087209 */ /* 0x004fc60007810000 */
[--C-:B------:R-:W-:Y:S02]  /*48d0*/  FFMA.FTZ R187, R0, c[0x0][0x2d0], -R194.reuse ;  /* 0x0000b40000bb7a23 */ /* 0x100fe400000108c2 */
[----:B------:R-:W1:Y:S01]  /*48e0*/  SHFL.BFLY PT, R0, R8, 0x1, 0x1f ;  /* 0x0c201f0008007f89 */ /* 0x000e6200000e0000 */
[--C-:B------:R-:W-:Y:S02]  /*48f0*/  FFMA.FTZ R27, R53, c[0x0][0x2d0], -R194.reuse ;  /* 0x0000b400351b7a23 */ /* 0x100fe400000108c2 */
[--C-:B------:R-:W-:Y:S01]  /*4900*/  FFMA.FTZ R184, R48, c[0x0][0x2d0], -R194.reuse ;  /* 0x0000b40030b87a23 */ /* 0x100fe200000108c2 */
[----:B------:R-:W-:Y:S01]  /*4910*/  MUFU.EX2 R187, R187 ;  /* 0x000000bb00bb7308 */ /* 0x000fe20000000800 */
[--C-:B------:R-:W-:Y:S02]  /*4920*/  FFMA.FTZ R51, R49, c[0x0][0x2d0], -R194.reuse ;  /* 0x0000b40031337a23 */ /* 0x100fe400000108c2 */
[--C-:B------:R-:W-:Y:S02]  /*4930*/  FFMA.FTZ R50, R46, c[0x0][0x2d0], -R194.reuse ;  /* 0x0000b4002e327a23 */ /* 0x100fe400000108c2 */
[----:B------:R-:W-:-:S02]  /*4940*/  FFMA.FTZ R46, R45, c[0x0][0x2d0], -R194 ;  /* 0x0000b4002d2e7a23 */ /* 0x000fc400000108c2 */
[--C-:B------:R-:W-:Y:S01]  /*4950*/  FFMA.FTZ R45, R36, c[0x0][0x2d0], -R194.reuse ;  /* 0x0000b400242d7a23 */ /* 0x100fe200000108c2 */
[----:B------:R-:W2:Y:S01]  /*4960*/  MUFU.EX2 R27, R27 ;  /* 0x0000001b001b7308 */ /* 0x000ea20000000800 */
[--C-:B------:R-:W-:Y:S02]  /*4970*/  FFMA.FTZ R41, R37, c[0x0][0x2d0], -R194.reuse ;  /* 0x0000b40025297a23 */ /* 0x100fe400000108c2 */
[--C-:B------:R-:W-:Y:S02]  /*4980*/  FFMA.FTZ R44, R44, c[0x0][0x2d0], -R194.reuse ;  /* 0x0000b4002c2c7a23 */ /* 0x100fe400000108c2 */
[--C-:B------:R-:W-:Y:S02]  /*4990*/  FFMA.FTZ R40, R40, c[0x0][0x2d0], -R194.reuse ;  /* 0x0000b40028287a23 */ /* 0x100fe400000108c2 */
[--C-:B------:R-:W-:Y:S01]  /*49a0*/  FFMA.FTZ R200, R200, c[0x0][0x2d0], -R194.reuse ;  /* 0x0000b400c8c87a23 */ /* 0x100fe200000108c2 */
[----:B------:R-:W-:Y:S01]  /*49b0*/  MUFU.EX2 R184, R184 ;  /* 0x000000b800b87308 */ /* 0x000fe20000000800 */
[----:B------:R-:W-:-:S02]  /*49c0*/  FFMA.FTZ R198, R198, c[0x0][0x2d0], -R194 ;  /* 0x0000b400c6c67a23 */ /* 0x000fc400000108c2 */
[--C-:B------:R-:W-:Y:S01]  /*49d0*/  FFMA.FTZ R197, R197, c[0x0][0x2d0], -R194.reuse ;  /* 0x0000b400c5c57a23 */ /* 0x100fe200000108c2 */
[----:B-1----:R-:W-:Y:S01]  /*49e0*/  FMNMX.FTZ R0, R0, R8, !PT ;  /* 0x0000000800007209 */ /* 0x002fe20007810000 */
[--C-:B------:R-:W-:Y:S01]  /*49f0*/  FFMA.FTZ R195, R195, c[0x0][0x2d0], -R194.reuse ;  /* 0x0000b400c3c37a23 */ /* 0x100fe200000108c2 */
[----:B------:R-:W1:Y:S01]  /*4a00*/  LDSM.16.MT88.4 R8, [R240+0x900] ;  /* 0x00090000f008783b */ /* 0x000e620000004200 */
[--C-:B------:R-:W-:Y:S01]  /*4a10*/  FFMA.FTZ R209, R209, c[0x0][0x2d0], -R194.reuse ;  /* 0x0000b400d1d17a23 */ /* 0x100fe200000108c2 */
[C---:B------:R-:W-:Y:S01]  /*4a20*/  FSETP.NEU.FTZ.AND P0, PT, R0.reuse, -INF , PT ;  /* 0xff8000000000780b */ /* 0x040fe20003f1d000 */
[----:B------:R-:W-:Y:S01]  /*4a30*/  FMUL.FTZ R26, R0, c[0x0][0x2d0] ;  /* 0x0000b400001a7a20 */ /* 0x000fe20000410000 */
[----:B------:R-:W3:Y:S01]  /*4a40*/  MUFU.EX2 R51, R51 ;  /* 0x0000003300337308 */ /* 0x000ee20000000800 */
[----:B--2---:R-:W-:Y:S01]  /*4a50*/  F2FP.PACK_AB R164, R27, R187 ;  /* 0x000000bb1ba4723e */ /* 0x004fe200000000ff */
[--C-:B------:R-:W-:Y:S02]  /*4a60*/  FFMA.FTZ R207, R207, c[0x0][0x2d0], -R194.reuse ;  /* 0x0000b400cfcf7a23 */ /* 0x100fe400000108c2 */
[----:B------:R-:W-:Y:S01]  /*4a70*/  FSEL R26, R26, RZ, P0 ;  /* 0x000000ff1a1a7208 */ /* 0x000fe20000000000 */
[--C-:B------:R-:W-:Y:S01]  /*4a80*/  FFMA.FTZ R205, R205, c[0x0][0x2d0], -R194.reuse ;  /* 0x0000b400cdcd7a23 */ /* 0x100fe200000108c2 */
[----:B------:R-:W-:Y:S01]  /*4a90*/  PLOP3.LUT P0, PT, PT, PT, UP0, 0x80, 0x0 ;  /* 0x000000000000781c */ /* 0x000fe20003f0f008 */
[----:B------:R-:W-:Y:S01]  /*4aa0*/  FFMA.FTZ R204, R204, c[0x0][0x2d0], -R194 ;  /* 0x0000b400cccc7a23 */ /* 0x000fe200000108c2 */
[----:B------:R-:W-:Y:S01]  /*4ab0*/  MUFU.EX2 R50, R50 ;  /* 0x0000003200327308 */ /* 0x000fe20000000800 */
[----:B------:R-:W-:-:S02]  /*4ac0*/  FFMA.FTZ R186, R54, c[0x0][0x2d0], -R26 ;  /* 0x0000b40036ba7a23 */ /* 0x000fc4000001081a */
[--C-:B------:R-:W-:Y:S02]  /*4ad0*/  FFMA.FTZ R185, R55, c[0x0][0x2d0], -R26.reuse ;  /* 0x0000b40037b97a23 */ /* 0x100fe4000001081a */
[--C-:B------:R-:W-:Y:S02]  /*4ae0*/  FFMA.FTZ R181, R52, c[0x0][0x2d0], -R26.reuse ;  /* 0x0000b40034b57a23 */ /* 0x100fe4000001081a */
[--C-:B------:R-:W-:Y:S01]  /*4af0*/  FFMA.FTZ R180, R7, c[0x0][0x2d0], -R26.reuse ;  /* 0x0000b40007b47a23 */ /* 0x100fe2000001081a */
[----:B------:R-:W-:Y:S01]  /*4b00*/  MUFU.EX2 R186, R186 ;  /* 0x000000ba00ba7308 */ /* 0x000fe20000000800 */
[----:B---3--:R-:W-:Y:S01]  /*4b10*/  F2FP.PACK_AB R166, R51, R184 ;  /* 0x000000b833a6723e */ /* 0x008fe200000000ff */
[--C-:B------:R-:W-:Y:S02]  /*4b20*/  FFMA.FTZ R48, R47, c[0x0][0x2d0], -R26.reuse ;  /* 0x0000b4002f307a23 */ /* 0x100fe4000001081a */
[--C-:B------:R-:W-:Y:S02]  /*4b30*/  FFMA.FTZ R49, R6, c[0x0][0x2d0], -R26.reuse ;  /* 0x0000b40006317a23 */ /* 0x100fe4000001081a */
[----:B------:R-:W-:-:S02]  /*4b40*/  FFMA.FTZ R47, R38, c[0x0][0x2d0], -R26 ;  /* 0x0000b400262f7a23 */ /* 0x000fc4000001081a */
[----:B------:R-:W2:Y:S01]  /*4b50*/  MUFU.EX2 R185, R185 ;  /* 0x000000b900b97308 */ /* 0x000ea20000000800 */
[--C-:B------:R-:W-:Y:S02]  /*4b60*/  FFMA.FTZ R43, R39, c[0x0][0x2d0], -R26.reuse ;  /* 0x0000b400272b7a23 */ /* 0x100fe4000001081a */
[----:B------:R-:W-:Y:S01]  /*4b70*/  LDSM.16.MT88.4 R36, [R239+0x900] ;  /* 0x00090000ef24783b */ /* 0x000fe20000004200 */
[--C-:B------:R-:W-:Y:S02]  /*4b80*/  FFMA.FTZ R42, R42, c[0x0][0x2d0], -R26.reuse ;  /* 0x0000b4002a2a7a23 */ /* 0x100fe4000001081a */
[--C-:B------:R-:W-:Y:S02]  /*4b90*/  FFMA.FTZ R3, R211, c[0x0][0x2d0], -R26.reuse ;  /* 0x0000b400d3037a23 */ /* 0x100fe4000001081a */
[----:B------:R-:W-:Y:S01]  /*4ba0*/  MUFU.EX2 R181, R181 ;  /* 0x000000b500b57308 */ /* 0x000fe20000000800 */
[--C-:B------:R-:W-:Y:S02]  /*4bb0*/  FFMA.FTZ R199, R199, c[0x0][0x2d0], -R26.reuse ;  /* 0x0000b400c7c77a23 */ /* 0x100fe4000001081a */
[----:B------:R-:W-:-:S02]  /*4bc0*/  FFMA.FTZ R196, R196, c[0x0][0x2d0], -R26 ;  /* 0x0000b400c4c47a23 */ /* 0x000fc4000001081a */
[--C-:B------:R-:W-:Y:S02]  /*4bd0*/  FFMA.FTZ R202, R202, c[0x0][0x2d0], -R26.reuse ;  /* 0x0000b400caca7a23 */ /* 0x100fe4000001081a */
[--C-:B------:R-:W-:Y:S01]  /*4be0*/  FFMA.FTZ R201, R201, c[0x0][0x2d0], -R26.reuse ;  /* 0x0000b400c9c97a23 */ /* 0x100fe2000001081a */
[----:B------:R-:W3:Y:S01]  /*4bf0*/  MUFU.EX2 R180, R180 ;  /* 0x000000b400b47308 */ /* 0x000ee20000000800 */
[----:B--2---:R-:W-:Y:S01]  /*4c00*/  F2FP.PACK_AB R165, R185, R186 ;  /* 0x000000bab9a5723e */ /* 0x004fe200000000ff */
[--C-:B------:R-:W-:Y:S02]  /*4c10*/  FFMA.FTZ R210, R210, c[0x0][0x2d0], -R26.reuse ;  /* 0x0000b400d2d27a23 */ /* 0x100fe4000001081a */
[--C-:B------:R-:W-:Y:S02]  /*4c20*/  FFMA.FTZ R208, R208, c[0x0][0x2d0], -R26.reuse ;  /* 0x0000b400d0d07a23 */ /* 0x100fe4000001081a */
[--C-:B------:R-:W-:Y:S02]  /*4c30*/  FFMA.FTZ R206, R206, c[0x0][0x2d0], -R26.reuse ;  /* 0x0000b400cece7a23 */ /* 0x100fe4000001081a */
[----:B------:R-:W2:Y:S01]  /*4c40*/  MUFU.EX2 R46, R46 ;  /* 0x0000002e002e7308 */ /* 0x000ea20000000800 */
[----:B------:R-:W-:-:S02]  /*4c50*/  FFMA.FTZ R203, R203, c[0x0][0x2d0], -R26 ;  /* 0x0000b400cbcb7a23 */ /* 0x000fc4000001081a */
[--C-:B------:R-:W-:Y:S02]  /*4c60*/  FFMA.FTZ R193, R193, c[0x0][0x2d0], -R194.reuse ;  /* 0x0000b400c1c17a23 */ /* 0x100fe400000108c2 */
[--C-:B------:R-:W-:Y:S02]  /*4c70*/  FFMA.FTZ R192, R192, c[0x0][0x2d0], -R194.reuse ;  /* 0x0000b400c0c07a23 */ /* 0x100fe400000108c2 */
[--C-:B------:R-:W-:Y:S01]  /*4c80*/  FFMA.FTZ R191, R191, c[0x0][0x2d0], -R194.reuse ;  /* 0x0000b400bfbf7a23 */ /* 0x100fe200000108c2 */
[----:B---3--:R-:W-:Y:S01]  /*4c90*/  F2FP.PACK_AB R167, R180, R181 ;  /* 0x000000b5b4a7723e */ /* 0x008fe200000000ff */
[----:B------:R-:W-:Y:S01]  /*4ca0*/  MUFU.EX2 R45, R45 ;  /* 0x0000002d002d7308 */ /* 0x000fe20000000800 */
[----:B------:R-:W-:Y:S02]  /*4cb0*/  FFMA.FTZ R190, R190, c[0x0][0x2d0], -R194 ;  /* 0x0000b400bebe7a23 */ /* 0x000fe400000108c2 */
[--C-:B------:R-:W-:Y:S02]  /*4cc0*/  FFMA.FTZ R189, R189, c[0x0][0x2d0], -R26.reuse ;  /* 0x0000b400bdbd7a23 */ /* 0x100fe4000001081a */
[--C-:B------:R-:W-:Y:S01]  /*4cd0*/  FFMA.FTZ R188, R188, c[0x0][0x2d0], -R26.reuse ;  /* 0x0000b400bcbc7a23 */ /* 0x100fe2000001081a */
[----:B------:R-:W-:Y:S01]  /*4ce0*/  HMMA.16816.F32 R176, R164, R172, RZ ;  /* 0x000000aca4b0723c */ /* 0x000fe200000018ff */
[----:B--2---:R-:W-:Y:S01]  /*4cf0*/  F2FP.PACK_AB R4, R46, R50 ;  /* 0x000000322e04723e */ /* 0x004fe200000000ff */
[----:B------:R-:W2:Y:S01]  /*4d00*/  MUFU.EX2 R41, R41 ;  /* 0x0000002900297308 */ /* 0x000ea20000000800 */
[----:B------:R-:W-:-:S02]  /*4d10*/  FFMA.FTZ R211, R24, c[0x0][0x2d0], -R26 ;  /* 0x0000b40018d37a23 */ /* 0x000fc4000001081a */
[----:B------:R-:W-:Y:S02]  /*4d20*/  FADD.FTZ R185, R186, R185 ;  /* 0x000000b9bab97221 */ /* 0x000fe40000010000 */
[----:B------:R-:W-:Y:S01]  /*4d30*/  FADD.FTZ R187, R187, R27 ;  /* 0x0000001bbbbb7221 */ /* 0x000fe20000010000 */
[C---:B------:R-:W-:Y:S01]  /*4d40*/  HMMA.16816.F32 R172, R164.reuse, R174, RZ ;  /* 0x000000aea4ac723c */ /* 0x040fe200000018ff */
[----:B------:R-:W-:Y:S01]  /*4d50*/  FADD.FTZ R185, R181, R185 ;  /* 0x000000b9b5b97221 */ /* 0x000fe20000010000 */
[----:B------:R-:W3:Y:S01]  /*4d60*/  MUFU.EX2 R49, R49 ;  /* 0x0000003100317308 */ /* 0x000ee20000000800 */
[----:B------:R-:W-:Y:S02]  /*4d70*/  FADD.FTZ R187, R184, R187 ;  /* 0x000000bbb8bb7221 */ /* 0x000fe40000010000 */
[----:B------:R-:W-:Y:S02]  /*4d80*/  FADD.FTZ R180, R180, R185 ;  /* 0x000000b9b4b47221 */ /* 0x000fe40000010000 */
[----:B------:R-:W-:Y:S01]  /*4d90*/  FADD.FTZ R187, R51, R187 ;  /* 0x000000bb33bb7221 */ /* 0x000fe20000010000 */
[----:B------:R-:W-:Y:S02]  /*4da0*/  HMMA.16816.F32 R52, R164, R56, RZ ;  /* 0x00000038a434723c */ /* 0x000fe400000018ff */
[----:B------:R-:W4:Y:S01]  /*4db0*/  MUFU.EX2 R48, R48 ;  /* 0x0000003000307308 */ /* 0x000f220000000800 */
[----:B--2---:R-:W-:Y:S01]  /*4dc0*/  F2FP.PACK_AB R6, R41, R45 ;  /* 0x0000002d2906723e */ /* 0x004fe200000000ff */
[----:B------:R-:W-:-:S04]  /*4dd0*/  FADD.FTZ R50, R50, R187 ;  /* 0x000000bb32327221 */ /* 0x000fc80000010000 */
[----:B------:R-:W-:Y:S01]  /*4de0*/  HMMA.16816.F32 R56, R164, R58, RZ ;  /* 0x0000003aa438723c */ /* 0x000fe200000018ff */
[----:B------:R-:W-:Y:S01]  /*4df0*/  FADD.FTZ R50, R46, R50 ;  /* 0x000000322e327221 */ /* 0x000fe20000010000 */
[----:B------:R-:W-:Y:S01]  /*4e00*/  MUFU.EX2 R47, R47 ;  /* 0x0000002f002f7308 */ /* 0x000fe20000000800 */
[----:B---3--:R-:W-:Y:S02]  /*4e10*/  FADD.FTZ R180, R49, R180 ;  /* 0x000000b431b47221 */ /* 0x008fe40000010000 */
[----:B------:R-:W-:-:S03]  /*4e20*/  FADD.FTZ R45, R45, R50 ;  /* 0x000000322d2d7221 */ /* 0x000fc60000010000 */
[----:B------:R-:W-:Y:S01]  /*4e30*/  HMMA.16816.F32 R84, R164, R88, RZ ;  /* 0x00000058a454723c */ /* 0x000fe200000018ff */
[----:B------:R-:W-:Y:S01]  /*4e40*/  FADD.FTZ R45, R41, R45 ;  /* 0x0000002d292d7221 */ /* 0x000fe20000010000 */
[----:B------:R-:W2:Y:S01]  /*4e50*/  MUFU.EX2 R43, R43 ;  /* 0x0000002b002b7308 */ /* 0x000ea20000000800 */
[C---:B----4-:R-:W-:Y:S01]  /*4e60*/  F2FP.PACK_AB R5, R48.reuse, R49 ;  /* 0x000000313005723e */ /* 0x050fe200000000ff */
[----:B------:R-:W-:-:S04]  /*4e70*/  FADD.FTZ R180, R48, R180 ;  /* 0x000000b430b47221 */ /* 0x000fc80000010000 */
[C---:B------:R-:W-:Y:S02]  /*4e80*/  HMMA.16816.F32 R88, R164.reuse, R90, RZ ;  /* 0x0000005aa458723c */ /* 0x040fe400000018ff */
[----:B------:R-:W-:Y:S06]  /*4e90*/  MUFU.EX2 R44, R44 ;  /* 0x0000002c002c7308 */ /* 0x000fec0000000800 */
[----:B------:R-:W-:Y:S01]  /*4ea0*/  HMMA.16816.F32 R68, R164, R72, RZ ;  /* 0x00000048a444723c */ /* 0x000fe200000018ff */
[----:B--2---:R-:W-:Y:S01]  /*4eb0*/  F2FP.PACK_AB R7, R43, R47 ;  /* 0x0000002f2b07723e */ /* 0x004fe200000000ff */
[----:B------:R-:W2:Y:S01]  /*4ec0*/  MUFU.EX2 R40, R40 ;  /* 0x0000002800287308 */ /* 0x000ea20000000800 */
[----:B------:R-:W-:-:S05]  /*4ed0*/  FADD.FTZ R47, R47, R180 ;  /* 0x000000b42f2f7221 */ /* 0x000fca0000010000 */
[----:B------:R-:W-:Y:S01]  /*4ee0*/  HMMA.16816.F32 R76, R164, R80, RZ ;  /* 0x00000050a44c723c */ /* 0x000fe200000018ff */
[----:B------:R-:W-:Y:S01]  /*4ef0*/  FADD.FTZ R47, R43, R47 ;  /* 0x0000002f2b2f7221 */ /* 0x000fe20000010000 */
[----:B------:R-:W-:Y:S06]  /*4f00*/  MUFU.EX2 R42, R42 ;  /* 0x0000002a002a7308 */ /* 0x000fec0000000800 */
[C---:B------:R-:W-:Y:S02]  /*4f10*/  HMMA.16816.F32 R176, R4.reuse, R12, R176 ;  /* 0x0000000c04b0723c */ /* 0x040fe400000018b0 */
[----:B------:R-:W-:Y:S06]  /*4f20*/  MUFU.EX2 R3, R3 ;  /* 0x0000000300037308 */ /* 0x000fec0000000800 */
[C---:B------:R-:W-:Y:S01]  /*4f30*/  HMMA.16816.F32 R172, R4.reuse, R14, R172 ;  /* 0x0000000e04ac723c */ /* 0x040fe200000018ac */
[----:B------:R-:W3:Y:S01]  /*4f40*/  LDSM.16.MT88.4 R12, [R240+0x3900] ;  /* 0x00390000f00c783b */ /* 0x000ee20000004200 */
[----:B------:R-:W-:Y:S06]  /*4f50*/  MUFU.EX2 R200, R200 ;  /* 0x000000c800c87308 */ /* 0x000fec0000000800 */
[C---:B-1----:R-:W-:Y:S02]  /*4f60*/  HMMA.16816.F32 R52, R4.reuse, R8, R52 ;  /* 0x000000080434723c */ /* 0x042fe40000001834 */
[----:B------:R-:W-:Y:S06]  /*4f70*/  MUFU.EX2 R198, R198 ;  /* 0x000000c600c67308 */ /* 0x000fec0000000800 */
[----:B------:R-:W-:Y:S01]  /*4f80*/  HMMA.16816.F32 R56, R4, R10, R56 ;  /* 0x0000000a0438723c */ /* 0x000fe20000001838 */
[----:B------:R-:W1:Y:S01]  /*4f90*/  LDSM.16.MT88.4 R8, [R239+0x3900] ;  /* 0x00390000ef08783b */ /* 0x000e620000004200 */
[----:B------:R-:W-:Y:S06]  /*4fa0*/  MUFU.EX2 R197, R197 ;  /* 0x000000c500c57308 */ /* 0x000fec0000000800 */
[C---:B------:R-:W-:Y:S02]  /*4fb0*/  HMMA.16816.F32 R92, R164.reuse, R96, RZ ;  /* 0x00000060a45c723c */ /* 0x040fe400000018ff */
[----:B------:R-:W-:Y:S06]  /*4fc0*/  MUFU.EX2 R195, R195 ;  /* 0x000000c300c37308 */ /* 0x000fec0000000800 */
[C---:B------:R-:W-:Y:S02]  /*4fd0*/  HMMA.16816.F32 R72, R164.reuse, R74, RZ ;  /* 0x0000004aa448723c */ /* 0x040fe400000018ff */
[----:B------:R-:W-:Y:S06]  /*4fe0*/  MUFU.EX2 R199, R199 ;  /* 0x000000c700c77308 */ /* 0x000fec0000000800 */
[----:B------:R-:W-:Y:S02]  /*4ff0*/  HMMA.16816.F32 R80, R164, R82, RZ ;  /* 0x00000052a450723c */ /* 0x000fe400000018ff */
[----:B------:R-:W-:Y:S06]  /*5000*/  MUFU.EX2 R196, R196 ;  /* 0x000000c400c47308 */ /* 0x000fec0000000800 */
[C---:B---3--:R-:W-:Y:S02]  /*5010*/  HMMA.16816.F32 R84, R4.reuse, R12, R84 ;  /* 0x0000000c0454723c */ /* 0x048fe40000001854 */
[----:B------:R-:W-:Y:S06]  /*5020*/  MUFU.EX2 R202, R202 ;  /* 0x000000ca00ca7308 */ /* 0x000fec0000000800 */
[----:B------:R-:W-:Y:S01]  /*5030*/  HMMA.16816.F32 R88, R4, R14, R88 ;  /* 0x0000000e0458723c */ /* 0x000fe20000001858 */
[----:B------:R-:W3:Y:S01]  /*5040*/  LDSM.16.MT88.4 R12, [R239+0x6900] ;  /* 0x00690000ef0c783b */ /* 0x000ee20000004200 */
[----:B------:R-:W-:Y:S06]  /*5050*/  MUFU.EX2 R201, R201 ;  /* 0x000000c900c97308 */ /* 0x000fec0000000800 */
[C---:B------:R-:W-:Y:S02]  /*5060*/  HMMA.16816.F32 R96, R164.reuse, R98, RZ ;  /* 0x00000062a460723c */ /* 0x040fe400000018ff */
        /* <DEDUP_REMOVED lines=11> */
[----:B------:R-:W-:Y:S02]  /*5120*/  HMMA.16816.F32 R64, R164, R66, RZ ;  /* 0x00000042a440723c */ /* 0x000fe400000018ff */
[----:B------:R-:W-:Y:S06]  /*5130*/  MUFU.EX2 R206, R206 ;  /* 0x000000ce00ce7308 */ /* 0x000fec0000000800 */
[C---:B------:R-:W-:Y:S02]  /*5140*/  HMMA.16816.F32 R68, R4.reuse, R20, R68 ;  /* 0x000000140444723c */ /* 0x040fe40000001844 */
[----:B------:R-:W-:Y:S06]  /*5150*/  MUFU.EX2 R203, R203 ;  /* 0x000000cb00cb7308 */ /* 0x000fec0000000800 */
[C---:B------:R-:W-:Y:S01]  /*5160*/  HMMA.16816.F32 R72, R4.reuse, R22, R72 ;  /* 0x000000160448723c */ /* 0x040fe20000001848 */
[----:B------:R-:W4:Y:S01]  /*5170*/  LDSM.16.MT88.4 R20, [R245+0x6900] ;  /* 0x00690000f514783b */ /* 0x000f220000004200 */
[----:B------:R-:W-:Y:S06]  /*5180*/  MUFU.EX2 R193, R193 ;  /* 0x000000c100c17308 */ /* 0x000fec0000000800 */
[C---:B------:R-:W-:Y:S02]  /*5190*/  HMMA.16816.F32 R76, R4.reuse, R16, R76 ;  /* 0x00000010044c723c */ /* 0x040fe4000000184c */
[----:B------:R-:W-:Y:S06]  /*51a0*/  MUFU.EX2 R192, R192 ;  /* 0x000000c000c07308 */ /* 0x000fec0000000800 */
[C---:B------:R-:W-:Y:S01]  /*51b0*/  HMMA.16816.F32 R80, R4.reuse, R18, R80 ;  /* 0x000000120450723c */ /* 0x040fe20000001850 */
[----:B------:R-:W5:Y:S01]  /*51c0*/  LDSM.16.MT88.4 R16, [R240+0x6900] ;  /* 0x00690000f010783b */ /* 0x000f620000004200 */
[----:B------:R-:W-:Y:S06]  /*51d0*/  MUFU.EX2 R191, R191 ;  /* 0x000000bf00bf7308 */ /* 0x000fec0000000800 */
[C---:B-1----:R-:W-:Y:S02]  /*51e0*/  HMMA.16816.F32 R92, R4.reuse, R8, R92 ;  /* 0x00000008045c723c */ /* 0x042fe4000000185c */
[----:B------:R-:W-:Y:S06]  /*51f0*/  MUFU.EX2 R190, R190 ;  /* 0x000000be00be7308 */ /* 0x000fec0000000800 */
[C---:B------:R-:W-:Y:S01]  /*5200*/  HMMA.16816.F32 R96, R4.reuse, R10, R96 ;  /* 0x0000000a0460723c */ /* 0x040fe20000001860 */
[----:B------:R-:W1:Y:S01]  /*5210*/  LDSM.16.MT88.4 R8, [R238+0x6900] ;  /* 0x00690000ee08783b */ /* 0x000e620000004200 */
[----:B------:R-:W-:Y:S06]  /*5220*/  MUFU.EX2 R189, R189 ;  /* 0x000000bd00bd7308 */ /* 0x000fec0000000800 */
[C---:B---3--:R-:W-:Y:S02]  /*5230*/  HMMA.16816.F32 R124, R4.reuse, R12, R124 ;  /* 0x0000000c047c723c */ /* 0x048fe4000000187c */
[----:B------:R-:W-:Y:S06]  /*5240*/  MUFU.EX2 R188, R188 ;  /* 0x000000bc00bc7308 */ /* 0x000fec0000000800 */
[C---:B------:R-:W-:Y:S01]  /*5250*/  HMMA.16816.F32 R128, R4.reuse, R14, R128 ;  /* 0x0000000e0480723c */ /* 0x040fe20000001880 */
[----:B------:R-:W3:Y:S01]  /*5260*/  LDSM.16.MT88.4 R12, [R239+0x9900] ;  /* 0x00990000ef0c783b */ /* 0x000ee20000004200 */
[----:B------:R-:W-:Y:S06]  /*5270*/  MUFU.EX2 R211, R211 ;  /* 0x000000d300d37308 */ /* 0x000fec0000000800 */
[C---:B------:R-:W-:Y:S08]  /*5280*/  HMMA.16816.F32 R100, R4.reuse, R108, R100 ;  /* 0x0000006c0464723c */ /* 0x040ff00000001864 */
[C---:B------:R-:W-:Y:S08]  /*5290*/  HMMA.16816.F32 R104, R4.reuse, R110, R104 ;  /* 0x0000006e0468723c */ /* 0x040ff00000001868 */
[C---:B------:R-:W-:Y:S08]  /*52a0*/  HMMA.16816.F32 R60, R4.reuse, R36, R60 ;  /* 0x00000024043c723c */ /* 0x040ff0000000183c */
[----:B------:R-:W-:Y:S01]  /*52b0*/  HMMA.16816.F32 R64, R4, R38, R64 ;  /* 0x000000260440723c */ /* 0x000fe20000001840 */
[----:B------:R-:W1:Y:S07]  /*52c0*/  LDSM.16.MT88.4 R36, [R238+0x9100] ;  /* 0x00910000ee24783b */ /* 0x000e6e0000004200 */
[C---:B------:R-:W-:Y:S08]  /*52d0*/  HMMA.16816.F32 R108, R164.reuse, R112, RZ ;  /* 0x00000070a46c723c */ /* 0x040ff000000018ff */
[C---:B------:R-:W-:Y:S08]  /*52e0*/  HMMA.16816.F32 R116, R164.reuse, R120, RZ ;  /* 0x00000078a474723c */ /* 0x040ff000000018ff */
[C---:B------:R-:W-:Y:S08]  /*52f0*/  HMMA.16816.F32 R132, R164.reuse, R136, RZ ;  /* 0x00000088a484723c */ /* 0x040ff000000018ff */
[C---:B------:R-:W-:Y:S08]  /*5300*/  HMMA.16816.F32 R112, R164.reuse, R114, RZ ;  /* 0x00000072a470723c */ /* 0x040ff000000018ff */
[C---:B------:R-:W-:Y:S08]  /*5310*/  HMMA.16816.F32 R120, R164.reuse, R122, RZ ;  /* 0x0000007aa478723c */ /* 0x040ff000000018ff */
[C---:B------:R-:W-:Y:S08]  /*5320*/  HMMA.16816.F32 R136, R164.reuse, R138, RZ ;  /* 0x0000008aa488723c */ /* 0x040ff000000018ff */
[C---:B------:R-:W-:Y:S08]  /*5330*/  HMMA.16816.F32 R152, R164.reuse, R156, RZ ;  /* 0x0000009ca498723c */ /* 0x040ff000000018ff */
[----:B------:R-:W-:Y:S08]  /*5340*/  HMMA.16816.F32 R156, R164, R158, RZ ;  /* 0x0000009ea49c723c */ /* 0x000ff000000018ff */
        /* <DEDUP_REMOVED lines=9> */
[C---:B---3--:R-:W-:Y:S08]  /*53e0*/  HMMA.16816.F32 R152, R4.reuse, R12, R152 ;  /* 0x0000000c0498723c */ /* 0x048ff00000001898 */
[----:B------:R-:W-:Y:S01]  /*53f0*/  HMMA.16816.F32 R156, R4, R14, R156 ;  /* 0x0000000e049c723c */ /* 0x000fe2000000189c */
[----:B------:R-:W3:Y:S07]  /*5400*/  LDSM.16.MT88.4 R12, [R239+0x1100] ;  /* 0x00110000ef0c783b */ /* 0x000eee0000004200 */
[C---:B------:R-:W-:Y:S08]  /*5410*/  HMMA.16816.F32 R140, R164.reuse, R144, RZ ;  /* 0x00000090a48c723c */ /* 0x040ff000000018ff */
[C---:B------:R-:W-:Y:S08]  /*5420*/  HMMA.16816.F32 R148, R164.reuse, R168, RZ ;  /* 0x000000a8a494723c */ /* 0x040ff000000018ff */
[C---:B------:R-:W-:Y:S08]  /*5430*/  HMMA.16816.F32 R144, R164.reuse, R146, RZ ;  /* 0x00000092a490723c */ /* 0x040ff000000018ff */
[C---:B------:R-:W-:Y:S08]  /*5440*/  HMMA.16816.F32 R168, R164.reuse, R170, RZ ;  /* 0x000000aaa4a8723c */ /* 0x040ff000000018ff */
[C---:B------:R-:W-:Y:S07]  /*5450*/  HMMA.16816.F32 R160, R164.reuse, R36, RZ ;  /* 0x00000024a4a0723c */ /* 0x040fee00000018ff */
[----:B------:R-:W-:Y:S01]  /*5460*/  FFMA.FTZ R36, R214, c[0x0][0x2d0], -R194 ;  /* 0x0000b400d6247a23 */ /* 0x000fe200000108c2 */
[----:B------:R-:W-:Y:S01]  /*5470*/  HMMA.16816.F32 R164, R164, R38, RZ ;  /* 0x00000026a4a4723c */ /* 0x000fe200000018ff */
[----:B------:R-:W-:-:S04]  /*5480*/  FFMA.FTZ R37, R212, c[0x0][0x2d0], -R26 ;  /* 0x0000b400d4257a23 */ /* 0x000fc8000001081a */
[----:B------:R-:W-:Y:S02]  /*5490*/  MUFU.EX2 R36, R36 ;  /* 0x0000002400247308 */ /* 0x000fe40000000800 */
[----:B------:R-:W-:Y:S01]  /*54a0*/  FFMA.FTZ R39, R215, c[0x0][0x2d0], -R194 ;  /* 0x0000b400d7277a23 */ /* 0x000fe200000108c2 */
[C---:B----4-:R-:W-:Y:S01]  /*54b0*/  HMMA.16816.F32 R140, R4.reuse, R20, R140 ;  /* 0x00000014048c723c */ /* 0x050fe2000000188c */
[--C-:B------:R-:W-:Y:S02]  /*54c0*/  FFMA.FTZ R38, R213, c[0x0][0x2d0], -R26.reuse ;  /* 0x0000b400d5267a23 */ /* 0x100fe4000001081a */
[----:B------:R-:W-:Y:S02]  /*54d0*/  FFMA.FTZ R194, R25, c[0x0][0x2d0], -R26 ;  /* 0x0000b40019c27a23 */ /* 0x000fe4000001081a */
[----:B------:R-:W4:Y:S01]  /*54e0*/  MUFU.EX2 R39, R39 ;  /* 0x0000002700277308 */ /* 0x000f220000000800 */
[----:B------:R-:W-:Y:S02]  /*54f0*/  LDSM.16.MT88.4 R24, [R239+0x2900] ;  /* 0x00290000ef18783b */ /* 0x000fe40000004200 */
[C---:B------:R-:W-:Y:S02]  /*5500*/  HMMA.16816.F32 R144, R4.reuse, R22, R144 ;  /* 0x000000160490723c */ /* 0x040fe40000001890 */
[----:B------:R-:W3:Y:S03]  /*5510*/  LDSM.16.MT88.4 R20, [R245+0x1100] ;  /* 0x00110000f514783b */ /* 0x000ee60000004200 */
[----:B------:R-:W1:Y:S03]  /*5520*/  MUFU.EX2 R38, R38 ;  /* 0x0000002600267308 */ /* 0x000e660000000800 */
[C---:B-----5:R-:W-:Y:S05]  /*5530*/  HMMA.16816.F32 R148, R4.reuse, R16, R148 ;  /* 0x000000100494723c */ /* 0x060fea0000001894 */
[----:B------:R-:W5:Y:S03]  /*5540*/  MUFU.EX2 R37, R37 ;  /* 0x0000002500257308 */ /* 0x000f660000000800 */
[C---:B------:R-:W-:Y:S01]  /*5550*/  HMMA.16816.F32 R168, R4.reuse, R18, R168 ;  /* 0x0000001204a8723c */ /* 0x040fe200000018a8 */
[----:B------:R-:W3:Y:S04]  /*5560*/  LDSM.16.MT88.4 R16, [R240+0x1100] ;  /* 0x00110000f010783b */ /* 0x000ee80000004200 */
[----:B------:R-:W2:Y:S03]  /*5570*/  MUFU.EX2 R194, R194 ;  /* 0x000000c200c27308 */ /* 0x000ea60000000800 */
[C---:B-1----:R-:W-:Y:S08]  /*5580*/  HMMA.16816.F32 R160, R4.reuse, R8, R160 ;  /* 0x0000000804a0723c */ /* 0x042ff000000018a0 */
[----:B------:R-:W-:Y:S01]  /*5590*/  HMMA.16816.F32 R164, R4, R10, R164 ;  /* 0x0000000a04a4723c */ /* 0x000fe200000018a4 */
[----:B------:R-:W1:Y:S06]  /*55a0*/  LDSM.16.MT88.4 R8, [R238+0x1100] ;  /* 0x00110000ee08783b */ /* 0x000e6c0000004200 */
[----:B--2---:R-:W-:Y:S01]  /*55b0*/  F2FP.PACK_AB R4, R40, R44 ;  /* 0x0000002c2804723e */ /* 0x004fe200000000ff */
[----:B------:R-:W-:Y:S01]  /*55c0*/  FADD.FTZ R44, R44, R45 ;  /* 0x0000002d2c2c7221 */ /* 0x000fe20000010000 */
[----:B----4-:R-:W-:-:S02]  /*55d0*/  F2FP.PACK_AB R6, R36, R39 ;  /* 0x000000272406723e */ /* 0x010fc400000000ff */
[----:B------:R-:W-:Y:S01]  /*55e0*/  F2FP.PACK_AB R5, R38, R42 ;  /* 0x0000002a2605723e */ /* 0x000fe200000000ff */
[----:B------:R-:W-:Y:S01]  /*55f0*/  FADD.FTZ R42, R42, R47 ;  /* 0x0000002f2a2a7221 */ /* 0x000fe20000010000 */
[----:B-----5:R-:W-:Y:S01]  /*5600*/  F2FP.PACK_AB R7, R3, R37 ;  /* 0x000000250307723e */ /* 0x020fe200000000ff */
[----:B------:R-:W-:Y:S02]  /*5610*/  FADD.FTZ R44, R40, R44 ;  /* 0x0000002c282c7221 */ /* 0x000fe40000010000 */
[----:B------:R-:W-:Y:S02]  /*5620*/  FADD.FTZ R42, R38, R42 ;  /* 0x0000002a262a7221 */ /* 0x000fe40000010000 */
[----:B------:R-:W-:Y:S02]  /*5630*/  FADD.FTZ R39, R39, R44 ;  /* 0x0000002c27277221 */ /* 0x000fe40000010000 */
[----:B---3--:R-:W-:Y:S01]  /*5640*/  HMMA.16816.F32 R60, R4, R12, R60 ;  /* 0x0000000c043c723c */ /* 0x008fe2000000183c */
[----:B------:R-:W-:-:S02]  /*5650*/  FADD.FTZ R37, R37, R42 ;  /* 0x0000002a25257221 */ /* 0x000fc40000010000 */
[----:B------:R-:W-:Y:S02]  /*5660*/  FADD.FTZ R39, R36, R39 ;  /* 0x0000002724277221 */ /* 0x000fe40000010000 */
[----:B------:R-:W-:-:S03]  /*5670*/  FADD.FTZ R37, R3, R37 ;  /* 0x0000002503257221 */ /* 0x000fc60000010000 */
        /* <DEDUP_REMOVED lines=45> */
[----:B------:R-:W-:Y:S01]  /*5950*/  HMMA.16816.F32 R164, R4, R10, R164 ;  /* 0x0000000a04a4723c */ /* 0x000fe200000018a4 */
[----:B------:R-:W1:Y:S06]  /*5960*/  LDSM.16.MT88.4 R8, [R238+0x1900] ;  /* 0x00190000ee08783b */ /* 0x000e6c0000004200 */
[----:B------:R-:W-:Y:S01]  /*5970*/  F2FP.PACK_AB R4, R198, R200 ;  /* 0x000000c8c604723e */ /* 0x000fe200000000ff */
[----:B------:R-:W-:Y:S01]  /*5980*/  FADD.FTZ R200, R200, R39 ;  /* 0x00000027c8c87221 */ /* 0x000fe20000010000 */
[----:B------:R-:W-:-:S02]  /*5990*/  F2FP.PACK_AB R6, R195, R197 ;  /* 0x000000c5c306723e */ /* 0x000fc400000000ff */
[----:B------:R-:W-:Y:S01]  /*59a0*/  F2FP.PACK_AB R5, R196, R199 ;  /* 0x000000c7c405723e */ /* 0x000fe200000000ff */
[----:B------:R-:W-:Y:S01]  /*59b0*/  FADD.FTZ R199, R199, R37 ;  /* 0x00000025c7c77221 */ /* 0x000fe20000010000 */
[----:B------:R-:W-:Y:S01]  /*59c0*/  F2FP.PACK_AB R7, R201, R202 ;  /* 0x000000cac907723e */ /* 0x000fe200000000ff */
[----:B------:R-:W-:Y:S02]  /*59d0*/  FADD.FTZ R200, R198, R200 ;  /* 0x000000c8c6c87221 */ /* 0x000fe40000010000 */
[----:B------:R-:W-:Y:S02]  /*59e0*/  FADD.FTZ R199, R196, R199 ;  /* 0x000000c7c4c77221 */ /* 0x000fe40000010000 */
[----:B------:R-:W-:Y:S02]  /*59f0*/  FADD.FTZ R197, R197, R200 ;  /* 0x000000c8c5c57221 */ /* 0x000fe40000010000 */
[----:B--2---:R-:W-:Y:S01]  /*5a00*/  HMMA.16816.F32 R60, R4, R12, R60 ;  /* 0x0000000c043c723c */ /* 0x004fe2000000183c */
[----:B------:R-:W-:-:S02]  /*5a10*/  FADD.FTZ R202, R202, R199 ;  /* 0x000000c7caca7221 */ /* 0x000fc40000010000 */
[----:B------:R-:W-:Y:S02]  /*5a20*/  FADD.FTZ R197, R195, R197 ;  /* 0x000000c5c3c57221 */ /* 0x000fe40000010000 */
[----:B------:R-:W-:-:S03]  /*5a30*/  FADD.FTZ R202, R201, R202 ;  /* 0x000000cac9ca7221 */ /* 0x000fc60000010000 */
        /* <DEDUP_REMOVED lines=40> */
[----:B------:R-:W-:Y:S07]  /*5cc0*/  LDSM.16.MT88.4 R20, [R238+0x2100] ;  /* 0x00210000ee14783b */ /* 0x000fee0000004200 */
[C---:B----4-:R-:W-:Y:S08]  /*5cd0*/  HMMA.16816.F32 R148, R4.reuse, R16, R148 ;  /* 0x000000100494723c */ /* 0x050ff00000001894 */
[C---:B------:R-:W-:Y:S01]  /*5ce0*/  HMMA.16816.F32 R168, R4.reuse, R18, R168 ;  /* 0x0000001204a8723c */ /* 0x040fe200000018a8 */
[----:B------:R-:W3:Y:S07]  /*5cf0*/  LDSM.16.MT88.4 R16, [R245+0x2100] ;  /* 0x00210000f510783b */ /* 0x000eee0000004200 */
        /* <DEDUP_REMOVED lines=15> */
[----:B------:R-:W-:Y:S02]  /*5df0*/  FADD.FTZ R206, R203, R206 ;  /* 0x000000cecbce7221 */ /* 0x000fe40000010000 */
[----:B------:R-:W-:Y:S01]  /*5e00*/  FADD.FTZ R205, R193, R205 ;  /* 0x000000cdc1cd7221 */ /* 0x000fe20000010000 */
[----:B------:R-:W-:Y:S01]  /*5e10*/  HMMA.16816.F32 R56, R4, R14, R56 ;  /* 0x0000000e0438723c */ /* 0x000fe20000001838 */
[----:B------:R-:W2:Y:S01]  /*5e20*/  LDSM.16.MT88.4 R12, [R240+0x5100] ;  /* 0x00510000f00c783b */ /* 0x000ea20000004200 */
[----:B------:R-:W-:Y:S02]  /*5e30*/  FADD.FTZ R206, R189, R206 ;  /* 0x000000cebdce7221 */ /* 0x000fe40000010000 */
[----:B------:R-:W-:Y:S02]  /*5e40*/  FADD.FTZ R205, R192, R205 ;  /* 0x000000cdc0cd7221 */ /* 0x000fe40000010000 */
[----:B------:R-:W-:-:S02]  /*5e50*/  FADD.FTZ R206, R188, R206 ;  /* 0x000000cebcce7221 */ /* 0x000fc40000010000 */
[----:B---3--:R-:W-:Y:S01]  /*5e60*/  HMMA.16816.F32 R176, R4, R16, R176 ;  /* 0x0000001004b0723c */ /* 0x008fe200000018b0 */
[----:B------:R-:W-:Y:S02]  /*5e70*/  FADD.FTZ R205, R191, R205 ;  /* 0x000000cdbfcd7221 */ /* 0x000fe40000010000 */
[----:B------:R-:W-:-:S04]  /*5e80*/  FADD.FTZ R206, R194, R206 ;  /* 0x000000cec2ce7221 */ /* 0x000fc80000010000 */
[----:B------:R-:W-:Y:S01]  /*5e90*/  FADD.FTZ R3, R211, R206 ;  /* 0x000000ced3037221 */ /* 0x000fe20000010000 */
[C---:B------:R-:W-:Y:S01]  /*5ea0*/  HMMA.16816.F32 R172, R4.reuse, R18, R172 ;  /* 0x0000001204ac723c */ /* 0x040fe200000018ac */
[----:B------:R-:W3:Y:S04]  /*5eb0*/  LDSM.16.MT88.4 R16, [R245+0x5100] ;  /* 0x00510000f510783b */ /* 0x000ee80000004200 */
[----:B------:R-:W-:Y:S03]  /*5ec0*/  STL [R1+0x24], R3 ;  /* 0x0000240301007387 */ /* 0x000fe60000100800 */
[C---:B-1----:R-:W-:Y:S08]  /*5ed0*/  HMMA.16816.F32 R60, R4.reuse, R8, R60 ;  /* 0x00000008043c723c */ /* 0x042ff0000000183c */
[C---:B------:R-:W-:Y:S01]  /*5ee0*/  HMMA.16816.F32 R64, R4.reuse, R10, R64 ;  /* 0x0000000a0440723c */ /* 0x040fe20000001840 */
[----:B------:R-:W1:Y:S07]  /*5ef0*/  LDSM.16.MT88.4 R8, [R239+0x5100] ;  /* 0x00510000ef08783b */ /* 0x000e6e0000004200 */
[C---:B------:R-:W-:Y:S08]  /*5f00*/  HMMA.16816.F32 R68, R4.reuse, R20, R68 ;  /* 0x000000140444723c */ /* 0x040ff00000001844 */
        /* <DEDUP_REMOVED lines=9> */
[C---:B------:R-:W-:Y:S01]  /*5fa0*/  HMMA.16816.F32 R72, R4.reuse, R22, R72 ;  /* 0x000000160448723c */ /* 0x040fe20000001848 */
[----:B------:R-:W4:Y:S07]  /*5fb0*/  LDSM.16.MT88.4 R20, [R238+0x5100] ;  /* 0x00510000ee14783b */ /* 0x000f2e0000004200 */
        /* <DEDUP_REMOVED lines=9> */
[C---:B----4-:R-:W-:Y:S08]  /*6050*/  HMMA.16816.F32 R100, R4.reuse, R20, R100 ;  /* 0x000000140464723c */ /* 0x050ff00000001864 */
[C---:B--2---:R-:W-:Y:S08]  /*6060*/  HMMA.16816.F32 R148, R4.reuse, R12, R148 ;  /* 0x0000000c0494723c */ /* 0x044ff00000001894 */
[C---:B------:R-:W-:Y:S01]  /*6070*/  HMMA.16816.F32 R168, R4.reuse, R14, R168 ;  /* 0x0000000e04a8723c */ /* 0x040fe200000018a8 */
[----:B------:R-:W2:Y:S07]  /*6080*/  LDSM.16.MT88.4 R12, [R238+0xb100] ;  /* 0x00b10000ee0c783b */ /* 0x000eae0000004200 */
[C---:B------:R-:W-:Y:S01]  /*6090*/  HMMA.16816.F32 R104, R4.reuse, R22, R104 ;  /* 0x000000160468723c */ /* 0x040fe20000001868 */
[----:B------:R-:W4:Y:S07]  /*60a0*/  LDSM.16.MT88.4 R20, [R238+0x8100] ;  /* 0x00810000ee14783b */ /* 0x000f2e0000004200 */
[C---:B---3--:R-:W-:Y:S08]  /*60b0*/  HMMA.16816.F32 R140, R4.reuse, R16, R140 ;  /* 0x00000010048c723c */ /* 0x048ff0000000188c */
[C---:B------:R-:W-:Y:S01]  /*60c0*/  HMMA.16816.F32 R144, R4.reuse, R18, R144 ;  /* 0x000000120490723c */ /* 0x040fe20000001890 */
[----:B------:R-:W-:Y:S07]  /*60d0*/  LDSM.16.MT88.4 R16, [R245+0x5900] ;  /* 0x00590000f510783b */ /* 0x000fee0000004200 */
[C---:B-1----:R-:W-:Y:S08]  /*60e0*/  HMMA.16816.F32 R152, R4.reuse, R8, R152 ;  /* 0x000000080498723c */ /* 0x042ff00000001898 */
[C---:B------:R-:W-:Y:S01]  /*60f0*/  HMMA.16816.F32 R156, R4.reuse, R10, R156 ;  /* 0x0000000a049c723c */ /* 0x040fe2000000189c */
[----:B------:R-:W1:Y:S07]  /*6100*/  LDSM.16.MT88.4 R8, [R240+0x2900] ;  /* 0x00290000f008783b */ /* 0x000e6e0000004200 */
[C---:B--2---:R-:W-:Y:S08]  /*6110*/  HMMA.16816.F32 R160, R4.reuse, R12, R160 ;  /* 0x0000000c04a0723c */ /* 0x044ff000000018a0 */
[C---:B------:R-:W-:Y:S01]  /*6120*/  HMMA.16816.F32 R164, R4.reuse, R14, R164 ;  /* 0x0000000e04a4723c */ /* 0x040fe200000018a4 */
[----:B------:R-:W2:Y:S07]  /*6130*/  LDSM.16.MT88.4 R12, [R245+0x2900] ;  /* 0x00290000f50c783b */ /* 0x000eae0000004200 */
[C---:B----4-:R-:W-:Y:S08]  /*6140*/  HMMA.16816.F32 R132, R4.reuse, R20, R132 ;  /* 0x000000140484723c */ /* 0x050ff00000001884 */
[----:B------:R-:W-:Y:S01]  /*6150*/  HMMA.16816.F32 R136, R4, R22, R136 ;  /* 0x000000160488723c */ /* 0x000fe20000001888 */
[----:B------:R-:W-:Y:S06]  /*6160*/  LDSM.16.MT88.4 R20, [R238+0x2900] ;  /* 0x00290000ee14783b */ /* 0x000fec0000004200 */
[----:B------:R-:W-:-:S02]  /*6170*/  F2FP.PACK_AB R4, R192, R193 ;  /* 0x000000c1c004723e */ /* 0x000fc400000000ff */
[----:B------:R-:W-:Y:S02]  /*6180*/  F2FP.PACK_AB R6, R190, R191 ;  /* 0x000000bfbe06723e */ /* 0x000fe400000000ff */
[----:B------:R-:W-:Y:S02]  /*6190*/  F2FP.PACK_AB R5, R188, R189 ;  /* 0x000000bdbc05723e */ /* 0x000fe400000000ff */
[----:B------:R-:W-:-:S07]  /*61a0*/  F2FP.PACK_AB R7, R211, R194 ;  /* 0x000000c2d307723e */ /* 0x000fce00000000ff */
[C---:B-1----:R-:W-:Y:S08]  /*61b0*/  HMMA.16816.F32 R52, R4.reuse, R8, R52 ;  /* 0x000000080434723c */ /* 0x042ff00000001834 */
[C---:B--2---:R-:W-:Y:S08]  /*61c0*/  HMMA.16816.F32 R176, R4.reuse, R12, R176 ;  /* 0x0000000c04b0723c */ /* 0x044ff000000018b0 */
[C---:B------:R-:W-:Y:S01]  /*61d0*/  HMMA.16816.F32 R172, R4.reuse, R14, R172 ;  /* 0x0000000e04ac723c */ /* 0x040fe200000018ac */
[----:B------:R-:W1:Y:S07]  /*61e0*/  LDSM.16.MT88.4 R12, [R240+0x5900] ;  /* 0x00590000f00c783b */ /* 0x000e6e0000004200 */
[C---:B------:R-:W-:Y:S01]  /*61f0*/  HMMA.16816.F32 R56, R4.reuse, R10, R56 ;  /* 0x0000000a0438723c */ /* 0x040fe20000001838 */
[----:B------:R-:W2:Y:S07]  /*6200*/  LDSM.16.MT88.4 R8, [R239+0x5900] ;  /* 0x00590000ef08783b */ /* 0x000eae0000004200 */
[C---:B------:R-:W-:Y:S08]  /*6210*/  HMMA.16816.F32 R76, R4.reuse, R16, R76 ;  /* 0x00000010044c723c */ /* 0x040ff0000000184c */
[C---:B------:R-:W-:Y:S01]  /*6220*/  HMMA.16816.F32 R80, R4.reuse, R18, R80 ;  /* 0x000000120450723c */ /* 0x040fe20000001850 */
[----:B------:R-:W3:Y:S07]  /*6230*/  LDSM.16.MT88.4 R16, [R240+0x8900] ;  /* 0x00890000f010783b */ /* 0x000eee0000004200 */
[C---:B------:R-:W-:Y:S08]  /*6240*/  HMMA.16816.F32 R60, R4.reuse, R24, R60 ;  /* 0x00000018043c723c */ /* 0x040ff0000000183c */
        /* <DEDUP_REMOVED lines=24> */
[C---:B------:R-:W-:Y:S08]  /*63d0*/  HMMA.16816.F32 R104, R4.reuse, R26, R104 ;  /* 0x0000001a0468723c */ /* 0x040ff00000001868 */
[C---:B----4-:R-:W-:Y:S08]  /*63e0*/  HMMA.16816.F32 R108, R4.reuse, R20, R108 ;  /* 0x00000014046c723c */ /* 0x050ff0000000186c */
[C---:B------:R-:W-:Y:S08]  /*63f0*/  HMMA.16816.F32 R112, R4.reuse, R22, R112 ;  /* 0x000000160470723c */ /* 0x040ff00000001870 */
[C---:B-1----:R-:W-:Y:S08]  /*6400*/  HMMA.16816.F32 R148, R4.reuse, R12, R148 ;  /* 0x0000000c0494723c */ /* 0x042ff00000001894 */
[C---:B------:R-:W-:Y:S08]  /*6410*/  HMMA.16816.F32 R168, R4.reuse, R14, R168 ;  /* 0x0000000e04a8723c */ /* 0x040ff000000018a8 */
[C---:B--2---:R-:W-:Y:S08]  /*6420*/  HMMA.16816.F32 R152, R4.reuse, R8, R152 ;  /* 0x000000080498723c */ /* 0x044ff00000001898 */
[C---:B------:R-:W-:Y:S08]  /*6430*/  HMMA.16816.F32 R156, R4.reuse, R10, R156 ;  /* 0x0000000a049c723c */ /* 0x040ff0000000189c */
[C---:B---3--:R-:W-:Y:S08]  /*6440*/  HMMA.16816.F32 R160, R4.reuse, R16, R160 ;  /* 0x0000001004a0723c */ /* 0x048ff000000018a0 */
[----:B------:R-:W-:Y:S07]  /*6450*/  HMMA.16816.F32 R164, R4, R18, R164 ;  /* 0x0000001204a4723c */ /* 0x000fee00000018a4 */
[----:B------:R-:W-:-:S05]  /*6460*/  FADD.FTZ R4, R190, R205 ;  /* 0x000000cdbe047221 */ /* 0x000fca0000010000 */
[----:B------:R1:W-:Y:S01]  /*6470*/  STL [R1+0x28], R4 ;  /* 0x0000280401007387 */ /* 0x0003e20000100800 */
[----:B------:R-:W-:Y:S05]  /*6480*/  @!P0 BRA `(.L_x_1543) ;  /* 0x0000483000008947 */ /* 0x000fea0003800000 */
[C---:B-1----:R-:W-:Y:S01]  /*6490*/  SHF.L.U64.HI R4, R33.reuse, 0x1, R35 ;  /* 0x0000000121047819 */ /* 0x042fe20000010223 */
[----:B------:R-:W-:Y:S01]  /*64a0*/  IMAD.SHL.U32 R3, R33, 0x2, RZ ;  /* 0x0000000221037824 */ /* 0x000fe200078e00ff */
[----:B------:R-:W-:Y:S02]  /*64b0*/  SHF.L.U64.HI R5, R31, 0x1, R34 ;  /* 0x000000011f057819 */ /* 0x000fe40000010222 */
[----:B------:R-:W-:Y:S01]  /*64c0*/  MOV R180, R2 ;  /* 0x0000000200b47202 */ /* 0x000fe20000000f00 */
[----:B------:R1:W-:Y:S01]  /*64d0*/  STL [R1+0x20], R4 ;  /* 0x0000200401007387 */ /* 0x0003e20000100800 */
[----:B------:R-:W-:-:S03]  /*64e0*/  SHF.L.U64.HI R2, R28, 0x1, R30 ;  /* 0x000000011c027819 */ /* 0x000fc6000001021e */
[----:B------:R2:W-:Y:S04]  /*64f0*/  STL [R1+0x1c], R3 ;  /* 0x00001c0301007387 */ /* 0x0005e80000100800 */
[----:B------:R-:W-:Y:S01]  /*6500*/  STL [R1+0x18], R5 ;  /* 0x0000180501007387 */ /* 0x000fe20000100800 */
[----:B-1----:R-:W-:Y:S02]  /*6510*/  IMAD.SHL.U32 R4, R31, 0x2, RZ ;  /* 0x000000021f047824 */ /* 0x002fe400078e00ff */
[----:B--2---:R-:W-:Y:S01]  /*6520*/  IMAD.MOV.U32 R3, RZ, RZ, R0 ;  /* 0x000000ffff037224 */ /* 0x004fe200078e0000 */
[C---:B------:R-:W-:Y:S02]  /*6530*/  SHF.L.U64.HI R0, R29.reuse, 0x1, R32 ;  /* 0x000000011d007819 */ /* 0x040fe40000010220 */
[----:B------:R1:W-:Y:S04]  /*6540*/  STL [R1+0x14], R4 ;  /* 0x0000140401007387 */ /* 0x0003e80000100800 */
[----:B------:R2:W-:Y:S01]  /*6550*/  STL [R1+0x10], R0 ;  /* 0x0000100001007387 */ /* 0x0005e20000100800 */
[----:B-1----:R-:W-:Y:S01]  /*6560*/  IMAD.SHL.U32 R4, R29, 0x2, RZ ;  /* 0x000000021d047824 */ /* 0x002fe200078e00ff */
[----:B--2---:R-:W-:-:S04]  /*6570*/  SHF.L.U32 R0, R28, 0x1, RZ ;  /* 0x000000011c007819 */ /* 0x004fc800000006ff */
[----:B------:R1:W-:Y:S04]  /*6580*/  STL [R1+0xc], R4 ;  /* 0x00000c0401007387 */ /* 0x0003e80000100800 */
[----:B------:R1:W-:Y:S04]  /*6590*/  STL [R1+0x4], R0 ;  /* 0x0000040001007387 */ /* 0x0003e80000100800 */
[----:B------:R1:W-:Y:S01]  /*65a0*/  STL [R1+0x8], R2 ;  /* 0x0000080201007387 */ /* 0x0003e20000100800 */
[----:B------:R-:W-:Y:S05]  /*65b0*/  BRA `(.L_x_1544) ;  /* 0x0000050000007947 */ /* 0x000fea0003800000 */
.L_x_1546:
[----:B------:R-:W2:Y:S01]  /*65c0*/  LDL R0, [R1] ;  /* 0x0000000001007983 */ /* 0x000ea20000100800 */
[----:B------:R-:W-:Y:S01]  /*65d0*/  UIMAD UR5, UR6, 0x60, UR9 ;  /* 0x00000060060578a4 */ /* 0x000fe2000f8e0209 */
[----:B------:R-:W-:Y:S01]  /*65e0*/  ISETP.NE.AND P6, PT, R250, 0x1, PT ;  /* 0x00000001fa00780c */ /* 0x000fe20003fc5270 */
[----:B------:R-:W-:Y:S01]  /*65f0*/  IMAD.MOV.U32 R251, RZ, RZ, RZ ;  /* 0x000000fffffb7224 */ /* 0x000fe200078e00ff */
[----:B------:R-:W3:Y:S03]  /*6600*/  LDL R204, [R1+0x1c] ;  /* 0x00001c0001cc7983 */ /* 0x000ee60000100800 */
[----:B------:R-:W-:Y:S01]  /*6610*/  IMAD.U32 R252, RZ, RZ, UR5 ;  /* 0x00000005fffc7e24 */ /* 0x000fe2000f8e00ff */
[----:B------:R-:W4:Y:S04]  /*6620*/  LDL R205, [R1+0x20] ;  /* 0x0000200001cd7983 */ /* 0x000f280000100800 */
[----:B------:R-:W5:Y:S04]  /*6630*/  LDL R202, [R1+0x14] ;  /* 0x0000140001ca7983 */ /* 0x000f680000100800 */
[----:B------:R-:W3:Y:S04]  /*6640*/  LDL R203, [R1+0x18] ;  /* 0x0000180001cb7983 */ /* 0x000ee80000100800 */
[----:B------:R-:W3:Y:S04]  /*6650*/  LDL R214, [R1+0xc] ;  /* 0x00000c0001d67983 */ /* 0x000ee80000100800 */
[----:B------:R-:W3:Y:S04]  /*6660*/  LDL R215, [R1+0x10] ;  /* 0x0000100001d77983 */ /* 0x000ee80000100800 */
[----:B------:R-:W3:Y:S04]  /*6670*/  LDL R212, [R1+0x4] ;  /* 0x0000040001d47983 */ /* 0x000ee80000100800 */
[----:B------:R-:W3:Y:S01]  /*6680*/  LDL R213, [R1+0x8] ;  /* 0x0000080001d57983 */ /* 0x000ee20000100800 */
[----:B--2---:R-:W-:Y:S05]  /*6690*/  IADD3 R252, R252, -0x60, R0 ;  /* 0xffffffa0fcfc7810 */ /* 0x004fea0007ffe000 */
[----:B------:R-:W-:Y:S04]  /*66a0*/  @P6 IMAD.HI.U32 R2, R252, c[0x0][0x2bc], RZ ;  /* 0x0000af00fc026a27 */ /* 0x000fe800078e00ff */
[----:B------:R-:W-:Y:S01]  /*66b0*/  IMAD.MOV.U32 R0, RZ, RZ, R252 ;  /* 0x000000ffff007224 */ /* 0x000fe200078e00fc */
[----:B------:R-:W-:Y:S04]  /*66c0*/  @P6 SHF.R.U32.HI R0, RZ, c[0x0][0x2c0], R2 ;  /* 0x0000b000ff006a19 */ /* 0x000fe80000011602 */
[C---:B------:R-:W-:Y:S04]  /*66d0*/  @!P5 IADD3 R181, P0, R0.reuse, UR16, RZ ;  /* 0x0000001000b5dc10 */ /* 0x040fe8000ff1e0ff */
[----:B------:R-:W-:Y:S01]  /*66e0*/  @!P5 LEA.HI.X.SX32 R2, R0, UR15, 0x1, P0 ;  /* 0x0000000f0002dc11 */ /* 0x000fe200080f0eff */
[----:B------:R-:W-:Y:S01]  /*66f0*/  IMAD.MOV R0, RZ, RZ, -R0 ;  /* 0x000000ffff007224 */ /* 0x000fe200078e0a00 */
[C---:B------:R-:W-:Y:S03]  /*6700*/  @!P5 LEA R184, P0, R181.reuse, c[0x0][0x2a0], 0x2 ;  /* 0x0000a800b5b8da11 */ /* 0x040fe600078010ff */
[----:B------:R-:W-:Y:S01]  /*6710*/  IMAD R252, R0, c[0x0][0x2b8], R252 ;  /* 0x0000ae0000fc7a24 */ /* 0x000fe200078e02fc */
[----:B------:R-:W-:Y:S04]  /*6720*/  @!P5 LEA.HI.X R185, R181, c[0x0][0x2a4], R2, 0x2, P0 ;  /* 0x0000a900b5b9da11 */ /* 0x000fe800000f1402 */
[----:B------:R-:W-:Y:S01]  /*6730*/  SHF.R.S32.HI R0, RZ, 0x1f, R252 ;  /* 0x0000001fff007819 */ /* 0x000fe200000114fc */
[----:B------:R1:W2:Y:S04]  /*6740*/  @!P5 LDG.E R251, [R184.64] ;  /* 0x0000000cb8fbd981 */ /* 0x0002a8000c1e1900 */
[----:B------:R-:W-:Y:S04]  /*6750*/  IMAD R0, R0, c[0x0][0x1e0], RZ ;  /* 0x0000780000007a24 */ /* 0x000fe800078e02ff */
[C---:B------:R-:W-:Y:S02]  /*6760*/  IMAD R0, R252.reuse, c[0x0][0x1e4], R0 ;  /* 0x00007900fc007a24 */ /* 0x040fe400078e0200 */
[----:B-1----:R-:W-:Y:S04]  /*6770*/  IMAD.WIDE.U32 R184, R252, c[0x0][0x1e0], RZ ;  /* 0x00007800fcb87a25 */ /* 0x002fe800078e00ff */
[----:B------:R-:W-:Y:S01]  /*6780*/  IMAD.IADD R185, R185, 0x1, R0 ;  /* 0x00000001b9b97824 */ /* 0x000fe200078e0200 */
[----:B--2---:R-:W-:Y:S03]  /*6790*/  SHF.R.S32.HI R0, RZ, 0x1f, R251 ;  /* 0x0000001fff007819 */ /* 0x004fe600000114fb */
[C---:B------:R-:W-:Y:S04]  /*67a0*/  IMAD.WIDE.U32 R184, R251.reuse, c[0x0][0x1f0], R184 ;  /* 0x00007c00fbb87a25 */ /* 0x040fe800078e00b8 */
[----:B------:R-:W-:Y:S01]  /*67b0*/  IMAD R0, R0, c[0x0][0x1f0], RZ ;  /* 0x00007c0000007a24 */ /* 0x000fe200078e02ff */
[----:B------:R-:W-:Y:S03]  /*67c0*/  IADD3 R181, P0, R184, UR20, RZ ;  /* 0x00000014b8b57c10 */ /* 0x000fe6000ff1e0ff */
[----:B------:R-:W-:Y:S05]  /*67d0*/  IMAD R0, R251, c[0x0][0x1f4], R0 ;  /* 0x00007d00fb007a24 */ /* 0x000fea00078e0200 */
[----:B------:R-:W-:Y:S02]  /*67e0*/  IADD3.X R0, R185, UR18, R0, P0, !PT ;  /* 0x00000012b9007c10 */ /* 0x000fe400087fe400 */
[C---:B------:R-:W-:Y:S04]  /*67f0*/  LEA R2, P0, R181.reuse, c[0x0][0x1c8], 0x1 ;  /* 0x00007200b5027a11 */ /* 0x040fe800078008ff */
[----:B------:R-:W-:Y:S01]  /*6800*/  LEA.HI.X R0, R181, c[0x0][0x1cc], R0, 0x1, P0 ;  /* 0x00007300b5007a11 */ /* 0x000fe200000f0c00 */
[----:B------:R-:W3:Y:S04]  /*6810*/  SHFL.IDX PT, R185, R2, RZ, 0x181f ;  /* 0x00181fff02b97589 */ /* 0x000ee800000e0000 */
[----:B------:R-:W4:Y:S04]  /*6820*/  SHFL.IDX PT, R186, R0, RZ, 0x181f ;  /* 0x00181fff00ba7589 */ /* 0x000f2800000e0000 */
[----:B------:R-:W1:Y:S04]  /*6830*/  SHFL.IDX PT, R181, R2, 0x1, 0x181f ;  /* 0x00381f0002b57f89 */ /* 0x000e6800000e0000 */
[----:B------:R-:W2:Y:S04]  /*6840*/  SHFL.IDX PT, R184, R0, 0x1, 0x181f ;  /* 0x00381f0000b87f89 */ /* 0x000ea800000e0000 */
[----:B------:R-:W1:Y:S04]  /*6850*/  SHFL.IDX PT, R2, R2, 0x2, 0x181f ;  /* 0x00581f0002027f89 */ /* 0x000e6800000e0000 */
[----:B------:R-:W1:Y:S01]  /*6860*/  SHFL.IDX PT, R0, R0, 0x2, 0x181f ;  /* 0x00581f0000007f89 */ /* 0x000e6200000e0000 */
[C---:B---3--:R-:W-:Y:S05]  /*6870*/  IADD3 R192, P0, R185.reuse, R204, RZ ;  /* 0x000000ccb9c07210 */ /* 0x048fea0007f1e0ff */
[C---:B----4-:R-:W-:Y:S01]  /*6880*/  IMAD.X R193, R186.reuse, 0x1, R205, P0 ;  /* 0x00000001bac17824 */ /* 0x050fe200000e06cd */
[C---:B-----5:R-:W-:Y:S04]  /*6890*/  IADD3 R190, P0, R185.reuse, R202, RZ ;  /* 0x000000cab9be7210 */ /* 0x060fe80007f1e0ff */
[----:B------:R3:W-:Y:S01]  /*68a0*/  LDGSTS.E.BYPASS.LTC128B.128 [R249+0xc100], [R192.64], !P4 ;  /* 0x0c100000c0f97fae */ /* 0x0007e2000e101d4c */
[C---:B------:R-:W-:Y:S01]  /*68b0*/  IMAD.X R191, R186.reuse, 0x1, R203, P0 ;  /* 0x00000001babf7824 */ /* 0x040fe200000e06cb */
[C---:B------:R-:W-:Y:S04]  /*68c0*/  IADD3 R188, P0, R185.reuse, R214, RZ ;  /* 0x000000d6b9bc7210 */ /* 0x040fe80007f1e0ff */
[----:B------:R4:W-:Y:S01]  /*68d0*/  LDGSTS.E.BYPASS.LTC128B.128 [R249+0xf100], [R190.64], !P3 ;  /* 0x0f100000bef97fae */ /* 0x0009e2000d901d4c */
[C---:B------:R-:W-:Y:S01]  /*68e0*/  IMAD.X R189, R186.reuse, 0x1, R215, P0 ;  /* 0x00000001babd7824 */ /* 0x040fe200000e06d7 */
[----:B------:R-:W-:Y:S04]  /*68f0*/  IADD3 R194, P0, R185, R212, RZ ;  /* 0x000000d4b9c27210 */ /* 0x000fe80007f1e0ff */
[----:B------:R5:W-:Y:S01]  /*6900*/  LDGSTS.E.BYPASS.LTC128B.128 [R249+0x12100], [R188.64], !P2 ;  /* 0x12100000bcf97fae */ /* 0x000be2000d101d4c */
[----:B------:R-:W-:Y:S01]  /*6910*/  IMAD.X R195, R186, 0x1, R213, P0 ;  /* 0x00000001bac37824 */ /* 0x000fe200000e06d5 */
[C---:B-1----:R-:W-:Y:S04]  /*6920*/  IADD3 R186, P0, R181.reuse, R204, RZ ;  /* 0x000000ccb5ba7210 */ /* 0x042fe80007f1e0ff */
[----:B------:R3:W-:Y:S01]  /*6930*/  LDGSTS.E.BYPASS.LTC128B.128 [R249+0x15100], [R194.64], !P1 ;  /* 0x15100000c2f97fae */ /* 0x0007e2000c901d4c */
[C---:B--2---:R-:W-:Y:S01]  /*6940*/  IMAD.X R187, R184.reuse, 0x1, R205, P0 ;  /* 0x00000001b8bb7824 */ /* 0x044fe200000e06cd */
[C---:B------:R-:W-:Y:S04]  /*6950*/  IADD3 R198, P0, R181.reuse, R202, RZ ;  /* 0x000000cab5c67210 */ /* 0x040fe80007f1e0ff */
        /* <DEDUP_REMOVED lines=8> */
[----:B------:R-:W-:Y:S04]  /*69e0*/  IADD3 R184, P0, R2, R204, RZ ;  /* 0x000000cc02b87210 */ /* 0x000fe80007f1e0ff */
[----:B------:R3:W-:Y:S01]  /*69f0*/  LDGSTS.E.BYPASS.LTC128B.128 [R249+0x16100], [R200.64], !P1 ;  /* 0x16100000c8f97fae */ /* 0x0007e2000c901d4c */
[----:B------:R-:W-:Y:S01]  /*6a00*/  IMAD.X R185, R0, 0x1, R205, P0 ;  /* 0x0000000100b97824 */ /* 0x000fe200000e06cd */
[----:B----4-:R-:W-:Y:S04]  /*6a10*/  IADD3 R190, P0, R2, R202, RZ ;  /* 0x000000ca02be7210 */ /* 0x010fe80007f1e0ff */
[----:B------:R3:W-:Y:S01]  /*6a20*/  LDGSTS.E.BYPASS.LTC128B.128 [R249+0xe100], [R184.64], !P4 ;  /* 0x0e100000b8f97fae */ /* 0x0007e2000e101d4c */
[----:B------:R-:W-:Y:S01]  /*6a30*/  IMAD.X R191, R0, 0x1, R203, P0 ;  /* 0x0000000100bf7824 */ /* 0x000fe200000e06cb */
[----:B-----5:R-:W-:Y:S04]  /*6a40*/  IADD3 R188, P0, R2, R214, RZ ;  /* 0x000000d602bc7210 */ /* 0x020fe80007f1e0ff */
[----:B------:R3:W-:Y:S01]  /*6a50*/  LDGSTS.E.BYPASS.LTC128B.128 [R249+0x11100], [R190.64], !P3 ;  /* 0x11100000bef97fae */ /* 0x0007e2000d901d4c */
[----:B------:R-:W-:Y:S01]  /*6a60*/  IMAD.X R189, R0, 0x1, R215, P0 ;  /* 0x0000000100bd7824 */ /* 0x000fe200000e06d7 */
[----:B-1----:R-:W-:Y:S04]  /*6a70*/  IADD3 R186, P0, R2, R212, RZ ;  /* 0x000000d402ba7210 */ /* 0x002fe80007f1e0ff */
[----:B------:R3:W-:Y:S01]  /*6a80*/  LDGSTS.E.BYPASS.LTC128B.128 [R249+0x14100], [R188.64], !P2 ;  /* 0x14100000bcf97fae */ /* 0x0007e2000d101d4c */
[----:B------:R-:W-:Y:S05]  /*6a90*/  IMAD.X R187, R0, 0x1, R213, P0 ;  /* 0x0000000100bb7824 */ /* 0x000fea00000e06d5 */
[----:B------:R3:W-:Y:S01]  /*6aa0*/  LDGSTS.E.BYPASS.LTC128B.128 [R249+0x17100], [R186.64], !P1 ;  /* 0x17100000baf97fae */ /* 0x0007e2000c901d4c */
[----:B------:R-:W-:-:S05]  /*6ab0*/  BRA `(.L_x_1545) ;  /* 0x0000185000007947 */ /* 0x000fca0003800000 */
.L_x_1544:
[----:B------:R2:W-:Y:S01]  /*6ac0*/  STL [R1+0x40], R56 ;  /* 0x0000403801007387 */ /* 0x0005e20000100800 */
[----:B-1----:R-:W-:Y:S01]  /*6ad0*/  SHF.R.S32.HI R0, RZ, 0x1f, R252 ;  /* 0x0000001fff007819 */ /* 0x002fe200000114fc */
[----:B------:R-:W-:Y:S01]  /*6ae0*/  IMAD.WIDE.U32 R4, R252, c[0x0][0x208], RZ ;  /* 0x00008200fc047a25 */ /* 0x000fe200078e00ff */
[----:B------:R-:W-:Y:S01]  /*6af0*/  SHF.R.S32.HI R2, RZ, 0x1f, R251 ;  /* 0x0000001fff027819 */ /* 0x000fe200000114fb */
[----:B------:R-:W-:Y:S04]  /*6b00*/  DEPBAR.LE SB0, 0x0 ;  /* 0x000080000000791a */ /* 0x000fe80000000000 */
[----:B------:R-:W-:Y:S01]  /*6b10*/  IMAD R0, R0, c[0x0][0x208], RZ ;  /* 0x0000820000007a24 */ /* 0x000fe200078e02ff */
[----:B------:R-:W-:Y:S01]  /*6b20*/  BAR.SYNC.DEFER_BLOCKING 0x0 ;  /* 0x0000000000007b1d */ /* 0x000fe20000010000 */
[----:B------:R-:W-:Y:S01]  /*6b30*/  IMAD R2, R2, c[0x0][0x218], RZ ;  /* 0x0000860002027a24 */ /* 0x000fe200078e02ff */
[----:B------:R-:W-:Y:S01]  /*6b40*/  IADD3 R181, R249, 0x100, RZ ;  /* 0x00000100f9b57810 */ /* 0x000fe20007ffe0ff */
[----:B------:R-:W-:Y:S01]  /*6b50*/  IMAD R0, R252, c[0x0][0x20c], R0 ;  /* 0x00008300fc007a24 */ /* 0x000fe200078e0200 */
[----:B------:R-:W-:Y:S01]  /*6b60*/  UISETP.GT.AND UP0, UPT, UR6, UR8, UPT ;  /* 0x000000080600728c */ /* 0x000fe2000bf04270 */
[----:B------:R-:W-:Y:S02]  /*6b70*/  IMAD R2, R251, c[0x0][0x21c], R2 ;  /* 0x00008700fb027a24 */ /* 0x000fe400078e0202 */
[----:B------:R-:W-:Y:S04]  /*6b80*/  IMAD.IADD R5, R5, 0x1, R0 ;  /* 0x0000000105057824 */ /* 0x000fe800078e0200 */
[----:B------:R-:W-:Y:S05]  /*6b90*/  IMAD.WIDE.U32 R4, R251, c[0x0][0x218], R4 ;  /* 0x00008600fb047a25 */ /* 0x000fea00078e0004 */
[----:B------:R-:W-:Y:S04]  /*6ba0*/  IADD3 R0, P0, R4, UR22, RZ ;  /* 0x0000001604007c10 */ /* 0x000fe8000ff1e0ff */
[----:B------:R-:W-:Y:S02]  /*6bb0*/  IADD3.X R4, R5, UR4, R2, P0, !PT ;  /* 0x0000000405047c10 */ /* 0x000fe400087fe402 */
[C---:B------:R-:W-:Y:S01]  /*6bc0*/  LEA R2, P0, R0.reuse, c[0x0][0x1f8], 0x1 ;  /* 0x00007e0000027a11 */ /* 0x040fe200078008ff */
[----:B------:R-:W-:Y:S03]  /*6bd0*/  LDSM.16.M88.4 R48, [R248+0x18100] ;  /* 0x01810000f830783b */ /* 0x000fe60000000200 */
[----:B------:R-:W-:Y:S01]  /*6be0*/  LEA.HI.X R0, R0, c[0x0][0x1fc], R4, 0x1, P0 ;  /* 0x00007f0000007a11 */ /* 0x000fe200000f0c04 */
[----:B--2---:R-:W2:Y:S04]  /*6bf0*/  LDL R56, [R1+0x1c] ;  /* 0x00001c0001387983 */ /* 0x004ea80000100800 */
[----:B------:R1:W-:Y:S04]  /*6c00*/  STL [R1+0x3c], R55 ;  /* 0x00003c3701007387 */ /* 0x0003e80000100800 */
[----:B------:R-:W3:Y:S04]  /*6c10*/  LDL R29, [R1+0x14] ;  /* 0x00001400011d7983 */ /* 0x000ee80000100800 */
[----:B------:R-:W-:Y:S04]  /*6c20*/  SHFL.IDX PT, R44, R2, RZ, 0x181f ;  /* 0x00181fff022c7589 */ /* 0x000fe800000e0000 */
[----:B------:R-:W-:Y:S04]  /*6c30*/  SHFL.IDX PT, R20, R0, RZ, 0x181f ;  /* 0x00181fff00147589 */ /* 0x000fe800000e0000 */
[----:B------:R-:W4:Y:S04]  /*6c40*/  LDSM.16.M88.4 R8, [R247+0xc100] ;  /* 0x00c10000f708783b */ /* 0x000f280000000200 */
[----:B------:R-:W4:Y:S04]  /*6c50*/  LDSM.16.M88.4 R16, [R247+0xc900] ;  /* 0x00c90000f710783b */ /* 0x000f280000000200 */
[----:B------:R-:W-:Y:S04]  /*6c60*/  LDSM.16.M88.4 R24, [R247+0xd100] ;  /* 0x00d10000f718783b */ /* 0x000fe80000000200 */
[----:B-1----:R-:W3:Y:S04]  /*6c70*/  LDL R55, [R1+0x20] ;  /* 0x0000200001377983 */ /* 0x002ee80000100800 */
[----:B------:R1:W-:Y:S04]  /*6c80*/  STL [R1+0x38], R54 ;  /* 0x0000383601007387 */ /* 0x0003e80000100800 */
[----:B------:R-:W-:Y:S04]  /*6c90*/  LDSM.16.M88.4 R32, [R247+0xd900] ;  /* 0x00d90000f720783b */ /* 0x000fe80000000200 */
[----:B------:R-:W-:Y:S04]  /*6ca0*/  LDSM.16.M88.4 R40, [R247+0xe100] ;  /* 0x00e10000f728783b */ /* 0x000fe80000000200 */
[----:B------:R-:W-:Y:S04]  /*6cb0*/  LDSM.16.M88.4 R184, [R247+0xe900] ;  /* 0x00e90000f7b8783b */ /* 0x000fe80000000200 */
[----:B------:R-:W-:Y:S04]  /*6cc0*/  LDSM.16.M88.4 R188, [R244+0x18100] ;  /* 0x01810000f4bc783b */ /* 0x000fe80000000200 */
[----:B------:R-:W-:Y:S01]  /*6cd0*/  LDSM.16.M88.4 R192, [R246] ;  /* 0x00000000f6c0783b */ /* 0x000fe20000000200 */
[C---:B----4-:R-:W-:Y:S03]  /*6ce0*/  HMMA.16816.F32 R4, R48.reuse, R8, RZ ;  /* 0x000000083004723c */ /* 0x050fe600000018ff */
[----:B-1----:R-:W4:Y:S04]  /*6cf0*/  LDL R54, [R1+0x18] ;  /* 0x0000180001367983 */ /* 0x002f280000100800 */
[----:B------:R1:W-:Y:S01]  /*6d00*/  STL [R1+0x34], R53 ;  /* 0x0000343501007387 */ /* 0x0003e20000100800 */
[C---:B------:R-:W-:Y:S03]  /*6d10*/  HMMA.16816.F32 R8, R48.reuse, R10, RZ ;  /* 0x0000000a3008723c */ /* 0x040fe600000018ff */
[----:B------:R-:W-:Y:S04]  /*6d20*/  LDSM.16.M88.4 R196, [R237] ;  /* 0x00000000edc4783b */ /* 0x000fe80000000200 */
[----:B------:R-:W-:Y:S01]  /*6d30*/  LDSM.16.M88.4 R200, [R236] ;  /* 0x00000000ecc8783b */ /* 0x000fe20000000200 */
[C---:B------:R-:W-:Y:S03]  /*6d40*/  HMMA.16816.F32 R12, R48.reuse, R16, RZ ;  /* 0x00000010300c723c */ /* 0x040fe600000018ff */
[----:B------:R-:W-:Y:S04]  /*6d50*/  LDSM.16.M88.4 R204, [R235] ;  /* 0x00000000ebcc783b */ /* 0x000fe80000000200 */
[----:B------:R-:W-:Y:S01]  /*6d60*/  LDSM.16.M88.4 R208, [R234] ;  /* 0x00000000ead0783b */ /* 0x000fe20000000200 */
[C---:B------:R-:W-:Y:S03]  /*6d70*/  HMMA.16816.F32 R16, R48.reuse, R18, RZ ;  /* 0x000000123010723c */ /* 0x040fe600000018ff */
[----:B------:R-:W-:Y:S04]  /*6d80*/  LDSM.16.M88.4 R212, [R233] ;  /* 0x00000000e9d4783b */ /* 0x000fe80000000200 */
[----:B------:R-:W2:Y:S04]  /*6d90*/  SHFL.IDX PT, R38, R2, 0x1, 0x181f ;  /* 0x00381f0002267f89 */ /* 0x000ea800000e0000 */
[----:B-1----:R-:W4:Y:S04]  /*6da0*/  LDL R53, [R1+0xc] ;  /* 0x00000c0001357983 */ /* 0x002f280000100800 */
[----:B------:R1:W-:Y:S04]  /*6db0*/  STL [R1+0x30], R52 ;  /* 0x0000303401007387 */ /* 0x0003e80000100800 */
[----:B------:R-:W2:Y:S04]  /*6dc0*/  SHFL.IDX PT, R28, R0, 0x1, 0x181f ;  /* 0x00381f00001c7f89 */ /* 0x000ea800000e0000 */
[----:B------:R-:W2:Y:S04]  /*6dd0*/  SHFL.IDX PT, R2, R2, 0x2, 0x181f ;  /* 0x00581f0002027f89 */ /* 0x000ea800000e0000 */
[----:B------:R-:W2:Y:S04]  /*6de0*/  SHFL.IDX PT, R0, R0, 0x2, 0x181f ;  /* 0x00581f0000007f89 */ /* 0x000ea800000e0000 */
[----:B-1----:R-:W4:Y:S04]  /*6df0*/  LDL R52, [R1+0x10] ;  /* 0x0000100001347983 */ /* 0x002f280000100800 */
[----:B------:R1:W-:Y:S04]  /*6e00*/  STL [R1+0x2c], R3 ;  /* 0x00002c0301007387 */ /* 0x0003e80000100800 */
[----:B------:R-:W4:Y:S04]  /*6e10*/  LDL R250, [R1+0x8] ;  /* 0x0000080001fa7983 */ /* 0x000f280000100800 */
[----:B-1----:R-:W4:Y:S01]  /*6e20*/  LDL R3, [R1+0x4] ;  /* 0x0000040001037983 */ /* 0x002f220000100800 */
[-C--:B--2---:R-:W-:Y:S05]  /*6e30*/  IADD3 R30, P0, R44, R56.reuse, RZ ;  /* 0x000000382c1e7210 */ /* 0x084fea0007f1e0ff */
[--C-:B---3--:R-:W-:Y:S01]  /*6e40*/  IMAD.X R31, R20, 0x1, R55.reuse, P0 ;  /* 0x00000001141f7824 */ /* 0x108fe200000e0637 */
[----:B------:R-:W-:Y:S04]  /*6e50*/  IADD3 R22, P0, R44, R29, RZ ;  /* 0x0000001d2c167210 */ /* 0x000fe80007f1e0ff */
[----:B------:R1:W-:Y:S01]  /*6e60*/  LDGSTS.E.BYPASS.LTC128B.128 [R181], [R30.64], !P4 ;  /* 0x000000001eb57fae */ /* 0x0003e2000e101d4c */
[----:B----4-:R-:W-:Y:S05]  /*6e70*/  IMAD.X R23, R20, 0x1, R54, P0 ;  /* 0x0000000114177824 */ /* 0x010fea00000e0636 */
[----:B------:R2:W-:Y:S01]  /*6e80*/  LDGSTS.E.BYPASS.LTC128B.128 [R181+0x3000], [R22.64], !P3 ;  /* 0x0300000016b57fae */ /* 0x0005e2000d901d4c */
[----:B------:R-:W-:Y:S05]  /*6e90*/  IADD3 R36, P0, R44, R53, RZ ;  /* 0x000000352c247210 */ /* 0x000fea0007f1e0ff */
[----:B------:R-:W-:Y:S05]  /*6ea0*/  IMAD.X R37, R20, 0x1, R52, P0 ;  /* 0x0000000114257824 */ /* 0x000fea00000e0634 */
[----:B------:R3:W-:Y:S01]  /*6eb0*/  LDGSTS.E.BYPASS.LTC128B.128 [R181+0x6000], [R36.64], !P2 ;  /* 0x0600000024b57fae */ /* 0x0007e2000d101d4c */
[----:B------:R-:W-:Y:S05]  /*6ec0*/  IADD3 R44, P0, R44, R3, RZ ;  /* 0x000000032c2c7210 */ /* 0x000fea0007f1e0ff */
[----:B------:R-:W-:Y:S01]  /*6ed0*/  IMAD.X R45, R20, 0x1, R250, P0 ;  /* 0x00000001142d7824 */ /* 0x000fe200000e06fa */
[-C--:B------:R-:W-:Y:S01]  /*6ee0*/  IADD3 R46, P0, R38, R56.reuse, RZ ;  /* 0x00000038262e7210 */ /* 0x080fe20007f1e0ff */
[C---:B--2---:R-:W-:Y:S03]  /*6ef0*/  HMMA.16816.F32 R20, R48.reuse, R24, RZ ;  /* 0x000000183014723c */ /* 0x044fe600000018ff */
[----:B------:R2:W-:Y:S01]  /*6f00*/  LDGSTS.E.BYPASS.LTC128B.128 [R181+0x9000], [R44.64], !P1 ;  /* 0x090000002cb57fae */ /* 0x0005e2000c901d4c */
[--C-:B------:R-:W-:Y:S01]  /*6f10*/  IMAD.X R47, R28, 0x1, R55.reuse, P0 ;  /* 0x000000011c2f7824 */ /* 0x100fe200000e0637 */
[----:B-1----:R-:W-:Y:S03]  /*6f20*/  IADD3 R30, P0, R38, R29, RZ ;  /* 0x0000001d261e7210 */ /* 0x002fe60007f1e0ff */
[C---:B------:R-:W-:Y:S01]  /*6f30*/  HMMA.16816.F32 R24, R48.reuse, R26, RZ ;  /* 0x0000001a3018723c */ /* 0x040fe200000018ff */
[----:B------:R1:W-:Y:S03]  /*6f40*/  LDGSTS.E.BYPASS.LTC128B.128 [R181+0x1000], [R46.64], !P4 ;  /* 0x010000002eb57fae */ /* 0x0003e6000e101d4c */
[----:B------:R-:W-:Y:S01]  /*6f50*/  IMAD.X R31, R28, 0x1, R54, P0 ;  /* 0x000000011c1f7824 */ /* 0x000fe200000e0636 */
[----:B---3--:R-:W-:Y:S04]  /*6f60*/  IADD3 R36, P0, R38, R53, RZ ;  /* 0x0000003526247210 */ /* 0x008fe80007f1e0ff */
[----:B------:R3:W-:Y:S03]  /*6f70*/  LDGSTS.E.BYPASS.LTC128B.128 [R181+0x4000], [R30.64], !P3 ;  /* 0x040000001eb57fae */ /* 0x0007e6000d901d4c */
[----:B------:R-:W-:Y:S01]  /*6f80*/  IMAD.X R37, R28, 0x1, R52, P0 ;  /* 0x000000011c257824 */ /* 0x000fe200000e0634 */
[----:B------:R-:W-:Y:S04]  /*6f90*/  IADD3 R38, P0, R38, R3, RZ ;  /* 0x0000000326267210 */ /* 0x000fe80007f1e0ff */
[----:B------:R4:W-:Y:S01]  /*6fa0*/  LDGSTS.E.BYPASS.LTC128B.128 [R181+0x7000], [R36.64], !P2 ;  /* 0x0700000024b57fae */ /* 0x0009e2000d101d4c */
[----:B------:R-:W-:Y:S01]  /*6fb0*/  IMAD.X R39, R28, 0x1, R250, P0 ;  /* 0x000000011c277824 */ /* 0x000fe200000e06fa */
[----:B--2---:R-:W-:Y:S04]  /*6fc0*/  IADD3 R44, P0, R2, R56, RZ ;  /* 0x00000038022c7210 */ /* 0x004fe80007f1e0ff */
[----:B------:R2:W-:Y:S01]  /*6fd0*/  LDGSTS.E.BYPASS.LTC128B.128 [R181+0xa000], [R38.64], !P1 ;  /* 0x0a00000026b57fae */ /* 0x0005e2000c901d4c */
[----:B------:R-:W-:Y:S03]  /*6fe0*/  IMAD.X R45, R0, 0x1, R55, P0 ;  /* 0x00000001002d7824 */ /* 0x000fe600000e0637 */
[----:B------:R1:W5:Y:S04]  /*6ff0*/  LDL.LU R56, [R1+0x40] ;  /* 0x0000400001387983 */ /* 0x0003680000300800 */
[----:B------:R1:W-:Y:S04]  /*7000*/  LDGSTS.E.BYPASS.LTC128B.128 [R181+0x2000], [R44.64], !P4 ;  /* 0x020000002cb57fae */ /* 0x0003e8000e101d4c */
[----:B------:R1:W5:Y:S01]  /*7010*/  LDL.LU R55, [R1+0x3c] ;  /* 0x00003c0001377983 */ /* 0x0003620000300800 */
[----:B----4-:R-:W-:Y:S02]  /*7020*/  IADD3 R36, P0, R2, R29, RZ ;  /* 0x0000001d02247210 */ /* 0x010fe40007f1e0ff */
[C---:B---3--:R-:W-:Y:S03]  /*7030*/  HMMA.16816.F32 R28, R48.reuse, R32, RZ ;  /* 0x00000020301c723c */ /* 0x048fe600000018ff */
[----:B------:R-:W-:Y:S01]  /*7040*/  IMAD.X R37, R0, 0x1, R54, P0 ;  /* 0x0000000100257824 */ /* 0x000fe200000e0636 */
[----:B--2---:R-:W-:Y:S01]  /*7050*/  IADD3 R38, P0, R2, R53, RZ ;  /* 0x0000003502267210 */ /* 0x004fe20007f1e0ff */
[----:B------:R2:W5:Y:S03]  /*7060*/  LDL.LU R54, [R1+0x38] ;  /* 0x0000380001367983 */ /* 0x0005660000300800 */
[C---:B------:R-:W-:Y:S01]  /*7070*/  HMMA.16816.F32 R32, R48.reuse, R34, RZ ;  /* 0x000000223020723c */ /* 0x040fe200000018ff */
[----:B------:R-:W-:Y:S01]  /*7080*/  IMAD.X R39, R0, 0x1, R52, P0 ;  /* 0x0000000100277824 */ /* 0x000fe200000e0634 */
[----:B------:R3:W-:Y:S02]  /*7090*/  LDGSTS.E.BYPASS.LTC128B.128 [R181+0x5000], [R36.64], !P3 ;  /* 0x0500000024b57fae */ /* 0x0007e4000d901d4c */
[----:B-1----:R-:W-:Y:S02]  /*70a0*/  IADD3 R44, P0, R2, R3, RZ ;  /* 0x00000003022c7210 */ /* 0x002fe40007f1e0ff */
[----:B------:R3:W-:Y:S04]  /*70b0*/  LDGSTS.E.BYPASS.LTC128B.128 [R181+0x8000], [R38.64], !P2 ;  /* 0x0800000026b57fae */ /* 0x0007e8000d101d4c */
[----:B------:R2:W5:Y:S02]  /*70c0*/  LDL.LU R53, [R1+0x34] ;  /* 0x0000340001357983 */ /* 0x0005640000300800 */
[----:B------:R-:W-:Y:S01]  /*70d0*/  IMAD.X R45, R0, 0x1, R250, P0 ;  /* 0x00000001002d7824 */ /* 0x000fe200000e06fa */
[----:B------:R-:W-:Y:S01]  /*70e0*/  PLOP3.LUT P0, PT, PT, PT, UP0, 0x80, 0x0 ;  /* 0x000000000000781c */ /* 0x000fe20003f0f008 */
[----:B------:R2:W5:Y:S01]  /*70f0*/  LDL.LU R52, [R1+0x30] ;  /* 0x0000300001347983 */ /* 0x0005620000300800 */
[----:B------:R-:W-:Y:S03]  /*7100*/  IMAD.MOV.U32 R250, RZ, RZ, c[0x0][0x2b8] ;  /* 0x0000ae00fffa7624 */ /* 0x000fe600078e00ff */
[----:B------:R1:W-:Y:S04]  /*7110*/  LDGSTS.E.BYPASS.LTC128B.128 [R181+0xb000], [R44.64], !P1 ;  /* 0x0b0000002cb57fae */ /* 0x0003e8000c901d4c */
[----:B------:R-:W0:Y:S04]  /*7120*/  LDGDEPBAR ;  /* 0x00000000000079af */ /* 0x000e280000000000 */
[----:B------:R2:W5:Y:S01]  /*7130*/  LDL.LU R3, [R1+0x2c] ;  /* 0x00002c0001037983 */ /* 0x0005620000300800 */
[C---:B---3--:R-:W-:Y:S08]  /*7140*/  HMMA.16816.F32 R36, R48.reuse, R40, RZ ;  /* 0x000000283024723c */ /* 0x048ff000000018ff */
[C---:B------:R-:W-:Y:S08]  /*7150*/  HMMA.16816.F32 R40, R48.reuse, R42, RZ ;  /* 0x0000002a3028723c */ /* 0x040ff000000018ff */
[C---:B-1----:R-:W-:Y:S08]  /*7160*/  HMMA.16816.F32 R44, R48.reuse, R184, RZ ;  /* 0x000000b8302c723c */ /* 0x042ff000000018ff */
[----:B------:R-:W-:Y:S01]  /*7170*/  HMMA.16816.F32 R48, R48, R186, RZ ;  /* 0x000000ba3030723c */ /* 0x000fe200000018ff */
[----:B------:R-:W-:Y:S07]  /*7180*/  LDSM.16.M88.4 R184, [R243+0x18100] ;  /* 0x01810000f3b8783b */ /* 0x000fee0000000200 */
[C---:B------:R-:W-:Y:S08]  /*7190*/  HMMA.16816.F32 R4, R188.reuse, R192, R4 ;  /* 0x000000c0bc04723c */ /* 0x040ff00000001804 */
[C---:B------:R-:W-:Y:S01]  /*71a0*/  HMMA.16816.F32 R8, R188.reuse, R194, R8 ;  /* 0x000000c2bc08723c */ /* 0x040fe20000001808 */
[----:B------:R-:W1:Y:S07]  /*71b0*/  LDSM.16.M88.4 R192, [R242+0xc100] ;  /* 0x00c10000f2c0783b */ /* 0x000e6e0000000200 */
[C---:B------:R-:W-:Y:S08]  /*71c0*/  HMMA.16816.F32 R12, R188.reuse, R196, R12 ;  /* 0x000000c4bc0c723c */ /* 0x040ff0000000180c */
[C---:B------:R-:W-:Y:S01]  /*71d0*/  HMMA.16816.F32 R16, R188.reuse, R198, R16 ;  /* 0x000000c6bc10723c */ /* 0x040fe20000001810 */
[----:B------:R-:W3:Y:S07]  /*71e0*/  LDSM.16.M88.4 R196, [R242+0xc900] ;  /* 0x00c90000f2c4783b */ /* 0x000eee0000000200 */
[C---:B------:R-:W-:Y:S08]  /*71f0*/  HMMA.16816.F32 R20, R188.reuse, R200, R20 ;  /* 0x000000c8bc14723c */ /* 0x040ff00000001814 */
[C---:B------:R-:W-:Y:S01]  /*7200*/  HMMA.16816.F32 R24, R188.reuse, R202, R24 ;  /* 0x000000cabc18723c */ /* 0x040fe20000001818 */
[----:B------:R-:W4:Y:S07]  /*7210*/  LDSM.16.M88.4 R200, [R242+0xd100] ;  /* 0x00d10000f2c8783b */ /* 0x000f2e0000000200 */
[C---:B------:R-:W-:Y:S08]  /*7220*/  HMMA.16816.F32 R28, R188.reuse, R204, R28 ;  /* 0x000000ccbc1c723c */ /* 0x040ff0000000181c */
        /* <DEDUP_REMOVED lines=10> */
[----:B------:R-:W-:Y:S07]  /*72d0*/  LDSM.16.M88.4 R192, [R232] ;  /* 0x00000000e8c0783b */ /* 0x000fee0000000200 */
[C---:B---3--:R-:W-:Y:S08]  /*72e0*/  HMMA.16816.F32 R12, R184.reuse, R196, R12 ;  /* 0x000000c4b80c723c */ /* 0x048ff0000000180c */
[C---:B------:R-:W-:Y:S01]  /*72f0*/  HMMA.16816.F32 R16, R184.reuse, R198, R16 ;  /* 0x000000c6b810723c */ /* 0x040fe20000001810 */
[----:B------:R-:W-:Y:S07]  /*7300*/  LDSM.16.M88.4 R196, [R232+0x800] ;  /* 0x00080000e8c4783b */ /* 0x000fee0000000200 */
[C---:B----4-:R-:W-:Y:S08]  /*7310*/  HMMA.16816.F32 R20, R184.reuse, R200, R20 ;  /* 0x000000c8b814723c */ /* 0x050ff00000001814 */
[C---:B------:R-:W-:Y:S01]  /*7320*/  HMMA.16816.F32 R24, R184.reuse, R202, R24 ;  /* 0x000000cab818723c */ /* 0x040fe20000001818 */
[----:B------:R-:W-:Y:S07]  /*7330*/  LDSM.16.M88.4 R200, [R232+0x1000] ;  /* 0x00100000e8c8783b */ /* 0x000fee0000000200 */
        /* <DEDUP_REMOVED lines=8> */
[----:B------:R-:W2:Y:S04]  /*73c0*/  LDSM.16.M88.4 R184, [R232+0x2000] ;  /* 0x00200000e8b8783b */ /* 0x000ea80000000200 */
[----:B------:R-:W3:Y:S03]  /*73d0*/  LDSM.16.M88.4 R208, [R232+0x2800] ;  /* 0x00280000e8d0783b */ /* 0x000ee60000000200 */
[C---:B-1----:R-:W-:Y:S08]  /*73e0*/  HMMA.16816.F32 R4, R188.reuse, R192, R4 ;  /* 0x000000c0bc04723c */ /* 0x042ff00000001804 */
        /* <DEDUP_REMOVED lines=11> */
[C---:B--2---:R-:W-:Y:S08]  /*74a0*/  HMMA.16816.F32 R36, R188.reuse, R184, R36 ;  /* 0x000000b8bc24723c */ /* 0x044ff00000001824 */
[C---:B------:R-:W-:Y:S01]  /*74b0*/  HMMA.16816.F32 R40, R188.reuse, R186, R40 ;  /* 0x000000babc28723c */ /* 0x040fe20000001828 */
[----:B------:R-:W1:Y:S07]  /*74c0*/  LDSM.16.M88.4 R184, [R248+0x1c100] ;  /* 0x01c10000f8b8783b */ /* 0x000e6e0000000200 */
[C---:B---3--:R-:W-:Y:S08]  /*74d0*/  HMMA.16816.F32 R44, R188.reuse, R208, R44 ;  /* 0x000000d0bc2c723c */ /* 0x048ff0000000182c */
[----:B------:R-:W-:Y:S01]  /*74e0*/  HMMA.16816.F32 R48, R188, R210, R48 ;  /* 0x000000d2bc30723c */ /* 0x000fe20000001830 */
[----:B------:R-:W2:Y:S04]  /*74f0*/  LDSM.16.M88.4 R188, [R247+0x11100] ;  /* 0x01110000f7bc783b */ /* 0x000ea80000000200 */
[----:B------:R-:W3:Y:S03]  /*7500*/  LDSM.16.M88.4 R208, [R247+0x11900] ;  /* 0x01190000f7d0783b */ /* 0x000ee60000000200 */
[C---:B-1----:R-:W-:Y:S08]  /*7510*/  HMMA.16816.F32 R4, R184.reuse, R192, R4 ;  /* 0x000000c0b804723c */ /* 0x042ff00000001804 */
[C---:B------:R-:W-:Y:S01]  /*7520*/  HMMA.16816.F32 R8, R184.reuse, R194, R8 ;  /* 0x000000c2b808723c */ /* 0x040fe20000001808 */
[----:B------:R-:W-:Y:S07]  /*7530*/  LDSM.16.M88.4 R192, [R231] ;  /* 0x00000000e7c0783b */ /* 0x000fee0000000200 */
[C---:B------:R-:W-:Y:S08]  /*7540*/  HMMA.16816.F32 R12, R184.reuse, R196, R12 ;  /* 0x000000c4b80c723c */ /* 0x040ff0000000180c */
        /* <DEDUP_REMOVED lines=8> */
[C---:B--2---:R-:W-:Y:S08]  /*75d0*/  HMMA.16816.F32 R36, R184.reuse, R188, R36 ;  /* 0x000000bcb824723c */ /* 0x044ff00000001824 */
[C---:B------:R-:W-:Y:S01]  /*75e0*/  HMMA.16816.F32 R40, R184.reuse, R190, R40 ;  /* 0x000000beb828723c */ /* 0x040fe20000001828 */
[----:B------:R-:W1:Y:S07]  /*75f0*/  LDSM.16.M88.4 R188, [R244+0x1c100] ;  /* 0x01c10000f4bc783b */ /* 0x000e6e0000000200 */
[C---:B---3--:R-:W-:Y:S08]  /*7600*/  HMMA.16816.F32 R44, R184.reuse, R208, R44 ;  /* 0x000000d0b82c723c */ /* 0x048ff0000000182c */
[----:B------:R-:W-:Y:S01]  /*7610*/  HMMA.16816.F32 R48, R184, R210, R48 ;  /* 0x000000d2b830723c */ /* 0x000fe20000001830 */
[----:B------:R-:W2:Y:S04]  /*7620*/  LDSM.16.M88.4 R184, [R227] ;  /* 0x00000000e3b8783b */ /* 0x000ea80000000200 */
[----:B------:R-:W3:Y:S03]  /*7630*/  LDSM.16.M88.4 R208, [R226] ;  /* 0x00000000e2d0783b */ /* 0x000ee60000000200 */
        /* <DEDUP_REMOVED lines=190> */
[----:B------:R-:W-:Y:S04]  /*8220*/  DEPBAR.LE SB0, 0x0 ;  /* 0x000080000000791a */ /* 0x000fe80000000000 */
[----:B------:R-:W-:Y:S01]  /*8230*/  BAR.SYNC.DEFER_BLOCKING 0x0 ;  /* 0x0000000000007b1d */ /* 0x000fe20000010000 */
[C---:B-1----:R-:W-:Y:S08]  /*8240*/  HMMA.16816.F32 R4, R188.reuse, R192, R4 ;  /* 0x000000c0bc04723c */ /* 0x042ff00000001804 */
[C---:B------:R-:W-:Y:S08]  /*8250*/  HMMA.16816.F32 R8, R188.reuse, R194, R8 ;  /* 0x000000c2bc08723c */ /* 0x040ff00000001808 */
[C---:B------:R-:W-:Y:S08]  /*8260*/  HMMA.16816.F32 R12, R188.reuse, R196, R12 ;  /* 0x000000c4bc0c723c */ /* 0x040ff0000000180c */
[C---:B------:R-:W-:Y:S08]  /*8270*/  HMMA.16816.F32 R16, R188.reuse, R198, R16 ;  /* 0x000000c6bc10723c */ /* 0x040ff00000001810 */
[C---:B------:R-:W-:Y:S08]  /*8280*/  HMMA.16816.F32 R20, R188.reuse, R200, R20 ;  /* 0x000000c8bc14723c */ /* 0x040ff00000001814 */
[C---:B------:R-:W-:Y:S08]  /*8290*/  HMMA.16816.F32 R24, R188.reuse, R202, R24 ;  /* 0x000000cabc18723c */ /* 0x040ff00000001818 */
[C---:B------:R-:W-:Y:S08]  /*82a0*/  HMMA.16816.F32 R28, R188.reuse, R204, R28 ;  /* 0x000000ccbc1c723c */ /* 0x040ff0000000181c */
[C---:B------:R-:W-:Y:S08]  /*82b0*/  HMMA.16816.F32 R32, R188.reuse, R206, R32 ;  /* 0x000000cebc20723c */ /* 0x040ff00000001820 */
[C---:B--2---:R-:W-:Y:S08]  /*82c0*/  HMMA.16816.F32 R36, R188.reuse, R184, R36 ;  /* 0x000000b8bc24723c */ /* 0x044ff00000001824 */
[C---:B------:R-:W-:Y:S08]  /*82d0*/  HMMA.16816.F32 R40, R188.reuse, R186, R40 ;  /* 0x000000babc28723c */ /* 0x040ff00000001828 */
[C---:B---3--:R-:W-:Y:S08]  /*82e0*/  HMMA.16816.F32 R44, R188.reuse, R208, R44 ;  /* 0x000000d0bc2c723c */ /* 0x048ff0000000182c */
[----:B------:R-:W-:Y:S01]  /*82f0*/  HMMA.16816.F32 R48, R188, R210, R48 ;  /* 0x000000d2bc30723c */ /* 0x000fe20000001830 */
[----:B-----5:R-:W-:-:S07]  /*8300*/  @P0 BRA `(.L_x_1546) ;  /* 0xffffe2b000000947 */ /* 0x020fce000383ffff */
.L_x_1545:
[----:B---3--:R-:W-:Y:S01]  /*8310*/  FMNMX.FTZ R184, R4, R180, !PT ;  /* 0x000000b404b87209 */ /* 0x008fe20007810000 */
[----:B------:R-:W-:Y:S01]  /*8320*/  LDSM.16.MT88.4 R188, [R240+0x100] ;  /* 0x00010000f0bc783b */ /* 0x000fe20000004200 */
[----:B------:R-:W-:Y:S01]  /*8330*/  FMNMX.FTZ R181, R6, R3, !PT ;  /* 0x0000000306b57209 */ /* 0x000fe20007810000 */
[----:B------:R-:W-:Y:S01]  /*8340*/  UISETP.GT.AND UP0, UPT, UR6, UR8, UPT ;  /* 0x000000080600728c */ /* 0x000fe2000bf04270 */
[----:B------:R-:W-:Y:S01]  /*8350*/  FMNMX.FTZ R184, R5, R184, !PT ;  /* 0x000000b805b87209 */ /* 0x000fe20007810000 */
[----:B------:R-:W-:Y:S01]  /*8360*/  UIADD3 UR6, UR6, -0x1, URZ ;  /* 0xffffffff06067890 */ /* 0x000fe2000fffe03f */
[----:B------:R-:W-:Y:S02]  /*8370*/  FMNMX.FTZ R181, R7, R181, !PT ;  /* 0x000000b507b57209 */ /* 0x000fe40007810000 */
[----:B------:R-:W-:Y:S01]  /*8380*/  FMNMX.FTZ R184, R8, R184, !PT ;  /* 0x000000b808b87209 */ /* 0x000fe20007810000 */
[----:B------:R-:W-:Y:S01]  /*8390*/  LDSM.16.MT88.4 R192, [R239+0x100] ;  /* 0x00010000efc0783b */ /* 0x000fe20000004200 */
[----:B------:R-:W-:Y:S02]  /*83a0*/  FMNMX.FTZ R181, R10, R181, !PT ;  /* 0x000000b50ab57209 */ /* 0x000fe40007810000 */
[----:B------:R-:W-:Y:S02]  /*83b0*/  FMNMX.FTZ R184, R9, R184, !PT ;  /* 0x000000b809b87209 */ /* 0x000fe40007810000 */
[----:B------:R-:W-:Y:S02]  /*83c0*/  FMNMX.FTZ R181, R11, R181, !PT ;  /* 0x000000b50bb57209 */ /* 0x000fe40007810000 */
[----:B------:R-:W-:Y:S01]  /*83d0*/  FMNMX.FTZ R184, R12, R184, !PT ;  /* 0x000000b80cb87209 */ /* 0x000fe20007810000 */
        /* <DEDUP_REMOVED lines=40> */
[----:B------:R-:W-:Y:S01]  /*8660*/  PLOP3.LUT P0, PT, PT, PT, UP0, 0x80, 0x0 ;  /* 0x000000000000781c */ /* 0x000fe20003f0f008 */
[----:B------:R-:W-:Y:S08]  /*8670*/  SHFL.BFLY PT, R2, R184, 0x2, 0x1f ;  /* 0x0c401f00b8027f89 */ /* 0x000ff000000e0000 */
[----:B------:R-:W1:Y:S02]  /*8680*/  SHFL.BFLY PT, R0, R181, 0x2, 0x1f ;  /* 0x0c401f00b5007f89 */ /* 0x000e6400000e0000 */
[----:B-1----:R-:W-:Y:S02]  /*8690*/  FMNMX.FTZ R181, R181, R0, !PT ;  /* 0x00000000b5b57209 */ /* 0x002fe40007810000 */
[----:B------:R-:W-:Y:S04]  /*86a0*/  FMNMX.FTZ R184, R184, R2, !PT ;  /* 0x00000002b8b87209 */ /* 0x000fe80007810000 */
[----:B------:R-:W1:Y:S08]  /*86b0*/  SHFL.BFLY PT, R0, R181, 0x1, 0x1f ;  /* 0x0c201f00b5007f89 */ /* 0x000e7000000e0000 */
[----:B------:R-:W2:Y:S01]  /*86c0*/  SHFL.BFLY PT, R2, R184, 0x1, 0x1f ;  /* 0x0c201f00b8027f89 */ /* 0x000ea200000e0000 */
[----:B-1----:R-:W-:Y:S05]  /*86d0*/  FMNMX.FTZ R0, R0, R181, !PT ;  /* 0x000000b500007209 */ /* 0x002fea0007810000 */
[C---:B------:R-:W-:Y:S02]  /*86e0*/  FMUL.FTZ R204, R0.reuse, c[0x0][0x2d0] ;  /* 0x0000b40000cc7a20 */ /* 0x040fe40000410000 */
[----:B------:R-:W-:Y:S01]  /*86f0*/  FADD.FTZ R3, -R0, R3 ;  /* 0x0000000300037221 */ /* 0x000fe20000010100 */
[----:B--2---:R-:W-:Y:S01]  /*8700*/  FMNMX.FTZ R2, R184, R2, !PT ;  /* 0x00000002b8027209 */ /* 0x004fe20007810000 */
[--C-:B------:R-:W-:Y:S01]  /*8710*/  FFMA.FTZ R197, R10, c[0x0][0x2d0], -R204.reuse ;  /* 0x0000b4000ac57a23 */ /* 0x100fe200000108cc */
[----:B------:R-:W1:Y:S01]  /*8720*/  LDSM.16.MT88.4 R184, [R245+0x100] ;  /* 0x00010000f5b8783b */ /* 0x000e620000004200 */
[----:B------:R-:W-:Y:S02]  /*8730*/  FFMA.FTZ R181, R11, c[0x0][0x2d0], -R204 ;  /* 0x0000b4000bb57a23 */ /* 0x000fe400000108cc */
[C---:B------:R-:W-:Y:S02]  /*8740*/  FMUL.FTZ R205, R2.reuse, c[0x0][0x2d0] ;  /* 0x0000b40002cd7a20 */ /* 0x040fe40000410000 */
[----:B------:R-:W-:Y:S01]  /*8750*/  FADD.FTZ R180, -R2, R180 ;  /* 0x000000b402b47221 */ /* 0x000fe20000010100 */
[----:B------:R-:W-:Y:S01]  /*8760*/  MUFU.EX2 R197, R197 ;  /* 0x000000c500c57308 */ /* 0x000fe20000000800 */
[--C-:B------:R-:W-:Y:S02]  /*8770*/  FFMA.FTZ R198, R8, c[0x0][0x2d0], -R205.reuse ;  /* 0x0000b40008c67a23 */ /* 0x100fe400000108cd */
[--C-:B------:R-:W-:Y:S02]  /*8780*/  FFMA.FTZ R196, R9, c[0x0][0x2d0], -R205.reuse ;  /* 0x0000b40009c47a23 */ /* 0x100fe400000108cd */
[----:B------:R-:W-:Y:S02]  /*8790*/  FMUL.FTZ R180, R180, c[0x0][0x2d0] ;  /* 0x0000b400b4b47a20 */ /* 0x000fe40000410000 */
[----:B------:R-:W-:Y:S02]  /*87a0*/  FMUL.FTZ R3, R3, c[0x0][0x2d0] ;  /* 0x0000b40003037a20 */ /* 0x000fe40000410000 */
[--C-:B------:R-:W-:Y:S01]  /*87b0*/  FFMA.FTZ R203, R4, c[0x0][0x2d0], -R205.reuse ;  /* 0x0000b40004cb7a23 */ /* 0x100fe200000108cd */
[----:B------:R-:W-:Y:S01]  /*87c0*/  MUFU.EX2 R198, R198 ;  /* 0x000000c600c67308 */ /* 0x000fe20000000800 */
[--C-:B------:R-:W-:Y:S02]  /*87d0*/  FFMA.FTZ R200, R5, c[0x0][0x2d0], -R205.reuse ;  /* 0x0000b40005c87a23 */ /* 0x100fe400000108cd */
[--C-:B------:R-:W-:Y:S02]  /*87e0*/  FFMA.FTZ R201, R6, c[0x0][0x2d0], -R204.reuse ;  /* 0x0000b40006c97a23 */ /* 0x100fe400000108cc */
[--C-:B------:R-:W-:Y:S02]  /*87f0*/  FFMA.FTZ R199, R7, c[0x0][0x2d0], -R204.reuse ;  /* 0x0000b40007c77a23 */ /* 0x100fe400000108cc */
[--C-:B------:R-:W-:Y:S02]  /*8800*/  FFMA.FTZ R206, R25, c[0x0][0x2d0], -R205.reuse ;  /* 0x0000b40019ce7a23 */ /* 0x100fe400000108cd */
[--C-:B------:R-:W-:Y:S01]  /*8810*/  FFMA.FTZ R207, R26, c[0x0][0x2d0], -R204.reuse ;  /* 0x0000b4001acf7a23 */ /* 0x100fe200000108cc */
[----:B------:R-:W2:Y:S01]  /*8820*/  MUFU.EX2 R180, R180 ;  /* 0x000000b400b47308 */ /* 0x000ea20000000800 */
[--C-:B------:R-:W-:Y:S02]  /*8830*/  FFMA.FTZ R208, R27, c[0x0][0x2d0], -R204.reuse ;  /* 0x0000b4001bd07a23 */ /* 0x100fe400000108cc */
[--C-:B------:R-:W-:Y:S02]  /*8840*/  FFMA.FTZ R209, R28, c[0x0][0x2d0], -R205.reuse ;  /* 0x0000b4001cd17a23 */ /* 0x100fe400000108cd */
[--C-:B------:R-:W-:Y:S02]  /*8850*/  FFMA.FTZ R210, R29, c[0x0][0x2d0], -R205.reuse ;  /* 0x0000b4001dd27a23 */ /* 0x100fe400000108cd */
[--C-:B------:R-:W-:Y:S02]  /*8860*/  FFMA.FTZ R211, R30, c[0x0][0x2d0], -R204.reuse ;  /* 0x0000b4001ed37a23 */ /* 0x100fe400000108cc */
[--C-:B------:R-:W-:Y:S01]  /*8870*/  FFMA.FTZ R212, R31, c[0x0][0x2d0], -R204.reuse ;  /* 0x0000b4001fd47a23 */ /* 0x100fe200000108cc */
[----:B------:R-:W3:Y:S01]  /*8880*/  MUFU.EX2 R3, R3 ;  /* 0x0000000300037308 */ /* 0x000ee20000000800 */
[----:B------:R-:W-:Y:S01]  /*8890*/  LDSM.16.MT88.4 R28, [R238+0xa100] ;  /* 0x00a10000ee1c783b */ /* 0x000fe20000004200 */
[--C-:B------:R-:W-:Y:S02]  /*88a0*/  FFMA.FTZ R35, R35, c[0x0][0x2d0], -R204.reuse ;  /* 0x0000b40023237a23 */ /* 0x100fe400000108cc */
[--C-:B------:R-:W-:Y:S02]  /*88b0*/  FFMA.FTZ R213, R32, c[0x0][0x2d0], -R205.reuse ;  /* 0x0000b40020d57a23 */ /* 0x100fe400000108cd */
[--C-:B------:R-:W-:Y:S02]  /*88c0*/  FFMA.FTZ R214, R33, c[0x0][0x2d0], -R205.reuse ;  /* 0x0000b40021d67a23 */ /* 0x100fe400000108cd */
[--C-:B------:R-:W-:Y:S02]  /*88d0*/  FFMA.FTZ R215, R34, c[0x0][0x2d0], -R204.reuse ;  /* 0x0000b40022d77a23 */ /* 0x100fe400000108cc */
[----:B------:R-:W-:Y:S01]  /*88e0*/  MUFU.EX2 R203, R203 ;  /* 0x000000cb00cb7308 */ /* 0x000fe20000000800 */
[--C-:B------:R-:W-:Y:S02]  /*88f0*/  FFMA.FTZ R43, R43, c[0x0][0x2d0], -R204.reuse ;  /* 0x0000b4002b2b7a23 */ /* 0x100fe400000108cc */
[--C-:B------:R-:W-:Y:S02]  /*8900*/  FFMA.FTZ R36, R36, c[0x0][0x2d0], -R205.reuse ;  /* 0x0000b40024247a23 */ /* 0x100fe400000108cd */
[C---:B--2---:R-:W-:Y:S02]  /*8910*/  FMUL.FTZ R4, R180.reuse, R176 ;  /* 0x000000b0b4047220 */ /* 0x044fe40000410000 */
[C---:B------:R-:W-:Y:S02]  /*8920*/  FMUL.FTZ R5, R180.reuse, R177 ;  /* 0x000000b1b4057220 */ /* 0x040fe40000410000 */
[C---:B------:R-:W-:Y:S01]  /*8930*/  FMUL.FTZ R8, R180.reuse, R172 ;  /* 0x000000acb4087220 */ /* 0x040fe20000410000 */
[----:B------:R-:W2:Y:S01]  /*8940*/  MUFU.EX2 R200, R200 ;  /* 0x000000c800c87308 */ /* 0x000ea20000000800 */
[C---:B------:R-:W-:Y:S02]  /*8950*/  FMUL.FTZ R9, R180.reuse, R173 ;  /* 0x000000adb4097220 */ /* 0x040fe40000410000 */
[C---:B------:R-:W-:Y:S02]  /*8960*/  FMUL.FTZ R52, R180.reuse, R52 ;  /* 0x00000034b4347220 */ /* 0x040fe40000410000 */
[C---:B---3--:R-:W-:Y:S02]  /*8970*/  FMUL.FTZ R6, R3.reuse, R178 ;  /* 0x000000b203067220 */ /* 0x048fe40000410000 */
[C---:B------:R-:W-:Y:S02]  /*8980*/  FMUL.FTZ R7, R3.reuse, R179 ;  /* 0x000000b303077220 */ /* 0x040fe40000410000 */
[C---:B------:R-:W-:Y:S01]  /*8990*/  FMUL.FTZ R10, R3.reuse, R174 ;  /* 0x000000ae030a7220 */ /* 0x040fe20000410000 */
[----:B------:R-:W3:Y:S01]  /*89a0*/  MUFU.EX2 R196, R196 ;  /* 0x000000c400c47308 */ /* 0x000ee20000000800 */
[C---:B------:R-:W-:Y:S02]  /*89b0*/  FMUL.FTZ R11, R3.reuse, R175 ;  /* 0x000000af030b7220 */ /* 0x040fe40000410000 */
[----:B------:R-:W4:Y:S01]  /*89c0*/  LDSM.16.MT88.4 R172, [R238+0x100] ;  /* 0x00010000eeac783b */ /* 0x000f220000004200 */
[C---:B------:R-:W-:Y:S02]  /*89d0*/  FMUL.FTZ R53, R180.reuse, R53 ;  /* 0x00000035b4357220 */ /* 0x040fe40000410000 */
[C---:B------:R-:W-:Y:S02]  /*89e0*/  FMUL.FTZ R54, R3.reuse, R54 ;  /* 0x0000003603367220 */ /* 0x040fe40000410000 */
[C---:B------:R-:W-:Y:S02]  /*89f0*/  FMUL.FTZ R55, R3.reuse, R55 ;  /* 0x0000003703377220 */ /* 0x040fe40000410000 */
[----:B------:R-:W-:Y:S01]  /*8a00*/  MUFU.EX2 R201, R201 ;  /* 0x000000c900c97308 */ /* 0x000fe20000000800 */
[C---:B------:R-:W-:Y:S02]  /*8a10*/  FMUL.FTZ R56, R180.reuse, R56 ;  /* 0x00000038b4387220 */ /* 0x040fe40000410000 */
[----:B------:R-:W-:Y:S01]  /*8a20*/  FMUL.FTZ R57, R180, R57 ;  /* 0x00000039b4397220 */ /* 0x000fe20000410000 */
[----:B--2---:R-:W-:Y:S01]  /*8a30*/  F2FP.PACK_AB R176, R200, R203 ;  /* 0x000000cbc8b0723e */ /* 0x004fe200000000ff */
[C---:B------:R-:W-:Y:S02]  /*8a40*/  FMUL.FTZ R58, R3.reuse, R58 ;  /* 0x0000003a033a7220 */ /* 0x040fe40000410000 */
[C---:B------:R-:W-:Y:S02]  /*8a50*/  FMUL.FTZ R59, R3.reuse, R59 ;  /* 0x0000003b033b7220 */ /* 0x040fe40000410000 */
[C---:B------:R-:W-:Y:S01]  /*8a60*/  FMUL.FTZ R60, R180.reuse, R60 ;  /* 0x0000003cb43c7220 */ /* 0x040fe20000410000 */
[----:B------:R-:W2:Y:S01]  /*8a70*/  MUFU.EX2 R199, R199 ;  /* 0x000000c700c77308 */ /* 0x000ea20000000800 */
[----:B------:R-:W-:Y:S02]  /*8a80*/  FMUL.FTZ R61, R180, R61 ;  /* 0x0000003db43d7220 */ /* 0x000fe40000410000 */
[C---:B------:R-:W-:Y:S01]  /*8a90*/  FMUL.FTZ R62, R3.reuse, R62 ;  /* 0x0000003e033e7220 */ /* 0x040fe20000410000 */
[----:B---3--:R-:W-:Y:S01]  /*8aa0*/  F2FP.PACK_AB R178, R196, R198 ;  /* 0x000000c6c4b2723e */ /* 0x008fe200000000ff */
[C---:B------:R-:W-:Y:S02]  /*8ab0*/  FMUL.FTZ R63, R3.reuse, R63 ;  /* 0x0000003f033f7220 */ /* 0x040fe40000410000 */
[C---:B------:R-:W-:Y:S02]  /*8ac0*/  FMUL.FTZ R64, R180.reuse, R64 ;  /* 0x00000040b4407220 */ /* 0x040fe40000410000 */
[C---:B------:R-:W-:Y:S01]  /*8ad0*/  FMUL.FTZ R65, R180.reuse, R65 ;  /* 0x00000041b4417220 */ /* 0x040fe20000410000 */
[----:B------:R-:W3:Y:S01]  /*8ae0*/  MUFU.EX2 R181, R181 ;  /* 0x000000b500b57308 */ /* 0x000ee20000000800 */
[C---:B------:R-:W-:Y:S02]  /*8af0*/  FMUL.FTZ R66, R3.reuse, R66 ;  /* 0x0000004203427220 */ /* 0x040fe40000410000 */
[C---:B------:R-:W-:Y:S02]  /*8b00*/  FMUL.FTZ R67, R3.reuse, R67 ;  /* 0x0000004303437220 */ /* 0x040fe40000410000 */
[C---:B------:R-:W-:Y:S02]  /*8b10*/  FMUL.FTZ R68, R180.reuse, R68 ;  /* 0x00000044b4447220 */ /* 0x040fe40000410000 */
[C---:B------:R-:W-:Y:S02]  /*8b20*/  FMUL.FTZ R69, R180.reuse, R69 ;  /* 0x00000045b4457220 */ /* 0x040fe40000410000 */
[C---:B------:R-:W-:Y:S01]  /*8b30*/  FMUL.FTZ R70, R3.reuse, R70 ;  /* 0x0000004603467220 */ /* 0x040fe20000410000 */
[----:B------:R-:W-:Y:S01]  /*8b40*/  MUFU.EX2 R215, R215 ;  /* 0x000000d700d77308 */ /* 0x000fe20000000800 */
[----:B------:R-:W-:Y:S02]  /*8b50*/  FMUL.FTZ R71, R3, R71 ;  /* 0x0000004703477220 */ /* 0x000fe40000410000 */
[C---:B------:R-:W-:Y:S01]  /*8b60*/  FMUL.FTZ R72, R180.reuse, R72 ;  /* 0x00000048b4487220 */ /* 0x040fe20000410000 */
[----:B--2---:R-:W-:Y:S01]  /*8b70*/  F2FP.PACK_AB R177, R199, R201 ;  /* 0x000000c9c7b1723e */ /* 0x004fe200000000ff */
[C---:B------:R-:W-:Y:S02]  /*8b80*/  FMUL.FTZ R73, R180.reuse, R73 ;  /* 0x00000049b4497220 */ /* 0x040fe40000410000 */
[C---:B------:R-:W-:Y:S02]  /*8b90*/  FMUL.FTZ R74, R3.reuse, R74 ;  /* 0x0000004a034a7220 */ /* 0x040fe40000410000 */
[----:B------:R-:W-:Y:S01]  /*8ba0*/  FMUL.FTZ R75, R3, R75 ;  /* 0x0000004b034b7220 */ /* 0x000fe20000410000 */
[----:B------:R-:W-:Y:S01]  /*8bb0*/  MUFU.EX2 R206, R206 ;  /* 0x000000ce00ce7308 */ /* 0x000fe20000000800 */
[C---:B------:R-:W-:Y:S02]  /*8bc0*/  FMUL.FTZ R76, R180.reuse, R76 ;  /* 0x0000004cb44c7220 */ /* 0x040fe40000410000 */
[----:B------:R-:W-:Y:S01]  /*8bd0*/  FMUL.FTZ R77, R180, R77 ;  /* 0x0000004db44d7220 */ /* 0x000fe20000410000 */
[----:B---3--:R-:W-:Y:S01]  /*8be0*/  F2FP.PACK_AB R179, R181, R197 ;  /* 0x000000c5b5b3723e */ /* 0x008fe200000000ff */
[--C-:B------:R-:W-:Y:S02]  /*8bf0*/  FFMA.FTZ R37, R37, c[0x0][0x2d0], -R205.reuse ;  /* 0x0000b40025257a23 */ /* 0x100fe400000108cd */
[--C-:B------:R-:W-:Y:S02]  /*8c00*/  FFMA.FTZ R38, R38, c[0x0][0x2d0], -R204.reuse ;  /* 0x0000b40026267a23 */ /* 0x100fe400000108cc */
[--C-:B------:R-:W-:Y:S01]  /*8c10*/  FFMA.FTZ R39, R39, c[0x0][0x2d0], -R204.reuse ;  /* 0x0000b40027277a23 */ /* 0x100fe200000108cc */
[----:B------:R-:W-:Y:S01]  /*8c20*/  MUFU.EX2 R207, R207 ;  /* 0x000000cf00cf7308 */ /* 0x000fe20000000800 */
[C---:B-1----:R-:W-:Y:S05]  /*8c30*/  HMMA.16816.F32 R4, R176.reuse, R184, R4 ;  /* 0x000000b8b004723c */ /* 0x042fea0000001804 */
[C---:B------:R-:W-:Y:S02]  /*8c40*/  FMUL.FTZ R78, R3.reuse, R78 ;  /* 0x0000004e034e7220 */ /* 0x040fe40000410000 */
[C---:B------:R-:W-:Y:S01]  /*8c50*/  FMUL.FTZ R79, R3.reuse, R79 ;  /* 0x0000004f034f7220 */ /* 0x040fe20000410000 */
[C---:B------:R-:W-:Y:S01]  /*8c60*/  HMMA.16816.F32 R8, R176.reuse, R186, R8 ;  /* 0x000000bab008723c */ /* 0x040fe20000001808 */
[----:B------:R-:W1:Y:S01]  /*8c70*/  LDSM.16.MT88.4 R184, [R245+0x3100] ;  /* 0x00310000f5b8783b */ /* 0x000e620000004200 */
[----:B------:R-:W-:Y:S02]  /*8c80*/  MUFU.EX2 R208, R208 ;  /* 0x000000d000d07308 */ /* 0x000fe40000000800 */
[C---:B------:R-:W-:Y:S02]  /*8c90*/  FMUL.FTZ R80, R180.reuse, R80 ;  /* 0x00000050b4507220 */ /* 0x040fe40000410000 */
[C---:B------:R-:W-:Y:S02]  /*8ca0*/  FMUL.FTZ R81, R180.reuse, R81 ;  /* 0x00000051b4517220 */ /* 0x040fe40000410000 */
[C---:B------:R-:W-:Y:S04]  /*8cb0*/  HMMA.16816.F32 R52, R176.reuse, R188, R52 ;  /* 0x000000bcb034723c */ /* 0x040fe80000001834 */
[C---:B------:R-:W-:Y:S01]  /*8cc0*/  FMUL.FTZ R82, R3.reuse, R82 ;  /* 0x0000005203527220 */ /* 0x040fe20000410000 */
[----:B------:R-:W-:Y:S01]  /*8cd0*/  MUFU.EX2 R209, R209 ;  /* 0x000000d100d17308 */ /* 0x000fe20000000800 */
[C---:B------:R-:W-:Y:S02]  /*8ce0*/  FMUL.FTZ R83, R3.reuse, R83 ;  /* 0x0000005303537220 */ /* 0x040fe40000410000 */
[C---:B------:R-:W-:Y:S01]  /*8cf0*/  HMMA.16816.F32 R56, R176.reuse, R190, R56 ;  /* 0x000000beb038723c */ /* 0x040fe20000001838 */
[----:B------:R-:W2:Y:S03]  /*8d00*/  LDSM.16.MT88.4 R188, [R240+0x3100] ;  /* 0x00310000f0bc783b */ /* 0x000ea60000004200 */
[C---:B------:R-:W-:Y:S02]  /*8d10*/  FMUL.FTZ R84, R180.reuse, R84 ;  /* 0x00000054b4547220 */ /* 0x040fe40000410000 */
[C---:B------:R-:W-:Y:S01]  /*8d20*/  FMUL.FTZ R85, R180.reuse, R85 ;  /* 0x00000055b4557220 */ /* 0x040fe20000410000 */
[----:B------:R-:W-:Y:S01]  /*8d30*/  MUFU.EX2 R210, R210 ;  /* 0x000000d200d27308 */ /* 0x000fe20000000800 */
[C---:B------:R-:W-:Y:S04]  /*8d40*/  HMMA.16816.F32 R60, R176.reuse, R192, R60 ;  /* 0x000000c0b03c723c */ /* 0x040fe8000000183c */
[C---:B------:R-:W-:Y:S02]  /*8d50*/  FMUL.FTZ R86, R3.reuse, R86 ;  /* 0x0000005603567220 */ /* 0x040fe40000410000 */
[C---:B------:R-:W-:Y:S02]  /*8d60*/  FMUL.FTZ R87, R3.reuse, R87 ;  /* 0x0000005703577220 */ /* 0x040fe40000410000 */
[C---:B------:R-:W-:Y:S01]  /*8d70*/  HMMA.16816.F32 R64, R176.reuse, R194, R64 ;  /* 0x000000c2b040723c */ /* 0x040fe20000001840 */
[----:B------:R-:W-:Y:S03]  /*8d80*/  MUFU.EX2 R211, R211 ;  /* 0x000000d300d37308 */ /* 0x000fe60000000800 */
[C---:B------:R-:W-:Y:S02]  /*8d90*/  FMUL.FTZ R88, R180.reuse, R88 ;  /* 0x00000058b4587220 */ /* 0x040fe40000410000 */
[C---:B------:R-:W-:Y:S02]  /*8da0*/  FMUL.FTZ R89, R180.reuse, R89 ;  /* 0x00000059b4597220 */ /* 0x040fe40000410000 */
[C---:B----4-:R-:W-:Y:S03]  /*8db0*/  HMMA.16816.F32 R68, R176.reuse, R172, R68 ;  /* 0x000000acb044723c */ /* 0x050fe60000001844 */
[----:B------:R-:W-:Y:S01]  /*8dc0*/  MUFU.EX2 R212, R212 ;  /* 0x000000d400d47308 */ /* 0x000fe20000000800 */
[C---:B------:R-:W-:Y:S02]  /*8dd0*/  FMUL.FTZ R90, R3.reuse, R90 ;  /* 0x0000005a035a7220 */ /* 0x040fe40000410000 */
[C---:B------:R-:W-:Y:S02]  /*8de0*/  FMUL.FTZ R91, R3.reuse, R91 ;  /* 0x0000005b035b7220 */ /* 0x040fe40000410000 */
[C---:B------:R-:W-:Y:S01]  /*8df0*/  HMMA.16816.F32 R72, R176.reuse, R174, R72 ;  /* 0x000000aeb048723c */ /* 0x040fe20000001848 */
[----:B------:R-:W3:Y:S03]  /*8e00*/  LDSM.16.MT88.4 R172, [R239+0x3100] ;  /* 0x00310000efac783b */ /* 0x000ee60000004200 */
[C---:B------:R-:W-:Y:S01]  /*8e10*/  FMUL.FTZ R92, R180.reuse, R92 ;  /* 0x0000005cb45c7220 */ /* 0x040fe20000410000 */
[----:B------:R-:W-:Y:S01]  /*8e20*/  MUFU.EX2 R213, R213 ;  /* 0x000000d500d57308 */ /* 0x000fe20000000800 */
[C---:B------:R-:W-:Y:S02]  /*8e30*/  FMUL.FTZ R93, R180.reuse, R93 ;  /* 0x0000005db45d7220 */ /* 0x040fe40000410000 */
[C---:B-1----:R-:W-:Y:S04]  /*8e40*/  HMMA.16816.F32 R76, R176.reuse, R184, R76 ;  /* 0x000000b8b04c723c */ /* 0x042fe8000000184c */
[C---:B------:R-:W-:Y:S02]  /*8e50*/  FMUL.FTZ R94, R3.reuse, R94 ;  /* 0x0000005e035e7220 */ /* 0x040fe40000410000 */
[C---:B------:R-:W-:Y:S01]  /*8e60*/  FMUL.FTZ R95, R3.reuse, R95 ;  /* 0x0000005f035f7220 */ /* 0x040fe20000410000 */
[----:B------:R-:W-:Y:S01]  /*8e70*/  MUFU.EX2 R214, R214 ;  /* 0x000000d600d67308 */ /* 0x000fe20000000800 */
[C---:B------:R-:W-:Y:S01]  /*8e80*/  HMMA.16816.F32 R80, R176.reuse, R186, R80 ;  /* 0x000000bab050723c */ /* 0x040fe20000001850 */
[----:B------:R-:W1:Y:S03]  /*8e90*/  LDSM.16.MT88.4 R184, [R238+0x3100] ;  /* 0x00310000eeb8783b */ /* 0x000e660000004200 */
[C---:B------:R-:W-:Y:S02]  /*8ea0*/  FMUL.FTZ R96, R180.reuse, R96 ;  /* 0x00000060b4607220 */ /* 0x040fe40000410000 */
[C---:B------:R-:W-:Y:S02]  /*8eb0*/  FMUL.FTZ R97, R180.reuse, R97 ;  /* 0x00000061b4617220 */ /* 0x040fe40000410000 */
[C---:B--2---:R-:W-:Y:S04]  /*8ec0*/  HMMA.16816.F32 R84, R176.reuse, R188, R84 ;  /* 0x000000bcb054723c */ /* 0x044fe80000001854 */
[C---:B------:R-:W-:Y:S02]  /*8ed0*/  FMUL.FTZ R98, R3.reuse, R98 ;  /* 0x0000006203627220 */ /* 0x040fe40000410000 */
[C---:B------:R-:W-:Y:S02]  /*8ee0*/  FMUL.FTZ R99, R3.reuse, R99 ;  /* 0x0000006303637220 */ /* 0x040fe40000410000 */
[C---:B------:R-:W-:Y:S01]  /*8ef0*/  HMMA.16816.F32 R88, R176.reuse, R190, R88 ;  /* 0x000000beb058723c */ /* 0x040fe20000001858 */
[----:B------:R-:W2:Y:S03]  /*8f00*/  LDSM.16.MT88.4 R188, [R245+0x6100] ;  /* 0x00610000f5bc783b */ /* 0x000ea60000004200 */
[C---:B------:R-:W-:Y:S02]  /*8f10*/  FMUL.FTZ R100, R180.reuse, R100 ;  /* 0x00000064b4647220 */ /* 0x040fe40000410000 */
[C---:B------:R-:W-:Y:S02]  /*8f20*/  FMUL.FTZ R101, R180.reuse, R101 ;  /* 0x00000065b4657220 */ /* 0x040fe40000410000 */
[C---:B------:R-:W-:Y:S01]  /*8f30*/  FMUL.FTZ R102, R3.reuse, R102 ;  /* 0x0000006603667220 */ /* 0x040fe20000410000 */
[C---:B---3--:R-:W-:Y:S03]  /*8f40*/  HMMA.16816.F32 R92, R176.reuse, R172, R92 ;  /* 0x000000acb05c723c */ /* 0x048fe6000000185c */
[C---:B------:R-:W-:Y:S02]  /*8f50*/  FMUL.FTZ R103, R3.reuse, R103 ;  /* 0x0000006703677220 */ /* 0x040fe40000410000 */
[C---:B------:R-:W-:Y:S02]  /*8f60*/  FMUL.FTZ R104, R180.reuse, R104 ;  /* 0x00000068b4687220 */ /* 0x040fe40000410000 */
[C---:B------:R-:W-:Y:S01]  /*8f70*/  FMUL.FTZ R105, R180.reuse, R105 ;  /* 0x00000069b4697220 */ /* 0x040fe20000410000 */
[C---:B------:R-:W-:Y:S01]  /*8f80*/  HMMA.16816.F32 R96, R176.reuse, R174, R96 ;  /* 0x000000aeb060723c */ /* 0x040fe20000001860 */
[----:B------:R-:W3:Y:S03]  /*8f90*/  LDSM.16.MT88.4 R172, [R240+0x6100] ;  /* 0x00610000f0ac783b */ /* 0x000ee60000004200 */
[C---:B------:R-:W-:Y:S02]  /*8fa0*/  FMUL.FTZ R106, R3.reuse, R106 ;  /* 0x0000006a036a7220 */ /* 0x040fe40000410000 */
[C---:B------:R-:W-:Y:S02]  /*8fb0*/  FMUL.FTZ R107, R3.reuse, R107 ;  /* 0x0000006b036b7220 */ /* 0x040fe40000410000 */
[C---:B-1----:R-:W-:Y:S04]  /*8fc0*/  HMMA.16816.F32 R100, R176.reuse, R184, R100 ;  /* 0x000000b8b064723c */ /* 0x042fe80000001864 */
[C---:B------:R-:W-:Y:S02]  /*8fd0*/  FMUL.FTZ R108, R180.reuse, R108 ;  /* 0x0000006cb46c7220 */ /* 0x040fe40000410000 */
[C---:B------:R-:W-:Y:S02]  /*8fe0*/  FMUL.FTZ R109, R180.reuse, R109 ;  /* 0x0000006db46d7220 */ /* 0x040fe40000410000 */
[C---:B------:R-:W-:Y:S01]  /*8ff0*/  HMMA.16816.F32 R104, R176.reuse, R186, R104 ;  /* 0x000000bab068723c */ /* 0x040fe20000001868 */
[----:B------:R-:W1:Y:S03]  /*9000*/  LDSM.16.MT88.4 R184, [R239+0x6100] ;  /* 0x00610000efb8783b */ /* 0x000e660000004200 */
[C---:B------:R-:W-:Y:S02]  /*9010*/  FMUL.FTZ R110, R3.reuse, R110 ;  /* 0x0000006e036e7220 */ /* 0x040fe40000410000 */
[C---:B------:R-:W-:Y:S02]  /*9020*/  FMUL.FTZ R111, R3.reuse, R111 ;  /* 0x0000006f036f7220 */ /* 0x040fe40000410000 */
[C---:B------:R-:W-:Y:S04]  /*9030*/  FMUL.FTZ R112, R180.reuse, R112 ;  /* 0x00000070b4707220 */ /* 0x040fe80000410000 */
[C---:B------:R-:W-:Y:S01]  /*9040*/  FMUL.FTZ R113, R180.reuse, R113 ;  /* 0x00000071b4717220 */ /* 0x040fe20000410000 */
[C---:B--2---:R-:W-:Y:S03]  /*9050*/  HMMA.16816.F32 R108, R176.reuse, R188, R108 ;  /* 0x000000bcb06c723c */ /* 0x044fe6000000186c */
[C---:B------:R-:W-:Y:S02]  /*9060*/  FMUL.FTZ R114, R3.reuse, R114 ;  /* 0x0000007203727220 */ /* 0x040fe40000410000 */
[C---:B------:R-:W-:Y:S02]  /*9070*/  FMUL.FTZ R115, R3.reuse, R115 ;  /* 0x0000007303737220 */ /* 0x040fe40000410000 */
[C---:B------:R-:W-:Y:S02]  /*9080*/  FMUL.FTZ R116, R180.reuse, R116 ;  /* 0x00000074b4747220 */ /* 0x040fe40000410000 */
[C---:B------:R-:W-:Y:S03]  /*9090*/  FMUL.FTZ R117, R180.reuse, R117 ;  /* 0x00000075b4757220 */ /* 0x040fe60000410000 */
[C---:B------:R-:W-:Y:S01]  /*90a0*/  HMMA.16816.F32 R112, R176.reuse, R190, R112 ;  /* 0x000000beb070723c */ /* 0x040fe20000001870 */
[----:B------:R-:W2:Y:S02]  /*90b0*/  LDSM.16.MT88.4 R188, [R238+0x6100] ;  /* 0x00610000eebc783b */ /* 0x000ea40000004200 */
[C---:B------:R-:W-:Y:S02]  /*90c0*/  FMUL.FTZ R118, R3.reuse, R118 ;  /* 0x0000007603767220 */ /* 0x040fe40000410000 */
[C---:B------:R-:W-:Y:S02]  /*90d0*/  FMUL.FTZ R119, R3.reuse, R119 ;  /* 0x0000007703777220 */ /* 0x040fe40000410000 */
[C---:B------:R-:W-:Y:S02]  /*90e0*/  FMUL.FTZ R120, R180.reuse, R120 ;  /* 0x00000078b4787220 */ /* 0x040fe40000410000 */
[C---:B------:R-:W-:Y:S03]  /*90f0*/  FMUL.FTZ R121, R180.reuse, R121 ;  /* 0x00000079b4797220 */ /* 0x040fe60000410000 */
[C---:B---3--:R-:W-:Y:S03]  /*9100*/  HMMA.16816.F32 R116, R176.reuse, R172, R116 ;  /* 0x000000acb074723c */ /* 0x048fe60000001874 */
[C---:B------:R-:W-:Y:S02]  /*9110*/  FMUL.FTZ R122, R3.reuse, R122 ;  /* 0x0000007a037a7220 */ /* 0x040fe40000410000 */
[C---:B------:R-:W-:Y:S02]  /*9120*/  FMUL.FTZ R123, R3.reuse, R123 ;  /* 0x0000007b037b7220 */ /* 0x040fe40000410000 */
[C---:B------:R-:W-:Y:S02]  /*9130*/  FMUL.FTZ R124, R180.reuse, R124 ;  /* 0x0000007cb47c7220 */ /* 0x040fe40000410000 */
[C---:B------:R-:W-:Y:S03]  /*9140*/  FMUL.FTZ R125, R180.reuse, R125 ;  /* 0x0000007db47d7220 */ /* 0x040fe60000410000 */
[C---:B------:R-:W-:Y:S01]  /*9150*/  HMMA.16816.F32 R120, R176.reuse, R174, R120 ;  /* 0x000000aeb078723c */ /* 0x040fe20000001878 */
[----:B------:R-:W3:Y:S02]  /*9160*/  LDSM.16.MT88.4 R172, [R245+0x9100] ;  /* 0x00910000f5ac783b */ /* 0x000ee40000004200 */
[C---:B------:R-:W-:Y:S02]  /*9170*/  FMUL.FTZ R126, R3.reuse, R126 ;  /* 0x0000007e037e7220 */ /* 0x040fe40000410000 */
[C---:B------:R-:W-:Y:S02]  /*9180*/  FMUL.FTZ R127, R3.reuse, R127 ;  /* 0x0000007f037f7220 */ /* 0x040fe40000410000 */
[C---:B------:R-:W-:Y:S02]  /*9190*/  FMUL.FTZ R128, R180.reuse, R128 ;  /* 0x00000080b4807220 */ /* 0x040fe40000410000 */
[C---:B------:R-:W-:Y:S03]  /*91a0*/  FMUL.FTZ R129, R180.reuse, R129 ;  /* 0x00000081b4817220 */ /* 0x040fe60000410000 */
[C---:B-1----:R-:W-:Y:S03]  /*91b0*/  HMMA.16816.F32 R124, R176.reuse, R184, R124 ;  /* 0x000000b8b07c723c */ /* 0x042fe6000000187c */
[C---:B------:R-:W-:Y:S02]  /*91c0*/  FMUL.FTZ R130, R3.reuse, R130 ;  /* 0x0000008203827220 */ /* 0x040fe40000410000 */
[C---:B------:R-:W-:Y:S02]  /*91d0*/  FMUL.FTZ R131, R3.reuse, R131 ;  /* 0x0000008303837220 */ /* 0x040fe40000410000 */
[C---:B------:R-:W-:Y:S02]  /*91e0*/  FMUL.FTZ R132, R180.reuse, R132 ;  /* 0x00000084b4847220 */ /* 0x040fe40000410000 */
[C---:B------:R-:W-:Y:S03]  /*91f0*/  FMUL.FTZ R133, R180.reuse, R133 ;  /* 0x00000085b4857220 */ /* 0x040fe60000410000 */
[C---:B------:R-:W-:Y:S01]  /*9200*/  HMMA.16816.F32 R128, R176.reuse, R186, R128 ;  /* 0x000000bab080723c */ /* 0x040fe20000001880 */
[----:B------:R-:W1:Y:S02]  /*9210*/  LDSM.16.MT88.4 R184, [R240+0x9100] ;  /* 0x00910000f0b8783b */ /* 0x000e640000004200 */
[C---:B------:R-:W-:Y:S02]  /*9220*/  FMUL.FTZ R134, R3.reuse, R134 ;  /* 0x0000008603867220 */ /* 0x040fe40000410000 */
[C---:B------:R-:W-:Y:S02]  /*9230*/  FMUL.FTZ R135, R3.reuse, R135 ;  /* 0x0000008703877220 */ /* 0x040fe40000410000 */
[C---:B------:R-:W-:Y:S02]  /*9240*/  FMUL.FTZ R136, R180.reuse, R136 ;  /* 0x00000088b4887220 */ /* 0x040fe40000410000 */
[C---:B------:R-:W-:Y:S03]  /*9250*/  FMUL.FTZ R137, R180.reuse, R137 ;  /* 0x00000089b4897220 */ /* 0x040fe60000410000 */
        /* <DEDUP_REMOVED lines=15> */
[----:B------:R-:W-:Y:S03]  /*9350*/  FMUL.FTZ R149, R180, R149 ;  /* 0x00000095b4957220 */ /* 0x000fe60000410000 */
[C---:B------:R-:W-:Y:S01]  /*9360*/  HMMA.16816.F32 R144, R176.reuse, R174, R144 ;  /* 0x000000aeb090723c */ /* 0x040fe20000001890 */
[----:B------:R-:W-:Y:S02]  /*9370*/  LDSM.16.MT88.4 R172, [R245+0x900] ;  /* 0x00090000f5ac783b */ /* 0x000fe40000004200 */
[C---:B------:R-:W-:Y:S02]  /*9380*/  FMUL.FTZ R150, R3.reuse, R150 ;  /* 0x0000009603967220 */ /* 0x040fe40000410000 */
[----:B------:R-:W-:Y:S02]  /*9390*/  FMUL.FTZ R151, R3, R151 ;  /* 0x0000009703977220 */ /* 0x000fe40000410000 */
[--C-:B------:R-:W-:Y:S02]  /*93a0*/  FFMA.FTZ R192, R12, c[0x0][0x2d0], -R205.reuse ;  /* 0x0000b4000cc07a23 */ /* 0x100fe400000108cd */
[C---:B------:R-:W-:Y:S03]  /*93b0*/  FMUL.FTZ R12, R180.reuse, R168 ;  /* 0x000000a8b40c7220 */ /* 0x040fe60000410000 */
[C---:B-1----:R-:W-:Y:S01]  /*93c0*/  HMMA.16816.F32 R148, R176.reuse, R184, R148 ;  /* 0x000000b8b094723c */ /* 0x042fe20000001894 */
[----:B------:R-:W-:Y:S02]  /*93d0*/  MUFU.EX2 R192, R192 ;  /* 0x000000c000c07308 */ /* 0x000fe40000000800 */
[--C-:B------:R-:W-:Y:S02]  /*93e0*/  FFMA.FTZ R193, R13, c[0x0][0x2d0], -R205.reuse ;  /* 0x0000b4000dc17a23 */ /* 0x100fe400000108cd */
[----:B------:R-:W-:Y:S02]  /*93f0*/  FMUL.FTZ R13, R180, R169 ;  /* 0x000000a9b40d7220 */ /* 0x000fe40000410000 */
[--C-:B------:R-:W-:Y:S02]  /*9400*/  FFMA.FTZ R194, R14, c[0x0][0x2d0], -R204.reuse ;  /* 0x0000b4000ec27a23 */ /* 0x100fe400000108cc */
[----:B------:R-:W-:Y:S02]  /*9410*/  FMUL.FTZ R14, R3, R170 ;  /* 0x000000aa030e7220 */ /* 0x000fe40000410000 */
[----:B------:R-:W1:Y:S01]  /*9420*/  MUFU.EX2 R193, R193 ;  /* 0x000000c100c17308 */ /* 0x000e620000000800 */
[--C-:B------:R-:W-:Y:S02]  /*9430*/  FFMA.FTZ R195, R15, c[0x0][0x2d0], -R204.reuse ;  /* 0x0000b4000fc37a23 */ /* 0x100fe400000108cc */
[C---:B------:R-:W-:Y:S02]  /*9440*/  FMUL.FTZ R15, R3.reuse, R171 ;  /* 0x000000ab030f7220 */ /* 0x040fe40000410000 */
[----:B------:R-:W3:Y:S01]  /*9450*/  LDSM.16.MT88.4 R168, [R238+0x9100] ;  /* 0x00910000eea8783b */ /* 0x000ee20000004200 */
[C---:B------:R-:W-:Y:S02]  /*9460*/  FMUL.FTZ R152, R180.reuse, R152 ;  /* 0x00000098b4987220 */ /* 0x040fe40000410000 */
[C---:B------:R-:W-:Y:S02]  /*9470*/  FMUL.FTZ R153, R180.reuse, R153 ;  /* 0x00000099b4997220 */ /* 0x040fe40000410000 */
[C---:B------:R-:W-:Y:S01]  /*9480*/  HMMA.16816.F32 R12, R176.reuse, R186, R12 ;  /* 0x000000bab00c723c */ /* 0x040fe2000000180c */
[----:B------:R-:W-:Y:S02]  /*9490*/  MUFU.EX2 R194, R194 ;  /* 0x000000c200c27308 */ /* 0x000fe40000000800 */
[C---:B------:R-:W-:Y:S01]  /*94a0*/  FMUL.FTZ R154, R3.reuse, R154 ;  /* 0x0000009a039a7220 */ /* 0x040fe20000410000 */
[----:B------:R-:W4:Y:S01]  /*94b0*/  LDSM.16.MT88.4 R184, [R240+0x900] ;  /* 0x00090000f0b8783b */ /* 0x000f220000004200 */
[C---:B------:R-:W-:Y:S02]  /*94c0*/  FMUL.FTZ R155, R3.reuse, R155 ;  /* 0x0000009b039b7220 */ /* 0x040fe40000410000 */
[C---:B------:R-:W-:Y:S02]  /*94d0*/  FMUL.FTZ R156, R180.reuse, R156 ;  /* 0x0000009cb49c7220 */ /* 0x040fe40000410000 */
[C---:B------:R-:W-:Y:S02]  /*94e0*/  FMUL.FTZ R157, R180.reuse, R157 ;  /* 0x0000009db49d7220 */ /* 0x040fe40000410000 */
[----:B------:R-:W5:Y:S01]  /*94f0*/  MUFU.EX2 R195, R195 ;  /* 0x000000c300c37308 */ /* 0x000f620000000800 */
[C---:B--2---:R-:W-:Y:S03]  /*9500*/  HMMA.16816.F32 R152, R176.reuse, R188, R152 ;  /* 0x000000bcb098723c */ /* 0x044fe60000001898 */
[C---:B------:R-:W-:Y:S02]  /*9510*/  FMUL.FTZ R158, R3.reuse, R158 ;  /* 0x0000009e039e7220 */ /* 0x040fe40000410000 */
[----:B------:R-:W-:Y:S02]  /*9520*/  FMUL.FTZ R159, R3, R159 ;  /* 0x0000009f039f7220 */ /* 0x000fe40000410000 */
[C---:B------:R-:W-:Y:S02]  /*9530*/  FMUL.FTZ R160, R180.reuse, R160 ;  /* 0x000000a0b4a07220 */ /* 0x040fe40000410000 */
[----:B------:R-:W-:Y:S03]  /*9540*/  FMUL.FTZ R161, R180, R161 ;  /* 0x000000a1b4a17220 */ /* 0x000fe60000410000 */
[C---:B------:R-:W-:Y:S03]  /*9550*/  HMMA.16816.F32 R156, R176.reuse, R190, R156 ;  /* 0x000000beb09c723c */ /* 0x040fe6000000189c */
[--C-:B------:R-:W-:Y:S02]  /*9560*/  FFMA.FTZ R17, R17, c[0x0][0x2d0], -R205.reuse ;  /* 0x0000b40011117a23 */ /* 0x100fe400000108cd */
[--C-:B------:R-:W-:Y:S02]  /*9570*/  FFMA.FTZ R202, R16, c[0x0][0x2d0], -R205.reuse ;  /* 0x0000b40010ca7a23 */ /* 0x100fe400000108cd */
[----:B------:R2:W-:Y:S01]  /*9580*/  MUFU.EX2 R188, R17 ;  /* 0x0000001100bc7308 */ /* 0x0005e20000000800 */
[--C-:B------:R-:W-:Y:S04]  /*9590*/  FFMA.FTZ R189, R18, c[0x0][0x2d0], -R204.reuse ;  /* 0x0000b40012bd7a23 */ /* 0x100fe800000108cc */
[--C-:B------:R-:W-:Y:S02]  /*95a0*/  FFMA.FTZ R190, R19, c[0x0][0x2d0], -R204.reuse ;  /* 0x0000b40013be7a23 */ /* 0x100fe400000108cc */
[C---:B------:R-:W-:Y:S02]  /*95b0*/  FMUL.FTZ R162, R3.reuse, R162 ;  /* 0x000000a203a27220 */ /* 0x040fe40000410000 */
[----:B------:R-:W-:Y:S01]  /*95c0*/  FMUL.FTZ R163, R3, R163 ;  /* 0x000000a303a37220 */ /* 0x000fe20000410000 */
[----:B------:R-:W4:Y:S01]  /*95d0*/  MUFU.EX2 R202, R202 ;  /* 0x000000ca00ca7308 */ /* 0x000f220000000800 */
[--C-:B------:R-:W-:Y:S02]  /*95e0*/  FFMA.FTZ R191, R24, c[0x0][0x2d0], -R205.reuse ;  /* 0x0000b40018bf7a23 */ /* 0x100fe400000108cd */
[----:B------:R-:W-:Y:S01]  /*95f0*/  LDSM.16.MT88.4 R24, [R240+0x1100] ;  /* 0x00110000f018783b */ /* 0x000fe20000004200 */
[C---:B------:R-:W-:Y:S01]  /*9600*/  FMUL.FTZ R16, R180.reuse, R164 ;  /* 0x000000a4b4107220 */ /* 0x040fe20000410000 */
[----:B-1----:R-:W-:Y:S01]  /*9610*/  F2FP.PACK_AB R164, R193, R192 ;  /* 0x000000c0c1a4723e */ /* 0x002fe200000000ff */
[C---:B---3--:R-:W-:Y:S03]  /*9620*/  HMMA.16816.F32 R160, R176.reuse, R168, R160 ;  /* 0x000000a8b0a0723c */ /* 0x048fe600000018a0 */
[C---:B------:R-:W-:Y:S01]  /*9630*/  FMUL.FTZ R18, R3.reuse, R166 ;  /* 0x000000a603127220 */ /* 0x040fe20000410000 */
[----:B------:R-:W-:Y:S01]  /*9640*/  MUFU.EX2 R189, R189 ;  /* 0x000000bd00bd7308 */ /* 0x000fe20000000800 */
[----:B------:R-:W-:Y:S02]  /*9650*/  FMUL.FTZ R19, R3, R167 ;  /* 0x000000a703137220 */ /* 0x000fe40000410000 */
[--C-:B------:R-:W-:Y:S02]  /*9660*/  FFMA.FTZ R41, R41, c[0x0][0x2d0], -R205.reuse ;  /* 0x0000b40029297a23 */ /* 0x100fe400000108cd */
[----:B--2---:R-:W-:Y:S03]  /*9670*/  FMUL.FTZ R17, R180, R165 ;  /* 0x000000a5b4117220 */ /* 0x004fe60000410000 */
[----:B-----5:R-:W-:Y:S01]  /*9680*/  F2FP.PACK_AB R165, R195, R194 ;  /* 0x000000c2c3a5723e */ /* 0x020fe200000000ff */
[--C-:B------:R-:W-:Y:S01]  /*9690*/  FFMA.FTZ R42, R42, c[0x0][0x2d0], -R204.reuse ;  /* 0x0000b4002a2a7a23 */ /* 0x100fe200000108cc */
[----:B------:R-:W1:Y:S01]  /*96a0*/  MUFU.EX2 R190, R190 ;  /* 0x000000be00be7308 */ /* 0x000e620000000800 */
[--C-:B------:R-:W-:Y:S01]  /*96b0*/  FFMA.FTZ R40, R40, c[0x0][0x2d0], -R205.reuse ;  /* 0x0000b40028287a23 */ /* 0x100fe200000108cd */
[----:B------:R-:W-:Y:S01]  /*96c0*/  HMMA.16816.F32 R16, R176, R170, R16 ;  /* 0x000000aab010723c */ /* 0x000fe20000001810 */
[----:B------:R-:W2:Y:S02]  /*96d0*/  LDSM.16.MT88.4 R168, [R239+0x900] ;  /* 0x00090000efa8783b */ /* 0x000ea40000004200 */
[----:B----4-:R-:W-:Y:S01]  /*96e0*/  F2FP.PACK_AB R166, R188, R202 ;  /* 0x000000cabca6723e */ /* 0x010fe200000000ff */
[--C-:B------:R-:W-:Y:S02]  /*96f0*/  FFMA.FTZ R45, R45, c[0x0][0x2d0], -R205.reuse ;  /* 0x0000b4002d2d7a23 */ /* 0x100fe400000108cd */
[--C-:B------:R-:W-:Y:S02]  /*9700*/  FFMA.FTZ R46, R46, c[0x0][0x2d0], -R204.reuse ;  /* 0x0000b4002e2e7a23 */ /* 0x100fe400000108cc */
[----:B------:R-:W3:Y:S01]  /*9710*/  MUFU.EX2 R191, R191 ;  /* 0x000000bf00bf7308 */ /* 0x000ee20000000800 */
[----:B------:R-:W-:Y:S03]  /*9720*/  LDSM.16.MT88.4 R176, [R245+0x3900] ;  /* 0x00390000f5b0783b */ /* 0x000fe60000004200 */
[--C-:B------:R-:W-:Y:S06]  /*9730*/  FFMA.FTZ R50, R50, c[0x0][0x2d0], -R204.reuse ;  /* 0x0000b40032327a23 */ /* 0x100fec00000108cc */
[----:B------:R-:W-:Y:S01]  /*9740*/  MUFU.EX2 R46, R46 ;  /* 0x0000002e002e7308 */ /* 0x000fe20000000800 */
[----:B-1----:R-:W-:Y:S09]  /*9750*/  F2FP.PACK_AB R167, R190, R189 ;  /* 0x000000bdbea7723e */ /* 0x002ff200000000ff */
[----:B------:R-:W-:Y:S01]  /*9760*/  MUFU.EX2 R50, R50 ;  /* 0x0000003200327308 */ /* 0x000fe20000000800 */
[C---:B------:R-:W-:Y:S08]  /*9770*/  HMMA.16816.F32 R4, R164.reuse, R172, R4 ;  /* 0x000000aca404723c */ /* 0x040ff00000001804 */
[C---:B------:R-:W-:Y:S01]  /*9780*/  HMMA.16816.F32 R8, R164.reuse, R174, R8 ;  /* 0x000000aea408723c */ /* 0x040fe20000001808 */
[----:B------:R-:W1:Y:S07]  /*9790*/  LDSM.16.MT88.4 R172, [R238+0x900] ;  /* 0x00090000eeac783b */ /* 0x000e6e0000004200 */
[C---:B------:R-:W-:Y:S07]  /*97a0*/  HMMA.16816.F32 R52, R164.reuse, R184, R52 ;  /* 0x000000b8a434723c */ /* 0x040fee0000001834 */
[--C-:B------:R-:W-:Y:S01]  /*97b0*/  FFMA.FTZ R185, R20, c[0x0][0x2d0], -R205.reuse ;  /* 0x0000b40014b97a23 */ /* 0x100fe200000108cd */
[C---:B------:R-:W-:Y:S04]  /*97c0*/  HMMA.16816.F32 R56, R164.reuse, R186, R56 ;  /* 0x000000baa438723c */ /* 0x040fe80000001838 */
[--C-:B------:R-:W-:Y:S01]  /*97d0*/  FFMA.FTZ R184, R21, c[0x0][0x2d0], -R205.reuse ;  /* 0x0000b40015b87a23 */ /* 0x100fe200000108cd */
[----:B------:R-:W-:Y:S02]  /*97e0*/  MUFU.EX2 R185, R185 ;  /* 0x000000b900b97308 */ /* 0x000fe40000000800 */
[--C-:B------:R-:W-:Y:S01]  /*97f0*/  FFMA.FTZ R186, R22, c[0x0][0x2d0], -R204.reuse ;  /* 0x0000b40016ba7a23 */ /* 0x100fe200000108cc */
[C---:B--2---:R-:W-:Y:S04]  /*9800*/  HMMA.16816.F32 R60, R164.reuse, R168, R60 ;  /* 0x000000a8a43c723c */ /* 0x044fe8000000183c */
[----:B---3--:R-:W-:Y:S01]  /*9810*/  F2FP.PACK_AB R22, R206, R191 ;  /* 0x000000bfce16723e */ /* 0x008fe200000000ff */
[--C-:B------:R-:W-:Y:S01]  /*9820*/  FFMA.FTZ R187, R23, c[0x0][0x2d0], -R204.reuse ;  /* 0x0000b40017bb7a23 */ /* 0x100fe200000108cc */
[----:B------:R-:W-:Y:S01]  /*9830*/  F2FP.PACK_AB R23, R208, R207 ;  /* 0x000000cfd017723e */ /* 0x000fe200000000ff */
[----:B------:R-:W2:Y:S01]  /*9840*/  MUFU.EX2 R184, R184 ;  /* 0x000000b800b87308 */ /* 0x000ea20000000800 */
[C---:B------:R-:W-:Y:S01]  /*9850*/  HMMA.16816.F32 R64, R164.reuse, R170, R64 ;  /* 0x000000aaa440723c */ /* 0x040fe20000001840 */
[----:B------:R-:W3:Y:S07]  /*9860*/  LDSM.16.MT88.4 R168, [R240+0x3900] ;  /* 0x00390000f0a8783b */ /* 0x000eee0000004200 */
[C---:B-1----:R-:W-:Y:S01]  /*9870*/  HMMA.16816.F32 R68, R164.reuse, R172, R68 ;  /* 0x000000aca444723c */ /* 0x042fe20000001844 */
[----:B------:R-:W-:Y:S07]  /*9880*/  MUFU.EX2 R186, R186 ;  /* 0x000000ba00ba7308 */ /* 0x000fee0000000800 */
[C---:B------:R-:W-:Y:S01]  /*9890*/  HMMA.16816.F32 R72, R164.reuse, R174, R72 ;  /* 0x000000aea448723c */ /* 0x040fe20000001848 */
[----:B------:R-:W1:Y:S02]  /*98a0*/  LDSM.16.MT88.4 R172, [R239+0x3900] ;  /* 0x00390000efac783b */ /* 0x000e640000004200 */
[----:B------:R-:W4:Y:S01]  /*98b0*/  MUFU.EX2 R187, R187 ;  /* 0x000000bb00bb7308 */ /* 0x000f220000000800 */
[----:B--2---:R-:W-:Y:S04]  /*98c0*/  F2FP.PACK_AB R20, R184, R185 ;  /* 0x000000b9b814723e */ /* 0x004fe800000000ff */
[C---:B------:R-:W-:Y:S08]  /*98d0*/  HMMA.16816.F32 R76, R164.reuse, R176, R76 ;  /* 0x000000b0a44c723c */ /* 0x040ff0000000184c */
[C---:B------:R-:W-:Y:S01]  /*98e0*/  HMMA.16816.F32 R80, R164.reuse, R178, R80 ;  /* 0x000000b2a450723c */ /* 0x040fe20000001850 */
[----:B------:R-:W2:Y:S07]  /*98f0*/  LDSM.16.MT88.4 R176, [R238+0x3900] ;  /* 0x00390000eeb0783b */ /* 0x000eae0000004200 */
[C---:B---3--:R-:W-:Y:S04]  /*9900*/  HMMA.16816.F32 R84, R164.reuse, R168, R84 ;  /* 0x000000a8a454723c */ /* 0x048fe80000001854 */
[----:B----4-:R-:W-:Y:S04]  /*9910*/  F2FP.PACK_AB R21, R187, R186 ;  /* 0x000000babb15723e */ /* 0x010fe800000000ff */
        /* <DEDUP_REMOVED lines=29> */
[C---:B-1----:R-:W-:Y:S01]  /*9af0*/  HMMA.16816.F32 R160, R164.reuse, R172, R160 ;  /* 0x000000aca4a0723c */ /* 0x042fe200000018a0 */
[----:B------:R-:W3:Y:S01]  /*9b00*/  LDL.LU R172, [R1+0x28] ;  /* 0x0000280001ac7983 */ /* 0x000ee20000300800 */
[----:B------:R1:W-:Y:S06]  /*9b10*/  MUFU.EX2 R173, R42 ;  /* 0x0000002a00ad7308 */ /* 0x0003ec0000000800 */
[----:B------:R-:W-:Y:S01]  /*9b20*/  HMMA.16816.F32 R16, R164, R174, R16 ;  /* 0x000000aea410723c */ /* 0x000fe20000001810 */
[----:B------:R-:W4:Y:S03]  /*9b30*/  LDSM.16.MT88.4 R164, [R239+0x1100] ;  /* 0x00110000efa4783b */ /* 0x000f260000004200 */
[----:B------:R5:W5:Y:S04]  /*9b40*/  MUFU.EX2 R175, R41 ;  /* 0x0000002900af7308 */ /* 0x000b680000000800 */
[C---:B--2---:R-:W-:Y:S06]  /*9b50*/  HMMA.16816.F32 R4, R20.reuse, R176, R4 ;  /* 0x000000b01404723c */ /* 0x044fec0000001804 */
[----:B------:R-:W-:Y:S02]  /*9b60*/  MUFU.EX2 R177, R36 ;  /* 0x0000002400b17308 */ /* 0x000fe40000000800 */
[C---:B------:R-:W-:Y:S04]  /*9b70*/  HMMA.16816.F32 R8, R20.reuse, R178, R8 ;  /* 0x000000b21408723c */ /* 0x040fe80000001808 */
[--C-:B-1----:R-:W-:Y:S02]  /*9b80*/  FFMA.FTZ R42, R47, c[0x0][0x2d0], -R204.reuse ;  /* 0x0000b4002f2a7a23 */ /* 0x102fe400000108cc */
[----:B------:R-:W-:Y:S02]  /*9b90*/  FFMA.FTZ R204, R51, c[0x0][0x2d0], -R204 ;  /* 0x0000b40033cc7a23 */ /* 0x000fe400000108cc */
[C---:B------:R-:W-:Y:S01]  /*9ba0*/  HMMA.16816.F32 R52, R20.reuse, R24, R52 ;  /* 0x000000181434723c */ /* 0x040fe20000001834 */
[----:B------:R-:W-:Y:S03]  /*9bb0*/  MUFU.EX2 R179, R37 ;  /* 0x0000002500b37308 */ /* 0x000fe60000000800 */
[--C-:B-----5:R-:W-:Y:S01]  /*9bc0*/  FFMA.FTZ R41, R44, c[0x0][0x2d0], -R205.reuse ;  /* 0x0000b4002c297a23 */ /* 0x120fe200000108cd */
[----:B------:R-:W-:Y:S03]  /*9bd0*/  MOV R51, R175 ;  /* 0x000000af00337202 */ /* 0x000fe60000000f00 */
[C---:B------:R-:W-:Y:S01]  /*9be0*/  HMMA.16816.F32 R56, R20.reuse, R26, R56 ;  /* 0x0000001a1438723c */ /* 0x040fe20000001838 */
[----:B------:R-:W1:Y:S02]  /*9bf0*/  LDSM.16.MT88.4 R24, [R245+0x4100] ;  /* 0x00410000f518783b */ /* 0x000e640000004200 */
[----:B------:R2:W-:Y:S05]  /*9c00*/  MUFU.EX2 R44, R43 ;  /* 0x0000002b002c7308 */ /* 0x0005ea0000000800 */
[C---:B----4-:R-:W-:Y:S05]  /*9c10*/  HMMA.16816.F32 R60, R20.reuse, R164, R60 ;  /* 0x000000a4143c723c */ /* 0x050fea000000183c */
[----:B------:R-:W-:Y:S03]  /*9c20*/  MUFU.EX2 R176, R38 ;  /* 0x0000002600b07308 */ /* 0x000fe60000000800 */
[C---:B------:R-:W-:Y:S01]  /*9c30*/  HMMA.16816.F32 R64, R20.reuse, R166, R64 ;  /* 0x000000a61440723c */ /* 0x040fe20000001840 */
[----:B------:R-:W4:Y:S06]  /*9c40*/  LDSM.16.MT88.4 R164, [R240+0x4100] ;  /* 0x00410000f0a4783b */ /* 0x000f2c0000004200 */
[----:B------:R5:W-:Y:S01]  /*9c50*/  MUFU.EX2 R178, R39 ;  /* 0x0000002700b27308 */ /* 0x000be20000000800 */
[C---:B------:R-:W-:Y:S01]  /*9c60*/  HMMA.16816.F32 R68, R20.reuse, R168, R68 ;  /* 0x000000a81444723c */ /* 0x040fe20000001844 */
[----:B--2---:R-:W2:Y:S07]  /*9c70*/  LDL.LU R43, [R1+0x24] ;  /* 0x00002400012b7983 */ /* 0x004eae0000300800 */
[C---:B------:R-:W-:Y:S01]  /*9c80*/  HMMA.16816.F32 R72, R20.reuse, R170, R72 ;  /* 0x000000aa1448723c */ /* 0x040fe20000001848 */
[----:B------:R-:W4:Y:S01]  /*9c90*/  LDSM.16.MT88.4 R168, [R239+0x4100] ;  /* 0x00410000efa8783b */ /* 0x000f220000004200 */
[----:B------:R-:W-:Y:S06]  /*9ca0*/  MUFU.EX2 R47, R45 ;  /* 0x0000002d002f7308 */ /* 0x000fec0000000800 */
[C---:B-1----:R-:W-:Y:S04]  /*9cb0*/  HMMA.16816.F32 R76, R20.reuse, R24, R76 ;  /* 0x00000018144c723c */ /* 0x042fe8000000184c */
[----:B------:R-:W1:Y:S01]  /*9cc0*/  MUFU.EX2 R45, R42 ;  /* 0x0000002a002d7308 */ /* 0x000e620000000800 */
[----:B-----5:R-:W-:Y:S03]  /*9cd0*/  LDSM.16.MT88.4 R36, [R239+0x2100] ;  /* 0x00210000ef24783b */ /* 0x020fe60000004200 */
[C---:B------:R-:W-:Y:S05]  /*9ce0*/  HMMA.16816.F32 R80, R20.reuse, R26, R80 ;  /* 0x0000001a1450723c */ /* 0x040fea0000001850 */
[----:B------:R-:W5:Y:S01]  /*9cf0*/  LDSM.16.MT88.4 R24, [R238+0x4100] ;  /* 0x00410000ee18783b */ /* 0x000f620000004200 */
[----:B------:R-:W1:Y:S02]  /*9d00*/  MUFU.EX2 R204, R204 ;  /* 0x000000cc00cc7308 */ /* 0x000e640000000800 */
[C---:B----4-:R-:W-:Y:S08]  /*9d10*/  HMMA.16816.F32 R84, R20.reuse, R164, R84 ;  /* 0x000000a41454723c */ /* 0x050ff00000001854 */
[C---:B------:R-:W-:Y:S01]  /*9d20*/  HMMA.16816.F32 R88, R20.reuse, R166, R88 ;  /* 0x000000a61458723c */ /* 0x040fe20000001858 */
[----:B------:R-:W4:Y:S07]  /*9d30*/  LDSM.16.MT88.4 R164, [R245+0x7100] ;  /* 0x00710000f5a4783b */ /* 0x000f2e0000004200 */
[C---:B------:R-:W-:Y:S08]  /*9d40*/  HMMA.16816.F32 R92, R20.reuse, R168, R92 ;  /* 0x000000a8145c723c */ /* 0x040ff0000000185c */
[C---:B------:R-:W-:Y:S01]  /*9d50*/  HMMA.16816.F32 R96, R20.reuse, R170, R96 ;  /* 0x000000aa1460723c */ /* 0x040fe20000001860 */
[----:B------:R-:W1:Y:S07]  /*9d60*/  LDSM.16.MT88.4 R168, [R240+0x7100] ;  /* 0x00710000f0a8783b */ /* 0x000e6e0000004200 */
[C---:B-----5:R-:W-:Y:S08]  /*9d70*/  HMMA.16816.F32 R100, R20.reuse, R24, R100 ;  /* 0x000000181464723c */ /* 0x060ff00000001864 */
[C---:B------:R-:W-:Y:S01]  /*9d80*/  HMMA.16816.F32 R104, R20.reuse, R26, R104 ;  /* 0x0000001a1468723c */ /* 0x040fe20000001868 */
[----:B------:R-:W5:Y:S07]  /*9d90*/  LDSM.16.MT88.4 R24, [R239+0x7100] ;  /* 0x00710000ef18783b */ /* 0x000f6e0000004200 */
[C---:B----4-:R-:W-:Y:S08]  /*9da0*/  HMMA.16816.F32 R108, R20.reuse, R164, R108 ;  /* 0x000000a4146c723c */ /* 0x050ff0000000186c */
[C---:B------:R-:W-:Y:S01]  /*9db0*/  HMMA.16816.F32 R112, R20.reuse, R166, R112 ;  /* 0x000000a61470723c */ /* 0x040fe20000001870 */
[----:B------:R-:W4:Y:S07]  /*9dc0*/  LDSM.16.MT88.4 R164, [R238+0x7100] ;  /* 0x00710000eea4783b */ /* 0x000f2e0000004200 */
[C---:B-1----:R-:W-:Y:S08]  /*9dd0*/  HMMA.16816.F32 R116, R20.reuse, R168, R116 ;  /* 0x000000a81474723c */ /* 0x042ff00000001874 */
        /* <DEDUP_REMOVED lines=8> */
[C---:B-1----:R-:W-:Y:S01]  /*9e60*/  HMMA.16816.F32 R140, R20.reuse, R168, R140 ;  /* 0x000000a8148c723c */ /* 0x042fe2000000188c */
[----:B------:R1:W-:Y:S07]  /*9e70*/  MUFU.EX2 R169, R35 ;  /* 0x0000002300a97308 */ /* 0x0003ee0000000800 */
[C---:B------:R-:W-:Y:S03]  /*9e80*/  HMMA.16816.F32 R144, R20.reuse, R170, R144 ;  /* 0x000000aa1490723c */ /* 0x040fe60000001890 */
[----:B------:R1:W-:Y:S05]  /*9e90*/  MUFU.EX2 R168, R40 ;  /* 0x0000002800a87308 */ /* 0x0003ea0000000800 */
[C---:B-----5:R-:W-:Y:S08]  /*9ea0*/  HMMA.16816.F32 R148, R20.reuse, R24, R148 ;  /* 0x000000181494723c */ /* 0x060ff00000001894 */
[C---:B------:R-:W-:Y:S01]  /*9eb0*/  HMMA.16816.F32 R12, R20.reuse, R26, R12 ;  /* 0x0000001a140c723c */ /* 0x040fe2000000180c */
[----:B------:R-:W5:Y:S07]  /*9ec0*/  LDSM.16.MT88.4 R24, [R245+0x1900] ;  /* 0x00190000f518783b */ /* 0x000f6e0000004200 */
[C---:B----4-:R-:W-:Y:S01]  /*9ed0*/  HMMA.16816.F32 R152, R20.reuse, R164, R152 ;  /* 0x000000a41498723c */ /* 0x050fe20000001898 */
[----:B-1----:R-:W1:Y:S03]  /*9ee0*/  LDSM.16.MT88.4 R32, [R240+0x1900] ;  /* 0x00190000f020783b */ /* 0x002e660000004200 */
[--C-:B------:R-:W-:Y:S02]  /*9ef0*/  FFMA.FTZ R40, R48, c[0x0][0x2d0], -R205.reuse ;  /* 0x0000b40030287a23 */ /* 0x100fe400000108cd */
[----:B------:R-:W4:Y:S01]  /*9f00*/  MUFU.EX2 R48, R41 ;  /* 0x0000002900307308 */ /* 0x000f220000000800 */
[----:B------:R-:W-:Y:S01]  /*9f10*/  FFMA.FTZ R205, R49, c[0x0][0x2d0], -R205 ;  /* 0x0000b40031cd7a23 */ /* 0x000fe200000108cd */
[C---:B------:R-:W-:Y:S04]  /*9f20*/  HMMA.16816.F32 R156, R20.reuse, R166, R156 ;  /* 0x000000a6149c723c */ /* 0x040fe8000000189c */
[----:B------:R-:W-:Y:S03]  /*9f30*/  F2FP.PACK_AB R165, R45, R46 ;  /* 0x0000002e2da5723e */ /* 0x000fe600000000ff */
[----:B------:R-:W-:Y:S01]  /*9f40*/  F2FP.PACK_AB R167, R204, R50 ;  /* 0x00000032cca7723e */ /* 0x000fe200000000ff */
[C---:B------:R-:W-:Y:S01]  /*9f50*/  HMMA.16816.F32 R160, R20.reuse, R28, R160 ;  /* 0x0000001c14a0723c */ /* 0x040fe200000018a0 */
[----:B------:R-:W-:Y:S07]  /*9f60*/  MUFU.EX2 R49, R40 ;  /* 0x0000002800317308 */ /* 0x000fee0000000800 */
[----:B------:R-:W-:Y:S01]  /*9f70*/  HMMA.16816.F32 R16, R20, R30, R16 ;  /* 0x0000001e1410723c */ /* 0x000fe20000001810 */
[----:B------:R-:W1:Y:S02]  /*9f80*/  LDSM.16.MT88.4 R28, [R239+0x1900] ;  /* 0x00190000ef1c783b */ /* 0x000e640000004200 */
[----:B------:R-:W3:Y:S01]  /*9f90*/  MUFU.EX2 R205, R205 ;  /* 0x000000cd00cd7308 */ /* 0x000ee20000000800 */
[----:B----4-:R-:W-:Y:S03]  /*9fa0*/  F2FP.PACK_AB R164, R47, R48 ;  /* 0x000000302fa4723e */ /* 0x010fe600000000ff */
[----:B------:R-:W-:Y:S02]  /*9fb0*/  F2FP.PACK_AB R23, R169, R215 ;  /* 0x000000d7a917723e */ /* 0x000fe400000000ff */
[----:B------:R-:W-:Y:S03]  /*9fc0*/  F2FP.PACK_AB R20, R210, R209 ;  /* 0x000000d1d214723e */ /* 0x000fe600000000ff */
[----:B------:R-:W-:Y:S02]  /*9fd0*/  F2FP.PACK_AB R21, R212, R211 ;  /* 0x000000d3d415723e */ /* 0x000fe400000000ff */
[----:B------:R-:W-:Y:S07]  /*9fe0*/  F2FP.PACK_AB R22, R214, R213 ;  /* 0x000000d5d616723e */ /* 0x000fee00000000ff */
[C---:B-----5:R-:W-:Y:S03]  /*9ff0*/  HMMA.16816.F32 R4, R20.reuse, R24, R4 ;  /* 0x000000181404723c */ /* 0x060fe60000001804 */
[----:B---3--:R-:W-:Y:S01]  /*a000*/  F2FP.PACK_AB R166, R205, R49 ;  /* 0x00000031cda6723e */ /* 0x008fe200000000ff */
[----:B------:R-:W-:Y:S01]  /*a010*/  FFMA.FTZ R203, R180, R172, R203 ;  /* 0x000000acb4cb7223 */ /* 0x000fe200000100cb */
[----:B------:R-:W-:Y:S03]  /*a020*/  MOV R180, R173 ;  /* 0x000000ad00b47202 */ /* 0x000fe60000000f00 */
[C---:B------:R-:W-:Y:S01]  /*a030*/  HMMA.16816.F32 R8, R20.reuse, R26, R8 ;  /* 0x0000001a1408723c */ /* 0x040fe20000001808 */
[----:B------:R-:W3:Y:S03]  /*a040*/  LDSM.16.MT88.4 R24, [R238+0x1900] ;  /* 0x00190000ee18783b */ /* 0x000ee60000004200 */
[----:B------:R-:W-:Y:S01]  /*a050*/  FADD.FTZ R203, R200, R203 ;  /* 0x000000cbc8cb7221 */ /* 0x000fe20000010000 */
[----:B------:R-:W-:Y:S03]  /*a060*/  MOV R200, R168 ;  /* 0x000000a800c87202 */ /* 0x000fe60000000f00 */
[C---:B-1----:R-:W-:Y:S01]  /*a070*/  HMMA.16816.F32 R52, R20.reuse, R32, R52 ;  /* 0x000000201434723c */ /* 0x042fe20000001834 */
[----:B------:R-:W-:Y:S03]  /*a080*/  LDSM.16.MT88.4 R172, [R245+0x2900] ;  /* 0x00290000f5ac783b */ /* 0x000fe60000004200 */
[----:B------:R-:W-:Y:S01]  /*a090*/  FADD.FTZ R198, R198, R203 ;  /* 0x000000cbc6c67221 */ /* 0x000fe20000010000 */
[----:B------:R-:W-:Y:S03]  /*a0a0*/  MOV R203, R179 ;  /* 0x000000b300cb7202 */ /* 0x000fe60000000f00 */
[C---:B------:R-:W-:Y:S01]  /*a0b0*/  HMMA.16816.F32 R56, R20.reuse, R34, R56 ;  /* 0x000000221438723c */ /* 0x040fe20000001838 */
[----:B------:R-:W1:Y:S03]  /*a0c0*/  LDSM.16.MT88.4 R32, [R245+0x4900] ;  /* 0x00490000f520783b */ /* 0x000e660000004200 */
[----:B------:R-:W-:Y:S01]  /*a0d0*/  FADD.FTZ R196, R196, R198 ;  /* 0x000000c6c4c47221 */ /* 0x000fe20000010000 */
[----:B------:R-:W-:Y:S03]  /*a0e0*/  MOV R198, R177 ;  /* 0x000000b100c67202 */ /* 0x000fe60000000f00 */
[C---:B------:R-:W-:Y:S04]  /*a0f0*/  HMMA.16816.F32 R60, R20.reuse, R28, R60 ;  /* 0x0000001c143c723c */ /* 0x040fe8000000183c */
[----:B------:R-:W-:Y:S04]  /*a100*/  FADD.FTZ R196, R192, R196 ;  /* 0x000000c4c0c47221 */ /* 0x000fe80000010000 */
[C---:B------:R-:W-:Y:S01]  /*a110*/  HMMA.16816.F32 R64, R20.reuse, R30, R64 ;  /* 0x0000001e1440723c */ /* 0x040fe20000001840 */
[----:B------:R-:W4:Y:S03]  /*a120*/  LDSM.16.MT88.4 R28, [R240+0x4900] ;  /* 0x00490000f01c783b */ /* 0x000f260000004200 */
[----:B------:R-:W-:Y:S04]  /*a130*/  FADD.FTZ R196, R193, R196 ;  /* 0x000000c4c1c47221 */ /* 0x000fe80000010000 */
[----:B------:R-:W-:Y:S01]  /*a140*/  FADD.FTZ R202, R202, R196 ;  /* 0x000000c4caca7221 */ /* 0x000fe20000010000 */
[C---:B---3--:R-:W-:Y:S03]  /*a150*/  HMMA.16816.F32 R68, R20.reuse, R24, R68 ;  /* 0x000000181444723c */ /* 0x048fe60000001844 */
[----:B------:R-:W-:Y:S04]  /*a160*/  FADD.FTZ R202, R188, R202 ;  /* 0x000000cabcca7221 */ /* 0x000fe80000010000 */
[----:B------:R-:W-:Y:S01]  /*a170*/  FADD.FTZ R185, R185, R202 ;  /* 0x000000cab9b97221 */ /* 0x000fe20000010000 */
[C---:B------:R-:W-:Y:S01]  /*a180*/  HMMA.16816.F32 R72, R20.reuse, R26, R72 ;  /* 0x0000001a1448723c */ /* 0x040fe20000001848 */
[----:B------:R-:W3:Y:S03]  /*a190*/  LDSM.16.MT88.4 R24, [R239+0x4900] ;  /* 0x00490000ef18783b */ /* 0x000ee60000004200 */
[----:B------:R-:W-:Y:S04]  /*a1a0*/  FADD.FTZ R185, R184, R185 ;  /* 0x000000b9b8b97221 */ /* 0x000fe80000010000 */
[C---:B-1----:R-:W-:Y:S04]  /*a1b0*/  HMMA.16816.F32 R76, R20.reuse, R32, R76 ;  /* 0x00000020144c723c */ /* 0x042fe8000000184c */
[----:B------:R-:W-:Y:S02]  /*a1c0*/  FADD.FTZ R191, R191, R185 ;  /* 0x000000b9bfbf7221 */ /* 0x000fe40000010000 */
[----:B--2---:R-:W-:Y:S02]  /*a1d0*/  FFMA.FTZ R201, R3, R43, R201 ;  /* 0x0000002b03c97223 */ /* 0x004fe400000100c9 */
[C---:B------:R-:W-:Y:S01]  /*a1e0*/  HMMA.16816.F32 R80, R20.reuse, R34, R80 ;  /* 0x000000221450723c */ /* 0x040fe20000001850 */
[----:B------:R-:W1:Y:S03]  /*a1f0*/  LDSM.16.MT88.4 R32, [R238+0x4900] ;  /* 0x00490000ee20783b */ /* 0x000e660000004200 */
[----:B------:R-:W-:Y:S01]  /*a200*/  FADD.FTZ R201, R199, R201 ;  /* 0x000000c9c7c97221 */ /* 0x000fe20000010000 */
[----:B------:R-:W-:Y:S01]  /*a210*/  MOV R199, R178 ;  /* 0x000000b200c77202 */ /* 0x000fe20000000f00 */
[----:B------:R-:W-:Y:S02]  /*a220*/  FADD.FTZ R191, R206, R191 ;  /* 0x000000bfcebf7221 */ /* 0x000fe40000010000 */
[C---:B----4-:R-:W-:Y:S01]  /*a230*/  HMMA.16816.F32 R84, R20.reuse, R28, R84 ;  /* 0x0000001c1454723c */ /* 0x050fe20000001854 */
[----:B------:R-:W-:Y:S03]  /*a240*/  LDSM.16.MT88.4 R40, [R245+0x5900] ;  /* 0x00590000f528783b */ /* 0x000fe60000004200 */
[----:B------:R-:W-:Y:S01]  /*a250*/  FADD.FTZ R197, R197, R201 ;  /* 0x000000c9c5c57221 */ /* 0x000fe20000010000 */
[-C--:B------:R-:W-:Y:S01]  /*a260*/  MOV R201, R176.reuse ;  /* 0x000000b000c97202 */ /* 0x080fe20000000f00 */
[----:B------:R-:W-:Y:S02]  /*a270*/  FADD.FTZ R209, R209, R191 ;  /* 0x000000bfd1d17221 */ /* 0x000fe40000010000 */
[C---:B------:R-:W-:Y:S01]  /*a280*/  HMMA.16816.F32 R88, R20.reuse, R30, R88 ;  /* 0x0000001e1458723c */ /* 0x040fe20000001858 */
[----:B------:R-:W2:Y:S03]  /*a290*/  LDSM.16.MT88.4 R28, [R245+0x7900] ;  /* 0x00790000f51c783b */ /* 0x000ea60000004200 */
[----:B------:R-:W-:Y:S02]  /*a2a0*/  FADD.FTZ R209, R210, R209 ;  /* 0x000000d1d2d17221 */ /* 0x000fe40000010000 */
[----:B------:R-:W-:Y:S02]  /*a2b0*/  FADD.FTZ R197, R181, R197 ;  /* 0x000000c5b5c57221 */ /* 0x000fe40000010000 */
        /* <DEDUP_REMOVED lines=8> */
[----:B------:R-:W-:Y:S04]  /*a340*/  FADD.FTZ R190, R190, R195 ;  /* 0x000000c3bebe7221 */ /* 0x000fe80000010000 */
[C---:B------:R-:W-:Y:S01]  /*a350*/  HMMA.16816.F32 R104, R20.reuse, R34, R104 ;  /* 0x000000221468723c */ /* 0x040fe20000001868 */
[----:B------:R-:W1:Y:S03]  /*a360*/  LDSM.16.MT88.4 R32, [R239+0x7900] ;  /* 0x00790000ef20783b */ /* 0x000e660000004200 */
[----:B------:R-:W-:Y:S04]  /*a370*/  FADD.FTZ R190, R186, R190 ;  /* 0x000000bebabe7221 */ /* 0x000fe80000010000 */
[C---:B--2---:R-:W-:Y:S04]  /*a380*/  HMMA.16816.F32 R108, R20.reuse, R28, R108 ;  /* 0x0000001c146c723c */ /* 0x044fe8000000186c */
[----:B------:R-:W-:Y:S04]  /*a390*/  FADD.FTZ R187, R187, R190 ;  /* 0x000000bebbbb7221 */ /* 0x000fe80000010000 */
[C---:B------:R-:W-:Y:S01]  /*a3a0*/  HMMA.16816.F32 R112, R20.reuse, R30, R112 ;  /* 0x0000001e1470723c */ /* 0x040fe20000001870 */
[----:B------:R-:W2:Y:S03]  /*a3b0*/  LDSM.16.MT88.4 R28, [R238+0x7900] ;  /* 0x00790000ee1c783b */ /* 0x000ea60000004200 */
        /* <DEDUP_REMOVED lines=24> */
[----:B------:R-:W-:Y:S01]  /*a540*/  HMMA.16816.F32 R16, R20, R26, R16 ;  /* 0x0000001a1410723c */ /* 0x000fe20000001810 */
[----:B------:R-:W3:Y:S06]  /*a550*/  LDSM.16.MT88.4 R24, [R238+0x2100] ;  /* 0x00210000ee18783b */ /* 0x000eec0000004200 */
[----:B------:R-:W-:Y:S02]  /*a560*/  F2FP.PACK_AB R20, R179, R177 ;  /* 0x000000b1b314723e */ /* 0x000fe400000000ff */
[----:B------:R-:W-:Y:S03]  /*a570*/  F2FP.PACK_AB R21, R178, R176 ;  /* 0x000000b0b215723e */ /* 0x000fe600000000ff */
[----:B------:R-:W-:Y:S02]  /*a580*/  F2FP.PACK_AB R22, R51, R168 ;  /* 0x000000a83316723e */ /* 0x000fe400000000ff */
[----:B------:R-:W-:Y:S07]  /*a590*/  F2FP.PACK_AB R23, R44, R180 ;  /* 0x000000b42c17723e */ /* 0x000fee00000000ff */
[C---:B-1----:R-:W-:Y:S08]  /*a5a0*/  HMMA.16816.F32 R4, R20.reuse, R32, R4 ;  /* 0x000000201404723c */ /* 0x042ff00000001804 */
[C---:B------:R-:W-:Y:S01]  /*a5b0*/  HMMA.16816.F32 R8, R20.reuse, R34, R8 ;  /* 0x000000221408723c */ /* 0x040fe20000001808 */
[----:B------:R-:W-:Y:S07]  /*a5c0*/  LDSM.16.MT88.4 R32, [R240+0x5100] ;  /* 0x00510000f020783b */ /* 0x000fee0000004200 */
[C---:B--2---:R-:W-:Y:S08]  /*a5d0*/  HMMA.16816.F32 R52, R20.reuse, R28, R52 ;  /* 0x0000001c1434723c */ /* 0x044ff00000001834 */
[C---:B------:R-:W-:Y:S01]  /*a5e0*/  HMMA.16816.F32 R56, R20.reuse, R30, R56 ;  /* 0x0000001e1438723c */ /* 0x040fe20000001838 */
[----:B------:R-:W1:Y:S07]  /*a5f0*/  LDSM.16.MT88.4 R28, [R245+0x5100] ;  /* 0x00510000f51c783b */ /* 0x000e6e0000004200 */
[C---:B------:R-:W-:Y:S08]  /*a600*/  HMMA.16816.F32 R60, R20.reuse, R36, R60 ;  /* 0x00000024143c723c */ /* 0x040ff0000000183c */
        /* <DEDUP_REMOVED lines=8> */
[C---:B------:R-:W-:Y:S08]  /*a690*/  HMMA.16816.F32 R84, R20.reuse, R32, R84 ;  /* 0x000000201454723c */ /* 0x040ff00000001854 */
        /* <DEDUP_REMOVED lines=30> */
[----:B------:R-:W-:Y:S01]  /*a880*/  HMMA.16816.F32 R16, R20, R26, R16 ;  /* 0x0000001a1410723c */ /* 0x000fe20000001810 */
[----:B------:R-:W3:Y:S07]  /*a890*/  LDSM.16.MT88.4 R20, [R240+0x5900] ;  /* 0x00590000f014783b */ /* 0x000eee0000004200 */
[C---:B------:R-:W-:Y:S01]  /*a8a0*/  HMMA.16816.F32 R176, R164.reuse, R172, R4 ;  /* 0x000000aca4b0723c */ /* 0x040fe20000001804 */
[----:B------:R-:W5:Y:S07]  /*a8b0*/  LDSM.16.MT88.4 R4, [R239+0x5900] ;  /* 0x00590000ef04783b */ /* 0x000f6e0000004200 */
[C---:B------:R-:W-:Y:S01]  /*a8c0*/  HMMA.16816.F32 R172, R164.reuse, R174, R8 ;  /* 0x000000aea4ac723c */ /* 0x040fe20000001808 */
[----:B------:R-:W3:Y:S07]  /*a8d0*/  LDSM.16.MT88.4 R8, [R238+0x5900] ;  /* 0x00590000ee08783b */ /* 0x000eee0000004200 */
[C---:B-1----:R-:W-:Y:S01]  /*a8e0*/  HMMA.16816.F32 R52, R164.reuse, R28, R52 ;  /* 0x0000001ca434723c */ /* 0x042fe20000001834 */
[----:B------:R-:W1:Y:S07]  /*a8f0*/  LDSM.16.MT88.4 R24, [R245+0x8900] ;  /* 0x00890000f518783b */ /* 0x000e6e0000004200 */
[C---:B------:R-:W-:Y:S01]  /*a900*/  HMMA.16816.F32 R56, R164.reuse, R30, R56 ;  /* 0x0000001ea438723c */ /* 0x040fe20000001838 */
[----:B------:R-:W1:Y:S07]  /*a910*/  LDSM.16.MT88.4 R28, [R240+0x8900] ;  /* 0x00890000f01c783b */ /* 0x000e6e0000004200 */
[C---:B----4-:R-:W-:Y:S08]  /*a920*/  HMMA.16816.F32 R60, R164.reuse, R32, R60 ;  /* 0x00000020a43c723c */ /* 0x050ff0000000183c */
[C---:B------:R-:W-:Y:S01]  /*a930*/  HMMA.16816.F32 R64, R164.reuse, R34, R64 ;  /* 0x00000022a440723c */ /* 0x040fe20000001840 */
[----:B------:R-:W4:Y:S07]  /*a940*/  LDSM.16.MT88.4 R32, [R239+0x8900] ;  /* 0x00890000ef20783b */ /* 0x000f2e0000004200 */
[C---:B--2---:R-:W-:Y:S07]  /*a950*/  HMMA.16816.F32 R68, R164.reuse, R36, R68 ;  /* 0x00000024a444723c */ /* 0x044fee0000001844 */
[----:B------:R-:W-:Y:S01]  /*a960*/  MOV R37, R169 ;  /* 0x000000a900257202 */ /* 0x000fe20000000f00 */
[C---:B------:R-:W-:Y:S01]  /*a970*/  HMMA.16816.F32 R72, R164.reuse, R38, R72 ;  /* 0x00000026a448723c */ /* 0x040fe20000001848 */
[----:B------:R-:W-:Y:S03]  /*a980*/  LDSM.16.MT88.4 R168, [R240+0xb900] ;  /* 0x00b90000f0a8783b */ /* 0x000fe60000004200 */
[----:B------:R-:W-:Y:S04]  /*a990*/  FADD.FTZ R3, R37, R3 ;  /* 0x0000000325037221 */ /* 0x000fe80000010000 */
[C---:B------:R-:W-:Y:S04]  /*a9a0*/  HMMA.16816.F32 R76, R164.reuse, R40, R76 ;  /* 0x00000028a44c723c */ /* 0x040fe8000000184c */
[----:B------:R-:W-:Y:S04]  /*a9b0*/  FADD.FTZ R3, R201, R3 ;  /* 0x00000003c9037221 */ /* 0x000fe80000010000 */
[C---:B------:R-:W-:Y:S04]  /*a9c0*/  HMMA.16816.F32 R80, R164.reuse, R42, R80 ;  /* 0x0000002aa450723c */ /* 0x040fe80000001850 */
[----:B------:R-:W-:Y:S04]  /*a9d0*/  FADD.FTZ R3, R199, R3 ;  /* 0x00000003c7037221 */ /* 0x000fe80000010000 */
[C---:B---3--:R-:W-:Y:S04]  /*a9e0*/  HMMA.16816.F32 R84, R164.reuse, R20, R84 ;  /* 0x00000014a454723c */ /* 0x048fe80000001854 */
[----:B------:R-:W-:Y:S01]  /*a9f0*/  FADD.FTZ R3, R180, R3 ;  /* 0x00000003b4037221 */ /* 0x000fe20000010000 */
[----:B------:R-:W-:Y:S03]  /*aa00*/  MOV R180, R2 ;  /* 0x0000000200b47202 */ /* 0x000fe60000000f00 */
        /* <DEDUP_REMOVED lines=8> */
[C---:B------:R-:W-:Y:S04]  /*aa90*/  HMMA.16816.F32 R100, R164.reuse, R8, R100 ;  /* 0x00000008a464723c */ /* 0x040fe80000001864 */
[----:B------:R-:W-:Y:S04]  /*aaa0*/  FADD.FTZ R44, R50, R44 ;  /* 0x0000002c322c7221 */ /* 0x000fe80000010000 */
[C---:B------:R-:W-:Y:S01]  /*aab0*/  HMMA.16816.F32 R104, R164.reuse, R10, R104 ;  /* 0x0000000aa468723c */ /* 0x040fe20000001868 */
[----:B------:R-:W5:Y:S07]  /*aac0*/  LDSM.16.MT88.4 R8, [R239+0xb900] ;  /* 0x00b90000ef08783b */ /* 0x000f6e0000004200 */
[C---:B-1----:R-:W-:Y:S08]  /*aad0*/  HMMA.16816.F32 R108, R164.reuse, R24, R108 ;  /* 0x00000018a46c723c */ /* 0x042ff0000000186c */
[C---:B------:R-:W-:Y:S08]  /*aae0*/  HMMA.16816.F32 R112, R164.reuse, R26, R112 ;  /* 0x0000001aa470723c */ /* 0x040ff00000001870 */
[C---:B------:R-:W-:Y:S08]  /*aaf0*/  HMMA.16816.F32 R116, R164.reuse, R28, R116 ;  /* 0x0000001ca474723c */ /* 0x040ff00000001874 */
[C---:B------:R-:W-:Y:S08]  /*ab00*/  HMMA.16816.F32 R120, R164.reuse, R30, R120 ;  /* 0x0000001ea478723c */ /* 0x040ff00000001878 */
[C---:B----4-:R-:W-:Y:S08]  /*ab10*/  HMMA.16816.F32 R124, R164.reuse, R32, R124 ;  /* 0x00000020a47c723c */ /* 0x050ff0000000187c */
[C---:B------:R-:W-:Y:S08]  /*ab20*/  HMMA.16816.F32 R128, R164.reuse, R34, R128 ;  /* 0x00000022a480723c */ /* 0x040ff00000001880 */
[C---:B--2---:R-:W-:Y:S08]  /*ab30*/  HMMA.16816.F32 R132, R164.reuse, R20, R132 ;  /* 0x00000014a484723c */ /* 0x044ff00000001884 */
[C---:B------:R-:W-:Y:S08]  /*ab40*/  HMMA.16816.F32 R136, R164.reuse, R22, R136 ;  /* 0x00000016a488723c */ /* 0x040ff00000001888 */
[C---:B---3--:R-:W-:Y:S08]  /*ab50*/  HMMA.16816.F32 R140, R164.reuse, R4, R140 ;  /* 0x00000004a48c723c */ /* 0x048ff0000000188c */
[C---:B------:R-:W-:Y:S01]  /*ab60*/  HMMA.16816.F32 R144, R164.reuse, R6, R144 ;  /* 0x00000006a490723c */ /* 0x040fe20000001890 */
[----:B------:R-:W1:Y:S07]  /*ab70*/  LDSM.16.MT88.4 R4, [R238+0xb900] ;  /* 0x00b90000ee04783b */ /* 0x000e6e0000004200 */
[C---:B------:R-:W-:Y:S08]  /*ab80*/  HMMA.16816.F32 R148, R164.reuse, R168, R148 ;  /* 0x000000a8a494723c */ /* 0x040ff00000001894 */
[C---:B------:R-:W-:Y:S08]  /*ab90*/  HMMA.16816.F32 R168, R164.reuse, R170, R12 ;  /* 0x000000aaa4a8723c */ /* 0x040ff0000000180c */
[C---:B-----5:R-:W-:Y:S07]  /*aba0*/  HMMA.16816.F32 R152, R164.reuse, R8, R152 ;  /* 0x00000008a498723c */ /* 0x060fee0000001898 */
[----:B------:R-:W-:Y:S01]  /*abb0*/  FADD.FTZ R8, R214, R213 ;  /* 0x000000d5d6087221 */ /* 0x000fe20000010000 */
[C---:B------:R-:W-:Y:S04]  /*abc0*/  HMMA.16816.F32 R156, R164.reuse, R10, R156 ;  /* 0x0000000aa49c723c */ /* 0x040fe8000000189c */
[----:B------:R-:W-:Y:S04]  /*abd0*/  FADD.FTZ R8, R198, R8 ;  /* 0x00000008c6087221 */ /* 0x000fe80000010000 */
[----:B------:R-:W-:Y:S01]  /*abe0*/  FADD.FTZ R8, R203, R8 ;  /* 0x00000008cb087221 */ /* 0x000fe20000010000 */
[C---:B-1----:R-:W-:Y:S03]  /*abf0*/  HMMA.16816.F32 R160, R164.reuse, R4, R160 ;  /* 0x00000004a4a0723c */ /* 0x042fe600000018a0 */
[----:B------:R-:W-:Y:S04]  /*ac00*/  FADD.FTZ R8, R200, R8 ;  /* 0x00000008c8087221 */ /* 0x000fe80000010000 */
[----:B------:R-:W-:Y:S01]  /*ac10*/  FADD.FTZ R8, R51, R8 ;  /* 0x0000000833087221 */ /* 0x000fe20000010000 */
[----:B------:R-:W-:Y:S04]  /*ac20*/  HMMA.16816.F32 R164, R164, R6, R16 ;  /* 0x00000006a4a4723c */ /* 0x000fe80000001810 */
[----:B------:R-:W-:Y:S02]  /*ac30*/  FADD.FTZ R48, R48, R8 ;  /* 0x0000000830307221 */ /* 0x000fe40000010000 */
[----:B------:R-:W-:Y:S02]  /*ac40*/  FADD.FTZ R4, R204, R44 ;  /* 0x0000002ccc047221 */ /* 0x000fe40000010000 */
[----:B------:R-:W-:Y:S04]  /*ac50*/  FADD.FTZ R48, R47, R48 ;  /* 0x000000302f307221 */ /* 0x000fe80000010000 */
[----:B------:R-:W-:Y:S04]  /*ac60*/  FADD.FTZ R48, R49, R48 ;  /* 0x0000003031307221 */ /* 0x000fe80000010000 */
[----:B------:R-:W-:Y:S05]  /*ac70*/  FADD.FTZ R3, R205, R48 ;  /* 0x00000030cd037221 */ /* 0x000fea0000010000 */
[----:B------:R1:W-:Y:S04]  /*ac80*/  STL [R1+0x28], R3 ;  /* 0x0000280301007387 */ /* 0x0003e80000100800 */
[----:B------:R2:W-:Y:S01]  /*ac90*/  STL [R1+0x24], R4 ;  /* 0x0000240401007387 */ /* 0x0005e20000100800 */
[----:B-1----:R-:W-:Y:S01]  /*aca0*/  MOV R3, R0 ;  /* 0x0000000000037202 */ /* 0x002fe20000000f00 */
[----:B--2---:R-:W-:-:S05]  /*acb0*/  @P0 BRA `(.L_x_1544) ;  /* 0xffffbe0000000947 */ /* 0x004fca000383ffff */
.L_x_1543:
[----:B------:R-:W2:Y:S04]  /*acc0*/  LDL.LU R6, [R1+0x28] ;  /* 0x0000280001067983 */ /* 0x000ea80000300800 */
[----:B-1----:R-:W3:Y:S01]  /*acd0*/  LDL.LU R4, [R1+0x24] ;  /* 0x0000240001047983 */ /* 0x002ee20000300800 */
[----:B------:R-:W-:-:S03]  /*ace0*/  PLOP3.LUT P2, PT, PT, PT, PT, 0x8, 0x0 ;  /* 0x000000000000781c */ /* 0x000fc60003f4e170 */
        /* <DEDUP_REMOVED lines=13> */
[----:B------:R-:W-:-:S03]  /*adc0*/  @P1 MOV R8, 0x3f317218 ;  /* 0x3f31721800081802 */ /* 0x000fc60000000f00 */
[----:B------:R-:W-:Y:S02]  /*add0*/  @P0 MOV R10, 0x3f317218 ;  /* 0x3f317218000a0802 */ /* 0x000fe40000000f00 */
[----:B------:R-:W-:Y:S02]  /*ade0*/  @P1 FMUL.FTZ R8, R8, c[0x0][0x2d0] ;  /* 0x0000b40008081a20 */ /* 0x000fe40000410000 */
[----:B------:R-:W2:Y:S08]  /*adf0*/  @P0 MUFU.LG2 R7, R4 ;  /* 0x0000000400070308 */ /* 0x000eb00000000c00 */
[----:B------:R-:W3:Y:S01]  /*ae00*/  @P1 MUFU.LG2 R5, R5 ;  /* 0x0000000500051308 */ /* 0x000ee20000000c00 */
[----:B-1----:R-:W-:-:S02]  /*ae10*/  FMUL.FTZ R176, R6, R176 ;  /* 0x000000b006b07220 */ /* 0x002fc40000410000 */
[C---:B------:R-:W-:Y:S02]  /*ae20*/  FMUL.FTZ R177, R6.reuse, R177 ;  /* 0x000000b106b17220 */ /* 0x040fe40000410000 */
[C---:B------:R-:W-:Y:S02]  /*ae30*/  FMUL.FTZ R172, R6.reuse, R172 ;  /* 0x000000ac06ac7220 */ /* 0x040fe40000410000 */
[----:B------:R-:W-:Y:S01]  /*ae40*/  FMUL.FTZ R173, R6, R173 ;  /* 0x000000ad06ad7220 */ /* 0x000fe20000410000 */
[----:B------:R1:W4:Y:S01]  /*ae50*/  @P0 MUFU.RCP R3, R4 ;  /* 0x0000000400030308 */ /* 0x0003220000001000 */
[----:B--2---:R-:W-:Y:S02]  /*ae60*/  @P0 FMUL.FTZ R9, R7, 0.69314718246459960938 ;  /* 0x3f31721807090820 */ /* 0x004fe40000410000 */
[----:B------:R-:W-:Y:S02]  /*ae70*/  @P0 FMUL.FTZ R7, R10, c[0x0][0x2d0] ;  /* 0x0000b4000a070a20 */ /* 0x000fe40000410000 */
[----:B------:R-:W-:-:S02]  /*ae80*/  FMUL.FTZ R52, R6, R52 ;  /* 0x0000003406347220 */ /* 0x000fc40000410000 */
[C---:B------:R-:W-:Y:S02]  /*ae90*/  FMUL.FTZ R53, R6.reuse, R53 ;  /* 0x0000003506357220 */ /* 0x040fe40000410000 */
[----:B---3--:R-:W-:Y:S02]  /*aea0*/  @P1 FMUL.FTZ R5, R5, 0.69314718246459960938 ;  /* 0x3f31721805051820 */ /* 0x008fe40000410000 */
[C---:B------:R-:W-:Y:S02]  /*aeb0*/  FMUL.FTZ R56, R6.reuse, R56 ;  /* 0x0000003806387220 */ /* 0x040fe40000410000 */
[C---:B------:R-:W-:Y:S02]  /*aec0*/  FMUL.FTZ R57, R6.reuse, R57 ;  /* 0x0000003906397220 */ /* 0x040fe40000410000 */
[C---:B------:R-:W-:Y:S01]  /*aed0*/  FMUL.FTZ R60, R6.reuse, R60 ;  /* 0x0000003c063c7220 */ /* 0x040fe20000410000 */
[----:B-1----:R-:W-:Y:S01]  /*aee0*/  MOV R4, 0xff800000 ;  /* 0xff80000000047802 */ /* 0x002fe20000000f00 */
        /* <DEDUP_REMOVED lines=56> */
[----:B----4-:R-:W-:-:S02]  /*b270*/  FMUL.FTZ R178, R3, R178 ;  /* 0x000000b203b27220 */ /* 0x010fc40000410000 */
        /* <DEDUP_REMOVED lines=63> */
[----:B------:R-:W-:Y:S02]  /*b670*/  @P1 FFMA.FTZ R4, R8, R2, R5 ;  /* 0x0000000208041223 */ /* 0x000fe40000010005 */
[----:B------:R-:W-:Y:S02]  /*b680*/  @P0 FFMA.FTZ R6, R7, R0, R9 ;  /* 0x0000000007060223 */ /* 0x000fe40000010009 */
.L_x_1535:
[----:B------:R-:W-:Y:S05]  /*b690*/  @P2 BRA `(.L_x_1547) ;  /* 0x00001f7000002947 */ /* 0x000fea0003800000 */
[----:B------:R-:W1:Y:S01]  /*b6a0*/  S2R R0, SR_CTAID.Y ;  /* 0x0000000000007919 */ /* 0x000e620000002600 */
[----:B------:R-:W-:Y:S01]  /*b6b0*/  IMAD R5, RZ, RZ, -UR11 ;  /* 0x8000000bff057e24 */ /* 0x000fe2000f8e02ff */
[----:B------:R-:W-:Y:S01]  /*b6c0*/  USHF.R.S32.HI UR6, URZ, 0x1f, UR11 ;  /* 0x0000001f3f067899 */ /* 0x000fe2000801140b */
[----:B------:R-:W-:Y:S01]  /*b6d0*/  IMAD.MOV.U32 R9, RZ, RZ, c[0x0][0x4e8] ;  /* 0x00013a00ff097624 */ /* 0x000fe200078e00ff */
[----:B------:R-:W3:Y:S01]  /*b6e0*/  S2R R11, SR_TID.X ;  /* 0x00000000000b7919 */ /* 0x000ee20000002100 */
[----:B------:R-:W-:Y:S01]  /*b6f0*/  ULDC.64 UR4, c[0x0][0x4d0] ;  /* 0x0001340000047ab9 */ /* 0x000fe20000000a00 */
[----:B------:R-:W-:Y:S01]  /*b700*/  BSSY B0, `(.L_x_1548) ;  /* 0x000012d000007945 */ /* 0x000fe20003800000 */
[----:B------:R-:W-:Y:S01]  /*b710*/  UIMAD UR7, UR6, UR4, URZ ;  /* 0x00000004060772a4 */ /* 0x000fe2000f8e023f */
[----:B------:R-:W4:Y:S01]  /*b720*/  S2R R8, SR_CTAID.Z ;  /* 0x0000000000087919 */ /* 0x000f220000002700 */
[----:B--2---:R-:W-:-:S03]  /*b730*/  UIMAD.WIDE.U32 UR8, UR11, UR4, URZ ;  /* 0x000000040b0872a5 */ /* 0x004fc6000f8e003f */
[----:B------:R-:W-:Y:S01]  /*b740*/  BAR.SYNC.DEFER_BLOCKING 0x1, 0x100 ;  /* 0x0044000000007b1d */ /* 0x000fe20000010000 */
[----:B------:R-:W-:Y:S01]  /*b750*/  UIMAD UR7, UR11, UR5, UR7 ;  /* 0x000000050b0772a4 */ /* 0x000fe2000f8e0207 */
[C---:B------:R-:W-:Y:S01]  /*b760*/  ISETP.NE.AND P1, PT, R9.reuse, 0x1, PT ;  /* 0x000000010900780c */ /* 0x040fe20003f25270 */
[----:B------:R-:W-:Y:S01]  /*b770*/  IMAD.U32 R16, RZ, RZ, UR8 ;  /* 0x00000008ff107e24 */ /* 0x000fe2000f8e00ff */
[----:B------:R-:W-:Y:S01]  /*b780*/  MOV R17, UR9 ;  /* 0x0000000900117c02 */ /* 0x000fe20008000f00 */
[----:B------:R-:W-:Y:S01]  /*b790*/  UIADD3 UR7, UR9, UR7, URZ ;  /* 0x0000000709077290 */ /* 0x000fe2000fffe03f */
[----:B------:R-:W-:Y:S01]  /*b7a0*/  IMAD R9, R9, c[0x0][0x388], RZ ;  /* 0x0000e20009097a24 */ /* 0x000fe200078e02ff */
[----:B------:R-:W-:Y:S02]  /*b7b0*/  ULDC.64 UR4, c[0x0][0x438] ;  /* 0x00010e0000047ab9 */ /* 0x000fe40000000a00 */
[----:B------:R-:W-:Y:S02]  /*b7c0*/  UIMAD.WIDE.U32 UR14, UR11, UR4, URZ ;  /* 0x000000040b0e72a5 */ /* 0x000fe4000f8e003f */
[----:B------:R-:W-:Y:S01]  /*b7d0*/  UIMAD UR4, UR6, UR4, URZ ;  /* 0x00000004060472a4 */ /* 0x000fe2000f8e023f */
[----:B-1----:R-:W-:-:S02]  /*b7e0*/  IMAD R5, R5, c[0x0][0x550], R0 ;  /* 0x0001540005057a24 */ /* 0x002fc400078e0200 */
[----:B------:R-:W-:Y:S01]  /*b7f0*/  IMAD.U32 R17, RZ, RZ, UR7 ;  /* 0x00000007ff117e24 */ /* 0x000fe2000f8e00ff */
[----:B------:R-:W-:Y:S01]  /*b800*/  UIMAD UR4, UR11, UR5, UR4 ;  /* 0x000000050b0472a4 */ /* 0x000fe2000f8e0204 */
[----:B---3--:R-:W-:Y:S01]  /*b810*/  SHF.R.S32.HI R0, RZ, 0x1f, R11 ;  /* 0x0000001fff007819 */ /* 0x008fe2000001140b */
[----:B------:R-:W-:Y:S01]  /*b820*/  IMAD.U32 R15, RZ, RZ, UR15 ;  /* 0x0000000fff0f7e24 */ /* 0x000fe2000f8e00ff */
[----:B------:R-:W-:Y:S01]  /*b830*/  MOV R14, UR14 ;  /* 0x0000000e000e7c02 */ /* 0x000fe20008000f00 */
[----:B------:R-:W-:Y:S01]  /*b840*/  UIADD3 UR4, UR15, UR4, URZ ;  /* 0x000000040f047290 */ /* 0x000fe2000fffe03f */
[-C--:B------:R-:W-:Y:S01]  /*b850*/  LEA.HI R13, R0, R11.reuse, RZ, 0x5 ;  /* 0x0000000b000d7211 */ /* 0x080fe200078f28ff */
[----:B----4-:R-:W-:Y:S01]  /*b860*/  IMAD.WIDE.U32 R16, R8, c[0x0][0x4d8], R16 ;  /* 0x0001360008107a25 */ /* 0x010fe200078e0010 */
[----:B------:R-:W-:Y:S02]  /*b870*/  LEA.HI R0, R0, R11, RZ, 0x2 ;  /* 0x0000000b00007211 */ /* 0x000fe400078f10ff */
[----:B------:R-:W-:Y:S01]  /*b880*/  LOP3.LUT R3, R13, 0xffffffe0, RZ, 0xc0, !PT ;  /* 0xffffffe00d037812 */ /* 0x000fe200078ec0ff */
[----:B------:R-:W-:Y:S01]  /*b890*/  IMAD.U32 R15, RZ, RZ, UR4 ;  /* 0x00000004ff0f7e24 */ /* 0x000fe2000f8e00ff */
[----:B------:R-:W-:-:S02]  /*b8a0*/  LOP3.LUT R0, R0, 0xfffffffc, RZ, 0xc0, !PT ;  /* 0xfffffffc00007812 */ /* 0x000fc400078ec0ff */
[----:B------:R-:W-:Y:S01]  /*b8b0*/  SHF.R.S32.HI R7, RZ, 0x5, R13 ;  /* 0x00000005ff077819 */ /* 0x000fe2000001140d */
[----:B------:R-:W-:Y:S01]  /*b8c0*/  IMAD.IADD R3, R11, 0x1, -R3 ;  /* 0x000000010b037824 */ /* 0x000fe200078e0a03 */
[----:B------:R-:W-:Y:S01]  /*b8d0*/  SHF.R.S32.HI R13, RZ, 0x1f, R13 ;  /* 0x0000001fff0d7819 */ /* 0x000fe2000001140d */
[----:B------:R-:W-:Y:S01]  /*b8e0*/  IMAD.WIDE.U32 R14, R8, c[0x0][0x440], R14 ;  /* 0x00011000080e7a25 */ /* 0x000fe200078e000e */
[----:B------:R-:W-:Y:S02]  /*b8f0*/  IADD3 R11, -R0, R11, RZ ;  /* 0x0000000b000b7210 */ /* 0x000fe40007ffe1ff */
[----:B------:R-:W1:Y:S01]  /*b900*/  S2R R0, SR_CTAID.X ;  /* 0x0000000000007919 */ /* 0x000e620000002500 */
[----:B------:R-:W-:Y:S02]  /*b910*/  LEA.HI R13, R13, R7, RZ, 0x3 ;  /* 0x000000070d0d7211 */ /* 0x000fe400078f18ff */
[----:B------:R-:W-:Y:S02]  /*b920*/  SHF.R.S32.HI R2, RZ, 0x1f, R3 ;  /* 0x0000001fff027819 */ /* 0x000fe40000011403 */
[----:B------:R-:W-:-:S02]  /*b930*/  LOP3.LUT R13, R13, 0xffffff8, RZ, 0xc0, !PT ;  /* 0x0ffffff80d0d7812 */ /* 0x000fc400078ec0ff */
[----:B------:R-:W-:Y:S02]  /*b940*/  LEA.HI R10, R11, R11, RZ, 0x1 ;  /* 0x0000000b0b0a7211 */ /* 0x000fe400078f08ff */
[----:B------:R-:W-:Y:S01]  /*b950*/  LEA.HI R2, R2, R3, RZ, 0x2 ;  /* 0x0000000302027211 */ /* 0x000fe200078f10ff */
[----:B------:R-:W-:Y:S01]  /*b960*/  IMAD.IADD R13, R7, 0x1, -R13 ;  /* 0x00000001070d7824 */ /* 0x000fe200078e0a0d */
[----:B------:R-:W-:Y:S02]  /*b970*/  LOP3.LUT R10, R10, 0x1ffffffe, RZ, 0xc0, !PT ;  /* 0x1ffffffe0a0a7812 */ /* 0x000fe400078ec0ff */
[----:B------:R-:W-:Y:S02]  /*b980*/  SHF.R.S32.HI R12, RZ, 0x2, R2 ;  /* 0x00000002ff0c7819 */ /* 0x000fe40000011402 */
[----:B------:R-:W-:Y:S02]  /*b990*/  SHF.R.S32.HI R7, RZ, 0x1f, R8 ;  /* 0x0000001fff077819 */ /* 0x000fe40000011408 */
[----:B------:R-:W-:Y:S01]  /*b9a0*/  IADD3 R10, R11, -R10, RZ ;  /* 0x8000000a0b0a7210 */ /* 0x000fe20007ffe0ff */
[----:B------:R-:W-:Y:S01]  /*b9b0*/  IMAD R12, R13, 0x10, R12 ;  /* 0x000000100d0c7824 */ /* 0x000fe200078e020c */
[----:B------:R-:W-:Y:S01]  /*b9c0*/  LOP3.LUT R2, R2, 0x7ffffffc, RZ, 0xc0, !PT ;  /* 0x7ffffffc02027812 */ /* 0x000fe200078ec0ff */
[----:B------:R-:W-:-:S02]  /*b9d0*/  IMAD R11, R7, c[0x0][0x4d8], RZ ;  /* 0x00013600070b7a24 */ /* 0x000fc400078e02ff */
[----:B------:R-:W-:Y:S02]  /*b9e0*/  IMAD R10, R10, 0x8, R12 ;  /* 0x000000080a0a7824 */ /* 0x000fe400078e020c */
[----:B------:R-:W-:Y:S02]  /*b9f0*/  IMAD R7, R7, c[0x0][0x440], RZ ;  /* 0x0001100007077a24 */ /* 0x000fe400078e02ff */
[----:B------:R-:W-:Y:S01]  /*ba00*/  IMAD R11, R8, c[0x0][0x4dc], R11 ;  /* 0x00013700080b7a24 */ /* 0x000fe200078e020b */
[----:B-1----:R-:W-:Y:S01]  /*ba10*/  LEA R10, R0, R10, 0x7 ;  /* 0x0000000a000a7211 */ /* 0x002fe200078e38ff */
[----:B------:R-:W-:Y:S01]  /*ba20*/  IMAD R7, R8, c[0x0][0x444], R7 ;  /* 0x0001110008077a24 */ /* 0x000fe200078e0207 */
[----:B------:R-:W-:Y:S01]  /*ba30*/  SHF.R.S32.HI R8, RZ, 0x1f, R5 ;  /* 0x0000001fff087819 */ /* 0x000fe20000011405 */
[----:B------:R-:W-:Y:S01]  /*ba40*/  IMAD.IADD R17, R17, 0x1, R11 ;  /* 0x0000000111117824 */ /* 0x000fe200078e020b */
[----:B------:R-:W-:Y:S01]  /*ba50*/  MOV R11, R10 ;  /* 0x0000000a000b7202 */ /* 0x000fe20000000f00 */
[----:B------:R-:W-:Y:S01]  /*ba60*/  IMAD.IADD R15, R15, 0x1, R7 ;  /* 0x000000010f0f7824 */ /* 0x000fe200078e0207 */
[----:B------:R-:W-:Y:S01]  /*ba70*/  LEA R0, R0, R12, 0x7 ;  /* 0x0000000c00007211 */ /* 0x000fe200078e38ff */
[----:B------:R-:W-:-:S04]  /*ba80*/  @P1 IMAD.HI.U32 R7, R10, c[0x0][0x4ec], RZ ;  /* 0x00013b000a071a27 */ /* 0x000fc800078e00ff */
[C---:B------:R-:W-:Y:S01]  /*ba90*/  IMAD R13, R8.reuse, c[0x0][0x4e0], RZ ;  /* 0x00013800080d7a24 */ /* 0x040fe200078e02ff */
[----:B------:R-:W-:Y:S01]  /*baa0*/  @P1 SHF.R.U32.HI R11, RZ, c[0x0][0x4f0], R7 ;  /* 0x00013c00ff0b1a19 */ /* 0x000fe20000011607 */
[----:B------:R-:W-:Y:S02]  /*bab0*/  IMAD R8, R8, c[0x0][0x448], RZ ;  /* 0x0001120008087a24 */ /* 0x000fe400078e02ff */
[C---:B------:R-:W-:Y:S02]  /*bac0*/  IMAD R13, R5.reuse, c[0x0][0x4e4], R13 ;  /* 0x00013900050d7a24 */ /* 0x040fe400078e020d */
[----:B------:R-:W-:Y:S02]  /*bad0*/  IMAD.MOV R7, RZ, RZ, -R11 ;  /* 0x000000ffff077224 */ /* 0x000fe400078e0a0b */
[C---:B------:R-:W-:Y:S02]  /*bae0*/  IMAD R8, R5.reuse, c[0x0][0x44c], R8 ;  /* 0x0001130005087a24 */ /* 0x040fe400078e0208 */
[----:B------:R-:W-:-:S04]  /*baf0*/  IMAD.WIDE.U32 R14, R5, c[0x0][0x448], R14 ;  /* 0x00011200050e7a25 */ /* 0x000fc800078e000e */
[----:B------:R-:W-:Y:S01]  /*bb00*/  IMAD.WIDE.U32 R18, R5, c[0x0][0x4e0], R16 ;  /* 0x0001380005127a25 */ /* 0x000fe200078e0010 */
[----:B------:R-:W-:Y:S02]  /*bb10*/  IADD3 R15, R15, R8, RZ ;  /* 0x000000080f0f7210 */ /* 0x000fe40007ffe0ff */
[----:B------:R-:W-:Y:S01]  /*bb20*/  SHF.R.S32.HI R8, RZ, 0x1f, R11 ;  /* 0x0000001fff087819 */ /* 0x000fe2000001140b */
[----:B------:R-:W-:Y:S01]  /*bb30*/  @P1 IMAD.HI.U32 R5, R10, c[0x0][0x4ec], RZ ;  /* 0x00013b000a051a27 */ /* 0x000fe200078e00ff */
[----:B------:R-:W-:-:S03]  /*bb40*/  IADD3 R18, P0, R11, R18, RZ ;  /* 0x000000120b127210 */ /* 0x000fc60007f1e0ff */
[--C-:B------:R-:W-:Y:S01]  /*bb50*/  IMAD R7, R7, c[0x0][0x4e8], R10.reuse ;  /* 0x00013a0007077a24 */ /* 0x100fe200078e020a */
[----:B------:R-:W-:Y:S01]  /*bb60*/  IADD3.X R19, R8, R19, R13, P0, !PT ;  /* 0x0000001308137210 */ /* 0x000fe200007fe40d */
[----:B------:R-:W-:Y:S01]  /*bb70*/  IMAD.MOV.U32 R16, RZ, RZ, R10 ;  /* 0x000000ffff107224 */ /* 0x000fe200078e000a */
[----:B------:R-:W-:Y:S02]  /*bb80*/  @P1 SHF.R.U32.HI R16, RZ, c[0x0][0x4f0], R5 ;  /* 0x00013c00ff101a19 */ /* 0x000fe40000011605 */
[----:B------:R-:W-:Y:S01]  /*bb90*/  SHF.R.S32.HI R5, RZ, 0x1f, R7 ;  /* 0x0000001fff057819 */ /* 0x000fe20000011407 */
[----:B------:R-:W-:Y:S01]  /*bba0*/  IMAD.WIDE.U32 R18, R7, c[0x0][0x4c8], R18 ;  /* 0x0001320007127a25 */ /* 0x000fe200078e0012 */
[----:B------:R-:W-:-:S03]  /*bbb0*/  SHF.R.S32.HI R11, RZ, 0x1f, R16 ;  /* 0x0000001fff0b7819 */ /* 0x000fc60000011410 */
[----:B------:R-:W-:Y:S02]  /*bbc0*/  IMAD R5, R5, c[0x0][0x4c8], RZ ;  /* 0x0001320005057a24 */ /* 0x000fe400078e02ff */
[----:B------:R-:W-:Y:S02]  /*bbd0*/  IMAD R11, R11, c[0x0][0x430], RZ ;  /* 0x00010c000b0b7a24 */ /* 0x000fe400078e02ff */
[----:B------:R-:W-:Y:S01]  /*bbe0*/  IMAD R5, R7, c[0x0][0x4cc], R5 ;  /* 0x0001330007057a24 */ /* 0x000fe200078e0205 */
[----:B------:R-:W-:Y:S01]  /*bbf0*/  LEA R7, P0, R18, c[0x0][0x4a8], 0x2 ;  /* 0x00012a0012077a11 */ /* 0x000fe200078010ff */
[----:B------:R-:W-:Y:S02]  /*bc00*/  IMAD.MOV R8, RZ, RZ, -R16 ;  /* 0x000000ffff087224 */ /* 0x000fe400078e0a10 */
[----:B------:R-:W-:Y:S02]  /*bc10*/  IMAD.IADD R5, R19, 0x1, R5 ;  /* 0x0000000113057824 */ /* 0x000fe400078e0205 */
[----:B------:R-:W-:Y:S01]  /*bc20*/  IMAD.WIDE.U32 R14, R16, c[0x0][0x430], R14 ;  /* 0x00010c00100e7a25 */ /* 0x000fe200078e000e */
[----:B------:R-:W-:Y:S02]  /*bc30*/  SHFL.IDX PT, R12, R7, RZ, 0x1c1f ;  /* 0x001c1fff070c7589 */ /* 0x000fe400000e0000 */
[----:B------:R-:W-:Y:S01]  /*bc40*/  LEA.HI.X R5, R18, c[0x0][0x4ac], R5, 0x2, P0 ;  /* 0x00012b0012057a11 */ /* 0x000fe200000f1405 */
[----:B------:R-:W-:Y:S01]  /*bc50*/  IMAD R11, R16, c[0x0][0x434], R11 ;  /* 0x00010d00100b7a24 */ /* 0x000fe200078e020b */
[----:B------:R-:W-:Y:S01]  /*bc60*/  LOP3.LUT P0, RZ, R3, 0x3, RZ, 0xc0, !PT ;  /* 0x0000000303ff7812 */ /* 0x000fe2000780c0ff */
[----:B------:R1:W-:Y:S01]  /*bc70*/  SHFL.IDX PT, R16, R7, 0x1, 0x1c1f ;  /* 0x003c1f0007107f89 */ /* 0x0003e200000e0000 */
[----:B------:R-:W-:-:S02]  /*bc80*/  IMAD R8, R8, c[0x0][0x4e8], R10 ;  /* 0x00013a0008087a24 */ /* 0x000fc400078e020a */
[----:B------:R-:W-:Y:S01]  /*bc90*/  ISETP.GE.OR P2, PT, R0, R9, P0 ;  /* 0x000000090000720c */ /* 0x000fe20000746670 */
[----:B------:R-:W2:Y:S01]  /*bca0*/  SHFL.IDX PT, R13, R5, RZ, 0x1c1f ;  /* 0x001c1fff050d7589 */ /* 0x000ea200000e0000 */
[----:B------:R-:W-:Y:S01]  /*bcb0*/  IMAD.IADD R15, R15, 0x1, R11 ;  /* 0x000000010f0f7824 */ /* 0x000fe200078e020b */
[----:B------:R-:W-:Y:S01]  /*bcc0*/  SHF.R.S32.HI R10, RZ, 0x1f, R8 ;  /* 0x0000001fff0a7819 */ /* 0x000fe20000011408 */
[----:B------:R-:W-:Y:S01]  /*bcd0*/  IMAD.IADD R3, R3, 0x1, -R2 ;  /* 0x0000000103037824 */ /* 0x000fe200078e0a02 */
[----:B------:R3:W4:Y:S01]  /*bce0*/  SHFL.IDX PT, R17, R5, 0x1, 0x1c1f ;  /* 0x003c1f0005117f89 */ /* 0x00072200000e0000 */
[----:B------:R-:W-:-:S03]  /*bcf0*/  IMAD.WIDE.U32 R14, R8, c[0x0][0x428], R14 ;  /* 0x00010a00080e7a25 */ /* 0x000fc600078e000e */
[----:B------:R-:W-:Y:S01]  /*bd00*/  SHF.L.U32 R3, R3, 0x1, RZ ;  /* 0x0000000103037819 */ /* 0x000fe200000006ff */
[----:B------:R-:W-:-:S04]  /*bd10*/  IMAD R10, R10, c[0x0][0x428], RZ ;  /* 0x00010a000a0a7a24 */ /* 0x000fc800078e02ff */
[----:B------:R-:W-:-:S05]  /*bd20*/  IMAD R10, R8, c[0x0][0x42c], R10 ;  /* 0x00010b00080a7a24 */ /* 0x000fca00078e020a */
[----:B------:R-:W-:Y:S02]  /*bd30*/  IADD3 R10, R15, R10, RZ ;  /* 0x0000000a0f0a7210 */ /* 0x000fe40007ffe0ff */
[C---:B-1----:R-:W-:Y:S01]  /*bd40*/  LEA R7, P1, R14.reuse, c[0x0][0x400], 0x2 ;  /* 0x000100000e077a11 */ /* 0x042fe200078210ff */
[----:B--2---:R1:W-:Y:S03]  /*bd50*/  @!P2 ST.E [R12.64], R4 ;  /* 0x000000040c00a985 */ /* 0x0043e6000c10190c */
[----:B------:R-:W-:Y:S02]  /*bd60*/  LEA.HI.X R10, R14, c[0x0][0x404], R10, 0x2, P1 ;  /* 0x000101000e0a7a11 */ /* 0x000fe400008f140a */
[----:B---3--:R-:W-:Y:S01]  /*bd70*/  IADD3 R5, R0, 0x8, RZ ;  /* 0x0000000800057810 */ /* 0x008fe20007ffe0ff */
[----:B------:R2:W3:Y:S03]  /*bd80*/  SHFL.IDX PT, R14, R7, RZ, 0x1c1f ;  /* 0x001c1fff070e7589 */ /* 0x0004e600000e0000 */
[CC--:B------:R-:W-:Y:S01]  /*bd90*/  ISETP.GE.OR P0, PT, R5.reuse, R9.reuse, P0 ;  /* 0x000000090500720c */ /* 0x0c0fe20000706670 */
[----:B------:R2:W2:Y:S01]  /*bda0*/  SHFL.IDX PT, R15, R10, RZ, 0x1c1f ;  /* 0x001c1fff0a0f7589 */ /* 0x0004a200000e0000 */
[----:B------:R-:W-:-:S11]  /*bdb0*/  ISETP.GE.AND P1, PT, R5, R9, PT ;  /* 0x000000090500720c */ /* 0x000fd60003f26270 */
[----:B----4-:R4:W-:Y:S01]  /*bdc0*/  @!P0 ST.E [R16.64], R6 ;  /* 0x0000000610008985 */ /* 0x0109e2000c10190c */
[----:B------:R-:W-:Y:S02]  /*bdd0*/  ISETP.GE.AND P0, PT, R0, R9, PT ;  /* 0x000000090000720c */ /* 0x000fe40003f06270 */
[----:B-1----:R-:W-:-:S11]  /*bde0*/  P2R R4, PR, RZ, 0x2 ;  /* 0x00000002ff047803 */ /* 0x002fd60000000000 */
[----:B------:R-:W-:Y:S05]  /*bdf0*/  @P0 BRA `(.L_x_1549) ;  /* 0x00000bd000000947 */ /* 0x000fea0003800000 */
[C---:B--23--:R-:W-:Y:S02]  /*be00*/  ISETP.GE.AND P0, PT, R3.reuse, c[0x0][0x3c8], PT ;  /* 0x0000f20003007a0c */ /* 0x04cfe40003f06270 */
[C---:B------:R-:W-:Y:S02]  /*be10*/  IADD3 R0, R3.reuse, 0x10, RZ ;  /* 0x0000001003007810 */ /* 0x040fe40007ffe0ff */
[C---:B------:R-:W-:Y:S02]  /*be20*/  IADD3 R2, R3.reuse, 0x8, RZ ;  /* 0x0000000803027810 */ /* 0x040fe40007ffe0ff */
[----:B------:R-:W-:Y:S02]  /*be30*/  ISETP.GE.AND P4, PT, R0, c[0x0][0x3c8], PT ;  /* 0x0000f20000007a0c */ /* 0x000fe40003f86270 */
[----:B------:R-:W-:Y:S02]  /*be40*/  ISETP.GE.AND P5, PT, R2, c[0x0][0x3c8], PT ;  /* 0x0000f20002007a0c */ /* 0x000fe40003fa6270 */
[----:B----4-:R-:W-:-:S02]  /*be50*/  IADD3 R6, R3, 0x20, RZ ;  /* 0x0000002003067810 */ /* 0x010fc40007ffe0ff */
[C---:B------:R-:W-:Y:S01]  /*be60*/  IADD3 R5, R3.reuse, 0x28, RZ ;  /* 0x0000002803057810 */ /* 0x040fe20007ffe0ff */
[----:B------:R-:W-:Y:S01]  /*be70*/  @!P0 IMAD.WIDE R8, R3, 0x4, R14 ;  /* 0x0000000403088825 */ /* 0x000fe200078e020e */
[----:B------:R-:W-:Y:S02]  /*be80*/  ISETP.GE.AND P2, PT, R6, c[0x0][0x3c8], PT ;  /* 0x0000f20006007a0c */ /* 0x000fe40003f46270 */
[----:B------:R-:W-:Y:S02]  /*be90*/  ISETP.GE.AND P1, PT, R5, c[0x0][0x3c8], PT ;  /* 0x0000f20005007a0c */ /* 0x000fe40003f26270 */
[----:B------:R1:W-:Y:S03]  /*bea0*/  @!P0 ST.E.64 [R8.64], R176 ;  /* 0x000000b008008985 */ /* 0x0003e6000c101b0c */
[----:B------:R-:W-:-:S04]  /*beb0*/  @!P5 LEA.HI R2, R2, R2, RZ, 0x1 ;  /* 0x000000020202d211 */ /* 0x000fc800078f08ff */
[----:B------:R-:W-:Y:S02]  /*bec0*/  @!P5 LOP3.LUT R2, R2, 0xfffffffe, RZ, 0xc0, !PT ;  /* 0xfffffffe0202d812 */ /* 0x000fe400078ec0ff */
[----:B------:R-:W-:Y:S02]  /*bed0*/  @!P2 LEA.HI R6, R6, R6, RZ, 0x1 ;  /* 0x000000060606a211 */ /* 0x000fe400078f08ff */
[----:B------:R-:W-:Y:S01]  /*bee0*/  @!P1 LEA.HI R5, R5, R5, RZ, 0x1 ;  /* 0x0000000505059211 */ /* 0x000fe200078f08ff */
[----:B------:R-:W-:Y:S01]  /*bef0*/  @!P5 IMAD.WIDE R12, R2, 0x4, R14 ;  /* 0x00000004020cd825 */ /* 0x000fe200078e020e */
[----:B------:R-:W-:Y:S02]  /*bf00*/  IADD3 R2, R3, 0x38, RZ ;  /* 0x0000003803027810 */ /* 0x000fe40007ffe0ff */
[----:B------:R-:W-:Y:S02]  /*bf10*/  @!P2 LOP3.LUT R6, R6, 0xfffffffe, RZ, 0xc0, !PT ;  /* 0xfffffffe0606a812 */ /* 0x000fe400078ec0ff */
[----:B------:R-:W-:Y:S01]  /*bf20*/  @!P1 LOP3.LUT R5, R5, 0xfffffffe, RZ, 0xc0, !PT ;  /* 0xfffffffe05059812 */ /* 0x000fe200078ec0ff */
[----:B------:R2:W-:Y:S01]  /*bf30*/  @!P5 ST.E.64 [R12.64], R172 ;  /* 0x000000ac0c00d985 */ /* 0x0005e2000c101b0c */
[----:B------:R-:W-:-:S03]  /*bf40*/  ISETP.GE.AND P5, PT, R2, c[0x0][0x3c8], PT ;  /* 0x0000f20002007a0c */ /* 0x000fc60003fa6270 */
[----:B------:R-:W-:Y:S01]  /*bf50*/  @!P1 IMAD.WIDE R18, R5, 0x4, R14 ;  /* 0x0000000405129825 */ /* 0x000fe200078e020e */
[C---:B------:R-:W-:Y:S02]  /*bf60*/  IADD3 R5, R3.reuse, 0x50, RZ ;  /* 0x0000005003057810 */ /* 0x040fe40007ffe0ff */
[C---:B-1----:R-:W-:Y:S02]  /*bf70*/  IADD3 R8, R3.reuse, 0x18, RZ ;  /* 0x0000001803087810 */ /* 0x042fe40007ffe0ff */
[----:B------:R-:W-:Y:S02]  /*bf80*/  @!P4 LEA.HI R9, R0, R0, RZ, 0x1 ;  /* 0x000000000009c211 */ /* 0x000fe400078f08ff */
[----:B------:R-:W-:Y:S02]  /*bf90*/  IADD3 R0, R3, 0x30, RZ ;  /* 0x0000003003007810 */ /* 0x000fe40007ffe0ff */
[----:B------:R-:W-:Y:S02]  /*bfa0*/  ISETP.GE.AND P3, PT, R8, c[0x0][0x3c8], PT ;  /* 0x0000f20008007a0c */ /* 0x000fe40003f66270 */
[----:B------:R-:W-:-:S02]  /*bfb0*/  ISETP.GE.AND P0, PT, R0, c[0x0][0x3c8], PT ;  /* 0x0000f20000007a0c */ /* 0x000fc40003f06270 */
[----:B------:R-:W-:Y:S02]  /*bfc0*/  @!P4 LOP3.LUT R9, R9, 0xfffffffe, RZ, 0xc0, !PT ;  /* 0xfffffffe0909c812 */ /* 0x000fe400078ec0ff */
[----:B------:R-:W-:-:S03]  /*bfd0*/  @!P5 LEA.HI R2, R2, R2, RZ, 0x1 ;  /* 0x000000020202d211 */ /* 0x000fc600078f08ff */
[----:B------:R-:W-:Y:S01]  /*bfe0*/  @!P4 IMAD.WIDE R16, R9, 0x4, R14 ;  /* 0x000000040910c825 */ /* 0x000fe200078e020e */
[----:B------:R-:W-:Y:S02]  /*bff0*/  IADD3 R9, R3, 0x40, RZ ;  /* 0x0000004003097810 */ /* 0x000fe40007ffe0ff */
[----:B------:R-:W-:Y:S02]  /*c000*/  @!P5 LOP3.LUT R2, R2, 0xfffffffe, RZ, 0xc0, !PT ;  /* 0xfffffffe0202d812 */ /* 0x000fe400078ec0ff */
[----:B------:R-:W-:Y:S01]  /*c010*/  @!P3 LEA.HI R8, R8, R8, RZ, 0x1 ;  /* 0x000000080808b211 */ /* 0x000fe200078f08ff */
[----:B------:R1:W-:Y:S01]  /*c020*/  @!P4 ST.E.64 [R16.64], R52 ;  /* 0x000000341000c985 */ /* 0x0003e2000c101b0c */
[----:B------:R-:W-:Y:S02]  /*c030*/  @!P0 LEA.HI R0, R0, R0, RZ, 0x1 ;  /* 0x0000000000008211 */ /* 0x000fe400078f08ff */
[----:B------:R-:W-:Y:S02]  /*c040*/  @!P3 LOP3.LUT R8, R8, 0xfffffffe, RZ, 0xc0, !PT ;  /* 0xfffffffe0808b812 */ /* 0x000fe400078ec0ff */
[----:B------:R-:W-:-:S02]  /*c050*/  @!P0 LOP3.LUT R0, R0, 0xfffffffe, RZ, 0xc0, !PT ;  /* 0xfffffffe00008812 */ /* 0x000fc400078ec0ff */
[----:B------:R-:W-:Y:S01]  /*c060*/  ISETP.GE.AND P4, PT, R9, c[0x0][0x3c8], PT ;  /* 0x0000f20009007a0c */ /* 0x000fe20003f86270 */
[----:B--2---:R-:W-:Y:S01]  /*c070*/  @!P3 IMAD.WIDE R12, R8, 0x4, R14 ;  /* 0x00000004080cb825 */ /* 0x004fe200078e020e */
[----:B------:R-:W-:-:S03]  /*c080*/  IADD3 R8, R3, 0x60, RZ ;  /* 0x0000006003087810 */ /* 0x000fc60007ffe0ff */
[----:B------:R-:W-:Y:S01]  /*c090*/  @!P0 IMAD.WIDE R20, R0, 0x4, R14 ;  /* 0x0000000400148825 */ /* 0x000fe200078e020e */
[----:B------:R2:W-:Y:S01]  /*c0a0*/  @!P3 ST.E.64 [R12.64], R56 ;  /* 0x000000380c00b985 */ /* 0x0005e2000c101b0c */
[----:B------:R-:W-:-:S06]  /*c0b0*/  IADD3 R0, R3, 0x58, RZ ;  /* 0x0000005803007810 */ /* 0x000fcc0007ffe0ff */
[----:B------:R-:W-:-:S04]  /*c0c0*/  @!P4 LEA.HI R9, R9, R9, RZ, 0x1 ;  /* 0x000000090909c211 */ /* 0x000fc800078f08ff */
[----:B------:R-:W-:Y:S01]  /*c0d0*/  @!P4 LOP3.LUT R9, R9, 0xfffffffe, RZ, 0xc0, !PT ;  /* 0xfffffffe0909c812 */ /* 0x000fe200078ec0ff */
[----:B-1----:R-:W-:Y:S01]  /*c0e0*/  @!P2 IMAD.WIDE R16, R6, 0x4, R14 ;  /* 0x000000040610a825 */ /* 0x002fe200078e020e */
[----:B------:R-:W-:-:S04]  /*c0f0*/  IADD3 R6, R3, 0x48, RZ ;  /* 0x0000004803067810 */ /* 0x000fc80007ffe0ff */
[----:B------:R1:W-:Y:S01]  /*c100*/  @!P2 ST.E.64 [R16.64], R60 ;  /* 0x0000003c1000a985 */ /* 0x0003e2000c101b0c */
[----:B------:R-:W-:Y:S02]  /*c110*/  ISETP.GE.AND P3, PT, R6, c[0x0][0x3c8], PT ;  /* 0x0000f20006007a0c */ /* 0x000fe40003f66270 */
[----:B------:R-:W-:Y:S01]  /*c120*/  ISETP.GE.AND P2, PT, R5, c[0x0][0x3c8], PT ;  /* 0x0000f20005007a0c */ /* 0x000fe20003f46270 */
[----:B------:R-:W-:Y:S01]  /*c130*/  @!P1 ST.E.64 [R18.64], R64 ;  /* 0x0000004012009985 */ /* 0x000fe2000c101b0c */
[----:B------:R-:W-:-:S03]  /*c140*/  ISETP.GE.AND P1, PT, R0, c[0x0][0x3c8], PT ;  /* 0x0000f20000007a0c */ /* 0x000fc60003f26270 */
[----:B------:R3:W-:Y:S01]  /*c150*/  @!P0 ST.E.64 [R20.64], R68 ;  /* 0x0000004414008985 */ /* 0x0007e2000c101b0c */
[----:B------:R-:W-:Y:S01]  /*c160*/  ISETP.GE.AND P0, PT, R8, c[0x0][0x3c8], PT ;  /* 0x0000f20008007a0c */ /* 0x000fe20003f06270 */
[----:B--2---:R-:W-:Y:S01]  /*c170*/  @!P5 IMAD.WIDE R12, R2, 0x4, R14 ;  /* 0x00000004020cd825 */ /* 0x004fe200078e020e */
[----:B------:R-:W-:-:S03]  /*c180*/  IADD3 R2, R3, 0x68, RZ ;  /* 0x0000006803027810 */ /* 0x000fc60007ffe0ff */
[----:B------:R-:W-:Y:S01]  /*c190*/  @!P3 LEA.HI R6, R6, R6, RZ, 0x1 ;  /* 0x000000060606b211 */ /* 0x000fe200078f08ff */
[----:B------:R2:W-:Y:S01]  /*c1a0*/  @!P5 ST.E.64 [R12.64], R72 ;  /* 0x000000480c00d985 */ /* 0x0005e2000c101b0c */
[----:B------:R-:W-:Y:S02]  /*c1b0*/  @!P2 LEA.HI R5, R5, R5, RZ, 0x1 ;  /* 0x000000050505a211 */ /* 0x000fe400078f08ff */
[----:B------:R-:W-:Y:S02]  /*c1c0*/  @!P1 LEA.HI R0, R0, R0, RZ, 0x1 ;  /* 0x0000000000009211 */ /* 0x000fe400078f08ff */
[----:B------:R-:W-:Y:S02]  /*c1d0*/  @!P3 LOP3.LUT R6, R6, 0xfffffffe, RZ, 0xc0, !PT ;  /* 0xfffffffe0606b812 */ /* 0x000fe400078ec0ff */
[----:B------:R-:W-:Y:S02]  /*c1e0*/  @!P0 LEA.HI R8, R8, R8, RZ, 0x1 ;  /* 0x0000000808088211 */ /* 0x000fe400078f08ff */
[----:B------:R-:W-:-:S02]  /*c1f0*/  @!P2 LOP3.LUT R5, R5, 0xfffffffe, RZ, 0xc0, !PT ;  /* 0xfffffffe0505a812 */ /* 0x000fc400078ec0ff */
[----:B------:R-:W-:Y:S02]  /*c200*/  @!P0 LOP3.LUT R8, R8, 0xfffffffe, RZ, 0xc0, !PT ;  /* 0xfffffffe08088812 */ /* 0x000fe400078ec0ff */
[----:B------:R-:W-:Y:S01]  /*c210*/  ISETP.GE.AND P5, PT, R2, c[0x0][0x3c8], PT ;  /* 0x0000f20002007a0c */ /* 0x000fe20003fa6270 */
[--C-:B-1----:R-:W-:Y:S01]  /*c220*/  @!P4 IMAD.WIDE R16, R9, 0x4, R14.reuse ;  /* 0x000000040910c825 */ /* 0x102fe200078e020e */
[----:B------:R-:W-:Y:S02]  /*c230*/  IADD3 R9, R3, 0x70, RZ ;  /* 0x0000007003097810 */ /* 0x000fe40007ffe0ff */
[----:B------:R-:W-:Y:S02]  /*c240*/  @!P1 LOP3.LUT R0, R0, 0xfffffffe, RZ, 0xc0, !PT ;  /* 0xfffffffe00009812 */ /* 0x000fe400078ec0ff */
[----:B------:R1:W-:Y:S01]  /*c250*/  @!P4 ST.E.64 [R16.64], R76 ;  /* 0x0000004c1000c985 */ /* 0x0003e2000c101b0c */
[----:B------:R-:W-:Y:S01]  /*c260*/  ISETP.GE.AND P4, PT, R9, c[0x0][0x3c8], PT ;  /* 0x0000f20009007a0c */ /* 0x000fe20003f86270 */
[----:B---3--:R-:W-:Y:S01]  /*c270*/  @!P0 IMAD.WIDE R20, R8, 0x4, R14 ;  /* 0x0000000408148825 */ /* 0x008fe200078e020e */
[----:B------:R-:W-:-:S03]  /*c280*/  IADD3 R8, R3, 0x78, RZ ;  /* 0x0000007803087810 */ /* 0x000fc60007ffe0ff */
[--C-:B------:R-:W-:Y:S01]  /*c290*/  @!P1 IMAD.WIDE R18, R0, 0x4, R14.reuse ;  /* 0x0000000400129825 */ /* 0x100fe200078e020e */
[----:B------:R-:W-:Y:S02]  /*c2a0*/  @!P5 LEA.HI R2, R2, R2, RZ, 0x1 ;  /* 0x000000020202d211 */ /* 0x000fe400078f08ff */
[C---:B------:R-:W-:Y:S01]  /*c2b0*/  IADD3 R0, R3.reuse, 0x90, RZ ;  /* 0x0000009003007810 */ /* 0x040fe20007ffe0ff */
[----:B--2---:R-:W-:Y:S01]  /*c2c0*/  @!P3 IMAD.WIDE R12, R6, 0x4, R14 ;  /* 0x00000004060cb825 */ /* 0x004fe200078e020e */
[----:B------:R-:W-:-:S03]  /*c2d0*/  IADD3 R6, R3, 0x80, RZ ;  /* 0x0000008003067810 */ /* 0x000fc60007ffe0ff */
[----:B------:R-:W-:Y:S01]  /*c2e0*/  @!P4 LEA.HI R9, R9, R9, RZ, 0x1 ;  /* 0x000000090909c211 */ /* 0x000fe200078f08ff */
[----:B------:R2:W-:Y:S01]  /*c2f0*/  @!P3 ST.E.64 [R12.64], R80 ;  /* 0x000000500c00b985 */ /* 0x0005e2000c101b0c */
[----:B------:R-:W-:Y:S02]  /*c300*/  ISETP.GE.AND P3, PT, R8, c[0x0][0x3c8], PT ;  /* 0x0000f20008007a0c */ /* 0x000fe40003f66270 */
[----:B------:R-:W-:Y:S02]  /*c310*/  @!P5 LOP3.LUT R2, R2, 0xfffffffe, RZ, 0xc0, !PT ;  /* 0xfffffffe0202d812 */ /* 0x000fe400078ec0ff */
[----:B------:R-:W-:Y:S01]  /*c320*/  @!P4 LOP3.LUT R9, R9, 0xfffffffe, RZ, 0xc0, !PT ;  /* 0xfffffffe0909c812 */ /* 0x000fe200078ec0ff */
[----:B-1----:R-:W-:Y:S01]  /*c330*/  @!P2 IMAD.WIDE R16, R5, 0x4, R14 ;  /* 0x000000040510a825 */ /* 0x002fe200078e020e */
[----:B------:R-:W-:-:S07]  /*c340*/  IADD3 R5, R3, 0x88, RZ ;  /* 0x0000008803057810 */ /* 0x000fce0007ffe0ff */
[----:B------:R-:W-:Y:S01]  /*c350*/  @!P3 LEA.HI R8, R8, R8, RZ, 0x1 ;  /* 0x000000080808b211 */ /* 0x000fe200078f08ff */
[----:B------:R1:W-:Y:S01]  /*c360*/  @!P2 ST.E.64 [R16.64], R84 ;  /* 0x000000541000a985 */ /* 0x0003e2000c101b0c */
[----:B------:R-:W-:Y:S02]  /*c370*/  ISETP.GE.AND P2, PT, R6, c[0x0][0x3c8], PT ;  /* 0x0000f20006007a0c */ /* 0x000fe40003f46270 */
[----:B------:R-:W-:Y:S01]  /*c380*/  @!P3 LOP3.LUT R8, R8, 0xfffffffe, RZ, 0xc0, !PT ;  /* 0xfffffffe0808b812 */ /* 0x000fe200078ec0ff */
[----:B------:R3:W-:Y:S01]  /*c390*/  @!P1 ST.E.64 [R18.64], R88 ;  /* 0x0000005812009985 */ /* 0x0007e2000c101b0c */
[----:B------:R-:W-:-:S03]  /*c3a0*/  ISETP.GE.AND P1, PT, R5, c[0x0][0x3c8], PT ;  /* 0x0000f20005007a0c */ /* 0x000fc60003f26270 */
[----:B------:R-:W-:Y:S01]  /*c3b0*/  @!P0 ST.E.64 [R20.64], R92 ;  /* 0x0000005c14008985 */ /* 0x000fe2000c101b0c */
[----:B------:R-:W-:Y:S01]  /*c3c0*/  ISETP.GE.AND P0, PT, R0, c[0x0][0x3c8], PT ;  /* 0x0000f20000007a0c */ /* 0x000fe20003f06270 */
[----:B--2---:R-:W-:Y:S01]  /*c3d0*/  @!P5 IMAD.WIDE R12, R2, 0x4, R14 ;  /* 0x00000004020cd825 */ /* 0x004fe200078e020e */
[----:B------:R-:W-:-:S03]  /*c3e0*/  IADD3 R2, R3, 0x98, RZ ;  /* 0x0000009803027810 */ /* 0x000fc60007ffe0ff */
[----:B------:R-:W-:Y:S01]  /*c3f0*/  @!P2 LEA.HI R6, R6, R6, RZ, 0x1 ;  /* 0x000000060606a211 */ /* 0x000fe200078f08ff */
[----:B------:R2:W-:Y:S01]  /*c400*/  @!P5 ST.E.64 [R12.64], R96 ;  /* 0x000000600c00d985 */ /* 0x0005e2000c101b0c */
[----:B------:R-:W-:Y:S02]  /*c410*/  ISETP.GE.AND P5, PT, R2, c[0x0][0x3c8], PT ;  /* 0x0000f20002007a0c */ /* 0x000fe40003fa6270 */
[----:B------:R-:W-:Y:S02]  /*c420*/  @!P1 LEA.HI R5, R5, R5, RZ, 0x1 ;  /* 0x0000000505059211 */ /* 0x000fe400078f08ff */
[----:B------:R-:W-:Y:S02]  /*c430*/  @!P2 LOP3.LUT R6, R6, 0xfffffffe, RZ, 0xc0, !PT ;  /* 0xfffffffe0606a812 */ /* 0x000fe400078ec0ff */
[----:B------:R-:W-:-:S04]  /*c440*/  @!P0 LEA.HI R0, R0, R0, RZ, 0x1 ;  /* 0x0000000000008211 */ /* 0x000fc800078f08ff */
[----:B------:R-:W-:Y:S01]  /*c450*/  @!P0 LOP3.LUT R0, R0, 0xfffffffe, RZ, 0xc0, !PT ;  /* 0xfffffffe00008812 */ /* 0x000fe200078ec0ff */
[--C-:B-1----:R-:W-:Y:S01]  /*c460*/  @!P4 IMAD.WIDE R16, R9, 0x4, R14.reuse ;  /* 0x000000040910c825 */ /* 0x102fe200078e020e */
[----:B------:R-:W-:Y:S02]  /*c470*/  @!P1 LOP3.LUT R9, R5, 0xfffffffe, RZ, 0xc0, !PT ;  /* 0xfffffffe05099812 */ /* 0x000fe400078ec0ff */
[----:B------:R-:W-:Y:S01]  /*c480*/  IADD3 R5, R3, 0xa0, RZ ;  /* 0x000000a003057810 */ /* 0x000fe20007ffe0ff */
[----:B---3--:R-:W-:Y:S01]  /*c490*/  @!P0 IMAD.WIDE R18, R0, 0x4, R14 ;  /* 0x0000000400128825 */ /* 0x008fe200078e020e */
[----:B------:R1:W-:Y:S01]  /*c4a0*/  @!P4 ST.E.64 [R16.64], R100 ;  /* 0x000000641000c985 */ /* 0x0003e2000c101b0c */
[----:B------:R-:W-:Y:S02]  /*c4b0*/  @!P5 LEA.HI R2, R2, R2, RZ, 0x1 ;  /* 0x000000020202d211 */ /* 0x000fe400078f08ff */
[----:B------:R-:W-:Y:S02]  /*c4c0*/  ISETP.GE.AND P6, PT, R5, c[0x0][0x3c8], PT ;  /* 0x0000f20005007a0c */ /* 0x000fe40003fc6270 */
[----:B------:R-:W-:-:S02]  /*c4d0*/  IADD3 R0, R3, 0xb8, RZ ;  /* 0x000000b803007810 */ /* 0x000fc40007ffe0ff */
[----:B------:R-:W-:Y:S02]  /*c4e0*/  @!P5 LOP3.LUT R11, R2, 0xfffffffe, RZ, 0xc0, !PT ;  /* 0xfffffffe020bd812 */ /* 0x000fe400078ec0ff */
[----:B------:R-:W-:Y:S01]  /*c4f0*/  IADD3 R2, R3, 0xc8, RZ ;  /* 0x000000c803027810 */ /* 0x000fe20007ffe0ff */
[----:B--2---:R-:W-:-:S04]  /*c500*/  @!P3 IMAD.WIDE R12, R8, 0x4, R14 ;  /* 0x00000004080cb825 */ /* 0x004fc800078e020e */
[----:B------:R-:W-:Y:S01]  /*c510*/  @!P1 IMAD.WIDE R8, R9, 0x4, R14 ;  /* 0x0000000409089825 */ /* 0x000fe200078e020e */
[----:B------:R2:W-:Y:S01]  /*c520*/  @!P3 ST.E.64 [R12.64], R104 ;  /* 0x000000680c00b985 */ /* 0x0005e2000c101b0c */
[----:B------:R-:W-:-:S04]  /*c530*/  @!P6 LEA.HI R5, R5, R5, RZ, 0x1 ;  /* 0x000000050505e211 */ /* 0x000fc800078f08ff */
[----:B------:R-:W-:Y:S01]  /*c540*/  @!P6 LOP3.LUT R5, R5, 0xfffffffe, RZ, 0xc0, !PT ;  /* 0xfffffffe0505e812 */ /* 0x000fe200078ec0ff */
[----:B-1----:R-:W-:Y:S01]  /*c550*/  @!P2 IMAD.WIDE R16, R6, 0x4, R14 ;  /* 0x000000040610a825 */ /* 0x002fe200078e020e */
[----:B------:R-:W-:-:S04]  /*c560*/  IADD3 R6, R3, 0xb0, RZ ;  /* 0x000000b003067810 */ /* 0x000fc80007ffe0ff */
[----:B------:R1:W-:Y:S01]  /*c570*/  @!P2 ST.E.64 [R16.64], R108 ;  /* 0x0000006c1000a985 */ /* 0x0003e2000c101b0c */
[----:B------:R-:W-:Y:S02]  /*c580*/  ISETP.GE.AND P3, PT, R6, c[0x0][0x3c8], PT ;  /* 0x0000f20006007a0c */ /* 0x000fe40003f66270 */
[----:B------:R-:W-:Y:S01]  /*c590*/  ISETP.GE.AND P2, PT, R0, c[0x0][0x3c8], PT ;  /* 0x0000f20000007a0c */ /* 0x000fe20003f46270 */
[----:B------:R3:W-:Y:S04]  /*c5a0*/  @!P1 ST.E.64 [R8.64], R112 ;  /* 0x0000007008009985 */ /* 0x0007e8000c101b0c */
[----:B------:R4:W-:Y:S01]  /*c5b0*/  @!P0 ST.E.64 [R18.64], R116 ;  /* 0x0000007412008985 */ /* 0x0009e2000c101b0c */
[----:B------:R-:W-:Y:S01]  /*c5c0*/  ISETP.GE.AND P0, PT, R2, c[0x0][0x3c8], PT ;  /* 0x0000f20002007a0c */ /* 0x000fe20003f06270 */
[----:B--2---:R-:W-:-:S04]  /*c5d0*/  @!P5 IMAD.WIDE R12, R11, 0x4, R14 ;  /* 0x000000040b0cd825 */ /* 0x004fc800078e020e */
[----:B------:R-:W-:Y:S01]  /*c5e0*/  @!P3 LEA.HI R6, R6, R6, RZ, 0x1 ;  /* 0x000000060606b211 */ /* 0x000fe200078f08ff */
[----:B------:R2:W-:Y:S01]  /*c5f0*/  @!P5 ST.E.64 [R12.64], R120 ;  /* 0x000000780c00d985 */ /* 0x0005e2000c101b0c */
[----:B------:R-:W-:Y:S02]  /*c600*/  @!P2 LEA.HI R0, R0, R0, RZ, 0x1 ;  /* 0x000000000000a211 */ /* 0x000fe400078f08ff */
[----:B------:R-:W-:Y:S02]  /*c610*/  @!P3 LOP3.LUT R6, R6, 0xfffffffe, RZ, 0xc0, !PT ;  /* 0xfffffffe0606b812 */ /* 0x000fe400078ec0ff */
[----:B------:R-:W-:Y:S02]  /*c620*/  @!P2 LOP3.LUT R0, R0, 0xfffffffe, RZ, 0xc0, !PT ;  /* 0xfffffffe0000a812 */ /* 0x000fe400078ec0ff */
[----:B------:R-:W-:-:S04]  /*c630*/  @!P0 LEA.HI R2, R2, R2, RZ, 0x1 ;  /* 0x0000000202028211 */ /* 0x000fc800078f08ff */
[----:B------:R-:W-:Y:S01]  /*c640*/  @!P0 LOP3.LUT R2, R2, 0xfffffffe, RZ, 0xc0, !PT ;  /* 0xfffffffe02028812 */ /* 0x000fe200078ec0ff */
[--C-:B-1----:R-:W-:Y:S01]  /*c650*/  @!P3 IMAD.WIDE R16, R6, 0x4, R14.reuse ;  /* 0x000000040610b825 */ /* 0x102fe200078e020e */
[C---:B------:R-:W-:Y:S02]  /*c660*/  IADD3 R6, R3.reuse, 0xf0, RZ ;  /* 0x000000f003067810 */ /* 0x040fe40007ffe0ff */
[C---:B---3--:R-:W-:Y:S02]  /*c670*/  IADD3 R8, R3.reuse, 0xa8, RZ ;  /* 0x000000a803087810 */ /* 0x048fe40007ffe0ff */
[----:B------:R-:W-:Y:S02]  /*c680*/  IADD3 R9, R3, 0xc0, RZ ;  /* 0x000000c003097810 */ /* 0x000fe40007ffe0ff */
[----:B------:R-:W-:Y:S01]  /*c690*/  ISETP.GE.AND P4, PT, R8, c[0x0][0x3c8], PT ;  /* 0x0000f20008007a0c */ /* 0x000fe20003f86270 */
[----:B----4-:R-:W-:Y:S01]  /*c6a0*/  @!P2 IMAD.WIDE R18, R0, 0x4, R14 ;  /* 0x000000040012a825 */ /* 0x010fe200078e020e */
[----:B------:R-:W-:-:S02]  /*c6b0*/  ISETP.GE.AND P1, PT, R9, c[0x0][0x3c8], PT ;  /* 0x0000f20009007a0c */ /* 0x000fc40003f26270 */
[----:B------:R-:W-:Y:S01]  /*c6c0*/  IADD3 R0, R3, 0xd0, RZ ;  /* 0x000000d003007810 */ /* 0x000fe20007ffe0ff */
[----:B--2---:R-:W-:-:S03]  /*c6d0*/  @!P6 IMAD.WIDE R12, R5, 0x4, R14 ;  /* 0x00000004050ce825 */ /* 0x004fc600078e020e */
[----:B------:R-:W-:Y:S02]  /*c6e0*/  ISETP.GE.AND P5, PT, R0, c[0x0][0x3c8], PT ;  /* 0x0000f20000007a0c */ /* 0x000fe40003fa6270 */
[----:B------:R-:W-:-:S03]  /*c6f0*/  IADD3 R5, R3, 0xf8, RZ ;  /* 0x000000f803057810 */ /* 0x000fc60007ffe0ff */
[----:B------:R-:W-:Y:S01]  /*c700*/  @!P4 LEA.HI R8, R8, R8, RZ, 0x1 ;  /* 0x000000080808c211 */ /* 0x000fe200078f08ff */
[----:B------:R1:W-:Y:S01]  /*c710*/  @!P6 ST.E.64 [R12.64], R124 ;  /* 0x0000007c0c00e985 */ /* 0x0003e2000c101b0c */
[----:B------:R-:W-:Y:S02]  /*c720*/  @!P1 LEA.HI R9, R9, R9, RZ, 0x1 ;  /* 0x0000000909099211 */ /* 0x000fe400078f08ff */
[----:B------:R-:W-:Y:S02]  /*c730*/  @!P4 LOP3.LUT R8, R8, 0xfffffffe, RZ, 0xc0, !PT ;  /* 0xfffffffe0808c812 */ /* 0x000fe400078ec0ff */
[----:B------:R-:W-:Y:S02]  /*c740*/  @!P1 LOP3.LUT R9, R9, 0xfffffffe, RZ, 0xc0, !PT ;  /* 0xfffffffe09099812 */ /* 0x000fe400078ec0ff */
[----:B------:R-:W-:-:S04]  /*c750*/  @!P5 LEA.HI R0, R0, R0, RZ, 0x1 ;  /* 0x000000000000d211 */ /* 0x000fc800078f08ff */
[----:B------:R-:W-:Y:S01]  /*c760*/  @!P5 LOP3.LUT R0, R0, 0xfffffffe, RZ, 0xc0, !PT ;  /* 0xfffffffe0000d812 */ /* 0x000fe200078ec0ff */
[----:B-1----:R-:W-:-:S04]  /*c770*/  @!P4 IMAD.WIDE R12, R8, 0x4, R14 ;  /* 0x00000004080cc825 */ /* 0x002fc800078e020e */
[----:B------:R-:W-:Y:S01]  /*c780*/  @!P1 IMAD.WIDE R8, R9, 0x4, R14 ;  /* 0x0000000409089825 */ /* 0x000fe200078e020e */
[----:B------:R1:W-:Y:S04]  /*c790*/  @!P4 ST.E.64 [R12.64], R128 ;  /* 0x000000800c00c985 */ /* 0x0003e8000c101b0c */
[----:B------:R-:W-:Y:S04]  /*c7a0*/  @!P3 ST.E.64 [R16.64], R132 ;  /* 0x000000841000b985 */ /* 0x000fe8000c101b0c */
[----:B------:R-:W-:Y:S04]  /*c7b0*/  @!P2 ST.E.64 [R18.64], R136 ;  /* 0x000000881200a985 */ /* 0x000fe8000c101b0c */
[----:B------:R2:W-:Y:S01]  /*c7c0*/  @!P1 ST.E.64 [R8.64], R140 ;  /* 0x0000008c08009985 */ /* 0x0005e2000c101b0c */
[----:B------:R-:W-:-:S13]  /*c7d0*/  ISETP.GE.AND P1, PT, R6, c[0x0][0x3c8], PT ;  /* 0x0000f20006007a0c */ /* 0x000fda0003f26270 */
[----:B------:R-:W-:Y:S01]  /*c7e0*/  @!P1 LEA.HI R6, R6, R6, RZ, 0x1 ;  /* 0x0000000606069211 */ /* 0x000fe200078f08ff */
[--C-:B-1----:R-:W-:Y:S01]  /*c7f0*/  @!P0 IMAD.WIDE R12, R2, 0x4, R14.reuse ;  /* 0x00000004020c8825 */ /* 0x102fe200078e020e */
[----:B------:R-:W-:Y:S02]  /*c800*/  IADD3 R2, R3, 0xd8, RZ ;  /* 0x000000d803027810 */ /* 0x000fe40007ffe0ff */
[----:B------:R-:W-:Y:S02]  /*c810*/  @!P1 LOP3.LUT R6, R6, 0xfffffffe, RZ, 0xc0, !PT ;  /* 0xfffffffe06069812 */ /* 0x000fe400078ec0ff */
[----:B------:R-:W-:Y:S01]  /*c820*/  ISETP.GE.AND P4, PT, R2, c[0x0][0x3c8], PT ;  /* 0x0000f20002007a0c */ /* 0x000fe20003f86270 */
[----:B------:R1:W-:Y:S01]  /*c830*/  @!P0 ST.E.64 [R12.64], R144 ;  /* 0x000000900c008985 */ /* 0x0003e2000c101b0c */
[----:B------:R-:W-:Y:S01]  /*c840*/  ISETP.GE.AND P0, PT, R5, c[0x0][0x3c8], PT ;  /* 0x0000f20005007a0c */ /* 0x000fe20003f06270 */
[----:B------:R-:W-:Y:S01]  /*c850*/  @!P1 IMAD.WIDE R20, R6, 0x4, R14 ;  /* 0x0000000406149825 */ /* 0x000fe200078e020e */
[----:B--2---:R-:W-:-:S02]  /*c860*/  IADD3 R9, R3, 0xe0, RZ ;  /* 0x000000e003097810 */ /* 0x004fc40007ffe0ff */
[----:B------:R-:W-:Y:S02]  /*c870*/  IADD3 R8, R3, 0xe8, RZ ;  /* 0x000000e803087810 */ /* 0x000fe40007ffe0ff */
[----:B------:R-:W-:Y:S02]  /*c880*/  ISETP.GE.AND P3, PT, R9, c[0x0][0x3c8], PT ;  /* 0x0000f20009007a0c */ /* 0x000fe40003f66270 */
[----:B------:R-:W-:-:S03]  /*c890*/  ISETP.GE.AND P2, PT, R8, c[0x0][0x3c8], PT ;  /* 0x0000f20008007a0c */ /* 0x000fc60003f46270 */
[----:B------:R-:W-:Y:S02]  /*c8a0*/  @!P4 LEA.HI R2, R2, R2, RZ, 0x1 ;  /* 0x000000020202c211 */ /* 0x000fe400078f08ff */
[----:B------:R-:W-:Y:S02]  /*c8b0*/  @!P0 LEA.HI R5, R5, R5, RZ, 0x1 ;  /* 0x0000000505058211 */ /* 0x000fe400078f08ff */
[----:B------:R-:W-:Y:S02]  /*c8c0*/  @!P4 LOP3.LUT R2, R2, 0xfffffffe, RZ, 0xc0, !PT ;  /* 0xfffffffe0202c812 */ /* 0x000fe400078ec0ff */
[----:B------:R-:W-:Y:S02]  /*c8d0*/  @!P0 LOP3.LUT R5, R5, 0xfffffffe, RZ, 0xc0, !PT ;  /* 0xfffffffe05058812 */ /* 0x000fe400078ec0ff */
[----:B------:R-:W-:Y:S01]  /*c8e0*/  @!P3 LEA.HI R9, R9, R9, RZ, 0x1 ;  /* 0x000000090909b211 */ /* 0x000fe200078f08ff */
[----:B------:R-:W-:Y:S01]  /*c8f0*/  @!P4 IMAD.WIDE R16, R2, 0x4, R14 ;  /* 0x000000040210c825 */ /* 0x000fe200078e020e */
[----:B------:R-:W-:-:S02]  /*c900*/  @!P2 LEA.HI R8, R8, R8, RZ, 0x1 ;  /* 0x000000080808a211 */ /* 0x000fc400078f08ff */
[----:B------:R-:W-:Y:S02]  /*c910*/  @!P3 LOP3.LUT R9, R9, 0xfffffffe, RZ, 0xc0, !PT ;  /* 0xfffffffe0909b812 */ /* 0x000fe400078ec0ff */
[----:B------:R-:W-:Y:S01]  /*c920*/  @!P2 LOP3.LUT R8, R8, 0xfffffffe, RZ, 0xc0, !PT ;  /* 0xfffffffe0808a812 */ /* 0x000fe200078ec0ff */
[----:B-1----:R-:W-:-:S04]  /*c930*/  @!P5 IMAD.WIDE R12, R0, 0x4, R14 ;  /* 0x00000004000cd825 */ /* 0x002fc800078e020e */
        /* <DEDUP_REMOVED lines=9> */
.L_x_1549:
[----:B--23--:R-:W-:Y:S05]  /*c9d0*/  BSYNC B0 ;  /* 0x0000000000007941 */ /* 0x00cfea0003800000 */
.L_x_1548:
[----:B------:R-:W-:Y:S01]  /*c9e0*/  ISETP.NE.AND P0, PT, R4, RZ, PT ;  /* 0x000000ff0400720c */ /* 0x000fe20003f05270 */
[----:B------:R2:W3:Y:S04]  /*c9f0*/  SHFL.IDX PT, R11, R10, 0x1, 0x1c1f ;  /* 0x003c1f000a0b7f89 */ /* 0x0004e800000e0000 */
[----:B------:R2:W1:Y:S08]  /*ca00*/  SHFL.IDX PT, R10, R7, 0x1, 0x1c1f ;  /* 0x003c1f00070a7f89 */ /* 0x00047000000e0000 */
        /* <DEDUP_REMOVED lines=12> */
[--C-:B-1234-:R-:W-:Y:S01]  /*cad0*/  @!P2 IMAD.WIDE R6, R3, 0x4, R10.reuse ;  /* 0x000000040306a825 */ /* 0x11efe200078e020a */
[----:B------:R-:W-:Y:S02]  /*cae0*/  @!P1 LOP3.LUT R5, R5, 0xfffffffe, RZ, 0xc0, !PT ;  /* 0xfffffffe05059812 */ /* 0x000fe400078ec0ff */
[----:B------:R-:W-:Y:S02]  /*caf0*/  @!P0 LOP3.LUT R4, R4, 0xfffffffe, RZ, 0xc0, !PT ;  /* 0xfffffffe04048812 */ /* 0x000fe400078ec0ff */
[----:B------:R1:W-:Y:S01]  /*cb00*/  @!P2 ST.E.64 [R6.64], R178 ;  /* 0x000000b20600a985 */ /* 0x0003e2000c101b0c */
[----:B------:R-:W-:Y:S01]  /*cb10*/  @!P1 IMAD.WIDE R8, R5, 0x4, R10 ;  /* 0x0000000405089825 */ /* 0x000fe200078e020a */
[----:B------:R-:W-:-:S02]  /*cb20*/  @!P6 LEA.HI R2, R2, R2, RZ, 0x1 ;  /* 0x000000020202e211 */ /* 0x000fc400078f08ff */
[----:B------:R-:W-:Y:S01]  /*cb30*/  @!P5 LEA.HI R0, R0, R0, RZ, 0x1 ;  /* 0x000000000000d211 */ /* 0x000fe200078f08ff */
[--C-:B------:R-:W-:Y:S01]  /*cb40*/  @!P0 IMAD.WIDE R4, R4, 0x4, R10.reuse ;  /* 0x0000000404048825 */ /* 0x100fe200078e020a */
[----:B------:R2:W-:Y:S01]  /*cb50*/  @!P1 ST.E.64 [R8.64], R174 ;  /* 0x000000ae08009985 */ /* 0x0005e2000c101b0c */
[----:B------:R-:W-:Y:S02]  /*cb60*/  @!P6 LOP3.LUT R2, R2, 0xfffffffe, RZ, 0xc0, !PT ;  /* 0xfffffffe0202e812 */ /* 0x000fe400078ec0ff */
[----:B------:R-:W-:Y:S01]  /*cb70*/  @!P5 LOP3.LUT R0, R0, 0xfffffffe, RZ, 0xc0, !PT ;  /* 0xfffffffe0000d812 */ /* 0x000fe200078ec0ff */
[----:B------:R3:W-:Y:S02]  /*cb80*/  @!P0 ST.E.64 [R4.64], R54 ;  /* 0x0000003604008985 */ /* 0x0007e4000c101b0c */
[----:B------:R-:W-:Y:S01]  /*cb90*/  @!P6 IMAD.WIDE R12, R2, 0x4, R10 ;  /* 0x00000004020ce825 */ /* 0x000fe200078e020a */
[----:B------:R-:W-:-:S03]  /*cba0*/  IADD3 R2, R3, 0x50, RZ ;  /* 0x0000005003027810 */ /* 0x000fc60007ffe0ff */
[----:B------:R-:W-:Y:S01]  /*cbb0*/  @!P5 IMAD.WIDE R14, R0, 0x4, R10 ;  /* 0x00000004000ed825 */ /* 0x000fe200078e020a */
[----:B------:R4:W-:Y:S01]  /*cbc0*/  @!P6 ST.E.64 [R12.64], R58 ;  /* 0x0000003a0c00e985 */ /* 0x0009e2000c101b0c */
[C---:B------:R-:W-:Y:S02]  /*cbd0*/  IADD3 R0, R3.reuse, 0x58, RZ ;  /* 0x0000005803007810 */ /* 0x040fe40007ffe0ff */
[----:B------:R-:W-:Y:S01]  /*cbe0*/  ISETP.GE.AND P6, PT, R2, c[0x0][0x3c8], PT ;  /* 0x0000f20002007a0c */ /* 0x000fe20003fc6270 */
[----:B------:R5:W-:Y:S01]  /*cbf0*/  @!P5 ST.E.64 [R14.64], R62 ;  /* 0x0000003e0e00d985 */ /* 0x000be2000c101b0c */
[----:B------:R-:W-:Y:S02]  /*cc00*/  ISETP.GE.AND P5, PT, R0, c[0x0][0x3c8], PT ;  /* 0x0000f20000007a0c */ /* 0x000fe40003fa6270 */
[C---:B-1----:R-:W-:Y:S02]  /*cc10*/  IADD3 R7, R3.reuse, 0x30, RZ ;  /* 0x0000003003077810 */ /* 0x042fe40007ffe0ff */
[----:B------:R-:W-:-:S02]  /*cc20*/  IADD3 R6, R3, 0x38, RZ ;  /* 0x0000003803067810 */ /* 0x000fc40007ffe0ff */
[----:B------:R-:W-:Y:S02]  /*cc30*/  ISETP.GE.AND P3, PT, R7, c[0x0][0x3c8], PT ;  /* 0x0000f20007007a0c */ /* 0x000fe40003f66270 */
[C---:B--2---:R-:W-:Y:S02]  /*cc40*/  IADD3 R8, R3.reuse, 0x28, RZ ;  /* 0x0000002803087810 */ /* 0x044fe40007ffe0ff */
[----:B------:R-:W-:Y:S02]  /*cc50*/  ISETP.GE.AND P2, PT, R6, c[0x0][0x3c8], PT ;  /* 0x0000f20006007a0c */ /* 0x000fe40003f46270 */
[C---:B---3--:R-:W-:Y:S02]  /*cc60*/  IADD3 R5, R3.reuse, 0x40, RZ ;  /* 0x0000004003057810 */ /* 0x048fe40007ffe0ff */
[----:B------:R-:W-:Y:S02]  /*cc70*/  IADD3 R4, R3, 0x48, RZ ;  /* 0x0000004803047810 */ /* 0x000fe40007ffe0ff */
[----:B------:R-:W-:-:S02]  /*cc80*/  ISETP.GE.AND P4, PT, R8, c[0x0][0x3c8], PT ;  /* 0x0000f20008007a0c */ /* 0x000fc40003f86270 */
[----:B------:R-:W-:Y:S02]  /*cc90*/  ISETP.GE.AND P1, PT, R5, c[0x0][0x3c8], PT ;  /* 0x0000f20005007a0c */ /* 0x000fe40003f26270 */
[----:B------:R-:W-:Y:S02]  /*cca0*/  ISETP.GE.AND P0, PT, R4, c[0x0][0x3c8], PT ;  /* 0x0000f20004007a0c */ /* 0x000fe40003f06270 */
[----:B------:R-:W-:Y:S02]  /*ccb0*/  @!P3 LEA.HI R7, R7, R7, RZ, 0x1 ;  /* 0x000000070707b211 */ /* 0x000fe400078f08ff */
[----:B------:R-:W-:Y:S02]  /*ccc0*/  @!P2 LEA.HI R6, R6, R6, RZ, 0x1 ;  /* 0x000000060606a211 */ /* 0x000fe400078f08ff */
[----:B------:R-:W-:Y:S02]  /*ccd0*/  @!P3 LOP3.LUT R7, R7, 0xfffffffe, RZ, 0xc0, !PT ;  /* 0xfffffffe0707b812 */ /* 0x000fe400078ec0ff */
[----:B------:R-:W-:-:S02]  /*cce0*/  @!P2 LOP3.LUT R6, R6, 0xfffffffe, RZ, 0xc0, !PT ;  /* 0xfffffffe0606a812 */ /* 0x000fc400078ec0ff */
[----:B------:R-:W-:Y:S01]  /*ccf0*/  @!P4 LEA.HI R8, R8, R8, RZ, 0x1 ;  /* 0x000000080808c211 */ /* 0x000fe200078f08ff */
[--C-:B----4-:R-:W-:Y:S01]  /*cd00*/  @!P3 IMAD.WIDE R12, R7, 0x4, R10.reuse ;  /* 0x00000004070cb825 */ /* 0x110fe200078e020a */
[----:B------:R-:W-:Y:S02]  /*cd10*/  @!P1 LEA.HI R5, R5, R5, RZ, 0x1 ;  /* 0x0000000505059211 */ /* 0x000fe400078f08ff */
[----:B------:R-:W-:Y:S01]  /*cd20*/  @!P0 LEA.HI R4, R4, R4, RZ, 0x1 ;  /* 0x0000000404048211 */ /* 0x000fe200078f08ff */
[--C-:B------:R-:W-:Y:S01]  /*cd30*/  @!P2 IMAD.WIDE R6, R6, 0x4, R10.reuse ;  /* 0x000000040606a825 */ /* 0x100fe200078e020a */
[----:B------:R-:W-:Y:S02]  /*cd40*/  @!P4 LOP3.LUT R8, R8, 0xfffffffe, RZ, 0xc0, !PT ;  /* 0xfffffffe0808c812 */ /* 0x000fe400078ec0ff */
[----:B------:R-:W-:Y:S02]  /*cd50*/  @!P1 LOP3.LUT R5, R5, 0xfffffffe, RZ, 0xc0, !PT ;  /* 0xfffffffe05059812 */ /* 0x000fe400078ec0ff */
[----:B------:R-:W-:Y:S01]  /*cd60*/  @!P0 LOP3.LUT R4, R4, 0xfffffffe, RZ, 0xc0, !PT ;  /* 0xfffffffe04048812 */ /* 0x000fe200078ec0ff */
[----:B------:R-:W-:Y:S01]  /*cd70*/  @!P4 IMAD.WIDE R8, R8, 0x4, R10 ;  /* 0x000000040808c825 */ /* 0x000fe200078e020a */
[----:B------:R-:W-:-:S02]  /*cd80*/  @!P6 LEA.HI R2, R2, R2, RZ, 0x1 ;  /* 0x000000020202e211 */ /* 0x000fc400078f08ff */
[----:B------:R-:W-:Y:S01]  /*cd90*/  @!P5 LEA.HI R0, R0, R0, RZ, 0x1 ;  /* 0x000000000000d211 */ /* 0x000fe200078f08ff */
[--C-:B-----5:R-:W-:Y:S01]  /*cda0*/  @!P1 IMAD.WIDE R14, R5, 0x4, R10.reuse ;  /* 0x00000004050e9825 */ /* 0x120fe200078e020a */
[----:B------:R1:W-:Y:S01]  /*cdb0*/  @!P4 ST.E.64 [R8.64], R66 ;  /* 0x000000420800c985 */ /* 0x0003e2000c101b0c */
[----:B------:R-:W-:Y:S02]  /*cdc0*/  @!P6 LOP3.LUT R2, R2, 0xfffffffe, RZ, 0xc0, !PT ;  /* 0xfffffffe0202e812 */ /* 0x000fe400078ec0ff */
[----:B------:R-:W-:Y:S01]  /*cdd0*/  @!P0 IMAD.WIDE R4, R4, 0x4, R10 ;  /* 0x0000000404048825 */ /* 0x000fe200078e020a */
[----:B------:R2:W-:Y:S01]  /*cde0*/  @!P3 ST.E.64 [R12.64], R70 ;  /* 0x000000460c00b985 */ /* 0x0005e2000c101b0c */
[----:B------:R-:W-:-:S03]  /*cdf0*/  @!P5 LOP3.LUT R0, R0, 0xfffffffe, RZ, 0xc0, !PT ;  /* 0xfffffffe0000d812 */ /* 0x000fc600078ec0ff */
[----:B------:R3:W-:Y:S04]  /*ce00*/  @!P2 ST.E.64 [R6.64], R74 ;  /* 0x0000004a0600a985 */ /* 0x0007e8000c101b0c */
[----:B------:R4:W-:Y:S04]  /*ce10*/  @!P1 ST.E.64 [R14.64], R78 ;  /* 0x0000004e0e009985 */ /* 0x0009e8000c101b0c */
[----:B------:R5:W-:Y:S01]  /*ce20*/  @!P0 ST.E.64 [R4.64], R82 ;  /* 0x0000005204008985 */ /* 0x000be2000c101b0c */
[----:B-1----:R-:W-:-:S04]  /*ce30*/  IADD3 R8, R3, 0x60, RZ ;  /* 0x0000006003087810 */ /* 0x002fc80007ffe0ff */
[----:B------:R-:W-:Y:S01]  /*ce40*/  ISETP.GE.AND P4, PT, R8, c[0x0][0x3c8], PT ;  /* 0x0000f20008007a0c */ /* 0x000fe20003f86270 */
[--C-:B--2---:R-:W-:Y:S01]  /*ce50*/  @!P6 IMAD.WIDE R12, R2, 0x4, R10.reuse ;  /* 0x00000004020ce825 */ /* 0x104fe200078e020a */
[C---:B------:R-:W-:Y:S02]  /*ce60*/  IADD3 R2, R3.reuse, 0x88, RZ ;  /* 0x0000008803027810 */ /* 0x040fe40007ffe0ff */
[C---:B---3--:R-:W-:Y:S02]  /*ce70*/  IADD3 R7, R3.reuse, 0x68, RZ ;  /* 0x0000006803077810 */ /* 0x048fe40007ffe0ff */
[----:B------:R-:W-:Y:S01]  /*ce80*/  IADD3 R6, R3, 0x70, RZ ;  /* 0x0000007003067810 */ /* 0x000fe20007ffe0ff */
[----:B------:R1:W-:Y:S01]  /*ce90*/  @!P6 ST.E.64 [R12.64], R86 ;  /* 0x000000560c00e985 */ /* 0x0003e2000c101b0c */
[----:B------:R-:W-:Y:S01]  /*cea0*/  ISETP.GE.AND P3, PT, R7, c[0x0][0x3c8], PT ;  /* 0x0000f20007007a0c */ /* 0x000fe20003f66270 */
[----:B----4-:R-:W-:Y:S01]  /*ceb0*/  @!P5 IMAD.WIDE R14, R0, 0x4, R10 ;  /* 0x00000004000ed825 */ /* 0x010fe200078e020a */
[----:B------:R-:W-:-:S02]  /*cec0*/  ISETP.GE.AND P2, PT, R6, c[0x0][0x3c8], PT ;  /* 0x0000f20006007a0c */ /* 0x000fc40003f46270 */
[C---:B-----5:R-:W-:Y:S02]  /*ced0*/  IADD3 R5, R3.reuse, 0x78, RZ ;  /* 0x0000007803057810 */ /* 0x060fe40007ffe0ff */
[----:B------:R-:W-:Y:S01]  /*cee0*/  IADD3 R4, R3, 0x80, RZ ;  /* 0x0000008003047810 */ /* 0x000fe20007ffe0ff */
[----:B------:R2:W-:Y:S01]  /*cef0*/  @!P5 ST.E.64 [R14.64], R90 ;  /* 0x0000005a0e00d985 */ /* 0x0005e2000c101b0c */
[----:B------:R-:W-:Y:S02]  /*cf00*/  ISETP.GE.AND P1, PT, R5, c[0x0][0x3c8], PT ;  /* 0x0000f20005007a0c */ /* 0x000fe40003f26270 */
[----:B------:R-:W-:Y:S02]  /*cf10*/  ISETP.GE.AND P0, PT, R4, c[0x0][0x3c8], PT ;  /* 0x0000f20004007a0c */ /* 0x000fe40003f06270 */
[----:B------:R-:W-:Y:S02]  /*cf20*/  @!P4 LEA.HI R8, R8, R8, RZ, 0x1 ;  /* 0x000000080808c211 */ /* 0x000fe400078f08ff */
[----:B------:R-:W-:-:S02]  /*cf30*/  @!P3 LEA.HI R7, R7, R7, RZ, 0x1 ;  /* 0x000000070707b211 */ /* 0x000fc400078f08ff */
[----:B------:R-:W-:Y:S02]  /*cf40*/  @!P2 LEA.HI R6, R6, R6, RZ, 0x1 ;  /* 0x000000060606a211 */ /* 0x000fe400078f08ff */
[----:B------:R-:W-:Y:S02]  /*cf50*/  @!P4 LOP3.LUT R8, R8, 0xfffffffe, RZ, 0xc0, !PT ;  /* 0xfffffffe0808c812 */ /* 0x000fe400078ec0ff */
[----:B------:R-:W-:Y:S02]  /*cf60*/  @!P3 LOP3.LUT R7, R7, 0xfffffffe, RZ, 0xc0, !PT ;  /* 0xfffffffe0707b812 */ /* 0x000fe400078ec0ff */
[----:B------:R-:W-:Y:S01]  /*cf70*/  @!P1 LEA.HI R5, R5, R5, RZ, 0x1 ;  /* 0x0000000505059211 */ /* 0x000fe200078f08ff */
[----:B------:R-:W-:Y:S01]  /*cf80*/  @!P4 IMAD.WIDE R8, R8, 0x4, R10 ;  /* 0x000000040808c825 */ /* 0x000fe200078e020a */
[----:B------:R-:W-:Y:S02]  /*cf90*/  @!P0 LEA.HI R4, R4, R4, RZ, 0x1 ;  /* 0x0000000404048211 */ /* 0x000fe400078f08ff */
[----:B------:R-:W-:-:S02]  /*cfa0*/  @!P2 LOP3.LUT R6, R6, 0xfffffffe, RZ, 0xc0, !PT ;  /* 0xfffffffe0606a812 */ /* 0x000fc400078ec0ff */
[----:B------:R-:W-:Y:S01]  /*cfb0*/  @!P1 LOP3.LUT R5, R5, 0xfffffffe, RZ, 0xc0, !PT ;  /* 0xfffffffe05059812 */ /* 0x000fe200078ec0ff */
[--C-:B-1----:R-:W-:Y:S01]  /*cfc0*/  @!P3 IMAD.WIDE R12, R7, 0x4, R10.reuse ;  /* 0x00000004070cb825 */ /* 0x102fe200078e020a */
[----:B------:R-:W-:Y:S01]  /*cfd0*/  @!P0 LOP3.LUT R4, R4, 0xfffffffe, RZ, 0xc0, !PT ;  /* 0xfffffffe04048812 */ /* 0x000fe200078ec0ff */
[----:B------:R1:W-:Y:S01]  /*cfe0*/  @!P4 ST.E.64 [R8.64], R94 ;  /* 0x0000005e0800c985 */ /* 0x0003e2000c101b0c */
[----:B------:R-:W-:Y:S01]  /*cff0*/  IADD3 R0, R3, 0x90, RZ ;  /* 0x0000009003007810 */ /* 0x000fe20007ffe0ff */
[--C-:B------:R-:W-:Y:S01]  /*d000*/  @!P2 IMAD.WIDE R6, R6, 0x4, R10.reuse ;  /* 0x000000040606a825 */ /* 0x100fe200078e020a */
[----:B------:R-:W-:Y:S01]  /*d010*/  ISETP.GE.AND P6, PT, R2, c[0x0][0x3c8], PT ;  /* 0x0000f20002007a0c */ /* 0x000fe20003fc6270 */
[----:B------:R3:W-:Y:S01]  /*d020*/  @!P3 ST.E.64 [R12.64], R98 ;  /* 0x000000620c00b985 */ /* 0x0007e2000c101b0c */
[----:B------:R-:W-:Y:S01]  /*d030*/  ISETP.GE.AND P5, PT, R0, c[0x0][0x3c8], PT ;  /* 0x0000f20000007a0c */ /* 0x000fe20003fa6270 */
[--C-:B--2---:R-:W-:Y:S02]  /*d040*/  @!P1 IMAD.WIDE R14, R5, 0x4, R10.reuse ;  /* 0x00000004050e9825 */ /* 0x104fe400078e020a */
[----:B------:R2:W-:Y:S02]  /*d050*/  @!P2 ST.E.64 [R6.64], R102 ;  /* 0x000000660600a985 */ /* 0x0005e4000c101b0c */
[----:B------:R-:W-:-:S02]  /*d060*/  @!P0 IMAD.WIDE R4, R4, 0x4, R10 ;  /* 0x0000000404048825 */ /* 0x000fc400078e020a */
[----:B------:R4:W-:Y:S04]  /*d070*/  @!P1 ST.E.64 [R14.64], R106 ;  /* 0x0000006a0e009985 */ /* 0x0009e8000c101b0c */
[----:B------:R5:W-:Y:S01]  /*d080*/  @!P0 ST.E.64 [R4.64], R110 ;  /* 0x0000006e04008985 */ /* 0x000be2000c101b0c */
[----:B------:R-:W-:Y:S02]  /*d090*/  @!P6 LEA.HI R2, R2, R2, RZ, 0x1 ;  /* 0x000000020202e211 */ /* 0x000fe400078f08ff */
[----:B------:R-:W-:Y:S02]  /*d0a0*/  @!P5 LEA.HI R0, R0, R0, RZ, 0x1 ;  /* 0x000000000000d211 */ /* 0x000fe400078f08ff */
[----:B------:R-:W-:Y:S02]  /*d0b0*/  @!P6 LOP3.LUT R2, R2, 0xfffffffe, RZ, 0xc0, !PT ;  /* 0xfffffffe0202e812 */ /* 0x000fe400078ec0ff */
[----:B------:R-:W-:-:S02]  /*d0c0*/  @!P5 LOP3.LUT R0, R0, 0xfffffffe, RZ, 0xc0, !PT ;  /* 0xfffffffe0000d812 */ /* 0x000fc400078ec0ff */
[----:B-1----:R-:W-:-:S04]  /*d0d0*/  IADD3 R8, R3, 0x98, RZ ;  /* 0x0000009803087810 */ /* 0x002fc80007ffe0ff */
[----:B------:R-:W-:Y:S01]  /*d0e0*/  ISETP.GE.AND P4, PT, R8, c[0x0][0x3c8], PT ;  /* 0x0000f20008007a0c */ /* 0x000fe20003f86270 */
[--C-:B---3--:R-:W-:Y:S01]  /*d0f0*/  @!P6 IMAD.WIDE R12, R2, 0x4, R10.reuse ;  /* 0x00000004020ce825 */ /* 0x108fe200078e020a */
[C---:B------:R-:W-:Y:S02]  /*d100*/  IADD3 R2, R3.reuse, 0xc0, RZ ;  /* 0x000000c003027810 */ /* 0x040fe40007ffe0ff */
[C---:B--2---:R-:W-:Y:S02]  /*d110*/  IADD3 R7, R3.reuse, 0xa0, RZ ;  /* 0x000000a003077810 */ /* 0x044fe40007ffe0ff */
        /* <DEDUP_REMOVED lines=40> */
[C---:B--2---:R-:W-:Y:S02]  /*d3a0*/  IADD3 R7, R3.reuse, 0xd8, RZ ;  /* 0x000000d803077810 */ /* 0x044fe40007ffe0ff */
[----:B------:R-:W-:Y:S02]  /*d3b0*/  IADD3 R6, R3, 0xe0, RZ ;  /* 0x000000e003067810 */ /* 0x000fe40007ffe0ff */
[----:B------:R1:W-:Y:S01]  /*d3c0*/  @!P6 ST.E.64 [R12.64], R142 ;  /* 0x0000008e0c00e985 */ /* 0x0003e2000c101b0c */
[----:B------:R-:W-:Y:S01]  /*d3d0*/  ISETP.GE.AND P3, PT, R7, c[0x0][0x3c8], PT ;  /* 0x0000f20007007a0c */ /* 0x000fe20003f66270 */
[----:B----4-:R-:W-:Y:S01]  /*d3e0*/  @!P5 IMAD.WIDE R14, R0, 0x4, R10 ;  /* 0x00000004000ed825 */ /* 0x010fe200078e020a */
[----:B------:R-:W-:Y:S02]  /*d3f0*/  ISETP.GE.AND P2, PT, R6, c[0x0][0x3c8], PT ;  /* 0x0000f20006007a0c */ /* 0x000fe40003f46270 */
[----:B-----5:R-:W-:-:S02]  /*d400*/  IADD3 R5, R3, 0xe8, RZ ;  /* 0x000000e803057810 */ /* 0x020fc40007ffe0ff */
[----:B------:R-:W-:Y:S01]  /*d410*/  IADD3 R4, R3, 0xf0, RZ ;  /* 0x000000f003047810 */ /* 0x000fe20007ffe0ff */
[----:B------:R2:W-:Y:S01]  /*d420*/  @!P5 ST.E.64 [R14.64], R146 ;  /* 0x000000920e00d985 */ /* 0x0005e2000c101b0c */
[----:B------:R-:W-:Y:S02]  /*d430*/  ISETP.GE.AND P1, PT, R5, c[0x0][0x3c8], PT ;  /* 0x0000f20005007a0c */ /* 0x000fe40003f26270 */
[----:B------:R-:W-:Y:S02]  /*d440*/  ISETP.GE.AND P0, PT, R4, c[0x0][0x3c8], PT ;  /* 0x0000f20004007a0c */ /* 0x000fe40003f06270 */
[----:B------:R-:W-:Y:S02]  /*d450*/  @!P4 LEA.HI R8, R8, R8, RZ, 0x1 ;  /* 0x000000080808c211 */ /* 0x000fe400078f08ff */
[----:B------:R-:W-:Y:S02]  /*d460*/  @!P3 LEA.HI R7, R7, R7, RZ, 0x1 ;  /* 0x000000070707b211 */ /* 0x000fe400078f08ff */
[----:B------:R-:W-:-:S02]  /*d470*/  @!P2 LEA.HI R6, R6, R6, RZ, 0x1 ;  /* 0x000000060606a211 */ /* 0x000fc400078f08ff */
[----:B------:R-:W-:Y:S02]  /*d480*/  @!P4 LOP3.LUT R8, R8, 0xfffffffe, RZ, 0xc0, !PT ;  /* 0xfffffffe0808c812 */ /* 0x000fe400078ec0ff */
[----:B------:R-:W-:Y:S02]  /*d490*/  @!P3 LOP3.LUT R7, R7, 0xfffffffe, RZ, 0xc0, !PT ;  /* 0xfffffffe0707b812 */ /* 0x000fe400078ec0ff */
[----:B------:R-:W-:Y:S01]  /*d4a0*/  @!P1 LEA.HI R5, R5, R5, RZ, 0x1 ;  /* 0x0000000505059211 */ /* 0x000fe200078f08ff */
[--C-:B------:R-:W-:Y:S01]  /*d4b0*/  @!P4 IMAD.WIDE R8, R8, 0x4, R10.reuse ;  /* 0x000000040808c825 */ /* 0x100fe200078e020a */
[----:B------:R-:W-:Y:S02]  /*d4c0*/  @!P0 LEA.HI R4, R4, R4, RZ, 0x1 ;  /* 0x0000000404048211 */ /* 0x000fe400078f08ff */
[----:B------:R-:W-:Y:S02]  /*d4d0*/  @!P2 LOP3.LUT R6, R6, 0xfffffffe, RZ, 0xc0, !PT ;  /* 0xfffffffe0606a812 */ /* 0x000fe400078ec0ff */
[----:B------:R-:W-:Y:S01]  /*d4e0*/  @!P1 LOP3.LUT R5, R5, 0xfffffffe, RZ, 0xc0, !PT ;  /* 0xfffffffe05059812 */ /* 0x000fe200078ec0ff */
[--C-:B-1----:R-:W-:Y:S01]  /*d4f0*/  @!P3 IMAD.WIDE R12, R7, 0x4, R10.reuse ;  /* 0x00000004070cb825 */ /* 0x102fe200078e020a */
[----:B------:R-:W-:Y:S01]  /*d500*/  @!P0 LOP3.LUT R4, R4, 0xfffffffe, RZ, 0xc0, !PT ;  /* 0xfffffffe04048812 */ /* 0x000fe200078ec0ff */
[----:B------:R1:W-:Y:S01]  /*d510*/  @!P4 ST.E.64 [R8.64], R150 ;  /* 0x000000960800c985 */ /* 0x0003e2000c101b0c */
[----:B------:R-:W-:Y:S01]  /*d520*/  IADD3 R0, R3, 0xf8, RZ ;  /* 0x000000f803007810 */ /* 0x000fe20007ffe0ff */
[----:B------:R-:W-:-:S02]  /*d530*/  @!P2 IMAD.WIDE R6, R6, 0x4, R10 ;  /* 0x000000040606a825 */ /* 0x000fc400078e020a */
[----:B------:R1:W-:Y:S02]  /*d540*/  @!P3 ST.E.64 [R12.64], R170 ;  /* 0x000000aa0c00b985 */ /* 0x0003e4000c101b0c */
[--C-:B--2---:R-:W-:Y:S02]  /*d550*/  @!P1 IMAD.WIDE R14, R5, 0x4, R10.reuse ;  /* 0x00000004050e9825 */ /* 0x104fe400078e020a */
[----:B------:R1:W-:Y:S02]  /*d560*/  @!P2 ST.E.64 [R6.64], R154 ;  /* 0x0000009a0600a985 */ /* 0x0003e4000c101b0c */
[----:B------:R-:W-:Y:S02]  /*d570*/  @!P0 IMAD.WIDE R4, R4, 0x4, R10 ;  /* 0x0000000404048825 */ /* 0x000fe400078e020a */
        /* <DEDUP_REMOVED lines=9> */
.L_x_1547:
        /* <DEDUP_REMOVED lines=16> */
[----:B--2---:R-:W-:Y:S01]  /*d710*/  UIMAD.WIDE.U32 UR8, UR11, UR4, URZ ;  /* 0x000000040b0872a5 */ /* 0x004fe2000f8e003f */
        /* <DEDUP_REMOVED lines=15> */
[----:B------:R-:W-:Y:S01]  /*d810*/  IMAD.IADD R9, R0, 0x1, R9 ;  /* 0x0000000100097824 */ /* 0x000fe200078e0209 */
[----:B------:R-:W-:Y:S01]  /*d820*/  SHF.R.S32.HI R0, RZ, 0x1f, R6 ;  /* 0x0000001fff007819 */ /* 0x000fe20000011406 */
[----:B------:R-:W-:-:S02]  /*d830*/  IMAD R4, R4, c[0x0][0x4e8], R7 ;  /* 0x00013a0004047a24 */ /* 0x000fc400078e0207 */
[----:B------:R-:W-:Y:S02]  /*d840*/  IMAD R3, R3, c[0x0][0x4e0], RZ ;  /* 0x0001380003037a24 */ /* 0x000fe400078e02ff */
[----:B------:R-:W-:-:S04]  /*d850*/  IMAD.WIDE.U32 R8, R2, c[0x0][0x4e0], R8 ;  /* 0x0001380002087a25 */ /* 0x000fc800078e0008 */
[----:B------:R-:W-:Y:S01]  /*d860*/  IMAD R3, R2, c[0x0][0x4e4], R3 ;  /* 0x0001390002037a24 */ /* 0x000fe200078e0203 */
[----:B------:R-:W-:Y:S02]  /*d870*/  SHF.R.S32.HI R2, RZ, 0x1f, R4 ;  /* 0x0000001fff027819 */ /* 0x000fe40000011404 */
[----:B------:R-:W-:-:S03]  /*d880*/  IADD3 R6, P0, R6, R8, RZ ;  /* 0x0000000806067210 */ /* 0x000fc60007f1e0ff */
[----:B------:R-:W-:Y:S01]  /*d890*/  IMAD R2, R2, c[0x0][0x4c8], RZ ;  /* 0x0001320002027a24 */ /* 0x000fe200078e02ff */
[----:B------:R-:W-:Y:S02]  /*d8a0*/  IADD3.X R7, R0, R9, R3, P0, !PT ;  /* 0x0000000900077210 */ /* 0x000fe400007fe403 */
[----:B------:R-:W-:Y:S01]  /*d8b0*/  MOV R0, 0xff800000 ;  /* 0xff80000000007802 */ /* 0x000fe20000000f00 */
[C---:B------:R-:W-:Y:S02]  /*d8c0*/  IMAD R2, R4.reuse, c[0x0][0x4cc], R2 ;  /* 0x0001330004027a24 */ /* 0x040fe400078e0202 */
[----:B------:R-:W-:-:S05]  /*d8d0*/  IMAD.WIDE.U32 R6, R4, c[0x0][0x4c8], R6 ;  /* 0x0001320004067a25 */ /* 0x000fca00078e0006 */
[----:B------:R-:W-:Y:S02]  /*d8e0*/  IADD3 R2, R7, R2, RZ ;  /* 0x0000000207027210 */ /* 0x000fe40007ffe0ff */
[----:B------:R-:W-:-:S04]  /*d8f0*/  LEA R4, P0, R6, c[0x0][0x4a8], 0x2 ;  /* 0x00012a0006047a11 */ /* 0x000fc800078010ff */
[----:B------:R-:W-:-:S05]  /*d900*/  LEA.HI.X R5, R6, c[0x0][0x4ac], R2, 0x2, P0 ;  /* 0x00012b0006057a11 */ /* 0x000fca00000f1402 */
[----:B------:R-:W-:Y:S01]  /*d910*/  STG.E [R4.64], R0 ;  /* 0x0000000004007986 */ /* 0x000fe2000c10190c */
[----:B------:R-:W-:Y:S05]  /*d920*/  EXIT ;  /* 0x000000000000794d */ /* 0x000fea0003800000 */
.L_x_1550:
        /* <DEDUP_REMOVED lines=13> */
.L_x_3264:


//--------------------- .text._ZN7cutlass13device_kernelIN5flash19enable_sm80_to_sm89INS1_16FlashAttnFwdSm80INS1_25CollectiveMainloopFwdSm80ILi8ELi1ELb0EN4cute5tupleIJNS5_1CILi128EEENS7_ILi64EEENS7_ILi256EEEEEELi256ENS_6half_tEfNS_4arch4Sm80ELb0ELb0ELb0ELb1ELb1ELb0ELb1ELb1EEENS1_21CollectiveEpilogueFwdINS6_IJS8_SA_S9_EEENS6_IJNS7_ILi1EEESI_SI_EEESC_SE_Li256ELb1ELb1ELb1ELb0EEENS1_36VarlenDynamicPersistentTileSchedulerILi128ELi64ELi256ELi256ELb1ELb1ELb0ELb0ELb1ELb1EEEEEEEEEvNT_6ParamsE --------------------------
	.section	.text._ZN7cutlass13device_kernelIN5flash19enable_sm80_to_sm89INS1_16FlashAttnFwdSm80INS1_25CollectiveMainloopFwdSm80ILi8ELi1ELb0EN4cute5tupleIJNS5_1CILi128EEENS7_ILi64EEENS7_ILi256EEEEEELi256ENS_6half_tEfNS_4arch4Sm80ELb0ELb0ELb0ELb1ELb1ELb0ELb1ELb1EEENS1_21CollectiveEpilogueFwdINS6_IJS8_SA_S9_EEENS6_IJNS7_ILi1EEESI_SI_EEESC_SE_Li256ELb1ELb1ELb1ELb0EEENS1_36VarlenDynamicPersistentTileSchedulerILi128ELi64ELi256ELi256ELb1ELb1ELb0ELb0ELb1ELb1EEEEEEEEEvNT_6ParamsE,"ax",@progbits
	.sectioninfo	@"SHI_REGISTERS=255"
	.align	128
.text._ZN7cutlass13device_kernelIN5flash19enable_sm80_to_sm89INS1_16FlashAttnFwdSm80INS1_25CollectiveMainloopFwdSm80ILi8ELi1ELb0EN4cute5tupleIJNS5_1CILi128EEENS7_ILi64EEENS7_ILi256EEEEEELi256ENS_6half_tEfNS_4arch4Sm80ELb0ELb0ELb0ELb1ELb1ELb0ELb1ELb1EEENS1_21CollectiveEpilogueFwdINS6_IJS8_SA_S9_EEENS6_IJNS7_ILi1EEESI_SI_EEESC_SE_Li256ELb1ELb1ELb1ELb0EEENS1_36VarlenDynamicPersistentTileSchedulerILi128ELi64ELi256ELi256ELb1ELb1ELb0ELb0ELb1ELb1EEEEEEEEEvNT_6ParamsE:
        .type           _ZN7cutlass13device_kernelIN5flash19enable_sm80_to_sm89INS1_16FlashAttnFwdSm80INS1_25CollectiveMainloopFwdSm80ILi8ELi1ELb0EN4cute5tupleIJNS5_1CILi128EEENS7_ILi64EEENS7_ILi256EEEEEELi256ENS_6half_tEfNS_4arch4Sm80ELb0ELb0ELb0ELb1ELb1ELb0ELb1ELb1EEENS1_21CollectiveEpilogueFwdINS6_IJS8_SA_S9_EEENS6_IJNS7_ILi1EEESI_SI_EEESC_SE_Li256ELb1ELb1ELb1ELb0EEENS1_36VarlenDynamicPersistentTileSchedulerILi128ELi64ELi256ELi256ELb1ELb1ELb0ELb0ELb1ELb1EEEEEEEEEvNT_6ParamsE,@function
        .size           _ZN7cutlass13device_kernelIN5flash19enable_sm80_to_sm89INS1_16FlashAttnFwdSm80INS1_25CollectiveMainloopFwdSm80ILi8ELi1ELb0EN4cute5tupleIJNS5_1CILi128EEENS7_ILi64EEENS7_ILi256EEEEEELi256ENS_6half_tEfNS_4arch4Sm80ELb0ELb0ELb0ELb1ELb1ELb0ELb1ELb1EEENS1_21CollectiveEpilogueFwdINS6_IJS8_SA_S9_EEENS6_IJNS7_ILi1EEESI_SI_EEESC_SE_Li256ELb1ELb1ELb1ELb0EEENS1_36VarlenDynamicPersistentTileSchedulerILi128ELi64ELi256ELi256ELb1ELb1ELb0ELb0ELb1ELb1EEEEEEEEEvNT_6ParamsE,(.L_x_3265 - _ZN7cutlass13device_kernelIN5flash19enable_sm80_to_sm89INS1_16FlashAttnFwdSm80INS1_25CollectiveMainloopFwdSm80ILi8ELi1ELb0EN4cute5tupleIJNS5_1CILi128EEENS7_ILi64EEENS7_ILi256EEEEEELi256ENS_6half_tEfNS_4arch4Sm80ELb0ELb0ELb0ELb1ELb1ELb0ELb1ELb1EEENS1_21CollectiveEpilogueFwdINS6_IJS8_SA_S9_EEENS6_IJNS7_ILi1EEESI_SI_EEESC_SE_Li256ELb1ELb1ELb1ELb0EEENS1_36VarlenDynamicPersistentTileSchedulerILi128ELi64ELi256ELi256ELb1ELb1ELb0ELb0ELb1ELb1EEEEEEEEEvNT_6ParamsE)
        .other          _ZN7cutlass13device_kernelIN5flash19enable_sm80_to_sm89INS1_16FlashAttnFwdSm80INS1_25CollectiveMainloopFwdSm80ILi8ELi1ELb0EN4cute5tupleIJNS5_1CILi128EEENS7_ILi64EEENS7_ILi256EEEEEELi256ENS_6half_tEfNS_4arch4Sm80ELb0ELb0ELb0ELb1ELb1ELb0ELb1ELb1EEENS1_21CollectiveEpilogueFwdINS6_IJS8_SA_S9_EEENS6_IJNS7_ILi1EEESI_SI_EEESC_SE_Li256ELb1ELb1ELb1ELb0EEENS1_36VarlenDynamicPersistentTileSchedulerILi128ELi64ELi256ELi256ELb1ELb1ELb0ELb0ELb1ELb1EEEEEEEEEvNT_6ParamsE,@"STO_CUDA_ENTRY STV_DEFAULT"
_ZN7cutlass13device_kernelIN5flash19enable_sm80_to_sm89INS1_16FlashAttnFwdSm80INS1_25CollectiveMainloopFwdSm80ILi8ELi1ELb0EN4cute5tupleIJNS5_1CILi128EEENS7_ILi64EEENS7_ILi256EEEEEELi256ENS_6half_tEfNS_4arch4Sm80ELb0ELb0ELb0ELb1ELb1ELb0ELb1ELb1EEENS1_21CollectiveEpilogueFwdINS6_IJS8_SA_S9_EEENS6_IJNS7_ILi1EEESI_SI_EEESC_SE_Li256ELb1ELb1ELb1ELb0EEENS1_36VarlenDynamicPersistentTileSchedulerILi128ELi64ELi256ELi256ELb1ELb1ELb0ELb0ELb1ELb1EEEEEEEEEvNT_6ParamsE:
        /* <DEDUP_REMOVED lines=10> */
[----:B-1----:R1:W-:Y:S04]  /*00a0*/  @P0 STL.64 [R1], R4 ;  /* 0x0000000401000387 */ /* 0x0023e80000100a00 */
        /* <DEDUP_REMOVED lines=43> */
.L_x_1556:
        /* <DEDUP_REMOVED lines=17> */
.L_x_1654:
        /* <DEDUP_REMOVED lines=16> */
.L_x_1655:
[----:B--2---:R-:W-:-:S05]  /*0570*/  IMAD R0, R0, c[0x0][0x538], RZ ;  /* 0x00014e0000007a24 */ /* 0x004fca00078e02ff */
[----:B------:R-:W-:-:S04]  /*0580*/  IADD3 R6, R0, R6, RZ ;  /* 0x0000000600067210 */ /* 0x000fc80007ffe0ff */
[----:B------:R-:W-:-:S13]  /*0590*/  ISETP.GT.AND P0, PT, R6, UR4, PT ;  /* 0x0000000406007c0c */ /* 0x000fda000bf04270 */
[----:B-1----:R-:W-:Y:S05]  /*05a0*/  @!P0 BRA `(.L_x_1556) ;  /* 0xfffffdb000008947 */ /* 0x002fea000383ffff */
.L_x_1552:
[----:B------:R-:W-:-:S05]  /*05b0*/  IADD3 R12, -R0, R6, RZ ;  /* 0x00000006000c7210 */ /* 0x000fca0007ffe1ff */
[----:B------:R-:W-:-:S05]  /*05c0*/  IMAD R0, R4, c[0x0][0x538], R12 ;  /* 0x00014e0004007a24 */ /* 0x000fca00078e020c */
[----:B------:R-:W-:Y:S01]  /*05d0*/  ISETP.GT.AND P0, PT, R0, UR4, PT ;  /* 0x0000000400007c0c */ /* 0x000fe2000bf04270 */
[----:B------:R-:W-:-:S12]  /*05e0*/  BRA.DIV ~URZ, `(.L_x_1557) ;  /* 0x0000f4b27f007947 */ /* 0x000fd8000b800000 */
[----:B------:R-:W-:-:S04]  /*05f0*/  VOTE.ANY R0, PT, !P0 ;  /* 0x0000000000007806 */ /* 0x000fc800040e0100 */
.L_x_1656:
[----:B------:R1:W2:Y:S01]  /*0600*/  POPC R13, R0 ;  /* 0x00000000000d7309 */ /* 0x0002a20000000000 */
[----:B------:R-:W-:Y:S05]  /*0610*/  BRA.DIV ~URZ, `(.L_x_1558) ;  /* 0x0000f4c27f007947 */ /* 0x000fea000b800000 */
[----:B--2---:R2:W3:Y:S01]  /*0620*/  SHFL.IDX PT, R11, R8, R13, 0x1f ;  /* 0x00001f0d080b7589 */ /* 0x0044e200000e0000 */
[----:B------:R-:W-:-:S03]  /*0630*/  MOV R6, RZ ;  /* 0x000000ff00067202 */ /* 0x000fc60000000f00 */
[----:B------:R2:W4:Y:S04]  /*0640*/  SHFL.IDX PT, R10, R7, R13, 0x1f ;  /* 0x00001f0d070a7589 */ /* 0x00052800000e0000 */
.L_x_1657:
[----:B------:R-:W-:Y:S01]  /*0650*/  ISETP.NE.AND P0, PT, R0, RZ, PT ;  /* 0x000000ff0000720c */ /* 0x000fe20003f05270 */
[----:B------:R-:W-:-:S12]  /*0660*/  BSSY B0, `(.L_x_1559) ;  /* 0x0000005000007945 */ /* 0x000fd80003800000 */
[----:B------:R-:W-:Y:S05]  /*0670*/  @!P0 BRA `(.L_x_1560) ;  /* 0x0000003000008947 */ /* 0x000fea0003800000 */
[----:B------:R-:W-:Y:S01]  /*0680*/  IADD3 R195, R13, -0x1, RZ ;  /* 0xffffffff0dc37810 */ /* 0x000fe20007ffe0ff */
[----:B------:R-:W-:Y:S05]  /*0690*/  BRA.DIV ~URZ, `(.L_x_1561) ;  /* 0x0000f5227f007947 */ /* 0x000fea000b800000 */
[----:B------:R1:W2:Y:S02]  /*06a0*/  SHFL.IDX PT, R6, R4, R195, 0x1f ;  /* 0x00001fc304067589 */ /* 0x0002a400000e0000 */
.L_x_1560:
[----:B------:R-:W-:Y:S05]  /*06b0*/  BSYNC B0 ;  /* 0x0000000000007941 */ /* 0x000fea0003800000 */
.L_x_1559:
[----:B-1-3--:R-:W-:Y:S01]  /*06c0*/  IABS R0, R11 ;  /* 0x0000000b00007213 */ /* 0x00afe20000000000 */
[----:B--2---:R-:W-:-:S04]  /*06d0*/  IMAD R4, R6, c[0x0][0x538], R12 ;  /* 0x00014e0006047a24 */ /* 0x004fc800078e020c */
[----:B------:R-:W-:Y:S01]  /*06e0*/  IMAD.MOV.U32 R5, RZ, RZ, R0 ;  /* 0x000000ffff057224 */ /* 0x000fe200078e0000 */
[----:B----4-:R-:W-:Y:S01]  /*06f0*/  IABS R0, R10 ;  /* 0x0000000a00007213 */ /* 0x010fe20000000000 */
[----:B------:R1:W-:Y:S01]  /*0700*/  STL [R1], R4 ;  /* 0x0000000401007387 */ /* 0x0003e20000100800 */
        /* <DEDUP_REMOVED lines=64> */
.L_x_1553:
[----:B------:R-:W-:Y:S01]  /*0b10*/  MOV R0, UR4 ;  /* 0x0000000400007c02 */ /* 0x000fe20008000f00 */
[----:B------:R-:W-:Y:S04]  /*0b20*/  STL [R1+0x4], RZ ;  /* 0x000004ff01007387 */ /* 0x000fe80000100800 */
[----:B------:R1:W-:Y:S04]  /*0b30*/  STL [R1], R0 ;  /* 0x0000000001007387 */ /* 0x0003e80000100800 */
[----:B------:R2:W-:Y:S01]  /*0b40*/  STL [R1+0x8], RZ ;  /* 0x000008ff01007387 */ /* 0x0005e20000100800 */
[----:B-1----:R-:W-:-:S05]  /*0b50*/  MOV R0, c[0x0][0x53c] ;  /* 0x00014f0000007a02 */ /* 0x002fca0000000f00 */
[----:B------:R2:W-:Y:S02]  /*0b60*/  STL [R1+0xc], R0 ;  /* 0x00000c0001007387 */ /* 0x0005e40000100800 */
.L_x_1562:
[----:B-1----:R-:W3:Y:S04]  /*0b70*/  LDL R4, [R1] ;  /* 0x0000000001047983 */ /* 0x002ee80000100800 */
[----:B------:R-:W3:Y:S04]  /*0b80*/  LDL R5, [R1+0x4] ;  /* 0x0000040001057983 */ /* 0x000ee80000100800 */
[----:B------:R-:W3:Y:S04]  /*0b90*/  LDL R6, [R1+0x8] ;  /* 0x0000080001067983 */ /* 0x000ee80000100800 */
[----:B------:R-:W3:Y:S01]  /*0ba0*/  LDL R7, [R1+0xc] ;  /* 0x00000c0001077983 */ /* 0x000ee20000100800 */
[----:B------:R-:W-:Y:S01]  /*0bb0*/  ISETP.NE.AND P0, PT, R14, RZ, PT ;  /* 0x000000ff0e00720c */ /* 0x000fe20003f05270 */
[----:B------:R-:W-:-:S12]  /*0bc0*/  WARPSYNC 0xffffffff ;  /* 0xffffffff00007948 */ /* 0x000fd80003800000 */
[----:B---3--:R1:W-:Y:S04]  /*0bd0*/  @!P0 STS.128 [0x20100], R4 ;  /* 0x02010004ff008388 */ /* 0x0083e80000000c00 */
[----:B------:R-:W-:Y:S06]  /*0be0*/  BAR.ARV 0x5, 0x100 ;  /* 0x0144000000007b1d */ /* 0x000fec0000002000 */
.L_x_1551:
[----:B--2---:R-:W2:Y:S02]  /*0bf0*/  LDL R0, [R1+0xc] ;  /* 0x00000c0001007983 */ /* 0x004ea40000100800 */
[----:B--2---:R-:W-:-:S13]  /*0c00*/  ISETP.GE.AND P0, PT, R0, c[0x0][0x53c], PT ;  /* 0x00014f0000007a0c */ /* 0x004fda0003f06270 */
[----:B------:R-:W-:Y:S05]  /*0c10*/  @P0 EXIT ;  /* 0x000000000000094d */ /* 0x000fea0003800000 */
[----:B------:R-:W2:Y:S01]  /*0c20*/  S2R R17, SR_TID.X ;  /* 0x0000000000117919 */ /* 0x000ea20000002100 */
[----:B------:R-:W-:Y:S02]  /*0c30*/  ULDC UR5, c[0x0][0x2ac] ;  /* 0x0000ab0000057ab9 */ /* 0x000fe40000000800 */
[----:B------:R-:W-:Y:S02]  /*0c40*/  ULDC UR4, c[0x0][0x1d0] ;  /* 0x0000740000047ab9 */ /* 0x000fe40000000800 */
[----:B------:R-:W-:Y:S01]  /*0c50*/  UIMAD UR5, UR5, UR4, URZ ;  /* 0x00000004050572a4 */ /* 0x000fe2000f8e023f */
[----:B--2---:R-:W-:-:S04]  /*0c60*/  SHF.R.S32.HI R9, RZ, 0x1f, R17 ;  /* 0x0000001fff097819 */ /* 0x004fc80000011411 */
[CC--:B------:R-:W-:Y:S02]  /*0c70*/  LEA.HI R2, R9.reuse, R17.reuse, RZ, 0x4 ;  /* 0x0000001109027211 */ /* 0x0c0fe400078f20ff */
[CC--:B------:R-:W-:Y:S02]  /*0c80*/  LEA.HI R15, R9.reuse, R17.reuse, RZ, 0x3 ;  /* 0x00000011090f7211 */ /* 0x0c0fe400078f18ff */
[----:B------:R-:W-:Y:S02]  /*0c90*/  SHF.R.S32.HI R3, RZ, 0x4, R2 ;  /* 0x00000004ff037819 */ /* 0x000fe40000011402 */
[----:B------:R-:W-:Y:S02]  /*0ca0*/  LEA.HI R13, R9, R17, RZ, 0x2 ;  /* 0x00000011090d7211 */ /* 0x000fe400078f10ff */
[----:B------:R-:W-:Y:S02]  /*0cb0*/  LEA.HI R0, R2, R3, RZ, 0x1 ;  /* 0x0000000302007211 */ /* 0x000fe400078f08ff */
[----:B------:R-:W-:-:S02]  /*0cc0*/  SHF.R.S32.HI R243, RZ, 0x3, R15 ;  /* 0x00000003fff37819 */ /* 0x000fc4000001140f */
[----:B------:R-:W-:Y:S02]  /*0cd0*/  LOP3.LUT R0, R0, 0xfffffffe, RZ, 0xc0, !PT ;  /* 0xfffffffe00007812 */ /* 0x000fe400078ec0ff */
[--C-:B------:R-:W-:Y:S02]  /*0ce0*/  SHF.R.S32.HI R8, RZ, 0x2, R13.reuse ;  /* 0x00000002ff087819 */ /* 0x100fe4000001140d */
[----:B-1----:R-:W-:Y:S01]  /*0cf0*/  LOP3.LUT R4, R15, 0xfffffff8, RZ, 0xc0, !PT ;  /* 0xfffffff80f047812 */ /* 0x002fe200078ec0ff */
[----:B------:R-:W-:Y:S01]  /*0d00*/  IMAD.IADD R14, R3, 0x1, -R0 ;  /* 0x00000001030e7824 */ /* 0x000fe200078e0a00 */
[----:B------:R-:W-:Y:S01]  /*0d10*/  LOP3.LUT R0, R2, 0xfffffff0, RZ, 0xc0, !PT ;  /* 0xfffffff002007812 */ /* 0x000fe200078ec0ff */
[----:B------:R-:W-:Y:S01]  /*0d20*/  IMAD.SHL.U32 R3, R243, 0x40, RZ ;  /* 0x00000040f3037824 */ /* 0x000fe200078e00ff */
[----:B------:R-:W-:Y:S01]  /*0d30*/  SHF.R.S32.HI R2, RZ, 0x1f, R13 ;  /* 0x0000001fff027819 */ /* 0x000fe2000001140d */
[----:B------:R-:W-:Y:S01]  /*0d40*/  IMAD.IADD R235, R17, 0x1, -R4 ;  /* 0x0000000111eb7824 */ /* 0x000fe200078e0a04 */
[-C--:B------:R-:W-:Y:S01]  /*0d50*/  LEA.HI R7, R9, R17.reuse, RZ, 0x5 ;  /* 0x0000001109077211 */ /* 0x080fe200078f28ff */
[----:B------:R-:W-:Y:S01]  /*0d60*/  IMAD.IADD R0, R17, 0x1, -R0 ;  /* 0x0000000111007824 */ /* 0x000fe200078e0a00 */
[----:B------:R-:W-:Y:S01]  /*0d70*/  LEA.HI R2, R2, R8, RZ, 0x3 ;  /* 0x0000000802027211 */ /* 0x000fe200078f18ff */
[----:B------:R-:W-:Y:S01]  /*0d80*/  IMAD.SHL.U32 R231, R235, 0x8, RZ ;  /* 0x00000008ebe77824 */ /* 0x000fe200078e00ff */
[----:B------:R-:W-:-:S02]  /*0d90*/  LEA.HI R9, R9, R17, RZ, 0x6 ;  /* 0x0000001109097211 */ /* 0x000fc400078f30ff */
[----:B------:R-:W-:Y:S02]  /*0da0*/  SHF.R.S32.HI R5, RZ, 0x1f, R0 ;  /* 0x0000001fff057819 */ /* 0x000fe40000011400 */
[----:B------:R-:W-:Y:S01]  /*0db0*/  LOP3.LUT R4, R2, 0xfffffff8, RZ, 0xc0, !PT ;  /* 0xfffffff802047812 */ /* 0x000fe200078ec0ff */
[----:B------:R-:W-:Y:S01]  /*0dc0*/  IMAD.SHL.U32 R9, R9, 0x8, RZ ;  /* 0x0000000809097824 */ /* 0x000fe200078e00ff */
[----:B------:R-:W-:Y:S02]  /*0dd0*/  LEA.HI R10, R5, R0, RZ, 0x3 ;  /* 0x00000000050a7211 */ /* 0x000fe400078f18ff */
[----:B------:R-:W-:Y:S01]  /*0de0*/  LOP3.LUT R2, R3, 0x1c0, RZ, 0xc0, !PT ;  /* 0x000001c003027812 */ /* 0x000fe200078ec0ff */
[----:B------:R-:W-:Y:S01]  /*0df0*/  IMAD.IADD R8, R8, 0x1, -R4 ;  /* 0x0000000108087824 */ /* 0x000fe200078e0a04 */
[----:B------:R-:W-:Y:S02]  /*0e00*/  LOP3.LUT R3, R10, 0xfffffff8, RZ, 0xc0, !PT ;  /* 0xfffffff80a037812 */ /* 0x000fe400078ec0ff */
[----:B------:R-:W-:-:S02]  /*0e10*/  SHF.R.U32.HI R4, RZ, 0x3, R2 ;  /* 0x00000003ff047819 */ /* 0x000fc40000011602 */
[----:B------:R-:W-:Y:S01]  /*0e20*/  LOP3.LUT R2, R2, 0x38, R231, 0xf8, !PT ;  /* 0x0000003802027812 */ /* 0x000fe200078ef8e7 */
[----:B------:R-:W-:Y:S01]  /*0e30*/  IMAD.IADD R5, R0, 0x1, -R3 ;  /* 0x0000000100057824 */ /* 0x000fe200078e0a03 */
[----:B------:R-:W-:Y:S02]  /*0e40*/  LOP3.LUT R0, R7, 0xffffffe0, RZ, 0xc0, !PT ;  /* 0xffffffe007007812 */ /* 0x000fe400078ec0ff */
[----:B------:R-:W-:Y:S02]  /*0e50*/  LOP3.LUT R11, R2, R4, RZ, 0x3c, !PT ;  /* 0x00000004020b7212 */ /* 0x000fe400078e3cff */
[--C-:B------:R-:W-:Y:S01]  /*0e60*/  SHF.R.S32.HI R4, RZ, 0x5, R7.reuse ;  /* 0x00000005ff047819 */ /* 0x100fe20000011407 */
[----:B------:R-:W-:Y:S01]  /*0e70*/  IMAD.IADD R16, R17, 0x1, -R0 ;  /* 0x0000000111107824 */ /* 0x000fe200078e0a00 */
[----:B------:R-:W-:Y:S01]  /*0e80*/  SHF.R.S32.HI R2, RZ, 0x1f, R7 ;  /* 0x0000001fff027819 */ /* 0x000fe20000011407 */
[----:B------:R-:W-:Y:S01]  /*0e90*/  IMAD.SHL.U32 R0, R235, 0x40, RZ ;  /* 0x00000040eb007824 */ /* 0x000fe200078e00ff */
[----:B------:R-:W-:-:S02]  /*0ea0*/  LOP3.LUT R6, R8, 0x1, RZ, 0xc0, !PT ;  /* 0x0000000108067812 */ /* 0x000fc400078ec0ff */
[----:B------:R-:W-:Y:S02]  /*0eb0*/  LEA.HI R2, R2, R4, RZ, 0x3 ;  /* 0x0000000402027211 */ /* 0x000fe400078f18ff */
[----:B------:R-:W-:Y:S02]  /*0ec0*/  SHF.R.S32.HI R12, RZ, 0x1f, R16 ;  /* 0x0000001fff0c7819 */ /* 0x000fe40000011410 */
[----:B------:R-:W-:Y:S02]  /*0ed0*/  LOP3.LUT R0, R0, 0x1c0, RZ, 0xc0, !PT ;  /* 0x000001c000007812 */ /* 0x000fe400078ec0ff */
[----:B------:R-:W-:Y:S02]  /*0ee0*/  LOP3.LUT R2, R2, 0xffffff8, RZ, 0xc0, !PT ;  /* 0x0ffffff802027812 */ /* 0x000fe400078ec0ff */
[----:B------:R-:W-:Y:S02]  /*0ef0*/  ISETP.NE.U32.AND P0, PT, R6, 0x1, PT ;  /* 0x000000010600780c */ /* 0x000fe40003f05070 */
[----:B------:R-:W-:Y:S01]  /*0f00*/  LEA.HI R12, R12, R16, RZ, 0x2 ;  /* 0x000000100c0c7211 */ /* 0x000fe200078f10ff */
[----:B------:R-:W-:Y:S01]  /*0f10*/  IMAD.IADD R3, R4, 0x1, -R2 ;  /* 0x0000000104037824 */ /* 0x000fe200078e0a02 */
[----:B------:R-:W-:-:S02]  /*0f20*/  LOP3.LUT R7, R0, 0x8, R15, 0xf8, !PT ;  /* 0x0000000800077812 */ /* 0x000fc400078ef80f */
[----:B------:R-:W-:Y:S02]  /*0f30*/  SHF.R.U32.HI R6, RZ, 0x3, R0 ;  /* 0x00000003ff067819 */ /* 0x000fe40000011600 */
[----:B------:R-:W-:Y:S02]  /*0f40*/  LOP3.LUT R0, R13, 0xfffffffc, RZ, 0xc0, !PT ;  /* 0xfffffffc0d007812 */ /* 0x000fe400078ec0ff */
[----:B------:R-:W-:Y:S02]  /*0f50*/  SHF.R.S32.HI R2, RZ, 0x2, R12 ;  /* 0x00000002ff027819 */ /* 0x000fe4000001140c */
[----:B------:R-:W-:Y:S01]  /*0f60*/  LOP3.LUT R13, R7, R6, RZ, 0x3c, !PT ;  /* 0x00000006070d7212 */ /* 0x000fe200078e3cff */
[----:B------:R-:W-:Y:S01]  /*0f70*/  IMAD.IADD R0, R17, 0x1, -R0 ;  /* 0x0000000111007824 */ /* 0x000fe200078e0a00 */
[----:B------:R-:W-:Y:S01]  /*0f80*/  LOP3.LUT P4, RZ, R5, 0x2, RZ, 0xc0, !PT ;  /* 0x0000000205ff7812 */ /* 0x000fe2000788c0ff */
[----:B------:R-:W-:Y:S01]  /*0f90*/  IMAD R15, R3, 0x10, R2 ;  /* 0x00000010030f7824 */ /* 0x000fe200078e0202 */
[C---:B------:R-:W-:Y:S01]  /*0fa0*/  LOP3.LUT P3, RZ, R5.reuse, 0x4, RZ, 0xc0, !PT ;  /* 0x0000000405ff7812 */ /* 0x040fe2000786c0ff */
[----:B------:R-:W-:Y:S01]  /*0fb0*/  IMAD.SHL.U32 R2, R5, 0x40, RZ ;  /* 0x0000004005027824 */ /* 0x000fe200078e00ff */
[----:B------:R-:W-:Y:S01]  /*0fc0*/  LEA.HI R3, R0, R0, RZ, 0x1 ;  /* 0x0000000000037211 */ /* 0x000fe200078f08ff */
[----:B------:R-:W-:Y:S01]  /*0fd0*/  IMAD.SHL.U32 R7, R4, 0x400, RZ ;  /* 0x0000040004077824 */ /* 0x000fe200078e00ff */
[C---:B------:R-:W-:Y:S01]  /*0fe0*/  R2P PR, R8.reuse, 0x6 ;  /* 0x0000000608007804 */ /* 0x040fe20000000000 */
[----:B------:R-:W-:Y:S01]  /*0ff0*/  IMAD.SHL.U32 R4, R8, 0x40, RZ ;  /* 0x0000004008047824 */ /* 0x000fe200078e00ff */
[----:B------:R-:W-:Y:S01]  /*1000*/  LOP3.LUT R2, R2, 0x1c0, RZ, 0xc0, !PT ;  /* 0x000001c002027812 */ /* 0x000fe200078ec0ff */
[----:B------:R-:W-:Y:S01]  /*1010*/  IMAD.SHL.U32 R6, R14, 0x8, RZ ;  /* 0x000000080e067824 */ /* 0x000fe200078e00ff */
[----:B------:R-:W-:Y:S01]  /*1020*/  LOP3.LUT R3, R3, 0x1ffffffe, RZ, 0xc0, !PT ;  /* 0x1ffffffe03037812 */ /* 0x000fe200078ec0ff */
[----:B------:R-:W-:Y:S01]  /*1030*/  IMAD.SHL.U32 R8, R10, 0x40, RZ ;  /* 0x000000400a087824 */ /* 0x000fe200078e00ff */
[----:B------:R-:W-:Y:S01]  /*1040*/  LOP3.LUT R4, R4, 0x1c0, RZ, 0xc0, !PT ;  /* 0x000001c004047812 */ /* 0x000fe200078ec0ff */
[----:B------:R-:W-:Y:S01]  /*1050*/  IMAD R5, R0, 0x2, R7 ;  /* 0x0000000200057824 */ /* 0x000fe200078e0207 */
[----:B------:R-:W-:Y:S01]  /*1060*/  LOP3.LUT R6, R2, 0x8, R6, 0xf8, !PT ;  /* 0x0000000802067812 */ /* 0x000fe200078ef806 */
[----:B------:R1:W-:Y:S01]  /*1070*/  STL [R1+0x14c], R15 ;  /* 0x00014c0f01007387 */ /* 0x0003e20000100800 */
[----:B------:R-:W-:Y:S01]  /*1080*/  LOP3.LUT R11, R11, 0x7ffffe00, R9, 0xf8, !PT ;  /* 0x7ffffe000b0b7812 */ /* 0x000fe200078ef809 */
[----:B------:R-:W-:Y:S01]  /*1090*/  IMAD.IADD R9, R0, 0x1, -R3 ;  /* 0x0000000100097824 */ /* 0x000fe200078e0a03 */
[----:B------:R-:W-:Y:S01]  /*10a0*/  SHF.R.U32.HI R2, RZ, 0x3, R2 ;  /* 0x00000003ff027819 */ /* 0x000fe20000011602 */
[----:B------:R-:W-:Y:S01]  /*10b0*/  IMAD R0, R14, 0x200, R13 ;  /* 0x000002000e007824 */ /* 0x000fe200078e020d */
[----:B------:R-:W-:Y:S01]  /*10c0*/  LEA.HI R3, R4, R4, RZ, 0x1d ;  /* 0x0000000404037211 */ /* 0x000fe200078fe8ff */
[----:B------:R-:W-:Y:S01]  /*10d0*/  IMAD R9, R9, 0x8, R15 ;  /* 0x0000000809097824 */ /* 0x000fe200078e020f */
[----:B------:R-:W-:Y:S01]  /*10e0*/  LOP3.LUT R2, R6, R2, RZ, 0x3c, !PT ;  /* 0x0000000206027212 */ /* 0x000fe200078e3cff */
[----:B------:R-:W-:Y:S01]  /*10f0*/  IMAD.MOV.U32 R10, RZ, RZ, 0x40 ;  /* 0x00000040ff0a7424 */ /* 0x000fe200078e00ff */
[----:B------:R-:W-:Y:S01]  /*1100*/  LOP3.LUT R4, R8, 0xfffffe00, RZ, 0xc0, !PT ;  /* 0xfffffe0008047812 */ /* 0x000fe200078ec0ff */
[----:B------:R-:W-:Y:S01]  /*1110*/  IMAD.IADD R8, R5, 0x1, R3 ;  /* 0x0000000105087824 */ /* 0x000fe200078e0203 */
[----:B------:R2:W-:Y:S01]  /*1120*/  STL [R1+0x150], R9 ;  /* 0x0001500901007387 */ /* 0x0005e20000100800 */
[----:B------:R-:W-:Y:S01]  /*1130*/  IADD3 R240, R231, 0x40, RZ ;  /* 0x00000040e7f07810 */ /* 0x000fe20007ffe0ff */
[----:B------:R-:W-:Y:S01]  /*1140*/  IMAD.SHL.U32 R229, R11, 0x2, RZ ;  /* 0x000000020be57824 */ /* 0x000fe200078e00ff */
[CC--:B------:R-:W-:Y:S01]  /*1150*/  IADD3 R3, R2.reuse, R4.reuse, R7 ;  /* 0x0000000402037210 */ /* 0x0c0fe20007ffe007 */
[----:B------:R-:W-:Y:S01]  /*1160*/  IMAD.MOV.U32 R7, RZ, RZ, 0x20 ;  /* 0x00000020ff077424 */ /* 0x000fe200078e00ff */
[----:B------:R-:W-:-:S02]  /*1170*/  LOP3.LUT R4, R2, R4, RZ, 0xfc, !PT ;  /* 0x0000000402047212 */ /* 0x000fc400078efcff */
[----:B------:R-:W-:Y:S02]  /*1180*/  LOP3.LUT R2, R12, 0x7ffffffc, RZ, 0xc0, !PT ;  /* 0x7ffffffc0c027812 */ /* 0x000fe400078ec0ff */
[C---:B------:R-:W-:Y:S02]  /*1190*/  IADD3 R241, R231.reuse, 0xc0, RZ ;  /* 0x000000c0e7f17810 */ /* 0x040fe40007ffe0ff */
[----:B------:R-:W-:Y:S01]  /*11a0*/  SHF.R.S32.HI R12, RZ, 0x1f, R240 ;  /* 0x0000001fff0c7819 */ /* 0x000fe200000114f0 */
[----:B------:R-:W-:Y:S01]  /*11b0*/  IMAD.IADD R2, R16, 0x1, -R2 ;  /* 0x0000000110027824 */ /* 0x000fe200078e0a02 */
[----:B------:R-:W-:Y:S02]  /*11c0*/  IADD3 R239, R231, 0x80, RZ ;  /* 0x00000080e7ef7810 */ /* 0x000fe40007ffe0ff */
[----:B------:R-:W-:Y:S01]  /*11d0*/  SHF.R.S32.HI R5, RZ, 0x1f, R231 ;  /* 0x0000001fff057819 */ /* 0x000fe200000114e7 */
[----:B------:R-:W-:Y:S01]  /*11e0*/  IMAD.SHL.U32 R41, R2, 0x2, RZ ;  /* 0x0000000202297824 */ /* 0x000fe200078e00ff */
[----:B------:R-:W-:-:S02]  /*11f0*/  SHF.R.S32.HI R6, RZ, 0x1f, R241 ;  /* 0x0000001fff067819 */ /* 0x000fc400000114f1 */
[----:B------:R-:W-:Y:S02]  /*1200*/  LEA R208, R0, 0x8100, 0x1 ;  /* 0x0000810000d07811 */ /* 0x000fe400078e08ff */
        /* <DEDUP_REMOVED lines=19> */
[----:B------:R3:W-:Y:S01]  /*1340*/  STL [R1+0xb4], R35 ;  /* 0x0000b42301007387 */ /* 0x0007e20000100800 */
        /* <DEDUP_REMOVED lines=18> */
[C---:B-1----:R-:W-:Y:S02]  /*1470*/  IADD3 R15, R41.reuse, 0xd0, RZ ;  /* 0x000000d0290f7810 */ /* 0x042fe40007ffe0ff */
[C---:B------:R-:W-:Y:S01]  /*1480*/  IADD3 R14, R41.reuse, 0xd8, RZ ;  /* 0x000000d8290e7810 */ /* 0x040fe20007ffe0ff */
[----:B------:R-:W-:Y:S01]  /*1490*/  STL [R1+0x98], R28 ;  /* 0x0000981c01007387 */ /* 0x000fe20000100800 */
[C---:B------:R-:W-:Y:S02]  /*14a0*/  IADD3 R13, R41.reuse, 0xe0, RZ ;  /* 0x000000e0290d7810 */ /* 0x040fe40007ffe0ff */
[C---:B------:R-:W-:Y:S01]  /*14b0*/  IADD3 R12, R41.reuse, 0xe8, RZ ;  /* 0x000000e8290c7810 */ /* 0x040fe20007ffe0ff */
[----:B------:R-:W-:Y:S01]  /*14c0*/  STL [R1+0x94], R27 ;  /* 0x0000941b01007387 */ /* 0x000fe20000100800 */
[----:B------:R-:W-:-:S02]  /*14d0*/  IADD3 R11, R41, 0xf0, RZ ;  /* 0x000000f0290b7810 */ /* 0x000fc40007ffe0ff */
[----:B--2---:R-:W-:Y:S01]  /*14e0*/  LEA R9, R8, 0x80, 0x1 ;  /* 0x0000008008097811 */ /* 0x004fe200078e08ff */
[----:B------:R1:W-:Y:S01]  /*14f0*/  STL [R1+0x90], R26 ;  /* 0x0000901a01007387 */ /* 0x0003e20000100800 */
[----:B------:R-:W-:Y:S02]  /*1500*/  SHF.R.S32.HI R8, RZ, 0x1f, R40 ;  /* 0x0000001fff087819 */ /* 0x000fe40000011428 */
[----:B------:R-:W-:Y:S01]  /*1510*/  SHF.R.S32.HI R5, RZ, 0x1f, R239 ;  /* 0x0000001fff057819 */ /* 0x000fe200000114ef */
[----:B------:R-:W-:Y:S01]  /*1520*/  STL [R1+0x8c], R25 ;  /* 0x00008c1901007387 */ /* 0x000fe20000100800 */
[C---:B------:R-:W-:Y:S02]  /*1530*/  SEL R6, R10.reuse, 0xffffffc0, !P2 ;  /* 0xffffffc00a067807 */ /* 0x040fe40005000000 */
[----:B------:R-:W-:Y:S01]  /*1540*/  SEL R0, R10, 0xffffffc0, !P3 ;  /* 0xffffffc00a007807 */ /* 0x000fe20005800000 */
[----:B------:R-:W-:Y:S01]  /*1550*/  STL [R1+0x88], R24 ;  /* 0x0000881801007387 */ /* 0x000fe20000100800 */
[----:B------:R-:W-:-:S02]  /*1560*/  SEL R5, R7, 0xffffffe0, !P1 ;  /* 0xffffffe007057807 */ /* 0x000fc40004800000 */
[----:B------:R-:W-:Y:S01]  /*1570*/  SEL R2, R7, 0xffffffe0, !P4 ;  /* 0xffffffe007027807 */ /* 0x000fe20006000000 */
[----:B------:R2:W-:Y:S01]  /*1580*/  STL [R1+0x84], R23 ;  /* 0x0000841701007387 */ /* 0x0005e20000100800 */
[----:B------:R-:W-:Y:S02]  /*1590*/  IADD3 R10, R41, 0xf8, RZ ;  /* 0x000000f8290a7810 */ /* 0x000fe40007ffe0ff */
[----:B------:R-:W-:Y:S01]  /*15a0*/  SHF.R.S32.HI R7, RZ, 0x1f, R39 ;  /* 0x0000001fff077819 */ /* 0x000fe20000011427 */
[----:B------:R-:W-:Y:S01]  /*15b0*/  STL [R1+0x80], R22 ;  /* 0x0000801601007387 */ /* 0x000fe20000100800 */
[----:B---3--:R-:W-:Y:S02]  /*15c0*/  SHF.R.S32.HI R35, RZ, 0x1f, R35 ;  /* 0x0000001fff237819 */ /* 0x008fe40000011423 */
[----:B----4-:R-:W-:Y:S01]  /*15d0*/  SHF.R.S32.HI R32, RZ, 0x1f, R32 ;  /* 0x0000001fff207819 */ /* 0x010fe20000011420 */
[----:B------:R-:W-:Y:S01]  /*15e0*/  STL [R1+0x7c], R21 ;  /* 0x00007c1501007387 */ /* 0x000fe20000100800 */
[----:B-----5:R-:W-:-:S02]  /*15f0*/  SHF.R.S32.HI R29, RZ, 0x1f, R29 ;  /* 0x0000001fff1d7819 */ /* 0x020fc4000001141d */
[----:B------:R-:W-:Y:S01]  /*1600*/  LEA R220, R3, 0x10100, 0x1 ;  /* 0x0001010003dc7811 */ /* 0x000fe200078e08ff */
[----:B------:R3:W-:Y:S01]  /*1610*/  STL [R1+0x78], R20 ;  /* 0x0000781401007387 */ /* 0x0007e20000100800 */
[----:B-1----:R-:W-:Y:S02]  /*1620*/  SHF.R.S32.HI R26, RZ, 0x1f, R26 ;  /* 0x0000001fff1a7819 */ /* 0x002fe4000001141a */
[----:B------:R-:W-:Y:S01]  /*1630*/  LEA R210, R4, 0x100, 0x1 ;  /* 0x0000010004d27811 */ /* 0x000fe200078e08ff */
[----:B------:R-:W-:Y:S01]  /*1640*/  STL [R1+0x74], R19 ;  /* 0x0000741301007387 */ /* 0x000fe20000100800 */
[C---:B------:R-:W-:Y:S02]  /*1650*/  IMAD.IADD R221, R220.reuse, 0x1, R2 ;  /* 0x00000001dcdd7824 */ /* 0x040fe400078e0202 */
[----:B------:R-:W-:Y:S01]  /*1660*/  IMAD.IADD R223, R220, 0x1, R0 ;  /* 0x00000001dcdf7824 */ /* 0x000fe200078e0200 */
[----:B------:R-:W-:Y:S01]  /*1670*/  STL [R1+0x70], R18 ;  /* 0x0000701201007387 */ /* 0x000fe20000100800 */
[----:B------:R-:W-:-:S02]  /*1680*/  IMAD.IADD R211, R2, 0x1, R210 ;  /* 0x0000000102d37824 */ /* 0x000fc400078e02d2 */
[C---:B------:R-:W-:Y:S01]  /*1690*/  IMAD.IADD R213, R0.reuse, 0x1, R210 ;  /* 0x0000000100d57824 */ /* 0x040fe200078e02d2 */
[----:B------:R1:W-:Y:S01]  /*16a0*/  STL [R1+0x6c], R17 ;  /* 0x00006c1101007387 */ /* 0x0003e20000100800 */
[----:B--2---:R-:W-:Y:S01]  /*16b0*/  SHF.R.S32.HI R23, RZ, 0x1f, R23 ;  /* 0x0000001fff177819 */ /* 0x004fe20000011417 */
[----:B------:R-:W-:Y:S02]  /*16c0*/  IMAD.IADD R222, R221, 0x1, R0 ;  /* 0x00000001ddde7824 */ /* 0x000fe400078e0200 */
[----:B------:R-:W-:Y:S01]  /*16d0*/  STL [R1+0x68], R16 ;  /* 0x0000681001007387 */ /* 0x000fe20000100800 */
[----:B------:R-:W-:-:S03]  /*16e0*/  IMAD.IADD R212, R0, 0x1, R211 ;  /* 0x0000000100d47824 */ /* 0x000fc600078e02d3 */
[----:B------:R-:W-:Y:S04]  /*16f0*/  STL [R1+0x64], R15 ;  /* 0x0000640f01007387 */ /* 0x000fe80000100800 */
[----:B------:R2:W-:Y:S01]  /*1700*/  STL [R1+0x60], R14 ;  /* 0x0000600e01007387 */ /* 0x0005e20000100800 */
[----:B---3--:R-:W-:-:S03]  /*1710*/  SHF.R.S32.HI R20, RZ, 0x1f, R20 ;  /* 0x0000001fff147819 */ /* 0x008fc60000011414 */
[----:B------:R-:W-:Y:S04]  /*1720*/  STL [R1+0x5c], R13 ;  /* 0x00005c0d01007387 */ /* 0x000fe80000100800 */
[----:B------:R-:W-:Y:S04]  /*1730*/  STL [R1+0x58], R12 ;  /* 0x0000580c01007387 */ /* 0x000fe80000100800 */
[----:B------:R3:W-:Y:S01]  /*1740*/  STL [R1+0x54], R11 ;  /* 0x0000540b01007387 */ /* 0x0007e20000100800 */
[----:B-1----:R-:W-:-:S03]  /*1750*/  SHF.R.S32.HI R17, RZ, 0x1f, R17 ;  /* 0x0000001fff117819 */ /* 0x002fc60000011411 */
[----:B------:R1:W-:Y:S04]  /*1760*/  STL [R1+0x144], R8 ;  /* 0x0001440801007387 */ /* 0x0003e80000100800 */
[----:B------:R-:W-:Y:S04]  /*1770*/  STL [R1+0x50], R10 ;  /* 0x0000500a01007387 */ /* 0x000fe80000100800 */
[----:B------:R4:W-:Y:S01]  /*1780*/  STL [R1+0x140], R7 ;  /* 0x0001400701007387 */ /* 0x0009e20000100800 */
[----:B--2---:R-:W-:-:S03]  /*1790*/  SHF.R.S32.HI R14, RZ, 0x1f, R14 ;  /* 0x0000001fff0e7819 */ /* 0x004fc6000001140e */
[----:B------:R-:W-:Y:S01]  /*17a0*/  STL [R1+0x24], R9 ;  /* 0x0000240901007387 */ /* 0x000fe20000100800 */
[----:B---3--:R-:W-:Y:S02]  /*17b0*/  SHF.R.S32.HI R11, RZ, 0x1f, R11 ;  /* 0x0000001fff0b7819 */ /* 0x008fe4000001140b */
[----:B-1----:R-:W-:-:S05]  /*17c0*/  SHF.R.S32.HI R8, RZ, 0x1f, R38 ;  /* 0x0000001fff087819 */ /* 0x002fca0000011426 */
[----:B------:R1:W-:Y:S01]  /*17d0*/  STL [R1+0x13c], R8 ;  /* 0x00013c0801007387 */ /* 0x0003e20000100800 */
[----:B----4-:R-:W-:-:S05]  /*17e0*/  SHF.R.S32.HI R7, RZ, 0x1f, R37 ;  /* 0x0000001fff077819 */ /* 0x010fca0000011425 */
        /* <DEDUP_REMOVED lines=43> */
[----:B--2---:R-:W-:-:S03]  /*1aa0*/  IADD3 R7, R9, -0x10, RZ ;  /* 0xfffffff009077810 */ /* 0x004fc60007ffe0ff */
[----:B------:R2:W-:Y:S01]  /*1ab0*/  STL [R1+0xd0], R11 ;  /* 0x0000d00b01007387 */ /* 0x0005e20000100800 */
[----:B------:R-:W-:-:S05]  /*1ac0*/  @P0 IADD3 R7, R9, 0x10, RZ ;  /* 0x0000001009070810 */ /* 0x000fca0007ffe0ff */
[----:B------:R-:W-:Y:S02]  /*1ad0*/  IMAD.IADD R3, R6, 0x1, R7 ;  /* 0x0000000106037824 */ /* 0x000fe400078e0207 */
[----:B-1----:R-:W-:Y:S02]  /*1ae0*/  IMAD.IADD R8, R9, 0x1, R5 ;  /* 0x0000000109087824 */ /* 0x002fe400078e0205 */
[----:B------:R-:W-:Y:S01]  /*1af0*/  IMAD.IADD R5, R5, 0x1, R7 ;  /* 0x0000000105057824 */ /* 0x000fe200078e0207 */
[----:B--2---:R-:W-:Y:S01]  /*1b00*/  SHF.R.S32.HI R11, RZ, 0x1f, R10 ;  /* 0x0000001fff0b7819 */ /* 0x004fe2000001140a */
[--C-:B------:R-:W-:Y:S02]  /*1b10*/  IMAD.IADD R10, R9, 0x1, R6.reuse ;  /* 0x00000001090a7824 */ /* 0x100fe400078e0206 */
[--C-:B------:R-:W-:Y:S02]  /*1b20*/  IMAD.IADD R2, R5, 0x1, R6.reuse ;  /* 0x0000000105027824 */ /* 0x100fe400078e0206 */
[----:B------:R-:W-:Y:S04]  /*1b30*/  STL [R1+0xcc], R11 ;  /* 0x0000cc0b01007387 */ /* 0x000fe80000100800 */
[----:B------:R1:W-:Y:S04]  /*1b40*/  STL [R1+0x30], R8 ;  /* 0x0000300801007387 */ /* 0x0003e80000100800 */
[----:B------:R2:W-:Y:S01]  /*1b50*/  STL [R1+0x40], R10 ;  /* 0x0000400a01007387 */ /* 0x0005e20000100800 */
[----:B-1----:R-:W-:-:S05]  /*1b60*/  IMAD.IADD R8, R8, 0x1, R6 ;  /* 0x0000000108087824 */ /* 0x002fca00078e0206 */
[----:B------:R2:W-:Y:S04]  /*1b70*/  STL [R1+0x3c], R8 ;  /* 0x00003c0801007387 */ /* 0x0005e80000100800 */
[----:B------:R2:W-:Y:S04]  /*1b80*/  STL [R1+0x28], R7 ;  /* 0x0000280701007387 */ /* 0x0005e80000100800 */
[----:B------:R2:W-:Y:S04]  /*1b90*/  STL [R1+0x38], R3 ;  /* 0x0000380301007387 */ /* 0x0005e80000100800 */
[----:B------:R2:W-:Y:S04]  /*1ba0*/  STL [R1+0x2c], R5 ;  /* 0x00002c0501007387 */ /* 0x0005e80000100800 */
[----:B------:R2:W-:Y:S02]  /*1bb0*/  STL [R1+0x34], R2 ;  /* 0x0000340201007387 */ /* 0x0005e40000100800 */
.L_x_1653:
[----:B------:R-:W3:Y:S01]  /*1bc0*/  LDL R0, [R1+0xc] ;  /* 0x00000c0001007983 */ /* 0x000ee20000100800 */
[----:B--2---:R-:W-:Y:S01]  /*1bd0*/  IMAD.MOV.U32 R8, RZ, RZ, 0x4 ;  /* 0x00000004ff087424 */ /* 0x004fe200078e00ff */
[----:B------:R-:W-:-:S02]  /*1be0*/  ISETP.NE.U32.AND P4, PT, RZ, c[0x0][0x370], PT ;  /* 0x0000dc00ff007a0c */ /* 0x000fc40003f85070 */
[----:B------:R-:W-:Y:S02]  /*1bf0*/  ISETP.NE.U32.AND P3, PT, RZ, c[0x0][0x360], PT ;  /* 0x0000d800ff007a0c */ /* 0x000fe40003f65070 */
[----:B------:R-:W-:Y:S01]  /*1c00*/  ISETP.NE.AND.EX P4, PT, RZ, c[0x0][0x374], PT, P4 ;  /* 0x0000dd00ff007a0c */ /* 0x000fe20003f85340 */
[----:B---3--:R-:W-:-:S05]  /*1c10*/  IMAD.WIDE R2, R0, R8, c[0x0][0x588] ;  /* 0x0001620000027625 */ /* 0x008fca00078e0208 */
[----:B------:R-:W2:Y:S01]  /*1c20*/  LDG.E R12, [R2.64] ;  /* 0x00000006020c7981 */ /* 0x000ea2000c1e1900 */
[----:B------:R-:W-:Y:S01]  /*1c30*/  ISETP.NE.AND.EX P3, PT, RZ, c[0x0][0x364], PT, P3 ;  /* 0x0000d900ff007a0c */ /* 0x000fe20003f65330 */
[----:B------:R-:W-:Y:S01]  /*1c40*/  IMAD.MOV.U32 R244, RZ, RZ, RZ ;  /* 0x000000fffff47224 */ /* 0x000fe200078e00ff */
[----:B------:R-:W-:Y:S01]  /*1c50*/  ISETP.NE.U32.AND P0, PT, RZ, c[0x0][0x348], PT ;  /* 0x0000d200ff007a0c */ /* 0x000fe20003f05070 */
[----:B------:R-:W-:-:S03]  /*1c60*/  IMAD.MOV.U32 R11, RZ, RZ, RZ ;  /* 0x000000ffff0b7224 */ /* 0x000fc600078e00ff */
[----:B------:R-:W-:Y:S02]  /*1c70*/  ISETP.NE.AND.EX P0, PT, RZ, c[0x0][0x34c], PT, P0 ;  /* 0x0000d300ff007a0c */ /* 0x000fe40003f05300 */
[----:B--2---:R-:W-:Y:S01]  /*1c80*/  SHF.R.S32.HI R14, RZ, 0x1f, R12 ;  /* 0x0000001fff0e7819 */ /* 0x004fe2000001140c */
[C---:B------:R-:W-:Y:S01]  /*1c90*/  IMAD.SHL.U32 R19, R12.reuse, 0x4, RZ ;  /* 0x000000040c137824 */ /* 0x040fe200078e00ff */
[C---:B------:R-:W-:Y:S01]  /*1ca0*/  @P4 LEA R6, P2, R12.reuse, c[0x0][0x370], 0x2 ;  /* 0x0000dc000c064a11 */ /* 0x040fe200078410ff */
[----:B------:R1:W-:Y:S01]  /*1cb0*/  STL [R1+0x14], R12 ;  /* 0x0000140c01007387 */ /* 0x0003e20000100800 */
[C-C-:B------:R-:W-:Y:S02]  /*1cc0*/  SHF.L.U64.HI R18, R12.reuse, 0x2, R14.reuse ;  /* 0x000000020c127819 */ /* 0x140fe4000001020e */
[----:B------:R-:W-:Y:S01]  /*1cd0*/  @P4 LEA.HI.X R7, R12, c[0x0][0x374], R14, 0x2, P2 ;  /* 0x0000dd000c074a11 */ /* 0x000fe200010f140e */
[----:B------:R1:W-:Y:S01]  /*1ce0*/  STL [R1+0x4c], R14 ;  /* 0x00004c0e01007387 */ /* 0x0003e20000100800 */
[----:B------:R-:W-:-:S02]  /*1cf0*/  @P3 IADD3 R4, P1, R19, c[0x0][0x360], RZ ;  /* 0x0000d80013043a10 */ /* 0x000fc40007f3e0ff */
[----:B------:R-:W-:Y:S01]  /*1d00*/  IADD3 R2, P2, R19, c[0x0][0x348], RZ ;  /* 0x0000d20013027a10 */ /* 0x000fe20007f5e0ff */
[----:B------:R1:W5:Y:S01]  /*1d10*/  @P4 LDG.E R244, [R6.64] ;  /* 0x0000000606f44981 */ /* 0x000362000c1e1900 */
[C---:B------:R-:W-:Y:S02]  /*1d20*/  @P3 IADD3.X R5, R18.reuse, c[0x0][0x364], RZ, P1, !PT ;  /* 0x0000d90012053a10 */ /* 0x040fe40000ffe4ff */
[----:B------:R-:W-:Y:S01]  /*1d30*/  IADD3.X R3, R18, c[0x0][0x34c], RZ, P2, !PT ;  /* 0x0000d30012037a10 */ /* 0x000fe200017fe4ff */
[----:B------:R1:W-:Y:S04]  /*1d40*/  STL [R1+0x18], R19 ;  /* 0x0000181301007387 */ /* 0x0003e80000100800 */
[----:B------:R1:W5:Y:S04]  /*1d50*/  @P3 LDG.E R13, [R4.64] ;  /* 0x00000006040d3981 */ /* 0x000368000c1e1900 */
[----:B------:R1:W5:Y:S04]  /*1d60*/  @P0 LDG.E R11, [R2.64] ;  /* 0x00000006020b0981 */ /* 0x000368000c1e1900 */
[----:B------:R1:W-:Y:S01]  /*1d70*/  STL [R1+0x1c], R18 ;  /* 0x00001c1201007387 */ /* 0x0003e20000100800 */
[----:B------:R-:W-:Y:S01]  /*1d80*/  YIELD ;  /* 0x0000000000007946 */ /* 0x000fe20003800000 */
[----:B------:R-:W-:Y:S05]  /*1d90*/  @P3 BRA `(.L_x_1563) ;  /* 0x0000005000003947 */ /* 0x000fea0003800000 */
[----:B-----5:R-:W-:Y:S01]  /*1da0*/  MOV R13, c[0x0][0x168] ;  /* 0x00005a00000d7a02 */ /* 0x020fe20000000f00 */
[----:B------:R-:W-:Y:S05]  /*1db0*/  @!P0 BRA `(.L_x_1563) ;  /* 0x0000003000008947 */ /* 0x000fea0003800000 */
[----:B------:R2:W3:Y:S04]  /*1dc0*/  LDG.E R0, [R2.64] ;  /* 0x0000000602007981 */ /* 0x0004e8000c1e1900 */
[----:B-12---:R-:W3:Y:S02]  /*1dd0*/  LDG.E R2, [R2.64+0x4] ;  /* 0x0000040602027981 */ /* 0x006ee4000c1e1900 */
[----:B---3--:R-:W-:-:S02]  /*1de0*/  IADD3 R13, -R0, R2, RZ ;  /* 0x00000002000d7210 */ /* 0x008fc40007ffe1ff */
.L_x_1563:
[----:B------:R-:W-:-:S04]  /*1df0*/  ISETP.NE.U32.AND P1, PT, RZ, c[0x0][0x368], PT ;  /* 0x0000da00ff007a0c */ /* 0x000fc80003f25070 */
[----:B------:R-:W-:-:S13]  /*1e00*/  ISETP.NE.AND.EX P1, PT, RZ, c[0x0][0x36c], PT, P1 ;  /* 0x0000db00ff007a0c */ /* 0x000fda0003f25310 */
[----:B------:R-:W-:Y:S05]  /*1e10*/  @!P1 BRA `(.L_x_1564) ;  /* 0x0000004000009947 */ /* 0x000fea0003800000 */
[----:B-1----:R-:W-:-:S04]  /*1e20*/  IADD3 R2, P1, R19, c[0x0][0x368], RZ ;  /* 0x0000da0013027a10 */ /* 0x002fc80007f3e0ff */
[----:B------:R-:W-:-:S05]  /*1e30*/  IADD3.X R3, R18, c[0x0][0x36c], RZ, P1, !PT ;  /* 0x0000db0012037a10 */ /* 0x000fca0000ffe4ff */
[----:B------:R1:W5:Y:S01]  /*1e40*/  LDG.E R0, [R2.64] ;  /* 0x0000000602007981 */ /* 0x000362000c1e1900 */
[----:B------:R-:W-:Y:S05]  /*1e50*/  BRA `(.L_x_1565) ;  /* 0x0000008000007947 */ /* 0x000fea0003800000 */
.L_x_1564:
        /* <DEDUP_REMOVED lines=8> */
.L_x_1565:
[----:B------:R-:W2:Y:S01]  /*1ee0*/  LDL R16, [R1+0x8] ;  /* 0x0000080001107983 */ /* 0x000ea20000100800 */
[----:B-----5:R-:W-:Y:S01]  /*1ef0*/  IMAD.IADD R17, R0, 0x1, -R244 ;  /* 0x0000000100117824 */ /* 0x020fe200078e0af4 */
[----:B------:R-:W-:Y:S04]  /*1f00*/  BSSY B0, `(.L_x_1566) ;  /* 0x000002e000007945 */ /* 0x000fe80003800000 */
[----:B------:R-:W-:-:S02]  /*1f10*/  ISETP.GE.AND P1, PT, R17, 0x1, PT ;  /* 0x000000011100780c */ /* 0x000fc40003f26270 */
[----:B------:R-:W-:-:S04]  /*1f20*/  IADD3 R0, R17, 0x3f, RZ ;  /* 0x0000003f11007810 */ /* 0x000fc80007ffe0ff */
[----:B-1----:R-:W-:-:S04]  /*1f30*/  SHF.R.S32.HI R2, RZ, 0x1f, R0 ;  /* 0x0000001fff027819 */ /* 0x002fc80000011400 */
[----:B------:R-:W-:Y:S01]  /*1f40*/  LEA.HI R0, R2, R0, RZ, 0x6 ;  /* 0x0000000002007211 */ /* 0x000fe200078f30ff */
[----:B------:R-:W-:-:S03]  /*1f50*/  IMAD.MOV.U32 R2, RZ, RZ, RZ ;  /* 0x000000ffff027224 */ /* 0x000fc600078e00ff */
[----:B------:R-:W-:Y:S02]  /*1f60*/  SHF.R.S32.HI R10, RZ, 0x6, R0 ;  /* 0x00000006ff0a7819 */ /* 0x000fe40000011400 */
        /* <DEDUP_REMOVED lines=39> */
.L_x_1567:
[----:B------:R-:W-:Y:S05]  /*21e0*/  BSYNC B0 ;  /* 0x0000000000007941 */ /* 0x000fea0003800000 */
.L_x_1566:
[----:B------:R-:W-:Y:S01]  /*21f0*/  IMAD R242, R15, R2, RZ ;  /* 0x000000020ff27224 */ /* 0x000fe200078e02ff */
[----:B------:R-:W-:Y:S01]  /*2200*/  PRMT R0, RZ, 0x7610, R0 ;  /* 0x00007610ff007816 */ /* 0x000fe20000000000 */
[----:B-1----:R-:W-:Y:S01]  /*2210*/  IMAD.MOV.U32 R15, RZ, RZ, RZ ;  /* 0x000000ffff0f7224 */ /* 0x002fe200078e00ff */
[----:B------:R-:W-:Y:S01]  /*2220*/  MOV R20, RZ ;  /* 0x000000ff00147202 */ /* 0x000fe20000000f00 */
[----:B------:R-:W-:Y:S01]  /*2230*/  IMAD.IADD R2, R242, 0x1, R2 ;  /* 0x00000001f2027824 */ /* 0x000fe200078e0202 */
[----:B------:R-:W-:Y:S01]  /*2240*/  CS2R R38, SRZ ;  /* 0x0000000000267805 */ /* 0x000fe2000001ff00 */
        /* <DEDUP_REMOVED lines=66> */
[----:B------:R-:W2:Y:S01]  /*2670*/  LDL R6, [R1+0x4] ;  /* 0x0000040001067983 */ /* 0x000ea20000100800 */
[----:B------:R-:W-:-:S04]  /*2680*/  ISETP.NE.U32.AND P1, PT, RZ, c[0x0][0x340], PT ;  /* 0x0000d000ff007a0c */ /* 0x000fc80003f25070 */
[----:B------:R-:W-:-:S13]  /*2690*/  ISETP.NE.AND.EX P1, PT, RZ, c[0x0][0x344], PT, P1 ;  /* 0x0000d100ff007a0c */ /* 0x000fda0003f25310 */
[----:B------:R-:W-:-:S04]  /*26a0*/  @P1 IADD3 R2, P2, R19, c[0x0][0x340], RZ ;  /* 0x0000d00013021a10 */ /* 0x000fc80007f5e0ff */
[----:B------:R-:W-:-:S05]  /*26b0*/  @P1 IADD3.X R3, R18, c[0x0][0x344], RZ, P2, !PT ;  /* 0x0000d10012031a10 */ /* 0x000fca00017fe4ff */
[----:B------:R1:W5:Y:S01]  /*26c0*/  @P1 LDG.E R15, [R2.64] ;  /* 0x00000006020f1981 */ /* 0x000362000c1e1900 */
[----:B------:R-:W-:Y:S01]  /*26d0*/  SHF.R.S32.HI R0, RZ, 0x1f, R11 ;  /* 0x0000001fff007819 */ /* 0x000fe2000001140b */
[----:B------:R-:W-:Y:S01]  /*26e0*/  IMAD.MOV.U32 R4, RZ, RZ, c[0x0][0x2c4] ;  /* 0x0000b100ff047624 */ /* 0x000fe200078e00ff */
[----:B------:R-:W-:Y:S01]  /*26f0*/  LOP3.LUT R16, R16, 0xffff, RZ, 0xc0, !PT ;  /* 0x0000ffff10107812 */ /* 0x000fe200078ec0ff */
[----:B------:R-:W-:Y:S01]  /*2700*/  IMAD R5, R235, 0x20, R243 ;  /* 0x00000020eb057824 */ /* 0x000fe200078e02f3 */
[----:B------:R-:W-:Y:S01]  /*2710*/  ISETP.GE.AND P6, PT, R231, c[0x0][0x198], PT ;  /* 0x00006600e7007a0c */ /* 0x000fe20003fc6270 */
[----:B------:R-:W-:Y:S01]  /*2720*/  IMAD R0, R0, c[0x0][0x178], RZ ;  /* 0x00005e0000007a24 */ /* 0x000fe200078e02ff */
[----:B------:R-:W-:Y:S02]  /*2730*/  ISETP.NE.AND P2, PT, R4, 0x1, PT ;  /* 0x000000010400780c */ /* 0x000fe40003f45270 */
[----:B------:R-:W-:Y:S01]  /*2740*/  SEL R4, R12, RZ, !P0 ;  /* 0x000000ff0c047207 */ /* 0x000fe20004000000 */
[----:B------:R-:W-:Y:S01]  /*2750*/  IMAD R0, R11, c[0x0][0x17c], R0 ;  /* 0x00005f000b007a24 */ /* 0x000fe200078e0200 */
[----:B------:R-:W-:-:S02]  /*2760*/  ISETP.GE.AND P5, PT, R240, c[0x0][0x198], PT ;  /* 0x00006600f0007a0c */ /* 0x000fc40003fa6270 */
[----:B------:R-:W-:Y:S02]  /*2770*/  ISETP.GE.AND P4, PT, R239, c[0x0][0x198], PT ;  /* 0x00006600ef007a0c */ /* 0x000fe40003f86270 */
[----:B------:R-:W-:Y:S02]  /*2780*/  ISETP.GE.AND P3, PT, R241, c[0x0][0x198], PT ;  /* 0x00006600f1007a0c */ /* 0x000fe40003f66270 */
[----:B------:R-:W-:Y:S01]  /*2790*/  IADD3 R116, R205, -0x1, RZ ;  /* 0xffffffffcd747810 */ /* 0x000fe20007ffe0ff */
[----:B-1----:R-:W-:-:S05]  /*27a0*/  IMAD.WIDE.U32 R2, R11, c[0x0][0x178], RZ ;  /* 0x00005e000b027a25 */ /* 0x002fca00078e00ff */
[----:B------:R-:W-:-:S05]  /*27b0*/  IADD3 R3, R3, R0, RZ ;  /* 0x0000000003037210 */ /* 0x000fca0007ffe0ff */
[----:B------:R-:W-:-:S04]  /*27c0*/  IMAD.WIDE.U32 R2, R16, c[0x0][0x1b8], R2 ;  /* 0x00006e0010027a25 */ /* 0x000fc800078e0002 */
[----:B------:R-:W-:-:S04]  /*27d0*/  IMAD R3, R16, c[0x0][0x1bc], R3 ;  /* 0x00006f0010037a24 */ /* 0x000fc800078e0203 */
[----:B------:R-:W-:-:S04]  /*27e0*/  IMAD.WIDE.U32 R2, R4, c[0x0][0x1c0], R2 ;  /* 0x0000700004027a25 */ /* 0x000fc800078e0002 */
[----:B--2---:R-:W-:Y:S01]  /*27f0*/  IMAD R5, R6, 0x80, R5 ;  /* 0x0000008006057824 */ /* 0x004fe200078e0205 */
[----:B------:R-:W-:-:S03]  /*2800*/  SEL R6, R14, RZ, !P0 ;  /* 0x000000ff0e067207 */ /* 0x000fc60004000000 */
[----:B------:R-:W-:Y:S01]  /*2810*/  @P2 IMAD.HI.U32 R7, R5, c[0x0][0x2c8], RZ ;  /* 0x0000b20005072a27 */ /* 0x000fe200078e00ff */
[----:B------:R-:W-:-:S03]  /*2820*/  MOV R0, R5 ;  /* 0x0000000500007202 */ /* 0x000fc60000000f00 */
[----:B------:R-:W-:Y:S01]  /*2830*/  IMAD R6, R6, c[0x0][0x1c0], RZ ;  /* 0x0000700006067a24 */ /* 0x000fe200078e02ff */
[----:B------:R-:W-:-:S03]  /*2840*/  @P2 SHF.R.U32.HI R0, RZ, c[0x0][0x2cc], R7 ;  /* 0x0000b300ff002a19 */ /* 0x000fc60000011607 */
[----:B------:R-:W-:Y:S01]  /*2850*/  IMAD R6, R4, c[0x0][0x1c4], R6 ;  /* 0x0000710004067a24 */ /* 0x000fe200078e0206 */
[--C-:B------:R-:W-:Y:S01]  /*2860*/  SHF.R.S32.HI R7, RZ, 0x1f, R0.reuse ;  /* 0x0000001fff077819 */ /* 0x100fe20000011400 */
[----:B------:R-:W-:-:S03]  /*2870*/  IMAD.MOV R4, RZ, RZ, -R0 ;  /* 0x000000ffff047224 */ /* 0x000fc600078e0a00 */
[----:B------:R-:W-:Y:S01]  /*2880*/  IADD3 R3, R3, R6, RZ ;  /* 0x0000000603037210 */ /* 0x000fe20007ffe0ff */
[----:B------:R-:W-:Y:S02]  /*2890*/  IMAD R4, R4, c[0x0][0x2c4], R5 ;  /* 0x0000b10004047a24 */ /* 0x000fe400078e0205 */
[----:B------:R-:W-:Y:S02]  /*28a0*/  IMAD R5, R7, c[0x0][0x1b0], RZ ;  /* 0x00006c0007057a24 */ /* 0x000fe400078e02ff */
[----:B------:R-:W-:-:S04]  /*28b0*/  IMAD.WIDE.U32 R2, R0, c[0x0][0x1b0], R2 ;  /* 0x00006c0000027a25 */ /* 0x000fc800078e0002 */
[----:B------:R-:W-:Y:S01]  /*28c0*/  IMAD R6, R0, c[0x0][0x1b4], R5 ;  /* 0x00006d0000067a24 */ /* 0x000fe200078e0205 */
[----:B------:R-:W-:Y:S01]  /*28d0*/  SHF.R.S32.HI R5, RZ, 0x1f, R4 ;  /* 0x0000001fff057819 */ /* 0x000fe20000011404 */
[----:B------:R-:W-:Y:S02]  /*28e0*/  @!P1 IMAD.MOV.U32 R15, RZ, RZ, R12 ;  /* 0x000000ffff0f9224 */ /* 0x000fe400078e000c */
[----:B------:R-:W-:Y:S02]  /*28f0*/  IMAD.IADD R3, R3, 0x1, R6 ;  /* 0x0000000103037824 */ /* 0x000fe400078e0206 */
[----:B------:R-:W-:Y:S02]  /*2900*/  IMAD R0, R5, c[0x0][0x1a8], RZ ;  /* 0x00006a0005007a24 */ /* 0x000fe400078e02ff */
[----:B------:R-:W-:-:S04]  /*2910*/  IMAD.WIDE.U32 R2, R4, c[0x0][0x1a8], R2 ;  /* 0x00006a0004027a25 */ /* 0x000fc800078e0002 */
[----:B------:R-:W-:Y:S01]  /*2920*/  IMAD R0, R4, c[0x0][0x1ac], R0 ;  /* 0x00006b0004007a24 */ /* 0x000fe200078e0200 */
[----:B------:R-:W-:-:S04]  /*2930*/  LEA R14, P0, R2, c[0x0][0x160], 0x1 ;  /* 0x00005800020e7a11 */ /* 0x000fc800078008ff */
[----:B------:R-:W-:-:S04]  /*2940*/  IADD3 R0, R3, R0, RZ ;  /* 0x0000000003007210 */ /* 0x000fc80007ffe0ff */
[----:B------:R-:W-:Y:S01]  /*2950*/  LEA.HI.X R5, R2, c[0x0][0x164], R0, 0x1, P0 ;  /* 0x0000590002057a11 */ /* 0x000fe200000f0c00 */
[----:B------:R-:W-:Y:S05]  /*2960*/  BRA.DIV ~URZ, `(.L_x_1569) ;  /* 0x0000d2b27f007947 */ /* 0x000fea000b800000 */
[----:B------:R1:W2:Y:S02]  /*2970*/  SHFL.IDX PT, R4, R5, RZ, 0x181f ;  /* 0x00181fff05047589 */ /* 0x0002a400000e0000 */
.L_x_1658:
[----:B------:R-:W-:Y:S05]  /*2980*/  BRA.DIV ~URZ, `(.L_x_1570) ;  /* 0x0000d3027f007947 */ /* 0x000fea000b800000 */
[----:B------:R3:W4:Y:S02]  /*2990*/  SHFL.IDX PT, R0, R14, RZ, 0x181f ;  /* 0x00181fff0e007589 */ /* 0x00072400000e0000 */
.L_x_1659:
[----:B---3--:R-:W3:Y:S01]  /*29a0*/  LDL R2, [R1+0x4] ;  /* 0x0000040001027983 */ /* 0x008ee20000100800 */
[----:B------:R-:W-:Y:S01]  /*29b0*/  IMAD R13, R13, c[0x0][0x2c4], RZ ;  /* 0x0000b1000d0d7a24 */ /* 0x000fe200078e02ff */
[----:B------:R-:W-:Y:S01]  /*29c0*/  BSSY B0, `(.L_x_1571) ;  /* 0x0000017000007945 */ /* 0x000fe20003800000 */
[----:B---3--:R-:W-:-:S04]  /*29d0*/  LEA R12, R2, R243, 0x7 ;  /* 0x000000f3020c7211 */ /* 0x008fc800078e38ff */
[----:B------:R-:W-:-:S13]  /*29e0*/  ISETP.GE.AND P0, PT, R12, R13, PT ;  /* 0x0000000d0c00720c */ /* 0x000fda0003f06270 */
[----:B------:R-:W-:Y:S05]  /*29f0*/  @P0 BRA `(.L_x_1572) ;  /* 0x0000013000000947 */ /* 0x000fea0003800000 */
[----:B------:R-:W-:Y:S02]  /*2a00*/  SHF.R.S32.HI R2, RZ, 0x1f, R231 ;  /* 0x0000001fff027819 */ /* 0x000fe400000114e7 */
[-C--:B----4-:R-:W-:Y:S02]  /*2a10*/  LEA R10, P0, R231, R0.reuse, 0x1 ;  /* 0x00000000e70a7211 */ /* 0x090fe400078008ff */
[-C--:B------:R-:W-:Y:S02]  /*2a20*/  LEA R8, P2, R240, R0.reuse, 0x1 ;  /* 0x00000000f0087211 */ /* 0x080fe400078408ff */
[----:B------:R-:W-:Y:S02]  /*2a30*/  SHF.R.S32.HI R20, RZ, 0x1f, R240 ;  /* 0x0000001fff147819 */ /* 0x000fe400000114f0 */
[----:B------:R-:W-:Y:S02]  /*2a40*/  LEA R6, P1, R239, R0, 0x1 ;  /* 0x00000000ef067211 */ /* 0x000fe400078208ff */
[----:B--2---:R-:W-:-:S02]  /*2a50*/  LEA.HI.X R11, R231, R4, R2, 0x1, P0 ;  /* 0x00000004e70b7211 */ /* 0x004fc400000f0c02 */
[----:B------:R-:W-:Y:S02]  /*2a60*/  SHF.R.S32.HI R19, RZ, 0x1f, R239 ;  /* 0x0000001fff137819 */ /* 0x000fe400000114ef */
[----:B------:R-:W-:Y:S01]  /*2a70*/  SHF.R.S32.HI R18, RZ, 0x1f, R241 ;  /* 0x0000001fff127819 */ /* 0x000fe200000114f1 */
[----:B------:R-:W-:Y:S01]  /*2a80*/  @!PT LDS RZ, [RZ] ;  /* 0x00000000fffff984 */ /* 0x000fe20000000800 */
[----:B------:R-:W-:Y:S01]  /*2a90*/  @!PT LDS RZ, [RZ] ;  /* 0x00000000fffff984 */ /* 0x000fe20000000800 */
[----:B------:R-:W-:Y:S01]  /*2aa0*/  @!PT LDS RZ, [RZ] ;  /* 0x00000000fffff984 */ /* 0x000fe20000000800 */
[----:B------:R2:W-:Y:S01]  /*2ab0*/  LDGSTS.E.BYPASS.LTC128B.128 [R229+0x10100], [R10.64], !P6 ;  /* 0x101000000ae57fae */ /* 0x0005e2000f101d46 */
[----:B------:R-:W-:Y:S02]  /*2ac0*/  LEA R2, P0, R241, R0, 0x1 ;  /* 0x00000000f1027211 */ /* 0x000fe400078008ff */
[-C--:B------:R-:W-:Y:S02]  /*2ad0*/  LEA.HI.X R9, R240, R4.reuse, R20, 0x1, P2 ;  /* 0x00000004f0097211 */ /* 0x080fe400010f0c14 */
[-C--:B------:R-:W-:Y:S02]  /*2ae0*/  LEA.HI.X R7, R239, R4.reuse, R19, 0x1, P1 ;  /* 0x00000004ef077211 */ /* 0x080fe400008f0c13 */
[----:B------:R-:W-:Y:S01]  /*2af0*/  LEA.HI.X R3, R241, R4, R18, 0x1, P0 ;  /* 0x00000004f1037211 */ /* 0x000fe200000f0c12 */
[----:B------:R2:W-:Y:S04]  /*2b00*/  LDGSTS.E.BYPASS.LTC128B.128 [R229+0x14100], [R8.64], !P5 ;  /* 0x1410000008e57fae */ /* 0x0005e8000e901d46 */
[----:B------:R2:W-:Y:S04]  /*2b10*/  LDGSTS.E.BYPASS.LTC128B.128 [R229+0x18100], [R6.64], !P4 ;  /* 0x1810000006e57fae */ /* 0x0005e8000e101d46 */
[----:B------:R2:W-:Y:S02]  /*2b20*/  LDGSTS.E.BYPASS.LTC128B.128 [R229+0x1c100], [R2.64], !P3 ;  /* 0x1c10000002e57fae */ /* 0x0005e4000d901d46 */
.L_x_1572:
[----:B------:R-:W-:Y:S05]  /*2b30*/  BSYNC B0 ;  /* 0x0000000000007941 */ /* 0x000fea0003800000 */
.L_x_1571:
[----:B------:R-:W-:Y:S05]  /*2b40*/  BRA.DIV ~URZ, `(.L_x_1573) ;  /* 0x0000d1b27f007947 */ /* 0x000fea000b800000 */
[----:B--2---:R2:W3:Y:S04]  /*2b50*/  SHFL.IDX PT, R4, R5, 0x1, 0x181f ;  /* 0x00381f0005047f89 */ /* 0x0044e800000e0000 */
[----:B----4-:R2:W4:Y:S02]  /*2b60*/  SHFL.IDX PT, R0, R14, 0x1, 0x181f ;  /* 0x00381f000e007f89 */ /* 0x01052400000e0000 */
.L_x_1660:
[----:B------:R-:W-:Y:S01]  /*2b70*/  IADD3 R2, R12, 0x20, RZ ;  /* 0x000000200c027810 */ /* 0x000fe20007ffe0ff */
[----:B------:R-:W-:Y:S03]  /*2b80*/  BSSY B0, `(.L_x_1574) ;  /* 0x0000016000007945 */ /* 0x000fe60003800000 */
[----:B------:R-:W-:-:S13]  /*2b90*/  ISETP.GE.AND P0, PT, R2, R13, PT ;  /* 0x0000000d0200720c */ /* 0x000fda0003f06270 */
[----:B------:R-:W-:Y:S05]  /*2ba0*/  @P0 BRA `(.L_x_1575) ;  /* 0x0000013000000947 */ /* 0x000fea0003800000 */
[----:B------:R-:W-:Y:S02]  /*2bb0*/  SHF.R.S32.HI R3, RZ, 0x1f, R231 ;  /* 0x0000001fff037819 */ /* 0x000fe400000114e7 */
[-C--:B----4-:R-:W-:Y:S02]  /*2bc0*/  LEA R10, P0, R231, R0.reuse, 0x1 ;  /* 0x00000000e70a7211 */ /* 0x090fe400078008ff */
[-C--:B------:R-:W-:Y:S02]  /*2bd0*/  LEA R8, P2, R240, R0.reuse, 0x1 ;  /* 0x00000000f0087211 */ /* 0x080fe400078408ff */
[----:B------:R-:W-:Y:S02]  /*2be0*/  SHF.R.S32.HI R20, RZ, 0x1f, R240 ;  /* 0x0000001fff147819 */ /* 0x000fe400000114f0 */
[----:B------:R-:W-:Y:S02]  /*2bf0*/  LEA R6, P1, R239, R0, 0x1 ;  /* 0x00000000ef067211 */ /* 0x000fe400078208ff */
[----:B---3--:R-:W-:-:S02]  /*2c00*/  LEA.HI.X R11, R231, R4, R3, 0x1, P0 ;  /* 0x00000004e70b7211 */ /* 0x008fc400000f0c03 */
        /* <DEDUP_REMOVED lines=13> */
.L_x_1575:
[----:B------:R-:W-:Y:S05]  /*2ce0*/  BSYNC B0 ;  /* 0x0000000000007941 */ /* 0x000fea0003800000 */
.L_x_1574:
[----:B------:R-:W-:Y:S05]  /*2cf0*/  BRA.DIV ~URZ, `(.L_x_1576) ;  /* 0x0000d0d27f007947 */ /* 0x000fea000b800000 */
[----:B---3--:R3:W1:Y:S02]  /*2d00*/  SHFL.IDX PT, R4, R5, 0x2, 0x181f ;  /* 0x00581f0005047f89 */ /* 0x00866400000e0000 */
.L_x_1661:
[----:B------:R-:W-:Y:S05]  /*2d10*/  BRA.DIV ~URZ, `(.L_x_1577) ;  /* 0x0000d1227f007947 */ /* 0x000fea000b800000 */
[----:B----4-:R4:W2:Y:S02]  /*2d20*/  SHFL.IDX PT, R0, R14, 0x2, 0x181f ;  /* 0x00581f000e007f89 */ /* 0x0108a400000e0000 */
.L_x_1662:
[----:B------:R-:W-:Y:S01]  /*2d30*/  IADD3 R2, R12, 0x40, RZ ;  /* 0x000000400c027810 */ /* 0x000fe20007ffe0ff */
[----:B------:R-:W-:Y:S03]  /*2d40*/  BSSY B0, `(.L_x_1578) ;  /* 0x0000016000007945 */ /* 0x000fe60003800000 */
[----:B------:R-:W-:-:S13]  /*2d50*/  ISETP.GE.AND P0, PT, R2, R13, PT ;  /* 0x0000000d0200720c */ /* 0x000fda0003f06270 */
[----:B------:R-:W-:Y:S05]  /*2d60*/  @P0 BRA `(.L_x_1579) ;  /* 0x0000013000000947 */ /* 0x000fea0003800000 */
[----:B------:R-:W-:Y:S02]  /*2d70*/  SHF.R.S32.HI R3, RZ, 0x1f, R231 ;  /* 0x0000001fff037819 */ /* 0x000fe400000114e7 */
[-C--:B--2---:R-:W-:Y:S02]  /*2d80*/  LEA R10, P0, R231, R0.reuse, 0x1 ;  /* 0x00000000e70a7211 */ /* 0x084fe400078008ff */
[-C--:B------:R-:W-:Y:S02]  /*2d90*/  LEA R8, P2, R240, R0.reuse, 0x1 ;  /* 0x00000000f0087211 */ /* 0x080fe400078408ff */
[----:B------:R-:W-:Y:S02]  /*2da0*/  SHF.R.S32.HI R20, RZ, 0x1f, R240 ;  /* 0x0000001fff147819 */ /* 0x000fe400000114f0 */
[----:B------:R-:W-:Y:S02]  /*2db0*/  LEA R6, P1, R239, R0, 0x1 ;  /* 0x00000000ef067211 */ /* 0x000fe400078208ff */
[----:B-1----:R-:W-:-:S02]  /*2dc0*/  LEA.HI.X R11, R231, R4, R3, 0x1, P0 ;  /* 0x00000004e70b7211 */ /* 0x002fc400000f0c03 */
        /* <DEDUP_REMOVED lines=13> */
.L_x_1579:
[----:B------:R-:W-:Y:S05]  /*2ea0*/  BSYNC B0 ;  /* 0x0000000000007941 */ /* 0x000fea0003800000 */
.L_x_1578:
[----:B------:R-:W-:Y:S05]  /*2eb0*/  BRA.DIV ~URZ, `(.L_x_1580) ;  /* 0x0000cff27f007947 */ /* 0x000fea000b800000 */
[----:B-1----:R1:W3:Y:S04]  /*2ec0*/  SHFL.IDX PT, R4, R5, 0x3, 0x181f ;  /* 0x00781f0005047f89 */ /* 0x0022e800000e0000 */
[----:B--2---:R1:W2:Y:S02]  /*2ed0*/  SHFL.IDX PT, R0, R14, 0x3, 0x181f ;  /* 0x00781f000e007f89 */ /* 0x0042a400000e0000 */
.L_x_1663:
[----:B------:R-:W-:Y:S01]  /*2ee0*/  IADD3 R2, R12, 0x60, RZ ;  /* 0x000000600c027810 */ /* 0x000fe20007ffe0ff */
[----:B-----5:R-:W-:Y:S01]  /*2ef0*/  IMAD.WIDE.U32 R248, R15, c[0x0][0x2b0], RZ ;  /* 0x0000ac000ff87a25 */ /* 0x020fe200078e00ff */
[----:B------:R-:W-:-:S02]  /*2f00*/  SHF.R.S32.HI R25, RZ, 0x1f, R231 ;  /* 0x0000001fff197819 */ /* 0x000fc400000114e7 */
[----:B------:R-:W-:Y:S01]  /*2f10*/  ISETP.GE.AND P2, PT, R2, R13, PT ;  /* 0x0000000d0200720c */ /* 0x000fe20003f46270 */
[----:B------:R-:W-:Y:S01]  /*2f20*/  IMAD R117, R235, 0x20, R243 ;  /* 0x00000020eb757824 */ /* 0x000fe200078e02f3 */
[----:B------:R-:W-:Y:S02]  /*2f30*/  SHF.R.S32.HI R19, RZ, 0x1f, R240 ;  /* 0x0000001fff137819 */ /* 0x000fe400000114f0 */
[----:B------:R-:W-:Y:S02]  /*2f40*/  SHF.R.S32.HI R18, RZ, 0x1f, R239 ;  /* 0x0000001fff127819 */ /* 0x000fe400000114ef */
[----:B------:R-:W-:-:S07]  /*2f50*/  SHF.R.S32.HI R24, RZ, 0x1f, R241 ;  /* 0x0000001fff187819 */ /* 0x000fce00000114f1 */
[CC--:B--2---:R-:W-:Y:S02]  /*2f60*/  @!P2 LEA R10, P1, R231.reuse, R0.reuse, 0x1 ;  /* 0x00000000e70aa211 */ /* 0x0c4fe400078208ff */
[C---:B------:R-:W-:Y:S02]  /*2f70*/  @!P2 LEA R8, P0, R240.reuse, R0, 0x1 ;  /* 0x00000000f008a211 */ /* 0x040fe400078008ff */
[-C--:B---3--:R-:W-:Y:S02]  /*2f80*/  @!P2 LEA.HI.X R11, R231, R4.reuse, R25, 0x1, P1 ;  /* 0x00000004e70ba211 */ /* 0x088fe400008f0c19 */
[----:B------:R-:W-:Y:S02]  /*2f90*/  @!P2 LEA.HI.X R9, R240, R4, R19, 0x1, P0 ;  /* 0x00000004f009a211 */ /* 0x000fe400000f0c13 */
[-C--:B------:R-:W-:Y:S01]  /*2fa0*/  @!P2 LEA R6, P1, R239, R0.reuse, 0x1 ;  /* 0x00000000ef06a211 */ /* 0x080fe200078208ff */
[----:B------:R-:W-:Y:S01]  /*2fb0*/  @!PT LDS RZ, [RZ] ;  /* 0x00000000fffff984 */ /* 0x000fe20000000800 */
[----:B------:R-:W-:Y:S01]  /*2fc0*/  @!PT LDS RZ, [RZ] ;  /* 0x00000000fffff984 */ /* 0x000fe20000000800 */
[----:B------:R-:W-:Y:S01]  /*2fd0*/  @!PT LDS RZ, [RZ] ;  /* 0x00000000fffff984 */ /* 0x000fe20000000800 */
[----:B------:R2:W-:Y:S01]  /*2fe0*/  @!P2 LDGSTS.E.BYPASS.LTC128B.128 [R229+0x13100], [R10.64], !P6 ;  /* 0x131000000ae5afae */ /* 0x0005e2000f101d46 */
[----:B------:R-:W-:-:S02]  /*2ff0*/  @!P2 LEA R2, P0, R241, R0, 0x1 ;  /* 0x00000000f102a211 */ /* 0x000fc400078008ff */
[----:B------:R-:W-:Y:S01]  /*3000*/  SHF.R.S32.HI R0, RZ, 0x1f, R15 ;  /* 0x0000001fff007819 */ /* 0x000fe2000001140f */
[----:B------:R2:W-:Y:S01]  /*3010*/  @!P2 LDGSTS.E.BYPASS.LTC128B.128 [R229+0x17100], [R8.64], !P5 ;  /* 0x1710000008e5afae */ /* 0x0005e2000e901d46 */
[-C--:B------:R-:W-:Y:S02]  /*3020*/  @!P2 LEA.HI.X R7, R239, R4.reuse, R18, 0x1, P1 ;  /* 0x00000004ef07a211 */ /* 0x080fe400008f0c12 */
[----:B------:R-:W-:Y:S01]  /*3030*/  @!P2 LEA.HI.X R3, R241, R4, R24, 0x1, P0 ;  /* 0x00000004f103a211 */ /* 0x000fe200000f0c18 */
[----:B------:R-:W-:Y:S01]  /*3040*/  IMAD R0, R0, c[0x0][0x2b0], RZ ;  /* 0x0000ac0000007a24 */ /* 0x000fe200078e02ff */
[----:B------:R-:W-:Y:S01]  /*3050*/  ISETP.GE.AND P6, PT, R231, c[0x0][0x1d4], PT ;  /* 0x00007500e7007a0c */ /* 0x000fe20003fc6270 */
[----:B------:R2:W-:Y:S01]  /*3060*/  @!P2 LDGSTS.E.BYPASS.LTC128B.128 [R229+0x1b100], [R6.64], !P4 ;  /* 0x1b10000006e5afae */ /* 0x0005e2000e101d46 */
[----:B------:R-:W-:Y:S01]  /*3070*/  ISETP.GE.AND P5, PT, R240, c[0x0][0x1d4], PT ;  /* 0x00007500f0007a0c */ /* 0x000fe20003fa6270 */
[----:B------:R-:W-:Y:S01]  /*3080*/  IMAD R0, R15, c[0x0][0x2b4], R0 ;  /* 0x0000ad000f007a24 */ /* 0x000fe200078e0200 */
[----:B------:R-:W-:Y:S01]  /*3090*/  ISETP.GE.AND P4, PT, R239, c[0x0][0x1d4], PT ;  /* 0x00007500ef007a0c */ /* 0x000fe20003f86270 */
[----:B------:R2:W-:Y:S01]  /*30a0*/  @!P2 LDGSTS.E.BYPASS.LTC128B.128 [R229+0x1f100], [R2.64], !P3 ;  /* 0x1f10000002e5afae */ /* 0x0005e2000d901d46 */
[----:B------:R-:W-:Y:S01]  /*30b0*/  ISETP.GE.AND P3, PT, R241, c[0x0][0x1d4], PT ;  /* 0x00007500f1007a0c */ /* 0x000fe20003f66270 */
[----:B------:R-:W-:-:S02]  /*30c0*/  IMAD.IADD R252, R249, 0x1, R0 ;  /* 0x00000001f9fc7824 */ /* 0x000fc400078e0200 */
[----:B------:R-:W0:Y:S01]  /*30d0*/  LDGDEPBAR ;  /* 0x00000000000079af */ /* 0x000e220000000000 */
[----:B------:R-:W-:Y:S03]  /*30e0*/  WARPSYNC 0xffffffff ;  /* 0xffffffff00007948 */ /* 0x000fe60003800000 */
[----:B------:R-:W-:Y:S01]  /*30f0*/  IMAD.MOV.U32 R0, RZ, RZ, c[0x0][0x2b8] ;  /* 0x0000ae00ff007624 */ /* 0x000fe200078e00ff */
[----:B------:R-:W-:Y:S01]  /*3100*/  BAR.SYNC.DEFER_BLOCKING 0x0 ;  /* 0x0000000000007b1d */ /* 0x000fe20000010000 */
[----:B--2---:R-:W-:Y:S02]  /*3110*/  IMAD R2, R116, 0x40, R117 ;  /* 0x0000004074027824 */ /* 0x004fe400078e0275 */
[----:B------:R-:W-:Y:S01]  /*3120*/  IMAD.MOV.U32 R228, RZ, RZ, RZ ;  /* 0x000000ffffe47224 */ /* 0x000fe200078e00ff */
[----:B------:R-:W-:Y:S02]  /*3130*/  ISETP.NE.AND P0, PT, R0, 0x1, PT ;  /* 0x000000010000780c */ /* 0x000fe40003f05270 */
[C---:B------:R-:W-:Y:S01]  /*3140*/  ISETP.GE.AND P2, PT, R2.reuse, R17, PT ;  /* 0x000000110200720c */ /* 0x040fe20003f46270 */
[----:B------:R-:W-:Y:S02]  /*3150*/  IMAD.IADD R2, R2, 0x1, R244 ;  /* 0x0000000102027824 */ /* 0x000fe400078e02f4 */
[----:B------:R-:W-:Y:S01]  /*3160*/  IMAD.WIDE.U32 R246, R16, c[0x0][0x1e8], RZ ;  /* 0x00007a0010f67a25 */ /* 0x000fe200078e00ff */
[----:B------:R-:W-:-:S03]  /*3170*/  ISETP.GT.OR P2, PT, R117, 0x3f, P2 ;  /* 0x0000003f7500780c */ /* 0x000fc60001744670 */
[----:B------:R-:W-:Y:S02]  /*3180*/  IMAD R118, R116, -0x40, R17 ;  /* 0xffffffc074767824 */ /* 0x000fe400078e0211 */
[----:B------:R-:W-:-:S04]  /*3190*/  IMAD.WIDE.U32 R250, R16, c[0x0][0x210], RZ ;  /* 0x0000840010fa7a25 */ /* 0x000fc800078e00ff */
[C---:B------:R-:W-:Y:S01]  /*31a0*/  IMAD.SHL.U32 R119, R231.reuse, 0x2, RZ ;  /* 0x00000002e7777824 */ /* 0x040fe200078e00ff */
[----:B------:R-:W-:Y:S01]  /*31b0*/  SHF.L.U64.HI R113, R231, 0x1, R25 ;  /* 0x00000001e7717819 */ /* 0x000fe20000010219 */
[----:B------:R-:W-:-:S04]  /*31c0*/  @P0 IMAD.HI.U32 R3, R2, c[0x0][0x2bc], RZ ;  /* 0x0000af0002030a27 */ /* 0x000fc800078e00ff */
[C---:B------:R-:W-:Y:S01]  /*31d0*/  IMAD.SHL.U32 R120, R240.reuse, 0x2, RZ ;  /* 0x00000002f0787824 */ /* 0x040fe200078e00ff */
[----:B------:R-:W-:Y:S01]  /*31e0*/  SHF.L.U64.HI R114, R240, 0x1, R19 ;  /* 0x00000001f0727819 */ /* 0x000fe20000010213 */
[----:B------:R-:W-:Y:S01]  /*31f0*/  IMAD.MOV.U32 R0, RZ, RZ, R2 ;  /* 0x000000ffff007224 */ /* 0x000fe200078e0002 */
[----:B------:R-:W-:Y:S01]  /*3200*/  @P0 SHF.R.U32.HI R0, RZ, c[0x0][0x2c0], R3 ;  /* 0x0000b000ff000a19 */ /* 0x000fe20000011603 */
[C---:B------:R-:W-:Y:S01]  /*3210*/  IMAD.SHL.U32 R122, R239.reuse, 0x2, RZ ;  /* 0x00000002ef7a7824 */ /* 0x040fe200078e00ff */
[----:B------:R-:W-:Y:S02]  /*3220*/  SHF.L.U64.HI R115, R239, 0x1, R18 ;  /* 0x00000001ef737819 */ /* 0x000fe40000010212 */
[C---:B------:R-:W-:Y:S02]  /*3230*/  @!P2 IADD3 R3, P1, R0.reuse, R248, RZ ;  /* 0x000000f80003a210 */ /* 0x040fe40007f3e0ff */
[----:B------:R-:W-:Y:S02]  /*3240*/  P2R R23, PR, RZ, 0x1 ;  /* 0x00000001ff177803 */ /* 0x000fe40000000000 */
[----:B-1----:R-:W-:-:S02]  /*3250*/  @!P2 LEA.HI.X.SX32 R5, R0, R252, 0x1, P1 ;  /* 0x000000fc0005a211 */ /* 0x002fc400008f0eff */
[----:B------:R-:W-:-:S04]  /*3260*/  @!P2 LEA R4, P1, R3, c[0x0][0x2a0], 0x2 ;  /* 0x0000a8000304aa11 */ /* 0x000fc800078210ff */
[----:B------:R-:W-:-:S05]  /*3270*/  @!P2 LEA.HI.X R5, R3, c[0x0][0x2a4], R5, 0x2, P1 ;  /* 0x0000a9000305aa11 */ /* 0x000fca00008f1405 */
[----:B------:R1:W2:Y:S01]  /*3280*/  @!P2 LDG.E R228, [R4.64] ;  /* 0x0000000604e4a981 */ /* 0x0002a2000c1e1900 */
[----:B------:R-:W-:Y:S01]  /*3290*/  IMAD.MOV R0, RZ, RZ, -R0 ;  /* 0x000000ffff007224 */ /* 0x000fe200078e0a00 */
[----:B------:R-:W-:Y:S01]  /*32a0*/  SHF.L.U64.HI R112, R241, 0x1, R24 ;  /* 0x00000001f1707819 */ /* 0x000fe20000010218 */
[----:B------:R-:W-:Y:S01]  /*32b0*/  IMAD R245, R16, c[0x0][0x1ec], R247 ;  /* 0x00007b0010f57a24 */ /* 0x000fe200078e02f7 */
[----:B------:R-:W-:Y:S01]  /*32c0*/  BSSY B0, `(.L_x_1581) ;  /* 0x000019c000007945 */ /* 0x000fe20003800000 */
[----:B------:R-:W-:Y:S02]  /*32d0*/  IMAD R232, R0, c[0x0][0x2b8], R2 ;  /* 0x0000ae0000e87a24 */ /* 0x000fe400078e0202 */
[----:B------:R-:W-:Y:S02]  /*32e0*/  IMAD.IADD R20, R118, 0x1, -R243 ;  /* 0x0000000176147824 */ /* 0x000fe400078e0af3 */
[----:B------:R-:W-:-:S04]  /*32f0*/  IMAD.WIDE.U32 R2, R232, c[0x0][0x1e0], RZ ;  /* 0x00007800e8027a25 */ /* 0x000fc800078e00ff */
[----:B------:R-:W-:Y:S02]  /*3300*/  IMAD R15, R16, c[0x0][0x214], R251 ;  /* 0x00008500100f7a24 */ /* 0x000fe400078e02fb */
[----:B------:R-:W-:-:S03]  /*3310*/  IMAD.SHL.U32 R121, R241, 0x2, RZ ;  /* 0x00000002f1797824 */ /* 0x000fc600078e00ff */
[----:B------:R-:W-:Y:S01]  /*3320*/  STL [R1+0x10], R15 ;  /* 0x0000100f01007387 */ /* 0x000fe20000100800 */
[----:B-1----:R-:W-:-:S05]  /*3330*/  SHF.R.S32.HI R5, RZ, 0x1f, R232 ;  /* 0x0000001fff057819 */ /* 0x002fca00000114e8 */
        /* <DEDUP_REMOVED lines=8> */
[----:B------:R-:W-:Y:S01]  /*33c0*/  IADD3.X R2, R245, R3, R4, P1, !PT ;  /* 0x00000003f5027210 */ /* 0x000fe20000ffe404 */
[----:B------:R-:W-:Y:S01]  /*33d0*/  IMAD R3, R5, c[0x0][0x208], RZ ;  /* 0x0000820005037a24 */ /* 0x000fe200078e02ff */
[----:B------:R-:W-:Y:S01]  /*33e0*/  LEA R9, P1, R0, c[0x0][0x1c8], 0x1 ;  /* 0x0000720000097a11 */ /* 0x000fe200078208ff */
[----:B------:R-:W-:-:S03]  /*33f0*/  IMAD.WIDE.U32 R4, R232, c[0x0][0x208], RZ ;  /* 0x00008200e8047a25 */ /* 0x000fc600078e00ff */
[----:B----4-:R-:W-:Y:S01]  /*3400*/  LEA.HI.X R14, R0, c[0x0][0x1cc], R2, 0x1, P1 ;  /* 0x00007300000e7a11 */ /* 0x010fe200008f0c02 */
[----:B------:R-:W-:Y:S01]  /*3410*/  SHFL.IDX PT, R12, R9, 0x1, 0x181f ;  /* 0x00381f00090c7f89 */ /* 0x000fe200000e0000 */
[----:B------:R-:W-:Y:S01]  /*3420*/  ISETP.GE.AND P1, PT, R20, 0x1, PT ;  /* 0x000000011400780c */ /* 0x000fe20003f26270 */
[----:B------:R-:W-:Y:S02]  /*3430*/  IMAD R3, R232, c[0x0][0x20c], R3 ;  /* 0x00008300e8037a24 */ /* 0x000fe400078e0203 */
[----:B------:R-:W1:Y:S02]  /*3440*/  SHFL.IDX PT, R0, R9, RZ, 0x181f ;  /* 0x00181fff09007589 */ /* 0x000e6400000e0000 */
[----:B------:R-:W-:Y:S02]  /*3450*/  IMAD.IADD R5, R5, 0x1, R3 ;  /* 0x0000000105057824 */ /* 0x000fe400078e0203 */
[----:B------:R-:W2:Y:S04]  /*3460*/  SHFL.IDX PT, R2, R14, RZ, 0x181f ;  /* 0x00181fff0e027589 */ /* 0x000ea800000e0000 */
[----:B------:R-:W3:Y:S02]  /*3470*/  SHFL.IDX PT, R14, R14, 0x1, 0x181f ;  /* 0x00381f000e0e7f89 */ /* 0x000ee400000e0000 */
[----:B-1----:R-:W-:-:S04]  /*3480*/  @P1 LEA R6, P2, R231, R0, 0x1 ;  /* 0x00000000e7061211 */ /* 0x002fc800078408ff */
[----:B--2---:R-:W-:Y:S02]  /*3490*/  @P1 LEA.HI.X R7, R231, R2, R25, 0x1, P2 ;  /* 0x00000002e7071211 */ /* 0x004fe400010f0c19 */
[----:B------:R-:W-:-:S03]  /*34a0*/  @P1 LEA R10, P2, R240, R0, 0x1 ;  /* 0x00000000f00a1211 */ /* 0x000fc600078408ff */
[----:B------:R1:W-:Y:S01]  /*34b0*/  @P1 LDGSTS.E.BYPASS.LTC128B.128 [R229+0x8100], [R6.64], !P6 ;  /* 0x0810000006e51fae */ /* 0x0003e2000f101d46 */
[----:B------:R-:W-:Y:S02]  /*34c0*/  @P1 LEA.HI.X R11, R240, R2, R19, 0x1, P2 ;  /* 0x00000002f00b1211 */ /* 0x000fe400010f0c13 */
[----:B------:R-:W-:-:S03]  /*34d0*/  @P1 LEA R8, P2, R239, R0, 0x1 ;  /* 0x00000000ef081211 */ /* 0x000fc600078408ff */
[----:B------:R2:W-:Y:S01]  /*34e0*/  @P1 LDGSTS.E.BYPASS.LTC128B.128 [R229+0xa100], [R10.64], !P5 ;  /* 0x0a1000000ae51fae */ /* 0x0005e2000e901d46 */
[----:B------:R-:W-:-:S05]  /*34f0*/  @P1 LEA.HI.X R9, R239, R2, R18, 0x1, P2 ;  /* 0x00000002ef091211 */ /* 0x000fca00010f0c12 */
[----:B------:R4:W-:Y:S01]  /*3500*/  @P1 LDGSTS.E.BYPASS.LTC128B.128 [R229+0xc100], [R8.64], !P4 ;  /* 0x0c10000008e51fae */ /* 0x0009e2000e101d46 */
[----:B-1----:R-:W-:Y:S01]  /*3510*/  @P1 LEA R6, P2, R241, R0, 0x1 ;  /* 0x00000000f1061211 */ /* 0x002fe200078408ff */
[----:B------:R-:W-:-:S03]  /*3520*/  IMAD R0, R13, c[0x0][0x218], RZ ;  /* 0x000086000d007a24 */ /* 0x000fc600078e02ff */
[----:B------:R-:W-:Y:S01]  /*3530*/  @P1 LEA.HI.X R7, R241, R2, R24, 0x1, P2 ;  /* 0x00000002f1071211 */ /* 0x000fe200010f0c18 */
[----:B------:R-:W-:Y:S01]  /*3540*/  IMAD.WIDE.U32 R2, R228, c[0x0][0x218], R4 ;  /* 0x00008600e4027a25 */ /* 0x000fe200078e0004 */
[----:B------:R-:W-:-:S03]  /*3550*/  ISETP.GE.AND P2, PT, R20, 0x21, PT ;  /* 0x000000211400780c */ /* 0x000fc60003f46270 */
[----:B------:R1:W-:Y:S01]  /*3560*/  @P1 LDGSTS.E.BYPASS.LTC128B.128 [R229+0xe100], [R6.64], !P3 ;  /* 0x0e10000006e51fae */ /* 0x0003e2000d901d46 */
[----:B------:R-:W-:Y:S01]  /*3570*/  IMAD R4, R228, c[0x0][0x21c], R0 ;  /* 0x00008700e4047a24 */ /* 0x000fe200078e0200 */
[----:B------:R-:W-:-:S04]  /*3580*/  IADD3 R0, P1, R2, R250, RZ ;  /* 0x000000fa02007210 */ /* 0x000fc80007f3e0ff */
[----:B------:R-:W-:-:S04]  /*3590*/  IADD3.X R2, R15, R3, R4, P1, !PT ;  /* 0x000000030f027210 */ /* 0x000fc80000ffe404 */
[----:B----4-:R-:W-:-:S04]  /*35a0*/  @P2 LEA R8, P1, R231, R12, 0x1 ;  /* 0x0000000ce7082211 */ /* 0x010fc800078208ff */
[----:B---3--:R-:W-:-:S05]  /*35b0*/  @P2 LEA.HI.X R9, R231, R14, R25, 0x1, P1 ;  /* 0x0000000ee7092211 */ /* 0x008fca00008f0c19 */
[----:B------:R2:W-:Y:S01]  /*35c0*/  @P2 LDGSTS.E.BYPASS.LTC128B.128 [R229+0x9100], [R8.64], !P6 ;  /* 0x0910000008e52fae */ /* 0x0005e2000f101d46 */
[----:B-1----:R-:W-:-:S04]  /*35d0*/  @P2 LEA R6, P1, R240, R12, 0x1 ;  /* 0x0000000cf0062211 */ /* 0x002fc800078208ff */
[----:B------:R-:W-:Y:S02]  /*35e0*/  @P2 LEA.HI.X R7, R240, R14, R19, 0x1, P1 ;  /* 0x0000000ef0072211 */ /* 0x000fe400008f0c13 */
[----:B------:R-:W-:-:S03]  /*35f0*/  @P2 LEA R4, P1, R239, R12, 0x1 ;  /* 0x0000000cef042211 */ /* 0x000fc600078208ff */
[----:B------:R1:W-:Y:S01]  /*3600*/  @P2 LDGSTS.E.BYPASS.LTC128B.128 [R229+0xb100], [R6.64], !P5 ;  /* 0x0b10000006e52fae */ /* 0x0003e2000e901d46 */
[----:B------:R-:W-:Y:S02]  /*3610*/  @P2 LEA.HI.X R5, R239, R14, R18, 0x1, P1 ;  /* 0x0000000eef052211 */ /* 0x000fe400008f0c12 */
[----:B------:R-:W-:-:S03]  /*3620*/  LEA R21, P1, R0, c[0x0][0x1f8], 0x1 ;  /* 0x00007e0000157a11 */ /* 0x000fc600078208ff */
[----:B------:R1:W-:Y:S01]  /*3630*/  @P2 LDGSTS.E.BYPASS.LTC128B.128 [R229+0xd100], [R4.64], !P4 ;  /* 0x0d10000004e52fae */ /* 0x0003e2000e101d46 */
[----:B------:R-:W-:Y:S01]  /*3640*/  LEA.HI.X R22, R0, c[0x0][0x1fc], R2, 0x1, P1 ;  /* 0x00007f0000167a11 */ /* 0x000fe200008f0c02 */
[----:B------:R-:W-:Y:S01]  /*3650*/  IMAD.MOV.U32 R0, RZ, RZ, 0x40 ;  /* 0x00000040ff007424 */ /* 0x000fe200078e00ff */
[C---:B------:R-:W-:Y:S01]  /*3660*/  @P2 LEA R2, P1, R241.reuse, R12, 0x1 ;  /* 0x0000000cf1022211 */ /* 0x040fe200078208ff */
[----:B------:R-:W3:Y:S03]  /*3670*/  SHFL.IDX PT, R13, R21, RZ, 0x181f ;  /* 0x00181fff150d7589 */ /* 0x000ee600000e0000 */
[----:B------:R-:W-:Y:S01]  /*3680*/  @P2 LEA.HI.X R3, R241, R14, R24, 0x1, P1 ;  /* 0x0000000ef1032211 */ /* 0x000fe200008f0c18 */
[----:B------:R-:W4:Y:S04]  /*3690*/  SHFL.IDX PT, R12, R22, RZ, 0x181f ;  /* 0x00181fff160c7589 */ /* 0x000f2800000e0000 */
[----:B------:R5:W-:Y:S04]  /*36a0*/  @P2 LDGSTS.E.BYPASS.LTC128B.128 [R229+0xf100], [R2.64], !P3 ;  /* 0x0f10000002e52fae */ /* 0x000be8000d901d46 */
[----:B------:R-:W0:Y:S01]  /*36b0*/  LDGDEPBAR ;  /* 0x00000000000079af */ /* 0x000e220000000000 */
[----:B------:R-:W-:-:S05]  /*36c0*/  R2P PR, R235, 0x6 ;  /* 0x00000006eb007804 */ /* 0x000fca0000000000 */
[----:B------:R-:W-:Y:S02]  /*36d0*/  SEL R0, R0, 0xffffffc0, !P2 ;  /* 0xffffffc000007807 */ /* 0x000fe40005000000 */
[----:B------:R-:W-:-:S04]  /*36e0*/  ISETP.GE.AND P2, PT, R240, c[0x0][0x1d4], PT ;  /* 0x00007500f0007a0c */ /* 0x000fc80003f46270 */
[----:B------:R-:W-:Y:S02]  /*36f0*/  ISETP.LT.OR P2, PT, R20, 0x1, P2 ;  /* 0x000000011400780c */ /* 0x000fe40001741670 */
[----:B-----5:R-:W-:Y:S01]  /*3700*/  IADD3 R3, R208, 0x20, RZ ;  /* 0x00000020d0037810 */ /* 0x020fe20007ffe0ff */
[----:B------:R-:W-:-:S04]  /*3710*/  DEPBAR.LE SB0, 0x1 ;  /* 0x000080400000791a */ /* 0x000fc80000000000 */
[----:B------:R-:W-:Y:S01]  /*3720*/  @P1 IADD3 R3, R208, -0x20, RZ ;  /* 0xffffffe0d0031810 */ /* 0x000fe20007ffe0ff */
[----:B------:R-:W-:-:S04]  /*3730*/  DEPBAR.LE SB0, 0x0 ;  /* 0x000080000000791a */ /* 0x000fc80000000000 */
[----:B------:R-:W-:Y:S01]  /*3740*/  BAR.SYNC.DEFER_BLOCKING 0x0 ;  /* 0x0000000000007b1d */ /* 0x000fe20000010000 */
[----:B---3--:R-:W-:-:S05]  /*3750*/  IADD3 R14, P1, R13, R119, RZ ;  /* 0x000000770d0e7210 */ /* 0x008fca0007f3e0ff */
[C---:B----4-:R-:W-:Y:S01]  /*3760*/  IMAD.X R15, R12.reuse, 0x1, R113, P1 ;  /* 0x000000010c0f7824 */ /* 0x050fe200008e0671 */
[C---:B------:R-:W-:Y:S01]  /*3770*/  IADD3 R16, P1, R13.reuse, R120, RZ ;  /* 0x000000780d107210 */ /* 0x040fe20007f3e0ff */
[----:B------:R-:W-:Y:S04]  /*3780*/  SHFL.IDX PT, R2, R21, 0x1, 0x181f ;  /* 0x00381f0015027f89 */ /* 0x000fe800000e0000 */
[----:B------:R-:W-:Y:S01]  /*3790*/  IMAD.X R17, R12, 0x1, R114, P1 ;  /* 0x000000010c117824 */ /* 0x000fe200008e0672 */
[----:B------:R-:W-:-:S05]  /*37a0*/  IADD3 R18, P1, R13, R122, RZ ;  /* 0x0000007a0d127210 */ /* 0x000fca0007f3e0ff */
[----:B------:R-:W-:Y:S01]  /*37b0*/  IMAD.X R19, R12, 0x1, R115, P1 ;  /* 0x000000010c137824 */ /* 0x000fe200008e0673 */
[----:B------:R-:W-:-:S04]  /*37c0*/  ISETP.GE.AND P1, PT, R231, c[0x0][0x1d4], PT ;  /* 0x00007500e7007a0c */ /* 0x000fc80003f26270 */
[C---:B------:R-:W-:Y:S01]  /*37d0*/  ISETP.LT.OR P0, PT, R20.reuse, 0x1, P1 ;  /* 0x000000011400780c */ /* 0x040fe20000f01670 */
[----:B-1----:R-:W-:Y:S01]  /*37e0*/  LDSM.16.M88.4 R4, [R220] ;  /* 0x00000000dc04783b */ /* 0x002fe20000000200 */
[----:B------:R-:W-:-:S03]  /*37f0*/  ISETP.LT.OR P1, PT, R20, 0x21, P1 ;  /* 0x000000211400780c */ /* 0x000fc60000f21670 */
[----:B------:R-:W1:Y:S04]  /*3800*/  LDSM.16.M88.4 R36, [R208] ;  /* 0x00000000d024783b */ /* 0x000e680000000200 */
[----:B------:R-:W3:Y:S04]  /*3810*/  LDSM.16.M88.4 R28, [R208+0x800] ;  /* 0x00080000d01c783b */ /* 0x000ee80000000200 */
[----:B------:R-:W4:Y:S04]  /*3820*/  LDSM.16.M88.4 R44, [R208+0x1000] ;  /* 0x00100000d02c783b */ /* 0x000f280000000200 */
[----:B------:R-:W5:Y:S04]  /*3830*/  LDSM.16.M88.4 R52, [R208+0x1800] ;  /* 0x00180000d034783b */ /* 0x000f680000000200 */
[----:B--2---:R-:W-:Y:S04]  /*3840*/  LDSM.16.M88.4 R8, [R221] ;  /* 0x00000000dd08783b */ /* 0x004fe80000000200 */
[----:B------:R-:W-:Y:S04]  /*3850*/  LDSM.16.M88.4 R48, [R3] ;  /* 0x000000000330783b */ /* 0x000fe80000000200 */
[----:B------:R-:W-:Y:S04]  /*3860*/  LDSM.16.M88.4 R60, [R3+0x800] ;  /* 0x00080000033c783b */ /* 0x000fe80000000200 */
[----:B------:R-:W-:Y:S04]  /*3870*/  LDSM.16.M88.4 R76, [R3+0x1000] ;  /* 0x00100000034c783b */ /* 0x000fe80000000200 */
[----:B------:R-:W-:Y:S04]  /*3880*/  LDSM.16.M88.4 R80, [R3+0x1800] ;  /* 0x001800000350783b */ /* 0x000fe80000000200 */
[----:B------:R-:W-:Y:S01]  /*3890*/  @!PT LDS RZ, [RZ] ;  /* 0x00000000fffff984 */ /* 0x000fe20000000800 */
[----:B------:R-:W-:Y:S01]  /*38a0*/  @!PT LDS RZ, [RZ] ;  /* 0x00000000fffff984 */ /* 0x000fe20000000800 */
[----:B------:R-:W-:Y:S01]  /*38b0*/  @!PT LDS RZ, [RZ] ;  /* 0x00000000fffff984 */ /* 0x000fe20000000800 */
[----:B------:R2:W-:Y:S01]  /*38c0*/  LDGSTS.E.BYPASS.LTC128B.128 [R229+0x100], [R14.64], !P0 ;  /* 0x001000000ee57fae */ /* 0x0005e2000c101d46 */
[----:B------:R-:W-:-:S03]  /*38d0*/  ISETP.NE.AND P0, PT, R23, RZ, PT ;  /* 0x000000ff1700720c */ /* 0x000fc60003f05270 */
[----:B------:R4:W-:Y:S01]  /*38e0*/  LDGSTS.E.BYPASS.LTC128B.128 [R229+0x2100], [R16.64], !P2 ;  /* 0x0210000010e57fae */ /* 0x0009e2000d101d46 */
[C---:B-1----:R-:W-:Y:S08]  /*38f0*/  HMMA.16816.F32 R40, R4.reuse, R36, RZ ;  /* 0x000000240428723c */ /* 0x042ff000000018ff */
[C---:B------:R-:W-:Y:S08]  /*3900*/  HMMA.16816.F32 R36, R4.reuse, R38, RZ ;  /* 0x000000260424723c */ /* 0x040ff000000018ff */
[----:B---3--:R-:W-:Y:S01]  /*3910*/  HMMA.16816.F32 R32, R4, R28, RZ ;  /* 0x0000001c0420723c */ /* 0x008fe200000018ff */
[----:B--2---:R-:W-:-:S07]  /*3920*/  IADD3 R14, P2, R13, R121, RZ ;  /* 0x000000790d0e7210 */ /* 0x004fce0007f5e0ff */
[C---:B------:R-:W-:Y:S01]  /*3930*/  HMMA.16816.F32 R28, R4.reuse, R30, RZ ;  /* 0x0000001e041c723c */ /* 0x040fe200000018ff */
[----:B------:R-:W-:Y:S01]  /*3940*/  IMAD.X R15, R12, 0x1, R112, P2 ;  /* 0x000000010c0f7824 */ /* 0x000fe200010e0670 */
[----:B------:R-:W-:Y:S01]  /*3950*/  ISETP.GE.AND P2, PT, R239, c[0x0][0x1d4], PT ;  /* 0x00007500ef007a0c */ /* 0x000fe20003f46270 */
[----:B------:R-:W1:Y:S03]  /*3960*/  SHFL.IDX PT, R12, R22, 0x1, 0x181f ;  /* 0x00381f00160c7f89 */ /* 0x000e6600000e0000 */
[----:B------:R-:W-:Y:S02]  /*3970*/  ISETP.LT.OR P2, PT, R20, 0x1, P2 ;  /* 0x000000011400780c */ /* 0x000fe40001741670 */
[C---:B----4-:R-:W-:Y:S08]  /*3980*/  HMMA.16816.F32 R24, R4.reuse, R44, RZ ;  /* 0x0000002c0418723c */ /* 0x050ff000000018ff */
[----:B------:R-:W-:Y:S03]  /*3990*/  HMMA.16816.F32 R44, R4, R46, RZ ;  /* 0x0000002e042c723c */ /* 0x000fe600000018ff */
[----:B------:R2:W-:Y:S01]  /*39a0*/  LDGSTS.E.BYPASS.LTC128B.128 [R229+0x4100], [R18.64], !P2 ;  /* 0x0410000012e57fae */ /* 0x0005e2000d101d46 */
[----:B------:R-:W-:-:S04]  /*39b0*/  IADD3 R16, P2, R2, R119, RZ ;  /* 0x0000007702107210 */ /* 0x000fc80007f5e0ff */
[----:B-----5:R-:W-:Y:S01]  /*39c0*/  HMMA.16816.F32 R68, R4, R52, RZ ;  /* 0x000000340444723c */ /* 0x020fe200000018ff */
[----:B-1----:R-:W-:Y:S01]  /*39d0*/  IMAD.X R17, R12, 0x1, R113, P2 ;  /* 0x000000010c117824 */ /* 0x002fe200010e0671 */
[----:B------:R-:W-:-:S06]  /*39e0*/  ISETP.GE.AND P2, PT, R241, c[0x0][0x1d4], PT ;  /* 0x00007500f1007a0c */ /* 0x000fcc0003f46270 */
[----:B------:R-:W-:Y:S01]  /*39f0*/  HMMA.16816.F32 R64, R4, R54, RZ ;  /* 0x000000360440723c */ /* 0x000fe200000018ff */
[----:B------:R-:W-:-:S07]  /*3a00*/  ISETP.LT.OR P2, PT, R20, 0x1, P2 ;  /* 0x000000011400780c */ /* 0x000fce0001741670 */
[C---:B------:R-:W-:Y:S06]  /*3a10*/  HMMA.16816.F32 R72, R8.reuse, R48, R40 ;  /* 0x000000300848723c */ /* 0x040fec0000001828 */
[----:B------:R1:W-:Y:S02]  /*3a20*/  LDGSTS.E.BYPASS.LTC128B.128 [R229+0x6100], [R14.64], !P2 ;  /* 0x061000000ee57fae */ /* 0x0003e4000d101d46 */
[----:B------:R-:W-:Y:S02]  /*3a30*/  HMMA.16816.F32 R56, R8, R50, R36 ;  /* 0x000000320838723c */ /* 0x000fe40000001824 */
[----:B------:R3:W-:Y:S01]  /*3a40*/  LDGSTS.E.BYPASS.LTC128B.128 [R229+0x1100], [R16.64], !P1 ;  /* 0x0110000010e57fae */ /* 0x0007e2000c901d46 */
[----:B--2---:R-:W-:-:S05]  /*3a50*/  IADD3 R18, P1, R2, R122, RZ ;  /* 0x0000007a02127210 */ /* 0x004fca0007f3e0ff */
[----:B------:R-:W-:Y:S01]  /*3a60*/  IMAD.X R19, R12, 0x1, R115, P1 ;  /* 0x000000010c137824 */ /* 0x000fe200008e0673 */
[C---:B------:R-:W-:Y:S08]  /*3a70*/  HMMA.16816.F32 R48, R8.reuse, R62, R28 ;  /* 0x0000003e0830723c */ /* 0x040ff0000000181c */
[----:B------:R-:W-:Y:S01]  /*3a80*/  HMMA.16816.F32 R40, R8, R76, R24 ;  /* 0x0000004c0828723c */ /* 0x000fe20000001818 */
[----:B-1----:R-:W-:-:S07]  /*3a90*/  IADD3 R14, P2, R2, R120, RZ ;  /* 0x00000078020e7210 */ /* 0x002fce0007f5e0ff */
[----:B------:R-:W-:Y:S01]  /*3aa0*/  HMMA.16816.F32 R52, R8, R60, R32 ;  /* 0x0000003c0834723c */ /* 0x000fe20000001820 */
[----:B---3--:R-:W-:Y:S02]  /*3ab0*/  IMAD.IADD R16, R208, 0x1, R0 ;  /* 0x00000001d0107824 */ /* 0x008fe400078e0200 */
[----:B------:R-:W-:Y:S01]  /*3ac0*/  IMAD.X R15, R12, 0x1, R114, P2 ;  /* 0x000000010c0f7824 */ /* 0x000fe200010e0672 */
[----:B------:R-:W-:-:S04]  /*3ad0*/  ISETP.GE.AND P2, PT, R240, c[0x0][0x1d4], PT ;  /* 0x00007500f0007a0c */ /* 0x000fc80003f46270 */
[----:B------:R-:W-:Y:S01]  /*3ae0*/  HMMA.16816.F32 R36, R8, R80, R68 ;  /* 0x000000500824723c */ /* 0x000fe20000001844 */
[----:B------:R-:W-:Y:S02]  /*3af0*/  ISETP.LT.OR P1, PT, R20, 0x21, P2 ;  /* 0x000000211400780c */ /* 0x000fe40001721670 */
[----:B------:R-:W-:-:S04]  /*3b00*/  ISETP.GE.AND P2, PT, R241, c[0x0][0x1d4], PT ;  /* 0x00007500f1007a0c */ /* 0x000fc80003f46270 */
[----:B------:R-:W-:Y:S01]  /*3b10*/  ISETP.LT.OR P2, PT, R20, 0x21, P2 ;  /* 0x000000211400780c */ /* 0x000fe20001741670 */
[----:B------:R-:W-:Y:S06]  /*3b20*/  HMMA.16816.F32 R32, R8, R82, R64 ;  /* 0x000000520820723c */ /* 0x000fec0000001840 */
[----:B------:R1:W-:Y:S02]  /*3b30*/  LDGSTS.E.BYPASS.LTC128B.128 [R229+0x3100], [R14.64], !P1 ;  /* 0x031000000ee57fae */ /* 0x0003e4000c901d46 */
[----:B-1----:R-:W-:Y:S02]  /*3b40*/  IADD3 R14, P1, R2, R121, RZ ;  /* 0x00000079020e7210 */ /* 0x002fe40007f3e0ff */
[----:B------:R-:W-:-:S03]  /*3b50*/  IADD3 R2, R3, 0x6000, RZ ;  /* 0x0000600003027810 */ /* 0x000fc60007ffe0ff */
[----:B------:R-:W-:Y:S01]  /*3b60*/  IMAD.X R15, R12, 0x1, R112, P1 ;  /* 0x000000010c0f7824 */ /* 0x000fe200008e0670 */
[----:B------:R-:W-:Y:S01]  /*3b70*/  ISETP.GE.AND P1, PT, R239, c[0x0][0x1d4], PT ;  /* 0x00007500ef007a0c */ /* 0x000fe20003f26270 */
[----:B------:R-:W-:-:S03]  /*3b80*/  IMAD.IADD R209, R2, 0x1, R0 ;  /* 0x0000000102d17824 */ /* 0x000fc600078e0200 */
[----:B------:R-:W-:Y:S11]  /*3b90*/  ISETP.LT.OR P1, PT, R20, 0x21, P1 ;  /* 0x000000211400780c */ /* 0x000ff60000f21670 */
[----:B------:R-:W-:Y:S02]  /*3ba0*/  @!UPT UIADD3 URZ, URZ, URZ, URZ ;  /* 0x0000003f3f3ff290 */ /* 0x000fe4000fffe03f */
[----:B------:R1:W-:Y:S01]  /*3bb0*/  LDGSTS.E.BYPASS.LTC128B.128 [R229+0x5100], [R18.64], !P1 ;  /* 0x0510000012e57fae */ /* 0x0003e2000c901d46 */
[----:B------:R-:W-:-:S03]  /*3bc0*/  ISETP.GT.AND P1, PT, R117, 0x3f, PT ;  /* 0x0000003f7500780c */ /* 0x000fc60003f24270 */
[----:B------:R2:W-:Y:S01]  /*3bd0*/  LDGSTS.E.BYPASS.LTC128B.128 [R229+0x7100], [R14.64], !P2 ;  /* 0x071000000ee57fae */ /* 0x0005e2000d101d46 */
[----:B------:R-:W-:-:S03]  /*3be0*/  ISETP.GT.AND P2, PT, R116, R242, PT ;  /* 0x000000f27400720c */ /* 0x000fc60003f44270 */
[----:B------:R-:W-:Y:S04]  /*3bf0*/  LDSM.16.M88.4 R4, [R223] ;  /* 0x00000000df04783b */ /* 0x000fe80000000200 */
[----:B------:R-:W3:Y:S04]  /*3c00*/  LDSM.16.M88.4 R28, [R16] ;  /* 0x00000000101c783b */ /* 0x000ee80000000200 */
[----:B------:R-:W4:Y:S04]  /*3c10*/  LDSM.16.M88.4 R24, [R16+0x800] ;  /* 0x000800001018783b */ /* 0x000f280000000200 */
[----:B------:R-:W5:Y:S04]  /*3c20*/  LDSM.16.M88.4 R20, [R16+0x1000] ;  /* 0x001000001014783b */ /* 0x000f680000000200 */
[----:B------:R-:W-:Y:S04]  /*3c30*/  LDSM.16.M88.4 R68, [R209+-0x6000] ;  /* 0xffa00000d144783b */ /* 0x000fe80000000200 */
[----:B------:R-:W-:Y:S01]  /*3c40*/  LDSM.16.M88.4 R80, [R209+-0x5000] ;  /* 0xffb00000d150783b */ /* 0x000fe20000000200 */
[----:B--2---:R-:W-:Y:S03]  /*3c50*/  HMMA.16816.F32 R12, R8, R78, R44 ;  /* 0x0000004e080c723c */ /* 0x004fe6000000182c */
[----:B------:R-:W2:Y:S04]  /*3c60*/  LDSM.16.M88.4 R44, [R16+0x1800] ;  /* 0x00180000102c783b */ /* 0x000ea80000000200 */
[----:B------:R-:W1:Y:S04]  /*3c70*/  LDSM.16.M88.4 R8, [R222] ;  /* 0x00000000de08783b */ /* 0x000e680000000200 */
[----:B------:R-:W1:Y:S04]  /*3c80*/  LDSM.16.M88.4 R76, [R209+-0x5800] ;  /* 0xffa80000d14c783b */ /* 0x000e680000000200 */
[----:B------:R-:W1:Y:S04]  /*3c90*/  LDSM.16.M88.4 R88, [R209+-0x4800] ;  /* 0xffb80000d158783b */ /* 0x000e680000000200 */
[----:B------:R-:W-:Y:S01]  /*3ca0*/  LDSM.16.M88.4 R64, [R208+0x2800] ;  /* 0x00280000d040783b */ /* 0x000fe20000000200 */
[C---:B---3--:R-:W-:Y:S03]  /*3cb0*/  HMMA.16816.F32 R60, R4.reuse, R28, R72 ;  /* 0x0000001c043c723c */ /* 0x048fe60000001848 */
[----:B------:R-:W-:Y:S04]  /*3cc0*/  LDSM.16.M88.4 R72, [R208+0x3000] ;  /* 0x00300000d048783b */ /* 0x000fe80000000200 */
[----:B------:R-:W-:Y:S01]  /*3cd0*/  LDSM.16.M88.4 R84, [R208+0x3800] ;  /* 0x00380000d054783b */ /* 0x000fe20000000200 */
[C---:B------:R-:W-:Y:S03]  /*3ce0*/  HMMA.16816.F32 R56, R4.reuse, R30, R56 ;  /* 0x0000001e0438723c */ /* 0x040fe60000001838 */
[----:B------:R-:W-:Y:S04]  /*3cf0*/  LDSM.16.M88.4 R96, [R3+0x7000] ;  /* 0x007000000360783b */ /* 0x000fe80000000200 */
[----:B------:R-:W-:Y:S01]  /*3d00*/  LDSM.16.M88.4 R108, [R3+0x7800] ;  /* 0x00780000036c783b */ /* 0x000fe20000000200 */
[C---:B----4-:R-:W-:Y:S03]  /*3d10*/  HMMA.16816.F32 R52, R4.reuse, R24, R52 ;  /* 0x000000180434723c */ /* 0x050fe60000001834 */
[----:B------:R-:W-:Y:S04]  /*3d20*/  LDSM.16.M88.4 R92, [R16+0x6800] ;  /* 0x00680000105c783b */ /* 0x000fe80000000200 */
[----:B------:R-:W-:Y:S01]  /*3d30*/  LDSM.16.M88.4 R100, [R16+0x7000] ;  /* 0x007000001064783b */ /* 0x000fe20000000200 */
[C---:B------:R-:W-:Y:S03]  /*3d40*/  HMMA.16816.F32 R48, R4.reuse, R26, R48 ;  /* 0x0000001a0430723c */ /* 0x040fe60000001830 */
[----:B------:R-:W-:Y:S04]  /*3d50*/  LDSM.16.M88.4 R104, [R16+0x7800] ;  /* 0x007800001068783b */ /* 0x000fe80000000200 */
[----:B------:R-:W0:Y:S01]  /*3d60*/  LDGDEPBAR ;  /* 0x00000000000079af */ /* 0x000e220000000000 */
[C---:B-----5:R-:W-:Y:S08]  /*3d70*/  HMMA.16816.F32 R40, R4.reuse, R20, R40 ;  /* 0x000000140428723c */ /* 0x060ff00000001828 */
[C---:B------:R-:W-:Y:S08]  /*3d80*/  HMMA.16816.F32 R24, R4.reuse, R22, R12 ;  /* 0x000000160418723c */ /* 0x040ff0000000180c */
[C---:B--2---:R-:W-:Y:S08]  /*3d90*/  HMMA.16816.F32 R20, R4.reuse, R44, R36 ;  /* 0x0000002c0414723c */ /* 0x044ff00000001824 */
[----:B------:R-:W-:Y:S01]  /*3da0*/  HMMA.16816.F32 R12, R4, R46, R32 ;  /* 0x0000002e040c723c */ /* 0x000fe20000001820 */
[----:B------:R-:W-:Y:S04]  /*3db0*/  LDSM.16.M88.4 R4, [R220+0x4000] ;  /* 0x00400000dc04783b */ /* 0x000fe80000000200 */
[----:B------:R-:W2:Y:S03]  /*3dc0*/  LDSM.16.M88.4 R32, [R208+0x2000] ;  /* 0x00200000d020783b */ /* 0x000ea60000000200 */
[C---:B-1----:R-:W-:Y:S08]  /*3dd0*/  HMMA.16816.F32 R28, R8.reuse, R68, R60 ;  /* 0x00000044081c723c */ /* 0x042ff0000000183c */
[C---:B------:R-:W-:Y:S01]  /*3de0*/  HMMA.16816.F32 R36, R8.reuse, R70, R56 ;  /* 0x000000460824723c */ /* 0x040fe20000001838 */
[----:B------:R-:W-:Y:S04]  /*3df0*/  LDSM.16.M88.4 R68, [R3+0x2800] ;  /* 0x002800000344783b */ /* 0x000fe80000000200 */
[----:B------:R-:W-:Y:S03]  /*3e00*/  LDSM.16.M88.4 R56, [R16+0x2800] ;  /* 0x002800001038783b */ /* 0x000fe60000000200 */
[C---:B------:R-:W-:Y:S01]  /*3e10*/  HMMA.16816.F32 R44, R8.reuse, R76, R52 ;  /* 0x0000004c082c723c */ /* 0x040fe20000001834 */
[----:B------:R-:W-:Y:S07]  /*3e20*/  LDSM.16.M88.4 R52, [R3+0x2000] ;  /* 0x002000000334783b */ /* 0x000fee0000000200 */
[C---:B------:R-:W-:Y:S08]  /*3e30*/  HMMA.16816.F32 R40, R8.reuse, R80, R40 ;  /* 0x000000500828723c */ /* 0x040ff00000001828 */
[C---:B------:R-:W-:Y:S01]  /*3e40*/  HMMA.16816.F32 R48, R8.reuse, R78, R48 ;  /* 0x0000004e0830723c */ /* 0x040fe20000001830 */
[----:B------:R-:W-:Y:S07]  /*3e50*/  LDSM.16.M88.4 R76, [R3+0x3000] ;  /* 0x00300000034c783b */ /* 0x000fee0000000200 */
[C---:B------:R-:W-:Y:S01]  /*3e60*/  HMMA.16816.F32 R24, R8.reuse, R82, R24 ;  /* 0x000000520818723c */ /* 0x040fe20000001818 */
[----:B------:R-:W-:Y:S07]  /*3e70*/  LDSM.16.M88.4 R80, [R16+0x3800] ;  /* 0x003800001050783b */ /* 0x000fee0000000200 */
[C---:B------:R-:W-:Y:S08]  /*3e80*/  HMMA.16816.F32 R20, R8.reuse, R88, R20 ;  /* 0x000000580814723c */ /* 0x040ff00000001814 */
[----:B------:R-:W-:Y:S01]  /*3e90*/  HMMA.16816.F32 R12, R8, R90, R12 ;  /* 0x0000005a080c723c */ /* 0x000fe2000000180c */
[----:B------:R-:W1:Y:S04]  /*3ea0*/  LDSM.16.M88.4 R8, [R221+0x4000] ;  /* 0x00400000dd08783b */ /* 0x000e680000000200 */
[----:B------:R-:W3:Y:S03]  /*3eb0*/  LDSM.16.M88.4 R88, [R3+0x3800] ;  /* 0x003800000358783b */ /* 0x000ee60000000200 */
[C---:B--2---:R-:W-:Y:S08]  /*3ec0*/  HMMA.16816.F32 R28, R4.reuse, R32, R28 ;  /* 0x00000020041c723c */ /* 0x044ff0000000181c */
[C---:B------:R-:W-:Y:S08]  /*3ed0*/  HMMA.16816.F32 R32, R4.reuse, R34, R36 ;  /* 0x000000220420723c */ /* 0x040ff00000001824 */
[C---:B------:R-:W-:Y:S08]  /*3ee0*/  HMMA.16816.F32 R36, R4.reuse, R64, R44 ;  /* 0x000000400424723c */ /* 0x040ff0000000182c */
[C---:B------:R-:W-:Y:S08]  /*3ef0*/  HMMA.16816.F32 R44, R4.reuse, R72, R40 ;  /* 0x00000048042c723c */ /* 0x040ff00000001828 */
[C---:B------:R-:W-:Y:S01]  /*3f00*/  HMMA.16816.F32 R60, R4.reuse, R66, R48 ;  /* 0x00000042043c723c */ /* 0x040fe20000001830 */
[----:B------:R-:W-:Y:S04]  /*3f10*/  LDSM.16.M88.4 R64, [R16+0x3000] ;  /* 0x003000001040783b */ /* 0x000fe80000000200 */
[----:B------:R-:W-:Y:S03]  /*3f20*/  LDSM.16.M88.4 R48, [R209+-0x4000] ;  /* 0xffc00000d130783b */ /* 0x000fe60000000200 */
[C---:B------:R-:W-:Y:S01]  /*3f30*/  HMMA.16816.F32 R40, R4.reuse, R74, R24 ;  /* 0x0000004a0428723c */ /* 0x040fe20000001818 */
[----:B------:R-:W-:Y:S04]  /*3f40*/  LDSM.16.M88.4 R24, [R16+0x2000] ;  /* 0x002000001018783b */ /* 0x000fe80000000200 */
[----:B------:R-:W-:Y:S03]  /*3f50*/  LDSM.16.M88.4 R72, [R209+-0x3000] ;  /* 0xffd00000d148783b */ /* 0x000fe60000000200 */
[C---:B------:R-:W-:Y:S08]  /*3f60*/  HMMA.16816.F32 R20, R4.reuse, R84, R20 ;  /* 0x000000540414723c */ /* 0x040ff00000001814 */
[----:B------:R-:W-:Y:S01]  /*3f70*/  HMMA.16816.F32 R12, R4, R86, R12 ;  /* 0x00000056040c723c */ /* 0x000fe2000000180c */
[----:B------:R-:W2:Y:S04]  /*3f80*/  LDSM.16.M88.4 R4, [R223+0x4000] ;  /* 0x00400000df04783b */ /* 0x000ea80000000200 */
[----:B------:R-:W-:Y:S03]  /*3f90*/  LDSM.16.M88.4 R84, [R209+-0x2800] ;  /* 0xffd80000d154783b */ /* 0x000fe60000000200 */
[C---:B-1----:R-:W-:Y:S08]  /*3fa0*/  HMMA.16816.F32 R28, R8.reuse, R52, R28 ;  /* 0x00000034081c723c */ /* 0x042ff0000000181c */
[C---:B------:R-:W-:Y:S01]  /*3fb0*/  HMMA.16816.F32 R32, R8.reuse, R54, R32 ;  /* 0x000000360820723c */ /* 0x040fe20000001820 */
[----:B------:R-:W-:Y:S07]  /*3fc0*/  LDSM.16.M88.4 R52, [R209+-0x3800] ;  /* 0xffc80000d134783b */ /* 0x000fee0000000200 */
        /* <DEDUP_REMOVED lines=8> */
[----:B------:R-:W1:Y:S04]  /*4050*/  LDSM.16.M88.4 R8, [R222+0x4000] ;  /* 0x00400000de08783b */ /* 0x000e680000000200 */
[----:B------:R-:W-:Y:S03]  /*4060*/  LDSM.16.M88.4 R88, [R208+0x7800] ;  /* 0x00780000d058783b */ /* 0x000fe60000000200 */
[C---:B--2---:R-:W-:Y:S08]  /*4070*/  HMMA.16816.F32 R28, R4.reuse, R24, R28 ;  /* 0x00000018041c723c */ /* 0x044ff0000000181c */
        /* <DEDUP_REMOVED lines=10> */
[----:B------:R-:W2:Y:S04]  /*4120*/  LDSM.16.M88.4 R4, [R220+0x8000] ;  /* 0x00800000dc04783b */ /* 0x000ea80000000200 */
[----:B------:R-:W-:Y:S03]  /*4130*/  LDSM.16.M88.4 R80, [R3+0x5800] ;  /* 0x005800000350783b */ /* 0x000fe60000000200 */
        /* <DEDUP_REMOVED lines=12> */
[----:B------:R-:W-:Y:S03]  /*4200*/  LDSM.16.M88.4 R84, [R209+-0x800] ;  /* 0xfff80000d154783b */ /* 0x000fe60000000200 */
[C---:B--2---:R-:W-:Y:S08]  /*4210*/  HMMA.16816.F32 R28, R4.reuse, R24, R28 ;  /* 0x00000018041c723c */ /* 0x044ff0000000181c */
[C---:B------:R-:W-:Y:S08]  /*4220*/  HMMA.16816.F32 R32, R4.reuse, R26, R32 ;  /* 0x0000001a0420723c */ /* 0x040ff00000001820 */
        /* <DEDUP_REMOVED lines=9> */
[----:B------:R-:W3:Y:S03]  /*42c0*/  LDSM.16.M88.4 R76, [R16+0x5800] ;  /* 0x00580000104c783b */ /* 0x000ee60000000200 */
[C---:B-1----:R-:W-:Y:S08]  /*42d0*/  HMMA.16816.F32 R20, R8.reuse, R52, R28 ;  /* 0x000000340814723c */ /* 0x042ff0000000181c */
[C---:B------:R-:W-:Y:S01]  /*42e0*/  HMMA.16816.F32 R32, R8.reuse, R54, R32 ;  /* 0x000000360820723c */ /* 0x040fe20000001820 */
[----:B------:R-:W-:Y:S07]  /*42f0*/  LDSM.16.M88.4 R52, [R209+-0x2000] ;  /* 0xffe00000d134783b */ /* 0x000fee0000000200 */
[C---:B------:R-:W-:Y:S08]  /*4300*/  HMMA.16816.F32 R36, R8.reuse, R64, R36 ;  /* 0x000000400824723c */ /* 0x040ff00000001824 */
[C---:B------:R-:W-:Y:S01]  /*4310*/  HMMA.16816.F32 R60, R8.reuse, R66, R60 ;  /* 0x00000042083c723c */ /* 0x040fe2000000183c */
[----:B------:R-:W-:Y:S07]  /*4320*/  LDSM.16.M88.4 R64, [R209+-0x1800] ;  /* 0xffe80000d140783b */ /* 0x000fee0000000200 */
[C---:B------:R-:W-:Y:S08]  /*4330*/  HMMA.16816.F32 R44, R8.reuse, R72, R44 ;  /* 0x00000048082c723c */ /* 0x040ff0000000182c */
[C---:B------:R-:W-:Y:S01]  /*4340*/  HMMA.16816.F32 R40, R8.reuse, R74, R40 ;  /* 0x0000004a0828723c */ /* 0x040fe20000001828 */
[----:B------:R-:W-:Y:S07]  /*4350*/  LDSM.16.M88.4 R72, [R208+0x6800] ;  /* 0x00680000d048783b */ /* 0x000fee0000000200 */
[C---:B------:R-:W-:Y:S08]  /*4360*/  HMMA.16816.F32 R28, R8.reuse, R80, R24 ;  /* 0x00000050081c723c */ /* 0x040ff00000001818 */
[----:B------:R-:W-:Y:S01]  /*4370*/  HMMA.16816.F32 R12, R8, R82, R12 ;  /* 0x00000052080c723c */ /* 0x000fe2000000180c */
[----:B------:R-:W1:Y:S04]  /*4380*/  LDSM.16.M88.4 R8, [R222+0x8000] ;  /* 0x00800000de08783b */ /* 0x000e680000000200 */
[----:B------:R-:W4:Y:S03]  /*4390*/  LDSM.16.M88.4 R80, [R209+-0x1000] ;  /* 0xfff00000d150783b */ /* 0x000f260000000200 */
[C---:B--2---:R-:W-:Y:S08]  /*43a0*/  HMMA.16816.F32 R20, R4.reuse, R48, R20 ;  /* 0x000000300414723c */ /* 0x044ff00000001814 */
[C---:B------:R-:W-:Y:S08]  /*43b0*/  HMMA.16816.F32 R24, R4.reuse, R50, R32 ;  /* 0x000000320418723c */ /* 0x040ff00000001820 */
[C---:B------:R-:W-:Y:S08]  /*43c0*/  HMMA.16816.F32 R36, R4.reuse, R56, R36 ;  /* 0x000000380424723c */ /* 0x040ff00000001824 */
[C---:B------:R-:W-:Y:S08]  /*43d0*/  HMMA.16816.F32 R60, R4.reuse, R58, R60 ;  /* 0x0000003a043c723c */ /* 0x040ff0000000183c */
[C---:B------:R-:W-:Y:S08]  /*43e0*/  HMMA.16816.F32 R44, R4.reuse, R68, R44 ;  /* 0x00000044042c723c */ /* 0x040ff0000000182c */
[C---:B------:R-:W-:Y:S01]  /*43f0*/  HMMA.16816.F32 R40, R4.reuse, R70, R40 ;  /* 0x000000460428723c */ /* 0x040fe20000001828 */
[----:B------:R-:W-:Y:S07]  /*4400*/  LDSM.16.M88.4 R68, [R208+0x6000] ;  /* 0x00600000d044783b */ /* 0x000fee0000000200 */
[C---:B---3--:R-:W-:Y:S08]  /*4410*/  HMMA.16816.F32 R32, R4.reuse, R76, R28 ;  /* 0x0000004c0420723c */ /* 0x048ff0000000181c */
[----:B------:R-:W-:Y:S01]  /*4420*/  HMMA.16816.F32 R12, R4, R78, R12 ;  /* 0x0000004e040c723c */ /* 0x000fe2000000180c */
[----:B------:R-:W2:Y:S04]  /*4430*/  LDSM.16.M88.4 R4, [R220+0xc000] ;  /* 0x00c00000dc04783b */ /* 0x000ea80000000200 */
[----:B------:R-:W3:Y:S03]  /*4440*/  LDSM.16.M88.4 R76, [R208+0x7000] ;  /* 0x00700000d04c783b */ /* 0x000ee60000000200 */
[C---:B-1----:R-:W-:Y:S08]  /*4450*/  HMMA.16816.F32 R28, R8.reuse, R52, R20 ;  /* 0x00000034081c723c */ /* 0x042ff00000001814 */
[C---:B------:R-:W-:Y:S08]  /*4460*/  HMMA.16816.F32 R24, R8.reuse, R54, R24 ;  /* 0x000000360818723c */ /* 0x040ff00000001818 */
[C---:B------:R-:W-:Y:S08]  /*4470*/  HMMA.16816.F32 R20, R8.reuse, R64, R36 ;  /* 0x000000400814723c */ /* 0x040ff00000001824 */
[C---:B------:R-:W-:Y:S01]  /*4480*/  HMMA.16816.F32 R60, R8.reuse, R66, R60 ;  /* 0x00000042083c723c */ /* 0x040fe2000000183c */
[----:B------:R-:W-:Y:S07]  /*4490*/  LDSM.16.M88.4 R64, [R3+0x6000] ;  /* 0x006000000340783b */ /* 0x000fee0000000200 */
[C---:B----4-:R-:W-:Y:S08]  /*44a0*/  HMMA.16816.F32 R56, R8.reuse, R80, R44 ;  /* 0x000000500838723c */ /* 0x050ff0000000182c */
[C---:B------:R-:W-:Y:S08]  /*44b0*/  HMMA.16816.F32 R52, R8.reuse, R82, R40 ;  /* 0x000000520834723c */ /* 0x040ff00000001828 */
[C---:B------:R-:W-:Y:S08]  /*44c0*/  HMMA.16816.F32 R48, R8.reuse, R84, R32 ;  /* 0x000000540830723c */ /* 0x040ff00000001820 */
[----:B------:R-:W-:Y:S01]  /*44d0*/  HMMA.16816.F32 R8, R8, R86, R12 ;  /* 0x000000560808723c */ /* 0x000fe2000000180c */
[----:B------:R-:W1:Y:S04]  /*44e0*/  LDSM.16.M88.4 R12, [R221+0xc000] ;  /* 0x00c00000dd0c783b */ /* 0x000e680000000200 */
[----:B------:R-:W4:Y:S03]  /*44f0*/  LDSM.16.M88.4 R84, [R3+0x6800] ;  /* 0x006800000354783b */ /* 0x000f260000000200 */
[C---:B--2---:R-:W-:Y:S08]  /*4500*/  HMMA.16816.F32 R44, R4.reuse, R68, R28 ;  /* 0x00000044042c723c */ /* 0x044ff0000000181c */
[C---:B------:R-:W-:Y:S08]  /*4510*/  HMMA.16816.F32 R40, R4.reuse, R70, R24 ;  /* 0x000000460428723c */ /* 0x040ff00000001818 */
[C---:B------:R-:W-:Y:S08]  /*4520*/  HMMA.16816.F32 R36, R4.reuse, R72, R20 ;  /* 0x000000480424723c */ /* 0x040ff00000001814 */
[C---:B------:R-:W-:Y:S08]  /*4530*/  HMMA.16816.F32 R32, R4.reuse, R74, R60 ;  /* 0x0000004a0420723c */ /* 0x040ff0000000183c */
[C---:B---3--:R-:W-:Y:S01]  /*4540*/  HMMA.16816.F32 R28, R4.reuse, R76, R56 ;  /* 0x0000004c041c723c */ /* 0x048fe20000001838 */
[----:B------:R-:W-:Y:S07]  /*4550*/  LDSM.16.M88.4 R56, [R209] ;  /* 0x00000000d138783b */ /* 0x000fee0000000200 */
[C---:B------:R-:W-:Y:S01]  /*4560*/  HMMA.16816.F32 R24, R4.reuse, R78, R52 ;  /* 0x0000004e0418723c */ /* 0x040fe20000001834 */
[----:B------:R-:W-:Y:S07]  /*4570*/  LDSM.16.M88.4 R52, [R209+0x800] ;  /* 0x00080000d134783b */ /* 0x000fee0000000200 */
[C---:B------:R-:W-:Y:S01]  /*4580*/  HMMA.16816.F32 R20, R4.reuse, R88, R48 ;  /* 0x000000580414723c */ /* 0x040fe20000001830 */
[----:B------:R-:W-:Y:S07]  /*4590*/  LDSM.16.M88.4 R48, [R209+0x1000] ;  /* 0x00100000d130783b */ /* 0x000fee0000000200 */
[----:B------:R-:W-:Y:S01]  /*45a0*/  HMMA.16816.F32 R4, R4, R90, R8 ;  /* 0x0000005a0404723c */ /* 0x000fe20000001808 */
[----:B------:R-:W-:Y:S04]  /*45b0*/  LDSM.16.M88.4 R8, [R223+0xc000] ;  /* 0x00c00000df08783b */ /* 0x000fe80000000200 */
[----:B------:R2:W3:Y:S03]  /*45c0*/  LDSM.16.M88.4 R88, [R16+0x6000] ;  /* 0x006000001058783b */ /* 0x0004e60000000200 */
[C---:B-1----:R-:W-:Y:S01]  /*45d0*/  HMMA.16816.F32 R80, R12.reuse, R64, R44 ;  /* 0x000000400c50723c */ /* 0x042fe2000000182c */
[----:B------:R-:W-:Y:S07]  /*45e0*/  LDSM.16.M88.4 R44, [R209+0x1800] ;  /* 0x00180000d12c783b */ /* 0x000fee0000000200 */
[C---:B------:R-:W-:Y:S08]  /*45f0*/  HMMA.16816.F32 R76, R12.reuse, R66, R40 ;  /* 0x000000420c4c723c */ /* 0x040ff00000001828 */
[C---:B----4-:R-:W-:Y:S08]  /*4600*/  HMMA.16816.F32 R72, R12.reuse, R84, R36 ;  /* 0x000000540c48723c */ /* 0x050ff00000001824 */
[C---:B------:R-:W-:Y:S08]  /*4610*/  HMMA.16816.F32 R68, R12.reuse, R86, R32 ;  /* 0x000000560c44723c */ /* 0x040ff00000001820 */
[C---:B------:R-:W-:Y:S08]  /*4620*/  HMMA.16816.F32 R64, R12.reuse, R96, R28 ;  /* 0x000000600c40723c */ /* 0x040ff0000000181c */
[C---:B------:R-:W-:Y:S08]  /*4630*/  HMMA.16816.F32 R60, R12.reuse, R98, R24 ;  /* 0x000000620c3c723c */ /* 0x040ff00000001818 */
[C---:B--2---:R-:W-:Y:S08]  /*4640*/  HMMA.16816.F32 R16, R12.reuse, R108, R20 ;  /* 0x0000006c0c10723c */ /* 0x044ff00000001814 */
[----:B------:R-:W-:Y:S01]  /*4650*/  HMMA.16816.F32 R12, R12, R110, R4 ;  /* 0x0000006e0c0c723c */ /* 0x000fe20000001804 */
[----:B------:R-:W1:Y:S01]  /*4660*/  LDSM.16.M88.4 R4, [R222+0xc000] ;  /* 0x00c00000de04783b */ /* 0x000e620000000200 */
[----:B------:R-:W-:-:S06]  /*4670*/  DEPBAR.LE SB0, 0x0 ;  /* 0x000080000000791a */ /* 0x000fcc0000000000 */
[C---:B---3--:R-:W-:Y:S08]  /*4680*/  HMMA.16816.F32 R40, R8.reuse, R88, R80 ;  /* 0x000000580828723c */ /* 0x048ff00000001850 */
        /* <DEDUP_REMOVED lines=9> */
[C---:B------:R-:W-:Y:S08]  /*4720*/  HMMA.16816.F32 R40, R4.reuse, R44, R16 ;  /* 0x0000002c0428723c */ /* 0x040ff00000001810 */
[C---:B------:R-:W-:Y:S08]  /*4730*/  HMMA.16816.F32 R36, R4.reuse, R58, R36 ;  /* 0x0000003a0424723c */ /* 0x040ff00000001824 */
[C---:B------:R-:W-:Y:S08]  /*4740*/  HMMA.16816.F32 R32, R4.reuse, R52, R32 ;  /* 0x000000340420723c */ /* 0x040ff00000001820 */
[C---:B------:R-:W-:Y:S08]  /*4750*/  HMMA.16816.F32 R28, R4.reuse, R54, R28 ;  /* 0x00000036041c723c */ /* 0x040ff0000000181c */
[C---:B------:R-:W-:Y:S08]  /*4760*/  HMMA.16816.F32 R48, R4.reuse, R50, R20 ;  /* 0x000000320430723c */ /* 0x040ff00000001814 */
[----:B------:R-:W-:Y:S01]  /*4770*/  HMMA.16816.F32 R44, R4, R46, R8 ;  /* 0x0000002e042c723c */ /* 0x000fe20000001808 */
[----:B------:R-:W-:Y:S06]  /*4780*/  BAR.SYNC.DEFER_BLOCKING 0x0 ;  /* 0x0000000000007b1d */ /* 0x000fec0000010000 */
[----:B------:R-:W-:Y:S01]  /*4790*/  @!UPT UIADD3 URZ, URZ, URZ, URZ ;  /* 0x0000003f3f3ff290 */ /* 0x000fe2000fffe03f */
[----:B------:R-:W-:Y:S11]  /*47a0*/  @!P2 BRA `(.L_x_1582) ;  /* 0x000004d00000a947 */ /* 0x000ff60003800000 */
[----:B------:R-:W-:Y:S02]  /*47b0*/  IMAD R2, R116, 0x40, R244 ;  /* 0x0000004074027824 */ /* 0x000fe400078e02f4 */
[----:B------:R-:W-:-:S03]  /*47c0*/  IMAD.MOV.U32 R228, RZ, RZ, RZ ;  /* 0x000000ffffe47224 */ /* 0x000fc600078e00ff */
[----:B------:R-:W-:-:S05]  /*47d0*/  IADD3 R2, R2, -0x40, R117 ;  /* 0xffffffc002027810 */ /* 0x000fca0007ffe075 */
[----:B------:R-:W-:-:S04]  /*47e0*/  @P0 IMAD.HI.U32 R3, R2, c[0x0][0x2bc], RZ ;  /* 0x0000af0002030a27 */ /* 0x000fc800078e00ff */
[----:B------:R-:W-:Y:S01]  /*47f0*/  IMAD.MOV.U32 R0, RZ, RZ, R2 ;  /* 0x000000ffff007224 */ /* 0x000fe200078e0002 */
[----:B------:R-:W-:-:S04]  /*4800*/  @P0 SHF.R.U32.HI R0, RZ, c[0x0][0x2c0], R3 ;  /* 0x0000b000ff000a19 */ /* 0x000fc80000011603 */
[----:B------:R-:W-:-:S04]  /*4810*/  @!P1 IADD3 R3, P0, R0, R248, RZ ;  /* 0x000000f800039210 */ /* 0x000fc80007f1e0ff */
[----:B------:R-:W-:Y:S02]  /*4820*/  @!P1 LEA.HI.X.SX32 R5, R0, R252, 0x1, P0 ;  /* 0x000000fc00059211 */ /* 0x000fe400000f0eff */
[----:B------:R-:W-:-:S04]  /*4830*/  @!P1 LEA R4, P0, R3, c[0x0][0x2a0], 0x2 ;  /* 0x0000a80003049a11 */ /* 0x000fc800078010ff */
[----:B------:R-:W-:-:S05]  /*4840*/  @!P1 LEA.HI.X R5, R3, c[0x0][0x2a4], R5, 0x2, P0 ;  /* 0x0000a90003059a11 */ /* 0x000fca00000f1405 */
[----:B------:R-:W2:Y:S01]  /*4850*/  @!P1 LDG.E R228, [R4.64] ;  /* 0x0000000604e49981 */ /* 0x000ea2000c1e1900 */
[----:B------:R-:W-:Y:S01]  /*4860*/  IMAD.MOV R0, RZ, RZ, -R0 ;  /* 0x000000ffff007224 */ /* 0x000fe200078e0a00 */
[----:B------:R-:W-:-:S03]  /*4870*/  SEL R14, RZ, 0x10, P3 ;  /* 0x00000010ff0e7807 */ /* 0x000fc60001800000 */
        /* <DEDUP_REMOVED lines=16> */
.L_x_1664:
[----:B------:R-:W-:Y:S05]  /*4980*/  BRA.DIV ~URZ, `(.L_x_1584) ;  /* 0x0000b6627f007947 */ /* 0x000fea000b800000 */
[----:B------:R-:W3:Y:S01]  /*4990*/  SHFL.IDX PT, R0, R15, RZ, 0x181f ;  /* 0x00181fff0f007589 */ /* 0x000ee200000e0000 */
[----:B------:R-:W-:Y:S02]  /*49a0*/  SEL R13, RZ, 0x10, P5 ;  /* 0x00000010ff0d7807 */ /* 0x000fe40002800000 */
[----:B------:R-:W-:Y:S02]  /*49b0*/  SEL R12, RZ, 0x10, P4 ;  /* 0x00000010ff0c7807 */ /* 0x000fe40002000000 */
[C---:B---3--:R-:W-:Y:S02]  /*49c0*/  IADD3 R6, P2, R0.reuse, R119, RZ ;  /* 0x0000007700067210 */ /* 0x048fe40007f5e0ff */
[----:B------:R-:W-:-:S03]  /*49d0*/  IADD3 R2, P0, R0, R120, RZ ;  /* 0x0000007800027210 */ /* 0x000fc60007f1e0ff */
[----:B--2---:R-:W-:Y:S01]  /*49e0*/  IMAD.X R7, R4, 0x1, R113, P2 ;  /* 0x0000000104077824 */ /* 0x004fe200010e0671 */
[----:B------:R-:W-:Y:S01]  /*49f0*/  IADD3 R10, P2, R0, R122, RZ ;  /* 0x0000007a000a7210 */ /* 0x000fe20007f5e0ff */
[----:B------:R-:W-:Y:S01]  /*4a00*/  IMAD.X R3, R4, 0x1, R114, P0 ;  /* 0x0000000104037824 */ /* 0x000fe200000e0672 */
[----:B------:R-:W-:Y:S02]  /*4a10*/  IADD3 R8, P0, R0, R121, RZ ;  /* 0x0000007900087210 */ /* 0x000fe40007f1e0ff */
[----:B------:R-:W-:Y:S01]  /*4a20*/  @!PT LDS RZ, [RZ] ;  /* 0x00000000fffff984 */ /* 0x000fe20000000800 */
[----:B------:R-:W-:Y:S01]  /*4a30*/  @!PT LDS RZ, [RZ] ;  /* 0x00000000fffff984 */ /* 0x000fe20000000800 */
[----:B------:R2:W-:Y:S01]  /*4a40*/  LDGSTS.E.BYPASS.LTC128B.128 [R229+0x8100], [R6.64], !P6 ;  /* 0x0810000006e57fae */ /* 0x0005e2000f101d46 */
[C---:B------:R-:W-:Y:S02]  /*4a50*/  IMAD.X R11, R4.reuse, 0x1, R115, P2 ;  /* 0x00000001040b7824 */ /* 0x040fe400010e0673 */
[----:B------:R-:W-:Y:S01]  /*4a60*/  IMAD.X R9, R4, 0x1, R112, P0 ;  /* 0x0000000104097824 */ /* 0x000fe200000e0670 */
[----:B------:R3:W-:Y:S04]  /*4a70*/  LDGSTS.E.BYPASS.LTC128B.128 [R229+0xa100], [R2.64], !P5 ;  /* 0x0a10000002e57fae */ /* 0x0007e8000e901d46 */
[----:B------:R3:W-:Y:S04]  /*4a80*/  LDGSTS.E.BYPASS.LTC128B.128 [R229+0xc100], [R10.64], !P4 ;  /* 0x0c1000000ae57fae */ /* 0x0007e8000e101d46 */
[----:B------:R3:W4:Y:S04]  /*4a90*/  SHFL.IDX PT, R4, R5, 0x1, 0x181f ;  /* 0x00381f0005047f89 */ /* 0x00072800000e0000 */
[----:B------:R3:W1:Y:S04]  /*4aa0*/  SHFL.IDX PT, R0, R15, 0x1, 0x181f ;  /* 0x00381f000f007f89 */ /* 0x00066800000e0000 */
[----:B------:R3:W-:Y:S01]  /*4ab0*/  LDGSTS.E.BYPASS.LTC128B.128 [R229+0xe100], [R8.64], !P3 ;  /* 0x0e10000008e57fae */ /* 0x0007e2000d901d46 */
[----:B--2---:R-:W-:-:S04]  /*4ac0*/  SEL R7, RZ, 0x10, P6 ;  /* 0x00000010ff077807 */ /* 0x004fc80003000000 */
.L_x_1665:
[----:B---3--:R-:W-:Y:S02]  /*4ad0*/  IADD3 R2, -R7, 0x10, RZ ;  /* 0x0000001007027810 */ /* 0x008fe40007ffe1ff */
[----:B------:R-:W-:-:S02]  /*4ae0*/  IADD3 R3, -R13, 0x10, RZ ;  /* 0x000000100d037810 */ /* 0x000fc40007ffe1ff */
[----:B------:R-:W-:Y:S02]  /*4af0*/  LOP3.LUT R2, R2, 0xf, RZ, 0xc0, !PT ;  /* 0x0000000f02027812 */ /* 0x000fe400078ec0ff */
[----:B-1----:R-:W-:Y:S02]  /*4b00*/  IADD3 R5, -R12, 0x10, RZ ;  /* 0x000000100c057810 */ /* 0x002fe40007ffe1ff */
[----:B------:R-:W-:Y:S02]  /*4b10*/  LOP3.LUT R3, R3, 0xf, RZ, 0xc0, !PT ;  /* 0x0000000f03037812 */ /* 0x000fe400078ec0ff */
[----:B------:R-:W-:Y:S02]  /*4b20*/  IADD3 R6, -R14, 0x10, RZ ;  /* 0x000000100e067810 */ /* 0x000fe40007ffe1ff */
[----:B------:R-:W-:Y:S02]  /*4b30*/  IADD3 R10, P4, P3, R2, R0, R119 ;  /* 0x00000000020a7210 */ /* 0x000fe40007b9e077 */
[----:B------:R-:W-:-:S02]  /*4b40*/  LOP3.LUT R2, R5, 0xf, RZ, 0xc0, !PT ;  /* 0x0000000f05027812 */ /* 0x000fc400078ec0ff */
[----:B------:R-:W-:Y:S02]  /*4b50*/  IADD3 R8, P2, P0, R3, R0, R120 ;  /* 0x0000000003087210 */ /* 0x000fe4000785e078 */
[----:B------:R-:W-:Y:S02]  /*4b60*/  LOP3.LUT R3, R6, 0xf, RZ, 0xc0, !PT ;  /* 0x0000000f06037812 */ /* 0x000fe400078ec0ff */
[----:B----4-:R-:W-:Y:S02]  /*4b70*/  IADD3.X R11, RZ, R4, R113, P4, P3 ;  /* 0x00000004ff0b7210 */ /* 0x010fe400027e6471 */
[----:B------:R-:W-:Y:S02]  /*4b80*/  IADD3 R6, P4, P3, R2, R0, R122 ;  /* 0x0000000002067210 */ /* 0x000fe40007b9e07a */
[----:B------:R-:W-:Y:S02]  /*4b90*/  IADD3.X R9, RZ, R4, R114, P2, P0 ;  /* 0x00000004ff097210 */ /* 0x000fe400017e0472 */
[----:B------:R-:W-:-:S02]  /*4ba0*/  IADD3 R2, P2, P0, R3, R0, R121 ;  /* 0x0000000003027210 */ /* 0x000fc4000785e079 */
[----:B------:R-:W-:Y:S02]  /*4bb0*/  ISETP.NE.U32.AND P5, PT, R7, RZ, PT ;  /* 0x000000ff0700720c */ /* 0x000fe40003fa5070 */
[-C--:B------:R-:W-:Y:S02]  /*4bc0*/  IADD3.X R7, RZ, R4.reuse, R115, P4, P3 ;  /* 0x00000004ff077210 */ /* 0x080fe400027e6473 */
[----:B------:R-:W-:Y:S02]  /*4bd0*/  ISETP.NE.U32.AND P4, PT, R13, RZ, PT ;  /* 0x000000ff0d00720c */ /* 0x000fe40003f85070 */
[----:B------:R-:W-:Y:S02]  /*4be0*/  ISETP.NE.U32.AND P3, PT, R12, RZ, PT ;  /* 0x000000ff0c00720c */ /* 0x000fe40003f65070 */
[----:B------:R-:W-:Y:S02]  /*4bf0*/  IADD3.X R3, RZ, R4, R112, P2, P0 ;  /* 0x00000004ff037210 */ /* 0x000fe400017e0470 */
[----:B------:R-:W-:-:S03]  /*4c00*/  ISETP.NE.U32.AND P0, PT, R14, RZ, PT ;  /* 0x000000ff0e00720c */ /* 0x000fc60003f05070 */
[----:B------:R-:W-:Y:S01]  /*4c10*/  @!PT LDS RZ, [RZ] ;  /* 0x00000000fffff984 */ /* 0x000fe20000000800 */
[----:B------:R-:W-:Y:S01]  /*4c20*/  @!PT LDS RZ, [RZ] ;  /* 0x00000000fffff984 */ /* 0x000fe20000000800 */
[----:B------:R-:W-:Y:S01]  /*4c30*/  @!PT LDS RZ, [RZ] ;  /* 0x00000000fffff984 */ /* 0x000fe20000000800 */
[----:B------:R1:W-:Y:S04]  /*4c40*/  LDGSTS.E.BYPASS.LTC128B.128.ZFILL [R229+0x9100], [R10.64], P5 ;  /* 0x091000000ae57fae */ /* 0x0003e8000a941d46 */
[----:B------:R1:W-:Y:S04]  /*4c50*/  LDGSTS.E.BYPASS.LTC128B.128.ZFILL [R229+0xb100], [R8.64], P4 ;  /* 0x0b10000008e57fae */ /* 0x0003e8000a141d46 */
[----:B------:R1:W-:Y:S04]  /*4c60*/  LDGSTS.E.BYPASS.LTC128B.128.ZFILL [R229+0xd100], [R6.64], P3 ;  /* 0x0d10000006e57fae */ /* 0x0003e80009941d46 */
[----:B------:R1:W-:Y:S02]  /*4c70*/  LDGSTS.E.BYPASS.LTC128B.128.ZFILL [R229+0xf100], [R2.64], P0 ;  /* 0x0f10000002e57fae */ /* 0x0003e40008141d46 */
.L_x_1582:
[----:B------:R-:W-:Y:S05]  /*4c80*/  BSYNC B0 ;  /* 0x0000000000007941 */ /* 0x000fea0003800000 */
.L_x_1581:
[----:B------:R-:W2:Y:S04]  /*4c90*/  LDL R0, [R1+0x44] ;  /* 0x0000440001007983 */ /* 0x000ea80000100800 */
[----:B------:R-:W0:Y:S01]  /*4ca0*/  LDGDEPBAR ;  /* 0x00000000000079af */ /* 0x000e220000000000 */
[----:B--2---:R-:W-:-:S05]  /*4cb0*/  IMAD.IADD R0, R118, 0x1, -R0 ;  /* 0x0000000176007824 */ /* 0x004fca00078e0a00 */
        /* <DEDUP_REMOVED lines=9> */
[----:B------:R-:W-:Y:S02]  /*4d50*/  FMNMX.FTZ R2, R6, R7, !PT ;  /* 0x0000000706027209 */ /* 0x000fe40007810000 */
[----:B------:R-:W-:Y:S02]  /*4d60*/  FSEL R16, R38, -INF , P2 ;  /* 0xff80000026107808 */ /* 0x000fe40001000000 */
[----:B------:R-:W-:-:S02]  /*4d70*/  FMNMX.FTZ R3, R14, R15, !PT ;  /* 0x0000000f0e037209 */ /* 0x000fc40007810000 */
[----:B------:R-:W-:Y:S02]  /*4d80*/  FSEL R9, R37, -INF , P0 ;  /* 0xff80000025097808 */ /* 0x000fe40000000000 */
[----:B------:R-:W-:Y:S02]  /*4d90*/  ISETP.GT.AND P4, PT, R0, 0x10, PT ;  /* 0x000000100000780c */ /* 0x000fe40003f84270 */
[----:B------:R-:W-:Y:S02]  /*4da0*/  FMNMX.FTZ R2, R8, R2, !PT ;  /* 0x0000000208027209 */ /* 0x000fe40007810000 */
[----:B------:R-:W-:Y:S02]  /*4db0*/  FSEL R17, R39, -INF , P0 ;  /* 0xff80000027117808 */ /* 0x000fe40000000000 */
[----:B------:R-:W-:Y:S02]  /*4dc0*/  FMNMX.FTZ R3, R16, R3, !PT ;  /* 0x0000000310037209 */ /* 0x000fe40007810000 */
[----:B------:R-:W-:-:S02]  /*4dd0*/  ISETP.GT.AND P3, PT, R0, 0x11, PT ;  /* 0x000000110000780c */ /* 0x000fc40003f64270 */
[----:B------:R-:W-:Y:S02]  /*4de0*/  FSEL R10, R32, -INF , P4 ;  /* 0xff800000200a7808 */ /* 0x000fe40002000000 */
[----:B------:R-:W-:Y:S02]  /*4df0*/  FMNMX.FTZ R2, R9, R2, !PT ;  /* 0x0000000209027209 */ /* 0x000fe40007810000 */
[----:B------:R-:W-:Y:S02]  /*4e00*/  FSEL R18, R34, -INF , P4 ;  /* 0xff80000022127808 */ /* 0x000fe40002000000 */
[----:B------:R-:W-:Y:S02]  /*4e10*/  FMNMX.FTZ R3, R17, R3, !PT ;  /* 0x0000000311037209 */ /* 0x000fe40007810000 */
[----:B------:R-:W-:Y:S02]  /*4e20*/  ISETP.GT.AND P2, PT, R0, 0x18, PT ;  /* 0x000000180000780c */ /* 0x000fe40003f44270 */
[----:B------:R-:W-:-:S02]  /*4e30*/  FSEL R11, R33, -INF , P3 ;  /* 0xff800000210b7808 */ /* 0x000fc40001800000 */
[----:B------:R-:W-:Y:S02]  /*4e40*/  FMNMX.FTZ R2, R10, R2, !PT ;  /* 0x000000020a027209 */ /* 0x000fe40007810000 */
[----:B------:R-:W-:Y:S02]  /*4e50*/  FSEL R20, R35, -INF , P3 ;  /* 0xff80000023147808 */ /* 0x000fe40001800000 */
[----:B------:R-:W-:Y:S02]  /*4e60*/  FMNMX.FTZ R3, R18, R3, !PT ;  /* 0x0000000312037209 */ /* 0x000fe40007810000 */
[----:B------:R-:W-:Y:S02]  /*4e70*/  ISETP.GT.AND P0, PT, R0, 0x19, PT ;  /* 0x000000190000780c */ /* 0x000fe40003f04270 */
[----:B------:R-:W-:Y:S02]  /*4e80*/  FSEL R12, R28, -INF , P2 ;  /* 0xff8000001c0c7808 */ /* 0x000fe40001000000 */
[----:B------:R-:W-:-:S02]  /*4e90*/  FMNMX.FTZ R2, R11, R2, !PT ;  /* 0x000000020b027209 */ /* 0x000fc40007810000 */
[----:B------:R-:W-:Y:S02]  /*4ea0*/  FSEL R21, R30, -INF , P2 ;  /* 0xff8000001e157808 */ /* 0x000fe40001000000 */
[----:B------:R-:W-:Y:S02]  /*4eb0*/  FMNMX.FTZ R3, R20, R3, !PT ;  /* 0x0000000314037209 */ /* 0x000fe40007810000 */
[----:B------:R-:W-:Y:S02]  /*4ec0*/  FSEL R22, R31, -INF , P0 ;  /* 0xff8000001f167808 */ /* 0x000fe40000000000 */
[----:B------:R-:W-:Y:S02]  /*4ed0*/  FSEL R13, R29, -INF , P0 ;  /* 0xff8000001d0d7808 */ /* 0x000fe40000000000 */
[----:B------:R-:W-:Y:S02]  /*4ee0*/  ISETP.GT.AND P2, PT, R0, 0x20, PT ;  /* 0x000000200000780c */ /* 0x000fe40003f44270 */
[----:B------:R-:W-:-:S02]  /*4ef0*/  FMNMX.FTZ R2, R12, R2, !PT ;  /* 0x000000020c027209 */ /* 0x000fc40007810000 */
[----:B------:R-:W-:Y:S02]  /*4f00*/  ISETP.GT.AND P0, PT, R0, 0x21, PT ;  /* 0x000000210000780c */ /* 0x000fe40003f04270 */
[----:B------:R-:W-:Y:S02]  /*4f10*/  FMNMX.FTZ R3, R21, R3, !PT ;  /* 0x0000000315037209 */ /* 0x000fe40007810000 */
[----:B------:R-:W-:Y:S02]  /*4f20*/  FSEL R88, R24, -INF , P2 ;  /* 0xff80000018587808 */ /* 0x000fe40001000000 */
[----:B------:R-:W-:Y:S02]  /*4f30*/  FMNMX.FTZ R2, R13, R2, !PT ;  /* 0x000000020d027209 */ /* 0x000fe40007810000 */
[----:B------:R-:W-:Y:S02]  /*4f40*/  FSEL R96, R26, -INF , P2 ;  /* 0xff8000001a607808 */ /* 0x000fe40001000000 */
[----:B------:R-:W-:-:S02]  /*4f50*/  FSEL R95, R27, -INF , P0 ;  /* 0xff8000001b5f7808 */ /* 0x000fc40000000000 */
[----:B------:R-:W-:Y:S02]  /*4f60*/  FSEL R87, R25, -INF , P0 ;  /* 0xff80000019577808 */ /* 0x000fe40000000000 */
[----:B------:R-:W-:Y:S02]  /*4f70*/  FMNMX.FTZ R3, R22, R3, !PT ;  /* 0x0000000316037209 */ /* 0x000fe40007810000 */
[----:B------:R-:W-:Y:S02]  /*4f80*/  ISETP.GT.AND P0, PT, R0, 0x28, PT ;  /* 0x000000280000780c */ /* 0x000fe40003f04270 */
[----:B------:R-:W-:Y:S02]  /*4f90*/  FMNMX.FTZ R2, R88, R2, !PT ;  /* 0x0000000258027209 */ /* 0x000fe40007810000 */
[----:B------:R-:W-:Y:S02]  /*4fa0*/  FMNMX.FTZ R3, R96, R3, !PT ;  /* 0x0000000360037209 */ /* 0x000fe40007810000 */
[----:B------:R-:W-:-:S02]  /*4fb0*/  FSEL R94, R50, -INF , P0 ;  /* 0xff800000325e7808 */ /* 0x000fc40000000000 */
[----:B------:R-:W-:Y:S02]  /*4fc0*/  FSEL R27, R48, -INF , P0 ;  /* 0xff800000301b7808 */ /* 0x000fe40000000000 */
[C---:B------:R-:W-:Y:S02]  /*4fd0*/  ISETP.GT.AND P5, PT, R0.reuse, 0x29, PT ;  /* 0x000000290000780c */ /* 0x040fe40003fa4270 */
[C---:B------:R-:W-:Y:S02]  /*4fe0*/  ISETP.GT.AND P4, PT, R0.reuse, 0x30, PT ;  /* 0x000000300000780c */ /* 0x040fe40003f84270 */
        /* <DEDUP_REMOVED lines=25> */
[----:B------:R-:W-:Y:S02]  /*5180*/  FMNMX.FTZ R4, R25, R0, !PT ;  /* 0x0000000019047209 */ /* 0x000fe40007810000 */
[----:B------:R-:W-:Y:S01]  /*5190*/  FMNMX.FTZ R5, R89, R2, !PT ;  /* 0x0000000259057209 */ /* 0x000fe20007810000 */
[----:B------:R-:W-:Y:S05]  /*51a0*/  BRA.DIV ~URZ, `(.L_x_1585) ;  /* 0x0000b0827f007947 */ /* 0x000fea000b800000 */
[----:B------:R-:W1:Y:S04]  /*51b0*/  SHFL.BFLY PT, R0, R4, 0x2, 0x1f ;  /* 0x0c401f0004007f89 */ /* 0x000e6800000e0000 */
[----:B------:R-:W2:Y:S01]  /*51c0*/  SHFL.BFLY PT, R3, R5, 0x2, 0x1f ;  /* 0x0c401f0005037f89 */ /* 0x000ea200000e0000 */
[----:B-1----:R-:W-:-:S02]  /*51d0*/  FMNMX.FTZ R0, R4, R0, !PT ;  /* 0x0000000004007209 */ /* 0x002fc40007810000 */
[----:B--2---:R-:W-:-:S03]  /*51e0*/  FMNMX.FTZ R5, R5, R3, !PT ;  /* 0x0000000305057209 */ /* 0x004fc60007810000 */
[----:B------:R-:W1:Y:S04]  /*51f0*/  SHFL.BFLY PT, R2, R0, 0x1, 0x1f ;  /* 0x0c201f0000027f89 */ /* 0x000e6800000e0000 */
[----:B------:R2:W3:Y:S01]  /*5200*/  SHFL.BFLY PT, R3, R5, 0x1, 0x1f ;  /* 0x0c201f0005037f89 */ /* 0x0004e200000e0000 */
[----:B-1----:R-:W-:-:S05]  /*5210*/  FMNMX.FTZ R133, R0, R2, !PT ;  /* 0x0000000200857209 */ /* 0x002fca0007810000 */
.L_x_1666:
[C---:B------:R-:W-:Y:S01]  /*5220*/  FMUL.FTZ R2, R133.reuse, c[0x0][0x2d0] ;  /* 0x0000b40085027a20 */ /* 0x040fe20000410000 */
[----:B------:R-:W-:Y:S01]  /*5230*/  FSETP.NEU.FTZ.AND P0, PT, R133, -INF , PT ;  /* 0xff8000008500780b */ /* 0x000fe20003f1d000 */
[----:B------:R-:W-:Y:S01]  /*5240*/  WARPSYNC 0xffffffff ;  /* 0xffffffff00007948 */ /* 0x000fe20003800000 */
[----:B---3--:R-:W-:Y:S01]  /*5250*/  FMNMX.FTZ R24, R3, R5, !PT ;  /* 0x0000000503187209 */ /* 0x008fe20007810000 */
[----:B------:R-:W-:Y:S01]  /*5260*/  LDSM.16.MT88.4 R36, [R210+0x800] ;  /* 0x00080000d224783b */ /* 0x000fe20000004200 */
[----:B------:R-:W-:-:S02]  /*5270*/  FSEL R2, R2, RZ, P0 ;  /* 0x000000ff02027208 */ /* 0x000fc40000000000 */
[----:B------:R-:W-:Y:S01]  /*5280*/  FSETP.NEU.FTZ.AND P0, PT, R24, -INF , PT ;  /* 0xff8000001800780b */ /* 0x000fe20003f1d000 */
[----:B------:R-:W-:Y:S02]  /*5290*/  LDSM.16.MT88.4 R44, [R213] ;  /* 0x00000000d52c783b */ /* 0x000fe40000004200 */
[--C-:B------:R-:W-:Y:S02]  /*52a0*/  FFMA.FTZ R0, R6, c[0x0][0x2d0], -R2.reuse ;  /* 0x0000b40006007a23 */ /* 0x100fe40000010802 */
[--C-:B------:R-:W-:Y:S01]  /*52b0*/  FFMA.FTZ R3, R12, c[0x0][0x2d0], -R2.reuse ;  /* 0x0000b4000c037a23 */ /* 0x100fe20000010802 */
[----:B------:R-:W-:Y:S01]  /*52c0*/  LDSM.16.MT88.4 R40, [R211+0x800] ;  /* 0x00080000d328783b */ /* 0x000fe20000004200 */
[----:B------:R1:W-:Y:S01]  /*52d0*/  MUFU.EX2 R112, R0 ;  /* 0x0000000000707308 */ /* 0x0003e20000000800 */
[--C-:B------:R-:W-:Y:S02]  /*52e0*/  FFMA.FTZ R27, R27, c[0x0][0x2d0], -R2.reuse ;  /* 0x0000b4001b1b7a23 */ /* 0x100fe40000010802 */
[----:B------:R-:W-:Y:S01]  /*52f0*/  LDSM.16.MT88.4 R28, [R212] ;  /* 0x00000000d41c783b */ /* 0x000fe20000004200 */
[----:B------:R-:W-:-:S03]  /*5300*/  FFMA.FTZ R26, R26, c[0x0][0x2d0], -R2 ;  /* 0x0000b4001a1a7a23 */ /* 0x000fc60000010802 */
[----:B------:R-:W-:Y:S01]  /*5310*/  LDSM.16.MT88.4 R68, [R211+0x2000] ;  /* 0x00200000d344783b */ /* 0x000fe20000004200 */
[----:B------:R3:W-:Y:S03]  /*5320*/  MUFU.EX2 R131, R3 ;  /* 0x0000000300837308 */ /* 0x0007e60000000800 */
[----:B------:R-:W-:Y:S04]  /*5330*/  LDSM.16.MT88.4 R60, [R213+0x800] ;  /* 0x00080000d53c783b */ /* 0x000fe80000004200 */
[----:B------:R-:W-:Y:S01]  /*5340*/  LDSM.16.MT88.4 R64, [R212+0x800] ;  /* 0x00080000d440783b */ /* 0x000fe20000004200 */
[----:B-1----:R-:W-:-:S03]  /*5350*/  FFMA.FTZ R0, R7, c[0x0][0x2d0], -R2 ;  /* 0x0000b40007007a23 */ /* 0x002fc60000010802 */
[----:B------:R-:W-:Y:S01]  /*5360*/  LDSM.16.MT88.4 R72, [R213+0x2000] ;  /* 0x00200000d548783b */ /* 0x000fe20000004200 */
[----:B------:R1:W4:Y:S03]  /*5370*/  MUFU.EX2 R99, R0 ;  /* 0x0000000000637308 */ /* 0x0003260000000800 */
[----:B------:R-:W-:Y:S01]  /*5380*/  LDSM.16.MT88.4 R48, [R210+0x2800] ;  /* 0x00280000d230783b */ /* 0x000fe20000004200 */
[----:B---3--:R-:W-:-:S03]  /*5390*/  FFMA.FTZ R3, R13, c[0x0][0x2d0], -R2 ;  /* 0x0000b4000d037a23 */ /* 0x008fc60000010802 */
[----:B------:R-:W-:Y:S01]  /*53a0*/  LDSM.16.MT88.4 R56, [R212+0x2000] ;  /* 0x00200000d438783b */ /* 0x000fe20000004200 */
[----:B------:R-:W-:Y:S03]  /*53b0*/  MUFU.EX2 R135, R3 ;  /* 0x0000000300877308 */ /* 0x000fe60000000800 */
[----:B------:R-:W-:Y:S04]  /*53c0*/  LDSM.16.MT88.4 R76, [R213+0x2800] ;  /* 0x00280000d54c783b */ /* 0x000fe80000004200 */
[----:B------:R-:W-:Y:S01]  /*53d0*/  LDSM.16.MT88.4 R80, [R210+0x4000] ;  /* 0x00400000d250783b */ /* 0x000fe20000004200 */
[----:B-1----:R-:W-:Y:S01]  /*53e0*/  FFMA.FTZ R0, R8, c[0x0][0x2d0], -R2 ;  /* 0x0000b40008007a23 */ /* 0x002fe20000010802 */
[----:B----4-:R-:W-:-:S03]  /*53f0*/  F2FP.PACK_AB R12, R99, R112 ;  /* 0x00000070630c723e */ /* 0x010fc600000000ff */
[----:B------:R1:W-:Y:S02]  /*5400*/  MUFU.EX2 R117, R0 ;  /* 0x0000000000757308 */ /* 0x0003e40000000800 */
[----:B-1----:R-:W-:-:S06]  /*5410*/  FFMA.FTZ R0, R9, c[0x0][0x2d0], -R2 ;  /* 0x0000b40009007a23 */ /* 0x002fcc0000010802 */
[----:B------:R1:W3:Y:S02]  /*5420*/  MUFU.EX2 R119, R0 ;  /* 0x0000000000777308 */ /* 0x0002e40000000800 */
[----:B-1----:R-:W-:-:S06]  /*5430*/  FFMA.FTZ R0, R10, c[0x0][0x2d0], -R2 ;  /* 0x0000b4000a007a23 */ /* 0x002fcc0000010802 */
[----:B------:R1:W-:Y:S02]  /*5440*/  MUFU.EX2 R129, R0 ;  /* 0x0000000000817308 */ /* 0x0003e40000000800 */
[----:B-1----:R-:W-:Y:S02]  /*5450*/  FFMA.FTZ R0, R11, c[0x0][0x2d0], -R2 ;  /* 0x0000b4000b007a23 */ /* 0x002fe40000010802 */
[----:B------:R-:W1:Y:S04]  /*5460*/  LDSM.16.MT88.4 R8, [R210] ;  /* 0x00000000d208783b */ /* 0x000e680000004200 */
[----:B------:R4:W-:Y:S02]  /*5470*/  MUFU.EX2 R130, R0 ;  /* 0x0000000000827308 */ /* 0x0009e40000000800 */
[----:B----4-:R-:W-:-:S05]  /*5480*/  FMUL.FTZ R0, R24, c[0x0][0x2d0] ;  /* 0x0000b40018007a20 */ /* 0x010fca0000410000 */
[----:B------:R-:W-:-:S05]  /*5490*/  FSEL R0, R0, RZ, P0 ;  /* 0x000000ff00007208 */ /* 0x000fca0000000000 */
[----:B------:R-:W-:Y:S01]  /*54a0*/  FFMA.FTZ R3, R14, c[0x0][0x2d0], -R0 ;  /* 0x0000b4000e037a23 */ /* 0x000fe20000010800 */
[----:B---3--:R-:W-:-:S03]  /*54b0*/  F2FP.PACK_AB R14, R119, R117 ;  /* 0x00000075770e723e */ /* 0x008fc600000000ff */
[----:B------:R3:W-:Y:S02]  /*54c0*/  MUFU.EX2 R98, R3 ;  /* 0x0000000300627308 */ /* 0x0007e40000000800 */
[----:B---3--:R-:W-:-:S06]  /*54d0*/  FFMA.FTZ R3, R15, c[0x0][0x2d0], -R0 ;  /* 0x0000b4000f037a23 */ /* 0x008fcc0000010800 */
[----:B------:R3:W4:Y:S02]  /*54e0*/  MUFU.EX2 R97, R3 ;  /* 0x0000000300617308 */ /* 0x0007240000000800 */
[----:B---3--:R-:W-:Y:S01]  /*54f0*/  FFMA.FTZ R3, R16, c[0x0][0x2d0], -R0 ;  /* 0x0000b40010037a23 */ /* 0x008fe20000010800 */
[----:B----4-:R-:W-:-:S05]  /*5500*/  F2FP.PACK_AB R13, R97, R98 ;  /* 0x00000062610d723e */ /* 0x010fca00000000ff */
[----:B------:R3:W-:Y:S02]  /*5510*/  MUFU.EX2 R116, R3 ;  /* 0x0000000300747308 */ /* 0x0007e40000000800 */
[----:B---3--:R-:W-:-:S06]  /*5520*/  FFMA.FTZ R3, R17, c[0x0][0x2d0], -R0 ;  /* 0x0000b40011037a23 */ /* 0x008fcc0000010800 */
[----:B------:R3:W4:Y:S02]  /*5530*/  MUFU.EX2 R118, R3 ;  /* 0x0000000300767308 */ /* 0x0007240000000800 */
[--C-:B---3--:R-:W-:Y:S01]  /*5540*/  FFMA.FTZ R3, R18, c[0x0][0x2d0], -R0.reuse ;  /* 0x0000b40012037a23 */ /* 0x108fe20000010800 */
[----:B----4-:R-:W-:Y:S01]  /*5550*/  F2FP.PACK_AB R15, R118, R116 ;  /* 0x00000074760f723e */ /* 0x010fe200000000ff */
[----:B------:R-:W3:Y:S04]  /*5560*/  LDSM.16.MT88.4 R16, [R211] ;  /* 0x00000000d310783b */ /* 0x000ee80000004200 */
[----:B------:R4:W-:Y:S02]  /*5570*/  MUFU.EX2 R128, R3 ;  /* 0x0000000300807308 */ /* 0x0009e40000000800 */
[C---:B-12---:R-:W-:Y:S07]  /*5580*/  HMMA.16816.F32 R4, R12.reuse, R8, RZ ;  /* 0x000000080c04723c */ /* 0x046fee00000018ff */
[----:B------:R-:W-:Y:S01]  /*5590*/  F2FP.PACK_AB R8, R130, R129 ;  /* 0x000000818208723e */ /* 0x000fe200000000ff */
[----:B------:R-:W-:Y:S01]  /*55a0*/  HMMA.16816.F32 R52, R12, R46, RZ ;  /* 0x0000002e0c34723c */ /* 0x000fe200000018ff */
[----:B----4-:R-:W-:-:S04]  /*55b0*/  FFMA.FTZ R3, R20, c[0x0][0x2d0], -R0 ;  /* 0x0000b40014037a23 */ /* 0x010fc80000010800 */
[----:B------:R1:W2:Y:S02]  /*55c0*/  MUFU.EX2 R132, R3 ;  /* 0x0000000300847308 */ /* 0x0002a40000000800 */
[--C-:B-1----:R-:W-:Y:S01]  /*55d0*/  FFMA.FTZ R3, R21, c[0x0][0x2d0], -R0.reuse ;  /* 0x0000b40015037a23 */ /* 0x102fe20000010800 */
[----:B--2---:R-:W-:Y:S01]  /*55e0*/  F2FP.PACK_AB R9, R132, R128 ;  /* 0x000000808409723e */ /* 0x004fe200000000ff */
[C---:B---3--:R-:W-:Y:S04]  /*55f0*/  HMMA.16816.F32 R32, R12.reuse, R16, RZ ;  /* 0x000000100c20723c */ /* 0x048fe800000018ff */
[----:B------:R1:W-:Y:S04]  /*5600*/  MUFU.EX2 R134, R3 ;  /* 0x0000000300867308 */ /* 0x0003e80000000800 */
[----:B------:R-:W-:Y:S01]  /*5610*/  HMMA.16816.F32 R16, R12, R18, RZ ;  /* 0x000000120c10723c */ /* 0x000fe200000018ff */
[----:B-1----:R-:W-:-:S07]  /*5620*/  FFMA.FTZ R3, R22, c[0x0][0x2d0], -R0 ;  /* 0x0000b40016037a23 */ /* 0x002fce0000010800 */
[----:B------:R-:W-:Y:S01]  /*5630*/  HMMA.16816.F32 R20, R12, R10, RZ ;  /* 0x0000000a0c14723c */ /* 0x000fe200000018ff */
[----:B------:R-:W1:Y:S06]  /*5640*/  MUFU.EX2 R204, R3 ;  /* 0x0000000300cc7308 */ /* 0x000e6c0000000800 */
[----:B------:R-:W-:Y:S02]  /*5650*/  F2FP.PACK_AB R10, R135, R131 ;  /* 0x00000083870a723e */ /* 0x000fe400000000ff */
[----:B-1----:R-:W-:Y:S01]  /*5660*/  F2FP.PACK_AB R11, R204, R134 ;  /* 0x00000086cc0b723e */ /* 0x002fe200000000ff */
[----:B------:R-:W-:-:S04]  /*5670*/  FADD.FTZ R3, R112, R99 ;  /* 0x0000006370037221 */ /* 0x000fc80000010000 */
[----:B------:R-:W-:-:S10]  /*5680*/  FADD.FTZ R3, R117, R3 ;  /* 0x0000000375037221 */ /* 0x000fd40000010000 */
[----:B------:R-:W-:Y:S01]  /*5690*/  HMMA.16816.F32 R200, R8, R38, R20 ;  /* 0x0000002608c8723c */ /* 0x000fe20000001814 */
[----:B------:R-:W1:Y:S01]  /*56a0*/  LDSM.16.MT88.4 R20, [R210+0x2000] ;  /* 0x00200000d214783b */ /* 0x000e620000004200 */
[----:B------:R-:W-:-:S04]  /*56b0*/  FADD.FTZ R3, R119, R3 ;  /* 0x0000000377037221 */ /* 0x000fc80000010000 */
[----:B------:R-:W-:Y:S02]  /*56c0*/  FADD.FTZ R3, R129, R3 ;  /* 0x0000000381037221 */ /* 0x000fe40000010000 */
[----:B------:R-:W-:Y:S02]  /*56d0*/  HMMA.16816.F32 R164, R8, R36, R4 ;  /* 0x0000002408a4723c */ /* 0x000fe40000001804 */
[----:B------:R-:W-:-:S06]  /*56e0*/  FADD.FTZ R3, R130, R3 ;  /* 0x0000000382037221 */ /* 0x000fcc0000010000 */
[----:B------:R-:W-:Y:S01]  /*56f0*/  HMMA.16816.F32 R4, R12, R44, RZ ;  /* 0x0000002c0c04723c */ /* 0x000fe200000018ff */
[----:B------:R-:W2:Y:S07]  /*5700*/  LDSM.16.MT88.4 R44, [R211+0x2800] ;  /* 0x00280000d32c783b */ /* 0x000eae0000004200 */
[C---:B------:R-:W-:Y:S08]  /*5710*/  HMMA.16816.F32 R156, R8.reuse, R40, R32 ;  /* 0x00000028089c723c */ /* 0x040ff00000001820 */
[----:B------:R-:W-:Y:S08]  /*5720*/  HMMA.16816.F32 R148, R8, R42, R16 ;  /* 0x0000002a0894723c */ /* 0x000ff00000001810 */
[C---:B------:R-:W-:Y:S08]  /*5730*/  HMMA.16816.F32 R40, R12.reuse, R28, RZ ;  /* 0x0000001c0c28723c */ /* 0x040ff000000018ff */
[C---:B------:R-:W-:Y:S08]  /*5740*/  HMMA.16816.F32 R36, R12.reuse, R30, RZ ;  /* 0x0000001e0c24723c */ /* 0x040ff000000018ff */
[C---:B-1----:R-:W-:Y:S08]  /*5750*/  HMMA.16816.F32 R32, R12.reuse, R20, RZ ;  /* 0x000000140c20723c */ /* 0x042ff000000018ff */
[C---:B------:R-:W-:Y:S08]  /*5760*/  HMMA.16816.F32 R28, R12.reuse, R22, RZ ;  /* 0x000000160c1c723c */ /* 0x040ff000000018ff */
[C---:B------:R-:W-:Y:S08]  /*5770*/  HMMA.16816.F32 R20, R12.reuse, R68, RZ ;  /* 0x000000440c14723c */ /* 0x040ff000000018ff */
[----:B------:R-:W-:Y:S08]  /*5780*/  HMMA.16816.F32 R16, R12, R70, RZ ;  /* 0x000000460c10723c */ /* 0x000ff000000018ff */
[C---:B------:R-:W-:Y:S01]  /*5790*/  HMMA.16816.F32 R140, R8.reuse, R62, R52 ;  /* 0x0000003e088c723c */ /* 0x040fe20000001834 */
[----:B------:R-:W1:Y:S07]  /*57a0*/  LDSM.16.MT88.4 R52, [R212+0x2800] ;  /* 0x00280000d434783b */ /* 0x000e6e0000004200 */
[C---:B------:R-:W-:Y:S01]  /*57b0*/  HMMA.16816.F32 R192, R8.reuse, R64, R40 ;  /* 0x0000004008c0723c */ /* 0x040fe20000001828 */
[----:B------:R-:W3:Y:S07]  /*57c0*/  LDSM.16.MT88.4 R40, [R211+0x4000] ;  /* 0x00400000d328783b */ /* 0x000eee0000004200 */
[----:B------:R-:W-:Y:S01]  /*57d0*/  HMMA.16816.F32 R196, R8, R60, R4 ;  /* 0x0000003c08c4723c */ /* 0x000fe20000001804 */
[----:B------:R-:W4:Y:S07]  /*57e0*/  LDSM.16.MT88.4 R60, [R210+0x4800] ;  /* 0x00480000d23c783b */ /* 0x000f2e0000004200 */
[----:B------:R-:W-:Y:S08]  /*57f0*/  HMMA.16816.F32 R4, R12, R72, RZ ;  /* 0x000000480c04723c */ /* 0x000ff000000018ff */
[C---:B------:R-:W-:Y:S08]  /*5800*/  HMMA.16816.F32 R172, R8.reuse, R50, R28 ;  /* 0x0000003208ac723c */ /* 0x040ff0000000181c */
[C---:B--2---:R-:W-:Y:S08]  /*5810*/  HMMA.16816.F32 R184, R8.reuse, R44, R20 ;  /* 0x0000002c08b8723c */ /* 0x044ff00000001814 */
[----:B------:R-:W-:Y:S01]  /*5820*/  HMMA.16816.F32 R68, R8, R46, R16 ;  /* 0x0000002e0844723c */ /* 0x000fe20000001810 */
[----:B------:R-:W2:Y:S07]  /*5830*/  LDSM.16.MT88.4 R44, [R213+0x4000] ;  /* 0x00400000d52c783b */ /* 0x000eae0000004200 */
[C---:B------:R-:W-:Y:S08]  /*5840*/  HMMA.16816.F32 R28, R12.reuse, R74, RZ ;  /* 0x0000004a0c1c723c */ /* 0x040ff000000018ff */
[C---:B------:R-:W-:Y:S08]  /*5850*/  HMMA.16816.F32 R20, R12.reuse, R56, RZ ;  /* 0x000000380c14723c */ /* 0x040ff000000018ff */
[----:B------:R-:W-:Y:S08]  /*5860*/  HMMA.16816.F32 R16, R12, R58, RZ ;  /* 0x0000003a0c10723c */ /* 0x000ff000000018ff */
[C---:B------:R-:W-:Y:S01]  /*5870*/  HMMA.16816.F32 R188, R8.reuse, R48, R32 ;  /* 0x0000003008bc723c */ /* 0x040fe20000001820 */
[----:B------:R-:W5:Y:S07]  /*5880*/  LDSM.16.MT88.4 R32, [R211+0x4800] ;  /* 0x00480000d320783b */ /* 0x000f6e0000004200 */
[----:B------:R-:W-:Y:S08]  /*5890*/  HMMA.16816.F32 R180, R8, R76, R4 ;  /* 0x0000004c08b4723c */ /* 0x000ff00000001804 */
[----:B------:R-:W-:Y:S08]  /*58a0*/  HMMA.16816.F32 R4, R12, R80, RZ ;  /* 0x000000500c04723c */ /* 0x000ff000000018ff */
[C---:B------:R-:W-:Y:S08]  /*58b0*/  HMMA.16816.F32 R72, R8.reuse, R78, R28 ;  /* 0x0000004e0848723c */ /* 0x040ff0000000181c */
[C---:B------:R-:W-:Y:S01]  /*58c0*/  HMMA.16816.F32 R176, R8.reuse, R66, R36 ;  /* 0x0000004208b0723c */ /* 0x040fe20000001824 */
[----:B------:R-:W2:Y:S07]  /*58d0*/  LDSM.16.MT88.4 R36, [R213+0x4800] ;  /* 0x00480000d524783b */ /* 0x000eae0000004200 */
[C---:B-1----:R-:W-:Y:S08]  /*58e0*/  HMMA.16816.F32 R76, R8.reuse, R52, R20 ;  /* 0x00000034084c723c */ /* 0x042ff00000001814 */
[----:B------:R-:W-:Y:S08]  /*58f0*/  HMMA.16816.F32 R160, R8, R54, R16 ;  /* 0x0000003608a0723c */ /* 0x000ff00000001810 */
[C---:B---3--:R-:W-:Y:S08]  /*5900*/  HMMA.16816.F32 R20, R12.reuse, R40, RZ ;  /* 0x000000280c14723c */ /* 0x048ff000000018ff */
[----:B------:R-:W-:Y:S01]  /*5910*/  HMMA.16816.F32 R16, R12, R42, RZ ;  /* 0x0000002a0c10723c */ /* 0x000fe200000018ff */
[----:B------:R-:W1:Y:S07]  /*5920*/  LDSM.16.MT88.4 R40, [R212+0x4000] ;  /* 0x00400000d428783b */ /* 0x000e6e0000004200 */
[----:B----4-:R-:W-:Y:S08]  /*5930*/  HMMA.16816.F32 R168, R8, R60, R4 ;  /* 0x0000003c08a8723c */ /* 0x010ff00000001804 */
[----:B--2---:R-:W-:Y:S08]  /*5940*/  HMMA.16816.F32 R4, R12, R44, RZ ;  /* 0x0000002c0c04723c */ /* 0x004ff000000018ff */
[----:B-----5:R-:W-:Y:S01]  /*5950*/  HMMA.16816.F32 R152, R8, R32, R20 ;  /* 0x000000200898723c */ /* 0x020fe20000001814 */
[----:B------:R-:W2:Y:S06]  /*5960*/  LDSM.16.MT88.4 R20, [R212+0x4800] ;  /* 0x00480000d414783b */ /* 0x000eac0000004200 */
[--C-:B------:R-:W-:Y:S01]  /*5970*/  FFMA.FTZ R32, R91, c[0x0][0x2d0], -R0.reuse ;  /* 0x0000b4005b207a23 */ /* 0x100fe20000010800 */
[----:B------:R-:W-:Y:S01]  /*5980*/  HMMA.16816.F32 R28, R12, R82, RZ ;  /* 0x000000520c1c723c */ /* 0x000fe200000018ff */
[----:B------:R-:W-:-:S07]  /*5990*/  FFMA.FTZ R33, R89, c[0x0][0x2d0], -R0 ;  /* 0x0000b40059217a23 */ /* 0x000fce0000010800 */
[----:B------:R-:W-:Y:S07]  /*59a0*/  HMMA.16816.F32 R144, R8, R36, R4 ;  /* 0x000000240890723c */ /* 0x000fee0000001804 */
[--C-:B------:R-:W-:Y:S01]  /*59b0*/  FFMA.FTZ R36, R84, c[0x0][0x2d0], -R2.reuse ;  /* 0x0000b40054247a23 */ /* 0x100fe20000010802 */
[----:B-1----:R-:W-:Y:S08]  /*59c0*/  HMMA.16816.F32 R4, R12, R40, RZ ;  /* 0x000000280c04723c */ /* 0x002ff000000018ff */
[C---:B------:R-:W-:Y:S07]  /*59d0*/  HMMA.16816.F32 R100, R8.reuse, R34, R16 ;  /* 0x000000220864723c */ /* 0x040fee0000001810 */
[----:B------:R-:W-:Y:S01]  /*59e0*/  FFMA.FTZ R35, R25, c[0x0][0x2d0], -R2 ;  /* 0x0000b40019237a23 */ /* 0x000fe20000010802 */
[----:B------:R-:W-:Y:S01]  /*59f0*/  HMMA.16816.F32 R136, R8, R62, R28 ;  /* 0x0000003e0888723c */ /* 0x000fe2000000181c */
[----:B------:R-:W1:Y:S01]  /*5a00*/  LDSM.16.MT88.4 R28, [R210+0x6000] ;  /* 0x00600000d21c783b */ /* 0x000e620000004200 */
[----:B------:R-:W-:-:S06]  /*5a10*/  FFMA.FTZ R34, R90, c[0x0][0x2d0], -R0 ;  /* 0x0000b4005a227a23 */ /* 0x000fcc0000010800 */
[----:B------:R-:W-:Y:S08]  /*5a20*/  HMMA.16816.F32 R16, R12, R46, RZ ;  /* 0x0000002e0c10723c */ /* 0x000ff000000018ff */
[----:B--2---:R-:W-:Y:S07]  /*5a30*/  HMMA.16816.F32 R108, R8, R20, R4 ;  /* 0x00000014086c723c */ /* 0x004fee0000001804 */
[----:B------:R-:W-:Y:S01]  /*5a40*/  FADD.FTZ R20, R98, R97 ;  /* 0x0000006162147221 */ /* 0x000fe20000010000 */
[----:B------:R-:W-:Y:S08]  /*5a50*/  HMMA.16816.F32 R4, R12, R42, RZ ;  /* 0x0000002a0c04723c */ /* 0x000ff000000018ff */
[C---:B------:R-:W-:Y:S01]  /*5a60*/  HMMA.16816.F32 R104, R8.reuse, R38, R16 ;  /* 0x000000260868723c */ /* 0x040fe20000001810 */
[----:B------:R-:W2:Y:S11]  /*5a70*/  LDSM.16.MT88.4 R16, [R210+0x6800] ;  /* 0x00680000d210783b */ /* 0x000eb60000004200 */
[----:B------:R-:W-:Y:S04]  /*5a80*/  @!UPT UIADD3 URZ, URZ, URZ, URZ ;  /* 0x0000003f3f3ff290 */ /* 0x000fe8000fffe03f */
[----:B------:R-:W-:Y:S08]  /*5a90*/  HMMA.16816.F32 R112, R8, R22, R4 ;  /* 0x000000160870723c */ /* 0x000ff00000001804 */
[----:B-1----:R-:W-:Y:S07]  /*5aa0*/  HMMA.16816.F32 R4, R12, R28, RZ ;  /* 0x0000001c0c04723c */ /* 0x002fee00000018ff */
[----:B------:R-:W-:-:S02]  /*5ab0*/  FFMA.FTZ R29, R88, c[0x0][0x2d0], -R2 ;  /* 0x0000b400581d7a23 */ /* 0x000fc40000010802 */
[----:B------:R-:W-:Y:S11]  /*5ac0*/  FFMA.FTZ R28, R87, c[0x0][0x2d0], -R2 ;  /* 0x0000b400571c7a23 */ /* 0x000ff60000010802 */
[----:B------:R-:W-:Y:S04]  /*5ad0*/  @!UPT UIADD3 URZ, URZ, URZ, URZ ;  /* 0x0000003f3f3ff290 */ /* 0x000fe8000fffe03f */
[----:B--2---:R-:W-:Y:S07]  /*5ae0*/  HMMA.16816.F32 R124, R8, R16, R4 ;  /* 0x00000010087c723c */ /* 0x004fee0000001804 */
[----:B------:R-:W-:Y:S01]  /*5af0*/  FADD.FTZ R16, R116, R20 ;  /* 0x0000001474107221 */ /* 0x000fe20000010000 */
[----:B------:R-:W-:Y:S01]  /*5b00*/  HMMA.16816.F32 R4, R12, R30, RZ ;  /* 0x0000001e0c04723c */ /* 0x000fe200000018ff */
[----:B------:R-:W1:Y:S06]  /*5b10*/  LDSM.16.MT88.4 R20, [R211+0x6000] ;  /* 0x00600000d314783b */ /* 0x000e6c0000004200 */
[----:B------:R-:W-:-:S02]  /*5b20*/  FFMA.FTZ R30, R86, c[0x0][0x2d0], -R2 ;  /* 0x0000b400561e7a23 */ /* 0x000fc40000010802 */
[----:B------:R-:W-:Y:S02]  /*5b30*/  FFMA.FTZ R31, R85, c[0x0][0x2d0], -R2 ;  /* 0x0000b400551f7a23 */ /* 0x000fe40000010802 */
[----:B------:R-:W-:-:S04]  /*5b40*/  FADD.FTZ R2, R131, R3 ;  /* 0x0000000383027221 */ /* 0x000fc80000010000 */
[----:B------:R-:W-:-:S09]  /*5b50*/  FADD.FTZ R2, R135, R2 ;  /* 0x0000000287027221 */ /* 0x000fd20000010000 */
[----:B------:R-:W-:Y:S07]  /*5b60*/  HMMA.16816.F32 R120, R8, R18, R4 ;  /* 0x000000120878723c */ /* 0x000fee0000001804 */
[----:B------:R-:W-:Y:S02]  /*5b70*/  FADD.FTZ R4, R118, R16 ;  /* 0x0000001076047221 */ /* 0x000fe40000010000 */
[----:B------:R-:W2:Y:S02]  /*5b80*/  LDSM.16.MT88.4 R16, [R211+0x6800] ;  /* 0x00680000d310783b */ /* 0x000ea40000004200 */
[----:B------:R-:W-:-:S04]  /*5b90*/  FADD.FTZ R25, R128, R4 ;  /* 0x0000000480197221 */ /* 0x000fc80000010000 */
[----:B------:R-:W-:Y:S01]  /*5ba0*/  FADD.FTZ R3, R132, R25 ;  /* 0x0000001984037221 */ /* 0x000fe20000010000 */
[----:B-1----:R-:W-:Y:S01]  /*5bb0*/  HMMA.16816.F32 R4, R12, R20, RZ ;  /* 0x000000140c04723c */ /* 0x002fe200000018ff */
[----:B------:R-:W-:Y:S01]  /*5bc0*/  MUFU.EX2 R21, R28 ;  /* 0x0000001c00157308 */ /* 0x000fe20000000800 */
[----:B------:R-:W-:Y:S02]  /*5bd0*/  FFMA.FTZ R25, R94, c[0x0][0x2d0], -R0 ;  /* 0x0000b4005e197a23 */ /* 0x000fe40000010800 */
[----:B------:R-:W-:-:S05]  /*5be0*/  FADD.FTZ R3, R134, R3 ;  /* 0x0000000386037221 */ /* 0x000fca0000010000 */
[----:B------:R1:W-:Y:S08]  /*5bf0*/  MUFU.EX2 R20, R26 ;  /* 0x0000001a00147308 */ /* 0x0003f00000000800 */
[----:B------:R-:W-:Y:S01]  /*5c00*/  MUFU.EX2 R25, R25 ;  /* 0x0000001900197308 */ /* 0x000fe20000000800 */
[----:B-1----:R-:W-:-:S06]  /*5c10*/  FFMA.FTZ R26, R95, c[0x0][0x2d0], -R0 ;  /* 0x0000b4005f1a7a23 */ /* 0x002fcc0000010800 */
[----:B--2---:R-:W-:Y:S01]  /*5c20*/  HMMA.16816.F32 R116, R8, R16, R4 ;  /* 0x000000100874723c */ /* 0x004fe20000001804 */
[----:B------:R-:W-:Y:S07]  /*5c30*/  MUFU.EX2 R17, R30 ;  /* 0x0000001e00117308 */ /* 0x000fee0000000800 */
[----:B------:R-:W-:Y:S01]  /*5c40*/  HMMA.16816.F32 R4, R12, R22, RZ ;  /* 0x000000160c04723c */ /* 0x000fe200000018ff */
[----:B------:R-:W-:Y:S08]  /*5c50*/  MUFU.EX2 R23, R29 ;  /* 0x0000001d00177308 */ /* 0x000ff00000000800 */
[----:B------:R1:W2:Y:S08]  /*5c60*/  MUFU.EX2 R16, R31 ;  /* 0x0000001f00107308 */ /* 0x0002b00000000800 */
[----:B------:R3:W4:Y:S07]  /*5c70*/  MUFU.EX2 R22, R27 ;  /* 0x0000001b00167308 */ /* 0x00072e0000000800 */
[----:B------:R-:W-:Y:S01]  /*5c80*/  HMMA.16816.F32 R64, R8, R18, R4 ;  /* 0x000000120840723c */ /* 0x000fe20000001804 */
[----:B-1----:R-:W1:Y:S01]  /*5c90*/  LDSM.16.MT88.4 R28, [R213+0x6000] ;  /* 0x00600000d51c783b */ /* 0x002e620000004200 */
[----:B--2---:R-:W-:-:S05]  /*5ca0*/  F2FP.PACK_AB R128, R16, R17 ;  /* 0x000000111080723e */ /* 0x004fca00000000ff */
[--C-:B------:R-:W-:Y:S01]  /*5cb0*/  FFMA.FTZ R7, R93, c[0x0][0x2d0], -R0.reuse ;  /* 0x0000b4005d077a23 */ /* 0x100fe20000010800 */
[----:B------:R-:W-:Y:S01]  /*5cc0*/  F2FP.PACK_AB R4, R21, R23 ;  /* 0x000000171504723e */ /* 0x000fe200000000ff */
[--C-:B---3--:R-:W-:Y:S01]  /*5cd0*/  FFMA.FTZ R27, R96, c[0x0][0x2d0], -R0.reuse ;  /* 0x0000b400601b7a23 */ /* 0x108fe20000010800 */
[----:B----4-:R-:W-:Y:S01]  /*5ce0*/  F2FP.PACK_AB R6, R20, R22 ;  /* 0x000000161406723e */ /* 0x010fe200000000ff */
[----:B------:R-:W-:Y:S02]  /*5cf0*/  FFMA.FTZ R5, R92, c[0x0][0x2d0], -R0 ;  /* 0x0000b4005c057a23 */ /* 0x000fe40000010800 */
[----:B------:R-:W-:Y:S01]  /*5d00*/  FADD.FTZ R0, R23, R2 ;  /* 0x0000000217007221 */ /* 0x000fe20000010000 */
[----:B------:R-:W-:Y:S01]  /*5d10*/  MUFU.EX2 R7, R7 ;  /* 0x0000000700077308 */ /* 0x000fe20000000800 */
[----:B------:R-:W-:Y:S02]  /*5d20*/  FADD.FTZ R2, R204, R3 ;  /* 0x00000003cc027221 */ /* 0x000fe40000010000 */
[----:B------:R-:W-:-:S04]  /*5d30*/  FADD.FTZ R0, R21, R0 ;  /* 0x0000000015007221 */ /* 0x000fc80000010000 */
[----:B------:R-:W-:Y:S01]  /*5d40*/  FADD.FTZ R0, R22, R0 ;  /* 0x0000000016007221 */ /* 0x000fe20000010000 */
[----:B------:R-:W2:Y:S03]  /*5d50*/  MUFU.EX2 R27, R27 ;  /* 0x0000001b001b7308 */ /* 0x000ea60000000800 */
[----:B------:R-:W-:Y:S02]  /*5d60*/  FADD.FTZ R0, R20, R0 ;  /* 0x0000000014007221 */ /* 0x000fe40000010000 */
[----:B------:R-:W3:Y:S02]  /*5d70*/  LDSM.16.MT88.4 R20, [R213+0x6800] ;  /* 0x00680000d514783b */ /* 0x000ee40000004200 */
[----:B------:R-:W-:-:S04]  /*5d80*/  FADD.FTZ R0, R17, R0 ;  /* 0x0000000011007221 */ /* 0x000fc80000010000 */
[----:B------:R-:W-:Y:S02]  /*5d90*/  FADD.FTZ R3, R16, R0 ;  /* 0x0000000010037221 */ /* 0x000fe40000010000 */
[----:B--2---:R-:W-:Y:S01]  /*5da0*/  FADD.FTZ R0, R27, R2 ;  /* 0x000000021b007221 */ /* 0x004fe20000010000 */
[----:B-1----:R-:W-:Y:S01]  /*5db0*/  HMMA.16816.F32 R16, R12, R28, RZ ;  /* 0x0000001c0c10723c */ /* 0x002fe200000018ff */
[----:B------:R-:W-:Y:S08]  /*5dc0*/  MUFU.EX2 R29, R36 ;  /* 0x00000024001d7308 */ /* 0x000ff00000000800 */
[----:B------:R-:W1:Y:S02]  /*5dd0*/  MUFU.EX2 R28, R35 ;  /* 0x00000023001c7308 */ /* 0x000e640000000800 */
[----:B-1----:R-:W-:Y:S11]  /*5de0*/  F2FP.PACK_AB R130, R28, R29 ;  /* 0x0000001d1c82723e */ /* 0x002ff600000000ff */
[----:B------:R-:W-:Y:S02]  /*5df0*/  @!UPT UIADD3 URZ, URZ, URZ, URZ ;  /* 0x0000003f3f3ff290 */ /* 0x000fe4000fffe03f */
[----:B---3--:R-:W-:Y:S01]  /*5e00*/  HMMA.16816.F32 R48, R8, R20, R16 ;  /* 0x000000140830723c */ /* 0x008fe20000001810 */
[----:B------:R-:W1:Y:S07]  /*5e10*/  MUFU.EX2 R20, R26 ;  /* 0x0000001a00147308 */ /* 0x000e6e0000000800 */
[----:B------:R-:W-:Y:S01]  /*5e20*/  HMMA.16816.F32 R16, R12, R30, RZ ;  /* 0x0000001e0c10723c */ /* 0x000fe200000018ff */
[----:B------:R2:W3:Y:S01]  /*5e30*/  MUFU.EX2 R21, R5 ;  /* 0x0000000500157308 */ /* 0x0004e20000000800 */
[----:B-1----:R-:W-:-:S02]  /*5e40*/  FADD.FTZ R2, R20, R0 ;  /* 0x0000000014027221 */ /* 0x002fc40000010000 */
[----:B------:R-:W-:Y:S02]  /*5e50*/  FADD.FTZ R0, R29, R3 ;  /* 0x000000031d007221 */ /* 0x000fe40000010000 */
[----:B------:R-:W-:-:S03]  /*5e60*/  FADD.FTZ R2, R25, R2 ;  /* 0x0000000219027221 */ /* 0x000fc60000010000 */
[----:B------:R-:W-:Y:S01]  /*5e70*/  MUFU.EX2 R3, R34 ;  /* 0x0000002200037308 */ /* 0x000fe20000000800 */
[----:B------:R-:W-:Y:S02]  /*5e80*/  FADD.FTZ R237, R28, R0 ;  /* 0x000000001ced7221 */ /* 0x000fe40000010000 */
[C---:B------:R-:W-:Y:S01]  /*5e90*/  FADD.FTZ R0, R7.reuse, R2 ;  /* 0x0000000207007221 */ /* 0x040fe20000010000 */
[----:B--2---:R-:W-:Y:S02]  /*5ea0*/  F2FP.PACK_AB R5, R20, R27 ;  /* 0x0000001b1405723e */ /* 0x004fe400000000ff */
[----:B------:R-:W-:Y:S01]  /*5eb0*/  F2FP.PACK_AB R7, R7, R25 ;  /* 0x000000190707723e */ /* 0x000fe200000000ff */
[----:B---3--:R-:W-:Y:S01]  /*5ec0*/  FADD.FTZ R0, R21, R0 ;  /* 0x0000000015007221 */ /* 0x008fe20000010000 */
[----:B------:R-:W1:Y:S07]  /*5ed0*/  MUFU.EX2 R2, R33 ;  /* 0x0000002100027308 */ /* 0x000e6e0000000800 */
[----:B------:R-:W-:Y:S01]  /*5ee0*/  HMMA.16816.F32 R40, R8, R22, R16 ;  /* 0x000000160828723c */ /* 0x000fe20000001810 */
[----:B------:R-:W2:Y:S01]  /*5ef0*/  MUFU.EX2 R16, R32 ;  /* 0x0000002000107308 */ /* 0x000ea20000000800 */
[----:B-1----:R-:W-:Y:S01]  /*5f00*/  F2FP.PACK_AB R131, R2, R3 ;  /* 0x000000030283723e */ /* 0x002fe200000000ff */
[C---:B--2---:R-:W-:Y:S01]  /*5f10*/  FADD.FTZ R0, R16.reuse, R0 ;  /* 0x0000000010007221 */ /* 0x044fe20000010000 */
[----:B------:R-:W-:-:S02]  /*5f20*/  F2FP.PACK_AB R129, R16, R21 ;  /* 0x000000151081723e */ /* 0x000fc400000000ff */
[----:B------:R-:W1:Y:S01]  /*5f30*/  LDSM.16.MT88.4 R16, [R212+0x6000] ;  /* 0x00600000d410783b */ /* 0x000e620000004200 */
[----:B------:R-:W-:-:S04]  /*5f40*/  FADD.FTZ R0, R3, R0 ;  /* 0x0000000003007221 */ /* 0x000fc80000010000 */
[----:B------:R-:W-:Y:S01]  /*5f50*/  FADD.FTZ R236, R2, R0 ;  /* 0x0000000002ec7221 */ /* 0x000fe20000010000 */
[----:B------:R-:W-:-:S04]  /*5f60*/  IADD3 R0, R205, -0x2, RZ ;  /* 0xfffffffecd007810 */ /* 0x000fc80007ffe0ff */
[----:B------:R-:W-:Y:S01]  /*5f70*/  ISETP.GE.AND P0, PT, R0, R242, PT ;  /* 0x000000f20000720c */ /* 0x000fe20003f06270 */
[C---:B-1----:R-:W-:Y:S08]  /*5f80*/  HMMA.16816.F32 R20, R12.reuse, R16, RZ ;  /* 0x000000100c14723c */ /* 0x042ff000000018ff */
[----:B------:R-:W-:Y:S01]  /*5f90*/  HMMA.16816.F32 R12, R12, R18, RZ ;  /* 0x000000120c0c723c */ /* 0x000fe200000018ff */
[----:B------:R-:W1:Y:S11]  /*5fa0*/  LDSM.16.MT88.4 R16, [R212+0x6800] ;  /* 0x00680000d410783b */ /* 0x000e760000004200 */
[----:B------:R-:W-:Y:S04]  /*5fb0*/  @!UPT UIADD3 URZ, URZ, URZ, URZ ;  /* 0x0000003f3f3ff290 */ /* 0x000fe8000fffe03f */
[C---:B-1----:R-:W-:Y:S08]  /*5fc0*/  HMMA.16816.F32 R20, R8.reuse, R16, R20 ;  /* 0x000000100814723c */ /* 0x042ff00000001814 */
[----:B------:R-:W-:Y:S01]  /*5fd0*/  HMMA.16816.F32 R12, R8, R18, R12 ;  /* 0x00000012080c723c */ /* 0x000fe2000000180c */
        /* <DEDUP_REMOVED lines=24> */
[----:B------:R-:W1:Y:S04]  /*6160*/  LDSM.16.MT88.4 R8, [R210+0x5000] ;  /* 0x00500000d208783b */ /* 0x000e680000004200 */
[----:B------:R-:W2:Y:S03]  /*6170*/  LDSM.16.MT88.4 R160, [R210+0x1800] ;  /* 0x00180000d2a0783b */ /* 0x000ea60000004200 */
[C---:B-1----:R-:W-:Y:S08]  /*6180*/  HMMA.16816.F32 R84, R4.reuse, R8, R168 ;  /* 0x000000080454723c */ /* 0x042ff000000018a8 */
[----:B------:R-:W-:Y:S01]  /*6190*/  HMMA.16816.F32 R88, R4, R10, R136 ;  /* 0x0000000a0458723c */ /* 0x000fe20000001888 */
[----:B------:R-:W1:Y:S04]  /*61a0*/  LDSM.16.MT88.4 R8, [R211+0x5000] ;  /* 0x00500000d308783b */ /* 0x000e680000004200 */
[----:B------:R-:W3:Y:S03]  /*61b0*/  LDSM.16.MT88.4 R136, [R212+0x1800] ;  /* 0x00180000d488783b */ /* 0x000ee60000004200 */
[C---:B--2---:R-:W-:Y:S08]  /*61c0*/  HMMA.16816.F32 R164, R128.reuse, R160, R164 ;  /* 0x000000a080a4723c */ /* 0x044ff000000018a4 */
[----:B------:R-:W-:Y:S08]  /*61d0*/  HMMA.16816.F32 R160, R128, R162, R16 ;  /* 0x000000a280a0723c */ /* 0x000ff00000001810 */
[C---:B-1----:R-:W-:Y:S01]  /*61e0*/  HMMA.16816.F32 R92, R4.reuse, R8, R152 ;  /* 0x00000008045c723c */ /* 0x042fe20000001898 */
[----:B------:R-:W1:Y:S07]  /*61f0*/  LDSM.16.MT88.4 R152, [R211+0x1800] ;  /* 0x00180000d398783b */ /* 0x000e6e0000004200 */
[----:B------:R-:W-:Y:S01]  /*6200*/  HMMA.16816.F32 R96, R4, R10, R100 ;  /* 0x0000000a0460723c */ /* 0x000fe20000001864 */
[----:B------:R-:W2:Y:S07]  /*6210*/  LDSM.16.MT88.4 R8, [R213+0x5000] ;  /* 0x00500000d508783b */ /* 0x000eae0000004200 */
[C---:B---3--:R-:W-:Y:S08]  /*6220*/  HMMA.16816.F32 R140, R128.reuse, R136, R140 ;  /* 0x00000088808c723c */ /* 0x048ff0000000188c */
[C---:B------:R-:W-:Y:S08]  /*6230*/  HMMA.16816.F32 R136, R128.reuse, R138, R36 ;  /* 0x0000008a8088723c */ /* 0x040ff00000001824 */
[----:B-1----:R-:W-:Y:S08]  /*6240*/  HMMA.16816.F32 R156, R128, R152, R156 ;  /* 0x00000098809c723c */ /* 0x002ff0000000189c */
[C---:B--2---:R-:W-:Y:S01]  /*6250*/  HMMA.16816.F32 R100, R4.reuse, R8, R144 ;  /* 0x000000080464723c */ /* 0x044fe20000001890 */
[----:B------:R-:W1:Y:S07]  /*6260*/  LDSM.16.MT88.4 R144, [R213+0x1800] ;  /* 0x00180000d590783b */ /* 0x000e6e0000004200 */
[----:B------:R-:W-:Y:S01]  /*6270*/  HMMA.16816.F32 R104, R4, R10, R104 ;  /* 0x0000000a0468723c */ /* 0x000fe20000001868 */
[----:B------:R-:W2:Y:S07]  /*6280*/  LDSM.16.MT88.4 R8, [R212+0x5000] ;  /* 0x00500000d408783b */ /* 0x000eae0000004200 */
[C---:B------:R-:W-:Y:S08]  /*6290*/  HMMA.16816.F32 R152, R128.reuse, R154, R28 ;  /* 0x0000009a8098723c */ /* 0x040ff0000000181c */
[----:B-1----:R-:W-:Y:S08]  /*62a0*/  HMMA.16816.F32 R148, R128, R144, R148 ;  /* 0x000000908094723c */ /* 0x002ff00000001894 */
[C---:B--2---:R-:W-:Y:S08]  /*62b0*/  HMMA.16816.F32 R108, R4.reuse, R8, R108 ;  /* 0x00000008046c723c */ /* 0x044ff0000000186c */
[----:B------:R-:W-:Y:S01]  /*62c0*/  HMMA.16816.F32 R112, R4, R10, R112 ;  /* 0x0000000a0470723c */ /* 0x000fe20000001870 */
[----:B------:R-:W1:Y:S07]  /*62d0*/  LDSM.16.MT88.4 R8, [R210+0x7000] ;  /* 0x00700000d208783b */ /* 0x000e6e0000004200 */
[----:B------:R-:W-:Y:S08]  /*62e0*/  HMMA.16816.F32 R144, R128, R146, R32 ;  /* 0x000000928090723c */ /* 0x000ff00000001820 */
[C---:B-1----:R-:W-:Y:S08]  /*62f0*/  HMMA.16816.F32 R176, R4.reuse, R8, R124 ;  /* 0x0000000804b0723c */ /* 0x042ff0000000187c */
[C---:B------:R-:W-:Y:S01]  /*6300*/  HMMA.16816.F32 R168, R4.reuse, R10, R120 ;  /* 0x0000000a04a8723c */ /* 0x040fe20000001878 */
[----:B------:R-:W1:Y:S07]  /*6310*/  LDSM.16.MT88.4 R8, [R211+0x7000] ;  /* 0x00700000d308783b */ /* 0x000e6e0000004200 */
[C---:B-1----:R-:W-:Y:S08]  /*6320*/  HMMA.16816.F32 R120, R4.reuse, R8, R116 ;  /* 0x000000080478723c */ /* 0x042ff00000001874 */
[C---:B------:R-:W-:Y:S01]  /*6330*/  HMMA.16816.F32 R116, R4.reuse, R10, R64 ;  /* 0x0000000a0474723c */ /* 0x040fe20000001840 */
[----:B------:R-:W1:Y:S04]  /*6340*/  LDSM.16.MT88.4 R8, [R213+0x7000] ;  /* 0x00700000d508783b */ /* 0x000e680000004200 */
[----:B------:R-:W-:Y:S03]  /*6350*/  LDSM.16.MT88.4 R64, [R212+0x3800] ;  /* 0x00380000d440783b */ /* 0x000fe60000004200 */
[C---:B-1----:R-:W-:Y:S01]  /*6360*/  HMMA.16816.F32 R124, R4.reuse, R10, R40 ;  /* 0x0000000a047c723c */ /* 0x042fe20000001828 */
[----:B------:R-:W1:Y:S07]  /*6370*/  LDSM.16.MT88.4 R40, [R210+0x3800] ;  /* 0x00380000d228783b */ /* 0x000e6e0000004200 */
[----:B------:R-:W-:Y:S01]  /*6380*/  HMMA.16816.F32 R172, R4, R8, R48 ;  /* 0x0000000804ac723c */ /* 0x000fe20000001830 */
[----:B------:R-:W2:Y:S04]  /*6390*/  LDSM.16.MT88.4 R48, [R211+0x3800] ;  /* 0x00380000d330783b */ /* 0x000ea80000004200 */
[----:B------:R-:W3:Y:S03]  /*63a0*/  LDSM.16.MT88.4 R8, [R212+0x7000] ;  /* 0x00700000d408783b */ /* 0x000ee60000004200 */
[C---:B-1----:R-:W-:Y:S08]  /*63b0*/  HMMA.16816.F32 R36, R128.reuse, R40, R44 ;  /* 0x000000288024723c */ /* 0x042ff0000000182c */
[C---:B--2---:R-:W-:Y:S01]  /*63c0*/  HMMA.16816.F32 R44, R128.reuse, R48, R56 ;  /* 0x00000030802c723c */ /* 0x044fe20000001838 */
[----:B------:R-:W1:Y:S07]  /*63d0*/  LDSM.16.MT88.4 R56, [R213+0x3800] ;  /* 0x00380000d538783b */ /* 0x000e6e0000004200 */
[C---:B------:R-:W-:Y:S08]  /*63e0*/  HMMA.16816.F32 R48, R128.reuse, R50, R60 ;  /* 0x000000328030723c */ /* 0x040ff0000000183c */
[C---:B------:R-:W-:Y:S08]  /*63f0*/  HMMA.16816.F32 R60, R128.reuse, R64, R76 ;  /* 0x00000040803c723c */ /* 0x040ff0000000184c */
[C---:B------:R-:W-:Y:S01]  /*6400*/  HMMA.16816.F32 R64, R128.reuse, R66, R80 ;  /* 0x000000428040723c */ /* 0x040fe20000001850 */
[----:B------:R-:W2:Y:S07]  /*6410*/  LDSM.16.MT88.4 R80, [R211+0x5800] ;  /* 0x00580000d350783b */ /* 0x000eae0000004200 */
[----:B------:R-:W-:Y:S08]  /*6420*/  HMMA.16816.F32 R40, R128, R42, R52 ;  /* 0x0000002a8028723c */ /* 0x000ff00000001834 */
[----:B---3--:R-:W-:Y:S08]  /*6430*/  HMMA.16816.F32 R20, R4, R8, R20 ;  /* 0x000000080414723c */ /* 0x008ff00000001814 */
[C---:B-1----:R-:W-:Y:S08]  /*6440*/  HMMA.16816.F32 R52, R128.reuse, R56, R68 ;  /* 0x000000388034723c */ /* 0x042ff00000001844 */
[----:B------:R-:W-:Y:S01]  /*6450*/  HMMA.16816.F32 R56, R128, R58, R72 ;  /* 0x0000003a8038723c */ /* 0x000fe20000001848 */
[----:B------:R-:W1:Y:S07]  /*6460*/  LDSM.16.MT88.4 R72, [R210+0x5800] ;  /* 0x00580000d248783b */ /* 0x000e6e0000004200 */
[----:B------:R-:W-:Y:S01]  /*6470*/  HMMA.16816.F32 R12, R4, R10, R12 ;  /* 0x0000000a040c723c */ /* 0x000fe2000000180c */
[----:B------:R-:W-:Y:S07]  /*6480*/  LDSM.16.MT88.4 R4, [R212+0x7800] ;  /* 0x00780000d404783b */ /* 0x000fee0000004200 */
        /* <DEDUP_REMOVED lines=12> */
[C---:B--2---:R-:W-:Y:S01]  /*6550*/  HMMA.16816.F32 R108, R128.reuse, R112, R120 ;  /* 0x00000070806c723c */ /* 0x044fe20000001878 */
[----:B------:R-:W2:Y:S07]  /*6560*/  LDSM.16.MT88.4 R120, [R213+0x7800] ;  /* 0x00780000d578783b */ /* 0x000eae0000004200 */
[C---:B------:R-:W-:Y:S08]  /*6570*/  HMMA.16816.F32 R112, R128.reuse, R114, R116 ;  /* 0x000000728070723c */ /* 0x040ff00000001874 */
[C---:B-1----:R-:W-:Y:S08]  /*6580*/  HMMA.16816.F32 R100, R128.reuse, R104, R176 ;  /* 0x000000688064723c */ /* 0x042ff000000018b0 */
[C---:B------:R-:W-:Y:S08]  /*6590*/  HMMA.16816.F32 R104, R128.reuse, R106, R168 ;  /* 0x0000006a8068723c */ /* 0x040ff000000018a8 */
[C---:B--2---:R-:W-:Y:S08]  /*65a0*/  HMMA.16816.F32 R116, R128.reuse, R120, R172 ;  /* 0x000000788074723c */ /* 0x044ff000000018ac */
[C---:B------:R-:W-:Y:S08]  /*65b0*/  HMMA.16816.F32 R120, R128.reuse, R122, R124 ;  /* 0x0000007a8078723c */ /* 0x040ff0000000187c */
[C---:B------:R-:W-:Y:S08]  /*65c0*/  HMMA.16816.F32 R124, R128.reuse, R4, R20 ;  /* 0x00000004807c723c */ /* 0x040ff00000001814 */
[----:B------:R-:W-:Y:S01]  /*65d0*/  HMMA.16816.F32 R128, R128, R6, R12 ;  /* 0x000000068080723c */ /* 0x000fe2000000180c */
[----:B------:R-:W-:Y:S07]  /*65e0*/  @!UPT UIADD3 URZ, URZ, URZ, URZ ;  /* 0x0000003f3f3ff290 */ /* 0x000fee000fffe03f */
[----:B------:R-:W-:Y:S11]  /*65f0*/  @!P0 BRA `(.L_x_1586) ;  /* 0x000038a000008947 */ /* 0x000ff60003800000 */
[----:B------:R-:W-:Y:S02]  /*6600*/  MOV R234, R0 ;  /* 0x0000000000ea7202 */ /* 0x000fe40000000f00 */
[----:B------:R-:W-:-:S02]  /*6610*/  MOV R135, R24 ;  /* 0x0000001800877202 */ /* 0x000fc40000000f00 */
[----:B------:R-:W-:Y:S02]  /*6620*/  MOV R134, R133 ;  /* 0x0000008500867202 */ /* 0x000fe40000000f00 */
.L_x_1593:
[----:B------:R-:W-:Y:S01]  /*6630*/  SHF.R.S32.HI R0, RZ, 0x1f, R232 ;  /* 0x0000001fff007819 */ /* 0x000fe200000114e8 */
[----:B------:R-:W2:Y:S01]  /*6640*/  LDL R5, [R1+0x10] ;  /* 0x0000100001057983 */ /* 0x000ea20000100800 */
[----:B------:R-:W-:Y:S01]  /*6650*/  SHF.R.S32.HI R6, RZ, 0x1f, R241 ;  /* 0x0000001fff067819 */ /* 0x000fe200000114f1 */
[----:B------:R-:W-:Y:S04]  /*6660*/  DEPBAR.LE SB0, 0x0 ;  /* 0x000080000000791a */ /* 0x000fe80000000000 */
[----:B------:R-:W-:Y:S01]  /*6670*/  SHF.R.S32.HI R4, RZ, 0x1f, R228 ;  /* 0x0000001fff047819 */ /* 0x000fe200000114e4 */
[----:B------:R-:W-:Y:S01]  /*6680*/  WARPSYNC 0xffffffff ;  /* 0xffffffff00007948 */ /* 0x000fe20003800000 */
[----:B------:R-:W-:Y:S01]  /*6690*/  IADD3 R132, R208, 0x40, RZ ;  /* 0x00000040d0847810 */ /* 0x000fe20007ffe0ff */
[----:B------:R-:W-:Y:S01]  /*66a0*/  BAR.SYNC.DEFER_BLOCKING 0x0 ;  /* 0x0000000000007b1d */ /* 0x000fe20000010000 */
[----:B------:R-:W-:Y:S01]  /*66b0*/  LOP3.LUT P5, RZ, R235, 0x2, RZ, 0xc0, !PT ;  /* 0x00000002ebff7812 */ /* 0x000fe200078ac0ff */
[----:B------:R-:W-:Y:S01]  /*66c0*/  IMAD R0, R0, c[0x0][0x208], RZ ;  /* 0x0000820000007a24 */ /* 0x000fe200078e02ff */
[C---:B------:R-:W-:Y:S01]  /*66d0*/  SHF.L.U64.HI R22, R241.reuse, 0x1, R6 ;  /* 0x00000001f1167819 */ /* 0x040fe20000010206 */
[C---:B------:R-:W-:Y:S01]  /*66e0*/  IMAD.WIDE.U32 R2, R232.reuse, c[0x0][0x208], RZ ;  /* 0x00008200e8027a25 */ /* 0x040fe200078e00ff */
[----:B------:R-:W-:Y:S02]  /*66f0*/  SHF.R.S32.HI R6, RZ, 0x1f, R240 ;  /* 0x0000001fff067819 */ /* 0x000fe400000114f0 */
[----:B------:R-:W-:Y:S01]  /*6700*/  ISETP.GE.AND P4, PT, R241, c[0x0][0x1d4], PT ;  /* 0x00007500f1007a0c */ /* 0x000fe20003f86270 */
[----:B------:R-:W-:Y:S01]  /*6710*/  IMAD R0, R232, c[0x0][0x20c], R0 ;  /* 0x00008300e8007a24 */ /* 0x000fe200078e0200 */
[----:B------:R-:W-:Y:S01]  /*6720*/  ISETP.GE.AND P3, PT, R239, c[0x0][0x1d4], PT ;  /* 0x00007500ef007a0c */ /* 0x000fe20003f66270 */
[----:B------:R-:W-:Y:S01]  /*6730*/  IMAD R4, R4, c[0x0][0x218], RZ ;  /* 0x0000860004047a24 */ /* 0x000fe200078e02ff */
[----:B------:R-:W-:Y:S01]  /*6740*/  SHF.L.U64.HI R20, R240, 0x1, R6 ;  /* 0x00000001f0147819 */ /* 0x000fe20000010206 */
[----:B------:R-:W-:Y:S02]  /*6750*/  IMAD.IADD R3, R3, 0x1, R0 ;  /* 0x0000000103037824 */ /* 0x000fe400078e0200 */
[C---:B------:R-:W-:Y:S02]  /*6760*/  IMAD R4, R228.reuse, c[0x0][0x21c], R4 ;  /* 0x00008700e4047a24 */ /* 0x040fe400078e0204 */
[----:B------:R-:W-:Y:S04]  /*6770*/  IMAD.WIDE.U32 R2, R228, c[0x0][0x218], R2 ;  /* 0x00008600e4027a25 */ /* 0x000fe800078e0002 */
[----:B------:R-:W-:Y:S01]  /*6780*/  IMAD.SHL.U32 R30, R241, 0x2, RZ ;  /* 0x00000002f11e7824 */ /* 0x000fe200078e00ff */
[----:B------:R-:W-:Y:S01]  /*6790*/  IADD3 R0, P0, R250, R2, RZ ;  /* 0x00000002fa007210 */ /* 0x000fe20007f1e0ff */
[----:B------:R-:W-:Y:S01]  /*67a0*/  IMAD.SHL.U32 R29, R239, 0x2, RZ ;  /* 0x00000002ef1d7824 */ /* 0x000fe200078e00ff */
[----:B------:R-:W1:Y:S02]  /*67b0*/  LDSM.16.M88.4 R32, [R220] ;  /* 0x00000000dc20783b */ /* 0x000e640000000200 */
[----:B------:R-:W-:Y:S01]  /*67c0*/  LEA R14, P2, R0, c[0x0][0x1f8], 0x1 ;  /* 0x00007e00000e7a11 */ /* 0x000fe200078408ff */
[----:B------:R-:W-:Y:S01]  /*67d0*/  IMAD.SHL.U32 R28, R240, 0x2, RZ ;  /* 0x00000002f01c7824 */ /* 0x000fe200078e00ff */
[----:B------:R-:W3:Y:S01]  /*67e0*/  LDSM.16.M88.4 R8, [R208] ;  /* 0x00000000d008783b */ /* 0x000ee20000000200 */
[----:B------:R-:W-:Y:S03]  /*67f0*/  IMAD.SHL.U32 R23, R231, 0x2, RZ ;  /* 0x00000002e7177824 */ /* 0x000fe600078e00ff */
[----:B------:R-:W4:Y:S04]  /*6800*/  LDSM.16.M88.4 R16, [R208+0x800] ;  /* 0x00080000d010783b */ /* 0x000f280000000200 */
[----:B------:R-:W1:Y:S04]  /*6810*/  LDSM.16.M88.4 R24, [R208+0x1000] ;  /* 0x00100000d018783b */ /* 0x000e680000000200 */
[----:B------:R-:W1:Y:S04]  /*6820*/  LDSM.16.M88.4 R168, [R208+0x1800] ;  /* 0x00180000d0a8783b */ /* 0x000e680000000200 */
[----:B------:R-:W1:Y:S01]  /*6830*/  LDSM.16.M88.4 R172, [R221] ;  /* 0x00000000ddac783b */ /* 0x000e620000000200 */
[----:B--2---:R-:W-:Y:S02]  /*6840*/  IADD3.X R2, R5, R3, R4, P0, !PT ;  /* 0x0000000305027210 */ /* 0x004fe400007fe404 */
[----:B------:R-:W-:Y:S02]  /*6850*/  LOP3.LUT P0, RZ, R235, 0x4, RZ, 0xc0, !PT ;  /* 0x00000004ebff7812 */ /* 0x000fe4000780c0ff */
[----:B------:R-:W-:Y:S02]  /*6860*/  LEA.HI.X R4, R0, c[0x0][0x1fc], R2, 0x1, P2 ;  /* 0x00007f0000047a11 */ /* 0x000fe400010f0c02 */
[----:B------:R-:W-:Y:S02]  /*6870*/  SHF.R.S32.HI R5, RZ, 0x1f, R239 ;  /* 0x0000001fff057819 */ /* 0x000fe400000114ef */
[C---:B------:R-:W-:Y:S02]  /*6880*/  IADD3 R0, R208.reuse, 0x20, RZ ;  /* 0x00000020d0007810 */ /* 0x040fe40007ffe0ff */
[----:B------:R-:W-:Y:S02]  /*6890*/  SHF.L.U64.HI R21, R239, 0x1, R5 ;  /* 0x00000001ef157819 */ /* 0x000fe40000010205 */
[C---:B------:R-:W-:Y:S02]  /*68a0*/  @P5 IADD3 R0, R208.reuse, -0x20, RZ ;  /* 0xffffffe0d0005810 */ /* 0x040fe40007ffe0ff */
[----:B------:R-:W-:Y:S02]  /*68b0*/  SHF.R.S32.HI R5, RZ, 0x1f, R231 ;  /* 0x0000001fff057819 */ /* 0x000fe400000114e7 */
[----:B------:R-:W-:Y:S01]  /*68c0*/  @P0 IADD3 R132, R208, -0x40, RZ ;  /* 0xffffffc0d0840810 */ /* 0x000fe20007ffe0ff */
[----:B------:R-:W2:Y:S01]  /*68d0*/  LDSM.16.M88.4 R176, [R0] ;  /* 0x0000000000b0783b */ /* 0x000ea20000000200 */
[----:B------:R-:W-:Y:S02]  /*68e0*/  ISETP.GE.AND P2, PT, R240, c[0x0][0x1d4], PT ;  /* 0x00007500f0007a0c */ /* 0x000fe40003f46270 */
[----:B------:R-:W-:Y:S01]  /*68f0*/  SHF.L.U64.HI R15, R231, 0x1, R5 ;  /* 0x00000001e70f7819 */ /* 0x000fe20000010205 */
[----:B------:R-:W1:Y:S01]  /*6900*/  LDSM.16.M88.4 R180, [R0+0x800] ;  /* 0x0008000000b4783b */ /* 0x000e620000000200 */
[C---:B------:R-:W-:Y:S02]  /*6910*/  IADD3 R219, R0.reuse, 0x7800, RZ ;  /* 0x0000780000db7810 */ /* 0x040fe40007ffe0ff */
[C---:B------:R-:W-:Y:S01]  /*6920*/  IADD3 R218, R0.reuse, 0x7000, RZ ;  /* 0x0000700000da7810 */ /* 0x040fe20007ffe0ff */
[----:B------:R-:W1:Y:S01]  /*6930*/  LDSM.16.M88.4 R184, [R0+0x1000] ;  /* 0x0010000000b8783b */ /* 0x000e620000000200 */
[C---:B------:R-:W-:Y:S02]  /*6940*/  IADD3 R217, R0.reuse, 0x6800, RZ ;  /* 0x0000680000d97810 */ /* 0x040fe40007ffe0ff */
[C---:B------:R-:W-:Y:S01]  /*6950*/  IADD3 R216, R0.reuse, 0x6000, RZ ;  /* 0x0000600000d87810 */ /* 0x040fe20007ffe0ff */
[----:B------:R5:W1:Y:S01]  /*6960*/  LDSM.16.M88.4 R188, [R0+0x1800] ;  /* 0x0018000000bc783b */ /* 0x000a620000000200 */
[C---:B------:R-:W-:Y:S02]  /*6970*/  IADD3 R205, R0.reuse, 0x5800, RZ ;  /* 0x0000580000cd7810 */ /* 0x040fe40007ffe0ff */
[C---:B------:R-:W-:Y:S02]  /*6980*/  IADD3 R204, R0.reuse, 0x5000, RZ ;  /* 0x0000500000cc7810 */ /* 0x040fe40007ffe0ff */
[C---:B------:R-:W-:Y:S02]  /*6990*/  IADD3 R203, R0.reuse, 0x4800, RZ ;  /* 0x0000480000cb7810 */ /* 0x040fe40007ffe0ff */
[C---:B------:R-:W-:Y:S02]  /*69a0*/  IADD3 R202, R0.reuse, 0x4000, RZ ;  /* 0x0000400000ca7810 */ /* 0x040fe40007ffe0ff */
[C---:B------:R-:W-:Y:S02]  /*69b0*/  IADD3 R197, R0.reuse, 0x3800, RZ ;  /* 0x0000380000c57810 */ /* 0x040fe40007ffe0ff */
[C---:B------:R-:W-:Y:S02]  /*69c0*/  IADD3 R196, R0.reuse, 0x3000, RZ ;  /* 0x0000300000c47810 */ /* 0x040fe40007ffe0ff */
[C---:B------:R-:W-:Y:S02]  /*69d0*/  IADD3 R194, R0.reuse, 0x2800, RZ ;  /* 0x0000280000c27810 */ /* 0x040fe40007ffe0ff */
[----:B------:R-:W-:Y:S02]  /*69e0*/  IADD3 R193, R0, 0x2000, RZ ;  /* 0x0000200000c17810 */ /* 0x000fe40007ffe0ff */
[C---:B------:R-:W-:Y:S02]  /*69f0*/  IADD3 R227, R132.reuse, 0x7800, RZ ;  /* 0x0000780084e37810 */ /* 0x040fe40007ffe0ff */
        /* <DEDUP_REMOVED lines=13> */
[----:B-----5:R-:W-:Y:S01]  /*6ad0*/  IADD3 R0, R132, 0x800, RZ ;  /* 0x0000080084007810 */ /* 0x020fe20007ffe0ff */
[----:B------:R-:W-:-:S05]  /*6ae0*/  BRA.DIV ~URZ, `(.L_x_1587) ;  /* 0x000098927f007947 */ /* 0x000fca000b800000 */
[----:B-1234-:R1:W2:Y:S02]  /*6af0*/  SHFL.IDX PT, R2, R4, RZ, 0x181f ;  /* 0x00181fff04027589 */ /* 0x01e2a400000e0000 */
.L_x_1667:
[----:B------:R-:W3:Y:S01]  /*6b00*/  SHFL.IDX PT, R5, R14, RZ, 0x181f ;  /* 0x00181fff0e057589 */ /* 0x000ee200000e0000 */
[----:B------:R-:W-:Y:S01]  /*6b10*/  SEL R233, RZ, 0x10, P6 ;  /* 0x00000010ffe97807 */ /* 0x000fe20003000000 */
[----:B------:R-:W-:Y:S03]  /*6b20*/  BSSY B0, `(.L_x_1588) ;  /* 0x000014c000007945 */ /* 0x000fe60003800000 */
[----:B------:R4:W5:Y:S05]  /*6b30*/  SHFL.IDX PT, R3, R14, 0x1, 0x181f ;  /* 0x00381f000e037f89 */ /* 0x00096a00000e0000 */
[----:B-1----:R-:W1:Y:S01]  /*6b40*/  SHFL.IDX PT, R4, R4, 0x1, 0x181f ;  /* 0x00381f0004047f89 */ /* 0x002e6200000e0000 */
[----:B----4-:R-:W-:Y:S02]  /*6b50*/  SEL R14, RZ, 0x10, P3 ;  /* 0x00000010ff0e7807 */ /* 0x010fe40001800000 */
[C---:B---3--:R-:W-:Y:S05]  /*6b60*/  IADD3 R6, P0, R5.reuse, R23, RZ ;  /* 0x0000001705067210 */ /* 0x048fea0007f1e0ff */
[C---:B--2---:R-:W-:Y:S05]  /*6b70*/  IMAD.X R7, R2.reuse, 0x1, R15, P0 ;  /* 0x0000000102077824 */ /* 0x044fea00000e060f */
[----:B------:R2:W-:Y:S02]  /*6b80*/  LDGSTS.E.BYPASS.LTC128B.128 [R229+0x100], [R6.64], !P6 ;  /* 0x0010000006e57fae */ /* 0x0005e4000f101d46 */
[C---:B--2---:R-:W-:Y:S05]  /*6b90*/  IADD3 R6, P0, R5.reuse, R28, RZ ;  /* 0x0000001c05067210 */ /* 0x044fea0007f1e0ff */
[C---:B------:R-:W-:Y:S01]  /*6ba0*/  IMAD.X R7, R2.reuse, 0x1, R20, P0 ;  /* 0x0000000102077824 */ /* 0x040fe200000e0614 */
[C---:B------:R-:W-:Y:S04]  /*6bb0*/  IADD3 R12, P0, R5.reuse, R29, RZ ;  /* 0x0000001d050c7210 */ /* 0x040fe80007f1e0ff */
[----:B------:R2:W-:Y:S01]  /*6bc0*/  LDGSTS.E.BYPASS.LTC128B.128 [R229+0x2100], [R6.64], !P2 ;  /* 0x0210000006e57fae */ /* 0x0005e2000d101d46 */
[C---:B------:R-:W-:Y:S05]  /*6bd0*/  IMAD.X R13, R2.reuse, 0x1, R21, P0 ;  /* 0x00000001020d7824 */ /* 0x040fea00000e0615 */
[----:B------:R3:W-:Y:S01]  /*6be0*/  LDGSTS.E.BYPASS.LTC128B.128 [R229+0x4100], [R12.64], !P3 ;  /* 0x041000000ce57fae */ /* 0x0007e2000d901d46 */
[----:B--2---:R-:W-:Y:S02]  /*6bf0*/  IADD3 R6, P0, R5, R30, RZ ;  /* 0x0000001e05067210 */ /* 0x004fe40007f1e0ff */
[----:B------:R-:W-:Y:S03]  /*6c00*/  SEL R5, RZ, 0x10, P2 ;  /* 0x00000010ff057807 */ /* 0x000fe60001000000 */
[----:B------:R-:W-:Y:S01]  /*6c10*/  IMAD.X R7, R2, 0x1, R22, P0 ;  /* 0x0000000102077824 */ /* 0x000fe200000e0616 */
[----:B------:R-:W-:Y:S04]  /*6c20*/  IADD3 R2, -R233, 0x10, RZ ;  /* 0x00000010e9027810 */ /* 0x000fe80007ffe1ff */
[----:B------:R5:W-:Y:S01]  /*6c30*/  LDGSTS.E.BYPASS.LTC128B.128 [R229+0x6100], [R6.64], !P4 ;  /* 0x0610000006e57fae */ /* 0x000be2000e101d46 */
[----:B------:R-:W-:Y:S04]  /*6c40*/  LOP3.LUT R2, R2, 0xf, RZ, 0xc0, !PT ;  /* 0x0000000f02027812 */ /* 0x000fe800078ec0ff */
[-C--:B-----5:R-:W-:Y:S02]  /*6c50*/  IADD3 R6, P5, P0, R2, R3.reuse, R23 ;  /* 0x0000000302067210 */ /* 0x0a0fe400078be017 */
[----:B------:R-:W-:Y:S02]  /*6c60*/  IADD3 R2, -R5, 0x10, RZ ;  /* 0x0000001005027810 */ /* 0x000fe40007ffe1ff */
[-C--:B-1----:R-:W-:Y:S02]  /*6c70*/  IADD3.X R7, RZ, R4.reuse, R15, P5, P0 ;  /* 0x00000004ff077210 */ /* 0x082fe40002fe040f */
[----:B------:R-:W-:Y:S02]  /*6c80*/  ISETP.NE.U32.AND P0, PT, R233, RZ, PT ;  /* 0x000000ffe900720c */ /* 0x000fe40003f05070 */
[----:B------:R-:W-:Y:S02]  /*6c90*/  LOP3.LUT R2, R2, 0xf, RZ, 0xc0, !PT ;  /* 0x0000000f02027812 */ /* 0x000fe400078ec0ff */
[----:B------:R-:W-:Y:S09]  /*6ca0*/  SEL R23, RZ, 0x10, P4 ;  /* 0x00000010ff177807 */ /* 0x000ff20002000000 */
[----:B------:R1:W-:Y:S01]  /*6cb0*/  LDGSTS.E.BYPASS.LTC128B.128.ZFILL [R229+0x1100], [R6.64], P0 ;  /* 0x0110000006e57fae */ /* 0x0003e20008141d46 */
[-C--:B---3--:R-:W-:Y:S04]  /*6cc0*/  IADD3 R12, P5, P0, R2, R3.reuse, R28 ;  /* 0x00000003020c7210 */ /* 0x088fe800078be01c */
[-C--:B------:R-:W-:Y:S02]  /*6cd0*/  IADD3.X R13, RZ, R4.reuse, R20, P5, P0 ;  /* 0x00000004ff0d7210 */ /* 0x080fe40002fe0414 */
[----:B-1----:R-:W-:Y:S04]  /*6ce0*/  IADD3 R6, -R14, 0x10, RZ ;  /* 0x000000100e067810 */ /* 0x002fe80007ffe1ff */
[----:B------:R-:W-:Y:S04]  /*6cf0*/  LOP3.LUT R2, R6, 0xf, RZ, 0xc0, !PT ;  /* 0x0000000f06027812 */ /* 0x000fe800078ec0ff */
[-C--:B------:R-:W-:Y:S02]  /*6d00*/  IADD3 R20, P5, P0, R2, R3.reuse, R29 ;  /* 0x0000000302147210 */ /* 0x080fe400078be01d */
[----:B------:R-:W-:Y:S02]  /*6d10*/  IADD3 R2, -R23, 0x10, RZ ;  /* 0x0000001017027810 */ /* 0x000fe40007ffe1ff */
[-C--:B------:R-:W-:Y:S02]  /*6d20*/  IADD3.X R21, RZ, R4.reuse, R21, P5, P0 ;  /* 0x00000004ff157210 */ /* 0x080fe40002fe0415 */
[----:B------:R-:W-:Y:S04]  /*6d30*/  LOP3.LUT R2, R2, 0xf, RZ, 0xc0, !PT ;  /* 0x0000000f02027812 */ /* 0x000fe800078ec0ff */
[----:B------:R-:W-:Y:S04]  /*6d40*/  IADD3 R2, P5, P0, R2, R3, R30 ;  /* 0x0000000302027210 */ /* 0x000fe800078be01e */
[----:B------:R-:W-:Y:S02]  /*6d50*/  IADD3.X R3, RZ, R4, R22, P5, P0 ;  /* 0x00000004ff037210 */ /* 0x000fe40002fe0416 */
[----:B------:R-:W-:Y:S02]  /*6d60*/  ISETP.NE.U32.AND P0, PT, R5, RZ, PT ;  /* 0x000000ff0500720c */ /* 0x000fe40003f05070 */
[C---:B------:R-:W-:Y:S03]  /*6d70*/  HMMA.16816.F32 R4, R32.reuse, R8, RZ ;  /* 0x000000082004723c */ /* 0x040fe600000018ff */
[----:B------:R-:W-:Y:S05]  /*6d80*/  ISETP.NE.U32.AND P5, PT, R14, RZ, PT ;  /* 0x000000ff0e00720c */ /* 0x000fea0003fa5070 */
[C---:B------:R-:W-:Y:S03]  /*6d90*/  HMMA.16816.F32 R8, R32.reuse, R10, RZ ;  /* 0x0000000a2008723c */ /* 0x040fe600000018ff */
[----:B------:R1:W-:Y:S01]  /*6da0*/  LDGSTS.E.BYPASS.LTC128B.128.ZFILL [R229+0x3100], [R12.64], P0 ;  /* 0x031000000ce57fae */ /* 0x0003e20008141d46 */
[----:B------:R-:W-:Y:S04]  /*6db0*/  ISETP.NE.U32.AND P0, PT, R23, RZ, PT ;  /* 0x000000ff1700720c */ /* 0x000fe80003f05070 */
[----:B------:R2:W-:Y:S09]  /*6dc0*/  LDGSTS.E.BYPASS.LTC128B.128.ZFILL [R229+0x5100], [R20.64], P5 ;  /* 0x0510000014e57fae */ /* 0x0005f2000a941d46 */
[----:B------:R3:W-:Y:S01]  /*6dd0*/  LDGSTS.E.BYPASS.LTC128B.128.ZFILL [R229+0x7100], [R2.64], P0 ;  /* 0x0710000002e57fae */ /* 0x0007e20008141d46 */
[----:B------:R-:W-:Y:S04]  /*6de0*/  ISETP.GT.AND P0, PT, R234, R242, PT ;  /* 0x000000f2ea00720c */ /* 0x000fe80003f04270 */
[----:B------:R-:W0:Y:S01]  /*6df0*/  LDGDEPBAR ;  /* 0x00000000000079af */ /* 0x000e220000000000 */
[C---:B-1----:R-:W-:Y:S08]  /*6e00*/  HMMA.16816.F32 R12, R32.reuse, R16, RZ ;  /* 0x00000010200c723c */ /* 0x042ff000000018ff */
[C---:B------:R-:W-:Y:S08]  /*6e10*/  HMMA.16816.F32 R16, R32.reuse, R18, RZ ;  /* 0x000000122010723c */ /* 0x040ff000000018ff */
[C---:B--2---:R-:W-:Y:S08]  /*6e20*/  HMMA.16816.F32 R20, R32.reuse, R24, RZ ;  /* 0x000000182014723c */ /* 0x044ff000000018ff */
[C---:B------:R-:W-:Y:S08]  /*6e30*/  HMMA.16816.F32 R24, R32.reuse, R26, RZ ;  /* 0x0000001a2018723c */ /* 0x040ff000000018ff */
[C---:B------:R-:W-:Y:S08]  /*6e40*/  HMMA.16816.F32 R28, R32.reuse, R168, RZ ;  /* 0x000000a8201c723c */ /* 0x040ff000000018ff */
[----:B------:R-:W-:Y:S01]  /*6e50*/  HMMA.16816.F32 R32, R32, R170, RZ ;  /* 0x000000aa2020723c */ /* 0x000fe200000018ff */
[----:B------:R-:W-:Y:S07]  /*6e60*/  LDSM.16.M88.4 R168, [R223] ;  /* 0x00000000dfa8783b */ /* 0x000fee0000000200 */
[C---:B------:R-:W-:Y:S08]  /*6e70*/  HMMA.16816.F32 R4, R172.reuse, R176, R4 ;  /* 0x000000b0ac04723c */ /* 0x040ff00000001804 */
[C---:B------:R-:W-:Y:S01]  /*6e80*/  HMMA.16816.F32 R8, R172.reuse, R178, R8 ;  /* 0x000000b2ac08723c */ /* 0x040fe20000001808 */
[----:B------:R-:W1:Y:S07]  /*6e90*/  LDSM.16.M88.4 R176, [R132] ;  /* 0x0000000084b0783b */ /* 0x000e6e0000000200 */
[C---:B------:R-:W-:Y:S08]  /*6ea0*/  HMMA.16816.F32 R12, R172.reuse, R180, R12 ;  /* 0x000000b4ac0c723c */ /* 0x040ff0000000180c */
[C---:B------:R-:W-:Y:S01]  /*6eb0*/  HMMA.16816.F32 R16, R172.reuse, R182, R16 ;  /* 0x000000b6ac10723c */ /* 0x040fe20000001810 */
[----:B------:R-:W2:Y:S07]  /*6ec0*/  LDSM.16.M88.4 R180, [R0] ;  /* 0x0000000000b4783b */ /* 0x000eae0000000200 */
[C---:B------:R-:W-:Y:S08]  /*6ed0*/  HMMA.16816.F32 R20, R172.reuse, R184, R20 ;  /* 0x000000b8ac14723c */ /* 0x040ff00000001814 */
[C---:B------:R-:W-:Y:S01]  /*6ee0*/  HMMA.16816.F32 R24, R172.reuse, R186, R24 ;  /* 0x000000baac18723c */ /* 0x040fe20000001818 */
[----:B------:R-:W-:Y:S07]  /*6ef0*/  LDSM.16.M88.4 R184, [R222] ;  /* 0x00000000deb8783b */ /* 0x000fee0000000200 */
[C---:B------:R-:W-:Y:S08]  /*6f00*/  HMMA.16816.F32 R28, R172.reuse, R188, R28 ;  /* 0x000000bcac1c723c */ /* 0x040ff0000000181c */
[----:B------:R-:W-:Y:S01]  /*6f10*/  HMMA.16816.F32 R32, R172, R190, R32 ;  /* 0x000000beac20723c */ /* 0x000fe20000001820 */
[----:B------:R-:W4:Y:S05]  /*6f20*/  LDSM.16.M88.4 R172, [R133] ;  /* 0x0000000085ac783b */ /* 0x000f2a0000000200 */
[----:B------:R-:W-:Y:S02]  /*6f30*/  LDSM.16.M88.4 R188, [R209+-0x6000] ;  /* 0xffa00000d1bc783b */ /* 0x000fe40000000200 */
[C---:B-1----:R-:W-:Y:S08]  /*6f40*/  HMMA.16816.F32 R4, R168.reuse, R176, R4 ;  /* 0x000000b0a804723c */ /* 0x042ff00000001804 */
[C---:B------:R-:W-:Y:S01]  /*6f50*/  HMMA.16816.F32 R8, R168.reuse, R178, R8 ;  /* 0x000000b2a808723c */ /* 0x040fe20000001808 */
[----:B------:R-:W1:Y:S07]  /*6f60*/  LDSM.16.M88.4 R176, [R192] ;  /* 0x00000000c0b0783b */ /* 0x000e6e0000000200 */
[C---:B--2---:R-:W-:Y:S08]  /*6f70*/  HMMA.16816.F32 R12, R168.reuse, R180, R12 ;  /* 0x000000b4a80c723c */ /* 0x044ff0000000180c */
[C---:B------:R-:W-:Y:S01]  /*6f80*/  HMMA.16816.F32 R16, R168.reuse, R182, R16 ;  /* 0x000000b6a810723c */ /* 0x040fe20000001810 */
[----:B------:R-:W2:Y:S07]  /*6f90*/  LDSM.16.M88.4 R180, [R209+-0x5800] ;  /* 0xffa80000d1b4783b */ /* 0x000eae0000000200 */
[C---:B----4-:R-:W-:Y:S08]  /*6fa0*/  HMMA.16816.F32 R20, R168.reuse, R172, R20 ;  /* 0x000000aca814723c */ /* 0x050ff00000001814 */
[C---:B------:R-:W-:Y:S01]  /*6fb0*/  HMMA.16816.F32 R24, R168.reuse, R174, R24 ;  /* 0x000000aea818723c */ /* 0x040fe20000001818 */
[----:B------:R-:W4:Y:S07]  /*6fc0*/  LDSM.16.M88.4 R172, [R209+-0x5000] ;  /* 0xffb00000d1ac783b */ /* 0x000f2e0000000200 */
[C---:B-1----:R-:W-:Y:S08]  /*6fd0*/  HMMA.16816.F32 R28, R168.reuse, R176, R28 ;  /* 0x000000b0a81c723c */ /* 0x042ff0000000181c */
[----:B------:R-:W-:Y:S01]  /*6fe0*/  HMMA.16816.F32 R32, R168, R178, R32 ;  /* 0x000000b2a820723c */ /* 0x000fe20000001820 */
[----:B------:R-:W1:Y:S05]  /*6ff0*/  LDSM.16.M88.4 R168, [R209+-0x4800] ;  /* 0xffb80000d1a8783b */ /* 0x000e6a0000000200 */
[----:B------:R-:W-:Y:S02]  /*7000*/  LDSM.16.M88.4 R176, [R220+0x4000] ;  /* 0x00400000dcb0783b */ /* 0x000fe40000000200 */
[C---:B------:R-:W-:Y:S08]  /*7010*/  HMMA.16816.F32 R4, R184.reuse, R188, R4 ;  /* 0x000000bcb804723c */ /* 0x040ff00000001804 */
[C---:B------:R-:W-:Y:S01]  /*7020*/  HMMA.16816.F32 R8, R184.reuse, R190, R8 ;  /* 0x000000beb808723c */ /* 0x040fe20000001808 */
[----:B------:R-:W5:Y:S07]  /*7030*/  LDSM.16.M88.4 R188, [R208+0x2000] ;  /* 0x00200000d0bc783b */ /* 0x000f6e0000000200 */
[C---:B--2---:R-:W-:Y:S08]  /*7040*/  HMMA.16816.F32 R12, R184.reuse, R180, R12 ;  /* 0x000000b4b80c723c */ /* 0x044ff0000000180c */
[C---:B------:R-:W-:Y:S01]  /*7050*/  HMMA.16816.F32 R16, R184.reuse, R182, R16 ;  /* 0x000000b6b810723c */ /* 0x040fe20000001810 */
[----:B------:R-:W2:Y:S07]  /*7060*/  LDSM.16.M88.4 R180, [R208+0x2800] ;  /* 0x00280000d0b4783b */ /* 0x000eae0000000200 */
[C---:B----4-:R-:W-:Y:S08]  /*7070*/  HMMA.16816.F32 R20, R184.reuse, R172, R20 ;  /* 0x000000acb814723c */ /* 0x050ff00000001814 */
[C---:B------:R-:W-:Y:S01]  /*7080*/  HMMA.16816.F32 R24, R184.reuse, R174, R24 ;  /* 0x000000aeb818723c */ /* 0x040fe20000001818 */
[----:B------:R-:W4:Y:S07]  /*7090*/  LDSM.16.M88.4 R172, [R208+0x3000] ;  /* 0x00300000d0ac783b */ /* 0x000f2e0000000200 */
[C---:B-1----:R-:W-:Y:S08]  /*70a0*/  HMMA.16816.F32 R28, R184.reuse, R168, R28 ;  /* 0x000000a8b81c723c */ /* 0x042ff0000000181c */
[----:B------:R-:W-:Y:S01]  /*70b0*/  HMMA.16816.F32 R32, R184, R170, R32 ;  /* 0x000000aab820723c */ /* 0x000fe20000001820 */
[----:B------:R-:W1:Y:S05]  /*70c0*/  LDSM.16.M88.4 R168, [R208+0x3800] ;  /* 0x00380000d0a8783b */ /* 0x000e6a0000000200 */
[----:B------:R-:W-:Y:S02]  /*70d0*/  LDSM.16.M88.4 R184, [R221+0x4000] ;  /* 0x00400000ddb8783b */ /* 0x000fe40000000200 */
[C---:B-----5:R-:W-:Y:S08]  /*70e0*/  HMMA.16816.F32 R4, R176.reuse, R188, R4 ;  /* 0x000000bcb004723c */ /* 0x060ff00000001804 */
[C---:B------:R-:W-:Y:S01]  /*70f0*/  HMMA.16816.F32 R8, R176.reuse, R190, R8 ;  /* 0x000000beb008723c */ /* 0x040fe20000001808 */
[----:B------:R-:W5:Y:S05]  /*7100*/  LDSM.16.M88.4 R188, [R193] ;  /* 0x00000000c1bc783b */ /* 0x000f6a0000000200 */
[----:B------:R-:W3:Y:S02]  /*7110*/  LDSM.16.M88.4 R192, [R194] ;  /* 0x00000000c2c0783b */ /* 0x000ee40000000200 */
[C---:B--2---:R-:W-:Y:S08]  /*7120*/  HMMA.16816.F32 R12, R176.reuse, R180, R12 ;  /* 0x000000b4b00c723c */ /* 0x044ff0000000180c */
[C---:B------:R-:W-:Y:S01]  /*7130*/  HMMA.16816.F32 R16, R176.reuse, R182, R16 ;  /* 0x000000b6b010723c */ /* 0x040fe20000001810 */
[----:B------:R-:W2:Y:S07]  /*7140*/  LDSM.16.M88.4 R180, [R196] ;  /* 0x00000000c4b4783b */ /* 0x000eae0000000200 */
[C---:B----4-:R-:W-:Y:S08]  /*7150*/  HMMA.16816.F32 R20, R176.reuse, R172, R20 ;  /* 0x000000acb014723c */ /* 0x050ff00000001814 */
[C---:B------:R-:W-:Y:S01]  /*7160*/  HMMA.16816.F32 R24, R176.reuse, R174, R24 ;  /* 0x000000aeb018723c */ /* 0x040fe20000001818 */
[----:B------:R-:W4:Y:S07]  /*7170*/  LDSM.16.M88.4 R172, [R197] ;  /* 0x00000000c5ac783b */ /* 0x000f2e0000000200 */
[C---:B-1----:R-:W-:Y:S08]  /*7180*/  HMMA.16816.F32 R28, R176.reuse, R168, R28 ;  /* 0x000000a8b01c723c */ /* 0x042ff0000000181c */
[----:B------:R-:W-:Y:S01]  /*7190*/  HMMA.16816.F32 R32, R176, R170, R32 ;  /* 0x000000aab020723c */ /* 0x000fe20000001820 */
[----:B------:R-:W-:Y:S05]  /*71a0*/  LDSM.16.M88.4 R176, [R198] ;  /* 0x00000000c6b0783b */ /* 0x000fea0000000200 */
[----:B------:R-:W1:Y:S02]  /*71b0*/  LDSM.16.M88.4 R168, [R223+0x4000] ;  /* 0x00400000dfa8783b */ /* 0x000e640000000200 */
[C---:B-----5:R-:W-:Y:S08]  /*71c0*/  HMMA.16816.F32 R4, R184.reuse, R188, R4 ;  /* 0x000000bcb804723c */ /* 0x060ff00000001804 */
[C---:B------:R-:W-:Y:S01]  /*71d0*/  HMMA.16816.F32 R8, R184.reuse, R190, R8 ;  /* 0x000000beb808723c */ /* 0x040fe20000001808 */
[----:B------:R-:W5:Y:S05]  /*71e0*/  LDSM.16.M88.4 R188, [R199] ;  /* 0x00000000c7bc783b */ /* 0x000f6a0000000200 */
[----:B------:R-:W1:Y:S02]  /*71f0*/  LDSM.16.M88.4 R196, [R200] ;  /* 0x00000000c8c4783b */ /* 0x000e640000000200 */
[C---:B---3--:R-:W-:Y:S08]  /*7200*/  HMMA.16816.F32 R12, R184.reuse, R192, R12 ;  /* 0x000000c0b80c723c */ /* 0x048ff0000000180c */
[C---:B------:R-:W-:Y:S01]  /*7210*/  HMMA.16816.F32 R16, R184.reuse, R194, R16 ;  /* 0x000000c2b810723c */ /* 0x040fe20000001810 */
[----:B------:R-:W3:Y:S07]  /*7220*/  LDSM.16.M88.4 R192, [R201] ;  /* 0x00000000c9c0783b */ /* 0x000eee0000000200 */
[C---:B--2---:R-:W-:Y:S08]  /*7230*/  HMMA.16816.F32 R20, R184.reuse, R180, R20 ;  /* 0x000000b4b814723c */ /* 0x044ff00000001814 */
[C---:B------:R-:W-:Y:S01]  /*7240*/  HMMA.16816.F32 R24, R184.reuse, R182, R24 ;  /* 0x000000b6b818723c */ /* 0x040fe20000001818 */
[----:B------:R-:W-:Y:S07]  /*7250*/  LDSM.16.M88.4 R180, [R209+-0x4000] ;  /* 0xffc00000d1b4783b */ /* 0x000fee0000000200 */
[C---:B----4-:R-:W-:Y:S08]  /*7260*/  HMMA.16816.F32 R28, R184.reuse, R172, R28 ;  /* 0x000000acb81c723c */ /* 0x050ff0000000181c */
[----:B------:R-:W-:Y:S01]  /*7270*/  HMMA.16816.F32 R32, R184, R174, R32 ;  /* 0x000000aeb820723c */ /* 0x000fe20000001820 */
[----:B------:R-:W2:Y:S05]  /*7280*/  LDSM.16.M88.4 R172, [R222+0x4000] ;  /* 0x00400000deac783b */ /* 0x000eaa0000000200 */
[----:B------:R-:W4:Y:S02]  /*7290*/  LDSM.16.M88.4 R184, [R209+-0x3800] ;  /* 0xffc80000d1b8783b */ /* 0x000f240000000200 */
[C---:B-1----:R-:W-:Y:S08]  /*72a0*/  HMMA.16816.F32 R4, R168.reuse, R176, R4 ;  /* 0x000000b0a804723c */ /* 0x042ff00000001804 */
[C---:B------:R-:W-:Y:S01]  /*72b0*/  HMMA.16816.F32 R8, R168.reuse, R178, R8 ;  /* 0x000000b2a808723c */ /* 0x040fe20000001808 */
[----:B------:R-:W1:Y:S07]  /*72c0*/  LDSM.16.M88.4 R176, [R209+-0x3000] ;  /* 0xffd00000d1b0783b */ /* 0x000e6e0000000200 */
[C---:B-----5:R-:W-:Y:S08]  /*72d0*/  HMMA.16816.F32 R12, R168.reuse, R188, R12 ;  /* 0x000000bca80c723c */ /* 0x060ff0000000180c */
[C---:B------:R-:W-:Y:S01]  /*72e0*/  HMMA.16816.F32 R16, R168.reuse, R190, R16 ;  /* 0x000000bea810723c */ /* 0x040fe20000001810 */
[----:B------:R-:W-:Y:S07]  /*72f0*/  LDSM.16.M88.4 R188, [R220+0x8000] ;  /* 0x00800000dcbc783b */ /* 0x000fee0000000200 */
[C---:B------:R-:W-:Y:S08]  /*7300*/  HMMA.16816.F32 R20, R168.reuse, R196, R20 ;  /* 0x000000c4a814723c */ /* 0x040ff00000001814 */
[C---:B------:R-:W-:Y:S01]  /*7310*/  HMMA.16816.F32 R24, R168.reuse, R198, R24 ;  /* 0x000000c6a818723c */ /* 0x040fe20000001818 */
[----:B------:R-:W-:Y:S07]  /*7320*/  LDSM.16.M88.4 R196, [R208+0x5000] ;  /* 0x00500000d0c4783b */ /* 0x000fee0000000200 */
[C---:B---3--:R-:W-:Y:S08]  /*7330*/  HMMA.16816.F32 R28, R168.reuse, R192, R28 ;  /* 0x000000c0a81c723c */ /* 0x048ff0000000181c */
[----:B------:R-:W-:Y:S01]  /*7340*/  HMMA.16816.F32 R32, R168, R194, R32 ;  /* 0x000000c2a820723c */ /* 0x000fe20000001820 */
[----:B------:R-:W3:Y:S05]  /*7350*/  LDSM.16.M88.4 R168, [R209+-0x2800] ;  /* 0xffd80000d1a8783b */ /* 0x000eea0000000200 */
[----:B------:R-:W5:Y:S02]  /*7360*/  LDSM.16.M88.4 R192, [R208+0x4000] ;  /* 0x00400000d0c0783b */ /* 0x000f640000000200 */
[C---:B--2---:R-:W-:Y:S08]  /*7370*/  HMMA.16816.F32 R4, R172.reuse, R180, R4 ;  /* 0x000000b4ac04723c */ /* 0x044ff00000001804 */
[C---:B------:R-:W-:Y:S01]  /*7380*/  HMMA.16816.F32 R8, R172.reuse, R182, R8 ;  /* 0x000000b6ac08723c */ /* 0x040fe20000001808 */
[----:B------:R-:W2:Y:S07]  /*7390*/  LDSM.16.M88.4 R180, [R208+0x4800] ;  /* 0x00480000d0b4783b */ /* 0x000eae0000000200 */
[C---:B----4-:R-:W-:Y:S08]  /*73a0*/  HMMA.16816.F32 R12, R172.reuse, R184, R12 ;  /* 0x000000b8ac0c723c */ /* 0x050ff0000000180c */
[C---:B------:R-:W-:Y:S01]  /*73b0*/  HMMA.16816.F32 R16, R172.reuse, R186, R16 ;  /* 0x000000baac10723c */ /* 0x040fe20000001810 */
[----:B------:R-:W4:Y:S07]  /*73c0*/  LDSM.16.M88.4 R184, [R208+0x5800] ;  /* 0x00580000d0b8783b */ /* 0x000f2e0000000200 */
[C---:B-1----:R-:W-:Y:S08]  /*73d0*/  HMMA.16816.F32 R20, R172.reuse, R176, R20 ;  /* 0x000000b0ac14723c */ /* 0x042ff00000001814 */
[C---:B------:R-:W-:Y:S01]  /*73e0*/  HMMA.16816.F32 R24, R172.reuse, R178, R24 ;  /* 0x000000b2ac18723c */ /* 0x040fe20000001818 */
[----:B------:R-:W-:Y:S07]  /*73f0*/  LDSM.16.M88.4 R176, [R203] ;  /* 0x00000000cbb0783b */ /* 0x000fee0000000200 */
[C---:B---3--:R-:W-:Y:S08]  /*7400*/  HMMA.16816.F32 R28, R172.reuse, R168, R28 ;  /* 0x000000a8ac1c723c */ /* 0x048ff0000000181c */
[----:B------:R-:W-:Y:S01]  /*7410*/  HMMA.16816.F32 R32, R172, R170, R32 ;  /* 0x000000aaac20723c */ /* 0x000fe20000001820 */
[----:B------:R-:W-:Y:S05]  /*7420*/  LDSM.16.M88.4 R172, [R202] ;  /* 0x00000000caac783b */ /* 0x000fea0000000200 */
[----:B------:R-:W1:Y:S02]  /*7430*/  LDSM.16.M88.4 R168, [R221+0x8000] ;  /* 0x00800000dda8783b */ /* 0x000e640000000200 */
[C---:B-----5:R-:W-:Y:S03]  /*7440*/  HMMA.16816.F32 R4, R188.reuse, R192, R4 ;  /* 0x000000c0bc04723c */ /* 0x060fe60000001804 */
[----:B------:R-:W3:Y:S05]  /*7450*/  LDSM.16.M88.4 R200, [R204] ;  /* 0x00000000ccc8783b */ /* 0x000eea0000000200 */
[C---:B------:R-:W-:Y:S01]  /*7460*/  HMMA.16816.F32 R8, R188.reuse, R194, R8 ;  /* 0x000000c2bc08723c */ /* 0x040fe20000001808 */
[----:B------:R-:W5:Y:S07]  /*7470*/  LDSM.16.M88.4 R192, [R205] ;  /* 0x00000000cdc0783b */ /* 0x000f6e0000000200 */
[C---:B--2---:R-:W-:Y:S08]  /*7480*/  HMMA.16816.F32 R12, R188.reuse, R180, R12 ;  /* 0x000000b4bc0c723c */ /* 0x044ff0000000180c */
[C---:B------:R-:W-:Y:S01]  /*7490*/  HMMA.16816.F32 R16, R188.reuse, R182, R16 ;  /* 0x000000b6bc10723c */ /* 0x040fe20000001810 */
[----:B------:R-:W-:Y:S07]  /*74a0*/  LDSM.16.M88.4 R180, [R223+0x8000] ;  /* 0x00800000dfb4783b */ /* 0x000fee0000000200 */
[C---:B------:R-:W-:Y:S08]  /*74b0*/  HMMA.16816.F32 R20, R188.reuse, R196, R20 ;  /* 0x000000c4bc14723c */ /* 0x040ff00000001814 */
[C---:B------:R-:W-:Y:S01]  /*74c0*/  HMMA.16816.F32 R24, R188.reuse, R198, R24 ;  /* 0x000000c6bc18723c */ /* 0x040fe20000001818 */
[----:B------:R-:W2:Y:S05]  /*74d0*/  LDSM.16.M88.4 R196, [R206] ;  /* 0x00000000cec4783b */ /* 0x000eaa0000000200 */
[----:B------:R-:W2:Y:S02]  /*74e0*/  LDSM.16.M88.4 R204, [R207] ;  /* 0x00000000cfcc783b */ /* 0x000ea40000000200 */
[C---:B----4-:R-:W-:Y:S08]  /*74f0*/  HMMA.16816.F32 R28, R188.reuse, R184, R28 ;  /* 0x000000b8bc1c723c */ /* 0x050ff0000000181c */
[----:B------:R-:W-:Y:S01]  /*7500*/  HMMA.16816.F32 R32, R188, R186, R32 ;  /* 0x000000babc20723c */ /* 0x000fe20000001820 */
[----:B------:R-:W4:Y:S05]  /*7510*/  LDSM.16.M88.4 R184, [R214] ;  /* 0x00000000d6b8783b */ /* 0x000f2a0000000200 */
[----:B------:R-:W2:Y:S02]  /*7520*/  LDSM.16.M88.4 R188, [R215] ;  /* 0x00000000d7bc783b */ /* 0x000ea40000000200 */
[C---:B-1----:R-:W-:Y:S08]  /*7530*/  HMMA.16816.F32 R4, R168.reuse, R172, R4 ;  /* 0x000000aca804723c */ /* 0x042ff00000001804 */
[C---:B------:R-:W-:Y:S01]  /*7540*/  HMMA.16816.F32 R8, R168.reuse, R174, R8 ;  /* 0x000000aea808723c */ /* 0x040fe20000001808 */
[----:B------:R-:W-:Y:S07]  /*7550*/  LDSM.16.M88.4 R172, [R222+0x8000] ;  /* 0x00800000deac783b */ /* 0x000fee0000000200 */
[C---:B------:R-:W-:Y:S08]  /*7560*/  HMMA.16816.F32 R12, R168.reuse, R176, R12 ;  /* 0x000000b0a80c723c */ /* 0x040ff0000000180c */
[C---:B------:R-:W-:Y:S01]  /*7570*/  HMMA.16816.F32 R16, R168.reuse, R178, R16 ;  /* 0x000000b2a810723c */ /* 0x040fe20000001810 */
[----:B------:R-:W1:Y:S07]  /*7580*/  LDSM.16.M88.4 R176, [R209+-0x2000] ;  /* 0xffe00000d1b0783b */ /* 0x000e6e0000000200 */
[C---:B---3--:R-:W-:Y:S08]  /*7590*/  HMMA.16816.F32 R20, R168.reuse, R200, R20 ;  /* 0x000000c8a814723c */ /* 0x048ff00000001814 */
[C---:B------:R-:W-:Y:S01]  /*75a0*/  HMMA.16816.F32 R24, R168.reuse, R202, R24 ;  /* 0x000000caa818723c */ /* 0x040fe20000001818 */
[----:B------:R-:W3:Y:S07]  /*75b0*/  LDSM.16.M88.4 R200, [R209+-0x1800] ;  /* 0xffe80000d1c8783b */ /* 0x000eee0000000200 */
[C---:B-----5:R-:W-:Y:S08]  /*75c0*/  HMMA.16816.F32 R28, R168.reuse, R192, R28 ;  /* 0x000000c0a81c723c */ /* 0x060ff0000000181c */
[----:B------:R-:W-:Y:S01]  /*75d0*/  HMMA.16816.F32 R32, R168, R194, R32 ;  /* 0x000000c2a820723c */ /* 0x000fe20000001820 */
[----:B------:R-:W5:Y:S05]  /*75e0*/  LDSM.16.M88.4 R168, [R209+-0x1000] ;  /* 0xfff00000d1a8783b */ /* 0x000f6a0000000200 */
[----:B------:R-:W1:Y:S02]  /*75f0*/  LDSM.16.M88.4 R192, [R209+-0x800] ;  /* 0xfff80000d1c0783b */ /* 0x000e640000000200 */
[C---:B--2---:R-:W-:Y:S08]  /*7600*/  HMMA.16816.F32 R4, R180.reuse, R196, R4 ;  /* 0x000000c4b404723c */ /* 0x044ff00000001804 */
[C---:B------:R-:W-:Y:S01]  /*7610*/  HMMA.16816.F32 R8, R180.reuse, R198, R8 ;  /* 0x000000c6b408723c */ /* 0x040fe20000001808 */
[----:B------:R-:W-:Y:S07]  /*7620*/  LDSM.16.M88.4 R196, [R208+0x6000] ;  /* 0x00600000d0c4783b */ /* 0x000fee0000000200 */
[C---:B------:R-:W-:Y:S08]  /*7630*/  HMMA.16816.F32 R12, R180.reuse, R204, R12 ;  /* 0x000000ccb40c723c */ /* 0x040ff0000000180c */
[C---:B------:R-:W-:Y:S01]  /*7640*/  HMMA.16816.F32 R16, R180.reuse, R206, R16 ;  /* 0x000000ceb410723c */ /* 0x040fe20000001810 */
[----:B------:R-:W-:Y:S07]  /*7650*/  LDSM.16.M88.4 R204, [R208+0x6800] ;  /* 0x00680000d0cc783b */ /* 0x000fee0000000200 */
[C---:B----4-:R-:W-:Y:S08]  /*7660*/  HMMA.16816.F32 R20, R180.reuse, R184, R20 ;  /* 0x000000b8b414723c */ /* 0x050ff00000001814 */
[C---:B------:R-:W-:Y:S01]  /*7670*/  HMMA.16816.F32 R24, R180.reuse, R186, R24 ;  /* 0x000000bab418723c */ /* 0x040fe20000001818 */
[----:B------:R-:W2:Y:S07]  /*7680*/  LDSM.16.M88.4 R184, [R220+0xc000] ;  /* 0x00c00000dcb8783b */ /* 0x000eae0000000200 */
[C---:B------:R-:W-:Y:S08]  /*7690*/  HMMA.16816.F32 R28, R180.reuse, R188, R28 ;  /* 0x000000bcb41c723c */ /* 0x040ff0000000181c */
[----:B------:R-:W-:Y:S01]  /*76a0*/  HMMA.16816.F32 R32, R180, R190, R32 ;  /* 0x000000beb420723c */ /* 0x000fe20000001820 */
[----:B------:R-:W4:Y:S05]  /*76b0*/  LDSM.16.M88.4 R180, [R208+0x7000] ;  /* 0x00700000d0b4783b */ /* 0x000f2a0000000200 */
[----:B------:R-:W2:Y:S02]  /*76c0*/  LDSM.16.M88.4 R188, [R208+0x7800] ;  /* 0x00780000d0bc783b */ /* 0x000ea40000000200 */
[C---:B-1----:R-:W-:Y:S08]  /*76d0*/  HMMA.16816.F32 R4, R172.reuse, R176, R4 ;  /* 0x000000b0ac04723c */ /* 0x042ff00000001804 */
[C---:B------:R-:W-:Y:S01]  /*76e0*/  HMMA.16816.F32 R8, R172.reuse, R178, R8 ;  /* 0x000000b2ac08723c */ /* 0x040fe20000001808 */
[----:B------:R-:W-:Y:S07]  /*76f0*/  LDSM.16.M88.4 R176, [R216] ;  /* 0x00000000d8b0783b */ /* 0x000fee0000000200 */
[C---:B---3--:R-:W-:Y:S08]  /*7700*/  HMMA.16816.F32 R12, R172.reuse, R200, R12 ;  /* 0x000000c8ac0c723c */ /* 0x048ff0000000180c */
[C---:B------:R-:W-:Y:S01]  /*7710*/  HMMA.16816.F32 R16, R172.reuse, R202, R16 ;  /* 0x000000caac10723c */ /* 0x040fe20000001810 */
[----:B------:R-:W-:Y:S07]  /*7720*/  LDSM.16.M88.4 R200, [R217] ;  /* 0x00000000d9c8783b */ /* 0x000fee0000000200 */
[C---:B-----5:R-:W-:Y:S08]  /*7730*/  HMMA.16816.F32 R20, R172.reuse, R168, R20 ;  /* 0x000000a8ac14723c */ /* 0x060ff00000001814 */
[C---:B------:R-:W-:Y:S01]  /*7740*/  HMMA.16816.F32 R24, R172.reuse, R170, R24 ;  /* 0x000000aaac18723c */ /* 0x040fe20000001818 */
[----:B------:R-:W1:Y:S07]  /*7750*/  LDSM.16.M88.4 R168, [R221+0xc000] ;  /* 0x00c00000dda8783b */ /* 0x000e6e0000000200 */
[C---:B------:R-:W-:Y:S08]  /*7760*/  HMMA.16816.F32 R28, R172.reuse, R192, R28 ;  /* 0x000000c0ac1c723c */ /* 0x040ff0000000181c */
[----:B------:R-:W-:Y:S01]  /*7770*/  HMMA.16816.F32 R32, R172, R194, R32 ;  /* 0x000000c2ac20723c */ /* 0x000fe20000001820 */
[----:B------:R-:W3:Y:S05]  /*7780*/  LDSM.16.M88.4 R172, [R218] ;  /* 0x00000000daac783b */ /* 0x000eea0000000200 */
[----:B------:R-:W5:Y:S02]  /*7790*/  LDSM.16.M88.4 R192, [R219] ;  /* 0x00000000dbc0783b */ /* 0x000f640000000200 */
[C---:B--2---:R-:W-:Y:S08]  /*77a0*/  HMMA.16816.F32 R4, R184.reuse, R196, R4 ;  /* 0x000000c4b804723c */ /* 0x044ff00000001804 */
[C---:B------:R-:W-:Y:S01]  /*77b0*/  HMMA.16816.F32 R8, R184.reuse, R198, R8 ;  /* 0x000000c6b808723c */ /* 0x040fe20000001808 */
[----:B------:R-:W-:Y:S07]  /*77c0*/  LDSM.16.M88.4 R196, [R224] ;  /* 0x00000000e0c4783b */ /* 0x000fee0000000200 */
[C---:B------:R-:W-:Y:S08]  /*77d0*/  HMMA.16816.F32 R12, R184.reuse, R204, R12 ;  /* 0x000000ccb80c723c */ /* 0x040ff0000000180c */
[C---:B------:R-:W-:Y:S01]  /*77e0*/  HMMA.16816.F32 R16, R184.reuse, R206, R16 ;  /* 0x000000ceb810723c */ /* 0x040fe20000001810 */
[----:B------:R-:W-:Y:S07]  /*77f0*/  LDSM.16.M88.4 R204, [R225] ;  /* 0x00000000e1cc783b */ /* 0x000fee0000000200 */
[C---:B----4-:R-:W-:Y:S08]  /*7800*/  HMMA.16816.F32 R20, R184.reuse, R180, R20 ;  /* 0x000000b4b814723c */ /* 0x050ff00000001814 */
[C---:B------:R-:W-:Y:S01]  /*7810*/  HMMA.16816.F32 R24, R184.reuse, R182, R24 ;  /* 0x000000b6b818723c */ /* 0x040fe20000001818 */
[----:B------:R-:W2:Y:S07]  /*7820*/  LDSM.16.M88.4 R180, [R223+0xc000] ;  /* 0x00c00000dfb4783b */ /* 0x000eae0000000200 */
[C---:B------:R-:W-:Y:S08]  /*7830*/  HMMA.16816.F32 R28, R184.reuse, R188, R28 ;  /* 0x000000bcb81c723c */ /* 0x040ff0000000181c */
[----:B------:R-:W-:Y:S01]  /*7840*/  HMMA.16816.F32 R32, R184, R190, R32 ;  /* 0x000000beb820723c */ /* 0x000fe20000001820 */
[----:B------:R-:W4:Y:S05]  /*7850*/  LDSM.16.M88.4 R184, [R226] ;  /* 0x00000000e2b8783b */ /* 0x000f2a0000000200 */
[----:B------:R-:W2:Y:S02]  /*7860*/  LDSM.16.M88.4 R188, [R227] ;  /* 0x00000000e3bc783b */ /* 0x000ea40000000200 */
[C---:B-1----:R-:W-:Y:S08]  /*7870*/  HMMA.16816.F32 R4, R168.reuse, R176, R4 ;  /* 0x000000b0a804723c */ /* 0x042ff00000001804 */
[C---:B------:R-:W-:Y:S01]  /*7880*/  HMMA.16816.F32 R8, R168.reuse, R178, R8 ;  /* 0x000000b2a808723c */ /* 0x040fe20000001808 */
[----:B------:R-:W-:Y:S07]  /*7890*/  LDSM.16.M88.4 R176, [R209] ;  /* 0x00000000d1b0783b */ /* 0x000fee0000000200 */
[C---:B------:R-:W-:Y:S08]  /*78a0*/  HMMA.16816.F32 R12, R168.reuse, R200, R12 ;  /* 0x000000c8a80c723c */ /* 0x040ff0000000180c */
[C---:B------:R-:W-:Y:S01]  /*78b0*/  HMMA.16816.F32 R16, R168.reuse, R202, R16 ;  /* 0x000000caa810723c */ /* 0x040fe20000001810 */
[----:B------:R-:W-:Y:S07]  /*78c0*/  LDSM.16.M88.4 R200, [R209+0x800] ;  /* 0x00080000d1c8783b */ /* 0x000fee0000000200 */
[C---:B---3--:R-:W-:Y:S08]  /*78d0*/  HMMA.16816.F32 R20, R168.reuse, R172, R20 ;  /* 0x000000aca814723c */ /* 0x048ff00000001814 */
[C---:B------:R-:W-:Y:S01]  /*78e0*/  HMMA.16816.F32 R24, R168.reuse, R174, R24 ;  /* 0x000000aea818723c */ /* 0x040fe20000001818 */
[----:B------:R-:W1:Y:S07]  /*78f0*/  LDSM.16.M88.4 R172, [R222+0xc000] ;  /* 0x00c00000deac783b */ /* 0x000e6e0000000200 */
[C---:B-----5:R-:W-:Y:S08]  /*7900*/  HMMA.16816.F32 R28, R168.reuse, R192, R28 ;  /* 0x000000c0a81c723c */ /* 0x060ff0000000181c */
[----:B------:R-:W-:Y:S01]  /*7910*/  HMMA.16816.F32 R32, R168, R194, R32 ;  /* 0x000000c2a820723c */ /* 0x000fe20000001820 */
[----:B------:R-:W3:Y:S05]  /*7920*/  LDSM.16.M88.4 R168, [R209+0x1000] ;  /* 0x00100000d1a8783b */ /* 0x000eea0000000200 */
[----:B------:R-:W5:Y:S02]  /*7930*/  LDSM.16.M88.4 R192, [R209+0x1800] ;  /* 0x00180000d1c0783b */ /* 0x000f640000000200 */
[C---:B--2---:R-:W-:Y:S01]  /*7940*/  HMMA.16816.F32 R4, R180.reuse, R196, R4 ;  /* 0x000000c4b404723c */ /* 0x044fe20000001804 */
[----:B------:R-:W-:Y:S04]  /*7950*/  DEPBAR.LE SB0, 0x0 ;  /* 0x000080000000791a */ /* 0x000fe80000000000 */
[----:B------:R-:W-:Y:S03]  /*7960*/  BAR.SYNC.DEFER_BLOCKING 0x0 ;  /* 0x0000000000007b1d */ /* 0x000fe60000010000 */
[C---:B------:R-:W-:Y:S08]  /*7970*/  HMMA.16816.F32 R8, R180.reuse, R198, R8 ;  /* 0x000000c6b408723c */ /* 0x040ff00000001808 */
[C---:B------:R-:W-:Y:S08]  /*7980*/  HMMA.16816.F32 R12, R180.reuse, R204, R12 ;  /* 0x000000ccb40c723c */ /* 0x040ff0000000180c */
[C---:B------:R-:W-:Y:S08]  /*7990*/  HMMA.16816.F32 R16, R180.reuse, R206, R16 ;  /* 0x000000ceb410723c */ /* 0x040ff00000001810 */
[C---:B----4-:R-:W-:Y:S08]  /*79a0*/  HMMA.16816.F32 R20, R180.reuse, R184, R20 ;  /* 0x000000b8b414723c */ /* 0x050ff00000001814 */
[C---:B------:R-:W-:Y:S08]  /*79b0*/  HMMA.16816.F32 R24, R180.reuse, R186, R24 ;  /* 0x000000bab418723c */ /* 0x040ff00000001818 */
[C---:B------:R-:W-:Y:S08]  /*79c0*/  HMMA.16816.F32 R28, R180.reuse, R188, R28 ;  /* 0x000000bcb41c723c */ /* 0x040ff0000000181c */
[----:B------:R-:W-:Y:S08]  /*79d0*/  HMMA.16816.F32 R32, R180, R190, R32 ;  /* 0x000000beb420723c */ /* 0x000ff00000001820 */
[C---:B-1----:R-:W-:Y:S08]  /*79e0*/  HMMA.16816.F32 R4, R172.reuse, R176, R4 ;  /* 0x000000b0ac04723c */ /* 0x042ff00000001804 */
[C---:B------:R-:W-:Y:S08]  /*79f0*/  HMMA.16816.F32 R8, R172.reuse, R178, R8 ;  /* 0x000000b2ac08723c */ /* 0x040ff00000001808 */
[C---:B------:R-:W-:Y:S08]  /*7a00*/  HMMA.16816.F32 R12, R172.reuse, R200, R12 ;  /* 0x000000c8ac0c723c */ /* 0x040ff0000000180c */
[C---:B------:R-:W-:Y:S08]  /*7a10*/  HMMA.16816.F32 R16, R172.reuse, R202, R16 ;  /* 0x000000caac10723c */ /* 0x040ff00000001810 */
[C---:B---3--:R-:W-:Y:S08]  /*7a20*/  HMMA.16816.F32 R20, R172.reuse, R168, R20 ;  /* 0x000000a8ac14723c */ /* 0x048ff00000001814 */
[C---:B------:R-:W-:Y:S08]  /*7a30*/  HMMA.16816.F32 R24, R172.reuse, R170, R24 ;  /* 0x000000aaac18723c */ /* 0x040ff00000001818 */
[C---:B-----5:R-:W-:Y:S08]  /*7a40*/  HMMA.16816.F32 R28, R172.reuse, R192, R28 ;  /* 0x000000c0ac1c723c */ /* 0x060ff0000000181c */
[----:B------:R-:W-:Y:S01]  /*7a50*/  HMMA.16816.F32 R32, R172, R194, R32 ;  /* 0x000000c2ac20723c */ /* 0x000fe20000001820 */
[----:B------:R-:W-:Y:S07]  /*7a60*/  @!UPT UIADD3 URZ, URZ, URZ, URZ ;  /* 0x0000003f3f3ff290 */ /* 0x000fee000fffe03f */
[----:B------:R-:W-:-:S11]  /*7a70*/  @!P0 BRA `(.L_x_1589) ;  /* 0x0000056000008947 */ /* 0x000fd60003800000 */
[----:B------:R-:W-:Y:S01]  /*7a80*/  IMAD.MOV.U32 R0, RZ, RZ, 0x1 ;  /* 0x00000001ff007424 */ /* 0x000fe200078e00ff */
[----:B------:R-:W-:Y:S01]  /*7a90*/  SHF.R.S32.HI R230, RZ, 0x1f, R241 ;  /* 0x0000001fffe67819 */ /* 0x000fe200000114f1 */
[----:B------:R-:W-:Y:S01]  /*7aa0*/  IMAD R2, R234, 0x40, R244 ;  /* 0x00000040ea027824 */ /* 0x000fe200078e02f4 */
[----:B------:R-:W-:Y:S01]  /*7ab0*/  SHF.R.S32.HI R214, RZ, 0x1f, R240 ;  /* 0x0000001fffd67819 */ /* 0x000fe200000114f0 */
[----:B------:R-:W-:Y:S01]  /*7ac0*/  IMAD.MOV.U32 R228, RZ, RZ, RZ ;  /* 0x000000ffffe47224 */ /* 0x000fe200078e00ff */
[----:B------:R-:W-:Y:S01]  /*7ad0*/  ISETP.NE.AND P0, PT, R0, c[0x0][0x2b8], PT ;  /* 0x0000ae0000007a0c */ /* 0x000fe20003f05270 */
[----:B------:R-:W-:Y:S01]  /*7ae0*/  IMAD R0, R235, 0x20, R243 ;  /* 0x00000020eb007824 */ /* 0x000fe200078e02f3 */
[C---:B------:R-:W-:Y:S01]  /*7af0*/  SHF.L.U64.HI R174, R241.reuse, 0x1, R230 ;  /* 0x00000001f1ae7819 */ /* 0x040fe200000102e6 */
[----:B------:R-:W-:Y:S01]  /*7b00*/  IMAD.SHL.U32 R178, R241, 0x2, RZ ;  /* 0x00000002f1b27824 */ /* 0x000fe200078e00ff */
[----:B------:R-:W-:Y:S01]  /*7b10*/  SHF.R.S32.HI R230, RZ, 0x1f, R239 ;  /* 0x0000001fffe67819 */ /* 0x000fe200000114ef */
[C---:B------:R-:W-:Y:S01]  /*7b20*/  IMAD.SHL.U32 R177, R239.reuse, 0x2, RZ ;  /* 0x00000002efb17824 */ /* 0x040fe200078e00ff */
[----:B------:R-:W-:Y:S01]  /*7b30*/  IADD3 R2, R2, -0x40, R0 ;  /* 0xffffffc002027810 */ /* 0x000fe20007ffe000 */
[C---:B------:R-:W-:Y:S01]  /*7b40*/  IMAD.SHL.U32 R176, R240.reuse, 0x2, RZ ;  /* 0x00000002f0b07824 */ /* 0x040fe200078e00ff */
[----:B------:R-:W-:Y:S01]  /*7b50*/  SHF.L.U64.HI R173, R239, 0x1, R230 ;  /* 0x00000001efad7819 */ /* 0x000fe200000102e6 */
[C---:B------:R-:W-:Y:S01]  /*7b60*/  IMAD.SHL.U32 R175, R231.reuse, 0x2, RZ ;  /* 0x00000002e7af7824 */ /* 0x040fe200078e00ff */
[----:B------:R-:W-:Y:S01]  /*7b70*/  SHF.R.S32.HI R230, RZ, 0x1f, R231 ;  /* 0x0000001fffe67819 */ /* 0x000fe200000114e7 */
[----:B------:R-:W-:Y:S01]  /*7b80*/  IMAD.MOV.U32 R0, RZ, RZ, R2 ;  /* 0x000000ffff007224 */ /* 0x000fe200078e0002 */
[----:B------:R-:W-:Y:S01]  /*7b90*/  SHF.L.U64.HI R172, R240, 0x1, R214 ;  /* 0x00000001f0ac7819 */ /* 0x000fe200000102d6 */
[----:B------:R-:W-:Y:S01]  /*7ba0*/  @P0 IMAD.HI.U32 R3, R2, c[0x0][0x2bc], RZ ;  /* 0x0000af0002030a27 */ /* 0x000fe200078e00ff */
[----:B------:R-:W-:Y:S04]  /*7bb0*/  SHF.L.U64.HI R171, R231, 0x1, R230 ;  /* 0x00000001e7ab7819 */ /* 0x000fe800000102e6 */
[----:B------:R-:W-:Y:S04]  /*7bc0*/  @P0 SHF.R.U32.HI R0, RZ, c[0x0][0x2c0], R3 ;  /* 0x0000b000ff000a19 */ /* 0x000fe80000011603 */
[C---:B------:R-:W-:Y:S04]  /*7bd0*/  @!P1 IADD3 R3, P0, R0.reuse, R248, RZ ;  /* 0x000000f800039210 */ /* 0x040fe80007f1e0ff */
[----:B------:R-:W-:Y:S01]  /*7be0*/  @!P1 LEA.HI.X.SX32 R133, R0, R252, 0x1, P0 ;  /* 0x000000fc00859211 */ /* 0x000fe200000f0eff */
[----:B------:R-:W-:Y:S01]  /*7bf0*/  IMAD.MOV R0, RZ, RZ, -R0 ;  /* 0x000000ffff007224 */ /* 0x000fe200078e0a00 */
[C---:B------:R-:W-:Y:S03]  /*7c00*/  @!P1 LEA R132, P0, R3.reuse, c[0x0][0x2a0], 0x2 ;  /* 0x0000a80003849a11 */ /* 0x040fe600078010ff */
[----:B------:R-:W-:Y:S01]  /*7c10*/  IMAD R232, R0, c[0x0][0x2b8], R2 ;  /* 0x0000ae0000e87a24 */ /* 0x000fe200078e0202 */
[----:B------:R-:W-:Y:S03]  /*7c20*/  @!P1 LEA.HI.X R133, R3, c[0x0][0x2a4], R133, 0x2, P0 ;  /* 0x0000a90003859a11 */ /* 0x000fe600000f1485 */
[----:B------:R-:W-:Y:S01]  /*7c30*/  IMAD.WIDE.U32 R2, R232, c[0x0][0x1e0], RZ ;  /* 0x00007800e8027a25 */ /* 0x000fe200078e00ff */
[----:B------:R-:W-:Y:S01]  /*7c40*/  SHF.R.S32.HI R0, RZ, 0x1f, R232 ;  /* 0x0000001fff007819 */ /* 0x000fe200000114e8 */
[----:B------:R-:W2:Y:S04]  /*7c50*/  @!P1 LDG.E R228, [R132.64] ;  /* 0x0000000684e49981 */ /* 0x000ea8000c1e1900 */
[----:B------:R-:W-:Y:S04]  /*7c60*/  IMAD R0, R0, c[0x0][0x1e0], RZ ;  /* 0x0000780000007a24 */ /* 0x000fe800078e02ff */
[----:B------:R-:W-:Y:S04]  /*7c70*/  IMAD R0, R232, c[0x0][0x1e4], R0 ;  /* 0x00007900e8007a24 */ /* 0x000fe800078e0200 */
[----:B------:R-:W-:Y:S01]  /*7c80*/  IMAD.IADD R3, R3, 0x1, R0 ;  /* 0x0000000103037824 */ /* 0x000fe200078e0200 */
        /* <DEDUP_REMOVED lines=10> */
.L_x_1668:
[----:B------:R-:W-:-:S05]  /*7d30*/  BRA.DIV ~URZ, `(.L_x_1591) ;  /* 0x000087227f007947 */ /* 0x000fca000b800000 */
[----:B------:R-:W3:Y:S01]  /*7d40*/  SHFL.IDX PT, R0, R170, RZ, 0x181f ;  /* 0x00181fffaa007589 */ /* 0x000ee200000e0000 */
[C---:B------:R-:W-:Y:S04]  /*7d50*/  IADD3 R2, -R233.reuse, 0x10, RZ ;  /* 0x00000010e9027810 */ /* 0x040fe80007ffe1ff */
[----:B------:R-:W-:Y:S04]  /*7d60*/  LOP3.LUT R2, R2, 0xf, RZ, 0xc0, !PT ;  /* 0x0000000f02027812 */ /* 0x000fe800078ec0ff */
[----:B---3--:R-:W-:Y:S04]  /*7d70*/  IADD3 R2, P5, P0, R2, R0, R175 ;  /* 0x0000000002027210 */ /* 0x008fe800078be0af */
[----:B--2---:R-:W-:Y:S02]  /*7d80*/  IADD3.X R3, RZ, R132, R171, P5, P0 ;  /* 0x00000084ff037210 */ /* 0x004fe40002fe04ab */
[----:B------:R-:W-:Y:S11]  /*7d90*/  ISETP.NE.U32.AND P0, PT, R233, RZ, PT ;  /* 0x000000ffe900720c */ /* 0x000ff60003f05070 */
[----:B------:R-:W-:Y:S02]  /*7da0*/  @!UPT UIADD3 URZ, URZ, URZ, URZ ;  /* 0x0000003f3f3ff290 */ /* 0x000fe4000fffe03f */
[----:B------:R-:W-:Y:S01]  /*7db0*/  @!PT LDS RZ, [RZ] ;  /* 0x00000000fffff984 */ /* 0x000fe20000000800 */
[----:B------:R-:W-:Y:S01]  /*7dc0*/  @!PT LDS RZ, [RZ] ;  /* 0x00000000fffff984 */ /* 0x000fe20000000800 */
[----:B------:R2:W-:Y:S02]  /*7dd0*/  LDGSTS.E.BYPASS.LTC128B.128.ZFILL [R229+0x8100], [R2.64], P0 ;  /* 0x0810000002e57fae */ /* 0x0005e40008141d46 */
[----:B--2---:R-:W-:Y:S05]  /*7de0*/  IADD3 R2, P0, R0, R176, RZ ;  /* 0x000000b000027210 */ /* 0x004fea0007f1e0ff */
[----:B------:R-:W-:Y:S01]  /*7df0*/  IMAD.X R3, R132, 0x1, R172, P0 ;  /* 0x0000000184037824 */ /* 0x000fe200000e06ac */
[----:B------:R-:W-:Y:S04]  /*7e00*/  IADD3 R168, P0, R0, R177, RZ ;  /* 0x000000b100a87210 */ /* 0x000fe80007f1e0ff */
[----:B------:R2:W-:Y:S01]  /*7e10*/  LDGSTS.E.BYPASS.LTC128B.128 [R229+0xa100], [R2.64], !P2 ;  /* 0x0a10000002e57fae */ /* 0x0005e2000d101d46 */
[----:B------:R-:W-:Y:S05]  /*7e20*/  IMAD.X R169, R132, 0x1, R173, P0 ;  /* 0x0000000184a97824 */ /* 0x000fea00000e06ad */
[----:B------:R3:W-:Y:S01]  /*7e30*/  LDGSTS.E.BYPASS.LTC128B.128 [R229+0xc100], [R168.64], !P3 ;  /* 0x0c100000a8e57fae */ /* 0x0007e2000d901d46 */
[----:B--2---:R-:W-:Y:S03]  /*7e40*/  IADD3 R2, P0, R0, R178, RZ ;  /* 0x000000b200027210 */ /* 0x004fe60007f1e0ff */
[----:B------:R3:W2:Y:S02]  /*7e50*/  SHFL.IDX PT, R0, R170, 0x1, 0x181f ;  /* 0x00381f00aa007f89 */ /* 0x0006a400000e0000 */
[----:B------:R-:W-:Y:S02]  /*7e60*/  IMAD.X R3, R132, 0x1, R174, P0 ;  /* 0x0000000184037824 */ /* 0x000fe400000e06ae */
[----:B------:R3:W4:Y:S04]  /*7e70*/  SHFL.IDX PT, R132, R133, 0x1, 0x181f ;  /* 0x00381f0085847f89 */ /* 0x00072800000e0000 */
[----:B------:R3:W-:Y:S02]  /*7e80*/  LDGSTS.E.BYPASS.LTC128B.128 [R229+0xe100], [R2.64], !P4 ;  /* 0x0e10000002e57fae */ /* 0x0007e4000e101d46 */
.L_x_1669:
[C---:B---3--:R-:W-:Y:S02]  /*7e90*/  IADD3 R2, -R233.reuse, 0x10, RZ ;  /* 0x00000010e9027810 */ /* 0x048fe40007ffe1ff */
[----:B------:R-:W-:Y:S02]  /*7ea0*/  LOP3.LUT R238, R238, 0xfffffff7, RZ, 0xc0, !PT ;  /* 0xfffffff7eeee7812 */ /* 0x000fe400078ec0ff */
[----:B------:R-:W-:Y:S02]  /*7eb0*/  ISETP.NE.U32.AND P0, PT, R233, RZ, PT ;  /* 0x000000ffe900720c */ /* 0x000fe40003f05070 */
[----:B------:R-:W-:Y:S02]  /*7ec0*/  LOP3.LUT R2, R2, 0xf, RZ, 0xc0, !PT ;  /* 0x0000000f02027812 */ /* 0x000fe400078ec0ff */
[----:B------:R-:W-:Y:S02]  /*7ed0*/  @P1 LOP3.LUT R238, R238, 0x8, RZ, 0xfc, !PT ;  /* 0x00000008eeee1812 */ /* 0x000fe400078efcff */
[----:B--2---:R-:W-:Y:S04]  /*7ee0*/  IADD3 R2, P1, P5, R2, R0, R175 ;  /* 0x0000000002027210 */ /* 0x004fe80007d3e0af */
[----:B----4-:R-:W-:Y:S02]  /*7ef0*/  IADD3.X R3, RZ, R132, R171, P1, P5 ;  /* 0x00000084ff037210 */ /* 0x010fe40000fea4ab */
[----:B------:R-:W-:Y:S02]  /*7f00*/  IADD3 R168, P5, R0, R177, RZ ;  /* 0x000000b100a87210 */ /* 0x000fe40007fbe0ff */
[----:B------:R-:W-:Y:S01]  /*7f10*/  LOP3.LUT P1, RZ, R238, 0x8, RZ, 0xc0, !PT ;  /* 0x00000008eeff7812 */ /* 0x000fe2000782c0ff */
[----:B------:R-:W-:Y:S01]  /*7f20*/  @!PT LDS RZ, [RZ] ;  /* 0x00000000fffff984 */ /* 0x000fe20000000800 */
[----:B------:R-:W-:Y:S01]  /*7f30*/  @!PT LDS RZ, [RZ] ;  /* 0x00000000fffff984 */ /* 0x000fe20000000800 */
[----:B------:R-:W-:Y:S01]  /*7f40*/  @!PT LDS RZ, [RZ] ;  /* 0x00000000fffff984 */ /* 0x000fe20000000800 */
[----:B------:R2:W-:Y:S01]  /*7f50*/  LDGSTS.E.BYPASS.LTC128B.128.ZFILL [R229+0x9100], [R2.64], P0 ;  /* 0x0910000002e57fae */ /* 0x0005e20008141d46 */
[----:B------:R-:W-:Y:S01]  /*7f60*/  IADD3 R170, P0, R0, R176, RZ ;  /* 0x000000b000aa7210 */ /* 0x000fe20007f1e0ff */
[C---:B------:R-:W-:Y:S04]  /*7f70*/  IMAD.X R169, R132.reuse, 0x1, R173, P5 ;  /* 0x0000000184a97824 */ /* 0x040fe800028e06ad */
[----:B------:R-:W-:Y:S05]  /*7f80*/  IMAD.X R171, R132, 0x1, R172, P0 ;  /* 0x0000000184ab7824 */ /* 0x000fea00000e06ac */
[----:B------:R3:W-:Y:S04]  /*7f90*/  LDGSTS.E.BYPASS.LTC128B.128 [R229+0xb100], [R170.64], !P2 ;  /* 0x0b100000aae57fae */ /* 0x0007e8000d101d46 */
[----:B------:R3:W-:Y:S01]  /*7fa0*/  LDGSTS.E.BYPASS.LTC128B.128 [R229+0xd100], [R168.64], !P3 ;  /* 0x0d100000a8e57fae */ /* 0x0007e2000d901d46 */
[----:B--2---:R-:W-:Y:S05]  /*7fb0*/  IADD3 R2, P0, R0, R178, RZ ;  /* 0x000000b200027210 */ /* 0x004fea0007f1e0ff */
[----:B------:R-:W-:Y:S05]  /*7fc0*/  IMAD.X R3, R132, 0x1, R174, P0 ;  /* 0x0000000184037824 */ /* 0x000fea00000e06ae */
[----:B------:R3:W-:Y:S03]  /*7fd0*/  LDGSTS.E.BYPASS.LTC128B.128 [R229+0xf100], [R2.64], !P4 ;  /* 0x0f10000002e57fae */ /* 0x0007e6000e101d46 */
.L_x_1589:
[----:B------:R-:W-:Y:S05]  /*7fe0*/  BSYNC B0 ;  /* 0x0000000000007941 */ /* 0x000fea0003800000 */
.L_x_1588:
        /* <DEDUP_REMOVED lines=41> */
.L_x_1670:
[----:B--2---:R-:W-:Y:S01]  /*8280*/  FMNMX.FTZ R3, R0, R132, !PT ;  /* 0x0000008400037209 */ /* 0x004fe20007810000 */
[C---:B-1----:R-:W-:Y:S01]  /*8290*/  FMUL.FTZ R132, R133.reuse, c[0x0][0x2d0] ;  /* 0x0000b40085847a20 */ /* 0x042fe20000410000 */
[----:B------:R-:W-:Y:S01]  /*82a0*/  WARPSYNC 0xffffffff ;  /* 0xffffffff00007948 */ /* 0x000fe20003800000 */
[----:B------:R-:W-:Y:S01]  /*82b0*/  FADD.FTZ R0, -R133, R134 ;  /* 0x0000008685007221 */ /* 0x000fe20000010100 */
[----:B------:R-:W-:Y:S01]  /*82c0*/  ISETP.GT.AND P0, PT, R234, R242, PT ;  /* 0x000000f2ea00720c */ /* 0x000fe20003f04270 */
        /* <DEDUP_REMOVED lines=19> */
[----:B------:R-:W-:Y:S03]  /*8400*/  FFMA.FTZ R132, R33, c[0x0][0x2d0], -R132 ;  /* 0x0000b40021847a23 */ /* 0x000fe60000010884 */
[----:B------:R3:W-:Y:S10]  /*8410*/  MUFU.EX2 R13, R4 ;  /* 0x00000004000d7308 */ /* 0x0007f40000000800 */
[----:B------:R-:W4:Y:S10]  /*8420*/  MUFU.EX2 R9, R9 ;  /* 0x0000000900097308 */ /* 0x000f340000000800 */
[----:B------:R-:W-:Y:S01]  /*8430*/  MUFU.EX2 R132, R132 ;  /* 0x0000008400847308 */ /* 0x000fe20000000800 */
[----:B---3--:R-:W-:Y:S04]  /*8440*/  FMUL.FTZ R4, R3, c[0x0][0x2d0] ;  /* 0x0000b40003047a20 */ /* 0x008fe80000410000 */
        /* <DEDUP_REMOVED lines=16> */
[----:B------:R-:W-:Y:S02]  /*8550*/  FFMA.FTZ R172, R15, c[0x0][0x2d0], -R4 ;  /* 0x0000b4000fac7a23 */ /* 0x000fe40000010804 */
[----:B------:R-:W-:Y:S10]  /*8560*/  MUFU.EX2 R197, R173 ;  /* 0x000000ad00c57308 */ /* 0x000ff40000000800 */
[----:B------:R-:W-:Y:S10]  /*8570*/  MUFU.EX2 R196, R172 ;  /* 0x000000ac00c47308 */ /* 0x000ff40000000800 */
[----:B------:R-:W-:Y:S10]  /*8580*/  MUFU.EX2 R173, R189 ;  /* 0x000000bd00ad7308 */ /* 0x000ff40000000800 */
[----:B------:R-:W-:Y:S01]  /*8590*/  MUFU.EX2 R172, R190 ;  /* 0x000000be00ac7308 */ /* 0x000fe20000000800 */
[----:B-1----:R-:W-:Y:S01]  /*85a0*/  FFMA.FTZ R0, R2, R237, R12 ;  /* 0x000000ed02007223 */ /* 0x002fe2000001000c */
[----:B--2---:R-:W-:Y:S01]  /*85b0*/  F2FP.PACK_AB R168, R8, R12 ;  /* 0x0000000c08a8723e */ /* 0x004fe200000000ff */
[----:B------:R-:W-:Y:S01]  /*85c0*/  FMUL.FTZ R32, R2, R136 ;  /* 0x0000008802207220 */ /* 0x000fe20000410000 */
[----:B----4-:R-:W-:Y:S01]  /*85d0*/  F2FP.PACK_AB R170, R9, R13 ;  /* 0x0000000d09aa723e */ /* 0x010fe200000000ff */
[----:B------:R-:W-:Y:S01]  /*85e0*/  FADD.FTZ R5, R8, R0 ;  /* 0x0000000008057221 */ /* 0x000fe20000010000 */
[----:B---3--:R-:W-:Y:S01]  /*85f0*/  F2FP.PACK_AB R169, R7, R10 ;  /* 0x0000000a07a9723e */ /* 0x008fe200000000ff */
[----:B------:R-:W-:Y:S02]  /*8600*/  FADD.FTZ R0, -R3, R135 ;  /* 0x0000008703007221 */ /* 0x000fe40000010100 */
[----:B------:R-:W-:Y:S02]  /*8610*/  FMUL.FTZ R33, R2, R137 ;  /* 0x0000008902217220 */ /* 0x000fe40000410000 */
[----:B------:R-:W-:Y:S02]  /*8620*/  FMUL.FTZ R0, R0, c[0x0][0x2d0] ;  /* 0x0000b40000007a20 */ /* 0x000fe40000410000 */
[----:B------:R-:W-:Y:S02]  /*8630*/  FFMA.FTZ R135, R11, c[0x0][0x2d0], -R4 ;  /* 0x0000b4000b877a23 */ /* 0x000fe40000010804 */
[C---:B------:R-:W-:Y:S02]  /*8640*/  FMUL.FTZ R12, R2.reuse, R156 ;  /* 0x0000009c020c7220 */ /* 0x040fe40000410000 */
[----:B------:R-:W1:Y:S01]  /*8650*/  MUFU.EX2 R0, R0 ;  /* 0x0000000000007308 */ /* 0x000e620000000800 */
[C---:B------:R-:W-:Y:S02]  /*8660*/  FMUL.FTZ R17, R2.reuse, R153 ;  /* 0x0000009902117220 */ /* 0x040fe40000410000 */
[----:B------:R-:W-:Y:S02]  /*8670*/  FADD.FTZ R4, R13, R5 ;  /* 0x000000050d047221 */ /* 0x000fe40000010000 */
[C---:B------:R-:W-:Y:S02]  /*8680*/  FMUL.FTZ R5, R2.reuse, R165 ;  /* 0x000000a502057220 */ /* 0x040fe40000410000 */
[----:B------:R-:W-:Y:S02]  /*8690*/  FADD.FTZ R180, R9, R4 ;  /* 0x0000000409b47221 */ /* 0x000fe40000010000 */
        /* <DEDUP_REMOVED lines=9> */
[----:B------:R-:W-:Y:S02]  /*8730*/  FMUL.FTZ R25, R2, R145 ;  /* 0x0000009102197220 */ /* 0x000fe40000410000 */
[C---:B-1----:R-:W-:Y:S02]  /*8740*/  FMUL.FTZ R34, R0.reuse, R138 ;  /* 0x0000008a00227220 */ /* 0x042fe40000410000 */
[C---:B------:R-:W-:Y:S02]  /*8750*/  FMUL.FTZ R35, R0.reuse, R139 ;  /* 0x0000008b00237220 */ /* 0x040fe40000410000 */
[----:B------:R-:W1:Y:S01]  /*8760*/  LDSM.16.MT88.4 R136, [R210] ;  /* 0x00000000d288783b */ /* 0x000e620000004200 */
[C---:B------:R-:W-:Y:S01]  /*8770*/  FFMA.FTZ R6, R0.reuse, R236, R10 ;  /* 0x000000ec00067223 */ /* 0x040fe2000001000a */
[----:B------:R-:W-:Y:S01]  /*8780*/  MUFU.EX2 R148, R186 ;  /* 0x000000ba00947308 */ /* 0x000fe20000000800 */
[C---:B------:R-:W-:Y:S02]  /*8790*/  FMUL.FTZ R10, R0.reuse, R162 ;  /* 0x000000a2000a7220 */ /* 0x040fe40000410000 */
[----:B------:R-:W-:Y:S02]  /*87a0*/  FADD.FTZ R152, R7, R6 ;  /* 0x0000000607987221 */ /* 0x000fe40000010000 */
[C---:B------:R-:W-:Y:S02]  /*87b0*/  FMUL.FTZ R6, R0.reuse, R166 ;  /* 0x000000a600067220 */ /* 0x040fe40000410000 */
[C---:B------:R-:W-:Y:S02]  /*87c0*/  FMUL.FTZ R7, R0.reuse, R167 ;  /* 0x000000a700077220 */ /* 0x040fe40000410000 */
[C---:B------:R-:W-:Y:S01]  /*87d0*/  FMUL.FTZ R11, R0.reuse, R163 ;  /* 0x000000a3000b7220 */ /* 0x040fe20000410000 */
[----:B------:R-:W-:Y:S01]  /*87e0*/  MUFU.EX2 R135, R176 ;  /* 0x000000b000877308 */ /* 0x000fe20000000800 */
[----:B------:R-:W-:Y:S01]  /*87f0*/  FMUL.FTZ R14, R0, R158 ;  /* 0x0000009e000e7220 */ /* 0x000fe20000410000 */
[----:B------:R-:W-:Y:S01]  /*8800*/  LDSM.16.MT88.4 R160, [R210+0x1800] ;  /* 0x00180000d2a0783b */ /* 0x000fe20000004200 */
[----:B--2---:R-:W-:Y:S01]  /*8810*/  F2FP.PACK_AB R171, R156, R153 ;  /* 0x000000999cab723e */ /* 0x004fe200000000ff */
[C---:B------:R-:W-:Y:S02]  /*8820*/  FMUL.FTZ R18, R0.reuse, R154 ;  /* 0x0000009a00127220 */ /* 0x040fe40000410000 */
[C---:B------:R-:W-:Y:S02]  /*8830*/  FMUL.FTZ R19, R0.reuse, R155 ;  /* 0x0000009b00137220 */ /* 0x040fe40000410000 */
[C---:B------:R-:W-:Y:S02]  /*8840*/  FMUL.FTZ R22, R0.reuse, R150 ;  /* 0x0000009600167220 */ /* 0x040fe40000410000 */
[C---:B------:R-:W-:Y:S01]  /*8850*/  FMUL.FTZ R23, R0.reuse, R151 ;  /* 0x0000009700177220 */ /* 0x040fe20000410000 */
[----:B------:R-:W-:Y:S01]  /*8860*/  MUFU.EX2 R176, R181 ;  /* 0x000000b500b07308 */ /* 0x000fe20000000800 */
[C---:B------:R-:W-:Y:S02]  /*8870*/  FMUL.FTZ R26, R0.reuse, R146 ;  /* 0x00000092001a7220 */ /* 0x040fe40000410000 */
[----:B------:R-:W-:Y:S02]  /*8880*/  FMUL.FTZ R27, R0, R147 ;  /* 0x00000093001b7220 */ /* 0x000fe40000410000 */
[C---:B------:R-:W-:Y:S02]  /*8890*/  FMUL.FTZ R28, R2.reuse, R140 ;  /* 0x0000008c021c7220 */ /* 0x040fe40000410000 */
[----:B------:R-:W-:Y:S02]  /*88a0*/  FMUL.FTZ R29, R2, R141 ;  /* 0x0000008d021d7220 */ /* 0x000fe40000410000 */
[C---:B------:R-:W-:Y:S01]  /*88b0*/  FMUL.FTZ R30, R0.reuse, R142 ;  /* 0x0000008e001e7220 */ /* 0x040fe20000410000 */
[----:B------:R-:W2:Y:S01]  /*88c0*/  MUFU.EX2 R134, R179 ;  /* 0x000000b300867308 */ /* 0x000ea20000000800 */
[C---:B------:R-:W-:Y:S02]  /*88d0*/  FMUL.FTZ R31, R0.reuse, R143 ;  /* 0x0000008f001f7220 */ /* 0x040fe40000410000 */
[----:B------:R-:W-:Y:S01]  /*88e0*/  LDSM.16.MT88.4 R140, [R210+0x800] ;  /* 0x00080000d28c783b */ /* 0x000fe20000004200 */
[----:B------:R-:W-:Y:S02]  /*88f0*/  FMUL.FTZ R15, R0, R159 ;  /* 0x0000009f000f7220 */ /* 0x000fe40000410000 */
[C---:B------:R-:W-:Y:S01]  /*8900*/  FMUL.FTZ R24, R2.reuse, R144 ;  /* 0x0000009002187220 */ /* 0x040fe20000410000 */
[C---:B-1----:R-:W-:Y:S03]  /*8910*/  HMMA.16816.F32 R4, R168.reuse, R136, R4 ;  /* 0x00000088a804723c */ /* 0x042fe60000001804 */
[----:B------:R-:W-:Y:S02]  /*8920*/  MUFU.EX2 R144, R177 ;  /* 0x000000b100907308 */ /* 0x000fe40000000800 */
[C---:B------:R-:W-:Y:S02]  /*8930*/  FMUL.FTZ R36, R2.reuse, R36 ;  /* 0x0000002402247220 */ /* 0x040fe40000410000 */
[----:B------:R-:W-:Y:S01]  /*8940*/  FMUL.FTZ R37, R2, R37 ;  /* 0x0000002502257220 */ /* 0x000fe20000410000 */
[C---:B------:R-:W-:Y:S01]  /*8950*/  HMMA.16816.F32 R8, R168.reuse, R138, R8 ;  /* 0x0000008aa808723c */ /* 0x040fe20000001808 */
[----:B------:R-:W1:Y:S03]  /*8960*/  LDSM.16.MT88.4 R136, [R211] ;  /* 0x00000000d388783b */ /* 0x000e660000004200 */
[C---:B------:R-:W-:Y:S01]  /*8970*/  FMUL.FTZ R38, R0.reuse, R38 ;  /* 0x0000002600267220 */ /* 0x040fe20000410000 */
[----:B------:R-:W-:Y:S01]  /*8980*/  MUFU.EX2 R177, R182 ;  /* 0x000000b600b17308 */ /* 0x000fe20000000800 */
[----:B------:R-:W-:Y:S02]  /*8990*/  FMUL.FTZ R39, R0, R39 ;  /* 0x0000002700277220 */ /* 0x000fe40000410000 */
[C---:B------:R-:W-:Y:S04]  /*89a0*/  FMUL.FTZ R40, R2.reuse, R40 ;  /* 0x0000002802287220 */ /* 0x040fe80000410000 */
        /* <DEDUP_REMOVED lines=100> */
[----:B------:R-:W-:Y:S02]  /*8ff0*/  FMUL.FTZ R129, R2, R129 ;  /* 0x0000008102817220 */ /* 0x000fe40000410000 */
[----:B------:R-:W3:Y:S01]  /*9000*/  MUFU.EX2 R2, R178 ;  /* 0x000000b200027308 */ /* 0x000ee20000000800 */
[C---:B------:R-:W-:Y:S02]  /*9010*/  FMUL.FTZ R126, R0.reuse, R126 ;  /* 0x0000007e007e7220 */ /* 0x040fe40000410000 */
[C---:B------:R-:W-:Y:S02]  /*9020*/  FMUL.FTZ R127, R0.reuse, R127 ;  /* 0x0000007f007f7220 */ /* 0x040fe40000410000 */
[C---:B------:R-:W-:Y:S02]  /*9030*/  FMUL.FTZ R130, R0.reuse, R130 ;  /* 0x0000008200827220 */ /* 0x040fe40000410000 */
[----:B------:R-:W-:Y:S02]  /*9040*/  FMUL.FTZ R131, R0, R131 ;  /* 0x0000008300837220 */ /* 0x000fe40000410000 */
[----:B--2---:R-:W-:Y:S01]  /*9050*/  FADD.FTZ R0, R134, R180 ;  /* 0x000000b486007221 */ /* 0x004fe20000010000 */
[----:B------:R-:W2:Y:S10]  /*9060*/  MUFU.EX2 R178, R175 ;  /* 0x000000af00b27308 */ /* 0x000eb40000000800 */
[----:B------:R-:W-:Y:S01]  /*9070*/  MUFU.EX2 R175, R183 ;  /* 0x000000b700af7308 */ /* 0x000fe20000000800 */
[C---:B-1----:R-:W-:Y:S03]  /*9080*/  HMMA.16816.F32 R44, R168.reuse, R136, R44 ;  /* 0x00000088a82c723c */ /* 0x042fe6000000182c */
[----:B---3--:R-:W-:Y:S04]  /*9090*/  FADD.FTZ R0, R2, R0 ;  /* 0x0000000002007221 */ /* 0x008fe80000010000 */
[----:B------:R-:W-:Y:S01]  /*90a0*/  FADD.FTZ R0, R144, R0 ;  /* 0x0000000090007221 */ /* 0x000fe20000010000 */
[C---:B------:R-:W-:Y:S01]  /*90b0*/  HMMA.16816.F32 R48, R168.reuse, R138, R48 ;  /* 0x0000008aa830723c */ /* 0x040fe20000001830 */
[----:B------:R-:W1:Y:S03]  /*90c0*/  LDSM.16.MT88.4 R136, [R213+0x2000] ;  /* 0x00200000d588783b */ /* 0x000e660000004200 */
[C---:B------:R-:W-:Y:S04]  /*90d0*/  FADD.FTZ R0, R135.reuse, R0 ;  /* 0x0000000087007221 */ /* 0x040fe80000010000 */
        /* <DEDUP_REMOVED lines=31> */
[----:B------:R-:W-:Y:S03]  /*92d0*/  F2FP.PACK_AB R137, R196, R197 ;  /* 0x000000c5c489723e */ /* 0x000fe600000000ff */
[----:B------:R-:W-:Y:S02]  /*92e0*/  F2FP.PACK_AB R138, R135, R144 ;  /* 0x00000090878a723e */ /* 0x000fe400000000ff */
[----:B------:R-:W3:Y:S02]  /*92f0*/  LDSM.16.MT88.4 R144, [R211+0x800] ;  /* 0x00080000d390783b */ /* 0x000ee40000004200 */
[----:B------:R-:W4:Y:S01]  /*9300*/  MUFU.EX2 R2, R187 ;  /* 0x000000bb00027308 */ /* 0x000f220000000800 */
[----:B--2---:R-:W-:Y:S02]  /*9310*/  F2FP.PACK_AB R139, R178, R179 ;  /* 0x000000b3b28b723e */ /* 0x004fe400000000ff */
[----:B------:R-:W-:Y:S05]  /*9320*/  F2FP.PACK_AB R169, R172, R173 ;  /* 0x000000adaca9723e */ /* 0x000fea00000000ff */
[C---:B------:R-:W-:Y:S02]  /*9330*/  HMMA.16816.F32 R4, R136.reuse, R140, R4 ;  /* 0x0000008c8804723c */ /* 0x040fe40000001804 */
[----:B------:R-:W2:Y:S03]  /*9340*/  MUFU.EX2 R135, R185 ;  /* 0x000000b900877308 */ /* 0x000ea60000000800 */
[----:B-1----:R-:W-:Y:S03]  /*9350*/  FADD.FTZ R0, R134, R0 ;  /* 0x0000000086007221 */ /* 0x002fe60000010000 */
[C---:B------:R-:W-:Y:S01]  /*9360*/  HMMA.16816.F32 R8, R136.reuse, R142, R8 ;  /* 0x0000008e8808723c */ /* 0x040fe20000001808 */
[----:B------:R-:W1:Y:S03]  /*9370*/  LDSM.16.MT88.4 R140, [R213+0x800] ;  /* 0x00080000d58c783b */ /* 0x000e660000004200 */
[----:B----4-:R-:W-:Y:S04]  /*9380*/  FADD.FTZ R0, R2, R0 ;  /* 0x0000000002007221 */ /* 0x010fe80000010000 */
[----:B------:R-:W-:Y:S04]  /*9390*/  FADD.FTZ R0, R148, R0 ;  /* 0x0000000094007221 */ /* 0x000fe80000010000 */
[C---:B--2---:R-:W-:Y:S01]  /*93a0*/  FADD.FTZ R0, R135.reuse, R0 ;  /* 0x0000000087007221 */ /* 0x044fe20000010000 */
        /* <DEDUP_REMOVED lines=47> */
[----:B------:R-:W4:Y:S02]  /*96a0*/  MUFU.EX2 R135, R194 ;  /* 0x000000c200877308 */ /* 0x000f240000000800 */
[----:B------:R-:W-:Y:S02]  /*96b0*/  F2FP.PACK_AB R136, R2, R134 ;  /* 0x000000860288723e */ /* 0x000fe400000000ff */
[----:B------:R-:W-:Y:S02]  /*96c0*/  F2FP.PACK_AB R137, R176, R177 ;  /* 0x000000b1b089723e */ /* 0x000fe400000000ff */
[----:B------:R-:W-:Y:S04]  /*96d0*/  F2FP.PACK_AB R139, R174, R175 ;  /* 0x000000afae8b723e */ /* 0x000fe800000000ff */
[----:B------:R-:W-:Y:S03]  /*96e0*/  MUFU.EX2 R2, R193 ;  /* 0x000000c100027308 */ /* 0x000fe60000000800 */
[C---:B-1----:R-:W-:Y:S07]  /*96f0*/  HMMA.16816.F32 R4, R136.reuse, R140, R4 ;  /* 0x0000008c8804723c */ /* 0x042fee0000001804 */
[----:B------:R-:W1:Y:S01]  /*9700*/  MUFU.EX2 R134, R191 ;  /* 0x000000bf00867308 */ /* 0x000e620000000800 */
[C---:B------:R-:W-:Y:S01]  /*9710*/  HMMA.16816.F32 R8, R136.reuse, R142, R8 ;  /* 0x0000008e8808723c */ /* 0x040fe20000001808 */
[----:B------:R-:W5:Y:S03]  /*9720*/  LDSM.16.MT88.4 R140, [R212+0x1000] ;  /* 0x00100000d48c783b */ /* 0x000f660000004200 */
[----:B----4-:R-:W-:Y:S04]  /*9730*/  F2FP.PACK_AB R170, R132, R135 ;  /* 0x0000008784aa723e */ /* 0x010fe800000000ff */
[C---:B--2---:R-:W-:Y:S08]  /*9740*/  HMMA.16816.F32 R12, R136.reuse, R144, R12 ;  /* 0x00000090880c723c */ /* 0x044ff0000000180c */
[C---:B------:R-:W-:Y:S01]  /*9750*/  HMMA.16816.F32 R16, R136.reuse, R146, R16 ;  /* 0x000000928810723c */ /* 0x040fe20000001810 */
[----:B------:R-:W2:Y:S03]  /*9760*/  LDSM.16.MT88.4 R144, [R210+0x3000] ;  /* 0x00300000d290783b */ /* 0x000ea60000004200 */
[----:B-1----:R-:W-:Y:S01]  /*9770*/  F2FP.PACK_AB R168, R2, R134 ;  /* 0x0000008602a8723e */ /* 0x002fe200000000ff */
[----:B------:R-:W-:Y:S03]  /*9780*/  FADD.FTZ R0, R134, R0 ;  /* 0x0000000086007221 */ /* 0x000fe60000010000 */
[C---:B---3--:R-:W-:Y:S01]  /*9790*/  HMMA.16816.F32 R20, R136.reuse, R148, R20 ;  /* 0x000000948814723c */ /* 0x048fe20000001814 */
[----:B------:R-:W-:Y:S03]  /*97a0*/  MUFU.EX2 R134, R192 ;  /* 0x000000c000867308 */ /* 0x000fe60000000800 */
[----:B------:R-:W-:Y:S02]  /*97b0*/  FADD.FTZ R0, R2, R0 ;  /* 0x0000000002007221 */ /* 0x000fe40000010000 */
[----:B------:R-:W-:Y:S02]  /*97c0*/  FADD.FTZ R2, R153, R152 ;  /* 0x0000009899027221 */ /* 0x000fe40000010000 */
[C---:B------:R-:W-:Y:S01]  /*97d0*/  HMMA.16816.F32 R24, R136.reuse, R150, R24 ;  /* 0x000000968818723c */ /* 0x040fe20000001818 */
[----:B------:R-:W1:Y:S03]  /*97e0*/  LDSM.16.MT88.4 R148, [R211+0x3000] ;  /* 0x00300000d394783b */ /* 0x000e660000004200 */
[----:B------:R-:W-:Y:S01]  /*97f0*/  FADD.FTZ R0, R135, R0 ;  /* 0x0000000087007221 */ /* 0x000fe20000010000 */
[----:B------:R-:W-:Y:S03]  /*9800*/  MOV R135, R3 ;  /* 0x0000000300877202 */ /* 0x000fe60000000f00 */
[C---:B-----5:R-:W-:Y:S01]  /*9810*/  HMMA.16816.F32 R28, R136.reuse, R140, R28 ;  /* 0x0000008c881c723c */ /* 0x060fe2000000181c */
[----:B------:R-:W-:Y:S03]  /*9820*/  LDSM.16.MT88.4 R152, [R211+0x1800] ;  /* 0x00180000d398783b */ /* 0x000fe60000004200 */
[----:B------:R-:W-:Y:S02]  /*9830*/  FADD.FTZ R237, R132, R0 ;  /* 0x0000000084ed7221 */ /* 0x000fe40000010000 */
[----:B------:R-:W-:Y:S01]  /*9840*/  FADD.FTZ R0, R156, R2 ;  /* 0x000000029c007221 */ /* 0x000fe20000010000 */
[----:B------:R-:W3:Y:S01]  /*9850*/  MUFU.EX2 R132, R195 ;  /* 0x000000c300847308 */ /* 0x000ee20000000800 */
[C---:B------:R-:W-:Y:S01]  /*9860*/  HMMA.16816.F32 R32, R136.reuse, R142, R32 ;  /* 0x0000008e8820723c */ /* 0x040fe20000001820 */
[----:B------:R-:W4:Y:S03]  /*9870*/  LDSM.16.MT88.4 R140, [R213+0x3000] ;  /* 0x00300000d58c783b */ /* 0x000f260000004200 */
[----:B------:R-:W-:Y:S04]  /*9880*/  FADD.FTZ R0, R197, R0 ;  /* 0x00000000c5007221 */ /* 0x000fe80000010000 */
[----:B------:R-:W-:Y:S01]  /*9890*/  FADD.FTZ R0, R196, R0 ;  /* 0x00000000c4007221 */ /* 0x000fe20000010000 */
[C---:B--2---:R-:W-:Y:S03]  /*98a0*/  HMMA.16816.F32 R36, R136.reuse, R144, R36 ;  /* 0x000000908824723c */ /* 0x044fe60000001824 */
[----:B------:R-:W-:Y:S04]  /*98b0*/  FADD.FTZ R0, R179, R0 ;  /* 0x00000000b3007221 */ /* 0x000fe80000010000 */
[----:B------:R-:W-:Y:S01]  /*98c0*/  FADD.FTZ R0, R178, R0 ;  /* 0x00000000b2007221 */ /* 0x000fe20000010000 */
[C---:B------:R-:W-:Y:S01]  /*98d0*/  HMMA.16816.F32 R40, R136.reuse, R146, R40 ;  /* 0x000000928828723c */ /* 0x040fe20000001828 */
[----:B------:R-:W2:Y:S03]  /*98e0*/  LDSM.16.MT88.4 R144, [R212+0x3000] ;  /* 0x00300000d490783b */ /* 0x000ea60000004200 */
[----:B------:R-:W-:Y:S01]  /*98f0*/  FADD.FTZ R0, R177, R0 ;  /* 0x00000000b1007221 */ /* 0x000fe20000010000 */
[----:B---3--:R-:W-:Y:S03]  /*9900*/  F2FP.PACK_AB R171, R132, R134 ;  /* 0x0000008684ab723e */ /* 0x008fe600000000ff */
        /* <DEDUP_REMOVED lines=12> */
[----:B------:R-:W-:Y:S01]  /*99d0*/  FADD.FTZ R2, R134, R0 ;  /* 0x0000000086027221 */ /* 0x000fe20000010000 */
[----:B------:R-:W-:Y:S02]  /*99e0*/  IADD3 R0, R234, -0x1, RZ ;  /* 0xffffffffea007810 */ /* 0x000fe40007ffe0ff */
[----:B------:R-:W-:Y:S01]  /*99f0*/  MOV R134, R133 ;  /* 0x0000008500867202 */ /* 0x000fe20000000f00 */
        /* <DEDUP_REMOVED lines=24> */
[C---:B---3--:R-:W-:Y:S08]  /*9b80*/  HMMA.16816.F32 R124, R136.reuse, R140, R124 ;  /* 0x0000008c887c723c */ /* 0x048ff0000000187c */
[----:B------:R-:W-:Y:S01]  /*9b90*/  HMMA.16816.F32 R128, R136, R142, R128 ;  /* 0x0000008e8880723c */ /* 0x000fe20000001880 */
[----:B------:R-:W1:Y:S07]  /*9ba0*/  LDSM.16.MT88.4 R136, [R212+0x1800] ;  /* 0x00180000d488783b */ /* 0x000e6e0000004200 */
        /* <DEDUP_REMOVED lines=8> */
[C---:B--2---:R-:W-:Y:S08]  /*9c30*/  HMMA.16816.F32 R148, R168.reuse, R144, R20 ;  /* 0x00000090a894723c */ /* 0x044ff00000001814 */
[C---:B------:R-:W-:Y:S07]  /*9c40*/  HMMA.16816.F32 R144, R168.reuse, R146, R24 ;  /* 0x00000092a890723c */ /* 0x040fee0000001818 */
[----:B------:R-:W-:Y:S01]  /*9c50*/  MOV R24, R3 ;  /* 0x0000000300187202 */ /* 0x000fe20000000f00 */
        /* <DEDUP_REMOVED lines=34> */
[----:B------:R-:W-:Y:S07]  /*9e80*/  @!UPT UIADD3 URZ, URZ, URZ, URZ ;  /* 0x0000003f3f3ff290 */ /* 0x000fee000fffe03f */
[----:B------:R-:W-:-:S11]  /*9e90*/  @P0 BRA `(.L_x_1593) ;  /* 0xffffc79000000947 */ /* 0x000fd6000383ffff */
.L_x_1586:
[----:B------:R-:W-:Y:S05]  /*9ea0*/  BRA.DIV ~URZ, `(.L_x_1594) ;  /* 0x000069127f007947 */ /* 0x000fea000b800000 */
[----:B------:R1:W2:Y:S02]  /*9eb0*/  SHFL.BFLY PT, R0, R237, 0x2, 0x1f ;  /* 0x0c401f00ed007f89 */ /* 0x0002a400000e0000 */
.L_x_1671:
[----:B--2---:R-:W-:Y:S01]  /*9ec0*/  FADD.FTZ R4, R0, R237 ;  /* 0x000000ed00047221 */ /* 0x004fe20000010000 */
[----:B------:R-:W-:Y:S05]  /*9ed0*/  BRA.DIV ~URZ, `(.L_x_1595) ;  /* 0x000069327f007947 */ /* 0x000fea000b800000 */
[----:B------:R-:W2:Y:S02]  /*9ee0*/  SHFL.BFLY PT, R0, R236, 0x2, 0x1f ;  /* 0x0c401f00ec007f89 */ /* 0x000ea400000e0000 */
[----:B--2---:R-:W-:-:S02]  /*9ef0*/  FADD.FTZ R5, R0, R236 ;  /* 0x000000ec00057221 */ /* 0x004fc40000010000 */
[----:B------:R-:W2:Y:S04]  /*9f00*/  SHFL.BFLY PT, R0, R4, 0x1, 0x1f ;  /* 0x0c201f0004007f89 */ /* 0x000ea800000e0000 */
[----:B------:R3:W4:Y:S01]  /*9f10*/  SHFL.BFLY PT, R3, R5, 0x1, 0x1f ;  /* 0x0c201f0005037f89 */ /* 0x00072200000e0000 */
[----:B--2---:R-:W-:-:S05]  /*9f20*/  FADD.FTZ R4, R4, R0 ;  /* 0x0000000004047221 */ /* 0x004fca0000010000 */
.L_x_1672:
[----:B------:R-:W-:Y:S01]  /*9f30*/  FSETP.NE.FTZ.AND P1, PT, R4, RZ, PT ;  /* 0x000000ff0400720b */ /* 0x000fe20003f35000 */
[----:B----4-:R-:W-:Y:S01]  /*9f40*/  FADD.FTZ R3, R3, R5 ;  /* 0x0000000503037221 */ /* 0x010fe20000010000 */
[----:B------:R-:W-:Y:S02]  /*9f50*/  MOV R15, 0xff800000 ;  /* 0xff800000000f7802 */ /* 0x000fe40000000f00 */
[----:B------:R-:W-:Y:S02]  /*9f60*/  MOV R20, 0xff800000 ;  /* 0xff80000000147802 */ /* 0x000fe40000000f00 */
[----:B------:R-:W-:-:S07]  /*9f70*/  FSETP.NE.FTZ.AND P0, PT, R3, RZ, PT ;  /* 0x000000ff0300720b */ /* 0x000fce0003f15000 */
[----:B------:R-:W2:Y:S01]  /*9f80*/  @P1 MUFU.LG2 R0, R4 ;  /* 0x0000000400001308 */ /* 0x000ea20000000c00 */
[----:B------:R-:W-:-:S05]  /*9f90*/  @P1 MOV R2, 0x3f317218 ;  /* 0x3f31721800021802 */ /* 0x000fca0000000f00 */
[----:B------:R-:W-:Y:S02]  /*9fa0*/  @P1 FMUL.FTZ R2, R2, c[0x0][0x2d0] ;  /* 0x0000b40002021a20 */ /* 0x000fe40000410000 */
[----:B--2---:R-:W-:-:S04]  /*9fb0*/  @P1 FMUL.FTZ R0, R0, 0.69314718246459960938 ;  /* 0x3f31721800001820 */ /* 0x004fc80000410000 */
[----:B------:R-:W-:Y:S01]  /*9fc0*/  @P1 FFMA.FTZ R15, R2, R133, R0 ;  /* 0x00000085020f1223 */ /* 0x000fe20000010000 */
[----:B------:R-:W-:Y:S01]  /*9fd0*/  MOV R2, RZ ;  /* 0x000000ff00027202 */ /* 0x000fe20000000f00 */
[----:B------:R-:W2:Y:S08]  /*9fe0*/  @P0 MUFU.LG2 R0, R3 ;  /* 0x0000000300000308 */ /* 0x000eb00000000c00 */
[----:B------:R4:W5:Y:S01]  /*9ff0*/  @P1 MUFU.RCP R2, R4 ;  /* 0x0000000400021308 */ /* 0x0009620000001000 */
[----:B--2---:R-:W-:Y:S01]  /*a000*/  @P0 FMUL.FTZ R0, R0, 0.69314718246459960938 ;  /* 0x3f31721800000820 */ /* 0x004fe20000410000 */
[----:B----4-:R-:W-:Y:S01]  /*a010*/  @P0 MOV R4, 0x3f317218 ;  /* 0x3f31721800040802 */ /* 0x010fe20000000f00 */
[----:B-----5:R-:W-:-:S02]  /*a020*/  FMUL.FTZ R134, R2, R136 ;  /* 0x0000008802867220 */ /* 0x020fc40000410000 */
        /* <DEDUP_REMOVED lines=8> */
[----:B------:R-:W2:Y:S01]  /*a0b0*/  @P0 MUFU.RCP R0, R3 ;  /* 0x0000000300000308 */ /* 0x000ea20000001000 */
        /* <DEDUP_REMOVED lines=16> */
[----:B--2---:R-:W-:-:S02]  /*a1c0*/  FMUL.FTZ R156, R0, R46 ;  /* 0x0000002e009c7220 */ /* 0x004fc40000410000 */
        /* <DEDUP_REMOVED lines=30> */
[----:B------:R-:W-:Y:S02]  /*a3b0*/  FMUL.FTZ R55, R0, R79 ;  /* 0x0000004f00377220 */ /* 0x000fe40000410000 */
        /* <DEDUP_REMOVED lines=75> */
.L_x_1568:
[----:B------:R2:W5:Y:S04]  /*a870*/  LDL R6, [R1] ;  /* 0x0000000001067983 */ /* 0x0005680000100800 */
[----:B------:R-:W4:Y:S01]  /*a880*/  S2R R2, SR_TID.X ;  /* 0x0000000000027919 */ /* 0x000f220000002100 */
[----:B------:R-:W-:Y:S01]  /*a890*/  BSSY B0, `(.L_x_1596) ;  /* 0x0000011000007945 */ /* 0x000fe20003800000 */
[----:B----4-:R-:W-:-:S13]  /*a8a0*/  LOP3.LUT P0, RZ, R2, 0xff, RZ, 0xc0, !PT ;  /* 0x000000ff02ff7812 */ /* 0x010fda000780c0ff */
[----:B------:R-:W-:Y:S05]  /*a8b0*/  @P0 BRA `(.L_x_1597) ;  /* 0x000000e000000947 */ /* 0x000fea0003800000 */
[----:B--2---:R-:W2:Y:S01]  /*a8c0*/  S2R R2, SR_LANEID ;  /* 0x0000000000027919 */ /* 0x004ea20000000000 */
[----:B------:R-:W-:Y:S01]  /*a8d0*/  VOTEU.ANY UR4, UPT, PT ;  /* 0x0000000000047886 */ /* 0x000fe200038e0100 */
[----:B------:R-:W-:Y:S01]  /*a8e0*/  IMAD.MOV.U32 R4, RZ, RZ, c[0x0][0x560] ;  /* 0x00015800ff047624 */ /* 0x000fe200078e00ff */
[----:B------:R-:W2:Y:S01]  /*a8f0*/  FLO.U32 R3, UR4 ;  /* 0x0000000400037d00 */ /* 0x000ea200080e0000 */
[----:B---3--:R-:W-:Y:S01]  /*a900*/  IMAD.MOV.U32 R5, RZ, RZ, c[0x0][0x564] ;  /* 0x00015900ff057624 */ /* 0x008fe200078e00ff */
[----:B--2---:R-:W-:-:S06]  /*a910*/  ISETP.EQ.U32.AND P0, PT, R3, R2, PT ;  /* 0x000000020300720c */ /* 0x004fcc0003f02070 */
[----:B------:R-:W2:Y:S07]  /*a920*/  POPC R2, UR4 ;  /* 0x0000000400027d09 */ /* 0x000eae0008000000 */
[----:B--2---:R2:W3:Y:S04]  /*a930*/  @P0 ATOMG.E.ADD.STRONG.GPU PT, R2, [R4.64], R2 ;  /* 0x00000002040209a8 */ /* 0x0044e800081ee1c6 */
[----:B--2---:R-:W2:Y:S04]  /*a940*/  S2R R4, SR_LTMASK ;  /* 0x0000000000047919 */ /* 0x004ea80000003900 */
[----:B---3--:R2:W3:Y:S02]  /*a950*/  SHFL.IDX PT, R3, R2, R3, 0x1f ;  /* 0x00001f0302037589 */ /* 0x0084e400000e0000 */
[----:B--2---:R-:W-:-:S06]  /*a960*/  LOP3.LUT R2, R4, UR4, RZ, 0xc0, !PT ;  /* 0x0000000404027c12 */ /* 0x004fcc000f8ec0ff */
[----:B------:R-:W3:Y:S02]  /*a970*/  POPC R2, R2 ;  /* 0x0000000200027309 */ /* 0x000ee40000000000 */
[----:B---3-5:R-:W-:-:S05]  /*a980*/  IADD3 R6, R3, c[0x0][0xc], R2 ;  /* 0x0000030003067a10 */ /* 0x028fca0007ffe002 */
[----:B------:R2:W-:Y:S02]  /*a990*/  STL [R1], R6 ;  /* 0x0000000601007387 */ /* 0x0005e40000100800 */
.L_x_1597:
[----:B--2---:R-:W-:Y:S05]  /*a9a0*/  BSYNC B0 ;  /* 0x0000000000007941 */ /* 0x004fea0003800000 */
.L_x_1596:
[----:B------:R-:W-:Y:S01]  /*a9b0*/  PRMT R0, R0, 0x9910, RZ ;  /* 0x0000991000007816 */ /* 0x000fe200000000ff */
[----:B------:R-:W-:Y:S01]  /*a9c0*/  BSSY B1, `(.L_x_1598) ;  /* 0x0000424000017945 */ /* 0x000fe20003800000 */
[----:B-----5:R-:W-:Y:S02]  /*a9d0*/  IMAD.MOV.U32 R106, RZ, RZ, R6 ;  /* 0x000000ffff6a7224 */ /* 0x020fe400078e0006 */
[----:B------:R-:W-:-:S13]  /*a9e0*/  ISETP.NE.AND P0, PT, R0, RZ, PT ;  /* 0x000000ff0000720c */ /* 0x000fda0003f05270 */
[----:B------:R-:W-:Y:S05]  /*a9f0*/  @!P0 BRA `(.L_x_1599) ;  /* 0x0000339000008947 */ /* 0x000fea0003800000 */
[----:B---3--:R-:W2:Y:S04]  /*aa00*/  LDL R5, [R1+0x24] ;  /* 0x0000240001057983 */ /* 0x008ea80000100800 */
        /* <DEDUP_REMOVED lines=14> */
[----:B--2---:R-:W-:Y:S02]  /*aaf0*/  F2FP.PACK_AB R2, R27, R26 ;  /* 0x0000001a1b02723e */ /* 0x004fe400000000ff */
[----:B-1----:R-:W-:-:S03]  /*ab00*/  F2FP.PACK_AB R0, R153, R152 ;  /* 0x000000989900723e */ /* 0x002fc600000000ff */
        /* <DEDUP_REMOVED lines=144> */
.L_x_1600:
[----:B-1----:R-:W2:Y:S04]  /*b410*/  LDL.LU R6, [R1+0x14] ;  /* 0x0000140001067983 */ /* 0x002ea80000300800 */
[----:B------:R-:W3:Y:S04]  /*b420*/  LDL.LU R3, [R1+0x8] ;  /* 0x0000080001037983 */ /* 0x000ee80000300800 */
[----:B------:R-:W4:Y:S04]  /*b430*/  LDL.LU R2, [R1+0x4c] ;  /* 0x00004c0001027983 */ /* 0x000f280000300800 */
[----:B------:R-:W4:Y:S01]  /*b440*/  LDL R110, [R1+0x48] ;  /* 0x00004800016e7983 */ /* 0x000f220000100800 */
[----:B------:R-:W-:Y:S01]  /*b450*/  IMAD.MOV.U32 R10, RZ, RZ, 0x368 ;  /* 0x00000368ff0a7424 */ /* 0x000fe200078e00ff */
[----:B------:R-:W-:-:S02]  /*b460*/  ISETP.GT.AND P2, PT, R5, 0x1, PT ;  /* 0x000000010500780c */ /* 0x000fc40003f44270 */
[----:B------:R-:W4:Y:S02]  /*b470*/  LDL R107, [R1+0x150] ;  /* 0x00015000016b7983 */ /* 0x000f240000100800 */
[----:B------:R-:W-:Y:S02]  /*b480*/  SEL R10, R10, 0x328, P2 ;  /* 0x000003280a0a7807 */ /* 0x000fe40001000000 */
[----:B------:R-:W4:Y:S01]  /*b490*/  LDL R21, [R1+0x4] ;  /* 0x0000040001157983 */ /* 0x000f220000100800 */
[----:B------:R-:W-:Y:S01]  /*b4a0*/  ISETP.NE.U32.AND P0, PT, RZ, c[0x0][0x500], PT ;  /* 0x00014000ff007a0c */ /* 0x000fe20003f05070 */
[----:B------:R-:W1:Y:S03]  /*b4b0*/  LDC.64 R4, c[0x0][R10+0x170] ;  /* 0x00005c000a047b82 */ /* 0x000e660000000a00 */
[----:B------:R-:W-:-:S05]  /*b4c0*/  ISETP.NE.AND.EX P0, PT, RZ, c[0x0][0x504], PT, P0 ;  /* 0x00014100ff007a0c */ /* 0x000fca0003f05300 */
[----:B------:R-:W1:Y:S08]  /*b4d0*/  LDC.64 R12, c[0x0][R10+0x168] ;  /* 0x00005a000a0c7b82 */ /* 0x000e700000000a00 */
[----:B------:R1:W1:Y:S08]  /*b4e0*/  LDC.64 R18, c[0x0][R10+0x178] ;  /* 0x00005e000a127b82 */ /* 0x0002700000000a00 */
[----:B------:R1:W1:Y:S01]  /*b4f0*/  LDC.64 R16, c[0x0][R10+0x160] ;  /* 0x000058000a107b82 */ /* 0x0002620000000a00 */
[----:B--2---:R-:W-:-:S02]  /*b500*/  SEL R8, R6, RZ, !P0 ;  /* 0x000000ff06087207 */ /* 0x004fc40004000000 */
[----:B---3--:R-:W-:Y:S02]  /*b510*/  LOP3.LUT R11, R3, 0xffff, RZ, 0xc0, !PT ;  /* 0x0000ffff030b7812 */ /* 0x008fe400078ec0ff */
[----:B----4-:R-:W-:Y:S01]  /*b520*/  SEL R3, R2, RZ, !P0 ;  /* 0x000000ff02037207 */ /* 0x010fe20004000000 */
[-C--:B-1----:R-:W-:Y:S02]  /*b530*/  IMAD R2, R5, R8.reuse, RZ ;  /* 0x0000000805027224 */ /* 0x082fe400078e02ff */
        /* <DEDUP_REMOVED lines=10> */
[----:B------:R-:W-:-:S05]  /*b5e0*/  SEL R2, R110, RZ, P2 ;  /* 0x000000ff6e027207 */ /* 0x000fca0001000000 */
[-C--:B------:R-:W-:Y:S02]  /*b5f0*/  IMAD.WIDE.U32 R4, R18, R2.reuse, RZ ;  /* 0x0000000212047225 */ /* 0x080fe400078e00ff */
[----:B------:R-:W2:Y:S02]  /*b600*/  LDL R18, [R1+0x14c] ;  /* 0x00014c0001127983 */ /* 0x000ea40000100800 */
[----:B------:R-:W-:Y:S02]  /*b610*/  IMAD R6, R19, R2, RZ ;  /* 0x0000000213067224 */ /* 0x000fe400078e02ff */
[----:B------:R-:W-:-:S04]  /*b620*/  @P1 IMAD.HI.U32 R3, R10, c[0x0][0x4ec], RZ ;  /* 0x00013b000a031a27 */ /* 0x000fc800078e00ff */
[----:B------:R-:W-:Y:S01]  /*b630*/  IMAD.MOV.U32 R2, RZ, RZ, R10 ;  /* 0x000000ffff027224 */ /* 0x000fe200078e000a */
[----:B------:R-:W-:Y:S01]  /*b640*/  @P1 SHF.R.U32.HI R2, RZ, c[0x0][0x4f0], R3 ;  /* 0x00013c00ff021a19 */ /* 0x000fe20000011603 */
[----:B------:R-:W-:Y:S01]  /*b650*/  IMAD.IADD R6, R5, 0x1, R6 ;  /* 0x0000000105067824 */ /* 0x000fe200078e0206 */
[----:B------:R-:W1:Y:S02]  /*b660*/  S2R R13, SR_TID.X ;  /* 0x00000000000d7919 */ /* 0x000e640000002100 */
[----:B------:R-:W-:Y:S02]  /*b670*/  IADD3 R4, P3, P0, R2, R9, R4 ;  /* 0x0000000902047210 */ /* 0x000fe4000787e004 */
[--C-:B------:R-:W-:Y:S01]  /*b680*/  SHF.R.S32.HI R5, RZ, 0x1f, R2.reuse ;  /* 0x0000001fff057819 */ /* 0x100fe20000011402 */
[----:B------:R-:W-:Y:S01]  /*b690*/  IMAD.MOV R2, RZ, RZ, -R2 ;  /* 0x000000ffff027224 */ /* 0x000fe200078e0a02 */
[----:B------:R-:W-:-:S03]  /*b6a0*/  SHF.R.S32.HI R9, RZ, 0x1f, R0 ;  /* 0x0000001fff097819 */ /* 0x000fc60000011400 */
[----:B------:R-:W-:Y:S01]  /*b6b0*/  IMAD R2, R2, c[0x0][0x4e8], R10 ;  /* 0x00013a0002027a24 */ /* 0x000fe200078e020a */
[----:B------:R-:W-:-:S04]  /*b6c0*/  IADD3.X R3, R12, R7, R9, P5, P4 ;  /* 0x000000070c037210 */ /* 0x000fc80002fe8409 */
[----:B------:R-:W-:Y:S01]  /*b6d0*/  IADD3.X R5, R5, R3, R6, P3, P0 ;  /* 0x0000000305057210 */ /* 0x000fe20001fe0406 */
[----:B------:R-:W-:Y:S01]  /*b6e0*/  IMAD R3, R17, R2, RZ ;  /* 0x0000000211037224 */ /* 0x000fe200078e02ff */
[----:B------:R-:W-:-:S05]  /*b6f0*/  SHF.R.S32.HI R6, RZ, 0x1f, R2 ;  /* 0x0000001fff067819 */ /* 0x000fca0000011402 */
[C---:B------:R-:W-:Y:S02]  /*b700*/  IMAD R6, R16.reuse, R6, R3 ;  /* 0x0000000610067224 */ /* 0x040fe400078e0203 */
[----:B------:R-:W-:-:S04]  /*b710*/  IMAD.WIDE.U32 R2, R16, R2, R4 ;  /* 0x0000000210027225 */ /* 0x000fc800078e0004 */
[----:B------:R-:W-:Y:S02]  /*b720*/  IMAD.MOV.U32 R4, RZ, RZ, c[0x0][0x4a8] ;  /* 0x00012a00ff047624 */ /* 0x000fe400078e00ff */
[----:B------:R-:W-:Y:S01]  /*b730*/  IMAD.MOV.U32 R5, RZ, RZ, c[0x0][0x4ac] ;  /* 0x00012b00ff057624 */ /* 0x000fe200078e00ff */
[----:B-1----:R-:W-:Y:S02]  /*b740*/  SHF.R.S32.HI R107, RZ, 0x1f, R13 ;  /* 0x0000001fff6b7819 */ /* 0x002fe4000001140d */
[----:B------:R-:W-:Y:S01]  /*b750*/  SEL R4, R4, c[0x0][0x450], P2 ;  /* 0x0001140004047a07 */ /* 0x000fe20001000000 */
[----:B------:R-:W-:Y:S01]  /*b760*/  IMAD.IADD R3, R3, 0x1, R6 ;  /* 0x0000000103037824 */ /* 0x000fe200078e0206 */
[----:B------:R-:W-:Y:S02]  /*b770*/  SEL R5, R5, c[0x0][0x454], P2 ;  /* 0x0001150005057a07 */ /* 0x000fe40001000000 */
[----:B------:R-:W-:Y:S02]  /*b780*/  LEA R4, P0, R2, R4, 0x2 ;  /* 0x0000000402047211 */ /* 0x000fe400078010ff */
[----:B------:R-:W-:-:S02]  /*b790*/  LEA.HI R107, R107, R13, RZ, 0x5 ;  /* 0x0000000d6b6b7211 */ /* 0x000fc400078f28ff */
        /* <DEDUP_REMOVED lines=18> */
[----:B------:R-:W-:Y:S01]  /*b8c0*/  IMAD R9, R9, c[0x0][0x3a0], RZ ;  /* 0x0000e80009097a24 */ /* 0x000fe200078e02ff */
[----:B-1----:R-:W-:Y:S01]  /*b8d0*/  LEA R4, R235, R243, 0x5 ;  /* 0x000000f3eb047211 */ /* 0x002fe200078e28ff */
[C---:B------:R-:W-:Y:S01]  /*b8e0*/  IMAD.WIDE.U32 R2, R0.reuse, c[0x0][0x3a0], RZ ;  /* 0x0000e80000027a25 */ /* 0x040fe200078e00ff */
[----:B------:R-:W-:Y:S01]  /*b8f0*/  SHF.R.S32.HI R5, RZ, 0x1f, R8 ;  /* 0x0000001fff057819 */ /* 0x000fe20000011408 */
[----:B------:R1:W2:Y:S01]  /*b900*/  LDS.128 R28, [R229+0x80] ;  /* 0x00008000e51c7984 */ /* 0x0002a20000000c00 */
[----:B------:R-:W-:Y:S01]  /*b910*/  LEA R4, R21, R4, 0x7 ;  /* 0x0000000415047211 */ /* 0x000fe200078e38ff */
[----:B------:R-:W-:Y:S02]  /*b920*/  IMAD R0, R0, c[0x0][0x3a4], R9 ;  /* 0x0000e90000007a24 */ /* 0x000fe400078e0209 */
[----:B------:R1:W3:Y:S01]  /*b930*/  LDS.128 R44, [R229+0x1080] ;  /* 0x00108000e52c7984 */ /* 0x0002e20000000c00 */
[----:B------:R-:W-:-:S02]  /*b940*/  IMAD R5, R5, c[0x0][0x3f0], RZ ;  /* 0x0000fc0005057a24 */ /* 0x000fc400078e02ff */
[----:B------:R-:W-:Y:S01]  /*b950*/  IADD3 R3, R3, R0, RZ ;  /* 0x0000000003037210 */ /* 0x000fe20007ffe0ff */
[----:B------:R-:W-:Y:S01]  /*b960*/  @P1 IMAD.HI.U32 R6, R4, c[0x0][0x4ec], RZ ;  /* 0x00013b0004061a27 */ /* 0x000fe200078e00ff */
[----:B------:R1:W4:Y:S01]  /*b970*/  LDS.128 R60, [R229+0x2080] ;  /* 0x00208000e53c7984 */ /* 0x0003220000000c00 */
[----:B------:R-:W-:Y:S02]  /*b980*/  MOV R0, R4 ;  /* 0x0000000400007202 */ /* 0x000fe40000000f00 */
[C---:B------:R-:W-:Y:S01]  /*b990*/  IMAD.WIDE.U32 R2, R11.reuse, c[0x0][0x3e8], R2 ;  /* 0x0000fa000b027a25 */ /* 0x040fe200078e0002 */
[----:B------:R1:W1:Y:S01]  /*b9a0*/  LDS.128 R72, [R229+0x3080] ;  /* 0x00308000e5487984 */ /* 0x0002620000000c00 */
[----:B------:R-:W-:Y:S02]  /*b9b0*/  @P1 SHF.R.U32.HI R0, RZ, c[0x0][0x4f0], R6 ;  /* 0x00013c00ff001a19 */ /* 0x000fe40000011606 */
[----:B------:R-:W-:Y:S01]  /*b9c0*/  IMAD R3, R11, c[0x0][0x3ec], R3 ;  /* 0x0000fb000b037a24 */ /* 0x000fe200078e0203 */
[----:B------:R1:W1:Y:S01]  /*b9d0*/  LDS.128 R24, [R229+0x4080] ;  /* 0x00408000e5187984 */ /* 0x0002620000000c00 */
[C---:B------:R-:W-:Y:S01]  /*b9e0*/  IMAD R7, R8.reuse, c[0x0][0x3f4], R5 ;  /* 0x0000fd0008077a24 */ /* 0x040fe200078e0205 */
[----:B------:R-:W-:Y:S01]  /*b9f0*/  SHF.R.S32.HI R6, RZ, 0x1f, R0 ;  /* 0x0000001fff067819 */ /* 0x000fe20000011400 */
[----:B------:R-:W-:Y:S01]  /*ba00*/  IMAD.WIDE.U32 R2, R8, c[0x0][0x3f0], R2 ;  /* 0x0000fc0008027a25 */ /* 0x000fe200078e0002 */
[----:B------:R1:W1:Y:S01]  /*ba10*/  LDS.128 R40, [R229+0x5080] ;  /* 0x00508000e5287984 */ /* 0x0002620000000c00 */
[----:B------:R-:W-:-:S02]  /*ba20*/  IADD3 R5, -R0, RZ, RZ ;  /* 0x000000ff00057210 */ /* 0x000fc40007ffe1ff */
[----:B------:R-:W-:Y:S01]  /*ba30*/  IMAD R6, R6, c[0x0][0x3e0], RZ ;  /* 0x0000f80006067a24 */ /* 0x000fe200078e02ff */
[----:B------:R1:W1:Y:S01]  /*ba40*/  LDS.128 R56, [R229+0x6080] ;  /* 0x00608000e5387984 */ /* 0x0002620000000c00 */
[----:B------:R-:W-:Y:S01]  /*ba50*/  IADD3 R3, R3, R7, RZ ;  /* 0x0000000703037210 */ /* 0x000fe20007ffe0ff */
[----:B------:R-:W-:Y:S02]  /*ba60*/  IMAD R4, R5, c[0x0][0x4e8], R4 ;  /* 0x00013a0005047a24 */ /* 0x000fe400078e0204 */
        /* <DEDUP_REMOVED lines=18> */
[----:B------:R1:W1:Y:S01]  /*bb90*/  LDS.128 R76, [R229+0xf080] ;  /* 0x00f08000e54c7984 */ /* 0x0002620000000c00 */
[----:B------:R-:W-:Y:S05]  /*bba0*/  BRA.DIV ~URZ, `(.L_x_1602) ;  /* 0x00004d627f007947 */ /* 0x000fea000b800000 */
[----:B--234-:R2:W3:Y:S02]  /*bbb0*/  SHFL.IDX PT, R4, R5, RZ, 0x181f ;  /* 0x00181fff05047589 */ /* 0x01c4e400000e0000 */
.L_x_1673:
[----:B------:R-:W-:Y:S05]  /*bbc0*/  BRA.DIV ~URZ, `(.L_x_1603) ;  /* 0x00004db27f007947 */ /* 0x000fea000b800000 */
[----:B------:R4:W2:Y:S02]  /*bbd0*/  SHFL.IDX PT, R0, R14, RZ, 0x181f ;  /* 0x00181fff0e007589 */ /* 0x0008a400000e0000 */
.L_x_1674:
[----:B------:R-:W5:Y:S01]  /*bbe0*/  LDL.LU R2, [R1+0x4] ;  /* 0x0000040001027983 */ /* 0x000f620000300800 */
[----:B------:R-:W-:Y:S01]  /*bbf0*/  BSSY B0, `(.L_x_1604) ;  /* 0x0000018000007945 */ /* 0x000fe20003800000 */
[----:B-----5:R-:W-:-:S04]  /*bc00*/  LEA R12, R2, R243, 0x7 ;  /* 0x000000f3020c7211 */ /* 0x020fc800078e38ff */
[----:B------:R-:W-:-:S13]  /*bc10*/  ISETP.GE.AND P0, PT, R12, R13, PT ;  /* 0x0000000d0c00720c */ /* 0x000fda0003f06270 */
[----:B------:R-:W-:Y:S05]  /*bc20*/  @P0 BRA `(.L_x_1605) ;  /* 0x0000014000000947 */ /* 0x000fea0003800000 */
[----:B------:R-:W-:Y:S02]  /*bc30*/  ISETP.GE.AND P6, PT, R231, c[0x0][0x3c8], PT ;  /* 0x0000f200e7007a0c */ /* 0x000fe40003fc6270 */
[----:B------:R-:W-:Y:S02]  /*bc40*/  ISETP.GE.AND P5, PT, R240, c[0x0][0x3c8], PT ;  /* 0x0000f200f0007a0c */ /* 0x000fe40003fa6270 */
[----:B------:R-:W-:Y:S02]  /*bc50*/  ISETP.GE.AND P4, PT, R239, c[0x0][0x3c8], PT ;  /* 0x0000f200ef007a0c */ /* 0x000fe40003f86270 */
[----:B------:R-:W-:Y:S02]  /*bc60*/  ISETP.GE.AND P3, PT, R241, c[0x0][0x3c8], PT ;  /* 0x0000f200f1007a0c */ /* 0x000fe40003f66270 */
[----:B------:R-:W-:Y:S02]  /*bc70*/  SHF.R.S32.HI R2, RZ, 0x1f, R231 ;  /* 0x0000001fff027819 */ /* 0x000fe400000114e7 */
[----:B------:R-:W-:-:S02]  /*bc80*/  SHF.R.S32.HI R81, RZ, 0x1f, R240 ;  /* 0x0000001fff517819 */ /* 0x000fc400000114f0 */
[----:B------:R-:W-:Y:S02]  /*bc90*/  SHF.R.S32.HI R80, RZ, 0x1f, R239 ;  /* 0x0000001fff507819 */ /* 0x000fe400000114ef */
[-C--:B--2---:R-:W-:Y:S02]  /*bca0*/  @!P6 LEA R10, P0, R231, R0.reuse, 0x1 ;  /* 0x00000000e70ae211 */ /* 0x084fe400078008ff */
[-C--:B------:R-:W-:Y:S02]  /*bcb0*/  @!P5 LEA R8, P2, R240, R0.reuse, 0x1 ;  /* 0x00000000f008d211 */ /* 0x080fe400078408ff */
[----:B------:R-:W-:Y:S02]  /*bcc0*/  @!P4 LEA R6, P1, R239, R0, 0x1 ;  /* 0x00000000ef06c211 */ /* 0x000fe400078208ff */
[----:B---3--:R-:W-:Y:S02]  /*bcd0*/  @!P6 LEA.HI.X R11, R231, R4, R2, 0x1, P0 ;  /* 0x00000004e70be211 */ /* 0x008fe400000f0c02 */
[----:B------:R-:W-:-:S02]  /*bce0*/  SHF.R.S32.HI R15, RZ, 0x1f, R241 ;  /* 0x0000001fff0f7819 */ /* 0x000fc400000114f1 */
[----:B------:R-:W-:Y:S01]  /*bcf0*/  @!P3 LEA R2, P0, R241, R0, 0x1 ;  /* 0x00000000f102b211 */ /* 0x000fe200078008ff */
[----:B------:R2:W-:Y:S01]  /*bd00*/  @!P6 ST.E.128 [R10.64], R28 ;  /* 0x0000001c0a00e985 */ /* 0x0005e2000c101d06 */
[-C--:B------:R-:W-:Y:S02]  /*bd10*/  @!P5 LEA.HI.X R9, R240, R4.reuse, R81, 0x1, P2 ;  /* 0x00000004f009d211 */ /* 0x080fe400010f0c51 */
[-C--:B------:R-:W-:Y:S02]  /*bd20*/  @!P4 LEA.HI.X R7, R239, R4.reuse, R80, 0x1, P1 ;  /* 0x00000004ef07c211 */ /* 0x080fe400008f0c50 */
[----:B------:R-:W-:Y:S01]  /*bd30*/  @!P3 LEA.HI.X R3, R241, R4, R15, 0x1, P0 ;  /* 0x00000004f103b211 */ /* 0x000fe200000f0c0f */
[----:B-1----:R2:W-:Y:S04]  /*bd40*/  @!P5 ST.E.128 [R8.64], R24 ;  /* 0x000000180800d985 */ /* 0x0025e8000c101d06 */
[----:B------:R2:W-:Y:S04]  /*bd50*/  @!P4 ST.E.128 [R6.64], R20 ;  /* 0x000000140600c985 */ /* 0x0005e8000c101d06 */
[----:B------:R2:W-:Y:S02]  /*bd60*/  @!P3 ST.E.128 [R2.64], R16 ;  /* 0x000000100200b985 */ /* 0x0005e4000c101d06 */
.L_x_1605:
[----:B------:R-:W-:Y:S05]  /*bd70*/  BSYNC B0 ;  /* 0x0000000000007941 */ /* 0x000fea0003800000 */
.L_x_1604:
[----:B------:R-:W-:Y:S05]  /*bd80*/  BRA.DIV ~URZ, `(.L_x_1606) ;  /* 0x00004c627f007947 */ /* 0x000fea000b800000 */
[----:B---3--:R3:W4:Y:S04]  /*bd90*/  SHFL.IDX PT, R4, R5, 0x1, 0x181f ;  /* 0x00381f0005047f89 */ /* 0x00872800000e0000 */
[----:B--2---:R3:W2:Y:S02]  /*bda0*/  SHFL.IDX PT, R0, R14, 0x1, 0x181f ;  /* 0x00381f000e007f89 */ /* 0x0046a400000e0000 */
.L_x_1675:
[----:B------:R-:W-:Y:S01]  /*bdb0*/  IADD3 R2, R12, 0x20, RZ ;  /* 0x000000200c027810 */ /* 0x000fe20007ffe0ff */
[----:B------:R-:W-:Y:S03]  /*bdc0*/  BSSY B0, `(.L_x_1607) ;  /* 0x0000017000007945 */ /* 0x000fe60003800000 */
[----:B------:R-:W-:-:S13]  /*bdd0*/  ISETP.GE.AND P0, PT, R2, R13, PT ;  /* 0x0000000d0200720c */ /* 0x000fda0003f06270 */
[----:B------:R-:W-:Y:S05]  /*bde0*/  @P0 BRA `(.L_x_1608) ;  /* 0x0000014000000947 */ /* 0x000fea0003800000 */
[----:B------:R-:W-:Y:S02]  /*bdf0*/  ISETP.GE.AND P3, PT, R231, c[0x0][0x3c8], PT ;  /* 0x0000f200e7007a0c */ /* 0x000fe40003f66270 */
[----:B------:R-:W-:Y:S02]  /*be00*/  ISETP.GE.AND P2, PT, R240, c[0x0][0x3c8], PT ;  /* 0x0000f200f0007a0c */ /* 0x000fe40003f46270 */
[----:B------:R-:W-:Y:S02]  /*be10*/  ISETP.GE.AND P1, PT, R239, c[0x0][0x3c8], PT ;  /* 0x0000f200ef007a0c */ /* 0x000fe40003f26270 */
[----:B------:R-:W-:Y:S02]  /*be20*/  ISETP.GE.AND P0, PT, R241, c[0x0][0x3c8], PT ;  /* 0x0000f200f1007a0c */ /* 0x000fe40003f06270 */
[----:B------:R-:W-:Y:S02]  /*be30*/  SHF.R.S32.HI R3, RZ, 0x1f, R231 ;  /* 0x0000001fff037819 */ /* 0x000fe400000114e7 */
[----:B-1----:R-:W-:-:S02]  /*be40*/  SHF.R.S32.HI R17, RZ, 0x1f, R240 ;  /* 0x0000001fff117819 */ /* 0x002fc400000114f0 */
[----:B------:R-:W-:Y:S02]  /*be50*/  SHF.R.S32.HI R16, RZ, 0x1f, R239 ;  /* 0x0000001fff107819 */ /* 0x000fe400000114ef */
[-C--:B--2---:R-:W-:Y:S02]  /*be60*/  @!P3 LEA R10, P4, R231, R0.reuse, 0x1 ;  /* 0x00000000e70ab211 */ /* 0x084fe400078808ff */
[-C--:B------:R-:W-:Y:S02]  /*be70*/  @!P2 LEA R8, P6, R240, R0.reuse, 0x1 ;  /* 0x00000000f008a211 */ /* 0x080fe400078c08ff */
[----:B------:R-:W-:Y:S02]  /*be80*/  @!P1 LEA R6, P5, R239, R0, 0x1 ;  /* 0x00000000ef069211 */ /* 0x000fe400078a08ff */
[----:B----4-:R-:W-:Y:S02]  /*be90*/  @!P3 LEA.HI.X R11, R231, R4, R3, 0x1, P4 ;  /* 0x00000004e70bb211 */ /* 0x010fe400020f0c03 */
[----:B------:R-:W-:-:S02]  /*bea0*/  SHF.R.S32.HI R15, RZ, 0x1f, R241 ;  /* 0x0000001fff0f7819 */ /* 0x000fc400000114f1 */
[----:B------:R-:W-:Y:S01]  /*beb0*/  @!P0 LEA R2, P4, R241, R0, 0x1 ;  /* 0x00000000f1028211 */ /* 0x000fe200078808ff */
[----:B------:R1:W-:Y:S01]  /*bec0*/  @!P3 ST.E.128 [R10.64], R44 ;  /* 0x0000002c0a00b985 */ /* 0x0003e2000c101d06 */
[-C--:B------:R-:W-:Y:S02]  /*bed0*/  @!P2 LEA.HI.X R9, R240, R4.reuse, R17, 0x1, P6 ;  /* 0x00000004f009a211 */ /* 0x080fe400030f0c11 */
[-C--:B------:R-:W-:Y:S02]  /*bee0*/  @!P1 LEA.HI.X R7, R239, R4.reuse, R16, 0x1, P5 ;  /* 0x00000004ef079211 */ /* 0x080fe400028f0c10 */
[----:B------:R-:W-:Y:S01]  /*bef0*/  @!P0 LEA.HI.X R3, R241, R4, R15, 0x1, P4 ;  /* 0x00000004f1038211 */ /* 0x000fe200020f0c0f */
[----:B------:R1:W-:Y:S04]  /*bf00*/  @!P2 ST.E.128 [R8.64], R40 ;  /* 0x000000280800a985 */ /* 0x0003e8000c101d06 */
[----:B------:R1:W-:Y:S04]  /*bf10*/  @!P1 ST.E.128 [R6.64], R36 ;  /* 0x0000002406009985 */ /* 0x0003e8000c101d06 */
[----:B------:R1:W-:Y:S02]  /*bf20*/  @!P0 ST.E.128 [R2.64], R32 ;  /* 0x0000002002008985 */ /* 0x0003e4000c101d06 */
.L_x_1608:
[----:B------:R-:W-:Y:S05]  /*bf30*/  BSYNC B0 ;  /* 0x0000000000007941 */ /* 0x000fea0003800000 */
.L_x_1607:
[----:B------:R-:W-:Y:S05]  /*bf40*/  BRA.DIV ~URZ, `(.L_x_1609) ;  /* 0x00004b727f007947 */ /* 0x000fea000b800000 */
[----:B----4-:R4:W3:Y:S02]  /*bf50*/  SHFL.IDX PT, R4, R5, 0x2, 0x181f ;  /* 0x00581f0005047f89 */ /* 0x0108e400000e0000 */
.L_x_1676:
[----:B------:R-:W-:Y:S05]  /*bf60*/  BRA.DIV ~URZ, `(.L_x_1610) ;  /* 0x00004bc27f007947 */ /* 0x000fea000b800000 */
[----:B--2---:R2:W4:Y:S02]  /*bf70*/  SHFL.IDX PT, R0, R14, 0x2, 0x181f ;  /* 0x00581f000e007f89 */ /* 0x00452400000e0000 */
.L_x_1677:
[----:B-1----:R-:W-:Y:S01]  /*bf80*/  IADD3 R2, R12, 0x40, RZ ;  /* 0x000000400c027810 */ /* 0x002fe20007ffe0ff */
        /* <DEDUP_REMOVED lines=10> */
[-C--:B----4-:R-:W-:Y:S02]  /*c030*/  @!P3 LEA R10, P4, R231, R0.reuse, 0x1 ;  /* 0x00000000e70ab211 */ /* 0x090fe400078808ff */
        /* <DEDUP_REMOVED lines=12> */
.L_x_1612:
[----:B------:R-:W-:Y:S05]  /*c100*/  BSYNC B0 ;  /* 0x0000000000007941 */ /* 0x000fea0003800000 */
.L_x_1611:
[----:B------:R-:W-:Y:S05]  /*c110*/  BRA.DIV ~URZ, `(.L_x_1613) ;  /* 0x00004a827f007947 */ /* 0x000fea000b800000 */
[----:B---3--:R3:W1:Y:S04]  /*c120*/  SHFL.IDX PT, R4, R5, 0x3, 0x181f ;  /* 0x00781f0005047f89 */ /* 0x00866800000e0000 */
[----:B----4-:R3:W4:Y:S02]  /*c130*/  SHFL.IDX PT, R0, R14, 0x3, 0x181f ;  /* 0x00781f000e007f89 */ /* 0x01072400000e0000 */
.L_x_1678:
[----:B-1----:R-:W-:-:S04]  /*c140*/  IADD3 R2, R12, 0x60, RZ ;  /* 0x000000600c027810 */ /* 0x002fc80007ffe0ff */
[----:B------:R-:W-:-:S13]  /*c150*/  ISETP.GE.AND P0, PT, R2, R13, PT ;  /* 0x0000000d0200720c */ /* 0x000fda0003f06270 */
[----:B------:R-:W-:Y:S05]  /*c160*/  @P0 BRA `(.L_x_1614) ;  /* 0x00002a9000000947 */ /* 0x000fea0003800000 */
[----:B------:R-:W-:Y:S02]  /*c170*/  ISETP.GE.AND P2, PT, R231, c[0x0][0x3c8], PT ;  /* 0x0000f200e7007a0c */ /* 0x000fe40003f46270 */
[----:B------:R-:W-:Y:S02]  /*c180*/  ISETP.GE.AND P1, PT, R240, c[0x0][0x3c8], PT ;  /* 0x0000f200f0007a0c */ /* 0x000fe40003f26270 */
[----:B------:R-:W-:Y:S02]  /*c190*/  ISETP.GE.AND P0, PT, R239, c[0x0][0x3c8], PT ;  /* 0x0000f200ef007a0c */ /* 0x000fe40003f06270 */
[----:B------:R-:W-:Y:S02]  /*c1a0*/  SHF.R.S32.HI R11, RZ, 0x1f, R231 ;  /* 0x0000001fff0b7819 */ /* 0x000fe400000114e7 */
[----:B------:R-:W-:Y:S02]  /*c1b0*/  SHF.R.S32.HI R10, RZ, 0x1f, R240 ;  /* 0x0000001fff0a7819 */ /* 0x000fe400000114f0 */
[----:B---3--:R-:W-:-:S03]  /*c1c0*/  SHF.R.S32.HI R5, RZ, 0x1f, R239 ;  /* 0x0000001fff057819 */ /* 0x008fc600000114ef */
[-C--:B----4-:R-:W-:Y:S02]  /*c1d0*/  @!P2 LEA R8, P5, R231, R0.reuse, 0x1 ;  /* 0x00000000e708a211 */ /* 0x090fe400078a08ff */
[CC--:B------:R-:W-:Y:S02]  /*c1e0*/  @!P1 LEA R6, P4, R240.reuse, R0.reuse, 0x1 ;  /* 0x00000000f0069211 */ /* 0x0c0fe400078808ff */
[----:B------:R-:W-:Y:S02]  /*c1f0*/  @!P0 LEA R2, P3, R239, R0, 0x1 ;  /* 0x00000000ef028211 */ /* 0x000fe400078608ff */
[-C--:B------:R-:W-:Y:S02]  /*c200*/  @!P2 LEA.HI.X R9, R231, R4.reuse, R11, 0x1, P5 ;  /* 0x00000004e709a211 */ /* 0x080fe400028f0c0b */
[-C--:B------:R-:W-:Y:S02]  /*c210*/  @!P1 LEA.HI.X R7, R240, R4.reuse, R10, 0x1, P4 ;  /* 0x00000004f0079211 */ /* 0x080fe400020f0c0a */
[----:B------:R-:W-:Y:S01]  /*c220*/  @!P0 LEA.HI.X R3, R239, R4, R5, 0x1, P3 ;  /* 0x00000004ef038211 */ /* 0x000fe200018f0c05 */
[----:B------:R1:W-:Y:S04]  /*c230*/  @!P2 ST.E.128 [R8.64], R72 ;  /* 0x000000480800a985 */ /* 0x0003e8000c101d06 */
[----:B------:R1:W-:Y:S04]  /*c240*/  @!P1 ST.E.128 [R6.64], R68 ;  /* 0x0000004406009985 */ /* 0x0003e8000c101d06 */
[----:B------:R1:W-:Y:S01]  /*c250*/  @!P0 ST.E.128 [R2.64], R64 ;  /* 0x0000004002008985 */ /* 0x0003e2000c101d06 */
[----:B------:R-:W-:-:S13]  /*c260*/  ISETP.GE.AND P0, PT, R241, c[0x0][0x3c8], PT ;  /* 0x0000f200f1007a0c */ /* 0x000fda0003f06270 */
[----:B------:R-:W-:Y:S05]  /*c270*/  @P0 BRA `(.L_x_1614) ;  /* 0x0000298000000947 */ /* 0x000fea0003800000 */
[----:B------:R-:W-:Y:S02]  /*c280*/  SHF.R.S32.HI R5, RZ, 0x1f, R241 ;  /* 0x0000001fff057819 */ /* 0x000fe400000114f1 */
[----:B-1----:R-:W-:-:S04]  /*c290*/  LEA R2, P0, R241, R0, 0x1 ;  /* 0x00000000f1027211 */ /* 0x002fc800078008ff */
[----:B------:R-:W-:-:S05]  /*c2a0*/  LEA.HI.X R3, R241, R4, R5, 0x1, P0 ;  /* 0x00000004f1037211 */ /* 0x000fca00000f0c05 */
[----:B------:R1:W-:Y:S01]  /*c2b0*/  ST.E.128 [R2.64], R76 ;  /* 0x0000004c02007985 */ /* 0x0003e2000c101d06 */
[----:B------:R-:W-:Y:S05]  /*c2c0*/  BRA `(.L_x_1614) ;  /* 0x0000293000007947 */ /* 0x000fea0003800000 */
.L_x_1601:
        /* <DEDUP_REMOVED lines=19> */
[----:B------:R-:W-:Y:S01]  /*c400*/  IMAD R3, R5, c[0x0][0x44c], R3 ;  /* 0x0001130005037a24 */ /* 0x000fe200078e0203 */
[----:B------:R-:W-:-:S03]  /*c410*/  IADD3 R5, -R0, RZ, RZ ;  /* 0x000000ff00057210 */ /* 0x000fc60007ffe1ff */
[----:B------:R-:W-:-:S04]  /*c420*/  IMAD.WIDE.U32 R2, R0, c[0x0][0x430], R2 ;  /* 0x00010c0000027a25 */ /* 0x000fc800078e0002 */
[----:B------:R-:W-:Y:S01]  /*c430*/  IMAD R0, R5, c[0x0][0x4e8], R10 ;  /* 0x00013a0005007a24 */ /* 0x000fe200078e020a */
[----:B------:R-:W-:-:S04]  /*c440*/  IADD3 R3, R3, R4, RZ ;  /* 0x0000000403037210 */ /* 0x000fc80007ffe0ff */
[----:B------:R-:W-:Y:S01]  /*c450*/  SHF.R.S32.HI R4, RZ, 0x1f, R0 ;  /* 0x0000001fff047819 */ /* 0x000fe20000011400 */
        /* <DEDUP_REMOVED lines=8> */
.L_x_1679:
[----:B------:R-:W-:Y:S05]  /*c4e0*/  BRA.DIV ~URZ, `(.L_x_1616) ;  /* 0x000047f27f007947 */ /* 0x000fea000b800000 */
[----:B------:R3:W4:Y:S02]  /*c4f0*/  SHFL.IDX PT, R0, R12, RZ, 0x1c1f ;  /* 0x001c1fff0c007589 */ /* 0x00072400000e0000 */
.L_x_1680:
        /* <DEDUP_REMOVED lines=19> */
[----:B-----5:R-:W-:-:S13]  /*c630*/  ISETP.GE.AND P1, PT, R8, c[0x0][0x3c8], PT ;  /* 0x0000f20008007a0c */ /* 0x020fda0003f26270 */
[----:B------:R-:W-:Y:S02]  /*c640*/  @!P1 IMAD.MOV.U32 R2, RZ, RZ, R0 ;  /* 0x000000ffff029224 */ /* 0x000fe400078e0000 */
[----:B------:R-:W-:-:S04]  /*c650*/  @!P1 IMAD.MOV.U32 R3, RZ, RZ, R4 ;  /* 0x000000ffff039224 */ /* 0x000fc800078e0004 */
[----:B------:R-:W-:Y:S01]  /*c660*/  @!P1 IMAD.WIDE R2, R8, 0x4, R2 ;  /* 0x0000000408029825 */ /* 0x000fe200078e0202 */
[----:B---3--:R-:W-:Y:S01]  /*c670*/  ISETP.GE.AND P3, PT, R6, c[0x0][0x3c8], PT ;  /* 0x0000f20006007a0c */ /* 0x008fe20003f66270 */
[----:B------:R-:W3:Y:S04]  /*c680*/  LDL R8, [R1+0xa8] ;  /* 0x0000a80001087983 */ /* 0x000ee80000100800 */
[----:B------:R5:W-:Y:S04]  /*c690*/  @!P1 ST.E.64 [R2.64], R24 ;  /* 0x0000001802009985 */ /* 0x000be8000c101b06 */
[----:B-----5:R-:W5:Y:S01]  /*c6a0*/  LDL R24, [R1+0x128] ;  /* 0x0001280001187983 */ /* 0x020f620000100800 */
[----:B----4-:R-:W-:-:S03]  /*c6b0*/  ISETP.GE.AND P5, PT, R11, c[0x0][0x3c8], PT ;  /* 0x0000f2000b007a0c */ /* 0x010fc60003fa6270 */
[----:B------:R-:W-:Y:S01]  /*c6c0*/  @!P3 LEA R2, P2, R6, R0, 0x2 ;  /* 0x000000000602b211 */ /* 0x000fe200078410ff */
[----:B------:R-:W4:Y:S01]  /*c6d0*/  LDL R25, [R1+0x9c] ;  /* 0x00009c0001197983 */ /* 0x000f220000100800 */
[----:B--2---:R-:W-:Y:S02]  /*c6e0*/  ISETP.GE.AND P1, PT, R10, c[0x0][0x3c8], PT ;  /* 0x0000f2000a007a0c */ /* 0x004fe40003f26270 */
[----:B------:R-:W-:Y:S02]  /*c6f0*/  @!P3 LEA.HI.X R3, R6, R4, R7, 0x2, P2 ;  /* 0x000000040603b211 */ /* 0x000fe400010f1407 */
[----:B------:R-:W-:-:S03]  /*c700*/  ISETP.GE.AND P6, PT, R9, c[0x0][0x3c8], PT ;  /* 0x0000f20009007a0c */ /* 0x000fc60003fc6270 */
[----:B------:R2:W-:Y:S01]  /*c710*/  @!P3 ST.E.64 [R2.64], R26 ;  /* 0x0000001a0200b985 */ /* 0x0005e2000c101b06 */
[----:B------:R-:W-:-:S05]  /*c720*/  ISETP.GE.AND P2, PT, R16, c[0x0][0x3c8], PT ;  /* 0x0000f20010007a0c */ /* 0x000fca0003f46270 */
[----:B------:R-:W-:-:S04]  /*c730*/  @!P1 LEA R6, P3, R10, R0, 0x2 ;  /* 0x000000000a069211 */ /* 0x000fc800078610ff */
[----:B------:R-:W-:Y:S02]  /*c740*/  @!P1 LEA.HI.X R7, R10, R4, R107, 0x2, P3 ;  /* 0x000000040a079211 */ /* 0x000fe400018f146b */
[----:B------:R-:W4:Y:S01]  /*c750*/  LDL R10, [R1+0x124] ;  /* 0x00012400010a7983 */ /* 0x000f220000100800 */
[----:B--2---:R-:W-:-:S03]  /*c760*/  @!P5 LEA R2, P4, R11, R0, 0x2 ;  /* 0x000000000b02d211 */ /* 0x004fc600078810ff */
[----:B------:R-:W2:Y:S01]  /*c770*/  LDL R26, [R1+0x118] ;  /* 0x00011800011a7983 */ /* 0x000ea20000100800 */
[----:B------:R-:W-:-:S03]  /*c780*/  @!P5 LEA.HI.X R3, R11, R4, R110, 0x2, P4 ;  /* 0x000000040b03d211 */ /* 0x000fc600020f146e */
[----:B------:R-:W2:Y:S04]  /*c790*/  LDL R27, [R1+0x6c] ;  /* 0x00006c00011b7983 */ /* 0x000ea80000100800 */
[----:B------:R-:W2:Y:S04]  /*c7a0*/  LDL R11, [R1+0xa0] ;  /* 0x0000a000010b7983 */ /* 0x000ea80000100800 */
[----:B------:R1:W-:Y:S01]  /*c7b0*/  @!P5 ST.E.64 [R2.64], R28 ;  /* 0x0000001c0200d985 */ /* 0x0003e2000c101b06 */
[----:B------:R-:W-:-:S03]  /*c7c0*/  ISETP.GE.AND P5, PT, R14, c[0x0][0x3c8], PT ;  /* 0x0000f2000e007a0c */ /* 0x000fc60003fa6270 */
[----:B------:R1:W-:Y:S01]  /*c7d0*/  @!P1 ST.E.64 [R6.64], R30 ;  /* 0x0000001e06009985 */ /* 0x0003e2000c101b06 */
[----:B------:R-:W-:Y:S02]  /*c7e0*/  ISETP.GE.AND P1, PT, R13, c[0x0][0x3c8], PT ;  /* 0x0000f2000d007a0c */ /* 0x000fe40003f26270 */
[C---:B-1----:R-:W-:Y:S01]  /*c7f0*/  @!P6 LEA R2, P4, R9.reuse, R0, 0x2 ;  /* 0x000000000902e211 */ /* 0x042fe200078810ff */
[----:B------:R-:W2:Y:S03]  /*c800*/  LDL R29, [R1+0x70] ;  /* 0x00007000011d7983 */ /* 0x000ea60000100800 */
[----:B------:R-:W-:Y:S01]  /*c810*/  @!P6 LEA.HI.X R3, R9, R4, R21, 0x2, P4 ;  /* 0x000000040903e211 */ /* 0x000fe200020f1415 */
[----:B------:R-:W2:Y:S01]  /*c820*/  LDL R31, [R1+0x74] ;  /* 0x00007400011f7983 */ /* 0x000ea20000100800 */
[----:B------:R-:W-:-:S03]  /*c830*/  @!P2 LEA R6, P3, R16, R0, 0x2 ;  /* 0x000000001006a211 */ /* 0x000fc600078610ff */
[----:B------:R-:W2:Y:S01]  /*c840*/  LDL R9, [R1+0x98] ;  /* 0x0000980001097983 */ /* 0x000ea20000100800 */
[----:B------:R-:W-:-:S03]  /*c850*/  @!P2 LEA.HI.X R7, R16, R4, R20, 0x2, P3 ;  /* 0x000000041007a211 */ /* 0x000fc600018f1414 */
[----:B------:R-:W2:Y:S04]  /*c860*/  LDL R20, [R1+0x120] ;  /* 0x0001200001147983 */ /* 0x000ea80000100800 */
[----:B------:R-:W2:Y:S04]  /*c870*/  LDL R16, [R1+0x11c] ;  /* 0x00011c0001107983 */ /* 0x000ea80000100800 */
[----:B------:R1:W-:Y:S04]  /*c880*/  @!P6 ST.E.64 [R2.64], R32 ;  /* 0x000000200200e985 */ /* 0x0003e8000c101b06 */
[----:B------:R1:W-:Y:S01]  /*c890*/  @!P2 ST.E.64 [R6.64], R34 ;  /* 0x000000220600a985 */ /* 0x0003e2000c101b06 */
[----:B------:R-:W-:-:S03]  /*c8a0*/  ISETP.GE.AND P6, PT, R18, c[0x0][0x3c8], PT ;  /* 0x0000f20012007a0c */ /* 0x000fc60003fc6270 */
[----:B------:R-:W2:Y:S04]  /*c8b0*/  LDL R21, [R1+0x94] ;  /* 0x0000940001157983 */ /* 0x000ea80000100800 */
[----:B------:R-:W2:Y:S04]  /*c8c0*/  LDL R30, [R1+0xec] ;  /* 0x0000ec00011e7983 */ /* 0x000ea80000100800 */
[----:B------:R-:W2:Y:S01]  /*c8d0*/  LDL R28, [R1+0xe8] ;  /* 0x0000e800011c7983 */ /* 0x000ea20000100800 */
[----:B-1----:R-:W-:-:S03]  /*c8e0*/  @!P5 LEA R2, P4, R14, R0, 0x2 ;  /* 0x000000000e02d211 */ /* 0x002fc600078810ff */
[----:B------:R-:W2:Y:S01]  /*c8f0*/  LDL R32, [R1+0xf0] ;  /* 0x0000f00001207983 */ /* 0x000ea20000100800 */
[C---:B------:R-:W-:Y:S02]  /*c900*/  @!P1 LEA R6, P3, R13.reuse, R0, 0x2 ;  /* 0x000000000d069211 */ /* 0x040fe400078610ff */
[-C--:B------:R-:W-:Y:S02]  /*c910*/  @!P5 LEA.HI.X R3, R14, R4.reuse, R19, 0x2, P4 ;  /* 0x000000040e03d211 */ /* 0x080fe400020f1413 */
[----:B------:R-:W-:Y:S01]  /*c920*/  @!P1 LEA.HI.X R7, R13, R4, R15, 0x2, P3 ;  /* 0x000000040d079211 */ /* 0x000fe200018f140f */
[----:B------:R-:W2:Y:S04]  /*c930*/  LDL R14, [R1+0x90] ;  /* 0x00009000010e7983 */ /* 0x000ea80000100800 */
[----:B------:R-:W2:Y:S04]  /*c940*/  LDL R13, [R1+0x114] ;  /* 0x00011400010d7983 */ /* 0x000ea80000100800 */
[----:B------:R1:W-:Y:S04]  /*c950*/  @!P5 ST.E.64 [R2.64], R132 ;  /* 0x000000840200d985 */ /* 0x0003e8000c101b06 */
[----:B------:R-:W2:Y:S04]  /*c960*/  LDL R19, [R1+0x8c] ;  /* 0x00008c0001137983 */ /* 0x000ea80000100800 */
[----:B------:R-:W2:Y:S01]  /*c970*/  LDL R15, [R1+0x88] ;  /* 0x00008800010f7983 */ /* 0x000ea20000100800 */
[----:B-1----:R-:W-:-:S04]  /*c980*/  @!P6 LEA R2, P4, R18, R0, 0x2 ;  /* 0x000000001202e211 */ /* 0x002fc800078810ff */
[----:B-----5:R-:W-:Y:S02]  /*c990*/  @!P6 LEA.HI.X R3, R18, R4, R24, 0x2, P4 ;  /* 0x000000041203e211 */ /* 0x020fe400020f1418 */
[----:B------:R-:W5:Y:S01]  /*c9a0*/  LDL R18, [R1+0x10c] ;  /* 0x00010c0001127983 */ /* 0x000f620000100800 */
[----:B---3--:R-:W-:Y:S02]  /*c9b0*/  ISETP.GE.AND P2, PT, R8, c[0x0][0x3c8], PT ;  /* 0x0000f20008007a0c */ /* 0x008fe40003f46270 */
[----:B------:R-:W-:Y:S01]  /*c9c0*/  ISETP.GE.AND P5, PT, R17, c[0x0][0x3c8], PT ;  /* 0x0000f20011007a0c */ /* 0x000fe20003fa6270 */
[----:B------:R1:W-:Y:S04]  /*c9d0*/  @!P1 ST.E.64 [R6.64], R134 ;  /* 0x0000008606009985 */ /* 0x0003e8000c101b06 */
[----:B------:R-:W3:Y:S04]  /*c9e0*/  LDL R24, [R1+0x110] ;  /* 0x0001100001187983 */ /* 0x000ee80000100800 */
[----:B------:R2:W-:Y:S01]  /*c9f0*/  @!P6 ST.E.64 [R2.64], R36 ;  /* 0x000000240200e985 */ /* 0x0005e2000c101b06 */
[----:B----4-:R-:W-:-:S02]  /*ca00*/  ISETP.GE.AND P6, PT, R25, c[0x0][0x3c8], PT ;  /* 0x0000f20019007a0c */ /* 0x010fc40003fc6270 */
[----:B-1----:R-:W-:-:S04]  /*ca10*/  @!P2 LEA R6, P3, R8, R0, 0x2 ;  /* 0x000000000806a211 */ /* 0x002fc800078610ff */
[----:B------:R-:W-:Y:S02]  /*ca20*/  @!P2 LEA.HI.X R7, R8, R4, R10, 0x2, P3 ;  /* 0x000000040807a211 */ /* 0x000fe400018f140a */
[----:B------:R-:W4:Y:S01]  /*ca30*/  LDL R10, [R1+0x84] ;  /* 0x00008400010a7983 */ /* 0x000f220000100800 */
[----:B--2---:R-:W-:-:S03]  /*ca40*/  ISETP.GE.AND P1, PT, R11, c[0x0][0x3c8], PT ;  /* 0x0000f2000b007a0c */ /* 0x004fc60003f26270 */
[----:B------:R1:W-:Y:S01]  /*ca50*/  @!P2 ST.E.64 [R6.64], R40 ;  /* 0x000000280600a985 */ /* 0x0003e2000c101b06 */
[----:B------:R-:W-:-:S03]  /*ca60*/  @!P5 LEA R2, P4, R17, R0, 0x2 ;  /* 0x000000001102d211 */ /* 0x000fc600078810ff */
[----:B------:R-:W2:Y:S06]  /*ca70*/  LDL R8, [R1+0x80] ;  /* 0x0000800001087983 */ /* 0x000eac0000100800 */
[----:B-1----:R-:W-:Y:S02]  /*ca80*/  @!P1 LEA R6, P3, R11, R0, 0x2 ;  /* 0x000000000b069211 */ /* 0x002fe400078610ff */
[----:B------:R-:W-:Y:S02]  /*ca90*/  ISETP.GE.AND P2, PT, R9, c[0x0][0x3c8], PT ;  /* 0x0000f20009007a0c */ /* 0x000fe40003f46270 */
[----:B------:R-:W-:-:S02]  /*caa0*/  @!P5 LEA.HI.X R3, R17, R4, R20, 0x2, P4 ;  /* 0x000000041103d211 */ /* 0x000fc400020f1414 */
[----:B------:R-:W2:Y:S01]  /*cab0*/  LDL R20, [R1+0x108] ;  /* 0x0001080001147983 */ /* 0x000ea20000100800 */
[----:B------:R-:W-:-:S03]  /*cac0*/  @!P1 LEA.HI.X R7, R11, R4, R16, 0x2, P3 ;  /* 0x000000040b079211 */ /* 0x000fc600018f1410 */
[----:B------:R1:W-:Y:S04]  /*cad0*/  @!P5 ST.E.64 [R2.64], R44 ;  /* 0x0000002c0200d985 */ /* 0x0003e8000c101b06 */
[----:B------:R-:W2:Y:S04]  /*cae0*/  LDL R17, [R1+0x104] ;  /* 0x0001040001117983 */ /* 0x000ea80000100800 */
[----:B------:R1:W-:Y:S04]  /*caf0*/  @!P1 ST.E.64 [R6.64], R48 ;  /* 0x0000003006009985 */ /* 0x0003e8000c101b06 */
[----:B------:R-:W2:Y:S04]  /*cb00*/  LDL R11, [R1+0x78] ;  /* 0x00007800010b7983 */ /* 0x000ea80000100800 */
[----:B------:R-:W2:Y:S01]  /*cb10*/  LDL R16, [R1+0x7c] ;  /* 0x00007c0001107983 */ /* 0x000ea20000100800 */
[----:B-1----:R-:W-:-:S02]  /*cb20*/  @!P6 LEA R2, P4, R25, R0, 0x2 ;  /* 0x000000001902e211 */ /* 0x002fc400078810ff */
[C---:B------:R-:W-:Y:S02]  /*cb30*/  @!P2 LEA R6, P3, R9.reuse, R0, 0x2 ;  /* 0x000000000906a211 */ /* 0x040fe400078610ff */
[----:B------:R-:W-:Y:S02]  /*cb40*/  ISETP.GE.AND P1, PT, R14, c[0x0][0x3c8], PT ;  /* 0x0000f2000e007a0c */ /* 0x000fe40003f26270 */
[-C--:B------:R-:W-:Y:S02]  /*cb50*/  @!P2 LEA.HI.X R7, R9, R4.reuse, R13, 0x2, P3 ;  /* 0x000000040907a211 */ /* 0x080fe400018f140d */
[----:B------:R-:W2:Y:S01]  /*cb60*/  LDL R13, [R1+0x100] ;  /* 0x00010000010d7983 */ /* 0x000ea20000100800 */
[----:B------:R-:W-:-:S03]  /*cb70*/  @!P6 LEA.HI.X R3, R25, R4, R26, 0x2, P4 ;  /* 0x000000041903e211 */ /* 0x000fc600020f141a */
[----:B------:R-:W2:Y:S04]  /*cb80*/  LDL R9, [R1+0xfc] ;  /* 0x0000fc0001097983 */ /* 0x000ea80000100800 */
[----:B------:R-:W-:Y:S04]  /*cb90*/  @!P6 ST.E.64 [R2.64], R52 ;  /* 0x000000340200e985 */ /* 0x000fe8000c101b06 */
[----:B------:R1:W-:Y:S01]  /*cba0*/  @!P2 ST.E.64 [R6.64], R56 ;  /* 0x000000380600a985 */ /* 0x0003e2000c101b06 */
[----:B------:R-:W-:-:S03]  /*cbb0*/  ISETP.GE.AND P5, PT, R21, c[0x0][0x3c8], PT ;  /* 0x0000f20015007a0c */ /* 0x000fc60003fa6270 */
[----:B------:R-:W2:Y:S04]  /*cbc0*/  LDL R25, [R1+0x68] ;  /* 0x0000680001197983 */ /* 0x000ea80000100800 */
[----:B------:R-:W2:Y:S01]  /*cbd0*/  LDL R26, [R1+0xe4] ;  /* 0x0000e400011a7983 */ /* 0x000ea20000100800 */
[----:B-1----:R-:W-:-:S04]  /*cbe0*/  @!P1 LEA R6, P3, R14, R0, 0x2 ;  /* 0x000000000e069211 */ /* 0x002fc800078610ff */
[----:B-----5:R-:W-:Y:S02]  /*cbf0*/  @!P1 LEA.HI.X R7, R14, R4, R18, 0x2, P3 ;  /* 0x000000040e079211 */ /* 0x020fe400018f1412 */
[----:B------:R-:W5:Y:S04]  /*cc00*/  LDL R14, [R1+0xf4] ;  /* 0x0000f400010e7983 */ /* 0x000f680000100800 */
[----:B------:R-:W5:Y:S01]  /*cc10*/  LDL R18, [R1+0xf8] ;  /* 0x0000f80001127983 */ /* 0x000f620000100800 */
[----:B------:R-:W-:Y:S02]  /*cc20*/  ISETP.GE.AND P6, PT, R19, c[0x0][0x3c8], PT ;  /* 0x0000f20013007a0c */ /* 0x000fe40003fc6270 */
[----:B------:R-:W-:Y:S02]  /*cc30*/  @!P5 LEA R2, P4, R21, R0, 0x2 ;  /* 0x000000001502d211 */ /* 0x000fe400078810ff */
[----:B------:R-:W-:-:S02]  /*cc40*/  ISETP.GE.AND P2, PT, R15, c[0x0][0x3c8], PT ;  /* 0x0000f2000f007a0c */ /* 0x000fc40003f46270 */
[----:B---3--:R-:W-:Y:S02]  /*cc50*/  @!P5 LEA.HI.X R3, R21, R4, R24, 0x2, P4 ;  /* 0x000000041503d211 */ /* 0x008fe400020f1418 */
[----:B------:R-:W3:Y:S04]  /*cc60*/  LDL R21, [R1+0x64] ;  /* 0x0000640001157983 */ /* 0x000ee80000100800 */
[----:B------:R1:W-:Y:S04]  /*cc70*/  @!P5 ST.E.64 [R2.64], R60 ;  /* 0x0000003c0200d985 */ /* 0x0003e8000c101b06 */
[----:B------:R2:W-:Y:S04]  /*cc80*/  @!P1 ST.E.64 [R6.64], R64 ;  /* 0x0000004006009985 */ /* 0x0005e8000c101b06 */
[----:B------:R-:W3:Y:S01]  /*cc90*/  LDL R24, [R1+0xe0] ;  /* 0x0000e00001187983 */ /* 0x000ee20000100800 */
[----:B----4-:R-:W-:-:S02]  /*cca0*/  ISETP.GE.AND P5, PT, R10, c[0x0][0x3c8], PT ;  /* 0x0000f2000a007a0c */ /* 0x010fc40003fa6270 */
[-C--:B-1----:R-:W-:Y:S02]  /*ccb0*/  @!P6 LEA R2, P4, R19, R0.reuse, 0x2 ;  /* 0x000000001302e211 */ /* 0x082fe400078810ff */
[----:B--2---:R-:W-:Y:S02]  /*ccc0*/  @!P2 LEA R6, P3, R15, R0, 0x2 ;  /* 0x000000000f06a211 */ /* 0x004fe400078610ff */
[----:B------:R-:W-:Y:S02]  /*ccd0*/  ISETP.GE.AND P1, PT, R8, c[0x0][0x3c8], PT ;  /* 0x0000f20008007a0c */ /* 0x000fe40003f26270 */
[-C--:B------:R-:W-:Y:S02]  /*cce0*/  @!P6 LEA.HI.X R3, R19, R4.reuse, R20, 0x2, P4 ;  /* 0x000000041303e211 */ /* 0x080fe400020f1414 */
[----:B------:R-:W2:Y:S04]  /*ccf0*/  LDL R19, [R1+0x5c] ;  /* 0x00005c0001137983 */ /* 0x000ea80000100800 */
[----:B------:R1:W-:Y:S01]  /*cd00*/  @!P6 ST.E.64 [R2.64], R68 ;  /* 0x000000440200e985 */ /* 0x0003e2000c101b06 */
[----:B------:R-:W-:-:S03]  /*cd10*/  @!P2 LEA.HI.X R7, R15, R4, R17, 0x2, P3 ;  /* 0x000000040f07a211 */ /* 0x000fc600018f1411 */
[----:B------:R-:W4:Y:S04]  /*cd20*/  LDL R17, [R1+0x58] ;  /* 0x0000580001117983 */ /* 0x000f280000100800 */
[----:B------:R1:W-:Y:S01]  /*cd30*/  @!P2 ST.E.64 [R6.64], R72 ;  /* 0x000000480600a985 */ /* 0x0003e2000c101b06 */
[----:B------:R-:W-:-:S03]  /*cd40*/  ISETP.GE.AND P2, PT, R11, c[0x0][0x3c8], PT ;  /* 0x0000f2000b007a0c */ /* 0x000fc60003f46270 */
[----:B------:R-:W4:Y:S01]  /*cd50*/  LDL R15, [R1+0x54] ;  /* 0x00005400010f7983 */ /* 0x000f220000100800 */
[----:B------:R-:W-:-:S03]  /*cd60*/  ISETP.GE.AND P6, PT, R16, c[0x0][0x3c8], PT ;  /* 0x0000f20010007a0c */ /* 0x000fc60003fc6270 */
[----:B------:R-:W4:Y:S01]  /*cd70*/  LDL R20, [R1+0xd8] ;  /* 0x0000d80001147983 */ /* 0x000f220000100800 */
[----:B-1----:R-:W-:-:S04]  /*cd80*/  @!P5 LEA R2, P4, R10, R0, 0x2 ;  /* 0x000000000a02d211 */ /* 0x002fc800078810ff */
[----:B------:R-:W-:Y:S02]  /*cd90*/  @!P5 LEA.HI.X R3, R10, R4, R13, 0x2, P4 ;  /* 0x000000040a03d211 */ /* 0x000fe400020f140d */
[----:B------:R-:W4:Y:S01]  /*cda0*/  LDL R10, [R1+0x60] ;  /* 0x00006000010a7983 */ /* 0x000f220000100800 */
[----:B------:R-:W-:-:S03]  /*cdb0*/  @!P1 LEA R6, P3, R8, R0, 0x2 ;  /* 0x0000000008069211 */ /* 0x000fc600078610ff */
[----:B------:R-:W4:Y:S01]  /*cdc0*/  LDL R13, [R1+0x50] ;  /* 0x00005000010d7983 */ /* 0x000f220000100800 */
[----:B------:R-:W-:Y:S02]  /*cdd0*/  @!P1 LEA.HI.X R7, R8, R4, R9, 0x2, P3 ;  /* 0x0000000408079211 */ /* 0x000fe400018f1409 */
[CC--:B------:R-:W-:Y:S01]  /*cde0*/  @!P2 LEA R8, P3, R11.reuse, R0.reuse, 0x2 ;  /* 0x000000000b08a211 */ /* 0x0c0fe200078610ff */
[----:B------:R1:W-:Y:S02]  /*cdf0*/  @!P5 ST.E.64 [R2.64], R76 ;  /* 0x0000004c0200d985 */ /* 0x0003e4000c101b06 */
[C---:B-1----:R-:W-:Y:S02]  /*ce00*/  @!P6 LEA R2, P4, R16.reuse, R0, 0x2 ;  /* 0x000000001002e211 */ /* 0x042fe400078810ff */
[-C--:B-----5:R-:W-:Y:S02]  /*ce10*/  @!P2 LEA.HI.X R9, R11, R4.reuse, R14, 0x2, P3 ;  /* 0x000000040b09a211 */ /* 0x0a0fe400018f140e */
[----:B------:R-:W5:Y:S01]  /*ce20*/  LDL R11, [R1+0xdc] ;  /* 0x0000dc00010b7983 */ /* 0x000f620000100800 */
[----:B------:R-:W-:-:S03]  /*ce30*/  @!P6 LEA.HI.X R3, R16, R4, R18, 0x2, P4 ;  /* 0x000000041003e211 */ /* 0x000fc600020f1412 */
[----:B------:R-:W5:Y:S04]  /*ce40*/  LDL R18, [R1+0xd4] ;  /* 0x0000d40001127983 */ /* 0x000f680000100800 */
[----:B------:R-:W5:Y:S04]  /*ce50*/  LDL R16, [R1+0xd0] ;  /* 0x0000d00001107983 */ /* 0x000f680000100800 */
[----:B------:R-:W5:Y:S01]  /*ce60*/  LDL R14, [R1+0xcc] ;  /* 0x0000cc00010e7983 */ /* 0x000f620000100800 */
        /* <DEDUP_REMOVED lines=8> */
[----:B---3--:R-:W-:Y:S02]  /*cef0*/  @!P1 LEA R2, P2, R29, R0, 0x2 ;  /* 0x000000001d029211 */ /* 0x008fe400078410ff */
        /* <DEDUP_REMOVED lines=8> */
[-C--:B-1----:R-:W-:Y:S02]  /*cf80*/  @!P3 LEA R6, P2, R21, R0.reuse, 0x2 ;  /* 0x000000001506b211 */ /* 0x082fe400078410ff */
[----:B---3--:R-:W-:Y:S02]  /*cf90*/  @!P4 LEA R2, P5, R25, R0, 0x2 ;  /* 0x000000001902c211 */ /* 0x008fe400078a10ff */
[-C--:B------:R-:W-:Y:S02]  /*cfa0*/  @!P3 LEA.HI.X R7, R21, R4.reuse, R24, 0x2, P2 ;  /* 0x000000041507b211 */ /* 0x080fe400010f1418 */
[----:B------:R-:W-:Y:S02]  /*cfb0*/  @!P4 LEA.HI.X R3, R25, R4, R26, 0x2, P5 ;  /* 0x000000041903c211 */ /* 0x000fe400028f141a */
[----:B--2---:R-:W-:-:S03]  /*cfc0*/  ISETP.GE.AND P6, PT, R19, c[0x0][0x3c8], PT ;  /* 0x0000f20013007a0c */ /* 0x004fc60003fc6270 */
[----:B------:R1:W-:Y:S01]  /*cfd0*/  @!P4 ST.E.64 [R2.64], R100 ;  /* 0x000000640200c985 */ /* 0x0003e2000c101b06 */
[----:B----4-:R-:W-:-:S03]  /*cfe0*/  ISETP.GE.AND P5, PT, R17, c[0x0][0x3c8], PT ;  /* 0x0000f20011007a0c */ /* 0x010fc60003fa6270 */
[----:B------:R2:W-:Y:S01]  /*cff0*/  @!P3 ST.E.64 [R6.64], R104 ;  /* 0x000000680600b985 */ /* 0x0005e2000c101b06 */
[----:B------:R-:W-:Y:S02]  /*d000*/  ISETP.GE.AND P4, PT, R15, c[0x0][0x3c8], PT ;  /* 0x0000f2000f007a0c */ /* 0x000fe40003f86270 */
[----:B------:R-:W-:Y:S02]  /*d010*/  ISETP.GE.AND P1, PT, R10, c[0x0][0x3c8], PT ;  /* 0x0000f2000a007a0c */ /* 0x000fe40003f26270 */
[----:B------:R-:W-:-:S11]  /*d020*/  ISETP.GE.AND P3, PT, R13, c[0x0][0x3c8], PT ;  /* 0x0000f2000d007a0c */ /* 0x000fd60003f66270 */
[----:B-1----:R-:W-:-:S04]  /*d030*/  @!P1 LEA R2, P2, R10, R0, 0x2 ;  /* 0x000000000a029211 */ /* 0x002fc800078410ff */
[----:B-----5:R-:W-:Y:S02]  /*d040*/  @!P1 LEA.HI.X R3, R10, R4, R11, 0x2, P2 ;  /* 0x000000040a039211 */ /* 0x020fe400010f140b */
        /* <DEDUP_REMOVED lines=13> */
.L_x_1618:
[----:B------:R-:W-:Y:S05]  /*d120*/  BSYNC B0 ;  /* 0x0000000000007941 */ /* 0x000fea0003800000 */
.L_x_1617:
[----:B------:R-:W-:Y:S05]  /*d130*/  BRA.DIV ~URZ, `(.L_x_1619) ;  /* 0x00003c127f007947 */ /* 0x000fea000b800000 */
[----:B--2---:R2:W1:Y:S04]  /*d140*/  SHFL.IDX PT, R4, R5, 0x1, 0x1c1f ;  /* 0x003c1f0005047f89 */ /* 0x00446800000e0000 */
[----:B----4-:R2:W4:Y:S02]  /*d150*/  SHFL.IDX PT, R0, R12, 0x1, 0x1c1f ;  /* 0x003c1f000c007f89 */ /* 0x01052400000e0000 */
.L_x_1681:
        /* <DEDUP_REMOVED lines=195> */
.L_x_1599:
[----:B------:R-:W2:Y:S04]  /*dd90*/  LDL.LU R4, [R1+0x18] ;  /* 0x0000180001047983 */ /* 0x000ea80000300800 */
[----:B------:R-:W4:Y:S01]  /*dda0*/  LDL.LU R6, [R1+0x1c] ;  /* 0x00001c0001067983 */ /* 0x000f220000300800 */
[----:B------:R-:W-:Y:S02]  /*ddb0*/  ISETP.NE.U32.AND P1, PT, RZ, c[0x0][0x508], PT ;  /* 0x00014200ff007a0c */ /* 0x000fe40003f25070 */
[----:B------:R-:W-:Y:S01]  /*ddc0*/  ISETP.NE.U32.AND P3, PT, RZ, c[0x0][0x500], PT ;  /* 0x00014000ff007a0c */ /* 0x000fe20003f65070 */
[----:B---3--:R-:W3:Y:S01]  /*ddd0*/  LDL.LU R0, [R1+0x20] ;  /* 0x0000200001007983 */ /* 0x008ee20000300800 */
[----:B------:R-:W-:Y:S01]  /*dde0*/  ISETP.NE.AND.EX P1, PT, RZ, c[0x0][0x50c], PT, P1 ;  /* 0x00014300ff007a0c */ /* 0x000fe20003f25310 */
[----:B------:R-:W-:Y:S01]  /*ddf0*/  IMAD.MOV.U32 R8, RZ, RZ, RZ ;  /* 0x000000ffff087224 */ /* 0x000fe200078e00ff */
[----:B------:R-:W-:Y:S01]  /*de00*/  ISETP.NE.AND.EX P3, PT, RZ, c[0x0][0x504], PT, P3 ;  /* 0x00014100ff007a0c */ /* 0x000fe20003f65330 */
[----:B------:R-:W-:Y:S01]  /*de10*/  IMAD.MOV.U32 R20, RZ, RZ, c[0x0][0x388] ;  /* 0x0000e200ff147624 */ /* 0x000fe200078e00ff */
[----:B--2---:R-:W-:-:S09]  /*de20*/  IADD3 R2, P2, R4, c[0x0][0x500], RZ ;  /* 0x0001400004027a10 */ /* 0x004fd20007f5e0ff */
[----:B------:R-:W-:Y:S02]  /*de30*/  @P1 IADD3 R4, P0, R4, c[0x0][0x508], RZ ;  /* 0x0001420004041a10 */ /* 0x000fe40007f1e0ff */
[C---:B----4-:R-:W-:Y:S02]  /*de40*/  IADD3.X R3, R6.reuse, c[0x0][0x504], RZ, P2, !PT ;  /* 0x0001410006037a10 */ /* 0x050fe400017fe4ff */
[----:B------:R-:W-:-:S03]  /*de50*/  @P1 IADD3.X R5, R6, c[0x0][0x50c], RZ, P0, !PT ;  /* 0x0001430006051a10 */ /* 0x000fc600007fe4ff */
[----:B------:R2:W5:Y:S04]  /*de60*/  @P3 LDG.E R8, [R2.64] ;  /* 0x0000000602083981 */ /* 0x000568000c1e1900 */
[----:B------:R2:W5:Y:S01]  /*de70*/  @P1 LDG.E R20, [R4.64] ;  /* 0x0000000604141981 */ /* 0x000562000c1e1900 */
[----:B---3--:R-:W-:-:S04]  /*de80*/  ISETP.NE.AND P0, PT, R0, RZ, PT ;  /* 0x000000ff0000720c */ /* 0x008fc80003f05270 */
[----:B------:R-:W-:Y:S01]  /*de90*/  SEL R19, R0, c[0x0][0x3d4], P0 ;  /* 0x0000f50000137a07 */ /* 0x000fe20000000000 */
[----:B------:R-:W-:Y:S05]  /*dea0*/  @P1 BRA `(.L_x_1620) ;  /* 0x0000004000001947 */ /* 0x000fea0003800000 */
[----:B------:R-:W-:Y:S05]  /*deb0*/  @!P3 BRA `(.L_x_1620) ;  /* 0x000000300000b947 */ /* 0x000fea0003800000 */
[----:B------:R3:W4:Y:S04]  /*dec0*/  LDG.E R0, [R2.64] ;  /* 0x0000000602007981 */ /* 0x000728000c1e1900 */
[----:B--23--:R-:W4:Y:S02]  /*ded0*/  LDG.E R2, [R2.64+0x4] ;  /* 0x0000040602027981 */ /* 0x00cf24000c1e1900 */
[----:B----45:R-:W-:Y:S02]  /*dee0*/  IADD3 R20, -R0, R2, RZ ;  /* 0x0000000200147210 */ /* 0x030fe40007ffe1ff */
.L_x_1620:
[----:B--2---:R-:W2:Y:S04]  /*def0*/  LDL.LU R4, [R1+0x8] ;  /* 0x0000080001047983 */ /* 0x004ea80000300800 */
        /* <DEDUP_REMOVED lines=38> */
[----:B------:R-:W-:Y:S02]  /*e160*/  IADD3.X R9, R3, R16, R18, P1, P0 ;  /* 0x0000001003097210 */ /* 0x000fe40000fe0412 */
[----:B------:R-:W-:Y:S02]  /*e170*/  SHF.R.S32.HI R3, RZ, 0x1f, R0 ;  /* 0x0000001fff037819 */ /* 0x000fe40000011400 */
        /* <DEDUP_REMOVED lines=19> */
.L_x_1622:
[----:B------:R-:W-:Y:S05]  /*e2b0*/  BSYNC B0 ;  /* 0x0000000000007941 */ /* 0x000fea0003800000 */
.L_x_1621:
[----:B------:R-:W-:-:S13]  /*e2c0*/  ISETP.GT.AND P0, PT, R19, 0x1, PT ;  /* 0x000000011300780c */ /* 0x000fda0003f04270 */
[----:B------:R-:W-:Y:S05]  /*e2d0*/  @P0 BRA `(.L_x_1614) ;  /* 0x0000092000000947 */ /* 0x000fea0003800000 */
[----:B-1----:R-:W2:Y:S01]  /*e2e0*/  LDL R5, [R1+0x4] ;  /* 0x0000040001057983 */ /* 0x002ea20000100800 */
[----:B------:R-:W-:Y:S01]  /*e2f0*/  MOV R2, c[0x0][0x4e8] ;  /* 0x00013a0000027a02 */ /* 0x000fe20000000f00 */
[----:B------:R-:W-:Y:S01]  /*e300*/  IMAD R0, R18, c[0x0][0x3a0], RZ ;  /* 0x0000e80012007a24 */ /* 0x000fe200078e02ff */
[----:B------:R-:W-:Y:S02]  /*e310*/  LEA R4, R235, R243, 0x5 ;  /* 0x000000f3eb047211 */ /* 0x000fe400078e28ff */
[----:B------:R-:W-:Y:S01]  /*e320*/  ISETP.NE.AND P0, PT, R2, 0x1, PT ;  /* 0x000000010200780c */ /* 0x000fe20003f05270 */
[----:B------:R-:W-:-:S04]  /*e330*/  IMAD.WIDE.U32 R2, R8, c[0x0][0x3a0], RZ ;  /* 0x0000e80008027a25 */ /* 0x000fc800078e00ff */
[----:B------:R-:W-:-:S05]  /*e340*/  IMAD R0, R8, c[0x0][0x3a4], R0 ;  /* 0x0000e90008007a24 */ /* 0x000fca00078e0200 */
[----:B------:R-:W-:-:S05]  /*e350*/  IADD3 R3, R3, R0, RZ ;  /* 0x0000000003037210 */ /* 0x000fca0007ffe0ff */
[----:B------:R-:W-:-:S04]  /*e360*/  IMAD.WIDE.U32 R2, R14, c[0x0][0x3e8], R2 ;  /* 0x0000fa000e027a25 */ /* 0x000fc800078e0002 */
[----:B------:R-:W-:-:S04]  /*e370*/  IMAD R3, R14, c[0x0][0x3ec], R3 ;  /* 0x0000fb000e037a24 */ /* 0x000fc800078e0203 */
[----:B------:R-:W-:Y:S01]  /*e380*/  IMAD.WIDE.U32 R2, R15, c[0x0][0x3f0], R2 ;  /* 0x0000fc000f027a25 */ /* 0x000fe200078e0002 */
[----:B--2---:R-:W-:-:S03]  /*e390*/  LEA R4, R5, R4, 0x7 ;  /* 0x0000000405047211 */ /* 0x004fc600078e38ff */
        /* <DEDUP_REMOVED lines=22> */
.L_x_1682:
[----:B------:R-:W-:Y:S05]  /*e500*/  BRA.DIV ~URZ, `(.L_x_1624) ;  /* 0x000029827f007947 */ /* 0x000fea000b800000 */
[----:B------:R3:W4:Y:S02]  /*e510*/  SHFL.IDX PT, R0, R14, RZ, 0x181f ;  /* 0x00181fff0e007589 */ /* 0x00072400000e0000 */
.L_x_1683:
[----:B------:R-:W5:Y:S01]  /*e520*/  LDL.LU R2, [R1+0x4] ;  /* 0x0000040001027983 */ /* 0x000f620000300800 */
[----:B------:R-:W-:Y:S01]  /*e530*/  IMAD R13, R20, c[0x0][0x4e8], RZ ;  /* 0x00013a00140d7a24 */ /* 0x000fe200078e02ff */
        /* <DEDUP_REMOVED lines=14> */
[----:B--2---:R-:W-:Y:S02]  /*e620*/  @!P3 LEA.HI.X R11, R231, R4, R2, 0x1, P4 ;  /* 0x00000004e70bb211 */ /* 0x004fe400020f0c02 */
[----:B------:R-:W-:-:S02]  /*e630*/  SHF.R.S32.HI R15, RZ, 0x1f, R241 ;  /* 0x0000001fff0f7819 */ /* 0x000fc400000114f1 */
[----:B------:R-:W-:Y:S01]  /*e640*/  @!P0 LEA R2, P4, R241, R0, 0x1 ;  /* 0x00000000f1028211 */ /* 0x000fe200078808ff */
[----:B------:R2:W-:Y:S01]  /*e650*/  @!P3 ST.E.128 [R10.64], RZ ;  /* 0x000000ff0a00b985 */ /* 0x0005e2000c101d06 */
[-C--:B------:R-:W-:Y:S02]  /*e660*/  @!P2 LEA.HI.X R9, R240, R4.reuse, R17, 0x1, P6 ;  /* 0x00000004f009a211 */ /* 0x080fe400030f0c11 */
[-C--:B------:R-:W-:Y:S02]  /*e670*/  @!P1 LEA.HI.X R7, R239, R4.reuse, R16, 0x1, P5 ;  /* 0x00000004ef079211 */ /* 0x080fe400028f0c10 */
[----:B------:R-:W-:Y:S01]  /*e680*/  @!P0 LEA.HI.X R3, R241, R4, R15, 0x1, P4 ;  /* 0x00000004f1038211 */ /* 0x000fe200020f0c0f */
[----:B------:R2:W-:Y:S04]  /*e690*/  @!P2 ST.E.128 [R8.64], RZ ;  /* 0x000000ff0800a985 */ /* 0x0005e8000c101d06 */
[----:B------:R2:W-:Y:S04]  /*e6a0*/  @!P1 ST.E.128 [R6.64], RZ ;  /* 0x000000ff06009985 */ /* 0x0005e8000c101d06 */
[----:B------:R2:W-:Y:S02]  /*e6b0*/  @!P0 ST.E.128 [R2.64], RZ ;  /* 0x000000ff02008985 */ /* 0x0005e4000c101d06 */
.L_x_1626:
[----:B------:R-:W-:Y:S05]  /*e6c0*/  BSYNC B0 ;  /* 0x0000000000007941 */ /* 0x000fea0003800000 */
.L_x_1625:
[----:B------:R-:W-:Y:S05]  /*e6d0*/  BRA.DIV ~URZ, `(.L_x_1627) ;  /* 0x000028227f007947 */ /* 0x000fea000b800000 */
[----:B--2---:R2:W1:Y:S04]  /*e6e0*/  SHFL.IDX PT, R4, R5, 0x1, 0x181f ;  /* 0x00381f0005047f89 */ /* 0x00446800000e0000 */
[----:B----4-:R2:W4:Y:S02]  /*e6f0*/  SHFL.IDX PT, R0, R14, 0x1, 0x181f ;  /* 0x00381f000e007f89 */ /* 0x01052400000e0000 */
.L_x_1684:
        /* <DEDUP_REMOVED lines=14> */
[----:B-1----:R-:W-:Y:S02]  /*e7e0*/  @!P3 LEA.HI.X R11, R231, R4, R3, 0x1, P4 ;  /* 0x00000004e70bb211 */ /* 0x002fe400020f0c03 */
        /* <DEDUP_REMOVED lines=9> */
.L_x_1629:
[----:B------:R-:W-:Y:S05]  /*e880*/  BSYNC B0 ;  /* 0x0000000000007941 */ /* 0x000fea0003800000 */
.L_x_1628:
[----:B------:R-:W-:Y:S05]  /*e890*/  BRA.DIV ~URZ, `(.L_x_1630) ;  /* 0x000027327f007947 */ /* 0x000fea000b800000 */
[----:B-1----:R1:W2:Y:S02]  /*e8a0*/  SHFL.IDX PT, R4, R5, 0x2, 0x181f ;  /* 0x00581f0005047f89 */ /* 0x0022a400000e0000 */
.L_x_1685:
[----:B------:R-:W-:Y:S05]  /*e8b0*/  BRA.DIV ~URZ, `(.L_x_1631) ;  /* 0x000027827f007947 */ /* 0x000fea000b800000 */
[----:B----4-:R4:W1:Y:S02]  /*e8c0*/  SHFL.IDX PT, R0, R14, 0x2, 0x181f ;  /* 0x00581f000e007f89 */ /* 0x01086400000e0000 */
.L_x_1686:
        /* <DEDUP_REMOVED lines=11> */
[-C--:B-1----:R-:W-:Y:S02]  /*e980*/  @!P3 LEA R10, P4, R231, R0.reuse, 0x1 ;  /* 0x00000000e70ab211 */ /* 0x082fe400078808ff */
        /* <DEDUP_REMOVED lines=12> */
.L_x_1633:
[----:B------:R-:W-:Y:S05]  /*ea50*/  BSYNC B0 ;  /* 0x0000000000007941 */ /* 0x000fea0003800000 */
.L_x_1632:
[----:B------:R-:W-:Y:S05]  /*ea60*/  BRA.DIV ~URZ, `(.L_x_1634) ;  /* 0x000026427f007947 */ /* 0x000fea000b800000 */
[----:B--2---:R2:W3:Y:S04]  /*ea70*/  SHFL.IDX PT, R4, R5, 0x3, 0x181f ;  /* 0x00781f0005047f89 */ /* 0x0044e800000e0000 */
[----:B-1----:R2:W1:Y:S02]  /*ea80*/  SHFL.IDX PT, R0, R14, 0x3, 0x181f ;  /* 0x00781f000e007f89 */ /* 0x00246400000e0000 */
.L_x_1687:
[----:B------:R-:W-:-:S04]  /*ea90*/  IADD3 R2, R12, 0x60, RZ ;  /* 0x000000600c027810 */ /* 0x000fc80007ffe0ff */
        /* <DEDUP_REMOVED lines=8> */
[----:B--234-:R-:W-:Y:S02]  /*eb20*/  SHF.R.S32.HI R14, RZ, 0x1f, R239 ;  /* 0x0000001fff0e7819 */ /* 0x01cfe400000114ef */
[-C--:B-1----:R-:W-:Y:S02]  /*eb30*/  @!P3 LEA R10, P4, R231, R0.reuse, 0x1 ;  /* 0x00000000e70ab211 */ /* 0x082fe400078808ff */
[-C--:B------:R-:W-:Y:S02]  /*eb40*/  @!P2 LEA R8, P6, R240, R0.reuse, 0x1 ;  /* 0x00000000f008a211 */ /* 0x080fe400078c08ff */
[----:B------:R-:W-:Y:S02]  /*eb50*/  @!P1 LEA R6, P5, R239, R0, 0x1 ;  /* 0x00000000ef069211 */ /* 0x000fe400078a08ff */
[----:B------:R-:W-:Y:S02]  /*eb60*/  @!P3 LEA.HI.X R11, R231, R4, R3, 0x1, P4 ;  /* 0x00000004e70bb211 */ /* 0x000fe400020f0c03 */
        /* <DEDUP_REMOVED lines=9> */
.L_x_1614:
[----:B------:R-:W-:Y:S05]  /*ec00*/  BSYNC B1 ;  /* 0x0000000000017941 */ /* 0x000fea0003800000 */
.L_x_1598:
[----:B-1--4-:R-:W4:Y:S02]  /*ec10*/  LDL R0, [R1+0x148] ;  /* 0x0001480001007983 */ /* 0x012f240000100800 */
[----:B----4-:R-:W-:-:S13]  /*ec20*/  ISETP.NE.AND P0, PT, R0, RZ, PT ;  /* 0x000000ff0000720c */ /* 0x010fda0003f05270 */
[----:B------:R-:W-:Y:S01]  /*ec30*/  @P0 WARPSYNC 0xffffffff ;  /* 0xffffffff00000948 */ /* 0x000fe20003800000 */
[----:B------:R-:W-:Y:S06]  /*ec40*/  @P0 BAR.SYNC.DEFER_BLOCKING 0x5, 0x100 ;  /* 0x0144000000000b1d */ /* 0x000fec0000010000 */
[----:B--23--:R-:W1:Y:S04]  /*ec50*/  @P0 LDS.128 R4, [0x20100] ;  /* 0x02010000ff040984 */ /* 0x00ce680000000c00 */
[----:B-1----:R1:W-:Y:S04]  /*ec60*/  @P0 STL.64 [R1], R4 ;  /* 0x0000000401000387 */ /* 0x0023e80000100a00 */
        /* <DEDUP_REMOVED lines=9> */
.L_x_1688:
[----:B------:R-:W-:Y:S05]  /*ed00*/  BRA.DIV ~URZ, `(.L_x_1637) ;  /* 0x000024e27f007947 */ /* 0x000fea000b800000 */
[----:B------:R3:W4:Y:S02]  /*ed10*/  SHFL.IDX PT, R8, R106, 0x1, 0x1f ;  /* 0x00201f006a087f89 */ /* 0x00072400000e0000 */
.L_x_1689:
        /* <DEDUP_REMOVED lines=19> */
.L_x_1690:
        /* <DEDUP_REMOVED lines=16> */
.L_x_1691:
[----:B---3--:R-:W-:Y:S01]  /*ef50*/  IMAD R0, R0, c[0x0][0x538], RZ ;  /* 0x00014e0000007a24 */ /* 0x008fe200078e02ff */
[----:B------:R-:W-:Y:S04]  /*ef60*/  BSSY B1, `(.L_x_1640) ;  /* 0x0000083000017945 */ /* 0x000fe80003800000 */
[----:B----4-:R-:W-:-:S04]  /*ef70*/  IADD3 R8, R0, R8, RZ ;  /* 0x0000000800087210 */ /* 0x010fc80007ffe0ff */
[----:B--2---:R-:W-:-:S13]  /*ef80*/  ISETP.GT.AND P6, PT, R8, R9, PT ;  /* 0x000000090800720c */ /* 0x004fda0003fc4270 */
[----:B------:R-:W-:Y:S05]  /*ef90*/  @P6 BRA `(.L_x_1641) ;  /* 0x0000025000006947 */ /* 0x000fea0003800000 */
.L_x_1645:
        /* <DEDUP_REMOVED lines=17> */
.L_x_1692:
        /* <DEDUP_REMOVED lines=16> */
.L_x_1693:
[----:B--2---:R-:W-:-:S05]  /*f1b0*/  IMAD R0, R0, c[0x0][0x538], RZ ;  /* 0x00014e0000007a24 */ /* 0x004fca00078e02ff */
[----:B------:R-:W-:-:S04]  /*f1c0*/  IADD3 R8, R0, R8, RZ ;  /* 0x0000000800087210 */ /* 0x000fc80007ffe0ff */
[----:B------:R-:W-:-:S13]  /*f1d0*/  ISETP.GT.AND P6, PT, R8, R9, PT ;  /* 0x000000090800720c */ /* 0x000fda0003fc4270 */
[----:B-1----:R-:W-:Y:S05]  /*f1e0*/  @!P6 BRA `(.L_x_1645) ;  /* 0xfffffdb00000e947 */ /* 0x002fea000383ffff */
.L_x_1641:
[----:B------:R-:W-:-:S05]  /*f1f0*/  IADD3 R8, -R0, R8, RZ ;  /* 0x0000000800087210 */ /* 0x000fca0007ffe1ff */
[----:B------:R-:W-:-:S05]  /*f200*/  IMAD R0, R4, c[0x0][0x538], R8 ;  /* 0x00014e0004007a24 */ /* 0x000fca00078e0208 */
[----:B------:R-:W-:Y:S01]  /*f210*/  ISETP.GT.AND P0, PT, R0, R9, PT ;  /* 0x000000090000720c */ /* 0x000fe20003f04270 */
[----:B------:R-:W-:-:S12]  /*f220*/  BRA.DIV ~URZ, `(.L_x_1646) ;  /* 0x000024227f007947 */ /* 0x000fd8000b800000 */
[----:B------:R-:W-:-:S04]  /*f230*/  VOTE.ANY R0, PT, !P0 ;  /* 0x0000000000007806 */ /* 0x000fc800040e0100 */
.L_x_1694:
[----:B------:R2:W3:Y:S01]  /*f240*/  POPC R11, R0 ;  /* 0x00000000000b7309 */ /* 0x0004e20000000000 */
[----:B------:R-:W-:Y:S05]  /*f250*/  BRA.DIV ~URZ, `(.L_x_1647) ;  /* 0x000024327f007947 */ /* 0x000fea000b800000 */
[----:B---3--:R3:W4:Y:S04]  /*f260*/  SHFL.IDX PT, R6, R6, R11, 0x1f ;  /* 0x00001f0b06067589 */ /* 0x00872800000e0000 */
[----:B------:R3:W1:Y:S02]  /*f270*/  SHFL.IDX PT, R7, R7, R11, 0x1f ;  /* 0x00001f0b07077589 */ /* 0x00066400000e0000 */
.L_x_1695:
[----:B------:R-:W-:Y:S01]  /*f280*/  ISETP.NE.AND P0, PT, R0, RZ, PT ;  /* 0x000000ff0000720c */ /* 0x000fe20003f05270 */
[----:B------:R-:W-:-:S12]  /*f290*/  BSSY B0, `(.L_x_1648) ;  /* 0x0000005000007945 */ /* 0x000fd80003800000 */
[----:B------:R-:W-:Y:S05]  /*f2a0*/  @!P0 BRA `(.L_x_1649) ;  /* 0x0000003000008947 */ /* 0x000fea0003800000 */
[----:B--2---:R-:W-:Y:S01]  /*f2b0*/  IADD3 R0, R11, -0x1, RZ ;  /* 0xffffffff0b007810 */ /* 0x004fe20007ffe0ff */
[----:B------:R-:W-:Y:S05]  /*f2c0*/  BRA.DIV ~URZ, `(.L_x_1650) ;  /* 0x000024927f007947 */ /* 0x000fea000b800000 */
[----:B------:R2:W3:Y:S02]  /*f2d0*/  SHFL.IDX PT, R10, R4, R0, 0x1f ;  /* 0x00001f00040a7589 */ /* 0x0004e400000e0000 */
.L_x_1649:
[----:B------:R-:W-:Y:S05]  /*f2e0*/  BSYNC B0 ;  /* 0x0000000000007941 */ /* 0x000fea0003800000 */
.L_x_1648:
[----:B---3--:R-:W-:Y:S01]  /*f2f0*/  IMAD R5, R10, c[0x0][0x538], R8 ;  /* 0x00014e000a057a24 */ /* 0x008fe200078e0208 */
[----:B-12-4-:R-:W-:Y:S02]  /*f300*/  IABS R4, R6 ;  /* 0x0000000600047213 */ /* 0x016fe40000000000 */
[----:B------:R-:W-:Y:S01]  /*f310*/  IABS R0, R7 ;  /* 0x0000000700007213 */ /* 0x000fe20000000000 */
[----:B------:R-:W-:Y:S01]  /*f320*/  IMAD.IADD R10, R9, 0x1, -R5 ;  /* 0x00000001090a7824 */ /* 0x000fe200078e0a05 */
[----:B------:R1:W-:Y:S01]  /*f330*/  STL [R1], R5 ;  /* 0x0000000501007387 */ /* 0x0003e20000100800 */
        /* <DEDUP_REMOVED lines=64> */
.L_x_1642:
[----:B------:R-:W-:Y:S01]  /*f740*/  MOV R0, c[0x0][0x53c] ;  /* 0x00014f0000007a02 */ /* 0x000fe20000000f00 */
[----:B------:R2:W-:Y:S04]  /*f750*/  STL [R1], R9 ;  /* 0x0000000901007387 */ /* 0x0005e80000100800 */
[----:B------:R2:W-:Y:S04]  /*f760*/  STL [R1+0x4], RZ ;  /* 0x000004ff01007387 */ /* 0x0005e80000100800 */
[----:B------:R2:W-:Y:S04]  /*f770*/  STL [R1+0x8], RZ ;  /* 0x000008ff01007387 */ /* 0x0005e80000100800 */
[----:B------:R2:W-:Y:S02]  /*f780*/  STL [R1+0xc], R0 ;  /* 0x00000c0001007387 */ /* 0x0005e40000100800 */
.L_x_1651:
[----:B------:R-:W-:Y:S05]  /*f790*/  BSYNC B1 ;  /* 0x0000000000017941 */ /* 0x000fea0003800000 */
.L_x_1640:
[----:B-1----:R-:W3:Y:S04]  /*f7a0*/  LDL R4, [R1] ;  /* 0x0000000001047983 */ /* 0x002ee80000100800 */
        /* <DEDUP_REMOVED lines=8> */
.L_x_1635:
[----:B--2---:R-:W2:Y:S02]  /*f830*/  LDL R0, [R1+0xc] ;  /* 0x00000c0001007983 */ /* 0x004ea40000100800 */
[----:B--2---:R-:W-:-:S13]  /*f840*/  ISETP.GE.AND P0, PT, R0, c[0x0][0x53c], PT ;  /* 0x00014f0000007a0c */ /* 0x004fda0003f06270 */
[----:B-1----:R-:W-:Y:S01]  /*f850*/  @P0 CALL.REL.NOINC `(.L_x_1652) ;  /* 0x0000001000000944 */ /* 0x002fe20003c00000 */
[----:B------:R-:W-:Y:S05]  /*f860*/  BRA `(.L_x_1653) ;  /* 0xffff235000007947 */ /* 0x000fea000383ffff */
.L_x_1652:
[----:B------:R-:W-:Y:S05]  /*f870*/  EXIT ;  /* 0x000000000000794d */ /* 0x000fea0003800000 */
.L_x_1554:
[----:B------:R-:W-:Y:S01]  /*f880*/  IMAD.MOV.U32 R0, RZ, RZ, R5 ;  /* 0x000000ffff007224 */ /* 0x000fe200078e0005 */
[----:B------:R-:W-:Y:S02]  /*f890*/  MOV R3, 0x1 ;  /* 0x0000000100037802 */ /* 0x000fe40000000f00 */
[----:B------:R-:W-:Y:S02]  /*f8a0*/  MOV R2, 0xf8c0 ;  /* 0x0000f8c000027802 */ /* 0x000fe40000000f00 */
[----:B------:R-:W-:Y:S05]  /*f8b0*/  CALL.REL.NOINC `($__internal_29_$__cuda_sm70_shflsync_up_p) ;  /* 0x00001fe000007944 */ /* 0x000fea0003c00000 */
[----:B------:R-:W-:Y:S01]  /*f8c0*/  MOV R0, R4 ;  /* 0x0000000400007202 */ /* 0x000fe20000000f00 */
[----:B------:R-:W-:Y:S05]  /*f8d0*/  BRA `(.L_x_1654) ;  /* 0xffff0b9000007947 */ /* 0x000fea000383ffff */
.L_x_1555:
[----:B------:R-:W-:Y:S01]  /*f8e0*/  IMAD.MOV.U32 R0, RZ, RZ, R5 ;  /* 0x000000ffff007224 */ /* 0x000fe200078e0005 */
[----:B------:R-:W-:Y:S02]  /*f8f0*/  MOV R3, 0x2 ;  /* 0x0000000200037802 */ /* 0x000fe40000000f00 */
[----:B------:R-:W-:Y:S02]  /*f900*/  MOV R2, 0xf920 ;  /* 0x0000f92000027802 */ /* 0x000fe40000000f00 */
[----:B------:R-:W-:Y:S05]  /*f910*/  CALL.REL.NOINC `($__internal_29_$__cuda_sm70_shflsync_up_p) ;  /* 0x00001f8000007944 */ /* 0x000fea0003c00000 */
[----:B------:R-:W-:Y:S01]  /*f920*/  SEL R4, R4, RZ, P4 ;  /* 0x000000ff04047207 */ /* 0x000fe20002000000 */
[----:B------:R-:W-:Y:S01]  /*f930*/  IMAD.MOV.U32 R3, RZ, RZ, 0x4 ;  /* 0x00000004ff037424 */ /* 0x000fe200078e00ff */
[----:B------:R-:W-:-:S03]  /*f940*/  MOV R2, 0xf970 ;  /* 0x0000f97000027802 */ /* 0x000fc60000000f00 */
[----:B------:R-:W-:Y:S02]  /*f950*/  IMAD.IADD R0, R5, 0x1, R4 ;  /* 0x0000000105007824 */ /* 0x000fe400078e0204 */
        /* <DEDUP_REMOVED lines=13> */
[----:B------:R-:W-:Y:S02]  /*fa30*/  MOV R3, 0x1f ;  /* 0x0000001f00037802 */ /* 0x000fe40000000f00 */
[----:B------:R-:W-:Y:S01]  /*fa40*/  MOV R2, 0xfa80 ;  /* 0x0000fa8000027802 */ /* 0x000fe20000000f00 */
[----:B------:R-:W-:-:S04]  /*fa50*/  IMAD.IADD R4, R0, 0x1, R4 ;  /* 0x0000000100047824 */ /* 0x000fc800078e0204 */
[----:B------:R-:W-:Y:S02]  /*fa60*/  IMAD.MOV.U32 R230, RZ, RZ, R4 ;  /* 0x000000ffffe67224 */ /* 0x000fe400078e0004 */
[----:B------:R-:W-:Y:S05]  /*fa70*/  CALL.REL.NOINC `($__internal_28_$__cuda_sm70_shflsync_idx_p) ;  /* 0x00001db000007944 */ /* 0x000fea0003c00000 */
[----:B-----5:R-:W-:Y:S01]  /*fa80*/  MOV R0, R195 ;  /* 0x000000c300007202 */ /* 0x020fe20000000f00 */
[----:B-1----:R-:W-:Y:S05]  /*fa90*/  BRA `(.L_x_1655) ;  /* 0xffff0ad000007947 */ /* 0x002fea000383ffff */
.L_x_1557:
[----:B------:R-:W-:Y:S02]  /*faa0*/  SEL R0, RZ, 0x1, P0 ;  /* 0x00000001ff007807 */ /* 0x000fe40000000000 */
[----:B------:R-:W-:Y:S02]  /*fab0*/  MOV R2, 0xfad0 ;  /* 0x0000fad000027802 */ /* 0x000fe40000000f00 */
[----:B------:R-:W-:Y:S05]  /*fac0*/  CALL.REL.NOINC `($__internal_30_$__cuda_sm70_votesync_ballot) ;  /* 0x00001e3000007944 */ /* 0x000fea0003c00000 */
[----:B------:R-:W-:Y:S05]  /*fad0*/  BRA `(.L_x_1656) ;  /* 0xffff0b2000007947 */ /* 0x000fea000383ffff */
.L_x_1558:
[----:B------:R-:W-:Y:S01]  /*fae0*/  IMAD.MOV.U32 R230, RZ, RZ, R8 ;  /* 0x000000ffffe67224 */ /* 0x000fe200078e0008 */
[----:B--2---:R-:W-:Y:S01]  /*faf0*/  MOV R195, R13 ;  /* 0x0000000d00c37202 */ /* 0x004fe20000000f00 */
[----:B------:R-:W-:Y:S01]  /*fb00*/  IMAD.MOV.U32 R3, RZ, RZ, 0x1f ;  /* 0x0000001fff037424 */ /* 0x000fe200078e00ff */
[----:B------:R-:W-:Y:S02]  /*fb10*/  MOV R2, 0xfb30 ;  /* 0x0000fb3000027802 */ /* 0x000fe40000000f00 */
[----:B-1----:R-:W-:Y:S05]  /*fb20*/  CALL.REL.NOINC `($__internal_28_$__cuda_sm70_shflsync_idx_p) ;  /* 0x00001d0000007944 */ /* 0x002fea0003c00000 */
[----:B------:R-:W-:Y:S01]  /*fb30*/  IMAD.MOV.U32 R11, RZ, RZ, R195 ;  /* 0x000000ffff0b7224 */ /* 0x000fe200078e00c3 */
[----:B------:R-:W-:Y:S01]  /*fb40*/  MOV R230, R7 ;  /* 0x0000000700e67202 */ /* 0x000fe20000000f00 */
[----:B------:R-:W-:Y:S01]  /*fb50*/  IMAD.MOV.U32 R6, RZ, RZ, RZ ;  /* 0x000000ffff067224 */ /* 0x000fe200078e00ff */
[----:B------:R-:W-:Y:S01]  /*fb60*/  MOV R195, R13 ;  /* 0x0000000d00c37202 */ /* 0x000fe20000000f00 */
[----:B------:R-:W-:Y:S01]  /*fb70*/  IMAD.MOV.U32 R3, RZ, RZ, 0x1f ;  /* 0x0000001fff037424 */ /* 0x000fe200078e00ff */
[----:B------:R-:W-:-:S02]  /*fb80*/  MOV R2, 0xfba0 ;  /* 0x0000fba000027802 */ /* 0x000fc40000000f00 */
[----:B-1---5:R-:W-:Y:S05]  /*fb90*/  CALL.REL.NOINC `($__internal_28_$__cuda_sm70_shflsync_idx_p) ;  /* 0x00001c9000007944 */ /* 0x022fea0003c00000 */
[----:B------:R-:W-:Y:S01]  /*fba0*/  MOV R10, R195 ;  /* 0x000000c3000a7202 */ /* 0x000fe20000000f00 */
[----:B-1---5:R-:W-:Y:S05]  /*fbb0*/  BRA `(.L_x_1657) ;  /* 0xffff0a9000007947 */ /* 0x022fea000383ffff */
.L_x_1561:
[----:B------:R-:W-:Y:S01]  /*fbc0*/  IMAD.MOV.U32 R230, RZ, RZ, R4 ;  /* 0x000000ffffe67224 */ /* 0x000fe200078e0004 */
[----:B------:R-:W-:-:S02]  /*fbd0*/  MOV R3, 0x1f ;  /* 0x0000001f00037802 */ /* 0x000fc40000000f00 */
[----:B------:R-:W-:Y:S02]  /*fbe0*/  MOV R2, 0xfc00 ;  /* 0x0000fc0000027802 */ /* 0x000fe40000000f00 */
[----:B-1234-:R-:W-:Y:S05]  /*fbf0*/  CALL.REL.NOINC `($__internal_28_$__cuda_sm70_shflsync_idx_p) ;  /* 0x00001c3000007944 */ /* 0x01efea0003c00000 */
[----:B------:R-:W-:Y:S01]  /*fc00*/  MOV R6, R195 ;  /* 0x000000c300067202 */ /* 0x000fe20000000f00 */
[----:B-1---5:R-:W-:Y:S05]  /*fc10*/  BRA `(.L_x_1560) ;  /* 0xffff0a9000007947 */ /* 0x022fea000383ffff */
.L_x_1569:
[----:B------:R-:W-:Y:S01]  /*fc20*/  IMAD.MOV.U32 R230, RZ, RZ, R5 ;  /* 0x000000ffffe67224 */ /* 0x000fe200078e0005 */
[----:B------:R-:W-:Y:S01]  /*fc30*/  MOV R195, RZ ;  /* 0x000000ff00c37202 */ /* 0x000fe20000000f00 */
[----:B------:R-:W-:Y:S01]  /*fc40*/  IMAD.MOV.U32 R3, RZ, RZ, 0x181f ;  /* 0x0000181fff037424 */ /* 0x000fe200078e00ff */
[----:B------:R-:W-:Y:S02]  /*fc50*/  MOV R2, 0xfc70 ;  /* 0x0000fc7000027802 */ /* 0x000fe40000000f00 */
[----:B-----5:R-:W-:Y:S05]  /*fc60*/  CALL.REL.NOINC `($__internal_28_$__cuda_sm70_shflsync_idx_p) ;  /* 0x00001bc000007944 */ /* 0x020fea0003c00000 */
[----:B------:R-:W-:Y:S01]  /*fc70*/  MOV R4, R195 ;  /* 0x000000c300047202 */ /* 0x000fe20000000f00 */
[----:B-1---5:R-:W-:Y:S05]  /*fc80*/  BRA `(.L_x_1658) ;  /* 0xffff2cf000007947 */ /* 0x022fea000383ffff */
.L_x_1570:
[----:B------:R-:W-:Y:S01]  /*fc90*/  IMAD.MOV.U32 R230, RZ, RZ, R14 ;  /* 0x000000ffffe67224 */ /* 0x000fe200078e000e */
[----:B------:R-:W-:Y:S01]  /*fca0*/  MOV R195, RZ ;  /* 0x000000ff00c37202 */ /* 0x000fe20000000f00 */
[----:B------:R-:W-:Y:S01]  /*fcb0*/  IMAD.MOV.U32 R3, RZ, RZ, 0x181f ;  /* 0x0000181fff037424 */ /* 0x000fe200078e00ff */
[----:B------:R-:W-:Y:S02]  /*fcc0*/  MOV R2, 0xfce0 ;  /* 0x0000fce000027802 */ /* 0x000fe40000000f00 */
[----:B-12--5:R-:W-:Y:S05]  /*fcd0*/  CALL.REL.NOINC `($__internal_28_$__cuda_sm70_shflsync_idx_p) ;  /* 0x00001b5000007944 */ /* 0x026fea0003c00000 */
[----:B-----5:R-:W-:Y:S01]  /*fce0*/  MOV R0, R195 ;  /* 0x000000c300007202 */ /* 0x020fe20000000f00 */
[----:B-1----:R-:W-:Y:S05]  /*fcf0*/  BRA `(.L_x_1659) ;  /* 0xffff2ca000007947 */ /* 0x002fea000383ffff */
.L_x_1573:
[----:B------:R-:W-:Y:S01]  /*fd00*/  IMAD.MOV.U32 R230, RZ, RZ, R5 ;  /* 0x000000ffffe67224 */ /* 0x000fe200078e0005 */
[----:B------:R-:W-:Y:S01]  /*fd10*/  MOV R195, 0x1 ;  /* 0x0000000100c37802 */ /* 0x000fe20000000f00 */
[----:B--2---:R-:W-:Y:S01]  /*fd20*/  IMAD.MOV.U32 R3, RZ, RZ, 0x181f ;  /* 0x0000181fff037424 */ /* 0x004fe200078e00ff */
[----:B------:R-:W-:-:S02]  /*fd30*/  MOV R2, 0xfd50 ;  /* 0x0000fd5000027802 */ /* 0x000fc40000000f00 */
[----:B-1--45:R-:W-:Y:S05]  /*fd40*/  CALL.REL.NOINC `($__internal_28_$__cuda_sm70_shflsync_idx_p) ;  /* 0x00001ae000007944 */ /* 0x032fea0003c00000 */
[----:B------:R-:W-:Y:S01]  /*fd50*/  IMAD.MOV.U32 R4, RZ, RZ, R195 ;  /* 0x000000ffff047224 */ /* 0x000fe200078e00c3 */
[----:B------:R-:W-:Y:S01]  /*fd60*/  MOV R195, 0x1 ;  /* 0x0000000100c37802 */ /* 0x000fe20000000f00 */
[----:B------:R-:W-:Y:S01]  /*fd70*/  IMAD.MOV.U32 R230, RZ, RZ, R14 ;  /* 0x000000ffffe67224 */ /* 0x000fe200078e000e */
[----:B------:R-:W-:-:S02]  /*fd80*/  MOV R3, 0x181f ;  /* 0x0000181f00037802 */ /* 0x000fc40000000f00 */
[----:B------:R-:W-:Y:S02]  /*fd90*/  MOV R2, 0xfdb0 ;  /* 0x0000fdb000027802 */ /* 0x000fe40000000f00 */
[----:B-1---5:R-:W-:Y:S05]  /*fda0*/  CALL.REL.NOINC `($__internal_28_$__cuda_sm70_shflsync_idx_p) ;  /* 0x00001a8000007944 */ /* 0x022fea0003c00000 */
[----:B-----5:R-:W-:Y:S01]  /*fdb0*/  MOV R0, R195 ;  /* 0x000000c300007202 */ /* 0x020fe20000000f00 */
[----:B-1----:R-:W-:Y:S05]  /*fdc0*/  BRA `(.L_x_1660) ;  /* 0xffff2da000007947 */ /* 0x002fea000383ffff */
.L_x_1576:
[----:B------:R-:W-:Y:S01]  /*fdd0*/  IMAD.MOV.U32 R230, RZ, RZ, R5 ;  /* 0x000000ffffe67224 */ /* 0x000fe200078e0005 */
[----:B------:R-:W-:Y:S01]  /*fde0*/  MOV R195, 0x2 ;  /* 0x0000000200c37802 */ /* 0x000fe20000000f00 */
[----:B---3--:R-:W-:Y:S01]  /*fdf0*/  IMAD.MOV.U32 R3, RZ, RZ, 0x181f ;  /* 0x0000181fff037424 */ /* 0x008fe200078e00ff */
[----:B------:R-:W-:Y:S02]  /*fe00*/  MOV R2, 0xfe20 ;  /* 0x0000fe2000027802 */ /* 0x000fe40000000f00 */
[----:B-12-45:R-:W-:Y:S05]  /*fe10*/  CALL.REL.NOINC `($__internal_28_$__cuda_sm70_shflsync_idx_p) ;  /* 0x00001a1000007944 */ /* 0x036fea0003c00000 */
[----:B------:R-:W-:Y:S01]  /*fe20*/  MOV R4, R195 ;  /* 0x000000c300047202 */ /* 0x000fe20000000f00 */
[----:B-1---5:R-:W-:Y:S05]  /*fe30*/  BRA `(.L_x_1661) ;  /* 0xffff2ed000007947 */ /* 0x022fea000383ffff */
.L_x_1577:
[----:B------:R-:W-:Y:S01]  /*fe40*/  IMAD.MOV.U32 R230, RZ, RZ, R14 ;  /* 0x000000ffffe67224 */ /* 0x000fe200078e000e */
[----:B------:R-:W-:Y:S01]  /*fe50*/  MOV R195, 0x2 ;  /* 0x0000000200c37802 */ /* 0x000fe20000000f00 */
[----:B------:R-:W-:Y:S01]  /*fe60*/  IMAD.MOV.U32 R3, RZ, RZ, 0x181f ;  /* 0x0000181fff037424 */ /* 0x000fe200078e00ff */
[----:B------:R-:W-:Y:S02]  /*fe70*/  MOV R2, 0xfe90 ;  /* 0x0000fe9000027802 */ /* 0x000fe40000000f00 */
[----:B-12345:R-:W-:Y:S05]  /*fe80*/  CALL.REL.NOINC `($__internal_28_$__cuda_sm70_shflsync_idx_p) ;  /* 0x000019a000007944 */ /* 0x03efea0003c00000 */
[----:B-----5:R-:W-:Y:S01]  /*fe90*/  MOV R0, R195 ;  /* 0x000000c300007202 */ /* 0x020fe20000000f00 */
[----:B-1----:R-:W-:Y:S05]  /*fea0*/  BRA `(.L_x_1662) ;  /* 0xffff2e8000007947 */ /* 0x002fea000383ffff */
.L_x_1580:
[----:B------:R-:W-:Y:S01]  /*feb0*/  IMAD.MOV.U32 R230, RZ, RZ, R5 ;  /* 0x000000ffffe67224 */ /* 0x000fe200078e0005 */
[----:B------:R-:W-:Y:S01]  /*fec0*/  MOV R195, 0x3 ;  /* 0x0000000300c37802 */ /* 0x000fe20000000f00 */
[----:B-1----:R-:W-:Y:S01]  /*fed0*/  IMAD.MOV.U32 R3, RZ, RZ, 0x181f ;  /* 0x0000181fff037424 */ /* 0x002fe200078e00ff */
[----:B------:R-:W-:-:S02]  /*fee0*/  MOV R2, 0xff00 ;  /* 0x0000ff0000027802 */ /* 0x000fc40000000f00 */
[----:B--2345:R-:W-:Y:S05]  /*fef0*/  CALL.REL.NOINC `($__internal_28_$__cuda_sm70_shflsync_idx_p) ;  /* 0x0000193000007944 */ /* 0x03cfea0003c00000 */
        /* <DEDUP_REMOVED lines=8> */
.L_x_1583:
[----:B------:R-:W-:Y:S01]  /*ff80*/  IMAD.MOV.U32 R230, RZ, RZ, R5 ;  /* 0x000000ffffe67224 */ /* 0x000fe200078e0005 */
[----:B------:R-:W-:Y:S01]  /*ff90*/  MOV R195, RZ ;  /* 0x000000ff00c37202 */ /* 0x000fe20000000f00 */
[----:B------:R-:W-:Y:S01]  /*ffa0*/  IMAD.MOV.U32 R3, RZ, RZ, 0x181f ;  /* 0x0000181fff037424 */ /* 0x000fe200078e00ff */
[----:B------:R-:W-:Y:S02]  /*ffb0*/  MOV R2, 0xffd0 ;  /* 0x0000ffd000027802 */ /* 0x000fe40000000f00 */
[----:B------:R-:W-:Y:S05]  /*ffc0*/  CALL.REL.NOINC `($__internal_28_$__cuda_sm70_shflsync_idx_p) ;  /* 0x0000186000007944 */ /* 0x000fea0003c00000 */
[----:B------:R-:W-:Y:S01]  /*ffd0*/  MOV R4, R195 ;  /* 0x000000c300047202 */ /* 0x000fe20000000f00 */
[----:B-1---5:R-:W-:Y:S05]  /*ffe0*/  BRA `(.L_x_1664) ;  /* 0xffff499000007947 */ /* 0x022fea000383ffff */
.L_x_1584:
[----:B------:R-:W-:Y:S01]  /*fff0*/  IMAD.MOV.U32 R230, RZ, RZ, R15 ;  /* 0x000000ffffe67224 */ /* 0x000fe200078e000f */
[----:B------:R-:W-:Y:S01]  /*10000*/  MOV R195, RZ ;  /* 0x000000ff00c37202 */ /* 0x000fe20000000f00 */
[----:B------:R-:W-:Y:S01]  /*10010*/  IMAD.MOV.U32 R3, RZ, RZ, 0x181f ;  /* 0x0000181fff037424 */ /* 0x000fe200078e00ff */
[----:B------:R-:W-:Y:S02]  /*10020*/  MOV R2, 0x10040 ;  /* 0x0001004000027802 */ /* 0x000fe40000000f00 */
[----:B-12---:R-:W-:Y:S05]  /*10030*/  CALL.REL.NOINC `($__internal_28_$__cuda_sm70_shflsync_idx_p) ;  /* 0x000017f000007944 */ /* 0x006fea0003c00000 */
[C---:B------:R-:W-:Y:S01]  /*10040*/  IADD3 R10, P2, R195.reuse, R119, RZ ;  /* 0x00000077c30a7210 */ /* 0x040fe20007f5e0ff */
[----:B------:R-:W-:Y:S01]  /*10050*/  IMAD.MOV.U32 R230, RZ, RZ, R5 ;  /* 0x000000ffffe67224 */ /* 0x000fe200078e0005 */
[----:B------:R-:W-:-:S02]  /*10060*/  IADD3 R8, P0, R195, R120, RZ ;  /* 0x00000078c3087210 */ /* 0x000fc40007f1e0ff */
[----:B------:R-:W-:Y:S01]  /*10070*/  SEL R13, RZ, 0x10, P5 ;  /* 0x00000010ff0d7807 */ /* 0x000fe20002800000 */
[C---:B------:R-:W-:Y:S01]  /*10080*/  IMAD.X R11, R4.reuse, 0x1, R113, P2 ;  /* 0x00000001040b7824 */ /* 0x040fe200010e0671 */
[C---:B------:R-:W-:Y:S01]  /*10090*/  IADD3 R6, P2, R195.reuse, R122, RZ ;  /* 0x0000007ac3067210 */ /* 0x040fe20007f5e0ff */
[C---:B------:R-:W-:Y:S01]  /*100a0*/  IMAD.X R9, R4.reuse, 0x1, R114, P0 ;  /* 0x0000000104097824 */ /* 0x040fe200000e0672 */
[----:B------:R-:W-:Y:S01]  /*100b0*/  IADD3 R2, P0, R195, R121, RZ ;  /* 0x00000079c3027210 */ /* 0x000fe20007f1e0ff */
[----:B------:R-:W-:Y:S01]  /*100c0*/  IMAD.MOV.U32 R195, RZ, RZ, 0x1 ;  /* 0x00000001ffc37424 */ /* 0x000fe200078e00ff */
[----:B------:R-:W-:Y:S01]  /*100d0*/  @!PT LDS RZ, [RZ] ;  /* 0x00000000fffff984 */ /* 0x000fe20000000800 */
[----:B------:R-:W-:Y:S01]  /*100e0*/  @!PT LDS RZ, [RZ] ;  /* 0x00000000fffff984 */ /* 0x000fe20000000800 */
[----:B------:R-:W-:Y:S01]  /*100f0*/  @!PT LDS RZ, [RZ] ;  /* 0x00000000fffff984 */ /* 0x000fe20000000800 */
[----:B------:R2:W-:Y:S01]  /*10100*/  LDGSTS.E.BYPASS.LTC128B.128 [R229+0x8100], [R10.64], !P6 ;  /* 0x081000000ae57fae */ /* 0x0005e2000f101d46 */
[C---:B------:R-:W-:Y:S01]  /*10110*/  IMAD.X R7, R4.reuse, 0x1, R115, P2 ;  /* 0x0000000104077824 */ /* 0x040fe200010e0673 */
[----:B------:R-:W-:Y:S01]  /*10120*/  SEL R12, RZ, 0x10, P4 ;  /* 0x00000010ff0c7807 */ /* 0x000fe20002000000 */
[----:B------:R-:W-:Y:S01]  /*10130*/  IMAD.X R3, R4, 0x1, R112, P0 ;  /* 0x0000000104037824 */ /* 0x000fe200000e0670 */
[----:B------:R2:W-:Y:S04]  /*10140*/  LDGSTS.E.BYPASS.LTC128B.128 [R229+0xa100], [R8.64], !P5 ;  /* 0x0a10000008e57fae */ /* 0x0005e8000e901d46 */
[----:B------:R3:W-:Y:S04]  /*10150*/  LDGSTS.E.BYPASS.LTC128B.128 [R229+0xc100], [R6.64], !P4 ;  /* 0x0c10000006e57fae */ /* 0x0007e8000e101d46 */
[----:B------:R4:W-:Y:S01]  /*10160*/  LDGSTS.E.BYPASS.LTC128B.128 [R229+0xe100], [R2.64], !P3 ;  /* 0x0e10000002e57fae */ /* 0x0009e2000d901d46 */
[----:B---3--:R-:W-:Y:S01]  /*10170*/  SEL R7, RZ, 0x10, P6 ;  /* 0x00000010ff077807 */ /* 0x008fe20003000000 */
[----:B----4-:R-:W-:Y:S01]  /*10180*/  IMAD.MOV.U32 R3, RZ, RZ, 0x181f ;  /* 0x0000181fff037424 */ /* 0x010fe200078e00ff */
        /* <DEDUP_REMOVED lines=10> */
.L_x_1585:
[----:B------:R-:W-:Y:S01]  /*10230*/  IMAD.MOV.U32 R132, RZ, RZ, R4 ;  /* 0x000000ffff847224 */ /* 0x000fe200078e0004 */
[----:B------:R-:W-:Y:S02]  /*10240*/  MOV R0, 0x2 ;  /* 0x0000000200007802 */ /* 0x000fe40000000f00 */
[----:B------:R-:W-:Y:S02]  /*10250*/  MOV R2, 0x10270 ;  /* 0x0001027000027802 */ /* 0x000fe40000000f00 */
[----:B------:R-:W-:Y:S05]  /*10260*/  CALL.REL.NOINC `($__internal_27_$__cuda_sm70_shflsync_bfly_p) ;  /* 0x0000156000007944 */ /* 0x000fea0003c00000 */
[----:B------:R-:W-:Y:S01]  /*10270*/  FMNMX.FTZ R4, R4, R0, !PT ;  /* 0x0000000004047209 */ /* 0x000fe20007810000 */
[----:B------:R-:W-:Y:S01]  /*10280*/  IMAD.MOV.U32 R0, RZ, RZ, 0x1 ;  /* 0x00000001ff007424 */ /* 0x000fe200078e00ff */
[----:B------:R-:W-:-:S03]  /*10290*/  MOV R2, 0x102c0 ;  /* 0x000102c000027802 */ /* 0x000fc60000000f00 */
[----:B------:R-:W-:Y:S02]  /*102a0*/  IMAD.MOV.U32 R132, RZ, RZ, R4 ;  /* 0x000000ffff847224 */ /* 0x000fe400078e0004 */
[----:B------:R-:W-:Y:S05]  /*102b0*/  CALL.REL.NOINC `($__internal_27_$__cuda_sm70_shflsync_bfly_p) ;  /* 0x0000151000007944 */ /* 0x000fea0003c00000 */
[----:B------:R-:W-:Y:S01]  /*102c0*/  FMNMX.FTZ R133, R4, R0, !PT ;  /* 0x0000000004857209 */ /* 0x000fe20007810000 */
[----:B------:R-:W-:Y:S01]  /*102d0*/  IMAD.MOV.U32 R132, RZ, RZ, R5 ;  /* 0x000000ffff847224 */ /* 0x000fe200078e0005 */
[----:B------:R-:W-:Y:S01]  /*102e0*/  MOV R2, 0x10310 ;  /* 0x0001031000027802 */ /* 0x000fe20000000f00 */
[----:B------:R-:W-:Y:S02]  /*102f0*/  IMAD.MOV.U32 R0, RZ, RZ, 0x2 ;  /* 0x00000002ff007424 */ /* 0x000fe400078e00ff */
[----:B------:R-:W-:Y:S05]  /*10300*/  CALL.REL.NOINC `($__internal_27_$__cuda_sm70_shflsync_bfly_p) ;  /* 0x000014c000007944 */ /* 0x000fea0003c00000 */
[----:B------:R-:W-:Y:S01]  /*10310*/  FMNMX.FTZ R5, R5, R0, !PT ;  /* 0x0000000005057209 */ /* 0x000fe20007810000 */
[----:B------:R-:W-:Y:S01]  /*10320*/  IMAD.MOV.U32 R0, RZ, RZ, 0x1 ;  /* 0x00000001ff007424 */ /* 0x000fe200078e00ff */
[----:B------:R-:W-:-:S03]  /*10330*/  MOV R2, 0x10360 ;  /* 0x0001036000027802 */ /* 0x000fc60000000f00 */
[----:B------:R-:W-:Y:S02]  /*10340*/  IMAD.MOV.U32 R132, RZ, RZ, R5 ;  /* 0x000000ffff847224 */ /* 0x000fe400078e0005 */
[----:B------:R-:W-:Y:S05]  /*10350*/  CALL.REL.NOINC `($__internal_27_$__cuda_sm70_shflsync_bfly_p) ;  /* 0x0000147000007944 */ /* 0x000fea0003c00000 */
[----:B------:R-:W-:Y:S01]  /*10360*/  MOV R3, R0 ;  /* 0x0000000000037202 */ /* 0x000fe20000000f00 */
[----:B------:R-:W-:Y:S05]  /*10370*/  BRA `(.L_x_1666) ;  /* 0xffff4ea000007947 */ /* 0x000fea000383ffff */
.L_x_1587:
[----:B-1234-:R-:W-:Y:S01]  /*10380*/  MOV R195, RZ ;  /* 0x000000ff00c37202 */ /* 0x01efe20000000f00 */
[----:B------:R-:W-:Y:S01]  /*10390*/  IMAD.MOV.U32 R230, RZ, RZ, R4 ;  /* 0x000000ffffe67224 */ /* 0x000fe200078e0004 */
[----:B------:R-:W-:Y:S01]  /*103a0*/  MOV R2, 0x103d0 ;  /* 0x000103d000027802 */ /* 0x000fe20000000f00 */
[----:B------:R-:W-:Y:S02]  /*103b0*/  IMAD.MOV.U32 R3, RZ, RZ, 0x181f ;  /* 0x0000181fff037424 */ /* 0x000fe400078e00ff */
[----:B------:R-:W-:Y:S05]  /*103c0*/  CALL.REL.NOINC `($__internal_28_$__cuda_sm70_shflsync_idx_p) ;  /* 0x0000146000007944 */ /* 0x000fea0003c00000 */
[----:B------:R-:W-:Y:S01]  /*103d0*/  MOV R2, R195 ;  /* 0x000000c300027202 */ /* 0x000fe20000000f00 */
[----:B-1---5:R-:W-:-:S05]  /*103e0*/  BRA `(.L_x_1667) ;  /* 0xffff671000007947 */ /* 0x022fca000383ffff */
.L_x_1590:
[----:B------:R-:W-:Y:S01]  /*103f0*/  MOV R195, RZ ;  /* 0x000000ff00c37202 */ /* 0x000fe20000000f00 */
[----:B------:R-:W-:Y:S01]  /*10400*/  IMAD.MOV.U32 R230, RZ, RZ, R133 ;  /* 0x000000ffffe67224 */ /* 0x000fe200078e0085 */
[----:B------:R-:W-:Y:S01]  /*10410*/  MOV R2, 0x10440 ;  /* 0x0001044000027802 */ /* 0x000fe20000000f00 */
[----:B------:R-:W-:Y:S02]  /*10420*/  IMAD.MOV.U32 R3, RZ, RZ, 0x181f ;  /* 0x0000181fff037424 */ /* 0x000fe400078e00ff */
[----:B------:R-:W-:Y:S05]  /*10430*/  CALL.REL.NOINC `($__internal_28_$__cuda_sm70_shflsync_idx_p) ;  /* 0x000013f000007944 */ /* 0x000fea0003c00000 */
[----:B------:R-:W-:Y:S01]  /*10440*/  MOV R132, R195 ;  /* 0x000000c300847202 */ /* 0x000fe20000000f00 */
[----:B-1---5:R-:W-:-:S05]  /*10450*/  BRA `(.L_x_1668) ;  /* 0xffff78d000007947 */ /* 0x022fca000383ffff */
.L_x_1591:
[----:B------:R-:W-:Y:S01]  /*10460*/  MOV R195, RZ ;  /* 0x000000ff00c37202 */ /* 0x000fe20000000f00 */
[----:B------:R-:W-:Y:S01]  /*10470*/  IMAD.MOV.U32 R230, RZ, RZ, R170 ;  /* 0x000000ffffe67224 */ /* 0x000fe200078e00aa */
[----:B------:R-:W-:Y:S01]  /*10480*/  MOV R2, 0x104b0 ;  /* 0x000104b000027802 */ /* 0x000fe20000000f00 */
[----:B------:R-:W-:Y:S02]  /*10490*/  IMAD.MOV.U32 R3, RZ, RZ, 0x181f ;  /* 0x0000181fff037424 */ /* 0x000fe400078e00ff */
[----:B-12---:R-:W-:Y:S05]  /*104a0*/  CALL.REL.NOINC `($__internal_28_$__cuda_sm70_shflsync_idx_p) ;  /* 0x0000138000007944 */ /* 0x006fea0003c00000 */
[C---:B------:R-:W-:Y:S01]  /*104b0*/  IADD3 R2, -R233.reuse, 0x10, RZ ;  /* 0x00000010e9027810 */ /* 0x040fe20007ffe1ff */
[----:B------:R-:W-:Y:S03]  /*104c0*/  IMAD.MOV.U32 R230, RZ, RZ, R133 ;  /* 0x000000ffffe67224 */ /* 0x000fe600078e0085 */
        /* <DEDUP_REMOVED lines=8> */
[----:B------:R2:W-:Y:S02]  /*10550*/  LDGSTS.E.BYPASS.LTC128B.128.ZFILL [R229+0x8100], [R2.64], P0 ;  /* 0x0810000002e57fae */ /* 0x0005e40008141d46 */
[C---:B--2---:R-:W-:Y:S05]  /*10560*/  IADD3 R2, P0, R195.reuse, R176, RZ ;  /* 0x000000b0c3027210 */ /* 0x044fea0007f1e0ff */
[C---:B------:R-:W-:Y:S01]  /*10570*/  IMAD.X R3, R132.reuse, 0x1, R172, P0 ;  /* 0x0000000184037824 */ /* 0x040fe200000e06ac */
[C---:B------:R-:W-:Y:S04]  /*10580*/  IADD3 R168, P0, R195.reuse, R177, RZ ;  /* 0x000000b1c3a87210 */ /* 0x040fe80007f1e0ff */
[----:B------:R2:W-:Y:S01]  /*10590*/  LDGSTS.E.BYPASS.LTC128B.128 [R229+0xa100], [R2.64], !P2 ;  /* 0x0a10000002e57fae */ /* 0x0005e2000d101d46 */
[C---:B------:R-:W-:Y:S05]  /*105a0*/  IMAD.X R169, R132.reuse, 0x1, R173, P0 ;  /* 0x0000000184a97824 */ /* 0x040fea00000e06ad */
[----:B------:R3:W-:Y:S01]  /*105b0*/  LDGSTS.E.BYPASS.LTC128B.128 [R229+0xc100], [R168.64], !P3 ;  /* 0x0c100000a8e57fae */ /* 0x0007e2000d901d46 */
[----:B--2---:R-:W-:Y:S01]  /*105c0*/  IADD3 R2, P0, R195, R178, RZ ;  /* 0x000000b2c3027210 */ /* 0x004fe20007f1e0ff */
[----:B------:R-:W-:Y:S04]  /*105d0*/  IMAD.MOV.U32 R195, RZ, RZ, 0x1 ;  /* 0x00000001ffc37424 */ /* 0x000fe800078e00ff */
[----:B------:R-:W-:Y:S05]  /*105e0*/  IMAD.X R3, R132, 0x1, R174, P0 ;  /* 0x0000000184037824 */ /* 0x000fea00000e06ae */
[----:B------:R2:W-:Y:S02]  /*105f0*/  LDGSTS.E.BYPASS.LTC128B.128 [R229+0xe100], [R2.64], !P4 ;  /* 0x0e10000002e57fae */ /* 0x0005e4000e101d46 */
[----:B--2---:R-:W-:Y:S01]  /*10600*/  MOV R2, 0x10630 ;  /* 0x0001063000027802 */ /* 0x004fe20000000f00 */
[----:B------:R-:W-:Y:S02]  /*10610*/  IMAD.MOV.U32 R3, RZ, RZ, 0x181f ;  /* 0x0000181fff037424 */ /* 0x000fe400078e00ff */
[----:B-1-3-5:R-:W-:Y:S05]  /*10620*/  CALL.REL.NOINC `($__internal_28_$__cuda_sm70_shflsync_idx_p) ;  /* 0x0000120000007944 */ /* 0x02afea0003c00000 */
[----:B------:R-:W-:Y:S01]  /*10630*/  MOV R3, 0x181f ;  /* 0x0000181f00037802 */ /* 0x000fe20000000f00 */
[----:B------:R-:W-:Y:S01]  /*10640*/  IMAD.MOV.U32 R132, RZ, RZ, R195 ;  /* 0x000000ffff847224 */ /* 0x000fe200078e00c3 */
[----:B------:R-:W-:Y:S01]  /*10650*/  MOV R195, 0x1 ;  /* 0x0000000100c37802 */ /* 0x000fe20000000f00 */
[----:B------:R-:W-:Y:S01]  /*10660*/  IMAD.MOV.U32 R230, RZ, RZ, R170 ;  /* 0x000000ffffe67224 */ /* 0x000fe200078e00aa */
[----:B------:R-:W-:Y:S02]  /*10670*/  MOV R2, 0x10690 ;  /* 0x0001069000027802 */ /* 0x000fe40000000f00 */
[----:B-1---5:R-:W-:Y:S05]  /*10680*/  CALL.REL.NOINC `($__internal_28_$__cuda_sm70_shflsync_idx_p) ;  /* 0x000011a000007944 */ /* 0x022fea0003c00000 */
[----:B-----5:R-:W-:Y:S01]  /*10690*/  MOV R0, R195 ;  /* 0x000000c300007202 */ /* 0x020fe20000000f00 */
[----:B-1----:R-:W-:-:S05]  /*106a0*/  BRA `(.L_x_1669) ;  /* 0xffff77e000007947 */ /* 0x002fca000383ffff */
.L_x_1592:
[----:B------:R-:W-:Y:S02]  /*106b0*/  MOV R0, 0x2 ;  /* 0x0000000200007802 */ /* 0x000fe40000000f00 */
[----:B------:R-:W-:Y:S02]  /*106c0*/  MOV R2, 0x106e0 ;  /* 0x000106e000027802 */ /* 0x000fe40000000f00 */
[----:B-1----:R-:W-:Y:S05]  /*106d0*/  CALL.REL.NOINC `($__internal_27_$__cuda_sm70_shflsync_bfly_p) ;  /* 0x000010f000007944 */ /* 0x002fea0003c00000 */
[----:B------:R-:W-:Y:S01]  /*106e0*/  FMNMX.FTZ R132, R132, R0, !PT ;  /* 0x0000000084847209 */ /* 0x000fe20007810000 */
[----:B------:R-:W-:Y:S01]  /*106f0*/  IMAD.MOV.U32 R0, RZ, RZ, 0x1 ;  /* 0x00000001ff007424 */ /* 0x000fe200078e00ff */
[----:B------:R-:W-:Y:S02]  /*10700*/  MOV R2, 0x10720 ;  /* 0x0001072000027802 */ /* 0x000fe40000000f00 */
        /* <DEDUP_REMOVED lines=8> */
[----:B------:R-:W-:Y:S02]  /*10790*/  MOV R2, 0x107b0 ;  /* 0x000107b000027802 */ /* 0x000fe40000000f00 */
[----:B------:R-:W-:Y:S05]  /*107a0*/  CALL.REL.NOINC `($__internal_27_$__cuda_sm70_shflsync_bfly_p) ;  /* 0x0000102000007944 */ /* 0x000fea0003c00000 */
[----:B------:R-:W-:-:S05]  /*107b0*/  BRA `(.L_x_1670) ;  /* 0xffff7ac000007947 */ /* 0x000fca000383ffff */
.L_x_1594:
[----:B------:R-:W-:Y:S01]  /*107c0*/  IMAD.MOV.U32 R132, RZ, RZ, R237 ;  /* 0x000000ffff847224 */ /* 0x000fe200078e00ed */
[----:B------:R-:W-:-:S02]  /*107d0*/  MOV R0, 0x2 ;  /* 0x0000000200007802 */ /* 0x000fc40000000f00 */
[----:B------:R-:W-:Y:S02]  /*107e0*/  MOV R2, 0x10800 ;  /* 0x0001080000027802 */ /* 0x000fe40000000f00 */
[----:B------:R-:W-:Y:S05]  /*107f0*/  CALL.REL.NOINC `($__internal_27_$__cuda_sm70_shflsync_bfly_p) ;  /* 0x00000fd000007944 */ /* 0x000fea0003c00000 */
[----:B------:R-:W-:Y:S05]  /*10800*/  BRA `(.L_x_1671) ;  /* 0xffff96b000007947 */ /* 0x000fea000383ffff */
.L_x_1595:
[----:B------:R-:W-:Y:S01]  /*10810*/  IMAD.MOV.U32 R132, RZ, RZ, R4 ;  /* 0x000000ffff847224 */ /* 0x000fe200078e0004 */
[----:B------:R-:W-:Y:S02]  /*10820*/  MOV R0, 0x1 ;  /* 0x0000000100007802 */ /* 0x000fe40000000f00 */
[----:B------:R-:W-:Y:S02]  /*10830*/  MOV R2, 0x10850 ;  /* 0x0001085000027802 */ /* 0x000fe40000000f00 */
[----:B-1----:R-:W-:Y:S05]  /*10840*/  CALL.REL.NOINC `($__internal_27_$__cuda_sm70_shflsync_bfly_p) ;  /* 0x00000f8000007944 */ /* 0x002fea0003c00000 */
[----:B------:R-:W-:Y:S01]  /*10850*/  FADD.FTZ R4, R4, R0 ;  /* 0x0000000004047221 */ /* 0x000fe20000010000 */
[----:B------:R-:W-:Y:S02]  /*10860*/  MOV R132, R236 ;  /* 0x000000ec00847202 */ /* 0x000fe40000000f00 */
[----:B------:R-:W-:Y:S02]  /*10870*/  MOV R0, 0x2 ;  /* 0x0000000200007802 */ /* 0x000fe40000000f00 */
[----:B------:R-:W-:Y:S02]  /*10880*/  MOV R2, 0x108a0 ;  /* 0x000108a000027802 */ /* 0x000fe40000000f00 */
[----:B------:R-:W-:Y:S05]  /*10890*/  CALL.REL.NOINC `($__internal_27_$__cuda_sm70_shflsync_bfly_p) ;  /* 0x00000f3000007944 */ /* 0x000fea0003c00000 */
[----:B------:R-:W-:Y:S01]  /*108a0*/  FADD.FTZ R5, R236, R0 ;  /* 0x00000000ec057221 */ /* 0x000fe20000010000 */
[----:B------:R-:W-:Y:S02]  /*108b0*/  MOV R0, 0x1 ;  /* 0x0000000100007802 */ /* 0x000fe40000000f00 */
[----:B------:R-:W-:-:S02]  /*108c0*/  MOV R2, 0x108f0 ;  /* 0x000108f000027802 */ /* 0x000fc40000000f00 */
[----:B------:R-:W-:Y:S02]  /*108d0*/  MOV R132, R5 ;  /* 0x0000000500847202 */ /* 0x000fe40000000f00 */
[----:B------:R-:W-:Y:S05]  /*108e0*/  CALL.REL.NOINC `($__internal_27_$__cuda_sm70_shflsync_bfly_p) ;  /* 0x00000ee000007944 */ /* 0x000fea0003c00000 */
[----:B------:R-:W-:Y:S01]  /*108f0*/  MOV R3, R0 ;  /* 0x0000000000037202 */ /* 0x000fe20000000f00 */
[----:B------:R-:W-:Y:S05]  /*10900*/  BRA `(.L_x_1672) ;  /* 0xffff962000007947 */ /* 0x000fea000383ffff */
.L_x_1602:
[----:B--234-:R-:W-:Y:S01]  /*10910*/  IMAD.MOV.U32 R230, RZ, RZ, R5 ;  /* 0x000000ffffe67224 */ /* 0x01cfe200078e0005 */
[----:B------:R-:W-:Y:S01]  /*10920*/  MOV R195, RZ ;  /* 0x000000ff00c37202 */ /* 0x000fe20000000f00 */
[----:B------:R-:W-:Y:S01]  /*10930*/  IMAD.MOV.U32 R3, RZ, RZ, 0x181f ;  /* 0x0000181fff037424 */ /* 0x000fe200078e00ff */
[----:B------:R-:W-:Y:S02]  /*10940*/  MOV R2, 0x10960 ;  /* 0x0001096000027802 */ /* 0x000fe40000000f00 */
[----:B-1----:R-:W-:Y:S05]  /*10950*/  CALL.REL.NOINC `($__internal_28_$__cuda_sm70_shflsync_idx_p) ;  /* 0x00000ed000007944 */ /* 0x002fea0003c00000 */
[----:B------:R-:W-:Y:S01]  /*10960*/  MOV R4, R195 ;  /* 0x000000c300047202 */ /* 0x000fe20000000f00 */
[----:B-1---5:R-:W-:Y:S05]  /*10970*/  BRA `(.L_x_1673) ;  /* 0xffffb24000007947 */ /* 0x022fea000383ffff */
.L_x_1603:
[----:B------:R-:W-:Y:S01]  /*10980*/  IMAD.MOV.U32 R230, RZ, RZ, R14 ;  /* 0x000000ffffe67224 */ /* 0x000fe200078e000e */
[----:B------:R-:W-:Y:S01]  /*10990*/  MOV R195, RZ ;  /* 0x000000ff00c37202 */ /* 0x000fe20000000f00 */
[----:B------:R-:W-:Y:S01]  /*109a0*/  IMAD.MOV.U32 R3, RZ, RZ, 0x181f ;  /* 0x0000181fff037424 */ /* 0x000fe200078e00ff */
[----:B------:R-:W-:Y:S02]  /*109b0*/  MOV R2, 0x109d0 ;  /* 0x000109d000027802 */ /* 0x000fe40000000f00 */
[----:B-123--:R-:W-:Y:S05]  /*109c0*/  CALL.REL.NOINC `($__internal_28_$__cuda_sm70_shflsync_idx_p) ;  /* 0x00000e6000007944 */ /* 0x00efea0003c00000 */
[----:B-----5:R-:W-:Y:S01]  /*109d0*/  MOV R0, R195 ;  /* 0x000000c300007202 */ /* 0x020fe20000000f00 */
[----:B-1----:R-:W-:Y:S05]  /*109e0*/  BRA `(.L_x_1674) ;  /* 0xffffb1f000007947 */ /* 0x002fea000383ffff */
.L_x_1606:
[----:B------:R-:W-:Y:S01]  /*109f0*/  IMAD.MOV.U32 R230, RZ, RZ, R5 ;  /* 0x000000ffffe67224 */ /* 0x000fe200078e0005 */
[----:B------:R-:W-:Y:S01]  /*10a00*/  MOV R195, 0x1 ;  /* 0x0000000100c37802 */ /* 0x000fe20000000f00 */
[----:B--2---:R-:W-:Y:S01]  /*10a10*/  IMAD.MOV.U32 R3, RZ, RZ, 0x181f ;  /* 0x0000181fff037424 */ /* 0x004fe200078e00ff */
[----:B------:R-:W-:-:S02]  /*10a20*/  MOV R2, 0x10a40 ;  /* 0x00010a4000027802 */ /* 0x000fc40000000f00 */
[----:B-1-34-:R-:W-:Y:S05]  /*10a30*/  CALL.REL.NOINC `($__internal_28_$__cuda_sm70_shflsync_idx_p) ;  /* 0x00000df000007944 */ /* 0x01afea0003c00000 */
        /* <DEDUP_REMOVED lines=8> */
.L_x_1609:
[----:B------:R-:W-:Y:S01]  /*10ac0*/  IMAD.MOV.U32 R230, RZ, RZ, R5 ;  /* 0x000000ffffe67224 */ /* 0x000fe200078e0005 */
[----:B------:R-:W-:Y:S01]  /*10ad0*/  MOV R195, 0x2 ;  /* 0x0000000200c37802 */ /* 0x000fe20000000f00 */
[----:B-1----:R-:W-:Y:S01]  /*10ae0*/  IMAD.MOV.U32 R3, RZ, RZ, 0x181f ;  /* 0x0000181fff037424 */ /* 0x002fe200078e00ff */
[----:B------:R-:W-:Y:S02]  /*10af0*/  MOV R2, 0x10b10 ;  /* 0x00010b1000027802 */ /* 0x000fe40000000f00 */
[----:B--234-:R-:W-:Y:S05]  /*10b00*/  CALL.REL.NOINC `($__internal_28_$__cuda_sm70_shflsync_idx_p) ;  /* 0x00000d2000007944 */ /* 0x01cfea0003c00000 */
[----:B------:R-:W-:Y:S01]  /*10b10*/  MOV R4, R195 ;  /* 0x000000c300047202 */ /* 0x000fe20000000f00 */
[----:B-1---5:R-:W-:Y:S05]  /*10b20*/  BRA `(.L_x_1676) ;  /* 0xffffb43000007947 */ /* 0x022fea000383ffff */
.L_x_1610:
[----:B------:R-:W-:Y:S01]  /*10b30*/  IMAD.MOV.U32 R230, RZ, RZ, R14 ;  /* 0x000000ffffe67224 */ /* 0x000fe200078e000e */
[----:B------:R-:W-:Y:S01]  /*10b40*/  MOV R195, 0x2 ;  /* 0x0000000200c37802 */ /* 0x000fe20000000f00 */
[----:B-1----:R-:W-:Y:S01]  /*10b50*/  IMAD.MOV.U32 R3, RZ, RZ, 0x181f ;  /* 0x0000181fff037424 */ /* 0x002fe200078e00ff */
[----:B------:R-:W-:Y:S02]  /*10b60*/  MOV R2, 0x10b80 ;  /* 0x00010b8000027802 */ /* 0x000fe40000000f00 */
[----:B--234-:R-:W-:Y:S05]  /*10b70*/  CALL.REL.NOINC `($__internal_28_$__cuda_sm70_shflsync_idx_p) ;  /* 0x00000cb000007944 */ /* 0x01cfea0003c00000 */
[----:B-----5:R-:W-:Y:S01]  /*10b80*/  MOV R0, R195 ;  /* 0x000000c300007202 */ /* 0x020fe20000000f00 */
[----:B-1----:R-:W-:Y:S05]  /*10b90*/  BRA `(.L_x_1677) ;  /* 0xffffb3e000007947 */ /* 0x002fea000383ffff */
.L_x_1613:
[----:B------:R-:W-:Y:S01]  /*10ba0*/  IMAD.MOV.U32 R230, RZ, RZ, R5 ;  /* 0x000000ffffe67224 */ /* 0x000fe200078e0005 */
[----:B------:R-:W-:Y:S01]  /*10bb0*/  MOV R195, 0x3 ;  /* 0x0000000300c37802 */ /* 0x000fe20000000f00 */
[----:B-1----:R-:W-:Y:S01]  /*10bc0*/  IMAD.MOV.U32 R3, RZ, RZ, 0x181f ;  /* 0x0000181fff037424 */ /* 0x002fe200078e00ff */
[----:B------:R-:W-:-:S02]  /*10bd0*/  MOV R2, 0x10bf0 ;  /* 0x00010bf000027802 */ /* 0x000fc40000000f00 */
[----:B--234-:R-:W-:Y:S05]  /*10be0*/  CALL.REL.NOINC `($__internal_28_$__cuda_sm70_shflsync_idx_p) ;  /* 0x00000c4000007944 */ /* 0x01cfea0003c00000 */
        /* <DEDUP_REMOVED lines=8> */
.L_x_1615:
[----:B------:R-:W-:Y:S01]  /*10c70*/  IMAD.MOV.U32 R230, RZ, RZ, R5 ;  /* 0x000000ffffe67224 */ /* 0x000fe200078e0005 */
[----:B------:R-:W-:Y:S01]  /*10c80*/  MOV R195, RZ ;  /* 0x000000ff00c37202 */ /* 0x000fe20000000f00 */
[----:B------:R-:W-:Y:S01]  /*10c90*/  IMAD.MOV.U32 R3, RZ, RZ, 0x1c1f ;  /* 0x00001c1fff037424 */ /* 0x000fe200078e00ff */
[----:B------:R-:W-:Y:S02]  /*10ca0*/  MOV R2, 0x10cc0 ;  /* 0x00010cc000027802 */ /* 0x000fe40000000f00 */
[----:B------:R-:W-:Y:S05]  /*10cb0*/  CALL.REL.NOINC `($__internal_28_$__cuda_sm70_shflsync_idx_p) ;  /* 0x00000b7000007944 */ /* 0x000fea0003c00000 */
[----:B------:R-:W-:Y:S01]  /*10cc0*/  MOV R4, R195 ;  /* 0x000000c300047202 */ /* 0x000fe20000000f00 */
[----:B-1---5:R-:W-:Y:S05]  /*10cd0*/  BRA `(.L_x_1679) ;  /* 0xffffb80000007947 */ /* 0x022fea000383ffff */
.L_x_1616:
[----:B------:R-:W-:Y:S01]  /*10ce0*/  IMAD.MOV.U32 R230, RZ, RZ, R12 ;  /* 0x000000ffffe67224 */ /* 0x000fe200078e000c */
[----:B------:R-:W-:Y:S01]  /*10cf0*/  MOV R195, RZ ;  /* 0x000000ff00c37202 */ /* 0x000fe20000000f00 */
[----:B------:R-:W-:Y:S01]  /*10d00*/  IMAD.MOV.U32 R3, RZ, RZ, 0x1c1f ;  /* 0x00001c1fff037424 */ /* 0x000fe200078e00ff */
[----:B------:R-:W-:Y:S02]  /*10d10*/  MOV R2, 0x10d30 ;  /* 0x00010d3000027802 */ /* 0x000fe40000000f00 */
[----:B-12---:R-:W-:Y:S05]  /*10d20*/  CALL.REL.NOINC `($__internal_28_$__cuda_sm70_shflsync_idx_p) ;  /* 0x00000b0000007944 */ /* 0x006fea0003c00000 */
[----:B-----5:R-:W-:Y:S01]  /*10d30*/  MOV R0, R195 ;  /* 0x000000c300007202 */ /* 0x020fe20000000f00 */
[----:B-1----:R-:W-:Y:S05]  /*10d40*/  BRA `(.L_x_1680) ;  /* 0xffffb7b000007947 */ /* 0x002fea000383ffff */
.L_x_1619:
        /* <DEDUP_REMOVED lines=13> */
.L_x_1623:
[----:B------:R-:W-:Y:S01]  /*10e20*/  IMAD.MOV.U32 R230, RZ, RZ, R5 ;  /* 0x000000ffffe67224 */ /* 0x000fe200078e0005 */
[----:B------:R-:W-:Y:S01]  /*10e30*/  MOV R195, RZ ;  /* 0x000000ff00c37202 */ /* 0x000fe20000000f00 */
[----:B------:R-:W-:Y:S01]  /*10e40*/  IMAD.MOV.U32 R3, RZ, RZ, 0x181f ;  /* 0x0000181fff037424 */ /* 0x000fe200078e00ff */
[----:B------:R-:W-:Y:S02]  /*10e50*/  MOV R2, 0x10e70 ;  /* 0x00010e7000027802 */ /* 0x000fe40000000f00 */
[----:B------:R-:W-:Y:S05]  /*10e60*/  CALL.REL.NOINC `($__internal_28_$__cuda_sm70_shflsync_idx_p) ;  /* 0x000009c000007944 */ /* 0x000fea0003c00000 */
[----:B------:R-:W-:Y:S01]  /*10e70*/  MOV R4, R195 ;  /* 0x000000c300047202 */ /* 0x000fe20000000f00 */
[----:B-1---5:R-:W-:Y:S05]  /*10e80*/  BRA `(.L_x_1682) ;  /* 0xffffd67000007947 */ /* 0x022fea000383ffff */
.L_x_1624:
[----:B------:R-:W-:Y:S01]  /*10e90*/  IMAD.MOV.U32 R230, RZ, RZ, R14 ;  /* 0x000000ffffe67224 */ /* 0x000fe200078e000e */
[----:B------:R-:W-:Y:S01]  /*10ea0*/  MOV R195, RZ ;  /* 0x000000ff00c37202 */ /* 0x000fe20000000f00 */
[----:B------:R-:W-:Y:S01]  /*10eb0*/  IMAD.MOV.U32 R3, RZ, RZ, 0x181f ;  /* 0x0000181fff037424 */ /* 0x000fe200078e00ff */
[----:B------:R-:W-:Y:S02]  /*10ec0*/  MOV R2, 0x10ee0 ;  /* 0x00010ee000027802 */ /* 0x000fe40000000f00 */
[----:B-12---:R-:W-:Y:S05]  /*10ed0*/  CALL.REL.NOINC `($__internal_28_$__cuda_sm70_shflsync_idx_p) ;  /* 0x0000095000007944 */ /* 0x006fea0003c00000 */
[----:B-----5:R-:W-:Y:S01]  /*10ee0*/  MOV R0, R195 ;  /* 0x000000c300007202 */ /* 0x020fe20000000f00 */
[----:B-1----:R-:W-:Y:S05]  /*10ef0*/  BRA `(.L_x_1683) ;  /* 0xffffd62000007947 */ /* 0x002fea000383ffff */
.L_x_1627:
        /* <DEDUP_REMOVED lines=13> */
.L_x_1630:
[----:B------:R-:W-:Y:S01]  /*10fd0*/  IMAD.MOV.U32 R230, RZ, RZ, R5 ;  /* 0x000000ffffe67224 */ /* 0x000fe200078e0005 */
[----:B------:R-:W-:Y:S01]  /*10fe0*/  MOV R195, 0x2 ;  /* 0x0000000200c37802 */ /* 0x000fe20000000f00 */
[----:B-1----:R-:W-:Y:S01]  /*10ff0*/  IMAD.MOV.U32 R3, RZ, RZ, 0x181f ;  /* 0x0000181fff037424 */ /* 0x002fe200078e00ff */
[----:B------:R-:W-:Y:S02]  /*11000*/  MOV R2, 0x11020 ;  /* 0x0001102000027802 */ /* 0x000fe40000000f00 */
[----:B--234-:R-:W-:Y:S05]  /*11010*/  CALL.REL.NOINC `($__internal_28_$__cuda_sm70_shflsync_idx_p) ;  /* 0x0000081000007944 */ /* 0x01cfea0003c00000 */
[----:B------:R-:W-:Y:S01]  /*11020*/  MOV R4, R195 ;  /* 0x000000c300047202 */ /* 0x000fe20000000f00 */
[----:B-1---5:R-:W-:Y:S05]  /*11030*/  BRA `(.L_x_1685) ;  /* 0xffffd87000007947 */ /* 0x022fea000383ffff */
.L_x_1631:
[----:B------:R-:W-:Y:S01]  /*11040*/  IMAD.MOV.U32 R230, RZ, RZ, R14 ;  /* 0x000000ffffe67224 */ /* 0x000fe200078e000e */
[----:B------:R-:W-:Y:S01]  /*11050*/  MOV R195, 0x2 ;  /* 0x0000000200c37802 */ /* 0x000fe20000000f00 */
[----:B------:R-:W-:Y:S01]  /*11060*/  IMAD.MOV.U32 R3, RZ, RZ, 0x181f ;  /* 0x0000181fff037424 */ /* 0x000fe200078e00ff */
[----:B------:R-:W-:Y:S02]  /*11070*/  MOV R2, 0x11090 ;  /* 0x0001109000027802 */ /* 0x000fe40000000f00 */
[----:B-1234-:R-:W-:Y:S05]  /*11080*/  CALL.REL.NOINC `($__internal_28_$__cuda_sm70_shflsync_idx_p) ;  /* 0x000007a000007944 */ /* 0x01efea0003c00000 */
[----:B-----5:R-:W-:Y:S01]  /*11090*/  MOV R0, R195 ;  /* 0x000000c300007202 */ /* 0x020fe20000000f00 */
[----:B-1----:R-:W-:Y:S05]  /*110a0*/  BRA `(.L_x_1686) ;  /* 0xffffd82000007947 */ /* 0x002fea000383ffff */
.L_x_1634:
        /* <DEDUP_REMOVED lines=13> */
.L_x_1636:
[----:B------:R-:W-:Y:S01]  /*11180*/  IMAD.MOV.U32 R230, RZ, RZ, R106 ;  /* 0x000000ffffe67224 */ /* 0x000fe200078e006a */
[----:B------:R-:W-:Y:S01]  /*11190*/  MOV R195, RZ ;  /* 0x000000ff00c37202 */ /* 0x000fe20000000f00 */
[----:B------:R-:W-:Y:S01]  /*111a0*/  IMAD.MOV.U32 R3, RZ, RZ, 0x1f ;  /* 0x0000001fff037424 */ /* 0x000fe200078e00ff */
[----:B------:R-:W-:Y:S02]  /*111b0*/  MOV R2, 0x111d0 ;  /* 0x000111d000027802 */ /* 0x000fe40000000f00 */
[----:B------:R-:W-:Y:S05]  /*111c0*/  CALL.REL.NOINC `($__internal_28_$__cuda_sm70_shflsync_idx_p) ;  /* 0x0000066000007944 */ /* 0x000fea0003c00000 */
[----:B------:R-:W-:Y:S01]  /*111d0*/  MOV R9, R195 ;  /* 0x000000c300097202 */ /* 0x000fe20000000f00 */
[----:B-1---5:R-:W-:Y:S05]  /*111e0*/  BRA `(.L_x_1688) ;  /* 0xffffdb1000007947 */ /* 0x022fea000383ffff */
.L_x_1637:
[----:B------:R-:W-:Y:S01]  /*111f0*/  IMAD.MOV.U32 R230, RZ, RZ, R106 ;  /* 0x000000ffffe67224 */ /* 0x000fe200078e006a */
[----:B------:R-:W-:Y:S01]  /*11200*/  MOV R195, 0x1 ;  /* 0x0000000100c37802 */ /* 0x000fe20000000f00 */
[----:B------:R-:W-:Y:S01]  /*11210*/  IMAD.MOV.U32 R3, RZ, RZ, 0x1f ;  /* 0x0000001fff037424 */ /* 0x000fe200078e00ff */
[----:B------:R-:W-:Y:S02]  /*11220*/  MOV R2, 0x11240 ;  /* 0x0001124000027802 */ /* 0x000fe40000000f00 */
[----:B-12---:R-:W-:Y:S05]  /*11230*/  CALL.REL.NOINC `($__internal_28_$__cuda_sm70_shflsync_idx_p) ;  /* 0x000005f000007944 */ /* 0x006fea0003c00000 */
[----:B------:R-:W-:Y:S01]  /*11240*/  MOV R8, R195 ;  /* 0x000000c300087202 */ /* 0x000fe20000000f00 */
[----:B-1---5:R-:W-:Y:S05]  /*11250*/  BRA `(.L_x_1689) ;  /* 0xffffdac000007947 */ /* 0x022fea000383ffff */
.L_x_1638:
[----:B------:R-:W-:Y:S02]  /*11260*/  MOV R3, 0x1 ;  /* 0x0000000100037802 */ /* 0x000fe40000000f00 */
[----:B------:R-:W-:-:S02]  /*11270*/  MOV R2, 0x11290 ;  /* 0x0001129000027802 */ /* 0x000fc40000000f00 */
[----:B-1234-:R-:W-:Y:S05]  /*11280*/  CALL.REL.NOINC `($__internal_29_$__cuda_sm70_shflsync_up_p) ;  /* 0x0000061000007944 */ /* 0x01efea0003c00000 */
[----:B------:R-:W-:Y:S05]  /*11290*/  BRA `(.L_x_1690) ;  /* 0xffffdbb000007947 */ /* 0x000fea000383ffff */
.L_x_1639:
[----:B------:R-:W-:Y:S02]  /*112a0*/  MOV R3, 0x2 ;  /* 0x0000000200037802 */ /* 0x000fe40000000f00 */
[----:B------:R-:W-:-:S02]  /*112b0*/  MOV R2, 0x112d0 ;  /* 0x000112d000027802 */ /* 0x000fc40000000f00 */
[----:B--2-4-:R-:W-:Y:S05]  /*112c0*/  CALL.REL.NOINC `($__internal_29_$__cuda_sm70_shflsync_up_p) ;  /* 0x000005d000007944 */ /* 0x014fea0003c00000 */
        /* <DEDUP_REMOVED lines=24> */
.L_x_1643:
[----:B------:R-:W-:Y:S02]  /*11450*/  MOV R3, 0x1 ;  /* 0x0000000100037802 */ /* 0x000fe40000000f00 */
[----:B------:R-:W-:Y:S02]  /*11460*/  MOV R2, 0x11480 ;  /* 0x0001148000027802 */ /* 0x000fe40000000f00 */
[----:B------:R-:W-:Y:S05]  /*11470*/  CALL.REL.NOINC `($__internal_29_$__cuda_sm70_shflsync_up_p) ;  /* 0x0000042000007944 */ /* 0x000fea0003c00000 */
[----:B------:R-:W-:Y:S01]  /*11480*/  MOV R2, R4 ;  /* 0x0000000400027202 */ /* 0x000fe20000000f00 */
[----:B------:R-:W-:Y:S05]  /*11490*/  BRA `(.L_x_1692) ;  /* 0xffffdc1000007947 */ /* 0x000fea000383ffff */
.L_x_1644:
        /* <DEDUP_REMOVED lines=27> */
.L_x_1646:
[----:B------:R-:W-:Y:S02]  /*11650*/  SEL R0, RZ, 0x1, P0 ;  /* 0x00000001ff007807 */ /* 0x000fe40000000000 */
[----:B------:R-:W-:Y:S02]  /*11660*/  MOV R2, 0x11680 ;  /* 0x0001168000027802 */ /* 0x000fe40000000f00 */
[----:B-1----:R-:W-:Y:S05]  /*11670*/  CALL.REL.NOINC `($__internal_30_$__cuda_sm70_votesync_ballot) ;  /* 0x0000028000007944 */ /* 0x002fea0003c00000 */
[----:B------:R-:W-:Y:S05]  /*11680*/  BRA `(.L_x_1694) ;  /* 0xffffdbb000007947 */ /* 0x000fea000383ffff */
.L_x_1647:
[----:B------:R-:W-:Y:S01]  /*11690*/  IMAD.MOV.U32 R230, RZ, RZ, R6 ;  /* 0x000000ffffe67224 */ /* 0x000fe200078e0006 */
[----:B---3--:R-:W-:Y:S01]  /*116a0*/  MOV R195, R11 ;  /* 0x0000000b00c37202 */ /* 0x008fe20000000f00 */
[----:B------:R-:W-:Y:S01]  /*116b0*/  IMAD.MOV.U32 R3, RZ, RZ, 0x1f ;  /* 0x0000001fff037424 */ /* 0x000fe200078e00ff */
[----:B------:R-:W-:Y:S02]  /*116c0*/  MOV R2, 0x116e0 ;  /* 0x000116e000027802 */ /* 0x000fe40000000f00 */
[----:B-12---:R-:W-:Y:S05]  /*116d0*/  CALL.REL.NOINC `($__internal_28_$__cuda_sm70_shflsync_idx_p) ;  /* 0x0000015000007944 */ /* 0x006fea0003c00000 */
[----:B------:R-:W-:Y:S01]  /*116e0*/  IMAD.MOV.U32 R6, RZ, RZ, R195 ;  /* 0x000000ffff067224 */ /* 0x000fe200078e00c3 */
[----:B------:R-:W-:Y:S01]  /*116f0*/  MOV R195, R11 ;  /* 0x0000000b00c37202 */ /* 0x000fe20000000f00 */
[----:B------:R-:W-:Y:S01]  /*11700*/  IMAD.MOV.U32 R230, RZ, RZ, R7 ;  /* 0x000000ffffe67224 */ /* 0x000fe200078e0007 */
[----:B------:R-:W-:Y:S02]  /*11710*/  MOV R3, 0x1f ;  /* 0x0000001f00037802 */ /* 0x000fe40000000f00 */
[----:B------:R-:W-:-:S02]  /*11720*/  MOV R2, 0x11740 ;  /* 0x0001174000027802 */ /* 0x000fc40000000f00 */
[----:B-1---5:R-:W-:Y:S05]  /*11730*/  CALL.REL.NOINC `($__internal_28_$__cuda_sm70_shflsync_idx_p) ;  /* 0x000000f000007944 */ /* 0x022fea0003c00000 */
[----:B------:R-:W-:Y:S01]  /*11740*/  MOV R7, R195 ;  /* 0x000000c300077202 */ /* 0x000fe20000000f00 */
[----:B-1---5:R-:W-:Y:S05]  /*11750*/  BRA `(.L_x_1695) ;  /* 0xffffdb2000007947 */ /* 0x022fea000383ffff */
.L_x_1650:
[----:B------:R-:W-:Y:S01]  /*11760*/  IMAD.MOV.U32 R230, RZ, RZ, R4 ;  /* 0x000000ffffe67224 */ /* 0x000fe200078e0004 */
[----:B------:R-:W-:Y:S01]  /*11770*/  MOV R195, R0 ;  /* 0x0000000000c37202 */ /* 0x000fe20000000f00 */
[----:B------:R-:W-:Y:S01]  /*11780*/  IMAD.MOV.U32 R3, RZ, RZ, 0x1f ;  /* 0x0000001fff037424 */ /* 0x000fe200078e00ff */
[----:B------:R-:W-:-:S02]  /*11790*/  MOV R2, 0x117b0 ;  /* 0x000117b000027802 */ /* 0x000fc40000000f00 */
[----:B-1-34-:R-:W-:Y:S05]  /*117a0*/  CALL.REL.NOINC `($__internal_28_$__cuda_sm70_shflsync_idx_p) ;  /* 0x0000008000007944 */ /* 0x01afea0003c00000 */
[----:B------:R-:W-:Y:S01]  /*117b0*/  MOV R10, R195 ;  /* 0x000000c3000a7202 */ /* 0x000fe20000000f00 */
[----:B-1---5:R-:W-:Y:S05]  /*117c0*/  BRA `(.L_x_1649) ;  /* 0xffffdb1000007947 */ /* 0x022fea000383ffff */
        .weak           $__internal_27_$__cuda_sm70_shflsync_bfly_p
        .type           $__internal_27_$__cuda_sm70_shflsync_bfly_p,@function
        .size           $__internal_27_$__cuda_sm70_shflsync_bfly_p,($__internal_28_$__cuda_sm70_shflsync_idx_p - $__internal_27_$__cuda_sm70_shflsync_bfly_p)
$__internal_27_$__cuda_sm70_shflsync_bfly_p:
[----:B------:R-:W-:Y:S02]  /*117d0*/  MOV R169, 0xffffffff ;  /* 0xffffffff00a97802 */ /* 0x000fe40000000f00 */
[----:B------:R-:W-:-:S02]  /*117e0*/  MOV R3, 0x1f ;  /* 0x0000001f00037802 */ /* 0x000fc40000000f00 */
[----:B------:R-:W-:Y:S04]  /*117f0*/  WARPSYNC R169 ;  /* 0x000000a900007348 */ /* 0x000fe80003800000 */
[----:B------:R1:W2:Y:S02]  /*11800*/  SHFL.BFLY PT, R0, R132, R0, R3 ;  /* 0x0c00000084007389 */ /* 0x0002a400000e0003 */
[----:B-1----:R-:W-:-:S04]  /*11810*/  MOV R3, 0x0 ;  /* 0x0000000000037802 */ /* 0x002fc80000000f00 */
[----:B--2---:R-:W-:Y:S05]  /*11820*/  RET.REL.NODEC R2 `(_ZN7cutlass13device_kernelIN5flash19enable_sm80_to_sm89INS1_16FlashAttnFwdSm80INS1_25CollectiveMainloopFwdSm80ILi8ELi1ELb0EN4cute5tupleIJNS5_1CILi128EEENS7_ILi64EEENS7_ILi256EEEEEELi256ENS_6half_tEfNS_4arch4Sm80ELb0ELb0ELb0ELb1ELb1ELb0ELb1ELb1EEENS1_21CollectiveEpilogueFwdINS6_IJS8_SA_S9_EEENS6_IJNS7_ILi1EEESI_SI_EEESC_SE_Li256ELb1ELb1ELb1ELb0EEENS1_36VarlenDynamicPersistentTileSchedulerILi128ELi64ELi256ELi256ELb1ELb1ELb0ELb0ELb1ELb1EEEEEEEEEvNT_6ParamsE) ;  /* 0xfffee7d002007950 */ /* 0x004fea0003c3ffff */
        .weak           $__internal_28_$__cuda_sm70_shflsync_idx_p
        .type           $__internal_28_$__cuda_sm70_shflsync_idx_p,@function
        .size           $__internal_28_$__cuda_sm70_shflsync_idx_p,($__internal_29_$__cuda_sm70_shflsync_up_p - $__internal_28_$__cuda_sm70_shflsync_idx_p)
$__internal_28_$__cuda_sm70_shflsync_idx_p:
[----:B------:R1:W-:Y:S02]  /*11830*/  STL [R1+0x154], R0 ;  /* 0x0001540001007387 */ /* 0x0003e40000100800 */
[----:B-1----:R-:W-:-:S04]  /*11840*/  MOV R0, 0xffffffff ;  /* 0xffffffff00007802 */ /* 0x002fc80000000f00 */
[----:B------:R-:W-:Y:S04]  /*11850*/  WARPSYNC R0 ;  /* 0x0000000000007348 */ /* 0x000fe80003800000 */
[----:B------:R1:W2:Y:S04]  /*11860*/  SHFL.IDX PT, R195, R230, R195, R3 ;  /* 0x000000c3e6c37389 */ /* 0x0002a800000e0003 */
[----:B-1----:R1:W5:Y:S01]  /*11870*/  LDL.LU R0, [R1+0x154] ;  /* 0x0001540001007983 */ /* 0x0023620000300800 */
[----:B------:R-:W-:-:S04]  /*11880*/  MOV R3, 0x0 ;  /* 0x0000000000037802 */ /* 0x000fc80000000f00 */
[----:B--2---:R-:W-:Y:S05]  /*11890*/  RET.REL.NODEC R2 `(_ZN7cutlass13device_kernelIN5flash19enable_sm80_to_sm89INS1_16FlashAttnFwdSm80INS1_25CollectiveMainloopFwdSm80ILi8ELi1ELb0EN4cute5tupleIJNS5_1CILi128EEENS7_ILi64EEENS7_ILi256EEEEEELi256ENS_6half_tEfNS_4arch4Sm80ELb0ELb0ELb0ELb1ELb1ELb0ELb1ELb1EEENS1_21CollectiveEpilogueFwdINS6_IJS8_SA_S9_EEENS6_IJNS7_ILi1EEESI_SI_EEESC_SE_Li256ELb1ELb1ELb1ELb0EEENS1_36VarlenDynamicPersistentTileSchedulerILi128ELi64ELi256ELi256ELb1ELb1ELb0ELb0ELb1ELb1EEEEEEEEEvNT_6ParamsE) ;  /* 0xfffee76002007950 */ /* 0x004fea0003c3ffff */
        .weak           $__internal_29_$__cuda_sm70_shflsync_up_p
        .type           $__internal_29_$__cuda_sm70_shflsync_up_p,@function
        .size           $__internal_29_$__cuda_sm70_shflsync_up_p,($__internal_30_$__cuda_sm70_votesync_ballot - $__internal_29_$__cuda_sm70_shflsync_up_p)
$__internal_29_$__cuda_sm70_shflsync_up_p:
[----:B------:R-:W-:Y:S02]  /*118a0*/  MOV R4, RZ ;  /* 0x000000ff00047202 */ /* 0x000fe40000000f00 */
[----:B------:R-:W-:-:S04]  /*118b0*/  MOV R11, 0xffffffff ;  /* 0xffffffff000b7802 */ /* 0x000fc80000000f00 */
[----:B------:R-:W-:Y:S04]  /*118c0*/  WARPSYNC R11 ;  /* 0x0000000b00007348 */ /* 0x000fe80003800000 */
[----:B------:R1:W2:Y:S02]  /*118d0*/  SHFL.UP PT, R4, R0, R3, R4 ;  /* 0x0400000300047389 */ /* 0x0002a400000e0004 */
[----:B-1----:R-:W-:-:S04]  /*118e0*/  MOV R3, 0x0 ;  /* 0x0000000000037802 */ /* 0x002fc80000000f00 */
[----:B--2---:R-:W-:Y:S05]  /*118f0*/  RET.REL.NODEC R2 `(_ZN7cutlass13device_kernelIN5flash19enable_sm80_to_sm89INS1_16FlashAttnFwdSm80INS1_25CollectiveMainloopFwdSm80ILi8ELi1ELb0EN4cute5tupleIJNS5_1CILi128EEENS7_ILi64EEENS7_ILi256EEEEEELi256ENS_6half_tEfNS_4arch4Sm80ELb0ELb0ELb0ELb1ELb1ELb0ELb1ELb1EEENS1_21CollectiveEpilogueFwdINS6_IJS8_SA_S9_EEENS6_IJNS7_ILi1EEESI_SI_EEESC_SE_Li256ELb1ELb1ELb1ELb0EEENS1_36VarlenDynamicPersistentTileSchedulerILi128ELi64ELi256ELi256ELb1ELb1ELb0ELb0ELb1ELb1EEEEEEEEEvNT_6ParamsE) ;  /* 0xfffee70002007950 */ /* 0x004fea0003c3ffff */
        .weak           $__internal_30_$__cuda_sm70_votesync_ballot
        .type           $__internal_30_$__cuda_sm70_votesync_ballot,@function
        .size           $__internal_30_$__cuda_sm70_votesync_ballot,(.L_x_3265 - $__internal_30_$__cuda_sm70_votesync_ballot)
$__internal_30_$__cuda_sm70_votesync_ballot:
[----:B------:R-:W-:Y:S01]  /*11900*/  ISETP.NE.U32.AND P0, PT, R0, 0x1, PT ;  /* 0x000000010000780c */ /* 0x000fe20003f05070 */
[----:B------:R-:W-:-:S04]  /*11910*/  IMAD.MOV.U32 R3, RZ, RZ, -0x1 ;  /* 0xffffffffff037424 */ /* 0x000fc800078e00ff */
[----:B------:R-:W-:Y:S08]  /*11920*/  WARPSYNC R3 ;  /* 0x0000000300007348 */ /* 0x000ff00003800000 */
[----:B------:R-:W-:-:S04]  /*11930*/  VOTE.ANY R0, PT, !P0 ;  /* 0x0000000000007806 */ /* 0x000fc800040e0100 */
[----:B------:R-:W-:Y:S01]  /*11940*/  LOP3.LUT R0, R0, R3, RZ, 0xc0, !PT ;  /* 0x0000000300007212 */ /* 0x000fe200078ec0ff */
[----:B------:R-:W-:-:S04]  /*11950*/  IMAD.MOV.U32 R3, RZ, RZ, 0x0 ;  /* 0x00000000ff037424 */ /* 0x000fc800078e00ff */
[----:B------:R-:W-:Y:S05]  /*11960*/  RET.REL.NODEC R2 `(_ZN7cutlass13device_kernelIN5flash19enable_sm80_to_sm89INS1_16FlashAttnFwdSm80INS1_25CollectiveMainloopFwdSm80ILi8ELi1ELb0EN4cute5tupleIJNS5_1CILi128EEENS7_ILi64EEENS7_ILi256EEEEEELi256ENS_6half_tEfNS_4arch4Sm80ELb0ELb0ELb0ELb1ELb1ELb0ELb1ELb1EEENS1_21CollectiveEpilogueFwdINS6_IJS8_SA_S9_EEENS6_IJNS7_ILi1EEESI_SI_EEESC_SE_Li256ELb1ELb1ELb1ELb0EEENS1_36VarlenDynamicPersistentTileSchedulerILi128ELi64ELi256ELi256ELb1ELb1ELb0ELb0ELb1ELb1EEEEEEEEEvNT_6ParamsE) ;  /* 0xfffee69002007950 */ /* 0x000fea0003c3ffff */
.L_x_1696:
        /* <DEDUP_REMOVED lines=9> */
.L_x_3265:


//--------------------- .text._ZN7cutlass13device_kernelIN5flash19enable_sm80_to_sm89INS1_16FlashAttnFwdSm80INS1_25CollectiveMainloopFwdSm80ILi8ELi1ELb0EN4cute5tupleIJNS5_1CILi128EEENS7_ILi48EEENS7_ILi256EEEEEELi256ENS_6half_tEfNS_4arch4Sm80ELb0ELb0ELb0ELb1ELb1ELb1ELb1ELb1EEENS1_21CollectiveEpilogueFwdINS6_IJS8_SA_S9_EEENS6_IJNS7_ILi1EEESI_SI_EEESC_SE_Li256ELb1ELb1ELb1ELb0EEENS1_36VarlenDynamicPersistentTileSchedulerILi128ELi48ELi256ELi256ELb1ELb1ELb0ELb0ELb1ELb1EEEEEEEEEvNT_6ParamsE --------------------------
	.section	.text._ZN7cutlass13device_kernelIN5flash19enable_sm80_to_sm89INS1_16FlashAttnFwdSm80INS1_25CollectiveMainloopFwdSm80ILi8ELi1ELb0EN4cute5tupleIJNS5_1CILi128EEENS7_ILi48EEENS7_ILi256EEEEEELi256ENS_6half_tEfNS_4arch4Sm80ELb0ELb0ELb0ELb1ELb1ELb1ELb1ELb1EEENS1_21CollectiveEpilogueFwdINS6_IJS8_SA_S9_EEENS6_IJNS7_ILi1EEESI_SI_EEESC_SE_Li256ELb1ELb1ELb1ELb0EEENS1_36VarlenDynamicPersistentTileSchedulerILi128ELi48ELi256ELi256ELb1ELb1ELb0ELb0ELb1ELb1EEEEEEEEEvNT_6ParamsE,"ax",@progbits
	.sectioninfo	@"SHI_REGISTERS=255"
	.align	128
.text._ZN7cutlass13device_kernelIN5flash19enable_sm80_to_sm89INS1_16FlashAttnFwdSm80INS1_25CollectiveMainloopFwdSm80ILi8ELi1ELb0EN4cute5tupleIJNS5_1CILi128EEENS7_ILi48EEENS7_ILi256EEEEEELi256ENS_6half_tEfNS_4arch4Sm80ELb0ELb0ELb0ELb1ELb1ELb1ELb1ELb1EEENS1_21CollectiveEpilogueFwdINS6_IJS8_SA_S9_EEENS6_IJNS7_ILi1EEESI_SI_EEESC_SE_Li256ELb1ELb1ELb1ELb0EEENS1_36VarlenDynamicPersistentTileSchedulerILi128ELi48ELi256ELi256ELb1ELb1ELb0ELb0ELb1ELb1EEEEEEEEEvNT_6ParamsE:
        .type           _ZN7cutlass13device_kernelIN5flash19enable_sm80_to_sm89INS1_16FlashAttnFwdSm80INS1_25CollectiveMainloopFwdSm80ILi8ELi1ELb0EN4cute5tupleIJNS5_1CILi128EEENS7_ILi48EEENS7_ILi256EEEEEELi256ENS_6half_tEfNS_4arch4Sm80ELb0ELb0ELb0ELb1ELb1ELb1ELb1ELb1EEENS1_21CollectiveEpilogueFwdINS6_IJS8_SA_S9_EEENS6_IJNS7_ILi1EEESI_SI_EEESC_SE_Li256ELb1ELb1ELb1ELb0EEENS1_36VarlenDynamicPersistentTileSchedulerILi128ELi48ELi256ELi256ELb1ELb1ELb0ELb0ELb1ELb1EEEEEEEEEvNT_6ParamsE,@function
        .size           _ZN7cutlass13device_kernelIN5flash19enable_sm80_to_sm89INS1_16FlashAttnFwdSm80INS1_25CollectiveMainloopFwdSm80ILi8ELi1ELb0EN4cute5tupleIJNS5_1CILi128EEENS7_ILi48EEENS7_ILi256EEEEEELi256ENS_6half_tEfNS_4arch4Sm80ELb0ELb0ELb0ELb1ELb1ELb1ELb1ELb1EEENS1_21CollectiveEpilogueFwdINS6_IJS8_SA_S9_EEENS6_IJNS7_ILi1EEESI_SI_EEESC_SE_Li256ELb1ELb1ELb1ELb0EEENS1_36VarlenDynamicPersistentTileSchedulerILi128ELi48ELi256ELi256ELb1ELb1ELb0ELb0ELb1ELb1EEEEEEEEEvNT_6ParamsE,(.L_x_3270 - _ZN7cutlass13device_kernelIN5flash19enable_sm80_to_sm89INS1_16FlashAttnFwdSm80INS1_25CollectiveMainloopFwdSm80ILi8ELi1ELb0EN4cute5tupleIJNS5_1CILi128EEENS7_ILi48EEENS7_ILi256EEEEEELi256ENS_6half_tEfNS_4arch4Sm80ELb0ELb0ELb0ELb1ELb1ELb1ELb1ELb1EEENS1_21CollectiveEpilogueFwdINS6_IJS8_SA_S9_EEENS6_IJNS7_ILi1EEESI_SI_EEESC_SE_Li256ELb1ELb1ELb1ELb0EEENS1_36VarlenDynamicPersistentTileSchedulerILi128ELi48ELi256ELi256ELb1ELb1ELb0ELb0ELb1ELb1EEEEEEEEEvNT_6ParamsE)
        .other          _ZN7cutlass13device_kernelIN5flash19enable_sm80_to_sm89INS1_16FlashAttnFwdSm80INS1_25CollectiveMainloopFwdSm80ILi8ELi1ELb0EN4cute5tupleIJNS5_1CILi128EEENS7_ILi48EEENS7_ILi256EEEEEELi256ENS_6half_tEfNS_4arch4Sm80ELb0ELb0ELb0ELb1ELb1ELb1ELb1ELb1EEENS1_21CollectiveEpilogueFwdINS6_IJS8_SA_S9_EEENS6_IJNS7_ILi1EEESI_SI_EEESC_SE_Li256ELb1ELb1ELb1ELb0EEENS1_36VarlenDynamicPersistentTileSchedulerILi128ELi48ELi256ELi256ELb1ELb1ELb0ELb0ELb1ELb1EEEEEEEEEvNT_6ParamsE,@"STO_CUDA_ENTRY STV_DEFAULT"
_ZN7cutlass13device_kernelIN5flash19enable_sm80_to_sm89INS1_16FlashAttnFwdSm80INS1_25CollectiveMainloopFwdSm80ILi8ELi1ELb0EN4cute5tupleIJNS5_1CILi128EEENS7_ILi48EEENS7_ILi256EEEEEELi256ENS_6half_tEfNS_4arch4Sm80ELb0ELb0ELb0ELb1ELb1ELb1ELb1ELb1EEENS1_21CollectiveEpilogueFwdINS6_IJS8_SA_S9_EEENS6_IJNS7_ILi1EEESI_SI_EEESC_SE_Li256ELb1ELb1ELb1ELb0EEENS1_36VarlenDynamicPersistentTileSchedulerILi128ELi48ELi256ELi256ELb1ELb1ELb0ELb0ELb1ELb1EEEEEEEEEvNT_6ParamsE:
        /* <DEDUP_REMOVED lines=54> */
.L_x_1702:
        /* <DEDUP_REMOVED lines=17> */
.L_x_1909:
        /* <DEDUP_REMOVED lines=16> */
.L_x_1910:
[----:B--2---:R-:W-:-:S05]  /*0570*/  IMAD R0, R0, c[0x0][0x538], RZ ;  /* 0x00014e0000007a24 */ /* 0x004fca00078e02ff */
[----:B------:R-:W-:-:S04]  /*0580*/  IADD3 R6, R0, R6, RZ ;  /* 0x0000000600067210 */ /* 0x000fc80007ffe0ff */
[----:B------:R-:W-:-:S13]  /*0590*/  ISETP.GT.AND P0, PT, R6, UR4, PT ;  /* 0x0000000406007c0c */ /* 0x000fda000bf04270 */
[----:B-1----:R-:W-:Y:S05]  /*05a0*/  @!P0 BRA `(.L_x_1702) ;  /* 0xfffffdb000008947 */ /* 0x002fea000383ffff */
.L_x_1698:
[----:B------:R-:W-:-:S05]  /*05b0*/  IADD3 R12, -R0, R6, RZ ;  /* 0x00000006000c7210 */ /* 0x000fca0007ffe1ff */
[----:B------:R-:W-:-:S05]  /*05c0*/  IMAD R0, R4, c[0x0][0x538], R12 ;  /* 0x00014e0004007a24 */ /* 0x000fca00078e020c */
[----:B------:R-:W-:Y:S01]  /*05d0*/  ISETP.GT.AND P0, PT, R0, UR4, PT ;  /* 0x0000000400007c0c */ /* 0x000fe2000bf04270 */
[----:B------:R-:W-:-:S12]  /*05e0*/  BRA.DIV ~URZ, `(.L_x_1703) ;  /* 0x0001bba27f007947 */ /* 0x000fd8000b800000 */
[----:B------:R-:W-:-:S04]  /*05f0*/  VOTE.ANY R13, PT, !P0 ;  /* 0x00000000000d7806 */ /* 0x000fc800040e0100 */
.L_x_1911:
[----:B------:R1:W2:Y:S01]  /*0600*/  POPC R14, R13 ;  /* 0x0000000d000e7309 */ /* 0x0002a20000000000 */
[----:B------:R-:W-:Y:S05]  /*0610*/  BRA.DIV ~URZ, `(.L_x_1704) ;  /* 0x0001bbb27f007947 */ /* 0x000fea000b800000 */
[----:B--2---:R2:W3:Y:S01]  /*0620*/  SHFL.IDX PT, R11, R8, R14, 0x1f ;  /* 0x00001f0e080b7589 */ /* 0x0044e200000e0000 */
[----:B------:R-:W-:-:S03]  /*0630*/  MOV R6, RZ ;  /* 0x000000ff00067202 */ /* 0x000fc60000000f00 */
[----:B------:R2:W4:Y:S04]  /*0640*/  SHFL.IDX PT, R10, R7, R14, 0x1f ;  /* 0x00001f0e070a7589 */ /* 0x00052800000e0000 */
.L_x_1912:
[----:B------:R-:W-:Y:S01]  /*0650*/  ISETP.NE.AND P0, PT, R13, RZ, PT ;  /* 0x000000ff0d00720c */ /* 0x000fe20003f05270 */
[----:B------:R-:W-:-:S12]  /*0660*/  BSSY B0, `(.L_x_1705) ;  /* 0x0000005000007945 */ /* 0x000fd80003800000 */
[----:B------:R-:W-:Y:S05]  /*0670*/  @!P0 BRA `(.L_x_1706) ;  /* 0x0000003000008947 */ /* 0x000fea0003800000 */
[----:B------:R-:W-:Y:S01]  /*0680*/  IADD3 R208, R14, -0x1, RZ ;  /* 0xffffffff0ed07810 */ /* 0x000fe20007ffe0ff */
[----:B------:R-:W-:Y:S05]  /*0690*/  BRA.DIV ~URZ, `(.L_x_1707) ;  /* 0x0001bc127f007947 */ /* 0x000fea000b800000 */
[----:B------:R1:W2:Y:S02]  /*06a0*/  SHFL.IDX PT, R6, R4, R208, 0x1f ;  /* 0x00001fd004067589 */ /* 0x0002a400000e0000 */
.L_x_1706:
[----:B------:R-:W-:Y:S05]  /*06b0*/  BSYNC B0 ;  /* 0x0000000000007941 */ /* 0x000fea0003800000 */
.L_x_1705:
[----:B---3--:R-:W-:Y:S01]  /*06c0*/  IABS R0, R11 ;  /* 0x0000000b00007213 */ /* 0x008fe20000000000 */
[----:B-12---:R-:W-:-:S04]  /*06d0*/  IMAD R4, R6, c[0x0][0x538], R12 ;  /* 0x00014e0006047a24 */ /* 0x006fc800078e020c */
        /* <DEDUP_REMOVED lines=67> */
.L_x_1699:
[----:B------:R-:W-:Y:S01]  /*0b10*/  MOV R0, UR4 ;  /* 0x0000000400007c02 */ /* 0x000fe20008000f00 */
[----:B------:R-:W-:Y:S04]  /*0b20*/  STL [R1+0x4], RZ ;  /* 0x000004ff01007387 */ /* 0x000fe80000100800 */
[----:B------:R-:W-:Y:S04]  /*0b30*/  STL [R1+0x8], RZ ;  /* 0x000008ff01007387 */ /* 0x000fe80000100800 */
[----:B------:R1:W-:Y:S02]  /*0b40*/  STL [R1], R0 ;  /* 0x0000000001007387 */ /* 0x0003e40000100800 */
[----:B-1----:R-:W-:-:S05]  /*0b50*/  MOV R0, c[0x0][0x53c] ;  /* 0x00014f0000007a02 */ /* 0x002fca0000000f00 */
[----:B------:R1:W-:Y:S02]  /*0b60*/  STL [R1+0xc], R0 ;  /* 0x00000c0001007387 */ /* 0x0003e40000100800 */
.L_x_1708:
[----:B-1----:R-:W2:Y:S04]  /*0b70*/  LDL R4, [R1] ;  /* 0x0000000001047983 */ /* 0x002ea80000100800 */
[----:B------:R-:W2:Y:S04]  /*0b80*/  LDL R5, [R1+0x4] ;  /* 0x0000040001057983 */ /* 0x000ea80000100800 */
[----:B------:R-:W2:Y:S04]  /*0b90*/  LDL R6, [R1+0x8] ;  /* 0x0000080001067983 */ /* 0x000ea80000100800 */
[----:B------:R-:W2:Y:S01]  /*0ba0*/  LDL R7, [R1+0xc] ;  /* 0x00000c0001077983 */ /* 0x000ea20000100800 */
[----:B------:R-:W-:Y:S01]  /*0bb0*/  ISETP.NE.AND P0, PT, R15, RZ, PT ;  /* 0x000000ff0f00720c */ /* 0x000fe20003f05270 */
[----:B------:R-:W-:-:S12]  /*0bc0*/  WARPSYNC 0xffffffff ;  /* 0xffffffff00007948 */ /* 0x000fd80003800000 */
[----:B--2---:R1:W-:Y:S04]  /*0bd0*/  @!P0 STS.128 [0x20080], R4 ;  /* 0x02008004ff008388 */ /* 0x0043e80000000c00 */
[----:B------:R-:W-:Y:S06]  /*0be0*/  BAR.ARV 0x5, 0x100 ;  /* 0x0144000000007b1d */ /* 0x000fec0000002000 */
.L_x_1697:
[----:B------:R-:W2:Y:S02]  /*0bf0*/  LDL R0, [R1+0xc] ;  /* 0x00000c0001007983 */ /* 0x000ea40000100800 */
[----:B--2---:R-:W-:-:S13]  /*0c00*/  ISETP.GE.AND P0, PT, R0, c[0x0][0x53c], PT ;  /* 0x00014f0000007a0c */ /* 0x004fda0003f06270 */
[----:B------:R-:W-:Y:S05]  /*0c10*/  @P0 EXIT ;  /* 0x000000000000094d */ /* 0x000fea0003800000 */
[----:B------:R-:W2:Y:S01]  /*0c20*/  S2R R13, SR_TID.X ;  /* 0x00000000000d7919 */ /* 0x000ea20000002100 */
[----:B------:R-:W-:Y:S01]  /*0c30*/  IMAD.MOV.U32 R22, RZ, RZ, 0x40 ;  /* 0x00000040ff167424 */ /* 0x000fe200078e00ff */
[----:B------:R-:W-:Y:S01]  /*0c40*/  ULDC UR4, c[0x0][0x2ac] ;  /* 0x0000ab0000047ab9 */ /* 0x000fe20000000800 */
[----:B------:R-:W-:Y:S01]  /*0c50*/  IMAD.MOV.U32 R21, RZ, RZ, 0x20 ;  /* 0x00000020ff157424 */ /* 0x000fe200078e00ff */
[----:B------:R-:W-:Y:S02]  /*0c60*/  ULDC UR5, c[0x0][0x1d0] ;  /* 0x0000740000057ab9 */ /* 0x000fe40000000800 */
[----:B------:R-:W-:Y:S01]  /*0c70*/  UIMAD UR5, UR4, UR5, URZ ;  /* 0x00000005040572a4 */ /* 0x000fe2000f8e023f */
[----:B--2---:R-:W-:-:S04]  /*0c80*/  SHF.R.S32.HI R12, RZ, 0x1f, R13 ;  /* 0x0000001fff0c7819 */ /* 0x004fc8000001140d */
[CC--:B------:R-:W-:Y:S02]  /*0c90*/  LEA.HI R3, R12.reuse, R13.reuse, RZ, 0x4 ;  /* 0x0000000d0c037211 */ /* 0x0c0fe400078f20ff */
[----:B------:R-:W-:Y:S02]  /*0ca0*/  LEA.HI R8, R12, R13, RZ, 0x2 ;  /* 0x0000000d0c087211 */ /* 0x000fe400078f10ff */
[----:B------:R-:W-:Y:S02]  /*0cb0*/  LOP3.LUT R0, R3, 0xfffffff0, RZ, 0xc0, !PT ;  /* 0xfffffff003007812 */ /* 0x000fe400078ec0ff */
[----:B-1----:R-:W-:Y:S02]  /*0cc0*/  SHF.R.S32.HI R4, RZ, 0x4, R3 ;  /* 0x00000004ff047819 */ /* 0x002fe40000011403 */
[----:B------:R-:W-:Y:S01]  /*0cd0*/  SHF.R.S32.HI R7, RZ, 0x2, R8 ;  /* 0x00000002ff077819 */ /* 0x000fe20000011408 */
[----:B------:R-:W-:Y:S01]  /*0ce0*/  IMAD.IADD R0, R13, 0x1, -R0 ;  /* 0x000000010d007824 */ /* 0x000fe200078e0a00 */
[----:B------:R-:W-:-:S02]  /*0cf0*/  SHF.R.S32.HI R2, RZ, 0x1f, R8 ;  /* 0x0000001fff027819 */ /* 0x000fc40000011408 */
[----:B------:R-:W-:Y:S02]  /*0d00*/  LEA.HI R3, R3, R4, RZ, 0x1 ;  /* 0x0000000403037211 */ /* 0x000fe400078f08ff */
[----:B------:R-:W-:Y:S02]  /*0d10*/  SHF.R.S32.HI R5, RZ, 0x1f, R0 ;  /* 0x0000001fff057819 */ /* 0x000fe40000011400 */
[----:B------:R-:W-:Y:S02]  /*0d20*/  LEA.HI R2, R2, R7, RZ, 0x3 ;  /* 0x0000000702027211 */ /* 0x000fe400078f18ff */
[----:B------:R-:W-:Y:S02]  /*0d30*/  LOP3.LUT R3, R3, 0xfffffffe, RZ, 0xc0, !PT ;  /* 0xfffffffe03037812 */ /* 0x000fe400078ec0ff */
[----:B------:R-:W-:Y:S02]  /*0d40*/  LEA.HI R11, R5, R0, RZ, 0x3 ;  /* 0x00000000050b7211 */ /* 0x000fe400078f18ff */
[----:B------:R-:W-:Y:S01]  /*0d50*/  LOP3.LUT R2, R2, 0xfffffff8, RZ, 0xc0, !PT ;  /* 0xfffffff802027812 */ /* 0x000fe200078ec0ff */
[----:B------:R-:W-:Y:S01]  /*0d60*/  IMAD.IADD R10, R4, 0x1, -R3 ;  /* 0x00000001040a7824 */ /* 0x000fe200078e0a03 */
[----:B------:R-:W-:-:S02]  /*0d70*/  LEA.HI R143, R12, R13, RZ, 0x3 ;  /* 0x0000000d0c8f7211 */ /* 0x000fc400078f18ff */
[----:B------:R-:W-:Y:S01]  /*0d80*/  LOP3.LUT R3, R11, 0xfffffff8, RZ, 0xc0, !PT ;  /* 0xfffffff80b037812 */ /* 0x000fe200078ec0ff */
[----:B------:R-:W-:Y:S01]  /*0d90*/  IMAD.IADD R7, R7, 0x1, -R2 ;  /* 0x0000000107077824 */ /* 0x000fe200078e0a02 */
[----:B------:R-:W-:Y:S02]  /*0da0*/  LEA.HI R6, R12, R13, RZ, 0x5 ;  /* 0x0000000d0c067211 */ /* 0x000fe400078f28ff */
[----:B------:R-:W-:Y:S01]  /*0db0*/  LOP3.LUT R2, R143, 0xfffffff8, RZ, 0xc0, !PT ;  /* 0xfffffff88f027812 */ /* 0x000fe200078ec0ff */
[----:B------:R-:W-:Y:S01]  /*0dc0*/  IMAD.IADD R5, R0, 0x1, -R3 ;  /* 0x0000000100057824 */ /* 0x000fe200078e0a03 */
[----:B------:R-:W-:Y:S02]  /*0dd0*/  LOP3.LUT R0, R6, 0xffffffe0, RZ, 0xc0, !PT ;  /* 0xffffffe006007812 */ /* 0x000fe400078ec0ff */
[----:B------:R-:W-:Y:S01]  /*0de0*/  SHF.R.S32.HI R4, RZ, 0x5, R6 ;  /* 0x00000005ff047819 */ /* 0x000fe20000011406 */
[C---:B------:R-:W-:Y:S01]  /*0df0*/  IMAD.IADD R149, R13.reuse, 0x1, -R2 ;  /* 0x000000010d957824 */ /* 0x040fe200078e0a02 */
[----:B------:R-:W-:Y:S01]  /*0e00*/  SHF.R.S32.HI R2, RZ, 0x1f, R6 ;  /* 0x0000001fff027819 */ /* 0x000fe20000011406 */
[----:B------:R-:W-:Y:S01]  /*0e10*/  IMAD.IADD R32, R13, 0x1, -R0 ;  /* 0x000000010d207824 */ /* 0x000fe200078e0a00 */
[----:B------:R-:W-:Y:S01]  /*0e20*/  LOP3.LUT R0, R8, 0xfffffffc, RZ, 0xc0, !PT ;  /* 0xfffffffc08007812 */ /* 0x000fe200078ec0ff */
[----:B------:R-:W-:Y:S01]  /*0e30*/  IMAD.SHL.U32 R3, R149, 0x40, RZ ;  /* 0x0000004095037824 */ /* 0x000fe200078e00ff */
[----:B------:R-:W-:Y:S01]  /*0e40*/  LEA.HI R2, R2, R4, RZ, 0x3 ;  /* 0x0000000402027211 */ /* 0x000fe200078f18ff */
[----:B------:R-:W-:Y:S01]  /*0e50*/  IMAD.SHL.U32 R14, R4, 0x400, RZ ;  /* 0x00000400040e7824 */ /* 0x000fe200078e00ff */
[----:B------:R-:W-:Y:S01]  /*0e60*/  SHF.R.S32.HI R8, RZ, 0x1f, R32 ;  /* 0x0000001fff087819 */ /* 0x000fe20000011420 */
[----:B------:R-:W-:Y:S01]  /*0e70*/  IMAD.IADD R6, R13, 0x1, -R0 ;  /* 0x000000010d067824 */ /* 0x000fe200078e0a00 */
[----:B------:R-:W-:Y:S01]  /*0e80*/  LOP3.LUT R0, R3, 0x1c0, RZ, 0xc0, !PT ;  /* 0x000001c003007812 */ /* 0x000fe200078ec0ff */
[C---:B------:R-:W-:Y:S01]  /*0e90*/  IMAD.SHL.U32 R144, R149.reuse, 0x4, RZ ;  /* 0x0000000495907824 */ /* 0x040fe200078e00ff */
[----:B------:R-:W-:Y:S01]  /*0ea0*/  LOP3.LUT R2, R2, 0xffffff8, RZ, 0xc0, !PT ;  /* 0x0ffffff802027812 */ /* 0x000fe200078ec0ff */
[----:B------:R-:W-:Y:S01]  /*0eb0*/  IMAD.SHL.U32 R140, R149, 0x8, RZ ;  /* 0x00000008958c7824 */ /* 0x000fe200078e00ff */
[----:B------:R-:W-:-:S02]  /*0ec0*/  LOP3.LUT R9, R0, 0x8, R143, 0xf8, !PT ;  /* 0x0000000800097812 */ /* 0x000fc400078ef88f */
[----:B------:R-:W-:Y:S01]  /*0ed0*/  SHF.R.U32.HI R0, RZ, 0x3, R0 ;  /* 0x00000003ff007819 */ /* 0x000fe20000011600 */
[----:B------:R-:W-:Y:S01]  /*0ee0*/  IMAD.IADD R3, R4, 0x1, -R2 ;  /* 0x0000000104037824 */ /* 0x000fe200078e0a02 */
[----:B------:R-:W-:Y:S01]  /*0ef0*/  LEA.HI R18, R8, R32, RZ, 0x2 ;  /* 0x0000002008127211 */ /* 0x000fe200078f10ff */
[----:B------:R-:W-:Y:S01]  /*0f00*/  IMAD.SHL.U32 R4, R5, 0x40, RZ ;  /* 0x0000004005047824 */ /* 0x000fe200078e00ff */
[----:B------:R-:W-:Y:S02]  /*0f10*/  LOP3.LUT R8, R7, 0x1, RZ, 0xc0, !PT ;  /* 0x0000000107087812 */ /* 0x000fe400078ec0ff */
[----:B------:R-:W-:Y:S02]  /*0f20*/  LOP3.LUT R9, R9, R0, RZ, 0x3c, !PT ;  /* 0x0000000009097212 */ /* 0x000fe400078e3cff */
[----:B------:R-:W-:Y:S02]  /*0f30*/  LEA.HI R0, R6, R6, RZ, 0x1 ;  /* 0x0000000606007211 */ /* 0x000fe400078f08ff */
[----:B------:R-:W-:-:S02]  /*0f40*/  ISETP.NE.U32.AND P0, PT, R8, 0x1, PT ;  /* 0x000000010800780c */ /* 0x000fc40003f05070 */
[----:B------:R-:W-:Y:S02]  /*0f50*/  SHF.R.S32.HI R2, RZ, 0x2, R18 ;  /* 0x00000002ff027819 */ /* 0x000fe40000011412 */
[----:B------:R-:W-:Y:S01]  /*0f60*/  LOP3.LUT R8, R0, 0x1ffffffe, RZ, 0xc0, !PT ;  /* 0x1ffffffe00087812 */ /* 0x000fe200078ec0ff */
[C---:B------:R-:W-:Y:S01]  /*0f70*/  IMAD.SHL.U32 R0, R7.reuse, 0x40, RZ ;  /* 0x0000004007007824 */ /* 0x040fe200078e00ff */
[----:B------:R-:W-:Y:S01]  /*0f80*/  R2P PR, R7, 0x6 ;  /* 0x0000000607007804 */ /* 0x000fe20000000000 */
[----:B------:R-:W-:Y:S01]  /*0f90*/  IMAD R30, R3, 0x10, R2 ;  /* 0x00000010031e7824 */ /* 0x000fe200078e0202 */
[C---:B------:R-:W-:Y:S01]  /*0fa0*/  LOP3.LUT P4, RZ, R5.reuse, 0x2, RZ, 0xc0, !PT ;  /* 0x0000000205ff7812 */ /* 0x040fe2000788c0ff */
[----:B------:R-:W-:Y:S01]  /*0fb0*/  IMAD.IADD R20, R6, 0x1, -R8 ;  /* 0x0000000106147824 */ /* 0x000fe200078e0a08 */
[----:B------:R-:W-:Y:S01]  /*0fc0*/  LOP3.LUT P3, RZ, R5, 0x4, RZ, 0xc0, !PT ;  /* 0x0000000405ff7812 */ /* 0x000fe2000786c0ff */
[----:B------:R-:W-:Y:S01]  /*0fd0*/  IMAD.SHL.U32 R5, R10, 0x8, RZ ;  /* 0x000000080a057824 */ /* 0x000fe200078e00ff */
[----:B------:R-:W-:Y:S01]  /*0fe0*/  LOP3.LUT R3, R0, 0x1c0, RZ, 0xc0, !PT ;  /* 0x000001c000037812 */ /* 0x000fe200078ec0ff */
[----:B------:R-:W-:Y:S01]  /*0ff0*/  IMAD R6, R6, 0x2, R14 ;  /* 0x0000000206067824 */ /* 0x000fe200078e020e */
[----:B------:R-:W-:Y:S01]  /*1000*/  LEA.HI R12, R12, R13, RZ, 0x6 ;  /* 0x0000000d0c0c7211 */ /* 0x000fe200078f30ff */
[----:B------:R-:W-:Y:S01]  /*1010*/  IMAD R2, R10, 0x200, R9 ;  /* 0x000002000a027824 */ /* 0x000fe200078e0209 */
[----:B------:R-:W-:Y:S01]  /*1020*/  LOP3.LUT R0, R4, 0x1c0, RZ, 0xc0, !PT ;  /* 0x000001c004007812 */ /* 0x000fe200078ec0ff */
[----:B------:R-:W-:Y:S01]  /*1030*/  STL [R1+0x188], R30 ;  /* 0x0001881e01007387 */ /* 0x000fe20000100800 */
[----:B------:R-:W-:-:S02]  /*1040*/  LEA.HI R4, R3, R3, RZ, 0x1d ;  /* 0x0000000303047211 */ /* 0x000fc400078fe8ff */
[----:B------:R-:W-:Y:S02]  /*1050*/  LOP3.LUT R5, R0, 0x8, R5, 0xf8, !PT ;  /* 0x0000000800057812 */ /* 0x000fe400078ef805 */
[----:B------:R-:W-:Y:S01]  /*1060*/  SHF.R.U32.HI R3, RZ, 0x3, R0 ;  /* 0x00000003ff037819 */ /* 0x000fe20000011600 */
[----:B------:R-:W-:Y:S01]  /*1070*/  IMAD.SHL.U32 R0, R12, 0x8, RZ ;  /* 0x000000080c007824 */ /* 0x000fe200078e00ff */
[----:B------:R-:W-:Y:S01]  /*1080*/  SHF.R.S32.HI R143, RZ, 0x3, R143 ;  /* 0x00000003ff8f7819 */ /* 0x000fe2000001148f */
[----:B------:R-:W-:Y:S01]  /*1090*/  IMAD.IADD R10, R6, 0x1, R4 ;  /* 0x00000001060a7824 */ /* 0x000fe200078e0204 */
[----:B------:R-:W-:Y:S02]  /*10a0*/  LOP3.LUT R13, R5, R3, RZ, 0x3c, !PT ;  /* 0x00000003050d7212 */ /* 0x000fe400078e3cff */
[----:B------:R-:W-:Y:S01]  /*10b0*/  LOP3.LUT R7, R0, 0xfffffe00, RZ, 0xc0, !PT ;  /* 0xfffffe0000077812 */ /* 0x000fe200078ec0ff */
[C---:B------:R-:W-:Y:S01]  /*10c0*/  IMAD.SHL.U32 R0, R143.reuse, 0x40, RZ ;  /* 0x000000408f007824 */ /* 0x040fe200078e00ff */
[C---:B------:R-:W-:Y:S01]  /*10d0*/  IADD3 R17, R143.reuse, 0x20, RZ ;  /* 0x000000208f117810 */ /* 0x040fe20007ffe0ff */
[----:B------:R-:W-:Y:S01]  /*10e0*/  IMAD.SHL.U32 R24, R10, 0x2, RZ ;  /* 0x000000020a187824 */ /* 0x000fe200078e00ff */
[----:B------:R-:W-:-:S02]  /*10f0*/  IADD3 R15, R143, 0x60, RZ ;  /* 0x000000608f0f7810 */ /* 0x000fc40007ffe0ff */
[----:B------:R-:W-:Y:S01]  /*1100*/  IADD3 R16, R143, 0x40, RZ ;  /* 0x000000408f107810 */ /* 0x000fe20007ffe0ff */
[----:B------:R-:W-:Y:S01]  /*1110*/  IMAD.SHL.U32 R4, R17, 0x40, RZ ;  /* 0x0000004011047824 */ /* 0x000fe200078e00ff */
[----:B------:R-:W-:Y:S02]  /*1120*/  SHF.R.S32.HI R5, RZ, 0x1f, R17 ;  /* 0x0000001fff057819 */ /* 0x000fe40000011411 */
[----:B------:R-:W-:Y:S01]  /*1130*/  IADD3 R146, R144, 0x40, RZ ;  /* 0x0000004090927810 */ /* 0x000fe20007ffe0ff */
[----:B------:R-:W-:Y:S01]  /*1140*/  IMAD.SHL.U32 R3, R16, 0x40, RZ ;  /* 0x0000004010037824 */ /* 0x000fe200078e00ff */
[----:B------:R-:W-:Y:S01]  /*1150*/  LOP3.LUT R223, R0, 0x1c0, RZ, 0xc0, !PT ;  /* 0x000001c000df7812 */ /* 0x000fe200078ec0ff */
[----:B------:R-:W-:Y:S01]  /*1160*/  IMAD.SHL.U32 R0, R15, 0x40, RZ ;  /* 0x000000400f007824 */ /* 0x000fe200078e00ff */
[----:B------:R-:W-:Y:S01]  /*1170*/  LEA.HI R5, R5, R17, RZ, 0x3 ;  /* 0x0000001105057211 */ /* 0x000fe200078f18ff */
[----:B------:R-:W-:Y:S01]  /*1180*/  IMAD.IADD R142, R144, 0x1, R146 ;  /* 0x00000001908e7824 */ /* 0x000fe200078e0292 */
[----:B------:R-:W-:-:S02]  /*1190*/  SHF.R.S32.HI R8, RZ, 0x1f, R15 ;  /* 0x0000001fff087819 */ /* 0x000fc4000001140f */
[----:B------:R-:W-:Y:S02]  /*11a0*/  LOP3.LUT R222, R4, 0x1c0, RZ, 0xc0, !PT ;  /* 0x000001c004de7812 */ /* 0x000fe400078ec0ff */
[----:B------:R-:W-:Y:S01]  /*11b0*/  LOP3.LUT R33, R0, 0x1c0, RZ, 0xc0, !PT ;  /* 0x000001c000217812 */ /* 0x000fe200078ec0ff */
[----:B------:R-:W-:Y:S01]  /*11c0*/  IMAD.SHL.U32 R0, R5, 0x40, RZ ;  /* 0x0000004005007824 */ /* 0x000fe200078e00ff */
[----:B------:R-:W-:Y:S02]  /*11d0*/  SHF.R.S32.HI R6, RZ, 0x1f, R16 ;  /* 0x0000001fff067819 */ /* 0x000fe40000011410 */
[----:B------:R-:W-:Y:S01]  /*11e0*/  LEA.HI R4, R8, R15, RZ, 0x3 ;  /* 0x0000000f08047211 */ /* 0x000fe200078f18ff */
[----:B------:R-:W-:Y:S01]  /*11f0*/  IMAD.SHL.U32 R8, R11, 0x40, RZ ;  /* 0x000000400b087824 */ /* 0x000fe200078e00ff */
[----:B------:R-:W-:Y:S02]  /*1200*/  LOP3.LUT R34, R3, 0x1c0, RZ, 0xc0, !PT ;  /* 0x000001c003227812 */ /* 0x000fe400078ec0ff */
[----:B------:R-:W-:Y:S01]  /*1210*/  SHF.R.S32.HI R3, RZ, 0x1f, R142 ;  /* 0x0000001fff037819 */ /* 0x000fe2000001148e */
[----:B------:R-:W-:Y:S01]  /*1220*/  IMAD.SHL.U32 R4, R4, 0x40, RZ ;  /* 0x0000004004047824 */ /* 0x000fe200078e00ff */
[----:B------:R-:W-:-:S02]  /*1230*/  LEA.HI R6, R6, R16, RZ, 0x3 ;  /* 0x0000001006067211 */ /* 0x000fc400078f18ff */
[----:B------:R-:W-:Y:S02]  /*1240*/  LOP3.LUT R12, R0, 0xfffffe00, RZ, 0xc0, !PT ;  /* 0xfffffe00000c7812 */ /* 0x000fe400078ec0ff */
[CC--:B------:R-:W-:Y:S01]  /*1250*/  LEA.HI R0, R3.reuse, R142.reuse, RZ, 0x6 ;  /* 0x0000008e03007211 */ /* 0x0c0fe200078f30ff */
[----:B------:R-:W-:Y:S01]  /*1260*/  IMAD.SHL.U32 R6, R6, 0x40, RZ ;  /* 0x0000004006067824 */ /* 0x000fe200078e00ff */
[----:B------:R-:W-:Y:S02]  /*1270*/  LEA.HI R3, R3, R142, RZ, 0x3 ;  /* 0x0000008e03037211 */ /* 0x000fe400078f18ff */
[----:B------:R-:W-:Y:S01]  /*1280*/  LOP3.LUT R25, R4, 0xfffffe00, RZ, 0xc0, !PT ;  /* 0xfffffe0004197812 */ /* 0x000fe200078ec0ff */
[----:B------:R-:W-:Y:S01]  /*1290*/  IMAD.SHL.U32 R0, R0, 0x80, RZ ;  /* 0x0000008000007824 */ /* 0x000fe200078e00ff */
[----:B------:R-:W-:Y:S02]  /*12a0*/  SHF.R.U32.HI R31, RZ, 0x3, R223 ;  /* 0x00000003ff1f7819 */ /* 0x000fe400000116df */
[----:B------:R-:W-:-:S02]  /*12b0*/  SHF.R.U32.HI R29, RZ, 0x3, R222 ;  /* 0x00000003ff1d7819 */ /* 0x000fc400000116de */
        /* <DEDUP_REMOVED lines=14> */
[-C--:B------:R-:W-:Y:S01]  /*13a0*/  IADD3 R19, R10, R0.reuse, R7 ;  /* 0x000000000a137210 */ /* 0x080fe20007ffe007 */
[----:B------:R-:W-:Y:S01]  /*13b0*/  STL [R1+0x1c], R24 ;  /* 0x00001c1801007387 */ /* 0x000fe20000100800 */
[-C--:B------:R-:W-:Y:S02]  /*13c0*/  IADD3 R17, R6, R0.reuse, R12 ;  /* 0x0000000006117210 */ /* 0x080fe40007ffe00c */
[-C--:B------:R-:W-:Y:S02]  /*13d0*/  IADD3 R16, R5, R0.reuse, R27 ;  /* 0x0000000005107210 */ /* 0x080fe40007ffe01b */
[----:B------:R-:W-:Y:S02]  /*13e0*/  IADD3 R15, R4, R0, R25 ;  /* 0x00000000040f7210 */ /* 0x000fe40007ffe019 */
[----:B------:R-:W-:Y:S02]  /*13f0*/  IADD3 R0, R24, 0x80, RZ ;  /* 0x0000008018007810 */ /* 0x000fe40007ffe0ff */
[----:B------:R-:W-:-:S02]  /*1400*/  LOP3.LUT R6, R223, 0x38, R140, 0xf8, !PT ;  /* 0x00000038df067812 */ /* 0x000fc400078ef88c */
[----:B------:R-:W-:Y:S02]  /*1410*/  IADD3 R148, R144, 0x20, RZ ;  /* 0x0000002090947810 */ /* 0x000fe40007ffe0ff */
[----:B------:R-:W-:Y:S02]  /*1420*/  IADD3 R23, R24, 0x70, RZ ;  /* 0x0000007018177810 */ /* 0x000fe40007ffe0ff */
[----:B------:R-:W-:Y:S02]  /*1430*/  LOP3.LUT R8, R8, 0xfffffe00, RZ, 0xc0, !PT ;  /* 0xfffffe0008087812 */ /* 0x000fe400078ec0ff */
[----:B------:R-:W-:Y:S01]  /*1440*/  @P0 IADD3 R23, R0, 0x10, RZ ;  /* 0x0000001000170810 */ /* 0x000fe20007ffe0ff */
[--C-:B------:R-:W-:Y:S01]  /*1450*/  IMAD R0, R149, 0x20, R143.reuse ;  /* 0x0000002095007824 */ /* 0x100fe200078e028f */
[----:B------:R-:W-:Y:S02]  /*1460*/  LOP3.LUT R31, R6, R31, RZ, 0x3c, !PT ;  /* 0x0000001f061f7212 */ /* 0x000fe400078e3cff */
[----:B------:R-:W-:Y:S01]  /*1470*/  LOP3.LUT R11, R34, 0x38, R140, 0xf8, !PT ;  /* 0x00000038220b7812 */ /* 0x000fe200078ef88c */
[----:B------:R-:W-:Y:S01]  /*1480*/  IMAD.SHL.U32 R34, R148, 0x2, RZ ;  /* 0x0000000294227824 */ /* 0x000fe200078e00ff */
[----:B------:R-:W-:Y:S01]  /*1490*/  LOP3.LUT R10, R18, 0x7ffffffc, RZ, 0xc0, !PT ;  /* 0x7ffffffc120a7812 */ /* 0x000fe200078ec0ff */
[----:B------:R-:W-:Y:S01]  /*14a0*/  IMAD.SHL.U32 R18, R146, 0x2, RZ ;  /* 0x0000000292127824 */ /* 0x000fe200078e00ff */
[----:B------:R-:W-:Y:S01]  /*14b0*/  IADD3 R147, R144, 0x60, RZ ;  /* 0x0000006090937810 */ /* 0x000fe20007ffe0ff */
[----:B------:R-:W-:Y:S01]  /*14c0*/  STL [R1+0x20], R23 ;  /* 0x0000201701007387 */ /* 0x000fe20000100800 */
[CC--:B------:R-:W-:Y:S01]  /*14d0*/  IADD3 R4, R13.reuse, R8.reuse, R14 ;  /* 0x000000080d047210 */ /* 0x0c0fe20007ffe00e */
[----:B------:R-:W-:Y:S01]  /*14e0*/  IMAD.IADD R10, R32, 0x1, -R10 ;  /* 0x00000001200a7824 */ /* 0x000fe200078e0a0a */
[----:B------:R-:W-:Y:S01]  /*14f0*/  LOP3.LUT R5, R13, R8, RZ, 0xfc, !PT ;  /* 0x000000080d057212 */ /* 0x000fe200078efcff */
[----:B------:R-:W-:Y:S01]  /*1500*/  STL [R1+0x184], R31 ;  /* 0x0001841f01007387 */ /* 0x000fe20000100800 */
[----:B------:R-:W-:Y:S01]  /*1510*/  SHF.R.S32.HI R8, RZ, 0x1f, R143 ;  /* 0x0000001fff087819 */ /* 0x000fe2000001148f */
[----:B------:R-:W-:Y:S01]  /*1520*/  IMAD.SHL.U32 R48, R10, 0x2, RZ ;  /* 0x000000020a307824 */ /* 0x000fe200078e00ff */
[----:B------:R-:W-:Y:S01]  /*1530*/  SHF.R.S32.HI R9, RZ, 0x1f, R148 ;  /* 0x0000001fff097819 */ /* 0x000fe20000011494 */
[----:B------:R-:W-:Y:S01]  /*1540*/  STL [R1+0x174], R34 ;  /* 0x0001742201007387 */ /* 0x000fe20000100800 */
[----:B------:R-:W-:Y:S01]  /*1550*/  SHF.R.S32.HI R8, RZ, 0x1f, R146 ;  /* 0x0000001fff087819 */ /* 0x000fe20000011492 */
[----:B------:R-:W-:Y:S01]  /*1560*/  IMAD R10, R20, 0x8, R30 ;  /* 0x00000008140a7824 */ /* 0x000fe200078e021e */
[----:B------:R-:W-:Y:S01]  /*1570*/  LOP3.LUT R14, R33, 0x38, R140, 0xf8, !PT ;  /* 0x00000038210e7812 */ /* 0x000fe200078ef88c */
[----:B------:R-:W-:Y:S01]  /*1580*/  IMAD.SHL.U32 R33, R147, 0x2, RZ ;  /* 0x0000000293217824 */ /* 0x000fe200078e00ff */
[----:B------:R-:W-:Y:S01]  /*1590*/  SHF.R.S32.HI R6, RZ, 0x1f, R147 ;  /* 0x0000001fff067819 */ /* 0x000fe20000011493 */
[----:B------:R1:W-:Y:S01]  /*15a0*/  STL [R1+0x178], R18 ;  /* 0x0001781201007387 */ /* 0x0003e20000100800 */
[----:B------:R-:W-:-:S02]  /*15b0*/  SHF.L.U64.HI R8, R146, 0x1, R8 ;  /* 0x0000000192087819 */ /* 0x000fc40000010208 */
[----:B------:R-:W-:Y:S01]  /*15c0*/  LOP3.LUT R13, R222, 0x38, R140, 0xf8, !PT ;  /* 0x00000038de0d7812 */ /* 0x000fe200078ef88c */
[----:B------:R2:W-:Y:S01]  /*15d0*/  STL [R1+0x17c], R33 ;  /* 0x00017c2101007387 */ /* 0x0005e20000100800 */
[----:B------:R-:W-:Y:S02]  /*15e0*/  LOP3.LUT R11, R27, R11, R28, 0xf6, !PT ;  /* 0x0000000b1b0b7212 */ /* 0x000fe400078ef61c */
[----:B------:R-:W-:Y:S02]  /*15f0*/  LOP3.LUT R13, R12, R13, R29, 0xf6, !PT ;  /* 0x0000000d0c0d7212 */ /* 0x000fe400078ef61d */
[----:B------:R-:W-:Y:S02]  /*1600*/  LEA R150, R2, 0xa080, 0x1 ;  /* 0x0000a08002967811 */ /* 0x000fe400078e08ff */
[----:B------:R-:W-:Y:S02]  /*1610*/  SHF.R.S32.HI R2, RZ, 0x3, R3 ;  /* 0x00000003ff027819 */ /* 0x000fe40000011403 */
[----:B------:R-:W-:-:S02]  /*1620*/  LEA R13, R13, 0x10080, 0x1 ;  /* 0x000100800d0d7811 */ /* 0x000fc400078e08ff */
[----:B------:R-:W-:Y:S02]  /*1630*/  LEA R11, R11, 0x10080, 0x1 ;  /* 0x000100800b0b7811 */ /* 0x000fe400078e08ff */
[C---:B------:R-:W-:Y:S02]  /*1640*/  IADD3 R47, R48.reuse, 0x8, RZ ;  /* 0x00000008302f7810 */ /* 0x040fe40007ffe0ff */
[C---:B------:R-:W-:Y:S02]  /*1650*/  IADD3 R46, R48.reuse, 0x10, RZ ;  /* 0x00000010302e7810 */ /* 0x040fe40007ffe0ff */
[C---:B------:R-:W-:Y:S02]  /*1660*/  IADD3 R45, R48.reuse, 0x18, RZ ;  /* 0x00000018302d7810 */ /* 0x040fe40007ffe0ff */
[----:B------:R-:W-:Y:S02]  /*1670*/  IADD3 R44, R48, 0x20, RZ ;  /* 0x00000020302c7810 */ /* 0x000fe40007ffe0ff */
[----:B-1----:R-:W-:-:S02]  /*1680*/  SHF.L.U64.HI R18, R148, 0x1, R9 ;  /* 0x0000000194127819 */ /* 0x002fc40000010209 */
[----:B------:R-:W-:Y:S02]  /*1690*/  SHF.L.U64.HI R9, R147, 0x1, R6 ;  /* 0x0000000193097819 */ /* 0x000fe40000010206 */
[C---:B------:R-:W-:Y:S01]  /*16a0*/  IADD3 R43, R48.reuse, 0x28, RZ ;  /* 0x00000028302b7810 */ /* 0x040fe20007ffe0ff */
[----:B------:R-:W-:Y:S01]  /*16b0*/  STL [R1+0x170], R18 ;  /* 0x0001701201007387 */ /* 0x000fe20000100800 */
[C---:B------:R-:W-:Y:S02]  /*16c0*/  IADD3 R42, R48.reuse, 0x30, RZ ;  /* 0x00000030302a7810 */ /* 0x040fe40007ffe0ff */
[C---:B------:R-:W-:Y:S01]  /*16d0*/  IADD3 R41, R48.reuse, 0x38, RZ ;  /* 0x0000003830297810 */ /* 0x040fe20007ffe0ff */
[----:B------:R1:W-:Y:S01]  /*16e0*/  STL [R1+0x16c], R8 ;  /* 0x00016c0801007387 */ /* 0x0003e20000100800 */
[C---:B------:R-:W-:Y:S02]  /*16f0*/  IADD3 R40, R48.reuse, 0x40, RZ ;  /* 0x0000004030287810 */ /* 0x040fe40007ffe0ff */
[C---:B------:R-:W-:Y:S01]  /*1700*/  IADD3 R39, R48.reuse, 0x48, RZ ;  /* 0x0000004830277810 */ /* 0x040fe20007ffe0ff */
[----:B------:R3:W-:Y:S01]  /*1710*/  STL [R1+0x168], R9 ;  /* 0x0001680901007387 */ /* 0x0007e20000100800 */
[----:B------:R-:W-:-:S02]  /*1720*/  IADD3 R38, R48, 0x50, RZ ;  /* 0x0000005030267810 */ /* 0x000fc40007ffe0ff */
[C---:B------:R-:W-:Y:S01]  /*1730*/  IADD3 R37, R48.reuse, 0x58, RZ ;  /* 0x0000005830257810 */ /* 0x040fe20007ffe0ff */
[----:B------:R4:W-:Y:S01]  /*1740*/  STL [R1+0x18c], R10 ;  /* 0x00018c0a01007387 */ /* 0x0009e20000100800 */
[C---:B------:R-:W-:Y:S02]  /*1750*/  IADD3 R36, R48.reuse, 0x60, RZ ;  /* 0x0000006030247810 */ /* 0x040fe40007ffe0ff */
[C---:B------:R-:W-:Y:S01]  /*1760*/  IADD3 R35, R48.reuse, 0x68, RZ ;  /* 0x0000006830237810 */ /* 0x040fe20007ffe0ff */
[----:B------:R-:W-:Y:S01]  /*1770*/  STL [R1+0x4c], R48 ;  /* 0x00004c3001007387 */ /* 0x000fe20000100800 */
[C---:B------:R-:W-:Y:S02]  /*1780*/  IADD3 R34, R48.reuse, 0x70, RZ ;  /* 0x0000007030227810 */ /* 0x040fe40007ffe0ff */
[C---:B--2---:R-:W-:Y:S01]  /*1790*/  IADD3 R33, R48.reuse, 0x78, RZ ;  /* 0x0000007830217810 */ /* 0x044fe20007ffe0ff */
[----:B------:R2:W-:Y:S01]  /*17a0*/  STL [R1+0xc4], R2 ;  /* 0x0000c40201007387 */ /* 0x0005e20000100800 */
[----:B------:R-:W-:-:S02]  /*17b0*/  IADD3 R32, R48, 0x80, RZ ;  /* 0x0000008030207810 */ /* 0x000fc40007ffe0ff */
[C---:B------:R-:W-:Y:S01]  /*17c0*/  IADD3 R30, R48.reuse, 0x90, RZ ;  /* 0x00000090301e7810 */ /* 0x040fe20007ffe0ff */
[----:B------:R5:W-:Y:S01]  /*17d0*/  STL [R1+0x164], R13 ;  /* 0x0001640d01007387 */ /* 0x000be20000100800 */
[C---:B------:R-:W-:Y:S02]  /*17e0*/  IADD3 R29, R48.reuse, 0x98, RZ ;  /* 0x00000098301d7810 */ /* 0x040fe40007ffe0ff */
[C---:B------:R-:W-:Y:S01]  /*17f0*/  IADD3 R28, R48.reuse, 0xa0, RZ ;  /* 0x000000a0301c7810 */ /* 0x040fe20007ffe0ff */
[----:B------:R5:W-:Y:S01]  /*1800*/  STL [R1+0x160], R11 ;  /* 0x0001600b01007387 */ /* 0x000be20000100800 */
[----:B------:R-:W-:Y:S02]  /*1810*/  IADD3 R27, R48, 0xa8, RZ ;  /* 0x000000a8301b7810 */ /* 0x000fe40007ffe0ff */
[----:B-1----:R-:W-:Y:S02]  /*1820*/  SEL R8, R22, 0xffffffc0, !P2 ;  /* 0xffffffc016087807 */ /* 0x002fe40005000000 */
[----:B---3--:R-:W-:-:S02]  /*1830*/  LOP3.LUT R9, R31, R7, RZ, 0xfc, !PT ;  /* 0x000000071f097212 */ /* 0x008fc400078efcff */
[C---:B------:R-:W-:Y:S02]  /*1840*/  IADD3 R31, R48.reuse, 0x88, RZ ;  /* 0x00000088301f7810 */ /* 0x040fe40007ffe0ff */
[----:B----4-:R-:W-:Y:S01]  /*1850*/  LOP3.LUT R10, R25, R14, R26, 0xf6, !PT ;  /* 0x0000000e190a7212 */ /* 0x010fe200078ef61a */
[----:B------:R-:W-:Y:S01]  /*1860*/  IMAD.SHL.U32 R207, R9, 0x2, RZ ;  /* 0x0000000209cf7824 */ /* 0x000fe200078e00ff */
[----:B------:R-:W-:Y:S02]  /*1870*/  IADD3 R26, R48, 0xb0, RZ ;  /* 0x000000b0301a7810 */ /* 0x000fe40007ffe0ff */
[----:B------:R-:W-:Y:S02]  /*1880*/  LEA R9, R10, 0x10080, 0x1 ;  /* 0x000100800a097811 */ /* 0x000fe400078e08ff */
[----:B------:R-:W-:Y:S02]  /*1890*/  LOP3.LUT R206, R3, 0xfffffff8, RZ, 0xc0, !PT ;  /* 0xfffffff803ce7812 */ /* 0x000fe400078ec0ff */
[----:B--2---:R-:W-:Y:S01]  /*18a0*/  SEL R2, R22, 0xffffffc0, !P3 ;  /* 0xffffffc016027807 */ /* 0x004fe20005800000 */
[----:B------:R1:W-:Y:S01]  /*18b0*/  STL [R1+0x15c], R9 ;  /* 0x00015c0901007387 */ /* 0x0003e20000100800 */
[----:B------:R-:W-:-:S02]  /*18c0*/  IADD3 R25, R48, 0xb8, RZ ;  /* 0x000000b830197810 */ /* 0x000fc40007ffe0ff */
[C---:B------:R-:W-:Y:S01]  /*18d0*/  SEL R6, R21.reuse, 0xffffffe0, !P1 ;  /* 0xffffffe015067807 */ /* 0x040fe20004800000 */
[----:B------:R2:W-:Y:S01]  /*18e0*/  STL [R1+0xc0], R47 ;  /* 0x0000c02f01007387 */ /* 0x0005e20000100800 */
[----:B------:R-:W-:Y:S02]  /*18f0*/  SEL R3, R21, 0xffffffe0, !P4 ;  /* 0xffffffe015037807 */ /* 0x000fe40006000000 */
        /* <DEDUP_REMOVED lines=8> */
[C---:B-----5:R-:W-:Y:S02]  /*1980*/  IADD3 R13, R48.reuse, 0xe8, RZ ;  /* 0x000000e8300d7810 */ /* 0x060fe40007ffe0ff */
[----:B------:R-:W-:Y:S01]  /*1990*/  IADD3 R11, R48, 0xf0, RZ ;  /* 0x000000f0300b7810 */ /* 0x000fe20007ffe0ff */
[----:B------:R4:W-:Y:S01]  /*19a0*/  STL [R1+0x44], R43 ;  /* 0x0000442b01007387 */ /* 0x0009e20000100800 */
[----:B------:R-:W-:Y:S02]  /*19b0*/  SHF.R.S32.HI R10, RZ, 0x1f, R46 ;  /* 0x0000001fff0a7819 */ /* 0x000fe4000001142e */
[----:B------:R-:W-:Y:S01]  /*19c0*/  LEA R199, R4, 0x10080, 0x1 ;  /* 0x0001008004c77811 */ /* 0x000fe200078e08ff */
[----:B------:R5:W-:Y:S01]  /*19d0*/  STL [R1+0xb4], R42 ;  /* 0x0000b42a01007387 */ /* 0x000be20000100800 */
[----:B-1----:R-:W-:Y:S01]  /*19e0*/  IADD3 R9, R48, 0xf8, RZ ;  /* 0x000000f830097810 */ /* 0x002fe20007ffe0ff */
[----:B------:R-:W-:Y:S01]  /*19f0*/  IMAD.IADD R4, R8, 0x1, R23 ;  /* 0x0000000108047824 */ /* 0x000fe200078e0217 */
[----:B------:R-:W-:Y:S01]  /*1a00*/  LEA R151, R5, 0x4080, 0x1 ;  /* 0x0000408005977811 */ /* 0x000fe200078e08ff */
[----:B------:R-:W-:Y:S01]  /*1a10*/  STL [R1+0xb0], R41 ;  /* 0x0000b02901007387 */ /* 0x000fe20000100800 */
[----:B--2---:R-:W-:Y:S01]  /*1a20*/  SHF.R.S32.HI R47, RZ, 0x1f, R47 ;  /* 0x0000001fff2f7819 */ /* 0x004fe2000001142f */
[----:B------:R-:W-:Y:S01]  /*1a30*/  IMAD.IADD R200, R199, 0x1, R3 ;  /* 0x00000001c7c87824 */ /* 0x000fe200078e0203 */
[C---:B------:R-:W-:Y:S01]  /*1a40*/  IADD3 R205, R140.reuse, 0x80, RZ ;  /* 0x000000808ccd7810 */ /* 0x040fe20007ffe0ff */
[----:B------:R1:W-:Y:S01]  /*1a50*/  STL [R1+0xac], R40 ;  /* 0x0000ac2801007387 */ /* 0x0003e20000100800 */
[----:B------:R-:W-:Y:S01]  /*1a60*/  IMAD.IADD R196, R3, 0x1, R151 ;  /* 0x0000000103c47824 */ /* 0x000fe200078e0297 */
[----:B------:R-:W-:Y:S01]  /*1a70*/  IADD3 R204, R140, 0xc0, RZ ;  /* 0x000000c08ccc7810 */ /* 0x000fe20007ffe0ff */
[----:B------:R-:W-:Y:S01]  /*1a80*/  IMAD.IADD R202, R199, 0x1, R2 ;  /* 0x00000001c7ca7824 */ /* 0x000fe200078e0202 */
[----:B------:R2:W-:Y:S01]  /*1a90*/  STL [R1+0xa8], R39 ;  /* 0x0000a82701007387 */ /* 0x0005e20000100800 */
[----:B---3--:R-:W-:Y:S01]  /*1aa0*/  SHF.R.S32.HI R45, RZ, 0x1f, R45 ;  /* 0x0000001fff2d7819 */ /* 0x008fe2000001142d */
[----:B------:R-:W-:Y:S01]  /*1ab0*/  IMAD.IADD R198, R2, 0x1, R151 ;  /* 0x0000000102c67824 */ /* 0x000fe200078e0297 */
[----:B------:R-:W-:Y:S01]  /*1ac0*/  SHF.R.S32.HI R141, RZ, 0x1f, R140 ;  /* 0x0000001fff8d7819 */ /* 0x000fe2000001148c */
[----:B------:R-:W-:Y:S01]  /*1ad0*/  STL [R1+0xa4], R38 ;  /* 0x0000a42601007387 */ /* 0x000fe20000100800 */
[----:B------:R-:W-:Y:S01]  /*1ae0*/  SHF.R.S32.HI R216, RZ, 0x1f, R205 ;  /* 0x0000001fffd87819 */ /* 0x000fe200000114cd */
[----:B------:R-:W-:Y:S01]  /*1af0*/  IMAD.IADD R201, R200, 0x1, R2 ;  /* 0x00000001c8c97824 */ /* 0x000fe200078e0202 */
[----:B------:R-:W-:Y:S01]  /*1b00*/  SHF.R.S32.HI R215, RZ, 0x1f, R204 ;  /* 0x0000001fffd77819 */ /* 0x000fe200000114cc */
[----:B------:R3:W-:Y:S01]  /*1b10*/  STL [R1+0xa0], R37 ;  /* 0x0000a02501007387 */ /* 0x0007e20000100800 */
[----:B----4-:R-:W-:Y:S01]  /*1b20*/  SHF.R.S32.HI R43, RZ, 0x1f, R43 ;  /* 0x0000001fff2b7819 */ /* 0x010fe2000001142b */
[----:B------:R-:W-:Y:S01]  /*1b30*/  IMAD.IADD R197, R2, 0x1, R196 ;  /* 0x0000000102c57824 */ /* 0x000fe200078e02c4 */
[----:B------:R-:W-:Y:S01]  /*1b40*/  SHF.R.S32.HI R214, RZ, 0x1f, R206 ;  /* 0x0000001fffd67819 */ /* 0x000fe200000114ce */
[----:B------:R4:W-:Y:S01]  /*1b50*/  STL [R1+0x9c], R36 ;  /* 0x00009c2401007387 */ /* 0x0009e20000100800 */
[----:B-----5:R-:W-:-:S03]  /*1b60*/  SHF.R.S32.HI R42, RZ, 0x1f, R42 ;  /* 0x0000001fff2a7819 */ /* 0x020fc6000001142a */
[----:B------:R-:W-:Y:S04]  /*1b70*/  STL [R1+0x98], R35 ;  /* 0x0000982301007387 */ /* 0x000fe80000100800 */
[----:B------:R5:W-:Y:S01]  /*1b80*/  STL [R1+0x94], R34 ;  /* 0x0000942201007387 */ /* 0x000be20000100800 */
[----:B-1----:R-:W-:-:S03]  /*1b90*/  SHF.R.S32.HI R40, RZ, 0x1f, R40 ;  /* 0x0000001fff287819 */ /* 0x002fc60000011428 */
[----:B------:R1:W-:Y:S01]  /*1ba0*/  STL [R1+0x90], R33 ;  /* 0x0000902101007387 */ /* 0x0003e20000100800 */
[----:B--2---:R-:W-:-:S03]  /*1bb0*/  SHF.R.S32.HI R39, RZ, 0x1f, R39 ;  /* 0x0000001fff277819 */ /* 0x004fc60000011427 */
[----:B------:R-:W-:Y:S04]  /*1bc0*/  STL [R1+0x8c], R32 ;  /* 0x00008c2001007387 */ /* 0x000fe80000100800 */
[----:B------:R2:W-:Y:S01]  /*1bd0*/  STL [R1+0x88], R31 ;  /* 0x0000881f01007387 */ /* 0x0005e20000100800 */
[----:B---3--:R-:W-:-:S03]  /*1be0*/  SHF.R.S32.HI R37, RZ, 0x1f, R37 ;  /* 0x0000001fff257819 */ /* 0x008fc60000011425 */
[----:B------:R3:W-:Y:S01]  /*1bf0*/  STL [R1+0x84], R30 ;  /* 0x0000841e01007387 */ /* 0x0007e20000100800 */
[----:B----4-:R-:W-:-:S03]  /*1c00*/  SHF.R.S32.HI R36, RZ, 0x1f, R36 ;  /* 0x0000001fff247819 */ /* 0x010fc60000011424 */
[----:B------:R-:W-:Y:S04]  /*1c10*/  STL [R1+0x80], R29 ;  /* 0x0000801d01007387 */ /* 0x000fe80000100800 */
[----:B------:R4:W-:Y:S01]  /*1c20*/  STL [R1+0x7c], R28 ;  /* 0x00007c1c01007387 */ /* 0x0009e20000100800 */
[----:B-----5:R-:W-:-:S03]  /*1c30*/  SHF.R.S32.HI R34, RZ, 0x1f, R34 ;  /* 0x0000001fff227819 */ /* 0x020fc60000011422 */
[----:B------:R5:W-:Y:S01]  /*1c40*/  STL [R1+0x78], R27 ;  /* 0x0000781b01007387 */ /* 0x000be20000100800 */
[----:B-1----:R-:W-:-:S03]  /*1c50*/  SHF.R.S32.HI R33, RZ, 0x1f, R33 ;  /* 0x0000001fff217819 */ /* 0x002fc60000011421 */
[----:B------:R-:W-:Y:S04]  /*1c60*/  STL [R1+0x74], R26 ;  /* 0x0000741a01007387 */ /* 0x000fe80000100800 */
[----:B------:R1:W-:Y:S01]  /*1c70*/  STL [R1+0x70], R25 ;  /* 0x0000701901007387 */ /* 0x0003e20000100800 */
[----:B--2---:R-:W-:-:S03]  /*1c80*/  SHF.R.S32.HI R31, RZ, 0x1f, R31 ;  /* 0x0000001fff1f7819 */ /* 0x004fc6000001141f */
[----:B------:R2:W-:Y:S01]  /*1c90*/  STL [R1+0x6c], R22 ;  /* 0x00006c1601007387 */ /* 0x0005e20000100800 */
[----:B---3--:R-:W-:-:S03]  /*1ca0*/  SHF.R.S32.HI R30, RZ, 0x1f, R30 ;  /* 0x0000001fff1e7819 */ /* 0x008fc6000001141e */
[----:B------:R-:W-:Y:S04]  /*1cb0*/  STL [R1+0x68], R21 ;  /* 0x0000681501007387 */ /* 0x000fe80000100800 */
[----:B------:R3:W-:Y:S01]  /*1cc0*/  STL [R1+0x64], R20 ;  /* 0x0000641401007387 */ /* 0x0007e20000100800 */
[----:B----4-:R-:W-:-:S03]  /*1cd0*/  SHF.R.S32.HI R28, RZ, 0x1f, R28 ;  /* 0x0000001fff1c7819 */ /* 0x010fc6000001141c */
        /* <DEDUP_REMOVED lines=8> */
[----:B------:R-:W-:Y:S01]  /*1d60*/  STL [R1+0x50], R9 ;  /* 0x0000500901007387 */ /* 0x000fe20000100800 */
[----:B---3--:R-:W-:-:S03]  /*1d70*/  SHF.R.S32.HI R20, RZ, 0x1f, R20 ;  /* 0x0000001fff147819 */ /* 0x008fc60000011414 */
[----:B------:R2:W-:Y:S01]  /*1d80*/  STL [R1+0x154], R10 ;  /* 0x0001540a01007387 */ /* 0x0005e20000100800 */
[----:B----4-:R-:W-:-:S03]  /*1d90*/  SHF.R.S32.HI R18, RZ, 0x1f, R18 ;  /* 0x0000001fff127819 */ /* 0x010fc60000011412 */
[----:B------:R-:W-:Y:S01]  /*1da0*/  STL [R1+0x150], R45 ;  /* 0x0001502d01007387 */ /* 0x000fe20000100800 */
[----:B-----5:R-:W-:Y:S02]  /*1db0*/  SHF.R.S32.HI R13, RZ, 0x1f, R13 ;  /* 0x0000001fff0d7819 */ /* 0x020fe4000001140d */
[----:B-1----:R-:W-:Y:S02]  /*1dc0*/  SHF.R.S32.HI R11, RZ, 0x1f, R11 ;  /* 0x0000001fff0b7819 */ /* 0x002fe4000001140b */
[----:B--2---:R-:W-:-:S05]  /*1dd0*/  SHF.R.S32.HI R10, RZ, 0x1f, R44 ;  /* 0x0000001fff0a7819 */ /* 0x004fca000001142c */
[----:B------:R1:W-:Y:S04]  /*1de0*/  STL [R1+0x14c], R10 ;  /* 0x00014c0a01007387 */ /* 0x0003e80000100800 */
[----:B------:R-:W-:Y:S04]  /*1df0*/  STL [R1+0x148], R43 ;  /* 0x0001482b01007387 */ /* 0x000fe80000100800 */
[----:B------:R-:W-:Y:S01]  /*1e00*/  STL [R1+0x144], R42 ;  /* 0x0001442a01007387 */ /* 0x000fe20000100800 */
[----:B-1----:R-:W-:-:S05]  /*1e10*/  SHF.R.S32.HI R10, RZ, 0x1f, R41 ;  /* 0x0000001fff0a7819 */ /* 0x002fca0000011429 */
        /* <DEDUP_REMOVED lines=29> */
[----:B------:R2:W-:Y:S04]  /*1ff0*/  STL [R1+0xe8], R13 ;  /* 0x0000e80d01007387 */ /* 0x0005e80000100800 */
[----:B------:R3:W-:Y:S01]  /*2000*/  STL [R1+0xe4], R11 ;  /* 0x0000e40b01007387 */ /* 0x0007e20000100800 */
[----:B-1----:R-:W-:Y:S01]  /*2010*/  SHF.R.S32.HI R10, RZ, 0x1f, R9 ;  /* 0x0000001fff0a7819 */ /* 0x002fe20000011409 */
[----:B------:R-:W-:-:S02]  /*2020*/  IMAD.IADD R9, R24, 0x1, R6 ;  /* 0x0000000118097824 */ /* 0x000fc400078e0206 */
[----:B------:R-:W-:Y:S02]  /*2030*/  IMAD.IADD R6, R6, 0x1, R23 ;  /* 0x0000000106067824 */ /* 0x000fe400078e0217 */
[--C-:B--2---:R-:W-:Y:S01]  /*2040*/  IMAD.IADD R13, R24, 0x1, R8.reuse ;  /* 0x00000001180d7824 */ /* 0x104fe200078e0208 */
[----:B------:R1:W-:Y:S01]  /*2050*/  STL [R1+0xe0], R10 ;  /* 0x0000e00a01007387 */ /* 0x0003e20000100800 */
[----:B------:R-:W-:Y:S01]  /*2060*/  IMAD.IADD R3, R6, 0x1, R8 ;  /* 0x0000000106037824 */ /* 0x000fe200078e0208 */
[----:B---3--:R-:W-:Y:S02]  /*2070*/  LEA R11, R19, 0x10080, 0x1 ;  /* 0x00010080130b7811 */ /* 0x008fe400078e08ff */
[----:B------:R-:W-:Y:S04]  /*2080*/  STL [R1+0x38], R13 ;  /* 0x0000380d01007387 */ /* 0x000fe80000100800 */
[----:B------:R2:W-:Y:S04]  /*2090*/  STL [R1+0x28], R9 ;  /* 0x0000280901007387 */ /* 0x0005e80000100800 */
[----:B------:R3:W-:Y:S01]  /*20a0*/  STL [R1+0xdc], R11 ;  /* 0x0000dc0b01007387 */ /* 0x0007e20000100800 */
[----:B-1----:R-:W-:-:S05]  /*20b0*/  LEA R10, R17, 0x10080, 0x1 ;  /* 0x00010080110a7811 */ /* 0x002fca00078e08ff */
[----:B------:R1:W-:Y:S01]  /*20c0*/  STL [R1+0xd8], R10 ;  /* 0x0000d80a01007387 */ /* 0x0003e20000100800 */
[----:B--2---:R-:W-:Y:S01]  /*20d0*/  IMAD.IADD R9, R8, 0x1, R9 ;  /* 0x0000000108097824 */ /* 0x004fe200078e0209 */
[----:B---3--:R-:W-:-:S05]  /*20e0*/  LEA R11, R16, 0x10080, 0x1 ;  /* 0x00010080100b7811 */ /* 0x008fca00078e08ff */
[----:B------:R2:W-:Y:S01]  /*20f0*/  STL [R1+0xd4], R11 ;  /* 0x0000d40b01007387 */ /* 0x0005e20000100800 */
[----:B-1----:R-:W-:-:S05]  /*2100*/  LEA R10, R15, 0x10080, 0x1 ;  /* 0x000100800f0a7811 */ /* 0x002fca00078e08ff */
[----:B------:R2:W-:Y:S04]  /*2110*/  STL [R1+0xd0], R10 ;  /* 0x0000d00a01007387 */ /* 0x0005e80000100800 */
[----:B------:R2:W-:Y:S04]  /*2120*/  STL [R1+0x34], R9 ;  /* 0x0000340901007387 */ /* 0x0005e80000100800 */
[----:B------:R2:W-:Y:S04]  /*2130*/  STL [R1+0x30], R4 ;  /* 0x0000300401007387 */ /* 0x0005e80000100800 */
[----:B------:R2:W-:Y:S04]  /*2140*/  STL [R1+0x24], R6 ;  /* 0x0000240601007387 */ /* 0x0005e80000100800 */
[----:B------:R2:W-:Y:S02]  /*2150*/  STL [R1+0x2c], R3 ;  /* 0x00002c0301007387 */ /* 0x0005e40000100800 */
.L_x_1908:
[----:B--2---:R-:W2:Y:S01]  /*2160*/  LDL R3, [R1+0xc] ;  /* 0x00000c0001037983 */ /* 0x004ea20000100800 */
[----:B------:R-:W-:Y:S01]  /*2170*/  IMAD.MOV.U32 R2, RZ, RZ, 0x4 ;  /* 0x00000004ff027424 */ /* 0x000fe200078e00ff */
[----:B------:R-:W-:-:S02]  /*2180*/  ISETP.NE.U32.AND P0, PT, RZ, c[0x0][0x370], PT ;  /* 0x0000dc00ff007a0c */ /* 0x000fc40003f05070 */
[----:B------:R-:W-:Y:S02]  /*2190*/  ISETP.NE.U32.AND P4, PT, RZ, c[0x0][0x360], PT ;  /* 0x0000d800ff007a0c */ /* 0x000fe40003f85070 */
[----:B------:R-:W-:Y:S01]  /*21a0*/  ISETP.NE.AND.EX P1, PT, RZ, c[0x0][0x374], PT, P0 ;  /* 0x0000dd00ff007a0c */ /* 0x000fe20003f25300 */
[----:B--2---:R-:W-:-:S05]  /*21b0*/  IMAD.WIDE R2, R3, R2, c[0x0][0x588] ;  /* 0x0001620003027625 */ /* 0x004fca00078e0202 */
[----:B------:R-:W2:Y:S01]  /*21c0*/  LDG.E R29, [R2.64] ;  /* 0x00000006021d7981 */ /* 0x000ea2000c1e1900 */
[----:B------:R-:W-:Y:S01]  /*21d0*/  ISETP.NE.AND.EX P4, PT, RZ, c[0x0][0x364], PT, P4 ;  /* 0x0000d900ff007a0c */ /* 0x000fe20003f85340 */
[----:B------:R-:W-:Y:S01]  /*21e0*/  IMAD.MOV.U32 R243, RZ, RZ, RZ ;  /* 0x000000fffff37224 */ /* 0x000fe200078e00ff */
[----:B------:R-:W-:Y:S02]  /*21f0*/  ISETP.NE.U32.AND P3, PT, RZ, c[0x0][0x348], PT ;  /* 0x0000d200ff007a0c */ /* 0x000fe40003f65070 */
[----:B------:R-:W-:Y:S02]  /*2200*/  ISETP.NE.U32.AND P5, PT, RZ, c[0x0][0x350], PT ;  /* 0x0000d400ff007a0c */ /* 0x000fe40003fa5070 */
[----:B------:R-:W-:Y:S02]  /*2210*/  ISETP.NE.U32.AND P6, PT, RZ, c[0x0][0x358], PT ;  /* 0x0000d600ff007a0c */ /* 0x000fe40003fc5070 */
[----:B------:R-:W-:Y:S02]  /*2220*/  ISETP.NE.AND.EX P3, PT, RZ, c[0x0][0x34c], PT, P3 ;  /* 0x0000d300ff007a0c */ /* 0x000fe40003f65330 */
[----:B------:R-:W-:-:S02]  /*2230*/  ISETP.NE.AND.EX P5, PT, RZ, c[0x0][0x354], PT, P5 ;  /* 0x0000d500ff007a0c */ /* 0x000fc40003fa5350 */
[----:B------:R-:W-:Y:S01]  /*2240*/  ISETP.NE.AND.EX P6, PT, RZ, c[0x0][0x35c], PT, P6 ;  /* 0x0000d700ff007a0c */ /* 0x000fe20003fc5360 */
[----:B------:R-:W-:Y:S02]  /*2250*/  IMAD.MOV.U32 R139, RZ, RZ, RZ ;  /* 0x000000ffff8b7224 */ /* 0x000fe400078e00ff */
[----:B------:R-:W-:Y:S02]  /*2260*/  IMAD.MOV.U32 R16, RZ, RZ, RZ ;  /* 0x000000ffff107224 */ /* 0x000fe400078e00ff */
[----:B------:R-:W-:Y:S01]  /*2270*/  IMAD.MOV.U32 R15, RZ, RZ, RZ ;  /* 0x000000ffff0f7224 */ /* 0x000fe200078e00ff */
[----:B--2---:R-:W-:Y:S01]  /*2280*/  SHF.R.S32.HI R28, RZ, 0x1f, R29 ;  /* 0x0000001fff1c7819 */ /* 0x004fe2000001141d */
[C---:B------:R-:W-:Y:S01]  /*2290*/  IMAD.SHL.U32 R252, R29.reuse, 0x4, RZ ;  /* 0x000000041dfc7824 */ /* 0x040fe200078e00ff */
[C---:B------:R-:W-:Y:S01]  /*22a0*/  @P1 LEA R4, P0, R29.reuse, c[0x0][0x370], 0x2 ;  /* 0x0000dc001d041a11 */ /* 0x040fe200078010ff */
[----:B------:R1:W-:Y:S01]  /*22b0*/  STL [R1+0x14], R29 ;  /* 0x0000141d01007387 */ /* 0x0003e20000100800 */
[----:B------:R-:W-:-:S02]  /*22c0*/  SHF.L.U64.HI R19, R29, 0x2, R28 ;  /* 0x000000021d137819 */ /* 0x000fc4000001021c */
[----:B------:R-:W-:Y:S01]  /*22d0*/  @P1 LEA.HI.X R5, R29, c[0x0][0x374], R28, 0x2, P0 ;  /* 0x0000dd001d051a11 */ /* 0x000fe200000f141c */
[----:B------:R1:W-:Y:S01]  /*22e0*/  STL [R1+0x18], R28 ;  /* 0x0000181c01007387 */ /* 0x0003e20000100800 */
[C---:B------:R-:W-:Y:S02]  /*22f0*/  @P4 IADD3 R2, P0, R252.reuse, c[0x0][0x360], RZ ;  /* 0x0000d800fc024a10 */ /* 0x040fe40007f1e0ff */
[----:B------:R-:W-:Y:S01]  /*2300*/  IADD3 R8, P2, R252, c[0x0][0x348], RZ ;  /* 0x0000d200fc087a10 */ /* 0x000fe20007f5e0ff */
[----:B------:R2:W5:Y:S01]  /*2310*/  @P1 LDG.E R243, [R4.64] ;  /* 0x0000000604f31981 */ /* 0x000562000c1e1900 */
[----:B------:R-:W-:-:S03]  /*2320*/  @P4 IADD3.X R3, R19, c[0x0][0x364], RZ, P0, !PT ;  /* 0x0000d90013034a10 */ /* 0x000fc600007fe4ff */
[----:B------:R1:W-:Y:S04]  /*2330*/  STL [R1+0x10], R19 ;  /* 0x0000101301007387 */ /* 0x0003e80000100800 */
[----:B------:R3:W5:Y:S01]  /*2340*/  @P4 LDG.E R176, [R2.64] ;  /* 0x0000000602b04981 */ /* 0x000762000c1e1900 */
[----:B------:R-:W-:-:S05]  /*2350*/  IADD3.X R9, R19, c[0x0][0x34c], RZ, P2, !PT ;  /* 0x0000d30013097a10 */ /* 0x000fca00017fe4ff */
[----:B------:R1:W5:Y:S01]  /*2360*/  @P3 LDG.E R139, [R8.64] ;  /* 0x00000006088b3981 */ /* 0x000362000c1e1900 */
[----:B--2---:R-:W-:-:S04]  /*2370*/  IADD3 R4, P1, R252, c[0x0][0x350], RZ ;  /* 0x0000d400fc047a10 */ /* 0x004fc80007f3e0ff */
[----:B------:R-:W-:Y:S02]  /*2380*/  IADD3.X R5, R19, c[0x0][0x354], RZ, P1, !PT ;  /* 0x0000d50013057a10 */ /* 0x000fe40000ffe4ff */
[----:B---3--:R-:W-:-:S03]  /*2390*/  IADD3 R2, P0, R252, c[0x0][0x358], RZ ;  /* 0x0000d600fc027a10 */ /* 0x008fc60007f1e0ff */
[----:B------:R1:W5:Y:S01]  /*23a0*/  @P5 LDG.E R16, [R4.64] ;  /* 0x0000000604105981 */ /* 0x000362000c1e1900 */
[----:B------:R-:W-:-:S05]  /*23b0*/  IADD3.X R3, R19, c[0x0][0x35c], RZ, P0, !PT ;  /* 0x0000d70013037a10 */ /* 0x000fca00007fe4ff */
[----:B------:R1:W5:Y:S01]  /*23c0*/  @P6 LDG.E R15, [R2.64] ;  /* 0x00000006020f6981 */ /* 0x000362000c1e1900 */
[----:B------:R-:W-:Y:S01]  /*23d0*/  YIELD ;  /* 0x0000000000007946 */ /* 0x000fe20003800000 */
[----:B------:R-:W-:Y:S05]  /*23e0*/  @P4 BRA `(.L_x_1709) ;  /* 0x0000005000004947 */ /* 0x000fea0003800000 */
[----:B-----5:R-:W-:Y:S01]  /*23f0*/  MOV R176, c[0x0][0x168] ;  /* 0x00005a0000b07a02 */ /* 0x020fe20000000f00 */
[----:B------:R-:W-:Y:S05]  /*2400*/  @!P3 BRA `(.L_x_1709) ;  /* 0x000000300000b947 */ /* 0x000fea0003800000 */
[----:B------:R-:W2:Y:S04]  /*2410*/  LDG.E R10, [R8.64] ;  /* 0x00000006080a7981 */ /* 0x000ea8000c1e1900 */
[----:B------:R-:W2:Y:S02]  /*2420*/  LDG.E R6, [R8.64+0x4] ;  /* 0x0000040608067981 */ /* 0x000ea4000c1e1900 */
[----:B--2---:R-:W-:Y:S02]  /*2430*/  IADD3 R176, -R10, R6, RZ ;  /* 0x000000060ab07210 */ /* 0x004fe40007ffe1ff */
.L_x_1709:
[----:B------:R-:W-:-:S04]  /*2440*/  ISETP.NE.U32.AND P0, PT, RZ, c[0x0][0x368], PT ;  /* 0x0000da00ff007a0c */ /* 0x000fc80003f05070 */
[----:B------:R-:W-:-:S13]  /*2450*/  ISETP.NE.AND.EX P0, PT, RZ, c[0x0][0x36c], PT, P0 ;  /* 0x0000db00ff007a0c */ /* 0x000fda0003f05300 */
[----:B------:R-:W-:Y:S05]  /*2460*/  @!P0 BRA `(.L_x_1710) ;  /* 0x0000004000008947 */ /* 0x000fea0003800000 */
[----:B-1----:R-:W-:-:S04]  /*2470*/  IADD3 R4, P0, R252, c[0x0][0x368], RZ ;  /* 0x0000da00fc047a10 */ /* 0x002fc80007f1e0ff */
[----:B------:R-:W-:-:S05]  /*2480*/  IADD3.X R5, R19, c[0x0][0x36c], RZ, P0, !PT ;  /* 0x0000db0013057a10 */ /* 0x000fca00007fe4ff */
[----:B------:R1:W5:Y:S01]  /*2490*/  LDG.E R10, [R4.64] ;  /* 0x00000006040a7981 */ /* 0x000362000c1e1900 */
[----:B------:R-:W-:Y:S05]  /*24a0*/  BRA `(.L_x_1711) ;  /* 0x0000005000007947 */ /* 0x000fea0003800000 */
.L_x_1710:
[----:B------:R-:W-:Y:S01]  /*24b0*/  MOV R10, UR5 ;  /* 0x00000005000a7c02 */ /* 0x000fe20008000f00 */
[----:B------:R-:W-:Y:S05]  /*24c0*/  @!P5 BRA `(.L_x_1711) ;  /* 0x000000300000d947 */ /* 0x000fea0003800000 */
[----:B------:R2:W3:Y:S04]  /*24d0*/  LDG.E R6, [R4.64] ;  /* 0x0000000604067981 */ /* 0x0004e8000c1e1900 */
[----:B-12---:R-:W3:Y:S02]  /*24e0*/  LDG.E R4, [R4.64+0x4] ;  /* 0x0000040604047981 */ /* 0x006ee4000c1e1900 */
[----:B---3--:R-:W-:Y:S02]  /*24f0*/  IADD3 R10, -R6, R4, RZ ;  /* 0x00000004060a7210 */ /* 0x008fe40007ffe1ff */
.L_x_1711:
[----:B------:R-:W2:Y:S04]  /*2500*/  LDL R17, [R1+0x8] ;  /* 0x0000080001117983 */ /* 0x000ea80000100800 */
[----:B-1----:R1:W3:Y:S04]  /*2510*/  @P6 LDG.E R5, [R2.64] ;  /* 0x0000000602056981 */ /* 0x0022e8000c1e1900 */
[----:B------:R1:W3:Y:S01]  /*2520*/  @P6 LDG.E R4, [R2.64+0x4] ;  /* 0x0000040602046981 */ /* 0x0002e2000c1e1900 */
[----:B------:R-:W-:Y:S01]  /*2530*/  ISETP.NE.U32.AND P0, PT, RZ, c[0x0][0x378], PT ;  /* 0x0000de00ff007a0c */ /* 0x000fe20003f05070 */
[----:B-----5:R-:W-:-:S03]  /*2540*/  IMAD.MOV.U32 R130, RZ, RZ, R10 ;  /* 0x000000ffff827224 */ /* 0x020fc600078e000a */
[----:B------:R-:W-:-:S13]  /*2550*/  ISETP.NE.AND.EX P1, PT, RZ, c[0x0][0x37c], PT, P0 ;  /* 0x0000df00ff007a0c */ /* 0x000fda0003f25300 */
[----:B-1----:R-:W-:-:S04]  /*2560*/  @P1 IADD3 R2, P0, R252, c[0x0][0x378], RZ ;  /* 0x0000de00fc021a10 */ /* 0x002fc80007f1e0ff */
[----:B------:R-:W-:-:S05]  /*2570*/  @P1 IADD3.X R3, R19, c[0x0][0x37c], RZ, P0, !PT ;  /* 0x0000df0013031a10 */ /* 0x000fca00007fe4ff */
[----:B------:R1:W5:Y:S01]  /*2580*/  @P1 LDG.E R130, [R2.64] ;  /* 0x0000000602821981 */ /* 0x000362000c1e1900 */
[----:B------:R-:W-:Y:S01]  /*2590*/  IMAD.IADD R6, R10, 0x1, -R243 ;  /* 0x000000010a067824 */ /* 0x000fe200078e0af3 */
[----:B------:R-:W-:Y:S01]  /*25a0*/  BSSY B0, `(.L_x_1712) ;  /* 0x0000032000007945 */ /* 0x000fe20003800000 */
[----:B-1----:R-:W-:Y:S01]  /*25b0*/  IMAD.MOV.U32 R2, RZ, RZ, c[0x0][0x228] ;  /* 0x00008a00ff027624 */ /* 0x002fe200078e00ff */
[----:B--2---:R-:W-:-:S04]  /*25c0*/  LOP3.LUT R3, R17, 0xff000000, RZ, 0xc0, !PT ;  /* 0xff00000011037812 */ /* 0x004fc800078ec0ff */
[----:B------:R-:W-:Y:S01]  /*25d0*/  SHF.R.U32.HI R3, RZ, 0x8, R3 ;  /* 0x00000008ff037819 */ /* 0x000fe20000011603 */
[----:B---3--:R-:W-:Y:S01]  /*25e0*/  @P6 IMAD.IADD R2, R4, 0x1, -R5 ;  /* 0x0000000104026824 */ /* 0x008fe200078e0a05 */
[----:B------:R-:W-:-:S03]  /*25f0*/  LOP3.LUT R4, R17, 0xff0000, RZ, 0xc0, !PT ;  /* 0x00ff000011047812 */ /* 0x000fc600078ec0ff */
[----:B------:R-:W-:Y:S01]  /*2600*/  IMAD.IADD R131, R6, 0x1, R2 ;  /* 0x0000000106837824 */ /* 0x000fe200078e0202 */
[----:B------:R-:W-:-:S04]  /*2610*/  LEA.HI R4, R4, R3, RZ, 0x10 ;  /* 0x0000000304047211 */ /* 0x000fc800078f80ff */
[----:B------:R-:W-:Y:S02]  /*2620*/  SHF.R.U32.HI R9, RZ, 0x10, R4 ;  /* 0x00000010ff097819 */ /* 0x000fe40000011604 */
[----:B------:R-:W-:Y:S02]  /*2630*/  LOP3.LUT R20, R4, 0xff, RZ, 0xc0, !PT ;  /* 0x000000ff04147812 */ /* 0x000fe400078ec0ff */
[C---:B------:R-:W-:Y:S01]  /*2640*/  IADD3 R5, R131.reuse, 0x2f, RZ ;  /* 0x0000002f83057810 */ /* 0x040fe20007ffe0ff */
[----:B------:R1:W-:Y:S01]  /*2650*/  STL [R1+0x3c], R9 ;  /* 0x00003c0901007387 */ /* 0x0003e20000100800 */
[----:B------:R-:W-:Y:S02]  /*2660*/  ISETP.GE.AND P0, PT, R131, 0x1, PT ;  /* 0x000000018300780c */ /* 0x000fe40003f06270 */
[----:B------:R-:W-:Y:S01]  /*2670*/  ISETP.NE.AND P1, PT, R9, RZ, PT ;  /* 0x000000ff0900720c */ /* 0x000fe20003f25270 */
[----:B------:R1:W-:Y:S01]  /*2680*/  STL [R1+0x40], R20 ;  /* 0x0000401401007387 */ /* 0x0003e20000100800 */
[----:B------:R-:W-:-:S02]  /*2690*/  IMAD.HI R3, R5, 0x2aaaaaab, RZ ;  /* 0x2aaaaaab05037827 */ /* 0x000fc400078e02ff */
[----:B------:R-:W-:-:S03]  /*26a0*/  SEL R127, R9, c[0x0][0x338], P1 ;  /* 0x0000ce00097f7a07 */ /* 0x000fc60000800000 */
[----:B------:R-:W-:-:S04]  /*26b0*/  SHF.R.U32.HI R5, RZ, 0x1f, R3 ;  /* 0x0000001fff057819 */ /* 0x000fc80000011603 */
[----:B------:R-:W-:Y:S01]  /*26c0*/  LEA.HI.SX32 R136, R3, R5, 0x1d ;  /* 0x0000000503887211 */ /* 0x000fe200078feaff */
[----:B------:R-:W-:Y:S01]  /*26d0*/  IMAD.MOV.U32 R3, RZ, RZ, RZ ;  /* 0x000000ffff037224 */ /* 0x000fe200078e00ff */
[----:B------:R-:W-:Y:S05]  /*26e0*/  @!P0 BRA `(.L_x_1713) ;  /* 0x000001d000008947 */ /* 0x000fea0003800000 */
[----:B------:R-:W-:Y:S01]  /*26f0*/  IABS R3, R127 ;  /* 0x0000007f00037213 */ /* 0x000fe20000000000 */
[----:B------:R-:W-:Y:S01]  /*2700*/  IMAD.MOV.U32 R8, RZ, RZ, RZ ;  /* 0x000000ffff087224 */ /* 0x000fe200078e00ff */
[----:B------:R-:W-:-:S03]  /*2710*/  IADD3 R11, R136, -0x1, R127 ;  /* 0xffffffff880b7810 */ /* 0x000fc60007ffe07f */
[----:B------:R-:W-:Y:S01]  /*2720*/  IMAD.MOV.U32 R4, RZ, RZ, R3 ;  /* 0x000000ffff047224 */ /* 0x000fe200078e0003 */
[----:B------:R-:W-:-:S03]  /*2730*/  IABS R14, R11 ;  /* 0x0000000b000e7213 */ /* 0x000fc60000000000 */
[----:B------:R-:W2:Y:S08]  /*2740*/  I2F.RP R3, R4 ;  /* 0x0000000400037306 */ /* 0x000eb00000209400 */
        /* <DEDUP_REMOVED lines=23> */
.L_x_1713:
[----:B------:R-:W-:Y:S05]  /*28c0*/  BSYNC B0 ;  /* 0x0000000000007941 */ /* 0x000fea0003800000 */
.L_x_1712:
[----:B------:R-:W2:Y:S01]  /*28d0*/  LDL R8, [R1+0x184] ;  /* 0x0001840001087983 */ /* 0x000ea20000100800 */
[----:B------:R-:W-:-:S04]  /*28e0*/  IMAD R4, R20, R3, RZ ;  /* 0x0000000314047224 */ /* 0x000fc800078e02ff */
[C---:B------:R-:W-:Y:S02]  /*28f0*/  IMAD.IADD R3, R4.reuse, 0x1, R3 ;  /* 0x0000000104037824 */ /* 0x040fe400078e0203 */
[----:B------:R-:W-:-:S03]  /*2900*/  IMAD R4, R4, 0x30, -R6 ;  /* 0x0000003004047824 */ /* 0x000fc600078e0a06 */
[----:B------:R-:W-:Y:S02]  /*2910*/  IMNMX R3, R136, R3, PT ;  /* 0x0000000388037217 */ /* 0x000fe40003800200 */
[----:B------:R-:W-:-:S03]  /*2920*/  IMNMX R4, RZ, R4, !PT ;  /* 0x00000004ff047217 */ /* 0x000fc60007800200 */
[----:B------:R-:W-:-:S05]  /*2930*/  IMAD R3, R3, 0x30, -R6 ;  /* 0x0000003003037824 */ /* 0x000fca00078e0a06 */
[----:B------:R-:W-:-:S04]  /*2940*/  IMNMX R3, R3, R2, PT ;  /* 0x0000000203037217 */ /* 0x000fc80003800200 */
[----:B------:R-:W-:Y:S01]  /*2950*/  ISETP.GT.AND P0, PT, R3, R4, PT ;  /* 0x000000040300720c */ /* 0x000fe20003f04270 */
[----:B------:R-:W-:-:S05]  /*2960*/  IMAD.WIDE.U32 R4, R4, -0x55555555, RZ ;  /* 0xaaaaaaab04047825 */ /* 0x000fca00078e00ff */
[----:B------:R-:W-:-:S07]  /*2970*/  SHF.R.U32.HI R118, RZ, 0x5, R5 ;  /* 0x00000005ff767819 */ /* 0x000fce0000011605 */
[----:B------:R-:W-:-:S05]  /*2980*/  @P0 IADD3 R3, R3, 0x2f, RZ ;  /* 0x0000002f03030810 */ /* 0x000fca0007ffe0ff */
[----:B------:R-:W-:-:S04]  /*2990*/  @P0 IMAD.HI R4, R3, 0x2aaaaaab, RZ ;  /* 0x2aaaaaab03040827 */ /* 0x000fc800078e02ff */
[----:B------:R-:W-:Y:S01]  /*29a0*/  IMAD.MOV.U32 R3, RZ, RZ, R118 ;  /* 0x000000ffff037224 */ /* 0x000fe200078e0076 */
[----:B------:R-:W-:-:S04]  /*29b0*/  @P0 SHF.R.U32.HI R5, RZ, 0x1f, R4 ;  /* 0x0000001fff050819 */ /* 0x000fc80000011604 */
[----:B------:R-:W-:-:S04]  /*29c0*/  @P0 LEA.HI.SX32 R3, R4, R5, 0x1d ;  /* 0x0000000504030211 */ /* 0x000fc800078feaff */
[----:B------:R-:W-:Y:S01]  /*29d0*/  ISETP.GT.AND P0, PT, R3, R118, PT ;  /* 0x000000760300720c */ /* 0x000fe20003f04270 */
[----:B--2---:R-:W-:-:S04]  /*29e0*/  IMAD.IADD R4, R7, 0x1, R8 ;  /* 0x0000000107047824 */ /* 0x004fc800078e0208 */
[----:B------:R-:W-:-:S08]  /*29f0*/  IMAD.SHL.U32 R203, R4, 0x2, RZ ;  /* 0x0000000204cb7824 */ /* 0x000fd000078e00ff */
[----:B------:R-:W-:Y:S05]  /*2a00*/  @!P0 BRA `(.L_x_1714) ;  /* 0x0000699000008947 */ /* 0x000fea0003800000 */
[----:B------:R-:W-:Y:S02]  /*2a10*/  ISETP.NE.U32.AND P0, PT, RZ, c[0x0][0x340], PT ;  /* 0x0000d000ff007a0c */ /* 0x000fe40003f05070 */
[----:B------:R-:W-:Y:S02]  /*2a20*/  SHF.R.S32.HI R14, RZ, 0x1f, R143 ;  /* 0x0000001fff0e7819 */ /* 0x000fe4000001148f */
[----:B------:R-:W-:-:S13]  /*2a30*/  ISETP.NE.AND.EX P3, PT, RZ, c[0x0][0x344], PT, P0 ;  /* 0x0000d100ff007a0c */ /* 0x000fda0003f65300 */
[----:B------:R-:W-:-:S04]  /*2a40*/  @P3 IADD3 R4, P0, R252, c[0x0][0x340], RZ ;  /* 0x0000d000fc043a10 */ /* 0x000fc80007f1e0ff */
[----:B------:R-:W-:-:S05]  /*2a50*/  @P3 IADD3.X R5, R19, c[0x0][0x344], RZ, P0, !PT ;  /* 0x0000d10013053a10 */ /* 0x000fca00007fe4ff */
[----:B------:R2:W3:Y:S01]  /*2a60*/  @P3 LDG.E R22, [R4.64] ;  /* 0x0000000604163981 */ /* 0x0004e2000c1e1900 */
[----:B------:R-:W-:Y:S01]  /*2a70*/  IADD3 R106, P0, R143, R15, RZ ;  /* 0x0000000f8f6a7210 */ /* 0x000fe20007f1e0ff */
[----:B------:R-:W-:Y:S01]  /*2a80*/  IMAD.MOV.U32 R132, RZ, RZ, 0x30 ;  /* 0x00000030ff847424 */ /* 0x000fe200078e00ff */
[----:B------:R-:W-:Y:S01]  /*2a90*/  IADD3 R39, R3, -0x1, RZ ;  /* 0xffffffff03277810 */ /* 0x000fe20007ffe0ff */
[----:B------:R-:W-:Y:S01]  /*2aa0*/  IMAD.MOV.U32 R155, RZ, RZ, c[0x0][0x238] ;  /* 0x00008e00ff9b7624 */ /* 0x000fe200078e00ff */
[----:B------:R-:W-:Y:S01]  /*2ab0*/  LEA.HI.X.SX32 R107, R15, R14, 0x1, P0 ;  /* 0x0000000e0f6b7211 */ /* 0x000fe200000f0eff */
[C---:B------:R-:W-:Y:S01]  /*2ac0*/  IMAD R154, R132.reuse, c[0x0][0x23c], RZ ;  /* 0x00008f00849a7a24 */ /* 0x040fe200078e02ff */
[----:B------:R-:W-:Y:S01]  /*2ad0*/  LOP3.LUT R27, R17, 0xffff, RZ, 0xc0, !PT ;  /* 0x0000ffff111b7812 */ /* 0x000fe200078ec0ff */
[----:B------:R-:W-:Y:S01]  /*2ae0*/  IMAD.WIDE.U32 R128, R132, c[0x0][0x238], RZ ;  /* 0x00008e0084807a25 */ /* 0x000fe200078e00ff */
[----:B------:R-:W-:Y:S02]  /*2af0*/  SEL R23, R28, RZ, !P6 ;  /* 0x000000ff1c177207 */ /* 0x000fe40007000000 */
[----:B------:R-:W-:Y:S01]  /*2b00*/  SEL R24, R29, RZ, !P6 ;  /* 0x000000ff1d187207 */ /* 0x000fe20007000000 */
[----:B------:R-:W-:Y:S01]  /*2b10*/  IMAD R6, R107, c[0x0][0x238], RZ ;  /* 0x00008e006b067a24 */ /* 0x000fe200078e02ff */
[----:B------:R-:W-:Y:S01]  /*2b20*/  IADD3 R154, R129, R154, RZ ;  /* 0x0000009a819a7210 */ /* 0x000fe20007ffe0ff */
[----:B------:R-:W-:Y:S01]  /*2b30*/  IMAD R3, R23, c[0x0][0x248], RZ ;  /* 0x0000920017037a24 */ /* 0x000fe200078e02ff */
[----:B------:R-:W-:Y:S01]  /*2b40*/  ISETP.GE.AND P6, PT, R140, c[0x0][0x1d4], PT ;  /* 0x000075008c007a0c */ /* 0x000fe20003fc6270 */
[----:B------:R-:W-:Y:S01]  /*2b50*/  IMAD R6, R106, c[0x0][0x23c], R6 ;  /* 0x00008f006a067a24 */ /* 0x000fe200078e0206 */
[----:B------:R-:W-:Y:S01]  /*2b60*/  ISETP.GE.AND P5, PT, R142, c[0x0][0x1d4], PT ;  /* 0x000075008e007a0c */ /* 0x000fe20003fa6270 */
[----:B------:R-:W-:Y:S01]  /*2b70*/  IMAD.SHL.U32 R158, R155, 0x20, RZ ;  /* 0x000000209b9e7824 */ /* 0x000fe200078e00ff */
[----:B------:R-:W-:Y:S01]  /*2b80*/  ISETP.GE.AND P4, PT, R205, c[0x0][0x1d4], PT ;  /* 0x00007500cd007a0c */ /* 0x000fe20003f86270 */
[----:B------:R-:W-:Y:S01]  /*2b90*/  IMAD.MOV.U32 R138, RZ, RZ, 0x5 ;  /* 0x00000005ff8a7424 */ /* 0x000fe200078e00ff */
[----:B------:R-:W-:Y:S01]  /*2ba0*/  ISETP.GE.AND P2, PT, R204, c[0x0][0x1d4], PT ;  /* 0x00007500cc007a0c */ /* 0x000fe20003f46270 */
[----:B------:R-:W-:Y:S01]  /*2bb0*/  IMAD.MOV.U32 R137, RZ, RZ, c[0x0][0x280] ;  /* 0x0000a000ff897624 */ /* 0x000fe200078e00ff */
[----:B------:R-:W-:Y:S01]  /*2bc0*/  LOP3.LUT R213, R213, 0xfffffff7, RZ, 0xc0, !PT ;  /* 0xfffffff7d5d57812 */ /* 0x000fe200078ec0ff */
[----:B------:R-:W-:Y:S01]  /*2bd0*/  IMAD.MOV.U32 R156, RZ, RZ, c[0x0][0x290] ;  /* 0x0000a400ff9c7624 */ /* 0x000fe200078e00ff */
[----:B------:R-:W-:Y:S01]  /*2be0*/  SHF.L.U64.HI R155, R155, R138, c[0x0][0x23c] ;  /* 0x00008f009b9b7619 */ /* 0x000fe2000001028a */
[----:B--2---:R-:W-:Y:S01]  /*2bf0*/  IMAD.WIDE.U32 R4, R106, c[0x0][0x238], R140 ;  /* 0x00008e006a047a25 */ /* 0x004fe200078e008c */
[----:B------:R-:W-:-:S02]  /*2c00*/  IADD3 R126, R10, R16, RZ ;  /* 0x000000100a7e7210 */ /* 0x000fc40007ffe0ff */
[----:B------:R-:W-:Y:S01]  /*2c10*/  @P6 LOP3.LUT R213, R213, 0x8, RZ, 0xfc, !PT ;  /* 0x00000008d5d56812 */ /* 0x000fe200078efcff */
[----:B------:R-:W-:Y:S01]  /*2c20*/  IMAD.IADD R5, R5, 0x1, R6 ;  /* 0x0000000105057824 */ /* 0x000fe200078e0206 */
[----:B------:R-:W-:Y:S01]  /*2c30*/  SHF.R.S32.HI R145, RZ, 0x1f, R144 ;  /* 0x0000001fff917819 */ /* 0x000fe20000011490 */
[----:B------:R-:W-:Y:S01]  /*2c40*/  IMAD R6, R39, -0x30, R2 ;  /* 0xffffffd027067824 */ /* 0x000fe200078e0202 */
[----:B------:R-:W-:Y:S01]  /*2c50*/  LOP3.LUT R213, R213, 0xfffffffb, RZ, 0xc0, !PT ;  /* 0xfffffffbd5d57812 */ /* 0x000fe200078ec0ff */
[C---:B------:R-:W-:Y:S01]  /*2c60*/  IMAD.WIDE.U32 R4, R27.reuse, c[0x0][0x240], R4 ;  /* 0x000090001b047a25 */ /* 0x040fe200078e0004 */
[----:B------:R-:W-:Y:S02]  /*2c70*/  SHF.R.U32.HI R31, RZ, 0x3, R223 ;  /* 0x00000003ff1f7819 */ /* 0x000fe400000116df */
[----:B------:R-:W-:Y:S01]  /*2c80*/  IMNMX R8, R6, 0x30, PT ;  /* 0x0000003006087817 */ /* 0x000fe20003800200 */
[----:B------:R-:W-:Y:S01]  /*2c90*/  IMAD R5, R27, c[0x0][0x244], R5 ;  /* 0x000091001b057a24 */ /* 0x000fe200078e0205 */
[----:B------:R-:W-:Y:S01]  /*2ca0*/  @P5 LOP3.LUT R213, R213, 0x4, RZ, 0xfc, !PT ;  /* 0x00000004d5d55812 */ /* 0x000fe200078efcff */
[----:B------:R-:W-:Y:S01]  /*2cb0*/  IMAD R6, R24, c[0x0][0x24c], R3 ;  /* 0x0000930018067a24 */ /* 0x000fe200078e0203 */
[----:B------:R-:W-:Y:S01]  /*2cc0*/  SHF.R.U32.HI R30, RZ, 0x3, R222 ;  /* 0x00000003ff1e7819 */ /* 0x000fe200000116de */
[----:B------:R-:W-:Y:S01]  /*2cd0*/  IMAD.IADD R3, R8, 0x1, -R143 ;  /* 0x0000000108037824 */ /* 0x000fe200078e0a8f */
[----:B------:R-:W-:Y:S01]  /*2ce0*/  LOP3.LUT R213, R213, 0xfffffffd, RZ, 0xc0, !PT ;  /* 0xfffffffdd5d57812 */ /* 0x000fe200078ec0ff */
[----:B------:R-:W-:Y:S01]  /*2cf0*/  IMAD.WIDE.U32 R110, R24, c[0x0][0x248], R4 ;  /* 0x00009200186e7a25 */ /* 0x000fe200078e0004 */
[----:B------:R-:W-:-:S02]  /*2d00*/  SHF.R.S32.HI R5, RZ, 0x1f, R39 ;  /* 0x0000001fff057819 */ /* 0x000fc40000011427 */
[----:B------:R-:W-:Y:S01]  /*2d10*/  ISETP.GE.AND P1, PT, R3, 0x1, PT ;  /* 0x000000010300780c */ /* 0x000fe20003f26270 */
[----:B------:R-:W-:Y:S01]  /*2d20*/  IMAD R4, R154, R39, RZ ;  /* 0x000000279a047224 */ /* 0x000fe200078e02ff */
[----:B------:R-:W-:Y:S01]  /*2d30*/  MOV R108, R110 ;  /* 0x0000006e006c7202 */ /* 0x000fe20000000f00 */
[----:B------:R-:W-:Y:S01]  /*2d40*/  IMAD.IADD R109, R111, 0x1, R6 ;  /* 0x000000016f6d7824 */ /* 0x000fe200078e0206 */
[----:B------:R-:W-:Y:S01]  /*2d50*/  @P4 LOP3.LUT R213, R213, 0x2, RZ, 0xfc, !PT ;  /* 0x00000002d5d54812 */ /* 0x000fe200078efcff */
[-C--:B------:R-:W-:Y:S02]  /*2d60*/  IMAD R4, R5, R128.reuse, R4 ;  /* 0x0000008005047224 */ /* 0x080fe400078e0204 */
[----:B-1----:R-:W-:Y:S01]  /*2d70*/  IMAD.WIDE.U32 R8, R39, R128, R108 ;  /* 0x0000008027087225 */ /* 0x002fe200078e006c */
[----:B------:R-:W-:-:S03]  /*2d80*/  LOP3.LUT R213, R213, 0xfffffffe, RZ, 0xc0, !PT ;  /* 0xfffffffed5d57812 */ /* 0x000fc600078ec0ff */
[----:B------:R-:W-:Y:S01]  /*2d90*/  IMAD.IADD R6, R9, 0x1, R4 ;  /* 0x0000000109067824 */ /* 0x000fe200078e0204 */
[----:B------:R-:W-:Y:S01]  /*2da0*/  @P2 LOP3.LUT R213, R213, 0x1, RZ, 0xfc, !PT ;  /* 0x00000001d5d52812 */ /* 0x000fe200078efcff */
[----:B------:R-:W-:Y:S01]  /*2db0*/  IMAD R9, R14, c[0x0][0x280], RZ ;  /* 0x0000a0000e097a24 */ /* 0x000fe200078e02ff */
[----:B------:R-:W-:Y:S01]  /*2dc0*/  @P1 LEA R4, P0, R8, c[0x0][0x220], 0x1 ;  /* 0x0000880008041a11 */ /* 0x000fe200078008ff */
[----:B------:R-:W-:-:S03]  /*2dd0*/  IMAD.WIDE.U32 R10, R27, c[0x0][0x260], R140 ;  /* 0x000098001b0a7a25 */ /* 0x000fc600078e008c */
[----:B------:R-:W-:Y:S01]  /*2de0*/  @P1 LEA.HI.X R5, R8, c[0x0][0x224], R6, 0x1, P0 ;  /* 0x0000890008051a11 */ /* 0x000fe200000f0c06 */
[----:B------:R-:W-:Y:S01]  /*2df0*/  IMAD R13, R143, c[0x0][0x284], R9 ;  /* 0x0000a1008f0d7a24 */ /* 0x000fe200078e0209 */
[----:B------:R-:W-:Y:S01]  /*2e00*/  ISETP.GT.AND P0, PT, R3, 0x20, PT ;  /* 0x000000200300780c */ /* 0x000fe20003f04270 */
[----:B------:R-:W-:Y:S02]  /*2e10*/  IMAD R16, R14, c[0x0][0x290], RZ ;  /* 0x0000a4000e107a24 */ /* 0x000fe400078e02ff */
[----:B------:R-:W-:Y:S01]  /*2e20*/  @!PT LDS RZ, [RZ] ;  /* 0x00000000fffff984 */ /* 0x000fe20000000800 */
[----:B------:R-:W-:Y:S01]  /*2e30*/  @!PT LDS RZ, [RZ] ;  /* 0x00000000fffff984 */ /* 0x000fe20000000800 */
[----:B------:R-:W-:Y:S01]  /*2e40*/  @!PT LDS RZ, [RZ] ;  /* 0x00000000fffff984 */ /* 0x000fe20000000800 */
[----:B------:R1:W-:Y:S01]  /*2e50*/  @P1 LDGSTS.E.BYPASS.LTC128B.128 [R203+0xa080], [R4.64], !P6 ;  /* 0x0a08000004cb1fae */ /* 0x0003e2000f101d46 */
[----:B------:R-:W-:-:S03]  /*2e60*/  IMAD.WIDE.U32 R14, R143, c[0x0][0x290], R140 ;  /* 0x0000a4008f0e7a25 */ /* 0x000fc600078e008c */
[----:B------:R1:W-:Y:S01]  /*2e70*/  @P1 LDGSTS.E.BYPASS.LTC128B.128 [R203+0xb880], [R4.64+0x80], !P5 ;  /* 0x0b88008004cb1fae */ /* 0x0003e2000e901d46 */
[----:B------:R-:W-:-:S03]  /*2e80*/  IMAD.WIDE.U32 R20, R143, c[0x0][0x290], R144 ;  /* 0x0000a4008f147a25 */ /* 0x000fc600078e0090 */
[----:B------:R1:W-:Y:S01]  /*2e90*/  @P1 LDGSTS.E.BYPASS.LTC128B.128 [R203+0xd080], [R4.64+0x100], !P4 ;  /* 0x0d08010004cb1fae */ /* 0x0003e2000e101d46 */
[C---:B------:R-:W-:Y:S02]  /*2ea0*/  IMAD R152, R132.reuse, c[0x0][0x284], RZ ;  /* 0x0000a10084987a24 */ /* 0x040fe400078e02ff */
[----:B------:R-:W-:Y:S01]  /*2eb0*/  IMAD R153, R132, c[0x0][0x294], RZ ;  /* 0x0000a50084997a24 */ /* 0x000fe200078e02ff */
[----:B------:R1:W-:Y:S01]  /*2ec0*/  @P1 LDGSTS.E.BYPASS.LTC128B.128 [R203+0xe880], [R4.64+0x180], !P2 ;  /* 0x0e88018004cb1fae */ /* 0x0003e2000d101d46 */
[----:B------:R-:W-:Y:S01]  /*2ed0*/  @P0 IADD3 R3, P1, R158, R8, RZ ;  /* 0x000000089e030210 */ /* 0x000fe20007f3e0ff */
[----:B------:R-:W-:-:S04]  /*2ee0*/  IMAD.WIDE.U32 R8, R143, c[0x0][0x280], R140 ;  /* 0x0000a0008f087a25 */ /* 0x000fc800078e008c */
[----:B------:R-:W-:Y:S01]  /*2ef0*/  IMAD.MOV.U32 R18, RZ, RZ, R8 ;  /* 0x000000ffff127224 */ /* 0x000fe200078e0008 */
[----:B------:R-:W-:Y:S01]  /*2f00*/  IADD3 R19, R13, R9, RZ ;  /* 0x000000090d137210 */ /* 0x000fe20007ffe0ff */
[----:B------:R-:W-:Y:S01]  /*2f10*/  IMAD R9, R27, c[0x0][0x264], R11 ;  /* 0x000099001b097a24 */ /* 0x000fe200078e020b */
[----:B------:R-:W-:Y:S01]  /*2f20*/  MOV R8, R10 ;  /* 0x0000000a00087202 */ /* 0x000fe20000000f00 */
[----:B------:R-:W-:-:S04]  /*2f30*/  IMAD.WIDE.U32 R10, R143, c[0x0][0x280], R144 ;  /* 0x0000a0008f0a7a25 */ /* 0x000fc800078e0090 */
[----:B------:R-:W-:-:S04]  /*2f40*/  IMAD.WIDE.U32 R90, R24, c[0x0][0x268], R8 ;  /* 0x00009a00185a7a25 */ /* 0x000fc800078e0008 */
[----:B------:R-:W-:-:S04]  /*2f50*/  IMAD.WIDE.U32 R134, R132, c[0x0][0x280], RZ ;  /* 0x0000a00084867a25 */ /* 0x000fc800078e00ff */
[----:B-----5:R-:W-:-:S04]  /*2f60*/  IMAD.WIDE.U32 R98, R130, c[0x0][0x280], R18 ;  /* 0x0000a00082627a25 */ /* 0x020fc800078e0012 */
[----:B------:R-:W-:-:S04]  /*2f70*/  IMAD.WIDE.U32 R132, R132, c[0x0][0x290], RZ ;  /* 0x0000a40084847a25 */ /* 0x000fc800078e00ff */
[----:B-1----:R-:W-:Y:S01]  /*2f80*/  @P0 IMAD.X R5, R6, 0x1, R155, P1 ;  /* 0x0000000106050824 */ /* 0x002fe200008e069b */
[----:B------:R-:W-:Y:S01]  /*2f90*/  @P0 LEA R4, P1, R3, c[0x0][0x220], 0x1 ;  /* 0x0000880003040a11 */ /* 0x000fe200078208ff */
[----:B------:R-:W-:Y:S01]  /*2fa0*/  IMAD R6, R143, c[0x0][0x294], R16 ;  /* 0x0000a5008f067a24 */ /* 0x000fe200078e0210 */
[----:B------:R-:W-:Y:S01]  /*2fb0*/  MOV R16, R14 ;  /* 0x0000000e00107202 */ /* 0x000fe20000000f00 */
[----:B------:R-:W-:Y:S01]  /*2fc0*/  IMAD.MOV.U32 R14, RZ, RZ, R10 ;  /* 0x000000ffff0e7224 */ /* 0x000fe200078e000a */
[----:B------:R-:W-:Y:S01]  /*2fd0*/  @P0 LEA.HI.X R5, R3, c[0x0][0x224], R5, 0x1, P1 ;  /* 0x0000890003050a11 */ /* 0x000fe200008f0c05 */
[----:B------:R-:W-:Y:S01]  /*2fe0*/  IMAD.IADD R17, R6, 0x1, R15 ;  /* 0x0000000106117824 */ /* 0x000fe200078e020f */
[----:B------:R-:W-:Y:S01]  /*2ff0*/  ISETP.GE.AND P1, PT, R140, c[0x0][0x27c], PT ;  /* 0x00009f008c007a0c */ /* 0x000fe20003f26270 */
[----:B------:R-:W-:Y:S02]  /*3000*/  IMAD.IADD R15, R11, 0x1, R13 ;  /* 0x000000010b0f7824 */ /* 0x000fe400078e020d */
[----:B------:R1:W-:Y:S01]  /*3010*/  @P0 LDGSTS.E.BYPASS.LTC128B.128 [R207+0xb080], [R4.64], !P6 ;  /* 0x0b08000004cf0fae */ /* 0x0003e2000f101d46 */
[----:B------:R-:W-:Y:S01]  /*3020*/  SEL R3, RZ, c[0x0][0x27c], !P1 ;  /* 0x00009f00ff037a07 */ /* 0x000fe20004800000 */
[----:B------:R-:W-:-:S02]  /*3030*/  IMAD.IADD R11, R21, 0x1, R6 ;  /* 0x00000001150b7824 */ /* 0x000fc400078e0206 */
[----:B------:R1:W-:Y:S01]  /*3040*/  @P0 LDGSTS.E.BYPASS.LTC128B.128 [R207+0xc880], [R4.64+0x80], !P5 ;  /* 0x0c88008004cf0fae */ /* 0x0003e2000e901d46 */
[----:B------:R-:W-:Y:S02]  /*3050*/  IMAD.MOV.U32 R10, RZ, RZ, R20 ;  /* 0x000000ffff0a7224 */ /* 0x000fe400078e0014 */
[----:B------:R-:W-:Y:S01]  /*3060*/  IMAD.IADD R3, R140, 0x1, R3 ;  /* 0x000000018c037824 */ /* 0x000fe200078e0203 */
[----:B------:R1:W-:Y:S01]  /*3070*/  @P0 LDGSTS.E.BYPASS.LTC128B.128 [R207+0xe080], [R4.64+0x100], !P4 ;  /* 0x0e08010004cf0fae */ /* 0x0003e2000e101d46 */
[----:B------:R-:W-:-:S03]  /*3080*/  IMAD.WIDE.U32 R94, R130, c[0x0][0x280], R14 ;  /* 0x0000a000825e7a25 */ /* 0x000fc600078e000e */
[----:B------:R1:W-:Y:S01]  /*3090*/  @P0 LDGSTS.E.BYPASS.LTC128B.128 [R207+0xf880], [R4.64+0x180], !P2 ;  /* 0x0f88018004cf0fae */ /* 0x0003e2000d101d46 */
[----:B------:R-:W-:Y:S01]  /*30a0*/  ISETP.GE.AND P2, PT, R142, c[0x0][0x27c], PT ;  /* 0x00009f008e007a0c */ /* 0x000fe20003f46270 */
[C---:B------:R-:W-:Y:S02]  /*30b0*/  IMAD.WIDE.U32 R116, R27.reuse, c[0x0][0x1e8], RZ ;  /* 0x00007a001b747a25 */ /* 0x040fe400078e00ff */
[----:B------:R-:W0:Y:S01]  /*30c0*/  LDGDEPBAR ;  /* 0x00000000000079af */ /* 0x000e220000000000 */
[----:B------:R-:W-:Y:S01]  /*30d0*/  WARPSYNC 0xffffffff ;  /* 0xffffffff00007948 */ /* 0x000fe20003800000 */
[----:B------:R-:W-:-:S04]  /*30e0*/  IMAD.WIDE.U32 R114, R27, c[0x0][0x210], RZ ;  /* 0x000084001b727a25 */ /* 0x000fc800078e00ff */
[----:B------:R-:W-:-:S04]  /*30f0*/  IMAD.WIDE.U32 R96, R130, c[0x0][0x290], R16 ;  /* 0x0000a40082607a25 */ /* 0x000fc800078e0010 */
[----:B------:R-:W-:-:S04]  /*3100*/  IMAD.WIDE.U32 R92, R130, c[0x0][0x290], R10 ;  /* 0x0000a400825c7a25 */ /* 0x000fc800078e000a */
[C---:B------:R-:W-:Y:S01]  /*3110*/  IMAD.SHL.U32 R157, R137.reuse, 0x20, RZ ;  /* 0x00000020899d7824 */ /* 0x040fe200078e00ff */
[-C--:B------:R-:W-:Y:S01]  /*3120*/  SHF.L.U64.HI R137, R137, R138.reuse, c[0x0][0x284] ;  /* 0x0000a10089897619 */ /* 0x080fe2000001028a */
[----:B------:R-:W-:Y:S01]  /*3130*/  IMAD.IADD R152, R135, 0x1, R152 ;  /* 0x0000000187987824 */ /* 0x000fe200078e0298 */
[C---:B------:R-:W-:Y:S01]  /*3140*/  SHF.L.U64.HI R138, R156.reuse, R138, c[0x0][0x294] ;  /* 0x0000a5009c8a7619 */ /* 0x040fe2000001028a */
[----:B------:R-:W-:Y:S02]  /*3150*/  IMAD.SHL.U32 R156, R156, 0x20, RZ ;  /* 0x000000209c9c7824 */ /* 0x000fe400078e00ff */
[----:B------:R-:W-:Y:S02]  /*3160*/  IMAD.IADD R153, R133, 0x1, R153 ;  /* 0x0000000185997824 */ /* 0x000fe400078e0299 */
[----:B------:R-:W-:Y:S01]  /*3170*/  IMAD R125, R27, c[0x0][0x1ec], R117 ;  /* 0x00007b001b7d7a24 */ /* 0x000fe200078e0275 */
[----:B-1----:R-:W-:Y:S01]  /*3180*/  SEL R5, RZ, c[0x0][0x27c], !P2 ;  /* 0x00009f00ff057a07 */ /* 0x002fe20005000000 */
[----:B------:R-:W-:-:S02]  /*3190*/  IMAD R4, R23, c[0x0][0x268], RZ ;  /* 0x00009a0017047a24 */ /* 0x000fc400078e02ff */
[----:B------:R-:W-:Y:S01]  /*31a0*/  IMAD R124, R27, c[0x0][0x214], R115 ;  /* 0x000085001b7c7a24 */ /* 0x000fe200078e0273 */
[----:B------:R-:W-:Y:S01]  /*31b0*/  IADD3 R5, R142, R5, RZ ;  /* 0x000000058e057210 */ /* 0x000fe20007ffe0ff */
[----:B------:R-:W-:Y:S01]  /*31c0*/  IMAD R26, R24, c[0x0][0x26c], R4 ;  /* 0x00009b00181a7a24 */ /* 0x000fe200078e0204 */
[----:B------:R-:W-:Y:S02]  /*31d0*/  SHF.R.S32.HI R4, RZ, 0x1f, R3 ;  /* 0x0000001fff047819 */ /* 0x000fe40000011403 */
[----:B------:R-:W-:Y:S02]  /*31e0*/  SHF.R.S32.HI R6, RZ, 0x1f, R5 ;  /* 0x0000001fff067819 */ /* 0x000fe40000011405 */
[----:B------:R-:W-:Y:S02]  /*31f0*/  LEA.HI R8, R4, R3, RZ, 0x6 ;  /* 0x0000000304087211 */ /* 0x000fe400078f30ff */
[----:B------:R-:W-:Y:S02]  /*3200*/  LEA.HI R9, R6, R5, RZ, 0x6 ;  /* 0x0000000506097211 */ /* 0x000fe400078f30ff */
[----:B------:R-:W-:-:S02]  /*3210*/  LEA.HI R4, R4, R3, RZ, 0x3 ;  /* 0x0000000304047211 */ /* 0x000fc400078f18ff */
[----:B------:R-:W-:Y:S02]  /*3220*/  LEA.HI R3, R6, R5, RZ, 0x3 ;  /* 0x0000000506037211 */ /* 0x000fe400078f18ff */
[----:B------:R-:W-:Y:S02]  /*3230*/  SHF.R.S32.HI R5, RZ, 0x6, R9 ;  /* 0x00000006ff057819 */ /* 0x000fe40000011409 */
[----:B------:R-:W-:Y:S02]  /*3240*/  SHF.R.S32.HI R6, RZ, 0x6, R8 ;  /* 0x00000006ff067819 */ /* 0x000fe40000011408 */
[--C-:B------:R-:W-:Y:S01]  /*3250*/  LOP3.LUT R9, R223, 0x38, R4.reuse, 0xf8, !PT ;  /* 0x00000038df097812 */ /* 0x100fe200078ef804 */
[--C-:B------:R-:W-:Y:S01]  /*3260*/  IMAD R13, R5, 0xc00, R7.reuse ;  /* 0x00000c00050d7824 */ /* 0x100fe200078e0207 */
[----:B------:R-:W-:Y:S01]  /*3270*/  LOP3.LUT R8, R222, 0x38, R4, 0xf8, !PT ;  /* 0x00000038de087812 */ /* 0x000fe200078ef804 */
[C---:B------:R-:W-:Y:S01]  /*3280*/  IMAD R25, R6.reuse, 0xc00, R7 ;  /* 0x00000c0006197824 */ /* 0x040fe200078e0207 */
[--C-:B------:R-:W-:Y:S01]  /*3290*/  LOP3.LUT R20, R223, 0x38, R3.reuse, 0xf8, !PT ;  /* 0x00000038df147812 */ /* 0x100fe200078ef803 */
[--C-:B------:R-:W-:Y:S01]  /*32a0*/  IMAD R24, R6, 0xc00, R12.reuse ;  /* 0x00000c0006187824 */ /* 0x100fe200078e020c */
[----:B------:R-:W-:Y:S01]  /*32b0*/  LOP3.LUT R23, R222, 0x38, R3, 0xf8, !PT ;  /* 0x00000038de177812 */ /* 0x000fe200078ef803 */
[----:B------:R-:W-:Y:S01]  /*32c0*/  IMAD R6, R5, 0xc00, R12 ;  /* 0x00000c0005067824 */ /* 0x000fe200078e020c */
[----:B------:R-:W-:-:S02]  /*32d0*/  LOP3.LUT R21, R9, R31, RZ, 0x3c, !PT ;  /* 0x0000001f09157212 */ /* 0x000fc400078e3cff */
[-C--:B------:R-:W-:Y:S02]  /*32e0*/  LOP3.LUT R9, R8, R30.reuse, RZ, 0x3c, !PT ;  /* 0x0000001e08097212 */ /* 0x080fe400078e3cff */
[----:B------:R-:W-:Y:S02]  /*32f0*/  LOP3.LUT R8, R20, R31, RZ, 0x3c, !PT ;  /* 0x0000001f14087212 */ /* 0x000fe400078e3cff */
[----:B------:R-:W-:Y:S02]  /*3300*/  LOP3.LUT R5, R23, R30, RZ, 0x3c, !PT ;  /* 0x0000001e17057212 */ /* 0x000fe400078e3cff */
[----:B------:R-:W-:Y:S01]  /*3310*/  SHF.R.S32.HI R73, RZ, 0x3, R4 ;  /* 0x00000003ff497819 */ /* 0x000fe20000011404 */
[----:B------:R-:W-:Y:S01]  /*3320*/  IMAD.IADD R20, R13, 0x1, R8 ;  /* 0x000000010d147824 */ /* 0x000fe200078e0208 */
[----:B------:R-:W-:Y:S02]  /*3330*/  IADD3 R13, R6, R5, RZ ;  /* 0x00000005060d7210 */ /* 0x000fe40007ffe0ff */
[----:B------:R-:W-:-:S02]  /*3340*/  LOP3.LUT R86, R4, 0xfffffff8, RZ, 0xc0, !PT ;  /* 0xfffffff804567812 */ /* 0x000fc400078ec0ff */
[----:B------:R-:W-:Y:S01]  /*3350*/  SHF.R.S32.HI R6, RZ, 0x1f, R130 ;  /* 0x0000001fff067819 */ /* 0x000fe20000011482 */
[----:B------:R-:W-:Y:S01]  /*3360*/  IMAD.SHL.U32 R120, R13, 0x2, RZ ;  /* 0x000000020d787824 */ /* 0x000fe200078e00ff */
[----:B------:R-:W-:Y:S01]  /*3370*/  IADD3 R23, R25, R21, RZ ;  /* 0x0000001519177210 */ /* 0x000fe20007ffe0ff */
[----:B------:R-:W-:Y:S01]  /*3380*/  IMAD.IADD R21, R24, 0x1, R9 ;  /* 0x0000000118157824 */ /* 0x000fe200078e0209 */
[----:B------:R-:W-:Y:S01]  /*3390*/  SHF.R.S32.HI R72, RZ, 0x3, R3 ;  /* 0x00000003ff487819 */ /* 0x000fe20000011403 */
[C---:B------:R-:W-:Y:S01]  /*33a0*/  IMAD R9, R6.reuse, c[0x0][0x280], RZ ;  /* 0x0000a00006097a24 */ /* 0x040fe200078e02ff */
[----:B------:R-:W-:Y:S01]  /*33b0*/  LOP3.LUT R85, R3, 0xfffffff8, RZ, 0xc0, !PT ;  /* 0xfffffff803557812 */ /* 0x000fe200078ec0ff */
[----:B------:R-:W-:Y:S01]  /*33c0*/  IMAD R8, R6, c[0x0][0x290], RZ ;  /* 0x0000a40006087a24 */ /* 0x000fe200078e02ff */
[----:B------:R-:W-:Y:S01]  /*33d0*/  MOV R5, c[0x0][0x27c] ;  /* 0x00009f0000057a02 */ /* 0x000fe20000000f00 */
[C---:B------:R-:W-:Y:S01]  /*33e0*/  IMAD R6, R130.reuse, c[0x0][0x284], R9 ;  /* 0x0000a10082067a24 */ /* 0x040fe200078e0209 */
[----:B------:R-:W-:Y:S01]  /*33f0*/  IADD3 R89, R91, R26, RZ ;  /* 0x0000001a5b597210 */ /* 0x000fe20007ffe0ff */
[----:B------:R-:W-:Y:S01]  /*3400*/  IMAD.SHL.U32 R122, R21, 0x2, RZ ;  /* 0x00000002157a7824 */ /* 0x000fe200078e00ff */
[----:B------:R-:W-:Y:S01]  /*3410*/  SHF.L.U32 R75, R5, 0x1, RZ ;  /* 0x00000001054b7819 */ /* 0x000fe200000006ff */
[----:B------:R-:W-:Y:S01]  /*3420*/  IMAD R5, R130, c[0x0][0x294], R8 ;  /* 0x0000a50082057a24 */ /* 0x000fe200078e0208 */
[----:B------:R-:W-:-:S02]  /*3430*/  IADD3 R105, R6, R99, RZ ;  /* 0x0000006306697210 */ /* 0x000fc40007ffe0ff */
[----:B------:R-:W-:Y:S01]  /*3440*/  IADD3 R103, R95, R6, RZ ;  /* 0x000000065f677210 */ /* 0x000fe20007ffe0ff */
[----:B------:R-:W-:Y:S01]  /*3450*/  IMAD.IADD R104, R5, 0x1, R97 ;  /* 0x0000000105687824 */ /* 0x000fe200078e0261 */
[----:B------:R-:W-:Y:S01]  /*3460*/  SHF.R.S32.HI R102, RZ, 0x1f, R86 ;  /* 0x0000001fff667819 */ /* 0x000fe20000011456 */
[----:B------:R-:W-:Y:S01]  /*3470*/  IMAD.IADD R100, R93, 0x1, R5 ;  /* 0x000000015d647824 */ /* 0x000fe200078e0205 */
[----:B------:R-:W-:Y:S02]  /*3480*/  SHF.R.S32.HI R101, RZ, 0x1f, R85 ;  /* 0x0000001fff657819 */ /* 0x000fe40000011455 */
[----:B------:R-:W-:Y:S02]  /*3490*/  SHF.L.U32 R123, R23, 0x1, RZ ;  /* 0x00000001177b7819 */ /* 0x000fe400000006ff */
[----:B------:R-:W-:Y:S02]  /*34a0*/  SHF.L.U32 R121, R20, 0x1, RZ ;  /* 0x0000000114797819 */ /* 0x000fe400000006ff */
[----:B---3--:R-:W-:Y:S01]  /*34b0*/  @P3 SHF.R.S32.HI R4, RZ, 0x1f, R22 ;  /* 0x0000001fff043819 */ /* 0x008fe20000011416 */
[----:B------:R-:W-:-:S02]  /*34c0*/  @!P3 IMAD.MOV.U32 R4, RZ, RZ, R28 ;  /* 0x000000ffff04b224 */ /* 0x000fc400078e001c */
[----:B------:R-:W-:Y:S02]  /*34d0*/  @!P3 IMAD.MOV.U32 R22, RZ, RZ, R29 ;  /* 0x000000ffff16b224 */ /* 0x000fe400078e001d */
[----:B------:R-:W-:Y:S02]  /*34e0*/  IMAD R3, R4, c[0x0][0x2b0], RZ ;  /* 0x0000ac0004037a24 */ /* 0x000fe400078e02ff */
[----:B------:R-:W-:-:S04]  /*34f0*/  IMAD.WIDE.U32 R112, R22, c[0x0][0x2b0], RZ ;  /* 0x0000ac0016707a25 */ /* 0x000fc800078e00ff */
[----:B------:R-:W-:-:S05]  /*3500*/  IMAD R3, R22, c[0x0][0x2b4], R3 ;  /* 0x0000ad0016037a24 */ /* 0x000fca00078e0203 */
[----:B------:R-:W-:Y:S01]  /*3510*/  IADD3 R119, R113, R3, RZ ;  /* 0x0000000371777210 */ /* 0x000fe20007ffe0ff */
[----:B------:R-:W-:Y:S06]  /*3520*/  BAR.SYNC.DEFER_BLOCKING 0x0 ;  /* 0x0000000000007b1d */ /* 0x000fec0000010000 */
.L_x_1755:
[----:B------:R-:W-:Y:S01]  /*3530*/  MOV R83, RZ ;  /* 0x000000ff00537202 */ /* 0x000fe20000000f00 */
[----:B-1----:R-:W-:Y:S01]  /*3540*/  IMAD.MOV.U32 R3, RZ, RZ, c[0x0][0x2b8] ;  /* 0x0000ae00ff037624 */ /* 0x002fe200078e00ff */
[----:B------:R-:W-:Y:S04]  /*3550*/  DEPBAR.LE SB0, 0x0 ;  /* 0x000080000000791a */ /* 0x000fe80000000000 */
[----:B------:R-:W-:Y:S01]  /*3560*/  ISETP.NE.AND P0, PT, R3, 0x1, PT ;  /* 0x000000010300780c */ /* 0x000fe20003f05270 */
[----:B------:R-:W-:Y:S01]  /*3570*/  IMAD R3, R39, 0x30, R0 ;  /* 0x0000003027037824 */ /* 0x000fe200078e0200 */
[----:B------:R-:W-:Y:S01]  /*3580*/  WARPSYNC 0xffffffff ;  /* 0xffffffff00007948 */ /* 0x000fe20003800000 */
[----:B------:R-:W-:Y:S02]  /*3590*/  BSSY B2, `(.L_x_1715) ;  /* 0x0000544000027945 */ /* 0x000fe40003800000 */
[----:B------:R-:W-:Y:S04]  /*35a0*/  IMAD.IADD R5, R126, 0x1, R3 ;  /* 0x000000017e057824 */ /* 0x000fe800078e0203 */
[--C-:B----4-:R-:W-:Y:S04]  /*35b0*/  IMAD.MOV.U32 R4, RZ, RZ, R5.reuse ;  /* 0x000000ffff047224 */ /* 0x110fe800078e0005 */
[----:B--23--:R-:W-:Y:S05]  /*35c0*/  @P0 IMAD.HI.U32 R6, R5, c[0x0][0x2bc], RZ ;  /* 0x0000af0005060a27 */ /* 0x00cfea00078e00ff */
[----:B------:R-:W-:Y:S02]  /*35d0*/  @P0 SHF.R.U32.HI R4, RZ, c[0x0][0x2c0], R6 ;  /* 0x0000b000ff040a19 */ /* 0x000fe40000011606 */
[----:B------:R-:W-:Y:S04]  /*35e0*/  ISETP.GE.AND P0, PT, R3, R2, PT ;  /* 0x000000020300720c */ /* 0x000fe80003f06270 */
[----:B------:R-:W-:Y:S11]  /*35f0*/  ISETP.GT.OR P0, PT, R0, 0x2f, P0 ;  /* 0x0000002f0000780c */ /* 0x000ff60000704670 */
[----:B------:R-:W-:Y:S02]  /*3600*/  @!UPT UIADD3 URZ, URZ, URZ, URZ ;  /* 0x0000003f3f3ff290 */ /* 0x000fe4000fffe03f */
[C---:B------:R-:W-:Y:S04]  /*3610*/  @!P0 IADD3 R3, P3, R4.reuse, R112, RZ ;  /* 0x0000007004038210 */ /* 0x040fe80007f7e0ff */
[----:B------:R-:W-:Y:S02]  /*3620*/  @!P0 LEA.HI.X.SX32 R6, R4, R119, 0x1, P3 ;  /* 0x0000007704068211 */ /* 0x000fe400018f0eff */
[C---:B------:R-:W-:Y:S04]  /*3630*/  @!P0 LEA R8, P3, R3.reuse, c[0x0][0x2a0], 0x2 ;  /* 0x0000a80003088a11 */ /* 0x040fe800078610ff */
[----:B------:R-:W-:Y:S01]  /*3640*/  @!P0 LEA.HI.X R9, R3, c[0x0][0x2a4], R6, 0x2, P3 ;  /* 0x0000a90003098a11 */ /* 0x000fe200018f1406 */
[----:B------:R-:W-:Y:S04]  /*3650*/  IMAD.MOV R3, RZ, RZ, -R4 ;  /* 0x000000ffff037224 */ /* 0x000fe800078e0a04 */
[----:B------:R-:W-:Y:S01]  /*3660*/  IMAD R84, R3, c[0x0][0x2b8], R5 ;  /* 0x0000ae0003547a24 */ /* 0x000fe200078e0205 */
[----:B------:R-:W2:Y:S03]  /*3670*/  @!P0 LDG.E R83, [R8.64] ;  /* 0x0000000608538981 */ /* 0x000ea6000c1e1900 */
[C---:B------:R-:W-:Y:S01]  /*3680*/  IMAD.WIDE.U32 R4, R84.reuse, c[0x0][0x1e0], RZ ;  /* 0x0000780054047a25 */ /* 0x040fe200078e00ff */
[----:B------:R-:W-:Y:S01]  /*3690*/  SHF.R.S32.HI R87, RZ, 0x1f, R84 ;  /* 0x0000001fff577819 */ /* 0x000fe20000011454 */
[----:B------:R-:W-:Y:S04]  /*36a0*/  BAR.SYNC.DEFER_BLOCKING 0x0 ;  /* 0x0000000000007b1d */ /* 0x000fe80000010000 */
        /* <DEDUP_REMOVED lines=9> */
[C---:B------:R-:W-:Y:S02]  /*3740*/  LEA R81, P0, R3.reuse, c[0x0][0x1c8], 0x1 ;  /* 0x0000720003517a11 */ /* 0x040fe400078008ff */
[----:B------:R-:W-:Y:S02]  /*3750*/  MOV R5, c[0x0][0x27c] ;  /* 0x00009f0000057a02 */ /* 0x000fe40000000f00 */
[----:B------:R-:W-:Y:S02]  /*3760*/  LEA.HI.X R80, R3, c[0x0][0x1cc], R4, 0x1, P0 ;  /* 0x0000730003507a11 */ /* 0x000fe400000f0c04 */
[----:B------:R-:W-:Y:S11]  /*3770*/  ISETP.GE.AND P0, PT, R5, 0x1, PT ;  /* 0x000000010500780c */ /* 0x000ff60003f06270 */
[----:B------:R-:W-:Y:S02]  /*3780*/  @!UPT UIADD3 URZ, URZ, URZ, URZ ;  /* 0x0000003f3f3ff290 */ /* 0x000fe4000fffe03f */
[----:B------:R-:W-:-:S05]  /*3790*/  @!P0 BRA `(.L_x_1716) ;  /* 0x00004eb000008947 */ /* 0x000fca0003800000 */
[-C--:B------:R-:W-:Y:S01]  /*37a0*/  IMAD R5, R152, R39.reuse, RZ ;  /* 0x0000002798057224 */ /* 0x080fe200078e02ff */
[----:B------:R-:W-:Y:S01]  /*37b0*/  ULDC.U8 UR4, c[0x0][0x298] ;  /* 0x0000a60000047ab9 */ /* 0x000fe20000000000 */
[-C--:B------:R-:W-:Y:S01]  /*37c0*/  IMAD R4, R153, R39.reuse, RZ ;  /* 0x0000002799047224 */ /* 0x080fe200078e02ff */
[----:B------:R-:W-:Y:S01]  /*37d0*/  ISETP.NE.AND P0, PT, RZ, UR4, PT ;  /* 0x00000004ff007c0c */ /* 0x000fe2000bf05270 */
[-C--:B------:R-:W-:Y:S01]  /*37e0*/  IMAD.WIDE.U32 R68, R134, R39.reuse, RZ ;  /* 0x0000002786447225 */ /* 0x080fe200078e00ff */
[----:B------:R-:W-:Y:S03]  /*37f0*/  SHF.R.S32.HI R3, RZ, 0x1f, R39 ;  /* 0x0000001fff037819 */ /* 0x000fe60000011427 */
[----:B------:R-:W-:Y:S04]  /*3800*/  IMAD.WIDE.U32 R70, R132, R39, RZ ;  /* 0x0000002784467225 */ /* 0x000fe800078e00ff */
[C---:B------:R-:W-:Y:S02]  /*3810*/  IMAD R5, R3.reuse, R134, R5 ;  /* 0x0000008603057224 */ /* 0x040fe400078e0205 */
[----:B------:R-:W-:Y:S02]  /*3820*/  IMAD R4, R3, R132, R4 ;  /* 0x0000008403047224 */ /* 0x000fe400078e0204 */
[----:B------:R-:W-:Y:S01]  /*3830*/  IMAD R3, R39, -0x30, R2 ;  /* 0xffffffd027037824 */ /* 0x000fe200078e0202 */
[----:B------:R-:W-:Y:S02]  /*3840*/  IADD3 R74, R69, R5, RZ ;  /* 0x00000005454a7210 */ /* 0x000fe40007ffe0ff */
[----:B------:R-:W-:Y:S02]  /*3850*/  IADD3 R76, R71, R4, RZ ;  /* 0x00000004474c7210 */ /* 0x000fe40007ffe0ff */
[----:B------:R-:W-:Y:S01]  /*3860*/  IMNMX R82, R3, 0x30, PT ;  /* 0x0000003003527817 */ /* 0x000fe20003800200 */
        /* <DEDUP_REMOVED lines=11> */
[----:B------:R-:W-:Y:S03]  /*3920*/  CS2R R4, SRZ ;  /* 0x0000000000047805 */ /* 0x000fe6000001ff00 */
        /* <DEDUP_REMOVED lines=33> */
.L_x_1719:
[----:B------:R-:W-:Y:S05]  /*3b40*/  BSYNC B0 ;  /* 0x0000000000007941 */ /* 0x000fea0003800000 */
.L_x_1718:
[----:B-1----:R-:W-:Y:S01]  /*3b50*/  IADD3 R10, R143, 0x20, RZ ;  /* 0x000000208f0a7810 */ /* 0x002fe20007ffe0ff */
[----:B-----5:R-:W-:Y:S01]  /*3b60*/  IMAD.MOV.U32 R9, RZ, RZ, R46 ;  /* 0x000000ffff097224 */ /* 0x020fe200078e002e */
[----:B------:R-:W-:Y:S01]  /*3b70*/  BSSY B0, `(.L_x_1720) ;  /* 0x0000044000007945 */ /* 0x000fe20003800000 */
[----:B------:R-:W-:Y:S01]  /*3b80*/  IMAD.MOV.U32 R6, RZ, RZ, R44 ;  /* 0x000000ffff067224 */ /* 0x000fe200078e002c */
[----:B------:R-:W-:Y:S01]  /*3b90*/  ISETP.GE.AND P5, PT, R10, R82, PT ;  /* 0x000000520a00720c */ /* 0x000fe20003fa6270 */
[----:B------:R-:W-:Y:S01]  /*3ba0*/  IMAD.MOV.U32 R3, RZ, RZ, R45 ;  /* 0x000000ffff037224 */ /* 0x000fe200078e002d */
[----:B------:R-:W-:Y:S01]  /*3bb0*/  CS2R R52, SRZ ;  /* 0x0000000000347805 */ /* 0x000fe2000001ff00 */
        /* <DEDUP_REMOVED lines=8> */
[----:B------:R-:W-:Y:S01]  /*3c40*/  CS2R R50, SRZ ;  /* 0x0000000000327805 */ /* 0x000fe2000001ff00 */
        /* <DEDUP_REMOVED lines=16> */
[----:B------:R-:W-:Y:S01]  /*3d50*/  CS2R R24, SRZ ;  /* 0x0000000000187805 */ /* 0x000fe2000001ff00 */
[----:B------:R-:W-:Y:S01]  /*3d60*/  CS2R R22, SRZ ;  /* 0x0000000000167805 */ /* 0x000fe2000001ff00 */
[----:B------:R-:W-:Y:S01]  /*3d70*/  PRMT R28, R9, 0x5410, R8 ;  /* 0x00005410091c7816 */ /* 0x000fe20000000008 */
[----:B------:R-:W-:Y:S01]  /*3d80*/  CS2R R20, SRZ ;  /* 0x0000000000147805 */ /* 0x000fe2000001ff00 */
[----:B------:R-:W-:Y:S01]  /*3d90*/  PRMT R13, R6, 0x5410, R3 ;  /* 0x00005410060d7816 */ /* 0x000fe20000000003 */
[----:B------:R-:W-:-:S05]  /*3da0*/  @P5 BRA `(.L_x_1721) ;  /* 0x0000020000005947 */ /* 0x000fca0003800000 */
[----:B------:R-:W-:Y:S01]  /*3db0*/  IADD3 R3, P3, P0, R94, R68, R157 ;  /* 0x000000445e037210 */ /* 0x000fe2000787e09d */
[----:B------:R-:W-:Y:S01]  /*3dc0*/  CS2R R48, SRZ ;  /* 0x0000000000307805 */ /* 0x000fe2000001ff00 */
[----:B------:R-:W-:Y:S01]  /*3dd0*/  CS2R R20, SRZ ;  /* 0x0000000000147805 */ /* 0x000fe2000001ff00 */
[----:B------:R-:W-:Y:S01]  /*3de0*/  CS2R R50, SRZ ;  /* 0x0000000000327805 */ /* 0x000fe2000001ff00 */
[----:B------:R-:W-:Y:S01]  /*3df0*/  IADD3.X R8, R103, R74, R137, P3, P0 ;  /* 0x0000004a67087210 */ /* 0x000fe20001fe0489 */
[----:B------:R-:W-:Y:S01]  /*3e00*/  CS2R R22, SRZ ;  /* 0x0000000000167805 */ /* 0x000fe2000001ff00 */
[----:B------:R-:W-:Y:S01]  /*3e10*/  IADD3 R6, P3, P0, R92, R70, R156 ;  /* 0x000000465c067210 */ /* 0x000fe2000787e09c */
[----:B------:R-:W-:Y:S01]  /*3e20*/  CS2R R52, SRZ ;  /* 0x0000000000347805 */ /* 0x000fe2000001ff00 */
[----:B------:R-:W-:Y:S01]  /*3e30*/  CS2R R24, SRZ ;  /* 0x0000000000187805 */ /* 0x000fe2000001ff00 */
[----:B------:R-:W-:Y:S01]  /*3e40*/  CS2R R54, SRZ ;  /* 0x0000000000367805 */ /* 0x000fe2000001ff00 */
[----:B------:R-:W-:Y:S01]  /*3e50*/  IADD3.X R9, R100, R76, R138, P3, P0 ;  /* 0x0000004c64097210 */ /* 0x000fe20001fe048a */
[----:B------:R-:W-:Y:S01]  /*3e60*/  CS2R R26, SRZ ;  /* 0x00000000001a7805 */ /* 0x000fe2000001ff00 */
[C---:B------:R-:W-:Y:S04]  /*3e70*/  LEA R10, P0, R3.reuse, c[0x0][0x270], 0x1 ;  /* 0x00009c00030a7a11 */ /* 0x040fe800078008ff */
[----:B------:R-:W-:Y:S02]  /*3e80*/  LEA.HI.X R11, R3, c[0x0][0x274], R8, 0x1, P0 ;  /* 0x00009d00030b7a11 */ /* 0x000fe400000f0c08 */
[C---:B------:R-:W-:Y:S04]  /*3e90*/  LEA R8, P0, R6.reuse, c[0x0][0x288], 0x1 ;  /* 0x0000a20006087a11 */ /* 0x040fe800078008ff */
[----:B------:R-:W-:Y:S02]  /*3ea0*/  LEA.HI.X R9, R6, c[0x0][0x28c], R9, 0x1, P0 ;  /* 0x0000a30006097a11 */ /* 0x000fe400000f0c09 */
[----:B------:R-:W-:Y:S11]  /*3eb0*/  ISETP.GE.AND P0, PT, R144, c[0x0][0x27c], PT ;  /* 0x00009f0090007a0c */ /* 0x000ff60003f06270 */
[----:B------:R-:W-:Y:S02]  /*3ec0*/  @!UPT UIADD3 URZ, URZ, URZ, URZ ;  /* 0x0000003f3f3ff290 */ /* 0x000fe4000fffe03f */
        /* <DEDUP_REMOVED lines=14> */
.L_x_1721:
[----:B------:R-:W-:Y:S05]  /*3fb0*/  BSYNC B0 ;  /* 0x0000000000007941 */ /* 0x000fea0003800000 */
.L_x_1720:
[----:B-----5:R-:W-:Y:S01]  /*3fc0*/  IMAD.MOV.U32 R6, RZ, RZ, R54 ;  /* 0x000000ffff067224 */ /* 0x020fe200078e0036 */
[----:B------:R2:W3:Y:S01]  /*3fd0*/  SHFL.IDX PT, R64, R80, RZ, 0x181f ;  /* 0x00181fff50407589 */ /* 0x0004e200000e0000 */
[----:B------:R-:W-:Y:S01]  /*3fe0*/  IMAD.MOV.U32 R3, RZ, RZ, R55 ;  /* 0x000000ffff037224 */ /* 0x000fe200078e0037 */
[----:B------:R-:W-:Y:S01]  /*3ff0*/  BSSY B1, `(.L_x_1722) ;  /* 0x0000107000017945 */ /* 0x000fe20003800000 */
[----:B-1----:R-:W-:Y:S01]  /*4000*/  IMAD.MOV.U32 R9, RZ, RZ, R52 ;  /* 0x000000ffff097224 */ /* 0x002fe200078e0034 */
[----:B------:R-:W-:Y:S01]  /*4010*/  PRMT R60, R60, 0x5410, R6 ;  /* 0x000054103c3c7816 */ /* 0x000fe20000000006 */
[----:B------:R-:W-:Y:S01]  /*4020*/  IMAD.MOV.U32 R6, RZ, RZ, R50 ;  /* 0x000000ffff067224 */ /* 0x000fe200078e0032 */
[----:B------:R-:W-:Y:S01]  /*4030*/  PRMT R61, R3, 0x7610, R61 ;  /* 0x00007610033d7816 */ /* 0x000fe2000000003d */
[----:B------:R-:W-:Y:S01]  /*4040*/  IMAD.MOV.U32 R8, RZ, RZ, R53 ;  /* 0x000000ffff087224 */ /* 0x000fe200078e0035 */
[----:B------:R-:W-:Y:S01]  /*4050*/  MOV R3, R51 ;  /* 0x0000003300037202 */ /* 0x000fe20000000f00 */
[----:B------:R2:W1:Y:S01]  /*4060*/  SHFL.IDX PT, R63, R81, RZ, 0x181f ;  /* 0x00181fff513f7589 */ /* 0x00046200000e0000 */
[----:B------:R-:W-:Y:S01]  /*4070*/  PRMT R58, R58, 0x5410, R6 ;  /* 0x000054103a3a7816 */ /* 0x000fe20000000006 */
[----:B------:R-:W-:Y:S01]  /*4080*/  IMAD.MOV.U32 R6, RZ, RZ, R26 ;  /* 0x000000ffff067224 */ /* 0x000fe200078e001a */
[----:B------:R-:W-:Y:S01]  /*4090*/  PRMT R59, R3, 0x5410, R9 ;  /* 0x00005410033b7816 */ /* 0x000fe20000000009 */
[----:B------:R-:W-:Y:S01]  /*40a0*/  IMAD.MOV.U32 R9, RZ, RZ, R48 ;  /* 0x000000ffff097224 */ /* 0x000fe200078e0030 */
[----:B------:R-:W-:Y:S02]  /*40b0*/  MOV R3, R27 ;  /* 0x0000001b00037202 */ /* 0x000fe40000000f00 */
[----:B------:R-:W-:Y:S01]  /*40c0*/  PRMT R60, R8, 0x7610, R60 ;  /* 0x00007610083c7816 */ /* 0x000fe2000000003c */
[----:B------:R-:W-:Y:S01]  /*40d0*/  IMAD.MOV.U32 R8, RZ, RZ, R49 ;  /* 0x000000ffff087224 */ /* 0x000fe200078e0031 */
[----:B------:R-:W-:Y:S01]  /*40e0*/  PRMT R34, R6, 0x5410, R3 ;  /* 0x0000541006227816 */ /* 0x000fe20000000003 */
[----:B------:R-:W-:Y:S01]  /*40f0*/  IMAD.MOV.U32 R6, RZ, RZ, R24 ;  /* 0x000000ffff067224 */ /* 0x000fe200078e0018 */
[----:B------:R-:W-:Y:S01]  /*4100*/  PRMT R57, R9, 0x7610, R57 ;  /* 0x0000761009397816 */ /* 0x000fe20000000039 */
[----:B------:R-:W-:Y:S01]  /*4110*/  IMAD.MOV.U32 R3, RZ, RZ, R25 ;  /* 0x000000ffff037224 */ /* 0x000fe200078e0019 */
[----:B------:R-:W-:Y:S04]  /*4120*/  PRMT R58, R8, 0x7610, R58 ;  /* 0x00007610083a7816 */ /* 0x000fe8000000003a */
[----:B------:R-:W-:Y:S01]  /*4130*/  PRMT R33, R6, 0x5410, R3 ;  /* 0x0000541006217816 */ /* 0x000fe20000000003 */
[----:B------:R-:W-:Y:S05]  /*4140*/  IMAD.MOV.U32 R3, RZ, RZ, R22 ;  /* 0x000000ffff037224 */ /* 0x000fea00078e0016 */
[----:B------:R-:W-:Y:S02]  /*4150*/  PRMT R32, R3, 0x7610, R32 ;  /* 0x0000761003207816 */ /* 0x000fe40000000020 */
[----:B------:R-:W-:Y:S04]  /*4160*/  MOV R3, R23 ;  /* 0x0000001700037202 */ /* 0x000fe80000000f00 */
[----:B------:R-:W-:Y:S01]  /*4170*/  PRMT R32, R32, 0x5410, R3 ;  /* 0x0000541020207816 */ /* 0x000fe20000000003 */
[----:B------:R-:W-:Y:S05]  /*4180*/  IMAD.MOV.U32 R3, RZ, RZ, R20 ;  /* 0x000000ffff037224 */ /* 0x000fea00078e0014 */
[----:B------:R-:W-:Y:S01]  /*4190*/  PRMT R30, R30, 0x5410, R3 ;  /* 0x000054101e1e7816 */ /* 0x000fe20000000003 */
[----:B------:R-:W-:Y:S05]  /*41a0*/  IMAD.MOV.U32 R3, RZ, RZ, R21 ;  /* 0x000000ffff037224 */ /* 0x000fea00078e0015 */
[----:B------:R-:W-:Y:S01]  /*41b0*/  PRMT R31, R31, 0x5410, R3 ;  /* 0x000054101f1f7816 */ /* 0x000fe20000000003 */
[----:B------:R-:W-:-:S05]  /*41c0*/  @P4 BRA `(.L_x_1723) ;  /* 0x00000e9000004947 */ /* 0x000fca0003800000 */
[----:B-123--:R-:W-:Y:S01]  /*41d0*/  ISETP.GE.AND P0, PT, R140, c[0x0][0x1d4], PT ;  /* 0x000075008c007a0c */ /* 0x00efe20003f06270 */
[----:B------:R-:W-:Y:S01]  /*41e0*/  @!UPT UIADD3 URZ, URZ, URZ, URZ ;  /* 0x0000003f3f3ff290 */ /* 0x000fe2000fffe03f */
[----:B------:R-:W-:Y:S11]  /*41f0*/  BSSY B0, `(.L_x_1724) ;  /* 0x0000038000007945 */ /* 0x000ff60003800000 */
[----:B------:R-:W-:-:S05]  /*4200*/  @P0 BRA `(.L_x_1725) ;  /* 0x0000036000000947 */ /* 0x000fca0003800000 */
[----:B------:R-:W-:Y:S01]  /*4210*/  ISETP.GE.AND P0, PT, R144, c[0x0][0x27c], PT ;  /* 0x00009f0090007a0c */ /* 0x000fe20003f06270 */
[----:B------:R-:W1:Y:S11]  /*4220*/  LDS.128 R8, [R203+0xa080] ;  /* 0x00a08000cb087984 */ /* 0x000e760000000c00 */
[----:B------:R-:W-:Y:S01]  /*4230*/  @!UPT UIADD3 URZ, URZ, URZ, URZ ;  /* 0x0000003f3f3ff290 */ /* 0x000fe2000fffe03f */
[--C-:B------:R-:W-:Y:S01]  /*4240*/  @!P0 SHF.R.U64 R4, R4, 0x10, R5.reuse ;  /* 0x0000001004048819 */ /* 0x100fe20000001205 */
[----:B------:R-:W-:Y:S02]  /*4250*/  @!P0 HADD2.F32 R36, -RZ, R36.H0_H0 ;  /* 0x20000024ff248230 */ /* 0x000fe40000004100 */
[----:B------:R-:W-:Y:S02]  /*4260*/  @!P0 HADD2.F32 R6, -RZ, R13.H0_H0 ;  /* 0x2000000dff068230 */ /* 0x000fe40000004100 */
[----:B------:R-:W-:Y:S01]  /*4270*/  @!P0 HADD2.F32 R4, -RZ, R4.H0_H0 ;  /* 0x20000004ff048230 */ /* 0x000fe20000004100 */
[----:B-1----:R-:W-:Y:S05]  /*4280*/  @!P0 MOV R3, R8 ;  /* 0x0000000800038202 */ /* 0x002fea0000000f00 */
[--C-:B------:R-:W-:Y:S02]  /*4290*/  @!P0 HADD2.F32 R35, -RZ, R3.reuse.H1_H1 ;  /* 0x30000003ff238230 */ /* 0x100fe40000004100 */
[----:B------:R-:W-:Y:S03]  /*42a0*/  @!P0 HADD2.F32 R3, -RZ, R3.H0_H0 ;  /* 0x20000003ff038230 */ /* 0x000fe60000004100 */
[----:B------:R-:W-:Y:S04]  /*42b0*/  @!P0 FMUL.FTZ R62, R35, R6 ;  /* 0x00000006233e8220 */ /* 0x000fe80000410000 */
[C---:B------:R-:W-:Y:S02]  /*42c0*/  @!P0 FFMA.FTZ R62, R3.reuse, R36, -R62 ;  /* 0x00000024033e8223 */ /* 0x040fe4000001083e */
[----:B------:R-:W-:Y:S01]  /*42d0*/  @!P0 FMUL.FTZ R3, R3, R6 ;  /* 0x0000000603038220 */ /* 0x000fe20000410000 */
[----:B------:R-:W-:Y:S03]  /*42e0*/  @!P0 SHF.R.U32.HI R6, RZ, 0x10, R5 ;  /* 0x00000010ff068819 */ /* 0x000fe60000011605 */
[----:B------:R-:W-:Y:S01]  /*42f0*/  @!P0 FFMA.FTZ R3, R35, R36, R3 ;  /* 0x0000002423038223 */ /* 0x000fe20000010003 */
[--C-:B------:R-:W-:Y:S01]  /*4300*/  @!P0 SHF.R.U64 R35, R40, 0x10, R41.reuse ;  /* 0x0000001028238819 */ /* 0x100fe20000001229 */
[----:B------:R-:W-:Y:S01]  /*4310*/  @!P0 HADD2.F32 R6, -RZ, R6.H0_H0 ;  /* 0x20000006ff068230 */ /* 0x000fe20000004100 */
[----:B------:R-:W-:Y:S02]  /*4320*/  @!P0 SHF.R.U32.HI R36, RZ, 0x10, R41 ;  /* 0x00000010ff248819 */ /* 0x000fe40000011629 */
[----:B------:R-:W-:Y:S01]  /*4330*/  @!P0 F2FP.PACK_AB R40, R3, R62 ;  /* 0x0000003e0328823e */ /* 0x000fe200000000ff */
[----:B------:R-:W-:Y:S01]  /*4340*/  @!P0 HADD2.F32 R35, -RZ, R35.H0_H0 ;  /* 0x20000023ff238230 */ /* 0x000fe20000004100 */
[----:B------:R-:W-:Y:S02]  /*4350*/  @!P0 MOV R3, R9 ;  /* 0x0000000900038202 */ /* 0x000fe40000000f00 */
[----:B------:R-:W-:Y:S02]  /*4360*/  @!P0 MOV R8, R40 ;  /* 0x0000002800088202 */ /* 0x000fe40000000f00 */
[C---:B------:R-:W-:Y:S01]  /*4370*/  LEA R40, P3, R140.reuse, R63, 0x1 ;  /* 0x0000003f8c287211 */ /* 0x040fe200078608ff */
[--C-:B------:R-:W-:Y:S02]  /*4380*/  @!P0 HADD2.F32 R5, -RZ, R3.reuse.H1_H1 ;  /* 0x30000003ff058230 */ /* 0x100fe40000004100 */
[----:B------:R-:W-:Y:S03]  /*4390*/  @!P0 HADD2.F32 R3, -RZ, R3.H0_H0 ;  /* 0x20000003ff038230 */ /* 0x000fe60000004100 */
[-C--:B------:R-:W-:Y:S04]  /*43a0*/  @!P0 FMUL.FTZ R41, R5, R4.reuse ;  /* 0x0000000405298220 */ /* 0x080fe80000410000 */
[CC--:B------:R-:W-:Y:S02]  /*43b0*/  @!P0 FFMA.FTZ R41, R3.reuse, R35.reuse, -R41 ;  /* 0x0000002303298223 */ /* 0x0c0fe40000010829 */
[----:B------:R-:W-:Y:S01]  /*43c0*/  @!P0 FMUL.FTZ R3, R3, R4 ;  /* 0x0000000403038220 */ /* 0x000fe20000410000 */
[----:B------:R-:W-:Y:S03]  /*43d0*/  @!P0 MOV R4, R10 ;  /* 0x0000000a00048202 */ /* 0x000fe60000000f00 */
[----:B------:R-:W-:Y:S02]  /*43e0*/  @!P0 FFMA.FTZ R3, R5, R35, R3 ;  /* 0x0000002305038223 */ /* 0x000fe40000010003 */
[--C-:B------:R-:W-:Y:S02]  /*43f0*/  @!P0 HADD2.F32 R5, -RZ, R4.reuse.H1_H1 ;  /* 0x30000004ff058230 */ /* 0x100fe40000004100 */
[----:B------:R-:W-:Y:S01]  /*4400*/  @!P0 HADD2.F32 R4, -RZ, R4.H0_H0 ;  /* 0x20000004ff048230 */ /* 0x000fe20000004100 */
[----:B------:R-:W-:Y:S02]  /*4410*/  @!P0 F2FP.PACK_AB R3, R3, R41 ;  /* 0x000000290303823e */ /* 0x000fe400000000ff */
[----:B------:R-:W-:Y:S02]  /*4420*/  LEA.HI.X R41, R140, R64, R141, 0x1, P3 ;  /* 0x000000408c297211 */ /* 0x000fe400018f0c8d */
[----:B------:R-:W-:Y:S01]  /*4430*/  @!P0 MOV R9, R3 ;  /* 0x0000000300098202 */ /* 0x000fe20000000f00 */
[----:B------:R-:W-:Y:S02]  /*4440*/  @!P0 HADD2.F32 R3, -RZ, R13.H1_H1 ;  /* 0x3000000dff038230 */ /* 0x000fe40000004100 */
[----:B------:R-:W-:Y:S03]  /*4450*/  @!P0 HADD2.F32 R13, -RZ, R37.H0_H0 ;  /* 0x20000025ff0d8230 */ /* 0x000fe60000004100 */
[CC--:B------:R-:W-:Y:S02]  /*4460*/  @!P0 FMUL.FTZ R35, R5.reuse, R3.reuse ;  /* 0x0000000305238220 */ /* 0x0c0fe40000410000 */
[C---:B------:R-:W-:Y:S02]  /*4470*/  @!P0 FMUL.FTZ R3, R4.reuse, R3 ;  /* 0x0000000304038220 */ /* 0x040fe40000410000 */
[----:B------:R-:W-:Y:S01]  /*4480*/  @!P0 FFMA.FTZ R62, R4, R13, -R35 ;  /* 0x0000000d043e8223 */ /* 0x000fe20000010823 */
[----:B------:R-:W-:Y:S01]  /*4490*/  @!P0 MOV R4, R11 ;  /* 0x0000000b00048202 */ /* 0x000fe20000000f00 */
[----:B------:R-:W-:Y:S01]  /*44a0*/  @!P0 FFMA.FTZ R3, R5, R13, R3 ;  /* 0x0000000d05038223 */ /* 0x000fe20000010003 */
[----:B------:R-:W-:Y:S03]  /*44b0*/  @!P0 HADD2.F32 R35, -RZ, R36.H0_H0 ;  /* 0x20000024ff238230 */ /* 0x000fe60000004100 */
[--C-:B------:R-:W-:Y:S02]  /*44c0*/  @!P0 HADD2.F32 R5, -RZ, R4.reuse.H0_H0 ;  /* 0x20000004ff058230 */ /* 0x100fe40000004100 */
[----:B------:R-:W-:Y:S03]  /*44d0*/  @!P0 HADD2.F32 R13, -RZ, R4.H1_H1 ;  /* 0x30000004ff0d8230 */ /* 0x000fe60000004100 */
[-C--:B------:R-:W-:Y:S02]  /*44e0*/  @!P0 FMUL.FTZ R4, R5, R6.reuse ;  /* 0x0000000605048220 */ /* 0x080fe40000410000 */
[C---:B------:R-:W-:Y:S02]  /*44f0*/  @!P0 FMUL.FTZ R36, R13.reuse, R6 ;  /* 0x000000060d248220 */ /* 0x040fe40000410000 */
[-C--:B------:R-:W-:Y:S02]  /*4500*/  @!P0 FFMA.FTZ R4, R13, R35.reuse, R4 ;  /* 0x000000230d048223 */ /* 0x080fe40000010004 */
[----:B------:R-:W-:Y:S01]  /*4510*/  @!P0 FFMA.FTZ R36, R5, R35, -R36 ;  /* 0x0000002305248223 */ /* 0x000fe20000010824 */
[----:B------:R-:W-:Y:S04]  /*4520*/  @!P0 F2FP.PACK_AB R5, R3, R62 ;  /* 0x0000003e0305823e */ /* 0x000fe800000000ff */
[----:B------:R-:W-:Y:S02]  /*4530*/  @!P0 F2FP.PACK_AB R3, R4, R36 ;  /* 0x000000240403823e */ /* 0x000fe400000000ff */
[----:B------:R-:W-:Y:S02]  /*4540*/  @!P0 MOV R10, R5 ;  /* 0x00000005000a8202 */ /* 0x000fe40000000f00 */
[----:B------:R-:W-:Y:S05]  /*4550*/  @!P0 MOV R11, R3 ;  /* 0x00000003000b8202 */ /* 0x000fea0000000f00 */
[----:B------:R1:W-:Y:S02]  /*4560*/  ST.E.128 [R40.64], R8 ;  /* 0x0000000828007985 */ /* 0x0003e4000c101d06 */
.L_x_1725:
[----:B------:R-:W-:Y:S05]  /*4570*/  BSYNC B0 ;  /* 0x0000000000007941 */ /* 0x000fea0003800000 */
.L_x_1724:
[----:B------:R-:W-:Y:S01]  /*4580*/  ISETP.GE.AND P0, PT, R142, c[0x0][0x1d4], PT ;  /* 0x000075008e007a0c */ /* 0x000fe20003f06270 */
[----:B------:R-:W-:Y:S01]  /*4590*/  @!UPT UIADD3 URZ, URZ, URZ, URZ ;  /* 0x0000003f3f3ff290 */ /* 0x000fe2000fffe03f */
[----:B------:R-:W-:Y:S11]  /*45a0*/  BSSY B0, `(.L_x_1726) ;  /* 0x0000038000007945 */ /* 0x000ff60003800000 */
[----:B------:R-:W-:-:S05]  /*45b0*/  @P0 BRA `(.L_x_1727) ;  /* 0x0000036000000947 */ /* 0x000fca0003800000 */
[----:B------:R-:W-:Y:S01]  /*45c0*/  ISETP.GE.AND P0, PT, R148, c[0x0][0x27c], PT ;  /* 0x00009f0094007a0c */ /* 0x000fe20003f06270 */
[----:B-1----:R-:W1:Y:S11]  /*45d0*/  LDS.128 R8, [R203+0xb880] ;  /* 0x00b88000cb087984 */ /* 0x002e760000000c00 */
[----:B------:R-:W-:Y:S01]  /*45e0*/  @!UPT UIADD3 URZ, URZ, URZ, URZ ;  /* 0x0000003f3f3ff290 */ /* 0x000fe2000fffe03f */
[----:B------:R-:W-:Y:S01]  /*45f0*/  @!P0 SHF.R.U32.HI R35, RZ, 0x10, R43 ;  /* 0x00000010ff238819 */ /* 0x000fe2000001162b */
[----:B------:R-:W-:Y:S02]  /*4600*/  @!P0 HADD2.F32 R6, -RZ, R37.H1_H1 ;  /* 0x30000025ff068230 */ /* 0x000fe40000004100 */
[----:B------:R-:W-:Y:S01]  /*4610*/  @!P0 HADD2.F32 R4, -RZ, R28.H0_H0 ;  /* 0x2000001cff048230 */ /* 0x000fe20000004100 */
[----:B-1----:R-:W-:Y:S05]  /*4620*/  @!P0 MOV R3, R8 ;  /* 0x0000000800038202 */ /* 0x002fea0000000f00 */
[--C-:B------:R-:W-:Y:S02]  /*4630*/  @!P0 HADD2.F32 R5, -RZ, R3.reuse.H1_H1 ;  /* 0x30000003ff058230 */ /* 0x100fe40000004100 */
[----:B------:R-:W-:Y:S03]  /*4640*/  @!P0 HADD2.F32 R3, -RZ, R3.H0_H0 ;  /* 0x20000003ff038230 */ /* 0x000fe60000004100 */
[----:B------:R-:W-:Y:S04]  /*4650*/  @!P0 FMUL.FTZ R13, R5, R4 ;  /* 0x00000004050d8220 */ /* 0x000fe80000410000 */
[C---:B------:R-:W-:Y:S01]  /*4660*/  @!P0 FFMA.FTZ R36, R3.reuse, R6, -R13 ;  /* 0x0000000603248223 */ /* 0x040fe2000001080d */
[----:B------:R-:W-:Y:S01]  /*4670*/  @!P0 SHF.R.U64 R13, R42, 0x10, R43 ;  /* 0x000000102a0d8819 */ /* 0x000fe2000000122b */
[----:B------:R-:W-:Y:S01]  /*4680*/  @!P0 FMUL.FTZ R3, R3, R4 ;  /* 0x0000000403038220 */ /* 0x000fe20000410000 */
[----:B------:R-:W-:Y:S03]  /*4690*/  @!P0 SHF.R.U64 R4, R14, 0x10, R15 ;  /* 0x000000100e048819 */ /* 0x000fe6000000120f */
[----:B------:R-:W-:Y:S01]  /*46a0*/  @!P0 FFMA.FTZ R3, R5, R6, R3 ;  /* 0x0000000605038223 */ /* 0x000fe20000010003 */
[----:B------:R-:W-:Y:S01]  /*46b0*/  @!P0 SHF.R.U32.HI R6, RZ, 0x10, R15 ;  /* 0x00000010ff068819 */ /* 0x000fe2000001160f */
[----:B------:R-:W-:Y:S02]  /*46c0*/  @!P0 HADD2.F32 R4, -RZ, R4.H0_H0 ;  /* 0x20000004ff048230 */ /* 0x000fe40000004100 */
[----:B------:R-:W-:Y:S01]  /*46d0*/  @!P0 HADD2.F32 R13, -RZ, R13.H0_H0 ;  /* 0x2000000dff0d8230 */ /* 0x000fe20000004100 */
[----:B------:R-:W-:Y:S01]  /*46e0*/  @!P0 F2FP.PACK_AB R14, R3, R36 ;  /* 0x00000024030e823e */ /* 0x000fe200000000ff */
[----:B------:R-:W-:Y:S01]  /*46f0*/  @!P0 HADD2.F32 R6, -RZ, R6.H0_H0 ;  /* 0x20000006ff068230 */ /* 0x000fe20000004100 */
[----:B------:R-:W-:Y:S02]  /*4700*/  @!P0 MOV R3, R9 ;  /* 0x0000000900038202 */ /* 0x000fe40000000f00 */
[----:B------:R-:W-:Y:S02]  /*4710*/  @!P0 MOV R8, R14 ;  /* 0x0000000e00088202 */ /* 0x000fe40000000f00 */
[C---:B------:R-:W-:Y:S01]  /*4720*/  LEA R36, P3, R206.reuse, R63, 0x1 ;  /* 0x0000003fce247211 */ /* 0x040fe200078608ff */
[--C-:B------:R-:W-:Y:S02]  /*4730*/  @!P0 HADD2.F32 R5, -RZ, R3.reuse.H1_H1 ;  /* 0x30000003ff058230 */ /* 0x100fe40000004100 */
[----:B------:R-:W-:Y:S01]  /*4740*/  @!P0 HADD2.F32 R3, -RZ, R3.H0_H0 ;  /* 0x20000003ff038230 */ /* 0x000fe20000004100 */
[----:B------:R-:W-:Y:S02]  /*4750*/  LEA.HI.X R37, R206, R64, R214, 0x1, P3 ;  /* 0x00000040ce257211 */ /* 0x000fe400018f0cd6 */
[-C--:B------:R-:W-:Y:S04]  /*4760*/  @!P0 FMUL.FTZ R15, R5, R4.reuse ;  /* 0x00000004050f8220 */ /* 0x080fe80000410000 */
[CC--:B------:R-:W-:Y:S02]  /*4770*/  @!P0 FFMA.FTZ R15, R3.reuse, R13.reuse, -R15 ;  /* 0x0000000d030f8223 */ /* 0x0c0fe4000001080f */
[----:B------:R-:W-:Y:S01]  /*4780*/  @!P0 FMUL.FTZ R3, R3, R4 ;  /* 0x0000000403038220 */ /* 0x000fe20000410000 */
[----:B------:R-:W-:Y:S03]  /*4790*/  @!P0 MOV R4, R10 ;  /* 0x0000000a00048202 */ /* 0x000fe60000000f00 */
[----:B------:R-:W-:Y:S01]  /*47a0*/  @!P0 FFMA.FTZ R3, R5, R13, R3 ;  /* 0x0000000d05038223 */ /* 0x000fe20000010003 */
[----:B------:R-:W-:Y:S02]  /*47b0*/  @!P0 HADD2.F32 R13, -RZ, R38.H0_H0 ;  /* 0x20000026ff0d8230 */ /* 0x000fe40000004100 */
[--C-:B------:R-:W-:Y:S02]  /*47c0*/  @!P0 HADD2.F32 R5, -RZ, R4.reuse.H1_H1 ;  /* 0x30000004ff058230 */ /* 0x100fe40000004100 */
[----:B------:R-:W-:Y:S01]  /*47d0*/  @!P0 F2FP.PACK_AB R3, R3, R15 ;  /* 0x0000000f0303823e */ /* 0x000fe200000000ff */
[----:B------:R-:W-:Y:S03]  /*47e0*/  @!P0 HADD2.F32 R4, -RZ, R4.H0_H0 ;  /* 0x20000004ff048230 */ /* 0x000fe60000004100 */
[----:B------:R-:W-:Y:S01]  /*47f0*/  @!P0 MOV R9, R3 ;  /* 0x0000000300098202 */ /* 0x000fe20000000f00 */
[----:B------:R-:W-:Y:S05]  /*4800*/  @!P0 HADD2.F32 R3, -RZ, R28.H1_H1 ;  /* 0x3000001cff038230 */ /* 0x000fea0000004100 */
        /* <DEDUP_REMOVED lines=17> */
.L_x_1727:
[----:B------:R-:W-:Y:S05]  /*4920*/  BSYNC B0 ;  /* 0x0000000000007941 */ /* 0x000fea0003800000 */
.L_x_1726:
        /* <DEDUP_REMOVED lines=8> */
[----:B------:R-:W-:Y:S02]  /*49b0*/  @!P0 HADD2.F32 R4, -RZ, R29.H0_H0 ;  /* 0x2000001dff048230 */ /* 0x000fe40000004100 */
        /* <DEDUP_REMOVED lines=17> */
[----:B------:R-:W-:Y:S03]  /*4ad0*/  @!P0 MOV R8, R15 ;  /* 0x0000000f00088202 */ /* 0x000fe60000000f00 */
[--C-:B------:R-:W-:Y:S02]  /*4ae0*/  @!P0 HADD2.F32 R5, -RZ, R3.reuse.H1_H1 ;  /* 0x30000003ff058230 */ /* 0x100fe40000004100 */
[----:B------:R-:W-:Y:S03]  /*4af0*/  @!P0 HADD2.F32 R3, -RZ, R3.H0_H0 ;  /* 0x20000003ff038230 */ /* 0x000fe60000004100 */
        /* <DEDUP_REMOVED lines=8> */
[----:B------:R-:W-:Y:S01]  /*4b80*/  @!P0 HADD2.F32 R4, -RZ, R4.H0_H0 ;  /* 0x20000004ff048230 */ /* 0x000fe20000004100 */
[C---:B------:R-:W-:Y:S02]  /*4b90*/  LEA R16, P3, R205.reuse, R63, 0x1 ;  /* 0x0000003fcd107211 */ /* 0x040fe400078608ff */
[----:B------:R-:W-:Y:S01]  /*4ba0*/  @!P0 MOV R9, R3 ;  /* 0x0000000300098202 */ /* 0x000fe20000000f00 */
[----:B------:R-:W-:Y:S01]  /*4bb0*/  @!P0 HADD2.F32 R3, -RZ, R29.H1_H1 ;  /* 0x3000001dff038230 */ /* 0x000fe20000004100 */
[----:B------:R-:W-:Y:S04]  /*4bc0*/  LEA.HI.X R17, R205, R64, R216, 0x1, P3 ;  /* 0x00000040cd117211 */ /* 0x000fe800018f0cd8 */
[CC--:B------:R-:W-:Y:S02]  /*4bd0*/  @!P0 FMUL.FTZ R15, R5.reuse, R3.reuse ;  /* 0x00000003050f8220 */ /* 0x0c0fe40000410000 */
[C---:B------:R-:W-:Y:S02]  /*4be0*/  @!P0 FMUL.FTZ R3, R4.reuse, R3 ;  /* 0x0000000304038220 */ /* 0x040fe40000410000 */
[----:B------:R-:W-:Y:S01]  /*4bf0*/  @!P0 FFMA.FTZ R28, R4, R13, -R15 ;  /* 0x0000000d041c8223 */ /* 0x000fe2000001080f */
[----:B------:R-:W-:Y:S01]  /*4c00*/  @!P0 MOV R4, R11 ;  /* 0x0000000b00048202 */ /* 0x000fe20000000f00 */
[----:B------:R-:W-:Y:S04]  /*4c10*/  @!P0 FFMA.FTZ R3, R5, R13, R3 ;  /* 0x0000000d05038223 */ /* 0x000fe80000010003 */
        /* <DEDUP_REMOVED lines=11> */
.L_x_1729:
[----:B------:R-:W-:Y:S05]  /*4cd0*/  BSYNC B0 ;  /* 0x0000000000007941 */ /* 0x000fea0003800000 */
.L_x_1728:
[----:B------:R-:W-:Y:S11]  /*4ce0*/  ISETP.GE.AND P0, PT, R204, c[0x0][0x1d4], PT ;  /* 0x00007500cc007a0c */ /* 0x000ff60003f06270 */
[----:B------:R-:W-:Y:S02]  /*4cf0*/  @!UPT UIADD3 URZ, URZ, URZ, URZ ;  /* 0x0000003f3f3ff290 */ /* 0x000fe4000fffe03f */
[----:B------:R-:W-:-:S05]  /*4d00*/  @P0 BRA `(.L_x_1723) ;  /* 0x0000035000000947 */ /* 0x000fca0003800000 */
[----:B------:R-:W-:Y:S01]  /*4d10*/  ISETP.GE.AND P0, PT, R147, c[0x0][0x27c], PT ;  /* 0x00009f0093007a0c */ /* 0x000fe20003f06270 */
[----:B-1----:R-:W1:Y:S01]  /*4d20*/  LDS.128 R8, [R203+0xe880] ;  /* 0x00e88000cb087984 */ /* 0x002e620000000c00 */
[C---:B------:R-:W-:Y:S04]  /*4d30*/  LEA R16, P3, R204.reuse, R63, 0x1 ;  /* 0x0000003fcc107211 */ /* 0x040fe800078608ff */
[----:B------:R-:W-:Y:S07]  /*4d40*/  LEA.HI.X R17, R204, R64, R215, 0x1, P3 ;  /* 0x00000040cc117211 */ /* 0x000fee00018f0cd7 */
[----:B------:R-:W-:Y:S02]  /*4d50*/  @!P0 HADD2.F32 R4, -RZ, R30.H0_H0 ;  /* 0x2000001eff048230 */ /* 0x000fe40000004100 */
[----:B------:R-:W-:Y:S01]  /*4d60*/  @!P0 HADD2.F32 R6, -RZ, R56.H1_H1 ;  /* 0x30000038ff068230 */ /* 0x000fe20000004100 */
[----:B-1----:R-:W-:Y:S05]  /*4d70*/  @!P0 MOV R3, R8 ;  /* 0x0000000800038202 */ /* 0x002fea0000000f00 */
[--C-:B------:R-:W-:Y:S02]  /*4d80*/  @!P0 HADD2.F32 R5, -RZ, R3.reuse.H1_H1 ;  /* 0x30000003ff058230 */ /* 0x100fe40000004100 */
[----:B------:R-:W-:Y:S03]  /*4d90*/  @!P0 HADD2.F32 R3, -RZ, R3.H0_H0 ;  /* 0x20000003ff038230 */ /* 0x000fe60000004100 */
[----:B------:R-:W-:Y:S04]  /*4da0*/  @!P0 FMUL.FTZ R13, R5, R4 ;  /* 0x00000004050d8220 */ /* 0x000fe80000410000 */
[C---:B------:R-:W-:Y:S02]  /*4db0*/  @!P0 FFMA.FTZ R13, R3.reuse, R6, -R13 ;  /* 0x00000006030d8223 */ /* 0x040fe4000001080d */
[----:B------:R-:W-:Y:S01]  /*4dc0*/  @!P0 FMUL.FTZ R3, R3, R4 ;  /* 0x0000000403038220 */ /* 0x000fe20000410000 */
[----:B------:R-:W-:Y:S03]  /*4dd0*/  @!P0 SHF.R.U64 R4, R18, 0x10, R19 ;  /* 0x0000001012048819 */ /* 0x000fe60000001213 */
[----:B------:R-:W-:Y:S01]  /*4de0*/  @!P0 FFMA.FTZ R3, R5, R6, R3 ;  /* 0x0000000605038223 */ /* 0x000fe20000010003 */
[----:B------:R-:W-:Y:S01]  /*4df0*/  @!P0 SHF.R.U32.HI R6, RZ, 0x10, R19 ;  /* 0x00000010ff068819 */ /* 0x000fe20000011613 */
[----:B------:R-:W-:Y:S03]  /*4e00*/  @!P0 HADD2.F32 R4, -RZ, R4.H0_H0 ;  /* 0x20000004ff048230 */ /* 0x000fe60000004100 */
[----:B------:R-:W-:Y:S01]  /*4e10*/  @!P0 F2FP.PACK_AB R15, R3, R13 ;  /* 0x0000000d030f823e */ /* 0x000fe200000000ff */
[----:B------:R-:W-:Y:S01]  /*4e20*/  @!P0 HADD2.F32 R6, -RZ, R6.H0_H0 ;  /* 0x20000006ff068230 */ /* 0x000fe20000004100 */
[----:B------:R-:W-:Y:S02]  /*4e30*/  @!P0 MOV R3, R9 ;  /* 0x0000000900038202 */ /* 0x000fe40000000f00 */
[--C-:B------:R-:W-:Y:S02]  /*4e40*/  @!P0 SHF.R.U64 R13, R46, 0x10, R47.reuse ;  /* 0x000000102e0d8819 */ /* 0x100fe4000000122f */
[----:B------:R-:W-:Y:S01]  /*4e50*/  @!P0 MOV R8, R15 ;  /* 0x0000000f00088202 */ /* 0x000fe20000000f00 */
[----:B------:R-:W-:Y:S02]  /*4e60*/  @!P0 HADD2.F32 R5, -RZ, R3.H1_H1 ;  /* 0x30000003ff058230 */ /* 0x000fe40000004100 */
[----:B------:R-:W-:Y:S02]  /*4e70*/  @!P0 HADD2.F32 R13, -RZ, R13.H0_H0 ;  /* 0x2000000dff0d8230 */ /* 0x000fe40000004100 */
[----:B------:R-:W-:Y:S01]  /*4e80*/  @!P0 HADD2.F32 R3, -RZ, R3.H0_H0 ;  /* 0x20000003ff038230 */ /* 0x000fe20000004100 */
[-C--:B------:R-:W-:Y:S04]  /*4e90*/  @!P0 FMUL.FTZ R14, R5, R4.reuse ;  /* 0x00000004050e8220 */ /* 0x080fe80000410000 */
[CC--:B------:R-:W-:Y:S01]  /*4ea0*/  @!P0 FFMA.FTZ R18, R3.reuse, R13.reuse, -R14 ;  /* 0x0000000d03128223 */ /* 0x0c0fe2000001080e */
[----:B------:R-:W-:Y:S01]  /*4eb0*/  @!P0 SHF.R.U32.HI R14, RZ, 0x10, R47 ;  /* 0x00000010ff0e8819 */ /* 0x000fe2000001162f */
[----:B------:R-:W-:Y:S01]  /*4ec0*/  @!P0 FMUL.FTZ R3, R3, R4 ;  /* 0x0000000403038220 */ /* 0x000fe20000410000 */
[----:B------:R-:W-:Y:S03]  /*4ed0*/  @!P0 MOV R4, R10 ;  /* 0x0000000a00048202 */ /* 0x000fe60000000f00 */
[----:B------:R-:W-:Y:S01]  /*4ee0*/  @!P0 FFMA.FTZ R3, R5, R13, R3 ;  /* 0x0000000d05038223 */ /* 0x000fe20000010003 */
[----:B------:R-:W-:Y:S02]  /*4ef0*/  @!P0 HADD2.F32 R13, -RZ, R57.H1_H1 ;  /* 0x30000039ff0d8230 */ /* 0x000fe40000004100 */
[--C-:B------:R-:W-:Y:S02]  /*4f00*/  @!P0 HADD2.F32 R5, -RZ, R4.reuse.H1_H1 ;  /* 0x30000004ff058230 */ /* 0x100fe40000004100 */
[----:B------:R-:W-:Y:S01]  /*4f10*/  @!P0 F2FP.PACK_AB R3, R3, R18 ;  /* 0x000000120303823e */ /* 0x000fe200000000ff */
[----:B------:R-:W-:Y:S02]  /*4f20*/  @!P0 HADD2.F32 R4, -RZ, R4.H0_H0 ;  /* 0x20000004ff048230 */ /* 0x000fe40000004100 */
[----:B------:R-:W-:Y:S01]  /*4f30*/  @!P0 HADD2.F32 R14, -RZ, R14.H0_H0 ;  /* 0x2000000eff0e8230 */ /* 0x000fe20000004100 */
[----:B------:R-:W-:Y:S01]  /*4f40*/  @!P0 MOV R9, R3 ;  /* 0x0000000300098202 */ /* 0x000fe20000000f00 */
[----:B------:R-:W-:Y:S05]  /*4f50*/  @!P0 HADD2.F32 R3, -RZ, R31.H0_H0 ;  /* 0x2000001fff038230 */ /* 0x000fea0000004100 */
        /* <DEDUP_REMOVED lines=16> */
.L_x_1723:
[----:B-123--:R-:W-:Y:S05]  /*5060*/  BSYNC B1 ;  /* 0x0000000000017941 */ /* 0x00efea0003800000 */
.L_x_1722:
[----:B------:R1:W2:Y:S04]  /*5070*/  SHFL.IDX PT, R35, R80, 0x1, 0x181f ;  /* 0x00381f0050237f89 */ /* 0x0002a800000e0000 */
[----:B------:R1:W3:Y:S01]  /*5080*/  SHFL.IDX PT, R29, R81, 0x1, 0x181f ;  /* 0x00381f00511d7f89 */ /* 0x0002e200000e0000 */
[----:B------:R-:W-:-:S05]  /*5090*/  @P5 BRA `(.L_x_1730) ;  /* 0x0000393000005947 */ /* 0x000fca0003800000 */
[----:B------:R-:W-:Y:S01]  /*50a0*/  ISETP.GE.AND P0, PT, R140, c[0x0][0x1d4], PT ;  /* 0x000075008c007a0c */ /* 0x000fe20003f06270 */
[----:B------:R-:W-:Y:S01]  /*50b0*/  @!UPT UIADD3 URZ, URZ, URZ, URZ ;  /* 0x0000003f3f3ff290 */ /* 0x000fe2000fffe03f */
[----:B------:R-:W-:Y:S11]  /*50c0*/  BSSY B0, `(.L_x_1731) ;  /* 0x0000038000007945 */ /* 0x000ff60003800000 */
[----:B------:R-:W-:-:S05]  /*50d0*/  @P0 BRA `(.L_x_1732) ;  /* 0x0000036000000947 */ /* 0x000fca0003800000 */
[----:B------:R-:W-:Y:S01]  /*50e0*/  ISETP.GE.AND P0, PT, R144, c[0x0][0x27c], PT ;  /* 0x00009f0090007a0c */ /* 0x000fe20003f06270 */
[----:B------:R-:W4:Y:S11]  /*50f0*/  LDS.128 R8, [R203+0xb080] ;  /* 0x00b08000cb087984 */ /* 0x000f360000000c00 */
[----:B------:R-:W-:Y:S01]  /*5100*/  @!UPT UIADD3 URZ, URZ, URZ, URZ ;  /* 0x0000003f3f3ff290 */ /* 0x000fe2000fffe03f */
[----:B------:R-:W-:Y:S01]  /*5110*/  @!P0 SHF.R.U32.HI R14, RZ, 0x10, R49 ;  /* 0x00000010ff0e8819 */ /* 0x000fe20000011631 */
[----:B------:R-:W-:Y:S02]  /*5120*/  @!P0 HADD2.F32 R6, -RZ, R57.H0_H0 ;  /* 0x20000039ff068230 */ /* 0x000fe40000004100 */
[----:B------:R-:W-:Y:S02]  /*5130*/  @!P0 HADD2.F32 R4, -RZ, R30.H1_H1 ;  /* 0x3000001eff048230 */ /* 0x000fe40000004100 */
[----:B------:R-:W-:Y:S01]  /*5140*/  @!P0 HADD2.F32 R14, -RZ, R14.H0_H0 ;  /* 0x2000000eff0e8230 */ /* 0x000fe20000004100 */
[----:B----4-:R-:W-:Y:S05]  /*5150*/  @!P0 MOV R3, R8 ;  /* 0x0000000800038202 */ /* 0x010fea0000000f00 */
        /* <DEDUP_REMOVED lines=26> */
[C---:B---3--:R-:W-:Y:S02]  /*5300*/  LEA R16, P3, R140.reuse, R29, 0x1 ;  /* 0x0000001d8c107211 */ /* 0x048fe400078608ff */
[----:B------:R-:W-:Y:S01]  /*5310*/  @!P0 MOV R9, R3 ;  /* 0x0000000300098202 */ /* 0x000fe20000000f00 */
[----:B------:R-:W-:Y:S01]  /*5320*/  @!P0 HADD2.F32 R3, -RZ, R31.H1_H1 ;  /* 0x3000001fff038230 */ /* 0x000fe20000004100 */
[----:B--2---:R-:W-:Y:S04]  /*5330*/  LEA.HI.X R17, R140, R35, R141, 0x1, P3 ;  /* 0x000000238c117211 */ /* 0x004fe800018f0c8d */
        /* <DEDUP_REMOVED lines=16> */
.L_x_1732:
[----:B------:R-:W-:Y:S05]  /*5440*/  BSYNC B0 ;  /* 0x0000000000007941 */ /* 0x000fea0003800000 */
.L_x_1731:
[----:B------:R-:W-:Y:S01]  /*5450*/  ISETP.GE.AND P0, PT, R142, c[0x0][0x1d4], PT ;  /* 0x000075008e007a0c */ /* 0x000fe20003f06270 */
[----:B------:R-:W-:Y:S01]  /*5460*/  @!UPT UIADD3 URZ, URZ, URZ, URZ ;  /* 0x0000003f3f3ff290 */ /* 0x000fe2000fffe03f */
[----:B------:R-:W-:Y:S11]  /*5470*/  BSSY B0, `(.L_x_1733) ;  /* 0x0000037000007945 */ /* 0x000ff60003800000 */
[----:B------:R-:W-:-:S05]  /*5480*/  @P0 BRA `(.L_x_1734) ;  /* 0x0000035000000947 */ /* 0x000fca0003800000 */
[----:B------:R-:W-:Y:S01]  /*5490*/  ISETP.GE.AND P0, PT, R148, c[0x0][0x27c], PT ;  /* 0x00009f0094007a0c */ /* 0x000fe20003f06270 */
[----:B--2---:R-:W2:Y:S01]  /*54a0*/  LDS.128 R16, [R203+0xc880] ;  /* 0x00c88000cb107984 */ /* 0x004ea20000000c00 */
[C---:B---3--:R-:W-:Y:S04]  /*54b0*/  LEA R14, P3, R206.reuse, R29, 0x1 ;  /* 0x0000001dce0e7211 */ /* 0x048fe800078608ff */
[----:B------:R-:W-:Y:S07]  /*54c0*/  LEA.HI.X R15, R206, R35, R214, 0x1, P3 ;  /* 0x00000023ce0f7211 */ /* 0x000fee00018f0cd6 */
[----:B------:R-:W-:Y:S01]  /*54d0*/  @!P0 HADD2.F32 R3, -RZ, R32.H0_H0 ;  /* 0x20000020ff038230 */ /* 0x000fe20000004100 */
[----:B------:R-:W-:Y:S01]  /*54e0*/  @!P0 SHF.R.U64 R6, R22, 0x10, R23 ;  /* 0x0000001016068819 */ /* 0x000fe20000001217 */
[----:B------:R-:W-:Y:S01]  /*54f0*/  @!P0 HADD2.F32 R9, -RZ, R58.H1_H1 ;  /* 0x3000003aff098230 */ /* 0x000fe20000004100 */
[----:B------:R-:W-:Y:S05]  /*5500*/  @!P0 SHF.R.U32.HI R11, RZ, 0x10, R51 ;  /* 0x00000010ff0b8819 */ /* 0x000fea0000011633 */
[----:B------:R-:W-:Y:S01]  /*5510*/  @!P0 HADD2.F32 R11, -RZ, R11.H0_H0 ;  /* 0x2000000bff0b8230 */ /* 0x000fe20000004100 */
[----:B--2---:R-:W-:Y:S02]  /*5520*/  @!P0 MOV R4, R16 ;  /* 0x0000001000048202 */ /* 0x004fe40000000f00 */
[----:B------:R-:W-:Y:S03]  /*5530*/  @!P0 MOV R5, R17 ;  /* 0x0000001100058202 */ /* 0x000fe60000000f00 */
[--C-:B------:R-:W-:Y:S02]  /*5540*/  @!P0 HADD2.F32 R8, -RZ, R4.reuse.H1_H1 ;  /* 0x30000004ff088230 */ /* 0x100fe40000004100 */
[----:B------:R-:W-:Y:S03]  /*5550*/  @!P0 HADD2.F32 R4, -RZ, R4.H0_H0 ;  /* 0x20000004ff048230 */ /* 0x000fe60000004100 */
[-C--:B------:R-:W-:Y:S02]  /*5560*/  @!P0 FMUL.FTZ R10, R8, R3.reuse ;  /* 0x00000003080a8220 */ /* 0x080fe40000410000 */
[C---:B------:R-:W-:Y:S02]  /*5570*/  @!P0 FMUL.FTZ R3, R4.reuse, R3 ;  /* 0x0000000304038220 */ /* 0x040fe40000410000 */
[-C--:B------:R-:W-:Y:S01]  /*5580*/  @!P0 FFMA.FTZ R22, R4, R9.reuse, -R10 ;  /* 0x0000000904168223 */ /* 0x080fe2000001080a */
[----:B------:R-:W-:Y:S01]  /*5590*/  @!P0 HADD2.F32 R4, -RZ, R6.H0_H0 ;  /* 0x20000006ff048230 */ /* 0x000fe20000004100 */
[----:B------:R-:W-:Y:S01]  /*55a0*/  @!P0 FFMA.FTZ R3, R8, R9, R3 ;  /* 0x0000000908038223 */ /* 0x000fe20000010003 */
[----:B------:R-:W-:Y:S01]  /*55b0*/  @!P0 SHF.R.U64 R9, R50, 0x10, R51 ;  /* 0x0000001032098819 */ /* 0x000fe20000001233 */
[--C-:B------:R-:W-:Y:S02]  /*55c0*/  @!P0 HADD2.F32 R8, -RZ, R5.reuse.H1_H1 ;  /* 0x30000005ff088230 */ /* 0x100fe40000004100 */
[----:B------:R-:W-:Y:S02]  /*55d0*/  @!P0 HADD2.F32 R5, -RZ, R5.H0_H0 ;  /* 0x20000005ff058230 */ /* 0x000fe40000004100 */
[----:B------:R-:W-:Y:S01]  /*55e0*/  @!P0 HADD2.F32 R9, -RZ, R9.H0_H0 ;  /* 0x20000009ff098230 */ /* 0x000fe20000004100 */
[CC--:B------:R-:W-:Y:S02]  /*55f0*/  @!P0 FMUL.FTZ R6, R8.reuse, R4.reuse ;  /* 0x0000000408068220 */ /* 0x0c0fe40000410000 */
[C---:B------:R-:W-:Y:S02]  /*5600*/  @!P0 FMUL.FTZ R4, R5.reuse, R4 ;  /* 0x0000000405048220 */ /* 0x040fe40000410000 */
[-C--:B------:R-:W-:Y:S01]  /*5610*/  @!P0 FFMA.FTZ R21, R5, R9.reuse, -R6 ;  /* 0x0000000905158223 */ /* 0x080fe20000010806 */
[----:B------:R-:W-:Y:S01]  /*5620*/  @!P0 MOV R6, R18 ;  /* 0x0000001200068202 */ /* 0x000fe20000000f00 */
[----:B------:R-:W-:Y:S01]  /*5630*/  @!P0 FFMA.FTZ R4, R8, R9, R4 ;  /* 0x0000000908048223 */ /* 0x000fe20000010004 */
[----:B------:R-:W-:Y:S02]  /*5640*/  @!P0 HADD2.F32 R5, -RZ, R32.H1_H1 ;  /* 0x30000020ff058230 */ /* 0x000fe40000004100 */
[----:B------:R-:W-:Y:S02]  /*5650*/  @!P0 HADD2.F32 R9, -RZ, R59.H0_H0 ;  /* 0x2000003bff098230 */ /* 0x000fe40000004100 */
[----:B------:R-:W-:Y:S01]  /*5660*/  @!P0 F2FP.PACK_AB R4, R4, R21 ;  /* 0x000000150404823e */ /* 0x000fe200000000ff */
[--C-:B------:R-:W-:Y:S02]  /*5670*/  @!P0 HADD2.F32 R8, -RZ, R6.reuse.H1_H1 ;  /* 0x30000006ff088230 */ /* 0x100fe40000004100 */
[----:B------:R-:W-:Y:S01]  /*5680*/  @!P0 HADD2.F32 R6, -RZ, R6.H0_H0 ;  /* 0x20000006ff068230 */ /* 0x000fe20000004100 */
[----:B------:R-:W-:Y:S02]  /*5690*/  @!P0 MOV R17, R4 ;  /* 0x0000000400118202 */ /* 0x000fe40000000f00 */
[-C--:B------:R-:W-:Y:S02]  /*56a0*/  @!P0 FMUL.FTZ R10, R8, R5.reuse ;  /* 0x00000005080a8220 */ /* 0x080fe40000410000 */
[C---:B------:R-:W-:Y:S02]  /*56b0*/  @!P0 FMUL.FTZ R5, R6.reuse, R5 ;  /* 0x0000000506058220 */ /* 0x040fe40000410000 */
[----:B------:R-:W-:Y:S01]  /*56c0*/  @!P0 FFMA.FTZ R20, R6, R9, -R10 ;  /* 0x0000000906148223 */ /* 0x000fe2000001080a */
[----:B------:R-:W-:Y:S01]  /*56d0*/  @!P0 MOV R6, R19 ;  /* 0x0000001300068202 */ /* 0x000fe20000000f00 */
[----:B------:R-:W-:Y:S01]  /*56e0*/  @!P0 FFMA.FTZ R5, R8, R9, R5 ;  /* 0x0000000908058223 */ /* 0x000fe20000010005 */
[----:B------:R-:W-:Y:S03]  /*56f0*/  @!P0 SHF.R.U32.HI R8, RZ, 0x10, R23 ;  /* 0x00000010ff088819 */ /* 0x000fe60000011617 */
[----:B------:R-:W-:Y:S01]  /*5700*/  @!P0 HADD2.F32 R10, -RZ, R6.H1_H1 ;  /* 0x30000006ff0a8230 */ /* 0x000fe20000004100 */
[----:B------:R-:W-:Y:S01]  /*5710*/  @!P0 F2FP.PACK_AB R5, R5, R20 ;  /* 0x000000140505823e */ /* 0x000fe200000000ff */
[----:B------:R-:W-:Y:S02]  /*5720*/  @!P0 HADD2.F32 R9, -RZ, R8.H0_H0 ;  /* 0x20000008ff098230 */ /* 0x000fe40000004100 */
[----:B------:R-:W-:Y:S01]  /*5730*/  @!P0 HADD2.F32 R8, -RZ, R6.H0_H0 ;  /* 0x20000006ff088230 */ /* 0x000fe20000004100 */
[----:B------:R-:W-:Y:S02]  /*5740*/  @!P0 MOV R18, R5 ;  /* 0x0000000500128202 */ /* 0x000fe40000000f00 */
[-C--:B------:R-:W-:Y:S02]  /*5750*/  @!P0 FMUL.FTZ R13, R10, R9.reuse ;  /* 0x000000090a0d8220 */ /* 0x080fe40000410000 */
[C---:B------:R-:W-:Y:S02]  /*5760*/  @!P0 FMUL.FTZ R6, R8.reuse, R9 ;  /* 0x0000000908068220 */ /* 0x040fe40000410000 */
[-C--:B------:R-:W-:Y:S01]  /*5770*/  @!P0 FFMA.FTZ R13, R8, R11.reuse, -R13 ;  /* 0x0000000b080d8223 */ /* 0x080fe2000001080d */
[----:B------:R-:W-:Y:S01]  /*5780*/  @!P0 F2FP.PACK_AB R8, R3, R22 ;  /* 0x000000160308823e */ /* 0x000fe200000000ff */
[----:B------:R-:W-:Y:S03]  /*5790*/  @!P0 FFMA.FTZ R6, R10, R11, R6 ;  /* 0x0000000b0a068223 */ /* 0x000fe60000010006 */
[----:B------:R-:W-:Y:S02]  /*57a0*/  @!P0 MOV R16, R8 ;  /* 0x0000000800108202 */ /* 0x000fe40000000f00 */
[----:B------:R-:W-:Y:S04]  /*57b0*/  @!P0 F2FP.PACK_AB R3, R6, R13 ;  /* 0x0000000d0603823e */ /* 0x000fe800000000ff */
[----:B------:R-:W-:Y:S05]  /*57c0*/  @!P0 MOV R19, R3 ;  /* 0x0000000300138202 */ /* 0x000fea0000000f00 */
[----:B------:R2:W-:Y:S02]  /*57d0*/  ST.E.128 [R14.64], R16 ;  /* 0x000000100e007985 */ /* 0x0005e4000c101d06 */
.L_x_1734:
[----:B------:R-:W-:Y:S05]  /*57e0*/  BSYNC B0 ;  /* 0x0000000000007941 */ /* 0x000fea0003800000 */
.L_x_1733:
[----:B------:R-:W-:Y:S01]  /*57f0*/  ISETP.GE.AND P0, PT, R205, c[0x0][0x1d4], PT ;  /* 0x00007500cd007a0c */ /* 0x000fe20003f06270 */
[----:B------:R-:W-:Y:S01]  /*5800*/  @!UPT UIADD3 URZ, URZ, URZ, URZ ;  /* 0x0000003f3f3ff290 */ /* 0x000fe2000fffe03f */
[----:B------:R-:W-:Y:S11]  /*5810*/  BSSY B0, `(.L_x_1735) ;  /* 0x0000038000007945 */ /* 0x000ff60003800000 */
[----:B------:R-:W-:-:S05]  /*5820*/  @P0 BRA `(.L_x_1736) ;  /* 0x0000036000000947 */ /* 0x000fca0003800000 */
[C---:B---3--:R-:W-:Y:S01]  /*5830*/  LEA R22, P0, R205.reuse, R29, 0x1 ;  /* 0x0000001dcd167211 */ /* 0x048fe200078008ff */
[----:B--2---:R-:W2:Y:S03]  /*5840*/  LDS.128 R8, [R203+0xe080] ;  /* 0x00e08000cb087984 */ /* 0x004ea60000000c00 */
[----:B------:R-:W-:Y:S02]  /*5850*/  LEA.HI.X R23, R205, R35, R216, 0x1, P0 ;  /* 0x00000023cd177211 */ /* 0x000fe400000f0cd8 */
[----:B------:R-:W-:Y:S11]  /*5860*/  ISETP.GE.AND P0, PT, R146, c[0x0][0x27c], PT ;  /* 0x00009f0092007a0c */ /* 0x000ff60003f06270 */
[----:B------:R-:W-:Y:S02]  /*5870*/  @!UPT UIADD3 URZ, URZ, URZ, URZ ;  /* 0x0000003f3f3ff290 */ /* 0x000fe4000fffe03f */
[----:B------:R-:W-:Y:S01]  /*5880*/  @!P0 HADD2.F32 R3, -RZ, R33.H0_H0 ;  /* 0x20000021ff038230 */ /* 0x000fe20000004100 */
[----:B------:R-:W-:Y:S01]  /*5890*/  @!P0 SHF.R.U64 R6, R24, 0x10, R25 ;  /* 0x0000001018068819 */ /* 0x000fe20000001219 */
[----:B------:R-:W-:Y:S01]  /*58a0*/  @!P0 HADD2.F32 R14, -RZ, R59.H1_H1 ;  /* 0x3000003bff0e8230 */ /* 0x000fe20000004100 */
[----:B------:R-:W-:Y:S01]  /*58b0*/  @!P0 SHF.R.U64 R17, R52, 0x10, R53 ;  /* 0x0000001034118819 */ /* 0x000fe20000001235 */
[----:B------:R-:W-:Y:S01]  /*58c0*/  @!P0 HADD2.F32 R19, -RZ, R60.H0_H0 ;  /* 0x2000003cff138230 */ /* 0x000fe20000004100 */
[----:B------:R-:W-:Y:S01]  /*58d0*/  @!P0 SHF.R.U32.HI R15, RZ, 0x10, R25 ;  /* 0x00000010ff0f8819 */ /* 0x000fe20000011619 */
[----:B------:R-:W-:Y:S01]  /*58e0*/  @!P0 HADD2.F32 R6, -RZ, R6.H0_H0 ;  /* 0x20000006ff068230 */ /* 0x000fe20000004100 */
[----:B------:R-:W-:Y:S01]  /*58f0*/  @!P0 SHF.R.U32.HI R21, RZ, 0x10, R53 ;  /* 0x00000010ff158819 */ /* 0x000fe20000011635 */
[----:B------:R-:W-:Y:S02]  /*5900*/  @!P0 HADD2.F32 R17, -RZ, R17.H0_H0 ;  /* 0x20000011ff118230 */ /* 0x000fe40000004100 */
[----:B------:R-:W-:Y:S02]  /*5910*/  @!P0 HADD2.F32 R15, -RZ, R15.H0_H0 ;  /* 0x2000000fff0f8230 */ /* 0x000fe40000004100 */
[----:B------:R-:W-:Y:S01]  /*5920*/  @!P0 HADD2.F32 R21, -RZ, R21.H0_H0 ;  /* 0x20000015ff158230 */ /* 0x000fe20000004100 */
[----:B--2---:R-:W-:Y:S02]  /*5930*/  @!P0 MOV R4, R8 ;  /* 0x0000000800048202 */ /* 0x004fe40000000f00 */
        /* <DEDUP_REMOVED lines=37> */
.L_x_1736:
[----:B------:R-:W-:Y:S05]  /*5b90*/  BSYNC B0 ;  /* 0x0000000000007941 */ /* 0x000fea0003800000 */
.L_x_1735:
[----:B------:R-:W-:Y:S11]  /*5ba0*/  ISETP.GE.AND P0, PT, R204, c[0x0][0x1d4], PT ;  /* 0x00007500cc007a0c */ /* 0x000ff60003f06270 */
[----:B------:R-:W-:Y:S02]  /*5bb0*/  @!UPT UIADD3 URZ, URZ, URZ, URZ ;  /* 0x0000003f3f3ff290 */ /* 0x000fe4000fffe03f */
        /* <DEDUP_REMOVED lines=56> */
.L_x_1717:
        /* <DEDUP_REMOVED lines=21> */
[----:B------:R-:W-:Y:S01]  /*6090*/  CS2R R22, SRZ ;  /* 0x0000000000167805 */ /* 0x000fe2000001ff00 */
[----:B------:R-:W-:Y:S01]  /*60a0*/  CS2R R20, SRZ ;  /* 0x0000000000147805 */ /* 0x000fe2000001ff00 */
        /* <DEDUP_REMOVED lines=13> */
.L_x_1738:
[----:B------:R-:W-:Y:S05]  /*6180*/  BSYNC B0 ;  /* 0x0000000000007941 */ /* 0x000fea0003800000 */
.L_x_1737:
[----:B------:R-:W-:Y:S01]  /*6190*/  IADD3 R13, R143, 0x20, RZ ;  /* 0x000000208f0d7810 */ /* 0x000fe20007ffe0ff */
[----:B-----5:R-:W-:Y:S01]  /*61a0*/  IMAD.MOV.U32 R6, RZ, RZ, R54 ;  /* 0x000000ffff067224 */ /* 0x020fe200078e0036 */
[----:B------:R-:W-:Y:S01]  /*61b0*/  BSSY B0, `(.L_x_1739) ;  /* 0x000003b000007945 */ /* 0x000fe20003800000 */
[----:B-1----:R-:W-:Y:S01]  /*61c0*/  IMAD.MOV.U32 R5, RZ, RZ, R55 ;  /* 0x000000ffff057224 */ /* 0x002fe200078e0037 */
[----:B------:R-:W-:Y:S01]  /*61d0*/  ISETP.GE.AND P5, PT, R13, R82, PT ;  /* 0x000000520d00720c */ /* 0x000fe20003fa6270 */
[----:B------:R-:W-:Y:S01]  /*61e0*/  IMAD.MOV.U32 R4, RZ, RZ, R52 ;  /* 0x000000ffff047224 */ /* 0x000fe200078e0034 */
[----:B------:R-:W-:Y:S01]  /*61f0*/  CS2R R64, SRZ ;  /* 0x0000000000407805 */ /* 0x000fe2000001ff00 */
        /* <DEDUP_REMOVED lines=23> */
[----:B------:R-:W-:Y:S01]  /*6370*/  CS2R R34, SRZ ;  /* 0x0000000000227805 */ /* 0x000fe2000001ff00 */
[----:B------:R-:W-:Y:S01]  /*6380*/  CS2R R32, SRZ ;  /* 0x0000000000207805 */ /* 0x000fe2000001ff00 */
[----:B------:R-:W-:Y:S01]  /*6390*/  PRMT R14, R4, 0x7610, R14 ;  /* 0x00007610040e7816 */ /* 0x000fe2000000000e */
[----:B------:R-:W-:Y:S01]  /*63a0*/  CS2R R26, SRZ ;  /* 0x00000000001a7805 */ /* 0x000fe2000001ff00 */
[----:B------:R-:W-:Y:S01]  /*63b0*/  PRMT R15, R3, 0x5410, R6 ;  /* 0x00005410030f7816 */ /* 0x000fe20000000006 */
[----:B------:R-:W-:Y:S01]  /*63c0*/  CS2R R24, SRZ ;  /* 0x0000000000187805 */ /* 0x000fe2000001ff00 */
        /* <DEDUP_REMOVED lines=25> */
.L_x_1740:
[----:B------:R-:W-:Y:S05]  /*6560*/  BSYNC B0 ;  /* 0x0000000000007941 */ /* 0x000fea0003800000 */
.L_x_1739:
[----:B------:R-:W-:Y:S01]  /*6570*/  IADD3 R74, -R75, c[0x0][0x1d4], RZ ;  /* 0x000075004b4a7a10 */ /* 0x000fe20007ffe1ff */
[----:B-1---5:R-:W-:Y:S01]  /*6580*/  IMAD.MOV.U32 R4, RZ, RZ, R64 ;  /* 0x000000ffff047224 */ /* 0x022fe200078e0040 */
[----:B------:R1:W2:Y:S01]  /*6590*/  SHFL.IDX PT, R77, R80, RZ, 0x181f ;  /* 0x00181fff504d7589 */ /* 0x0002a200000e0000 */
[----:B------:R-:W-:Y:S01]  /*65a0*/  IMAD.MOV.U32 R3, RZ, RZ, R65 ;  /* 0x000000ffff037224 */ /* 0x000fe200078e0041 */
[----:B------:R-:W-:Y:S01]  /*65b0*/  BSSY B1, `(.L_x_1741) ;  /* 0x000010e000017945 */ /* 0x000fe20003800000 */
[----:B------:R-:W-:Y:S02]  /*65c0*/  IMAD.MOV.U32 R6, RZ, RZ, R66 ;  /* 0x000000ffff067224 */ /* 0x000fe400078e0042 */
[----:B------:R-:W-:Y:S01]  /*65d0*/  IMAD.MOV.U32 R5, RZ, RZ, R67 ;  /* 0x000000ffff057224 */ /* 0x000fe200078e0043 */
[----:B------:R-:W-:Y:S01]  /*65e0*/  PRMT R70, R4, 0x5410, R3 ;  /* 0x0000541004467816 */ /* 0x000fe20000000003 */
[----:B------:R-:W-:Y:S01]  /*65f0*/  IMAD.MOV.U32 R4, RZ, RZ, R60 ;  /* 0x000000ffff047224 */ /* 0x000fe200078e003c */
[----:B------:R1:W3:Y:S01]  /*6600*/  SHFL.IDX PT, R76, R81, RZ, 0x181f ;  /* 0x00181fff514c7589 */ /* 0x0002e200000e0000 */
[----:B------:R-:W-:Y:S01]  /*6610*/  IMAD.MOV.U32 R3, RZ, RZ, R61 ;  /* 0x000000ffff037224 */ /* 0x000fe200078e003d */
[----:B------:R-:W-:Y:S01]  /*6620*/  PRMT R71, R6, 0x5410, R5 ;  /* 0x0000541006477816 */ /* 0x000fe20000000005 */
[----:B------:R-:W-:Y:S01]  /*6630*/  IMAD.MOV.U32 R5, RZ, RZ, R63 ;  /* 0x000000ffff057224 */ /* 0x000fe200078e003f */
[----:B------:R-:W-:Y:S02]  /*6640*/  MOV R6, R62 ;  /* 0x0000003e00067202 */ /* 0x000fe40000000f00 */
[----:B------:R-:W-:Y:S01]  /*6650*/  PRMT R68, R4, 0x5410, R3 ;  /* 0x0000541004447816 */ /* 0x000fe20000000003 */
[----:B------:R-:W-:Y:S01]  /*6660*/  IMAD.MOV.U32 R4, RZ, RZ, R32 ;  /* 0x000000ffff047224 */ /* 0x000fe200078e0020 */
[----:B------:R-:W-:Y:S02]  /*6670*/  MOV R3, R33 ;  /* 0x0000002100037202 */ /* 0x000fe40000000f00 */
[----:B------:R-:W-:Y:S01]  /*6680*/  PRMT R69, R6, 0x5410, R5 ;  /* 0x0000541006457816 */ /* 0x000fe20000000005 */
[----:B------:R-:W-:Y:S01]  /*6690*/  IMAD.MOV.U32 R5, RZ, RZ, R35 ;  /* 0x000000ffff057224 */ /* 0x000fe200078e0023 */
[----:B------:R-:W-:Y:S01]  /*66a0*/  PRMT R37, R4, 0x5410, R3 ;  /* 0x0000541004257816 */ /* 0x000fe20000000003 */
[----:B------:R-:W-:Y:S01]  /*66b0*/  IMAD.MOV.U32 R4, RZ, RZ, R26 ;  /* 0x000000ffff047224 */ /* 0x000fe200078e001a */
[----:B------:R-:W-:Y:S01]  /*66c0*/  MOV R6, R34 ;  /* 0x0000002200067202 */ /* 0x000fe20000000f00 */
[----:B------:R-:W-:Y:S03]  /*66d0*/  IMAD.MOV.U32 R3, RZ, RZ, R27 ;  /* 0x000000ffff037224 */ /* 0x000fe600078e001b */
[----:B------:R-:W-:Y:S02]  /*66e0*/  PRMT R38, R6, 0x5410, R5 ;  /* 0x0000541006267816 */ /* 0x000fe40000000005 */
[----:B------:R-:W-:Y:S02]  /*66f0*/  PRMT R36, R4, 0x5410, R3 ;  /* 0x0000541004247816 */ /* 0x000fe40000000003 */
[----:B------:R-:W-:Y:S04]  /*6700*/  MOV R3, R24 ;  /* 0x0000001800037202 */ /* 0x000fe80000000f00 */
[----:B------:R-:W-:Y:S01]  /*6710*/  PRMT R31, R3, 0x7610, R31 ;  /* 0x00007610031f7816 */ /* 0x000fe2000000001f */
[----:B------:R-:W-:Y:S05]  /*6720*/  IMAD.MOV.U32 R3, RZ, RZ, R25 ;  /* 0x000000ffff037224 */ /* 0x000fea00078e0019 */
[----:B------:R-:W-:Y:S01]  /*6730*/  PRMT R31, R31, 0x5410, R3 ;  /* 0x000054101f1f7816 */ /* 0x000fe20000000003 */
[----:B------:R-:W-:-:S05]  /*6740*/  @P4 BRA `(.L_x_1742) ;  /* 0x00000f4000004947 */ /* 0x000fca0003800000 */
[----:B-123--:R-:W-:Y:S01]  /*6750*/  ISETP.GE.AND P0, PT, R140, c[0x0][0x1d4], PT ;  /* 0x000075008c007a0c */ /* 0x00efe20003f06270 */
[----:B------:R-:W-:Y:S01]  /*6760*/  BSSY B0, `(.L_x_1743) ;  /* 0x0000079000007945 */ /* 0x000fe20003800000 */
[----:B------:R-:W-:Y:S11]  /*6770*/  SHF.R.U32.HI R159, RZ, 0x3, R223 ;  /* 0x00000003ff9f7819 */ /* 0x000ff600000116df */
[----:B------:R-:W-:-:S05]  /*6780*/  @P0 BRA `(.L_x_1744) ;  /* 0x0000076000000947 */ /* 0x000fca0003800000 */
[----:B------:R-:W-:Y:S01]  /*6790*/  SEL R3, R75, R74, !P1 ;  /* 0x0000004a4b037207 */ /* 0x000fe20004800000 */
[----:B------:R-:W1:Y:S01]  /*67a0*/  LDS.128 R16, [R123+0xa080] ;  /* 0x00a080007b107984 */ /* 0x000e620000000c00 */
[----:B------:R-:W-:Y:S02]  /*67b0*/  ISETP.GE.AND P0, PT, R140, c[0x0][0x27c], PT ;  /* 0x00009f008c007a0c */ /* 0x000fe40003f06270 */
[----:B------:R-:W-:Y:S04]  /*67c0*/  SHF.R.S32.HI R4, RZ, 0x1f, R3 ;  /* 0x0000001fff047819 */ /* 0x000fe80000011403 */
[----:B------:R-:W-:Y:S04]  /*67d0*/  LEA.HI R3, R4, R3, RZ, 0x4 ;  /* 0x0000000304037211 */ /* 0x000fe800078f20ff */
[----:B------:R-:W-:Y:S03]  /*67e0*/  LEA.HI.SX32 R3, R3, R73, 0x1c ;  /* 0x0000004903037211 */ /* 0x000fe600078fe2ff */
[----:B------:R-:W-:Y:S01]  /*67f0*/  @!P0 SHF.R.U32.HI R43, RZ, 0x10, R45 ;  /* 0x00000010ff2b8819 */ /* 0x000fe2000001162d */
[----:B------:R-:W-:Y:S01]  /*6800*/  @!P0 HADD2.F32 R40, -RZ, R14.H1_H1 ;  /* 0x3000000eff288230 */ /* 0x000fe20000004100 */
[----:B------:R-:W-:Y:S01]  /*6810*/  SHF.R.S32.HI R4, RZ, 0x1f, R3 ;  /* 0x0000001fff047819 */ /* 0x000fe20000011403 */
[----:B------:R-:W-:Y:S01]  /*6820*/  @!P0 HADD2.F32 R41, -RZ, R28.H1_H1 ;  /* 0x3000001cff298230 */ /* 0x000fe20000004100 */
[----:B------:R-:W-:Y:S01]  /*6830*/  SHF.L.U32 R78, R3, 0x3, RZ ;  /* 0x00000003034e7819 */ /* 0x000fe200000006ff */
[----:B------:R-:W-:Y:S01]  /*6840*/  @!P0 HADD2.F32 R43, -RZ, R43.H0_H0 ;  /* 0x2000002bff2b8230 */ /* 0x000fe20000004100 */
[----:B------:R-:W-:Y:S02]  /*6850*/  LEA.HI R4, R4, R3, RZ, 0x3 ;  /* 0x0000000304047211 */ /* 0x000fe400078f18ff */
[----:B------:R-:W-:Y:S02]  /*6860*/  @!P0 SHF.R.U64 R8, R8, 0x10, R9 ;  /* 0x0000001008088819 */ /* 0x000fe40000001209 */
[----:B------:R-:W-:Y:S02]  /*6870*/  SHF.R.S32.HI R3, RZ, 0x3, R4 ;  /* 0x00000003ff037819 */ /* 0x000fe40000011404 */
[----:B------:R-:W-:Y:S01]  /*6880*/  LOP3.LUT R4, R223, 0x38, R78, 0xf8, !PT ;  /* 0x00000038df047812 */ /* 0x000fe200078ef84e */
[----:B------:R-:W-:Y:S01]  /*6890*/  @!P0 HADD2.F32 R8, -RZ, R8.H0_H0 ;  /* 0x20000008ff088230 */ /* 0x000fe20000004100 */
[----:B------:R-:W-:Y:S01]  /*68a0*/  @!P0 SHF.R.U64 R44, R44, 0x10, R45 ;  /* 0x000000102c2c8819 */ /* 0x000fe2000000122d */
[----:B------:R-:W-:Y:S01]  /*68b0*/  IMAD R3, R3, 0xc00, R7 ;  /* 0x00000c0003037824 */ /* 0x000fe200078e0207 */
[----:B------:R-:W-:Y:S02]  /*68c0*/  LOP3.LUT R4, R4, R159, RZ, 0x3c, !PT ;  /* 0x0000009f04047212 */ /* 0x000fe400078e3cff */
[----:B------:R-:W-:Y:S03]  /*68d0*/  @!P0 SHF.R.U64 R46, R46, 0x10, R47 ;  /* 0x000000102e2e8819 */ /* 0x000fe6000000122f */
[----:B------:R-:W-:Y:S01]  /*68e0*/  IMAD.IADD R3, R3, 0x1, R4 ;  /* 0x0000000103037824 */ /* 0x000fe200078e0204 */
[----:B------:R-:W-:Y:S01]  /*68f0*/  @!P0 HADD2.F32 R4, -RZ, R14.H0_H0 ;  /* 0x2000000eff048230 */ /* 0x000fe20000004100 */
[----:B------:R-:W-:Y:S01]  /*6900*/  @!P0 SHF.R.U32.HI R14, RZ, 0x10, R9 ;  /* 0x00000010ff0e8819 */ /* 0x000fe20000011609 */
[----:B-1----:R-:W-:Y:S02]  /*6910*/  @!P0 IMAD.MOV.U32 R13, RZ, RZ, R16 ;  /* 0x000000ffff0d8224 */ /* 0x002fe400078e0010 */
[----:B------:R-:W-:Y:S02]  /*6920*/  SHF.L.U32 R3, R3, 0x1, RZ ;  /* 0x0000000103037819 */ /* 0x000fe400000006ff */
[----:B------:R-:W-:Y:S02]  /*6930*/  @!P0 HADD2.F32 R9, -RZ, R14.H0_H0 ;  /* 0x2000000eff098230 */ /* 0x000fe40000004100 */
[----:B------:R-:W-:Y:S01]  /*6940*/  @!P0 HADD2.F32 R5, -RZ, R13.H0_H0 ;  /* 0x2000000dff058230 */ /* 0x000fe20000004100 */
[----:B------:R1:W2:Y:S04]  /*6950*/  LDS.128 R48, [R3+0xa080] ;  /* 0x00a0800003307984 */ /* 0x0002a80000000c00 */
[C---:B-1----:R-:W-:Y:S02]  /*6960*/  @!P0 FMUL.FTZ R3, R5.reuse, R4 ;  /* 0x0000000405038220 */ /* 0x042fe40000410000 */
[----:B--2---:R-:W-:Y:S01]  /*6970*/  @!P0 IMAD.MOV.U32 R42, RZ, RZ, R49 ;  /* 0x000000ffff2a8224 */ /* 0x004fe200078e0031 */
[----:B------:R-:W-:Y:S05]  /*6980*/  @!P0 MOV R56, R48 ;  /* 0x0000003000388202 */ /* 0x000fea0000000f00 */
[--C-:B------:R-:W-:Y:S02]  /*6990*/  @!P0 HADD2.F32 R6, -RZ, R56.reuse.H0_H0 ;  /* 0x20000038ff068230 */ /* 0x100fe40000004100 */
[----:B------:R-:W-:Y:S03]  /*69a0*/  @!P0 HADD2.F32 R14, -RZ, R56.H1_H1 ;  /* 0x30000038ff0e8230 */ /* 0x000fe60000004100 */
[C---:B------:R-:W-:Y:S02]  /*69b0*/  @!P0 FMUL.FTZ R4, R6.reuse, R4 ;  /* 0x0000000406048220 */ /* 0x040fe40000410000 */
[-C--:B------:R-:W-:Y:S01]  /*69c0*/  @!P0 FFMA.FTZ R3, R6, R40.reuse, R3 ;  /* 0x0000002806038223 */ /* 0x080fe20000010003 */
[----:B------:R-:W-:Y:S01]  /*69d0*/  @!P0 MOV R6, R17 ;  /* 0x0000001100068202 */ /* 0x000fe20000000f00 */
[----:B------:R-:W-:Y:S01]  /*69e0*/  @!P0 FFMA.FTZ R79, R5, R40, -R4 ;  /* 0x00000028054f8223 */ /* 0x000fe20000010804 */
[----:B------:R-:W-:Y:S02]  /*69f0*/  @!P0 HADD2.F32 R5, -RZ, R15.H0_H0 ;  /* 0x2000000fff058230 */ /* 0x000fe40000004100 */
[----:B------:R-:W-:Y:S02]  /*6a00*/  @!P0 HADD2.F32 R40, -RZ, R42.H0_H0 ;  /* 0x2000002aff288230 */ /* 0x000fe40000004100 */
[----:B------:R-:W-:Y:S02]  /*6a10*/  @!P0 HADD2.F32 R4, -RZ, R6.H0_H0 ;  /* 0x20000006ff048230 */ /* 0x000fe40000004100 */
[----:B------:R-:W-:Y:S01]  /*6a20*/  @!P0 HADD2.F32 R42, -RZ, R42.H1_H1 ;  /* 0x3000002aff2a8230 */ /* 0x000fe20000004100 */
[-C--:B------:R-:W-:Y:S01]  /*6a30*/  @!P0 FMUL.FTZ R45, R40, R5.reuse ;  /* 0x00000005282d8220 */ /* 0x080fe20000410000 */
[----:B------:R-:W-:Y:S01]  /*6a40*/  @!P0 HADD2.F32 R6, -RZ, R6.H1_H1 ;  /* 0x30000006ff068230 */ /* 0x000fe20000004100 */
[C---:B------:R-:W-:Y:S02]  /*6a50*/  @!P0 FMUL.FTZ R5, R4.reuse, R5 ;  /* 0x0000000504058220 */ /* 0x040fe40000410000 */
[----:B------:R-:W-:Y:S02]  /*6a60*/  @!P0 FFMA.FTZ R45, R4, R41, -R45 ;  /* 0x00000029042d8223 */ /* 0x000fe4000001082d */
[----:B------:R-:W-:Y:S04]  /*6a70*/  @!P0 FMUL.FTZ R4, R42, R9 ;  /* 0x000000092a048220 */ /* 0x000fe80000410000 */
[C---:B------:R-:W-:Y:S02]  /*6a80*/  @!P0 FFMA.FTZ R4, R6.reuse, R43, -R4 ;  /* 0x0000002b06048223 */ /* 0x040fe40000010804 */
[----:B------:R-:W-:Y:S01]  /*6a90*/  @!P0 FMUL.FTZ R6, R6, R9 ;  /* 0x0000000906068220 */ /* 0x000fe20000410000 */
[----:B------:R-:W-:Y:S01]  /*6aa0*/  @!P0 HADD2.F32 R9, -RZ, R44.H0_H0 ;  /* 0x2000002cff098230 */ /* 0x000fe20000004100 */
[----:B------:R-:W-:Y:S01]  /*6ab0*/  @!P0 IMAD.MOV.U32 R44, RZ, RZ, R50 ;  /* 0x000000ffff2c8224 */ /* 0x000fe200078e0032 */
[----:B------:R-:W-:Y:S01]  /*6ac0*/  @!P0 F2FP.PACK_AB R56, R4, R45 ;  /* 0x0000002d0438823e */ /* 0x000fe200000000ff */
[----:B------:R-:W-:Y:S01]  /*6ad0*/  @!P0 HADD2.F32 R4, -RZ, R13.H1_H1 ;  /* 0x3000000dff048230 */ /* 0x000fe20000004100 */
[----:B------:R-:W-:Y:S02]  /*6ae0*/  @!P0 FMUL.FTZ R13, R14, R8 ;  /* 0x000000080e0d8220 */ /* 0x000fe40000410000 */
[----:B------:R-:W-:Y:S02]  /*6af0*/  @!P0 MOV R17, R56 ;  /* 0x0000003800118202 */ /* 0x000fe40000000f00 */
[CC--:B------:R-:W-:Y:S02]  /*6b00*/  @!P0 FFMA.FTZ R13, R4.reuse, R9.reuse, -R13 ;  /* 0x00000009040d8223 */ /* 0x0c0fe4000001080d */
[----:B------:R-:W-:Y:S01]  /*6b10*/  @!P0 FMUL.FTZ R4, R4, R8 ;  /* 0x0000000804048220 */ /* 0x000fe20000410000 */
[----:B------:R-:W-:Y:S01]  /*6b20*/  @!P0 HADD2.F32 R8, -RZ, R15.H1_H1 ;  /* 0x3000000fff088230 */ /* 0x000fe20000004100 */
[----:B------:R-:W-:Y:S01]  /*6b30*/  @!P0 SHF.R.U64 R15, R10, 0x10, R11 ;  /* 0x000000100a0f8819 */ /* 0x000fe2000000120b */
[----:B------:R-:W-:Y:S01]  /*6b40*/  @!P0 HADD2.F32 R10, -RZ, R28.H0_H0 ;  /* 0x2000001cff0a8230 */ /* 0x000fe20000004100 */
[----:B------:R-:W-:Y:S01]  /*6b50*/  @!P0 FFMA.FTZ R4, R14, R9, R4 ;  /* 0x000000090e048223 */ /* 0x000fe20000010004 */
[----:B------:R-:W-:Y:S01]  /*6b60*/  @!P0 F2FP.PACK_AB R45, R13, R79 ;  /* 0x0000004f0d2d823e */ /* 0x000fe200000000ff */
[----:B------:R-:W-:Y:S01]  /*6b70*/  @!P0 FFMA.FTZ R5, R40, R41, R5 ;  /* 0x0000002928058223 */ /* 0x000fe20000010005 */
[----:B------:R-:W-:Y:S01]  /*6b80*/  @!P0 MOV R13, R18 ;  /* 0x00000012000d8202 */ /* 0x000fe20000000f00 */
[----:B------:R-:W-:Y:S01]  /*6b90*/  @!P0 FFMA.FTZ R6, R42, R43, R6 ;  /* 0x0000002b2a068223 */ /* 0x000fe20000010006 */
[----:B------:R-:W-:Y:S01]  /*6ba0*/  @!P0 HADD2.F32 R40, -RZ, R44.H0_H0 ;  /* 0x2000002cff288230 */ /* 0x000fe20000004100 */
[----:B------:R-:W-:Y:S01]  /*6bb0*/  @!P0 IMAD.MOV.U32 R16, RZ, RZ, R45 ;  /* 0x000000ffff108224 */ /* 0x000fe200078e002d */
[----:B------:R-:W-:Y:S01]  /*6bc0*/  @!P0 HADD2.F32 R41, -RZ, R57.H0_H0 ;  /* 0x20000039ff298230 */ /* 0x000fe20000004100 */
[----:B------:R-:W-:Y:S01]  /*6bd0*/  @!P0 SHF.R.U32.HI R14, RZ, 0x10, R11 ;  /* 0x00000010ff0e8819 */ /* 0x000fe2000001160b */
[----:B------:R-:W-:Y:S01]  /*6be0*/  @!P0 HADD2.F32 R9, -RZ, R13.H0_H0 ;  /* 0x2000000dff098230 */ /* 0x000fe20000004100 */
[-C--:B------:R-:W-:Y:S01]  /*6bf0*/  @!P0 FMUL.FTZ R42, R40, R8.reuse ;  /* 0x00000008282a8220 */ /* 0x080fe20000410000 */
[----:B------:R-:W-:Y:S02]  /*6c00*/  @!P0 MOV R11, R19 ;  /* 0x00000013000b8202 */ /* 0x000fe40000000f00 */
[----:B------:R-:W-:Y:S01]  /*6c10*/  @!P0 SHF.R.U32.HI R43, RZ, 0x10, R47 ;  /* 0x00000010ff2b8819 */ /* 0x000fe2000001162f */
[C---:B------:R-:W-:Y:S01]  /*6c20*/  @!P0 FFMA.FTZ R79, R9.reuse, R41, -R42 ;  /* 0x00000029094f8223 */ /* 0x040fe2000001082a */
[----:B------:R-:W-:Y:S01]  /*6c30*/  @!P0 MOV R42, R51 ;  /* 0x00000033002a8202 */ /* 0x000fe20000000f00 */
[----:B------:R-:W-:Y:S01]  /*6c40*/  @!P0 FMUL.FTZ R8, R9, R8 ;  /* 0x0000000809088220 */ /* 0x000fe20000410000 */
[----:B------:R-:W-:Y:S01]  /*6c50*/  @!P0 HADD2.F32 R9, -RZ, R11.H0_H0 ;  /* 0x2000000bff098230 */ /* 0x000fe20000004100 */
[----:B------:R-:W-:Y:S01]  /*6c60*/  @!P0 F2FP.PACK_AB R5, R6, R5 ;  /* 0x000000050605823e */ /* 0x000fe200000000ff */
[----:B------:R-:W-:Y:S01]  /*6c70*/  @!P0 HADD2.F32 R28, -RZ, R14.H0_H0 ;  /* 0x2000000eff1c8230 */ /* 0x000fe20000004100 */
[----:B------:R-:W-:Y:S01]  /*6c80*/  @!P0 FFMA.FTZ R8, R40, R41, R8 ;  /* 0x0000002928088223 */ /* 0x000fe20000010008 */
[--C-:B------:R-:W-:Y:S02]  /*6c90*/  @!P0 HADD2.F32 R40, -RZ, R42.reuse.H0_H0 ;  /* 0x2000002aff288230 */ /* 0x100fe40000004100 */
[----:B------:R-:W-:Y:S01]  /*6ca0*/  @!P0 IMAD.MOV.U32 R49, RZ, RZ, R5 ;  /* 0x000000ffff318224 */ /* 0x000fe200078e0005 */
[----:B------:R-:W-:Y:S02]  /*6cb0*/  @!P0 HADD2.F32 R41, -RZ, R57.H1_H1 ;  /* 0x30000039ff298230 */ /* 0x000fe40000004100 */
[-C--:B------:R-:W-:Y:S01]  /*6cc0*/  @!P0 FMUL.FTZ R45, R40, R10.reuse ;  /* 0x0000000a282d8220 */ /* 0x080fe20000410000 */
[----:B------:R-:W-:Y:S01]  /*6cd0*/  @!P0 HADD2.F32 R42, -RZ, R42.H1_H1 ;  /* 0x3000002aff2a8230 */ /* 0x000fe20000004100 */
[C---:B------:R-:W-:Y:S01]  /*6ce0*/  @!P0 FMUL.FTZ R10, R9.reuse, R10 ;  /* 0x0000000a090a8220 */ /* 0x040fe20000410000 */
[----:B------:R-:W-:Y:S01]  /*6cf0*/  @!P0 HADD2.F32 R43, -RZ, R43.H0_H0 ;  /* 0x2000002bff2b8230 */ /* 0x000fe20000004100 */
[----:B------:R-:W-:Y:S01]  /*6d00*/  @!P0 FFMA.FTZ R45, R9, R41, -R45 ;  /* 0x00000029092d8223 */ /* 0x000fe2000001082d */
[----:B------:R-:W-:Y:S01]  /*6d10*/  @!P0 HADD2.F32 R11, -RZ, R11.H1_H1 ;  /* 0x3000000bff0b8230 */ /* 0x000fe20000004100 */
[-C--:B------:R-:W-:Y:S01]  /*6d20*/  @!P0 FMUL.FTZ R9, R42, R28.reuse ;  /* 0x0000001c2a098220 */ /* 0x080fe20000410000 */
[----:B------:R-:W-:Y:S02]  /*6d30*/  @!P0 HADD2.F32 R14, -RZ, R15.H0_H0 ;  /* 0x2000000fff0e8230 */ /* 0x000fe40000004100 */
[----:B------:R-:W-:Y:S01]  /*6d40*/  @!P0 HADD2.F32 R15, -RZ, R44.H1_H1 ;  /* 0x3000002cff0f8230 */ /* 0x000fe20000004100 */
[C---:B------:R-:W-:Y:S01]  /*6d50*/  @!P0 FFMA.FTZ R44, R11.reuse, R43, -R9 ;  /* 0x0000002b0b2c8223 */ /* 0x040fe20000010809 */
[----:B------:R-:W-:Y:S01]  /*6d60*/  @!P0 HADD2.F32 R9, -RZ, R13.H1_H1 ;  /* 0x3000000dff098230 */ /* 0x000fe20000004100 */
[----:B------:R-:W-:Y:S01]  /*6d70*/  @!P0 FMUL.FTZ R11, R11, R28 ;  /* 0x0000001c0b0b8220 */ /* 0x000fe20000410000 */
[----:B------:R-:W-:Y:S01]  /*6d80*/  @!P0 HADD2.F32 R28, -RZ, R46.H0_H0 ;  /* 0x2000002eff1c8230 */ /* 0x000fe20000004100 */
[----:B------:R-:W-:Y:S01]  /*6d90*/  @!P0 FMUL.FTZ R13, R15, R14 ;  /* 0x0000000e0f0d8220 */ /* 0x000fe20000410000 */
[----:B------:R-:W-:Y:S03]  /*6da0*/  @!P0 F2FP.PACK_AB R44, R44, R45 ;  /* 0x0000002d2c2c823e */ /* 0x000fe600000000ff */
[C---:B------:R-:W-:Y:S01]  /*6db0*/  @!P0 FFMA.FTZ R13, R9.reuse, R28, -R13 ;  /* 0x0000001c090d8223 */ /* 0x040fe2000001080d */
[----:B------:R-:W-:Y:S01]  /*6dc0*/  @!P0 MOV R19, R44 ;  /* 0x0000002c00138202 */ /* 0x000fe20000000f00 */
[----:B------:R-:W-:Y:S03]  /*6dd0*/  @!P0 FMUL.FTZ R9, R9, R14 ;  /* 0x0000000e09098220 */ /* 0x000fe60000410000 */
[----:B------:R-:W-:Y:S01]  /*6de0*/  @!P0 F2FP.PACK_AB R14, R13, R79 ;  /* 0x0000004f0d0e823e */ /* 0x000fe200000000ff */
[----:B------:R-:W-:Y:S01]  /*6df0*/  @!P0 FFMA.FTZ R9, R15, R28, R9 ;  /* 0x0000001c0f098223 */ /* 0x000fe20000010009 */
[----:B------:R-:W-:Y:S01]  /*6e00*/  @!P0 F2FP.PACK_AB R13, R4, R3 ;  /* 0x00000003040d823e */ /* 0x000fe200000000ff */
[----:B------:R-:W-:Y:S02]  /*6e10*/  @!P0 FFMA.FTZ R10, R40, R41, R10 ;  /* 0x00000029280a8223 */ /* 0x000fe4000001000a */
[----:B------:R-:W-:Y:S01]  /*6e20*/  @!P0 FFMA.FTZ R11, R42, R43, R11 ;  /* 0x0000002b2a0b8223 */ /* 0x000fe2000001000b */
[----:B------:R-:W-:Y:S01]  /*6e30*/  @!P0 F2FP.PACK_AB R4, R9, R8 ;  /* 0x000000080904823e */ /* 0x000fe200000000ff */
[----:B------:R-:W-:Y:S01]  /*6e40*/  @!P0 IMAD.MOV.U32 R18, RZ, RZ, R14 ;  /* 0x000000ffff128224 */ /* 0x000fe200078e000e */
[----:B------:R-:W-:Y:S02]  /*6e50*/  @!P0 MOV R48, R13 ;  /* 0x0000000d00308202 */ /* 0x000fe40000000f00 */
[----:B------:R-:W-:Y:S02]  /*6e60*/  @!P0 F2FP.PACK_AB R3, R11, R10 ;  /* 0x0000000a0b03823e */ /* 0x000fe400000000ff */
[----:B------:R-:W-:Y:S02]  /*6e70*/  @!P0 MOV R50, R4 ;  /* 0x0000000400328202 */ /* 0x000fe40000000f00 */
[----:B------:R-:W-:Y:S02]  /*6e80*/  @!P0 MOV R51, R3 ;  /* 0x0000000300338202 */ /* 0x000fe40000000f00 */
[C---:B------:R-:W-:Y:S04]  /*6e90*/  LEA R4, P0, R86.reuse, R76, 0x1 ;  /* 0x0000004c56047211 */ /* 0x040fe800078008ff */
[----:B------:R-:W-:Y:S02]  /*6ea0*/  LEA.HI.X R5, R86, R77, R102, 0x1, P0 ;  /* 0x0000004d56057211 */ /* 0x000fe400000f0c66 */
[C---:B------:R-:W-:Y:S03]  /*6eb0*/  ISETP.GE.AND P0, PT, R78.reuse, c[0x0][0x1d4], PT ;  /* 0x000075004e007a0c */ /* 0x040fe60003f06270 */
[----:B------:R1:W-:Y:S10]  /*6ec0*/  ST.E.128 [R4.64], R16 ;  /* 0x0000001004007985 */ /* 0x0003f4000c101d06 */
[----:B------:R-:W-:Y:S05]  /*6ed0*/  @!P0 IMAD.WIDE R8, R78, 0x2, R76 ;  /* 0x000000024e088825 */ /* 0x000fea00078e024c */
[----:B------:R1:W-:Y:S02]  /*6ee0*/  @!P0 ST.E.128 [R8.64], R48 ;  /* 0x0000003008008985 */ /* 0x0003e4000c101d06 */
.L_x_1744:
[----:B------:R-:W-:Y:S05]  /*6ef0*/  BSYNC B0 ;  /* 0x0000000000007941 */ /* 0x000fea0003800000 */
.L_x_1743:
[----:B------:R-:W-:Y:S11]  /*6f00*/  ISETP.GE.AND P0, PT, R142, c[0x0][0x1d4], PT ;  /* 0x000075008e007a0c */ /* 0x000ff60003f06270 */
[----:B------:R-:W-:Y:S02]  /*6f10*/  @!UPT UIADD3 URZ, URZ, URZ, URZ ;  /* 0x0000003f3f3ff290 */ /* 0x000fe4000fffe03f */
[----:B------:R-:W-:-:S05]  /*6f20*/  @P0 BRA `(.L_x_1742) ;  /* 0x0000076000000947 */ /* 0x000fca0003800000 */
[----:B------:R-:W-:Y:S01]  /*6f30*/  SEL R3, R75, R74, !P2 ;  /* 0x0000004a4b037207 */ /* 0x000fe20005000000 */
[----:B-1----:R-:W1:Y:S01]  /*6f40*/  LDS.128 R16, [R121+0xa080] ;  /* 0x00a0800079107984 */ /* 0x002e620000000c00 */
[----:B------:R-:W-:Y:S02]  /*6f50*/  ISETP.GE.AND P0, PT, R142, c[0x0][0x27c], PT ;  /* 0x00009f008e007a0c */ /* 0x000fe40003f06270 */
[----:B------:R-:W-:Y:S04]  /*6f60*/  SHF.R.S32.HI R4, RZ, 0x1f, R3 ;  /* 0x0000001fff047819 */ /* 0x000fe80000011403 */
[----:B------:R-:W-:Y:S04]  /*6f70*/  LEA.HI R3, R4, R3, RZ, 0x4 ;  /* 0x0000000304037211 */ /* 0x000fe800078f20ff */
[----:B------:R-:W-:Y:S03]  /*6f80*/  LEA.HI.SX32 R3, R3, R72, 0x1c ;  /* 0x0000004803037211 */ /* 0x000fe600078fe2ff */
[----:B------:R-:W-:Y:S01]  /*6f90*/  @!P0 SHF.R.U32.HI R10, RZ, 0x10, R21 ;  /* 0x00000010ff0a8819 */ /* 0x000fe20000011615 */
[--C-:B------:R-:W-:Y:S01]  /*6fa0*/  @!P0 HADD2.F32 R11, -RZ, R58.reuse.H0_H0 ;  /* 0x2000003aff0b8230 */ /* 0x100fe20000004100 */
[----:B------:R-:W-:Y:S01]  /*6fb0*/  SHF.R.S32.HI R4, RZ, 0x1f, R3 ;  /* 0x0000001fff047819 */ /* 0x000fe20000011403 */
[----:B------:R-:W-:Y:S01]  /*6fc0*/  @!P0 HADD2.F32 R14, -RZ, R58.H1_H1 ;  /* 0x3000003aff0e8230 */ /* 0x000fe20000004100 */
[----:B------:R-:W-:Y:S01]  /*6fd0*/  SHF.L.U32 R46, R3, 0x3, RZ ;  /* 0x00000003032e7819 */ /* 0x000fe200000006ff */
[----:B------:R-:W-:Y:S01]  /*6fe0*/  @!P0 HADD2.F32 R10, -RZ, R10.H0_H0 ;  /* 0x2000000aff0a8230 */ /* 0x000fe20000004100 */
[----:B------:R-:W-:Y:S02]  /*6ff0*/  LEA.HI R4, R4, R3, RZ, 0x3 ;  /* 0x0000000304047211 */ /* 0x000fe400078f18ff */
[----:B------:R-:W-:Y:S02]  /*7000*/  @!P0 SHF.R.U32.HI R44, RZ, 0x10, R53 ;  /* 0x00000010ff2c8819 */ /* 0x000fe40000011635 */
[----:B------:R-:W-:Y:S02]  /*7010*/  SHF.R.S32.HI R3, RZ, 0x3, R4 ;  /* 0x00000003ff037819 */ /* 0x000fe40000011404 */
[----:B------:R-:W-:Y:S02]  /*7020*/  LOP3.LUT R4, R223, 0x38, R46, 0xf8, !PT ;  /* 0x00000038df047812 */ /* 0x000fe400078ef82e */
[----:B------:R-:W-:Y:S01]  /*7030*/  @!P0 SHF.R.U64 R9, R20, 0x10, R21 ;  /* 0x0000001014098819 */ /* 0x000fe20000001215 */
[----:B------:R-:W-:Y:S01]  /*7040*/  IMAD R3, R3, 0xc00, R7 ;  /* 0x00000c0003037824 */ /* 0x000fe200078e0207 */
[----:B------:R-:W-:Y:S01]  /*7050*/  LOP3.LUT R4, R4, R159, RZ, 0x3c, !PT ;  /* 0x0000009f04047212 */ /* 0x000fe200078e3cff */
[----:B------:R-:W-:Y:S01]  /*7060*/  @!P0 HADD2.F32 R20, -RZ, R44.H0_H0 ;  /* 0x2000002cff148230 */ /* 0x000fe20000004100 */
[----:B------:R-:W-:Y:S01]  /*7070*/  @!P0 SHF.R.U64 R45, R52, 0x10, R53 ;  /* 0x00000010342d8819 */ /* 0x000fe20000001235 */
[----:B------:R-:W-:Y:S02]  /*7080*/  @!P0 HADD2.F32 R9, -RZ, R9.H0_H0 ;  /* 0x20000009ff098230 */ /* 0x000fe40000004100 */
[----:B------:R-:W-:Y:S01]  /*7090*/  IMAD.IADD R3, R3, 0x1, R4 ;  /* 0x0000000103037824 */ /* 0x000fe200078e0204 */
[----:B------:R-:W-:Y:S01]  /*70a0*/  @!P0 HADD2.F32 R4, -RZ, R29.H0_H0 ;  /* 0x2000001dff048230 */ /* 0x000fe20000004100 */
[----:B-1----:R-:W-:Y:S03]  /*70b0*/  @!P0 IMAD.MOV.U32 R8, RZ, RZ, R16 ;  /* 0x000000ffff088224 */ /* 0x002fe600078e0010 */
[----:B------:R-:W-:Y:S02]  /*70c0*/  SHF.L.U32 R3, R3, 0x1, RZ ;  /* 0x0000000103037819 */ /* 0x000fe400000006ff */
[----:B------:R-:W-:Y:S03]  /*70d0*/  @!P0 HADD2.F32 R5, -RZ, R8.H0_H0 ;  /* 0x20000008ff058230 */ /* 0x000fe60000004100 */
[----:B------:R1:W2:Y:S02]  /*70e0*/  LDS.128 R40, [R3+0xa080] ;  /* 0x00a0800003287984 */ /* 0x0002a40000000c00 */
[C---:B-1----:R-:W-:Y:S02]  /*70f0*/  @!P0 FMUL.FTZ R3, R5.reuse, R4 ;  /* 0x0000000405038220 */ /* 0x042fe40000410000 */
[----:B--2---:R-:W-:Y:S01]  /*7100*/  @!P0 IMAD.MOV.U32 R15, RZ, RZ, R41 ;  /* 0x000000ffff0f8224 */ /* 0x004fe200078e0029 */
[----:B------:R-:W-:Y:S04]  /*7110*/  @!P0 MOV R28, R40 ;  /* 0x00000028001c8202 */ /* 0x000fe80000000f00 */
[--C-:B------:R-:W-:Y:S02]  /*7120*/  @!P0 HADD2.F32 R13, -RZ, R15.reuse.H0_H0 ;  /* 0x2000000fff0d8230 */ /* 0x100fe40000004100 */
[----:B------:R-:W-:Y:S02]  /*7130*/  @!P0 HADD2.F32 R6, -RZ, R28.H0_H0 ;  /* 0x2000001cff068230 */ /* 0x000fe40000004100 */
[----:B------:R-:W-:Y:S03]  /*7140*/  @!P0 HADD2.F32 R15, -RZ, R15.H1_H1 ;  /* 0x3000000fff0f8230 */ /* 0x000fe60000004100 */
[C---:B------:R-:W-:Y:S02]  /*7150*/  @!P0 FMUL.FTZ R4, R6.reuse, R4 ;  /* 0x0000000406048220 */ /* 0x040fe40000410000 */
[----:B------:R-:W-:Y:S01]  /*7160*/  @!P0 FFMA.FTZ R3, R6, R11, R3 ;  /* 0x0000000b06038223 */ /* 0x000fe20000010003 */
[----:B------:R-:W-:Y:S01]  /*7170*/  @!P0 MOV R6, R17 ;  /* 0x0000001100068202 */ /* 0x000fe20000000f00 */
[----:B------:R-:W-:Y:S01]  /*7180*/  @!P0 FFMA.FTZ R47, R5, R11, -R4 ;  /* 0x0000000b052f8223 */ /* 0x000fe20000010804 */
[----:B------:R-:W-:Y:S01]  /*7190*/  @!P0 HADD2.F32 R5, -RZ, R29.H1_H1 ;  /* 0x3000001dff058230 */ /* 0x000fe20000004100 */
[----:B------:R-:W-:Y:S02]  /*71a0*/  @!P0 IMAD.MOV.U32 R29, RZ, RZ, R42 ;  /* 0x000000ffff1d8224 */ /* 0x000fe400078e002a */
[--C-:B------:R-:W-:Y:S02]  /*71b0*/  @!P0 HADD2.F32 R4, -RZ, R6.reuse.H0_H0 ;  /* 0x20000006ff048230 */ /* 0x100fe40000004100 */
[-C--:B------:R-:W-:Y:S01]  /*71c0*/  @!P0 FMUL.FTZ R11, R13, R5.reuse ;  /* 0x000000050d0b8220 */ /* 0x080fe20000410000 */
[----:B------:R-:W-:Y:S02]  /*71d0*/  @!P0 HADD2.F32 R6, -RZ, R6.H1_H1 ;  /* 0x30000006ff068230 */ /* 0x000fe40000004100 */
[C---:B------:R-:W-:Y:S02]  /*71e0*/  @!P0 FMUL.FTZ R5, R4.reuse, R5 ;  /* 0x0000000504058220 */ /* 0x040fe40000410000 */
[----:B------:R-:W-:Y:S01]  /*71f0*/  @!P0 FFMA.FTZ R21, R4, R14, -R11 ;  /* 0x0000000e04158223 */ /* 0x000fe2000001080b */
[----:B------:R-:W-:Y:S01]  /*7200*/  @!P0 HADD2.F32 R11, -RZ, R28.H1_H1 ;  /* 0x3000001cff0b8230 */ /* 0x000fe20000004100 */
[----:B------:R-:W-:Y:S04]  /*7210*/  @!P0 FMUL.FTZ R4, R15, R10 ;  /* 0x0000000a0f048220 */ /* 0x000fe80000410000 */
[C---:B------:R-:W-:Y:S02]  /*7220*/  @!P0 FFMA.FTZ R4, R6.reuse, R20, -R4 ;  /* 0x0000001406048223 */ /* 0x040fe40000010804 */
[----:B------:R-:W-:Y:S01]  /*7230*/  @!P0 FMUL.FTZ R6, R6, R10 ;  /* 0x0000000a06068220 */ /* 0x000fe20000410000 */
[----:B------:R-:W-:Y:S02]  /*7240*/  @!P0 HADD2.F32 R10, -RZ, R45.H0_H0 ;  /* 0x2000002dff0a8230 */ /* 0x000fe40000004100 */
[----:B------:R-:W-:Y:S01]  /*7250*/  @!P0 F2FP.PACK_AB R28, R4, R21 ;  /* 0x00000015041c823e */ /* 0x000fe200000000ff */
[----:B------:R-:W-:Y:S01]  /*7260*/  @!P0 HADD2.F32 R4, -RZ, R8.H1_H1 ;  /* 0x30000008ff048230 */ /* 0x000fe20000004100 */
[CC--:B------:R-:W-:Y:S02]  /*7270*/  @!P0 FMUL.FTZ R8, R11.reuse, R9.reuse ;  /* 0x000000090b088220 */ /* 0x0c0fe40000410000 */
[----:B------:R-:W-:Y:S02]  /*7280*/  @!P0 MOV R17, R28 ;  /* 0x0000001c00118202 */ /* 0x000fe40000000f00 */
[CC--:B------:R-:W-:Y:S01]  /*7290*/  @!P0 FFMA.FTZ R8, R4.reuse, R10.reuse, -R8 ;  /* 0x0000000a04088223 */ /* 0x0c0fe20000010808 */
[----:B------:R-:W-:Y:S01]  /*72a0*/  @!P0 SHF.R.U32.HI R28, RZ, 0x10, R55 ;  /* 0x00000010ff1c8819 */ /* 0x000fe20000011637 */
[----:B------:R-:W-:Y:S03]  /*72b0*/  @!P0 FMUL.FTZ R4, R4, R9 ;  /* 0x0000000904048220 */ /* 0x000fe60000410000 */
[----:B------:R-:W-:Y:S01]  /*72c0*/  @!P0 F2FP.PACK_AB R21, R8, R47 ;  /* 0x0000002f0815823e */ /* 0x000fe200000000ff */
[----:B------:R-:W-:Y:S01]  /*72d0*/  @!P0 FFMA.FTZ R4, R11, R10, R4 ;  /* 0x0000000a0b048223 */ /* 0x000fe20000010004 */
[----:B------:R-:W-:Y:S01]  /*72e0*/  @!P0 HADD2.F32 R8, -RZ, R30.H0_H0 ;  /* 0x2000001eff088230 */ /* 0x000fe20000004100 */
[----:B------:R-:W-:Y:S01]  /*72f0*/  @!P0 FFMA.FTZ R5, R13, R14, R5 ;  /* 0x0000000e0d058223 */ /* 0x000fe20000010005 */
[----:B------:R-:W-:Y:S01]  /*7300*/  @!P0 MOV R13, R18 ;  /* 0x00000012000d8202 */ /* 0x000fe20000000f00 */
[----:B------:R-:W-:Y:S01]  /*7310*/  @!P0 FFMA.FTZ R6, R15, R20, R6 ;  /* 0x000000140f068223 */ /* 0x000fe20000010006 */
[----:B------:R-:W-:Y:S01]  /*7320*/  @!P0 HADD2.F32 R10, -RZ, R29.H0_H0 ;  /* 0x2000001dff0a8230 */ /* 0x000fe20000004100 */
[----:B------:R-:W-:Y:S01]  /*7330*/  @!P0 IMAD.MOV.U32 R16, RZ, RZ, R21 ;  /* 0x000000ffff108224 */ /* 0x000fe200078e0015 */
[----:B------:R-:W-:Y:S01]  /*7340*/  @!P0 HADD2.F32 R11, -RZ, R59.H0_H0 ;  /* 0x2000003bff0b8230 */ /* 0x000fe20000004100 */
[--C-:B------:R-:W-:Y:S01]  /*7350*/  @!P0 SHF.R.U64 R15, R22, 0x10, R23.reuse ;  /* 0x00000010160f8819 */ /* 0x100fe20000001217 */
[----:B------:R-:W-:Y:S01]  /*7360*/  @!P0 HADD2.F32 R9, -RZ, R13.H0_H0 ;  /* 0x2000000dff098230 */ /* 0x000fe20000004100 */
[CC--:B------:R-:W-:Y:S01]  /*7370*/  @!P0 FMUL.FTZ R20, R10.reuse, R8.reuse ;  /* 0x000000080a148220 */ /* 0x0c0fe20000410000 */
[----:B------:R-:W-:Y:S01]  /*7380*/  @!P0 SHF.R.U32.HI R14, RZ, 0x10, R23 ;  /* 0x00000010ff0e8819 */ /* 0x000fe20000011617 */
[----:B------:R-:W-:Y:S01]  /*7390*/  @!P0 HADD2.F32 R22, -RZ, R59.H1_H1 ;  /* 0x3000003bff168230 */ /* 0x000fe20000004100 */
[----:B------:R-:W-:Y:S01]  /*73a0*/  @!P0 MOV R23, R43 ;  /* 0x0000002b00178202 */ /* 0x000fe20000000f00 */
[C---:B------:R-:W-:Y:S01]  /*73b0*/  @!P0 FMUL.FTZ R8, R9.reuse, R8 ;  /* 0x0000000809088220 */ /* 0x040fe20000410000 */
[----:B------:R-:W-:Y:S01]  /*73c0*/  @!P0 HADD2.F32 R28, -RZ, R28.H0_H0 ;  /* 0x2000001cff1c8230 */ /* 0x000fe20000004100 */
[-C--:B------:R-:W-:Y:S01]  /*73d0*/  @!P0 FFMA.FTZ R45, R9, R11.reuse, -R20 ;  /* 0x0000000b092d8223 */ /* 0x080fe20000010814 */
[----:B------:R-:W-:Y:S01]  /*73e0*/  @!P0 HADD2.F32 R20, -RZ, R14.H0_H0 ;  /* 0x2000000eff148230 */ /* 0x000fe20000004100 */
[----:B------:R-:W-:Y:S01]  /*73f0*/  @!P0 FFMA.FTZ R8, R10, R11, R8 ;  /* 0x0000000b0a088223 */ /* 0x000fe20000010008 */
[----:B------:R-:W-:Y:S01]  /*7400*/  @!P0 MOV R11, R19 ;  /* 0x00000013000b8202 */ /* 0x000fe20000000f00 */
[----:B------:R-:W-:Y:S01]  /*7410*/  @!P0 HADD2.F32 R10, -RZ, R30.H1_H1 ;  /* 0x3000001eff0a8230 */ /* 0x000fe20000004100 */
[----:B------:R-:W-:Y:S01]  /*7420*/  @!P0 SHF.R.U64 R30, R54, 0x10, R55 ;  /* 0x00000010361e8819 */ /* 0x000fe20000001237 */
[----:B------:R-:W-:Y:S01]  /*7430*/  @!P0 HADD2.F32 R21, -RZ, R23.H0_H0 ;  /* 0x20000017ff158230 */ /* 0x000fe20000004100 */
[----:B------:R-:W-:Y:S01]  /*7440*/  @!P0 F2FP.PACK_AB R5, R6, R5 ;  /* 0x000000050605823e */ /* 0x000fe200000000ff */
[----:B------:R-:W-:Y:S02]  /*7450*/  @!P0 HADD2.F32 R9, -RZ, R11.H0_H0 ;  /* 0x2000000bff098230 */ /* 0x000fe40000004100 */
[----:B------:R-:W-:Y:S01]  /*7460*/  @!P0 HADD2.F32 R23, -RZ, R23.H1_H1 ;  /* 0x30000017ff178230 */ /* 0x000fe20000004100 */
[-C--:B------:R-:W-:Y:S01]  /*7470*/  @!P0 FMUL.FTZ R44, R21, R10.reuse ;  /* 0x0000000a152c8220 */ /* 0x080fe20000410000 */
[----:B------:R-:W-:Y:S01]  /*7480*/  @!P0 HADD2.F32 R11, -RZ, R11.H1_H1 ;  /* 0x3000000bff0b8230 */ /* 0x000fe20000004100 */
[C---:B------:R-:W-:Y:S01]  /*7490*/  @!P0 FMUL.FTZ R10, R9.reuse, R10 ;  /* 0x0000000a090a8220 */ /* 0x040fe20000410000 */
[----:B------:R-:W-:Y:S01]  /*74a0*/  @!P0 HADD2.F32 R14, -RZ, R15.H0_H0 ;  /* 0x2000000fff0e8230 */ /* 0x000fe20000004100 */
[----:B------:R-:W-:Y:S01]  /*74b0*/  @!P0 FFMA.FTZ R44, R9, R22, -R44 ;  /* 0x00000016092c8223 */ /* 0x000fe2000001082c */
[----:B------:R-:W-:Y:S01]  /*74c0*/  @!P0 HADD2.F32 R15, -RZ, R29.H1_H1 ;  /* 0x3000001dff0f8230 */ /* 0x000fe20000004100 */
[----:B------:R-:W-:Y:S02]  /*74d0*/  @!P0 FMUL.FTZ R9, R23, R20 ;  /* 0x0000001417098220 */ /* 0x000fe40000410000 */
[----:B------:R-:W-:Y:S02]  /*74e0*/  @!P0 IMAD.MOV.U32 R41, RZ, RZ, R5 ;  /* 0x000000ffff298224 */ /* 0x000fe400078e0005 */
        /* <DEDUP_REMOVED lines=26> */
.L_x_1742:
[----:B-123--:R-:W-:Y:S05]  /*7690*/  BSYNC B1 ;  /* 0x0000000000017941 */ /* 0x00efea0003800000 */
.L_x_1741:
[----:B------:R1:W2:Y:S04]  /*76a0*/  SHFL.IDX PT, R45, R80, 0x1, 0x181f ;  /* 0x00381f00502d7f89 */ /* 0x0002a800000e0000 */
[----:B------:R1:W3:Y:S01]  /*76b0*/  SHFL.IDX PT, R44, R81, 0x1, 0x181f ;  /* 0x00381f00512c7f89 */ /* 0x0002e200000e0000 */
[----:B------:R-:W-:-:S05]  /*76c0*/  @P5 BRA `(.L_x_1730) ;  /* 0x0000130000005947 */ /* 0x000fca0003800000 */
[----:B------:R-:W-:Y:S01]  /*76d0*/  ISETP.GE.AND P0, PT, R140, c[0x0][0x1d4], PT ;  /* 0x000075008c007a0c */ /* 0x000fe20003f06270 */
[----:B------:R-:W-:Y:S01]  /*76e0*/  BSSY B0, `(.L_x_1745) ;  /* 0x0000079000007945 */ /* 0x000fe20003800000 */
[----:B------:R-:W-:Y:S11]  /*76f0*/  SHF.R.U32.HI R30, RZ, 0x3, R222 ;  /* 0x00000003ff1e7819 */ /* 0x000ff600000116de */
[----:B------:R-:W-:-:S05]  /*7700*/  @P0 BRA `(.L_x_1746) ;  /* 0x0000076000000947 */ /* 0x000fca0003800000 */
[----:B------:R-:W-:Y:S01]  /*7710*/  SEL R3, R75, R74, !P1 ;  /* 0x0000004a4b037207 */ /* 0x000fe20004800000 */
[----:B------:R-:W4:Y:S01]  /*7720*/  LDS.128 R16, [R122+0xa080] ;  /* 0x00a080007a107984 */ /* 0x000f220000000c00 */
        /* <DEDUP_REMOVED lines=13> */
[----:B------:R-:W-:Y:S01]  /*7800*/  LOP3.LUT R4, R222, 0x38, R28, 0xf8, !PT ;  /* 0x00000038de047812 */ /* 0x000fe200078ef81c */
[----:B------:R-:W-:Y:S01]  /*7810*/  @!P0 HADD2.F32 R20, -RZ, R20.H0_H0 ;  /* 0x20000014ff148230 */ /* 0x000fe20000004100 */
[----:B------:R-:W-:Y:S01]  /*7820*/  @!P0 SHF.R.U64 R10, R24, 0x10, R25 ;  /* 0x00000010180a8819 */ /* 0x000fe20000001219 */
[----:B------:R-:W-:Y:S01]  /*7830*/  IMAD R3, R3, 0xc00, R12 ;  /* 0x00000c0003037824 */ /* 0x000fe200078e020c */
[----:B------:R-:W-:Y:S02]  /*7840*/  LOP3.LUT R4, R4, R30, RZ, 0x3c, !PT ;  /* 0x0000001e04047212 */ /* 0x000fe400078e3cff */
[----:B------:R-:W-:Y:S01]  /*7850*/  @!P0 SHF.R.U64 R22, R60, 0x10, R61 ;  /* 0x000000103c168819 */ /* 0x000fe2000000123d */
[----:B------:R-:W-:Y:S02]  /*7860*/  @!P0 HADD2.F32 R10, -RZ, R10.H0_H0 ;  /* 0x2000000aff0a8230 */ /* 0x000fe40000004100 */
[----:B------:R-:W-:Y:S01]  /*7870*/  IMAD.IADD R3, R3, 0x1, R4 ;  /* 0x0000000103037824 */ /* 0x000fe200078e0204 */
[----:B------:R-:W-:Y:S01]  /*7880*/  @!P0 HADD2.F32 R4, -RZ, R31.H0_H0 ;  /* 0x2000001fff048230 */ /* 0x000fe20000004100 */
[----:B----4-:R-:W-:Y:S03]  /*7890*/  @!P0 IMAD.MOV.U32 R8, RZ, RZ, R16 ;  /* 0x000000ffff088224 */ /* 0x010fe600078e0010 */
[----:B------:R-:W-:Y:S02]  /*78a0*/  SHF.L.U32 R3, R3, 0x1, RZ ;  /* 0x0000000103037819 */ /* 0x000fe400000006ff */
[----:B------:R-:W-:Y:S03]  /*78b0*/  @!P0 HADD2.F32 R5, -RZ, R8.H0_H0 ;  /* 0x20000008ff058230 */ /* 0x000fe60000004100 */
[----:B------:R4:W5:Y:S02]  /*78c0*/  LDS.128 R40, [R3+0xa080] ;  /* 0x00a0800003287984 */ /* 0x0009640000000c00 */
[C---:B----4-:R-:W-:Y:S02]  /*78d0*/  @!P0 FMUL.FTZ R3, R5.reuse, R4 ;  /* 0x0000000405038220 */ /* 0x050fe40000410000 */
[----:B-----5:R-:W-:Y:S01]  /*78e0*/  @!P0 IMAD.MOV.U32 R15, RZ, RZ, R41 ;  /* 0x000000ffff0f8224 */ /* 0x020fe200078e0029 */
[----:B------:R-:W-:Y:S01]  /*78f0*/  @!P0 MOV R21, R40 ;  /* 0x0000002800158202 */ /* 0x000fe20000000f00 */
[----:B------:R-:W-:Y:S03]  /*7900*/  @!P0 IMAD.MOV.U32 R25, RZ, RZ, R42 ;  /* 0x000000ffff198224 */ /* 0x000fe600078e002a */
[----:B------:R-:W-:Y:S02]  /*7910*/  @!P0 HADD2.F32 R13, -RZ, R15.H0_H0 ;  /* 0x2000000fff0d8230 */ /* 0x000fe40000004100 */
[----:B------:R-:W-:Y:S02]  /*7920*/  @!P0 HADD2.F32 R6, -RZ, R21.H0_H0 ;  /* 0x20000015ff068230 */ /* 0x000fe40000004100 */
[----:B------:R-:W-:Y:S03]  /*7930*/  @!P0 HADD2.F32 R15, -RZ, R15.H1_H1 ;  /* 0x3000000fff0f8230 */ /* 0x000fe60000004100 */
[C---:B------:R-:W-:Y:S02]  /*7940*/  @!P0 FMUL.FTZ R4, R6.reuse, R4 ;  /* 0x0000000406048220 */ /* 0x040fe40000410000 */
[----:B------:R-:W-:Y:S01]  /*7950*/  @!P0 FFMA.FTZ R3, R6, R11, R3 ;  /* 0x0000000b06038223 */ /* 0x000fe20000010003 */
[----:B------:R-:W-:Y:S01]  /*7960*/  @!P0 MOV R6, R17 ;  /* 0x0000001100068202 */ /* 0x000fe20000000f00 */
[----:B------:R-:W-:Y:S01]  /*7970*/  @!P0 FFMA.FTZ R29, R5, R11, -R4 ;  /* 0x0000000b051d8223 */ /* 0x000fe20000010804 */
[----:B------:R-:W-:Y:S03]  /*7980*/  @!P0 HADD2.F32 R5, -RZ, R31.H1_H1 ;  /* 0x3000001fff058230 */ /* 0x000fe60000004100 */
[--C-:B------:R-:W-:Y:S02]  /*7990*/  @!P0 HADD2.F32 R4, -RZ, R6.reuse.H0_H0 ;  /* 0x20000006ff048230 */ /* 0x100fe40000004100 */
[-C--:B------:R-:W-:Y:S01]  /*79a0*/  @!P0 FMUL.FTZ R11, R13, R5.reuse ;  /* 0x000000050d0b8220 */ /* 0x080fe20000410000 */
[----:B------:R-:W-:Y:S02]  /*79b0*/  @!P0 HADD2.F32 R6, -RZ, R6.H1_H1 ;  /* 0x30000006ff068230 */ /* 0x000fe40000004100 */
[C---:B------:R-:W-:Y:S02]  /*79c0*/  @!P0 FMUL.FTZ R5, R4.reuse, R5 ;  /* 0x0000000504058220 */ /* 0x040fe40000410000 */
[----:B------:R-:W-:Y:S01]  /*79d0*/  @!P0 FFMA.FTZ R23, R4, R14, -R11 ;  /* 0x0000000e04178223 */ /* 0x000fe2000001080b */
[----:B------:R-:W-:Y:S01]  /*79e0*/  @!P0 HADD2.F32 R11, -RZ, R21.H1_H1 ;  /* 0x30000015ff0b8230 */ /* 0x000fe20000004100 */
[-C--:B------:R-:W-:Y:S04]  /*79f0*/  @!P0 FMUL.FTZ R4, R15, R9.reuse ;  /* 0x000000090f048220 */ /* 0x080fe80000410000 */
[C---:B------:R-:W-:Y:S02]  /*7a00*/  @!P0 FFMA.FTZ R4, R6.reuse, R20, -R4 ;  /* 0x0000001406048223 */ /* 0x040fe40000010804 */
[----:B------:R-:W-:Y:S01]  /*7a10*/  @!P0 FMUL.FTZ R6, R6, R9 ;  /* 0x0000000906068220 */ /* 0x000fe20000410000 */
[----:B------:R-:W-:Y:S02]  /*7a20*/  @!P0 HADD2.F32 R9, -RZ, R22.H0_H0 ;  /* 0x20000016ff098230 */ /* 0x000fe40000004100 */
[----:B------:R-:W-:Y:S01]  /*7a30*/  @!P0 F2FP.PACK_AB R24, R4, R23 ;  /* 0x000000170418823e */ /* 0x000fe200000000ff */
[----:B------:R-:W-:Y:S01]  /*7a40*/  @!P0 HADD2.F32 R4, -RZ, R8.H1_H1 ;  /* 0x30000008ff048230 */ /* 0x000fe20000004100 */
[C---:B------:R-:W-:Y:S01]  /*7a50*/  @!P0 FMUL.FTZ R8, R11.reuse, R10 ;  /* 0x0000000a0b088220 */ /* 0x040fe20000410000 */
[----:B------:R-:W-:Y:S01]  /*7a60*/  @!P0 MOV R23, R43 ;  /* 0x0000002b00178202 */ /* 0x000fe20000000f00 */
[----:B------:R-:W-:Y:S01]  /*7a70*/  @!P0 HADD2.F32 R22, -RZ, R69.H1_H1 ;  /* 0x30000045ff168230 */ /* 0x000fe20000004100 */
[----:B------:R-:W-:Y:S01]  /*7a80*/  @!P0 MOV R17, R24 ;  /* 0x0000001800118202 */ /* 0x000fe20000000f00 */
[C---:B------:R-:W-:Y:S01]  /*7a90*/  @!P0 FFMA.FTZ R8, R4.reuse, R9, -R8 ;  /* 0x0000000904088223 */ /* 0x040fe20000010808 */
[----:B------:R-:W-:Y:S01]  /*7aa0*/  @!P0 SHF.R.U32.HI R24, RZ, 0x10, R63 ;  /* 0x00000010ff188819 */ /* 0x000fe2000001163f */
[----:B------:R-:W-:Y:S01]  /*7ab0*/  @!P0 FMUL.FTZ R4, R4, R10 ;  /* 0x0000000a04048220 */ /* 0x000fe20000410000 */
[----:B------:R-:W-:Y:S02]  /*7ac0*/  @!P0 HADD2.F32 R10, -RZ, R25.H0_H0 ;  /* 0x20000019ff0a8230 */ /* 0x000fe40000004100 */
[----:B------:R-:W-:Y:S01]  /*7ad0*/  @!P0 F2FP.PACK_AB R21, R8, R29 ;  /* 0x0000001d0815823e */ /* 0x000fe200000000ff */
[----:B------:R-:W-:Y:S01]  /*7ae0*/  @!P0 FFMA.FTZ R4, R11, R9, R4 ;  /* 0x000000090b048223 */ /* 0x000fe20000010004 */
[----:B------:R-:W-:Y:S01]  /*7af0*/  @!P0 HADD2.F32 R8, -RZ, R36.H0_H0 ;  /* 0x20000024ff088230 */ /* 0x000fe20000004100 */
[----:B------:R-:W-:Y:S01]  /*7b00*/  @!P0 FFMA.FTZ R5, R13, R14, R5 ;  /* 0x0000000e0d058223 */ /* 0x000fe20000010005 */
[----:B------:R-:W-:Y:S01]  /*7b10*/  @!P0 MOV R13, R18 ;  /* 0x00000012000d8202 */ /* 0x000fe20000000f00 */
[----:B------:R-:W-:Y:S01]  /*7b20*/  @!P0 FFMA.FTZ R6, R15, R20, R6 ;  /* 0x000000140f068223 */ /* 0x000fe20000010006 */
[----:B------:R-:W-:Y:S01]  /*7b30*/  @!P0 HADD2.F32 R11, -RZ, R69.H0_H0 ;  /* 0x20000045ff0b8230 */ /* 0x000fe20000004100 */
[-C--:B------:R-:W-:Y:S01]  /*7b40*/  @!P0 FMUL.FTZ R20, R10, R8.reuse ;  /* 0x000000080a148220 */ /* 0x080fe20000410000 */
[----:B------:R-:W-:Y:S01]  /*7b50*/  @!P0 SHF.R.U32.HI R14, RZ, 0x10, R27 ;  /* 0x00000010ff0e8819 */ /* 0x000fe2000001161b */
[----:B------:R-:W-:Y:S01]  /*7b60*/  @!P0 IMAD.MOV.U32 R16, RZ, RZ, R21 ;  /* 0x000000ffff108224 */ /* 0x000fe200078e0015 */
[----:B------:R-:W-:Y:S01]  /*7b70*/  @!P0 HADD2.F32 R9, -RZ, R13.H0_H0 ;  /* 0x2000000dff098230 */ /* 0x000fe20000004100 */
[----:B------:R-:W-:Y:S01]  /*7b80*/  @!P0 SHF.R.U64 R15, R26, 0x10, R27 ;  /* 0x000000101a0f8819 */ /* 0x000fe2000000121b */
[--C-:B------:R-:W-:Y:S01]  /*7b90*/  @!P0 HADD2.F32 R21, -RZ, R23.reuse.H0_H0 ;  /* 0x20000017ff158230 */ /* 0x100fe20000004100 */
[----:B------:R-:W-:Y:S01]  /*7ba0*/  @!P0 SHF.R.U64 R26, R62, 0x10, R63 ;  /* 0x000000103e1a8819 */ /* 0x000fe2000000123f */
[----:B------:R-:W-:Y:S01]  /*7bb0*/  @!P0 HADD2.F32 R23, -RZ, R23.H1_H1 ;  /* 0x30000017ff178230 */ /* 0x000fe20000004100 */
[C---:B------:R-:W-:Y:S01]  /*7bc0*/  @!P0 FMUL.FTZ R8, R9.reuse, R8 ;  /* 0x0000000809088220 */ /* 0x040fe20000410000 */
[----:B------:R-:W-:Y:S01]  /*7bd0*/  @!P0 HADD2.F32 R24, -RZ, R24.H0_H0 ;  /* 0x20000018ff188230 */ /* 0x000fe20000004100 */
[-C--:B------:R-:W-:Y:S01]  /*7be0*/  @!P0 FFMA.FTZ R29, R9, R11.reuse, -R20 ;  /* 0x0000000b091d8223 */ /* 0x080fe20000010814 */
[----:B------:R-:W-:Y:S01]  /*7bf0*/  @!P0 HADD2.F32 R20, -RZ, R14.H0_H0 ;  /* 0x2000000eff148230 */ /* 0x000fe20000004100 */
[----:B------:R-:W-:Y:S01]  /*7c00*/  @!P0 FFMA.FTZ R8, R10, R11, R8 ;  /* 0x0000000b0a088223 */ /* 0x000fe20000010008 */
[----:B------:R-:W-:Y:S01]  /*7c10*/  @!P0 MOV R11, R19 ;  /* 0x00000013000b8202 */ /* 0x000fe20000000f00 */
[----:B------:R-:W-:Y:S01]  /*7c20*/  @!P0 HADD2.F32 R10, -RZ, R36.H1_H1 ;  /* 0x30000024ff0a8230 */ /* 0x000fe20000004100 */
[----:B------:R-:W-:Y:S01]  /*7c30*/  @!P0 F2FP.PACK_AB R5, R6, R5 ;  /* 0x000000050605823e */ /* 0x000fe200000000ff */
[----:B------:R-:W-:Y:S02]  /*7c40*/  @!P0 HADD2.F32 R14, -RZ, R15.H0_H0 ;  /* 0x2000000fff0e8230 */ /* 0x000fe40000004100 */
[--C-:B------:R-:W-:Y:S01]  /*7c50*/  @!P0 HADD2.F32 R9, -RZ, R11.reuse.H0_H0 ;  /* 0x2000000bff098230 */ /* 0x100fe20000004100 */
[----:B------:R-:W-:Y:S01]  /*7c60*/  @!P0 FMUL.FTZ R27, R21, R10 ;  /* 0x0000000a151b8220 */ /* 0x000fe20000410000 */
[----:B------:R-:W-:Y:S01]  /*7c70*/  @!P0 HADD2.F32 R11, -RZ, R11.H1_H1 ;  /* 0x3000000bff0b8230 */ /* 0x000fe20000004100 */
[----:B------:R-:W-:Y:S01]  /*7c80*/  @!P0 IMAD.MOV.U32 R41, RZ, RZ, R5 ;  /* 0x000000ffff298224 */ /* 0x000fe200078e0005 */
[----:B------:R-:W-:Y:S01]  /*7c90*/  @!P0 HADD2.F32 R15, -RZ, R25.H1_H1 ;  /* 0x30000019ff0f8230 */ /* 0x000fe20000004100 */
[C---:B------:R-:W-:Y:S02]  /*7ca0*/  @!P0 FFMA.FTZ R27, R9.reuse, R22, -R27 ;  /* 0x00000016091b8223 */ /* 0x040fe4000001081b */
[----:B------:R-:W-:Y:S02]  /*7cb0*/  @!P0 FMUL.FTZ R10, R9, R10 ;  /* 0x0000000a090a8220 */ /* 0x000fe40000410000 */
[----:B------:R-:W-:Y:S04]  /*7cc0*/  @!P0 FMUL.FTZ R9, R23, R20 ;  /* 0x0000001417098220 */ /* 0x000fe80000410000 */
        /* <DEDUP_REMOVED lines=20> */
[C---:B---3--:R-:W-:Y:S04]  /*7e10*/  LEA R4, P0, R86.reuse, R44, 0x1 ;  /* 0x0000002c56047211 */ /* 0x048fe800078008ff */
[----:B--2---:R-:W-:Y:S02]  /*7e20*/  LEA.HI.X R5, R86, R45, R102, 0x1, P0 ;  /* 0x0000002d56057211 */ /* 0x004fe400000f0c66 */
[C---:B------:R-:W-:Y:S03]  /*7e30*/  ISETP.GE.AND P0, PT, R28.reuse, c[0x0][0x1d4], PT ;  /* 0x000075001c007a0c */ /* 0x040fe60003f06270 */
[----:B------:R2:W-:Y:S10]  /*7e40*/  ST.E.128 [R4.64], R16 ;  /* 0x0000001004007985 */ /* 0x0005f4000c101d06 */
[----:B------:R-:W-:Y:S05]  /*7e50*/  @!P0 IMAD.WIDE R8, R28, 0x2, R44 ;  /* 0x000000021c088825 */ /* 0x000fea00078e022c */
[----:B------:R2:W-:Y:S02]  /*7e60*/  @!P0 ST.E.128 [R8.64], R40 ;  /* 0x0000002808008985 */ /* 0x0005e4000c101d06 */
.L_x_1746:
[----:B------:R-:W-:Y:S05]  /*7e70*/  BSYNC B0 ;  /* 0x0000000000007941 */ /* 0x000fea0003800000 */
.L_x_1745:
[----:B------:R-:W-:Y:S11]  /*7e80*/  ISETP.GE.AND P0, PT, R142, c[0x0][0x1d4], PT ;  /* 0x000075008e007a0c */ /* 0x000ff60003f06270 */
[----:B------:R-:W-:Y:S02]  /*7e90*/  @!UPT UIADD3 URZ, URZ, URZ, URZ ;  /* 0x0000003f3f3ff290 */ /* 0x000fe4000fffe03f */
[----:B------:R-:W-:-:S05]  /*7ea0*/  @P0 BRA `(.L_x_1730) ;  /* 0x00000b2000000947 */ /* 0x000fca0003800000 */
[----:B------:R-:W-:Y:S01]  /*7eb0*/  SEL R3, R75, R74, !P2 ;  /* 0x0000004a4b037207 */ /* 0x000fe20005000000 */
[----:B--2---:R-:W2:Y:S01]  /*7ec0*/  LDS.128 R16, [R120+0xa080] ;  /* 0x00a0800078107984 */ /* 0x004ea20000000c00 */
[----:B------:R-:W-:Y:S02]  /*7ed0*/  ISETP.GE.AND P0, PT, R142, c[0x0][0x27c], PT ;  /* 0x00009f008e007a0c */ /* 0x000fe40003f06270 */
[----:B------:R-:W-:Y:S04]  /*7ee0*/  SHF.R.S32.HI R4, RZ, 0x1f, R3 ;  /* 0x0000001fff047819 */ /* 0x000fe80000011403 */
[----:B------:R-:W-:Y:S04]  /*7ef0*/  LEA.HI R3, R4, R3, RZ, 0x4 ;  /* 0x0000000304037211 */ /* 0x000fe800078f20ff */
[----:B------:R-:W-:Y:S03]  /*7f00*/  LEA.HI.SX32 R3, R3, R72, 0x1c ;  /* 0x0000004803037211 */ /* 0x000fe600078fe2ff */
[----:B------:R-:W-:Y:S01]  /*7f10*/  @!P0 SHF.R.U64 R27, R66, 0x10, R67 ;  /* 0x00000010421b8819 */ /* 0x000fe20000001243 */
[--C-:B------:R-:W-:Y:S01]  /*7f20*/  @!P0 HADD2.F32 R14, -RZ, R70.reuse.H1_H1 ;  /* 0x30000046ff0e8230 */ /* 0x100fe20000004100 */
[----:B------:R-:W-:Y:S01]  /*7f30*/  SHF.R.S32.HI R4, RZ, 0x1f, R3 ;  /* 0x0000001fff047819 */ /* 0x000fe20000011403 */
[----:B------:R-:W-:Y:S01]  /*7f40*/  @!P0 HADD2.F32 R11, -RZ, R70.H0_H0 ;  /* 0x20000046ff0b8230 */ /* 0x000fe20000004100 */
[----:B------:R-:W-:Y:S02]  /*7f50*/  SHF.L.U32 R36, R3, 0x3, RZ ;  /* 0x0000000303247819 */ /* 0x000fe400000006ff */
[----:B------:R-:W-:Y:S02]  /*7f60*/  LEA.HI R4, R4, R3, RZ, 0x3 ;  /* 0x0000000304047211 */ /* 0x000fe400078f18ff */
[--C-:B------:R-:W-:Y:S02]  /*7f70*/  @!P0 SHF.R.U32.HI R9, RZ, 0x10, R33.reuse ;  /* 0x00000010ff098819 */ /* 0x100fe40000011621 */
[----:B------:R-:W-:Y:S02]  /*7f80*/  SHF.R.S32.HI R3, RZ, 0x3, R4 ;  /* 0x00000003ff037819 */ /* 0x000fe40000011404 */
[----:B------:R-:W-:Y:S01]  /*7f90*/  LOP3.LUT R4, R222, 0x38, R36, 0xf8, !PT ;  /* 0x00000038de047812 */ /* 0x000fe200078ef824 */
[----:B------:R-:W-:Y:S01]  /*7fa0*/  @!P0 HADD2.F32 R9, -RZ, R9.H0_H0 ;  /* 0x20000009ff098230 */ /* 0x000fe20000004100 */
[----:B------:R-:W-:Y:S01]  /*7fb0*/  @!P0 SHF.R.U64 R10, R32, 0x10, R33 ;  /* 0x00000010200a8819 */ /* 0x000fe20000001221 */
[----:B------:R-:W-:Y:S01]  /*7fc0*/  IMAD R3, R3, 0xc00, R12 ;  /* 0x00000c0003037824 */ /* 0x000fe200078e020c */
[----:B------:R-:W-:Y:S02]  /*7fd0*/  LOP3.LUT R4, R4, R30, RZ, 0x3c, !PT ;  /* 0x0000001e04047212 */ /* 0x000fe400078e3cff */
[--C-:B------:R-:W-:Y:S01]  /*7fe0*/  @!P0 SHF.R.U32.HI R21, RZ, 0x10, R65.reuse ;  /* 0x00000010ff158819 */ /* 0x100fe20000011641 */
[----:B------:R-:W-:Y:S01]  /*7ff0*/  @!P0 HADD2.F32 R10, -RZ, R10.H0_H0 ;  /* 0x2000000aff0a8230 */ /* 0x000fe20000004100 */
[----:B------:R-:W-:Y:S01]  /*8000*/  @!P0 SHF.R.U64 R23, R64, 0x10, R65 ;  /* 0x0000001040178819 */ /* 0x000fe20000001241 */
[----:B------:R-:W-:Y:S01]  /*8010*/  IMAD.IADD R3, R3, 0x1, R4 ;  /* 0x0000000103037824 */ /* 0x000fe200078e0204 */
[----:B------:R-:W-:Y:S01]  /*8020*/  @!P0 HADD2.F32 R4, -RZ, R37.H0_H0 ;  /* 0x20000025ff048230 */ /* 0x000fe20000004100 */
[----:B------:R-:W-:Y:S01]  /*8030*/  @!P0 SHF.R.U32.HI R26, RZ, 0x10, R67 ;  /* 0x00000010ff1a8819 */ /* 0x000fe20000011643 */
[----:B------:R-:W-:Y:S01]  /*8040*/  @!P0 HADD2.F32 R21, -RZ, R21.H0_H0 ;  /* 0x20000015ff158230 */ /* 0x000fe20000004100 */
[----:B--2---:R-:W-:Y:S01]  /*8050*/  @!P0 IMAD.MOV.U32 R8, RZ, RZ, R16 ;  /* 0x000000ffff088224 */ /* 0x004fe200078e0010 */
[----:B------:R-:W-:Y:S02]  /*8060*/  SHF.L.U32 R3, R3, 0x1, RZ ;  /* 0x0000000103037819 */ /* 0x000fe400000006ff */
[----:B------:R-:W-:Y:S02]  /*8070*/  @!P0 HADD2.F32 R26, -RZ, R26.H0_H0 ;  /* 0x2000001aff1a8230 */ /* 0x000fe40000004100 */
[----:B------:R-:W-:Y:S01]  /*8080*/  @!P0 HADD2.F32 R5, -RZ, R8.H0_H0 ;  /* 0x20000008ff058230 */ /* 0x000fe20000004100 */
[----:B------:R2:W4:Y:S04]  /*8090*/  LDS.128 R28, [R3+0xa080] ;  /* 0x00a08000031c7984 */ /* 0x0005280000000c00 */
[C---:B--2---:R-:W-:Y:S02]  /*80a0*/  @!P0 FMUL.FTZ R3, R5.reuse, R4 ;  /* 0x0000000405038220 */ /* 0x044fe40000410000 */
[----:B----4-:R-:W-:Y:S01]  /*80b0*/  @!P0 IMAD.MOV.U32 R15, RZ, RZ, R29 ;  /* 0x000000ffff0f8224 */ /* 0x010fe200078e001d */
        /* <DEDUP_REMOVED lines=15> */
[----:B------:R-:W-:Y:S02]  /*81b0*/  @!P0 FMUL.FTZ R4, R20, R9 ;  /* 0x0000000914048220 */ /* 0x000fe40000410000 */
[----:B------:R-:W-:Y:S02]  /*81c0*/  @!P0 IMAD.MOV.U32 R22, RZ, RZ, R30 ;  /* 0x000000ffff168224 */ /* 0x000fe400078e001e */
[C---:B------:R-:W-:Y:S02]  /*81d0*/  @!P0 FFMA.FTZ R4, R6.reuse, R21, -R4 ;  /* 0x0000001506048223 */ /* 0x040fe40000010804 */
[----:B------:R-:W-:Y:S01]  /*81e0*/  @!P0 FMUL.FTZ R6, R6, R9 ;  /* 0x0000000906068220 */ /* 0x000fe20000410000 */
[----:B------:R-:W-:Y:S02]  /*81f0*/  @!P0 HADD2.F32 R9, -RZ, R23.H0_H0 ;  /* 0x20000017ff098230 */ /* 0x000fe40000004100 */
[----:B------:R-:W-:Y:S01]  /*8200*/  @!P0 F2FP.PACK_AB R15, R4, R15 ;  /* 0x0000000f040f823e */ /* 0x000fe200000000ff */
[----:B------:R-:W-:Y:S01]  /*8210*/  @!P0 HADD2.F32 R4, -RZ, R8.H1_H1 ;  /* 0x30000008ff048230 */ /* 0x000fe20000004100 */
[CC--:B------:R-:W-:Y:S03]  /*8220*/  @!P0 FMUL.FTZ R8, R11.reuse, R10.reuse ;  /* 0x0000000a0b088220 */ /* 0x0c0fe60000410000 */
[----:B------:R-:W-:Y:S01]  /*8230*/  @!P0 IMAD.MOV.U32 R17, RZ, RZ, R15 ;  /* 0x000000ffff118224 */ /* 0x000fe200078e000f */
[----:B------:R-:W-:Y:S01]  /*8240*/  @!P0 SHF.R.U64 R15, R34, 0x10, R35 ;  /* 0x00000010220f8819 */ /* 0x000fe20000001223 */
[CC--:B------:R-:W-:Y:S02]  /*8250*/  @!P0 FFMA.FTZ R8, R4.reuse, R9.reuse, -R8 ;  /* 0x0000000904088223 */ /* 0x0c0fe40000010808 */
        /* <DEDUP_REMOVED lines=8> */
[----:B------:R-:W-:Y:S01]  /*82e0*/  @!P0 MOV R16, R8 ;  /* 0x0000000800108202 */ /* 0x000fe20000000f00 */
[----:B------:R-:W-:Y:S01]  /*82f0*/  @!P0 HADD2.F32 R8, -RZ, R38.H0_H0 ;  /* 0x20000026ff088230 */ /* 0x000fe20000004100 */
[----:B------:R-:W-:Y:S01]  /*8300*/  @!P0 SHF.R.U32.HI R11, RZ, 0x10, R35 ;  /* 0x00000010ff0b8819 */ /* 0x000fe20000011623 */
[----:B------:R-:W-:Y:S01]  /*8310*/  @!P0 HADD2.F32 R9, -RZ, R14.H0_H0 ;  /* 0x2000000eff098230 */ /* 0x000fe20000004100 */
[----:B------:R-:W-:Y:S01]  /*8320*/  @!P0 F2FP.PACK_AB R5, R6, R5 ;  /* 0x000000050605823e */ /* 0x000fe200000000ff */
[--C-:B------:R-:W-:Y:S01]  /*8330*/  @!P0 HADD2.F32 R13, -RZ, R71.reuse.H0_H0 ;  /* 0x20000047ff0d8230 */ /* 0x100fe20000004100 */
[CC--:B------:R-:W-:Y:S01]  /*8340*/  @!P0 FMUL.FTZ R23, R10.reuse, R8.reuse ;  /* 0x000000080a178220 */ /* 0x0c0fe20000410000 */
[----:B------:R-:W-:Y:S01]  /*8350*/  @!P0 HADD2.F32 R24, -RZ, R71.H1_H1 ;  /* 0x30000047ff188230 */ /* 0x000fe20000004100 */
[C---:B------:R-:W-:Y:S01]  /*8360*/  @!P0 FMUL.FTZ R8, R9.reuse, R8 ;  /* 0x0000000809088220 */ /* 0x040fe20000410000 */
[----:B------:R-:W-:Y:S01]  /*8370*/  @!P0 HADD2.F32 R20, -RZ, R11.H0_H0 ;  /* 0x2000000bff148230 */ /* 0x000fe20000004100 */
[----:B------:R-:W-:Y:S01]  /*8380*/  @!P0 FFMA.FTZ R33, R9, R13, -R23 ;  /* 0x0000000d09218223 */ /* 0x000fe20000010817 */
[----:B------:R-:W-:Y:S01]  /*8390*/  @!P0 MOV R9, R19 ;  /* 0x0000001300098202 */ /* 0x000fe20000000f00 */
[----:B------:R-:W-:Y:S01]  /*83a0*/  @!P0 FFMA.FTZ R8, R10, R13, R8 ;  /* 0x0000000d0a088223 */ /* 0x000fe20000010008 */
[----:B------:R-:W-:Y:S01]  /*83b0*/  @!P0 MOV R13, R31 ;  /* 0x0000001f000d8202 */ /* 0x000fe20000000f00 */
[----:B------:R-:W-:Y:S01]  /*83c0*/  @!P0 IMAD.MOV.U32 R29, RZ, RZ, R5 ;  /* 0x000000ffff1d8224 */ /* 0x000fe200078e0005 */
[----:B------:R-:W-:Y:S02]  /*83d0*/  @!P0 HADD2.F32 R10, -RZ, R38.H1_H1 ;  /* 0x30000026ff0a8230 */ /* 0x000fe40000004100 */
[----:B------:R-:W-:Y:S02]  /*83e0*/  @!P0 HADD2.F32 R11, -RZ, R9.H1_H1 ;  /* 0x30000009ff0b8230 */ /* 0x000fe40000004100 */
[--C-:B------:R-:W-:Y:S02]  /*83f0*/  @!P0 HADD2.F32 R23, -RZ, R13.reuse.H0_H0 ;  /* 0x2000000dff178230 */ /* 0x100fe40000004100 */
[----:B------:R-:W-:Y:S02]  /*8400*/  @!P0 HADD2.F32 R25, -RZ, R13.H1_H1 ;  /* 0x3000000dff198230 */ /* 0x000fe40000004100 */
[----:B------:R-:W-:Y:S01]  /*8410*/  @!P0 HADD2.F32 R13, -RZ, R9.H0_H0 ;  /* 0x20000009ff0d8230 */ /* 0x000fe20000004100 */
[----:B------:R-:W-:Y:S02]  /*8420*/  @!P0 FMUL.FTZ R21, R23, R10 ;  /* 0x0000000a17158220 */ /* 0x000fe40000410000 */
[----:B------:R-:W-:Y:S02]  /*8430*/  @!P0 FMUL.FTZ R9, R25, R20 ;  /* 0x0000001419098220 */ /* 0x000fe40000410000 */
[----:B------:R-:W-:Y:S01]  /*8440*/  @!P0 FFMA.FTZ R32, R13, R24, -R21 ;  /* 0x000000180d208223 */ /* 0x000fe20000010815 */
[----:B------:R-:W-:Y:S01]  /*8450*/  @!P0 HADD2.F32 R21, -RZ, R22.H1_H1 ;  /* 0x30000016ff158230 */ /* 0x000fe20000004100 */
[----:B------:R-:W-:Y:S01]  /*8460*/  @!P0 FFMA.FTZ R9, R11, R26, -R9 ;  /* 0x0000001a0b098223 */ /* 0x000fe20000010809 */
[----:B------:R-:W-:Y:S01]  /*8470*/  @!P0 HADD2.F32 R22, -RZ, R27.H0_H0 ;  /* 0x2000001bff168230 */ /* 0x000fe20000004100 */
[----:B------:R-:W-:Y:S01]  /*8480*/  @!P0 FMUL.FTZ R10, R13, R10 ;  /* 0x0000000a0d0a8220 */ /* 0x000fe20000410000 */
[----:B------:R-:W-:Y:S01]  /*8490*/  @!P0 F2FP.PACK_AB R13, R4, R3 ;  /* 0x00000003040d823e */ /* 0x000fe200000000ff */
[----:B------:R-:W-:Y:S01]  /*84a0*/  @!P0 FMUL.FTZ R11, R11, R20 ;  /* 0x000000140b0b8220 */ /* 0x000fe20000410000 */
[----:B------:R-:W-:Y:S01]  /*84b0*/  @!P0 F2FP.PACK_AB R32, R9, R32 ;  /* 0x000000200920823e */ /* 0x000fe200000000ff */
[----:B------:R-:W-:Y:S01]  /*84c0*/  @!P0 HADD2.F32 R9, -RZ, R14.H1_H1 ;  /* 0x3000000eff098230 */ /* 0x000fe20000004100 */
[----:B------:R-:W-:Y:S01]  /*84d0*/  @!P0 MOV R28, R13 ;  /* 0x0000000d001c8202 */ /* 0x000fe20000000f00 */
[-C--:B------:R-:W-:Y:S01]  /*84e0*/  @!P0 FMUL.FTZ R14, R21, R15.reuse ;  /* 0x0000000f150e8220 */ /* 0x080fe20000410000 */
[----:B------:R-:W-:Y:S03]  /*84f0*/  @!P0 MOV R19, R32 ;  /* 0x0000002000138202 */ /* 0x000fe60000000f00 */
[CC--:B------:R-:W-:Y:S02]  /*8500*/  @!P0 FFMA.FTZ R14, R9.reuse, R22.reuse, -R14 ;  /* 0x00000016090e8223 */ /* 0x0c0fe4000001080e */
[----:B------:R-:W-:Y:S03]  /*8510*/  @!P0 FMUL.FTZ R9, R9, R15 ;  /* 0x0000000f09098220 */ /* 0x000fe60000410000 */
[----:B------:R-:W-:Y:S01]  /*8520*/  @!P0 F2FP.PACK_AB R27, R14, R33 ;  /* 0x000000210e1b823e */ /* 0x000fe200000000ff */
[----:B------:R-:W-:Y:S01]  /*8530*/  @!P0 FFMA.FTZ R9, R21, R22, R9 ;  /* 0x0000001615098223 */ /* 0x000fe20000010009 */
[----:B---3--:R-:W-:Y:S01]  /*8540*/  LEA R14, P3, R85, R44, 0x1 ;  /* 0x0000002c550e7211 */ /* 0x008fe200078608ff */
[----:B------:R-:W-:Y:S02]  /*8550*/  @!P0 FFMA.FTZ R10, R23, R24, R10 ;  /* 0x00000018170a8223 */ /* 0x000fe4000001000a */
[----:B------:R-:W-:Y:S01]  /*8560*/  @!P0 IMAD.MOV.U32 R18, RZ, RZ, R27 ;  /* 0x000000ffff128224 */ /* 0x000fe200078e001b */
[----:B------:R-:W-:Y:S01]  /*8570*/  LEA.HI.X R15, R85, R45, R101, 0x1, P3 ;  /* 0x0000002d550f7211 */ /* 0x000fe200018f0c65 */
[----:B------:R-:W-:Y:S01]  /*8580*/  @!P0 FFMA.FTZ R11, R25, R26, R11 ;  /* 0x0000001a190b8223 */ /* 0x000fe2000001000b */
[----:B------:R-:W-:Y:S03]  /*8590*/  @!P0 F2FP.PACK_AB R4, R9, R8 ;  /* 0x000000080904823e */ /* 0x000fe600000000ff */
[----:B------:R2:W-:Y:S01]  /*85a0*/  ST.E.128 [R14.64], R16 ;  /* 0x000000100e007985 */ /* 0x0005e2000c101d06 */
[----:B------:R-:W-:Y:S02]  /*85b0*/  @!P0 F2FP.PACK_AB R3, R11, R10 ;  /* 0x0000000a0b03823e */ /* 0x000fe400000000ff */
[----:B------:R-:W-:Y:S02]  /*85c0*/  @!P0 MOV R30, R4 ;  /* 0x00000004001e8202 */ /* 0x000fe40000000f00 */
[----:B------:R-:W-:Y:S02]  /*85d0*/  @!P0 MOV R31, R3 ;  /* 0x00000003001f8202 */ /* 0x000fe40000000f00 */
[----:B------:R-:W-:Y:S11]  /*85e0*/  ISETP.GE.AND P0, PT, R36, c[0x0][0x1d4], PT ;  /* 0x0000750024007a0c */ /* 0x000ff60003f06270 */
[----:B------:R-:W-:Y:S02]  /*85f0*/  @!UPT UIADD3 URZ, URZ, URZ, URZ ;  /* 0x0000003f3f3ff290 */ /* 0x000fe4000fffe03f */
[----:B------:R-:W-:-:S05]  /*8600*/  @P0 BRA `(.L_x_1730) ;  /* 0x000003c000000947 */ /* 0x000fca0003800000 */
[C---:B------:R-:W-:Y:S04]  /*8610*/  LEA R4, P0, R36.reuse, R44, 0x1 ;  /* 0x0000002c24047211 */ /* 0x040fe800078008ff */
[----:B------:R-:W-:Y:S05]  /*8620*/  LEA.HI.X.SX32 R5, R36, R45, 0x1, P0 ;  /* 0x0000002d24057211 */ /* 0x000fea00000f0eff */
[----:B------:R3:W-:Y:S01]  /*8630*/  ST.E.128 [R4.64], R28 ;  /* 0x0000001c04007985 */ /* 0x0007e2000c101d06 */
[----:B------:R-:W-:-:S05]  /*8640*/  BRA `(.L_x_1730) ;  /* 0x0000038000007947 */ /* 0x000fca0003800000 */
.L_x_1716:
[----:B------:R1:W2:Y:S01]  /*8650*/  SHFL.IDX PT, R5, R80, RZ, 0x181f ;  /* 0x00181fff50057589 */ /* 0x0002a200000e0000 */
[----:B------:R-:W-:Y:S01]  /*8660*/  IMAD R3, R39, -0x30, R2 ;  /* 0xffffffd027037824 */ /* 0x000fe200078e0202 */
[----:B------:R-:W-:Y:S02]  /*8670*/  BSSY B0, `(.L_x_1747) ;  /* 0x000001c000007945 */ /* 0x000fe40003800000 */
[----:B------:R1:W3:Y:S02]  /*8680*/  SHFL.IDX PT, R4, R81, RZ, 0x181f ;  /* 0x00181fff51047589 */ /* 0x0002e400000e0000 */
[----:B------:R-:W-:Y:S04]  /*8690*/  IMNMX R82, R3, 0x30, PT ;  /* 0x0000003003527817 */ /* 0x000fe80003800200 */
[----:B------:R-:W-:Y:S04]  /*86a0*/  IADD3 R6, -R143, R82, RZ ;  /* 0x000000528f067210 */ /* 0x000fe80007ffe1ff */
[----:B------:R-:W-:Y:S11]  /*86b0*/  ISETP.GE.AND P0, PT, R6, 0x1, PT ;  /* 0x000000010600780c */ /* 0x000ff60003f06270 */
[----:B------:R-:W-:Y:S02]  /*86c0*/  @!UPT UIADD3 URZ, URZ, URZ, URZ ;  /* 0x0000003f3f3ff290 */ /* 0x000fe4000fffe03f */
[----:B------:R-:W-:-:S05]  /*86d0*/  @!P0 BRA `(.L_x_1748) ;  /* 0x0000015000008947 */ /* 0x000fca0003800000 */
[----:B-12---:R-:W-:Y:S02]  /*86e0*/  ISETP.GE.AND P0, PT, R140, c[0x0][0x1d4], PT ;  /* 0x000075008c007a0c */ /* 0x006fe40003f06270 */
[----:B------:R-:W-:Y:S11]  /*86f0*/  ISETP.GE.AND P4, PT, R142, c[0x0][0x1d4], PT ;  /* 0x000075008e007a0c */ /* 0x000ff60003f86270 */
[----:B------:R-:W1:Y:S01]  /*8700*/  @!P0 LDS.128 R20, [R203+0xa080] ;  /* 0x00a08000cb148984 */ /* 0x000e620000000c00 */
[CC--:B---3--:R-:W-:Y:S04]  /*8710*/  @!P0 LEA R8, P3, R140.reuse, R4.reuse, 0x1 ;  /* 0x000000048c088211 */ /* 0x0c8fe800078608ff */
[-C--:B------:R-:W-:Y:S02]  /*8720*/  @!P0 LEA.HI.X R9, R140, R5.reuse, R141, 0x1, P3 ;  /* 0x000000058c098211 */ /* 0x080fe400018f0c8d */
[CC--:B------:R-:W-:Y:S04]  /*8730*/  @!P4 LEA R14, P3, R206.reuse, R4.reuse, 0x1 ;  /* 0x00000004ce0ec211 */ /* 0x0c0fe800078608ff */
[-C--:B------:R-:W-:Y:S02]  /*8740*/  @!P4 LEA.HI.X R15, R206, R5.reuse, R214, 0x1, P3 ;  /* 0x00000005ce0fc211 */ /* 0x080fe400018f0cd6 */
[C---:B------:R-:W-:Y:S11]  /*8750*/  ISETP.GE.AND P3, PT, R205.reuse, c[0x0][0x1d4], PT ;  /* 0x00007500cd007a0c */ /* 0x040ff60003f66270 */
[----:B------:R-:W-:Y:S02]  /*8760*/  @!UPT UIADD3 URZ, URZ, URZ, URZ ;  /* 0x0000003f3f3ff290 */ /* 0x000fe4000fffe03f */
[CC--:B------:R-:W-:Y:S04]  /*8770*/  @!P3 LEA R10, P5, R205.reuse, R4.reuse, 0x1 ;  /* 0x00000004cd0ab211 */ /* 0x0c0fe800078a08ff */
[-C--:B------:R-:W-:Y:S01]  /*8780*/  @!P3 LEA.HI.X R11, R205, R5.reuse, R216, 0x1, P5 ;  /* 0x00000005cd0bb211 */ /* 0x080fe200028f0cd8 */
[----:B-1----:R-:W-:Y:S01]  /*8790*/  @!P0 ST.E.128 [R8.64], R20 ;  /* 0x0000001408008985 */ /* 0x002fe2000c101d06 */
[C---:B------:R-:W-:Y:S03]  /*87a0*/  ISETP.GE.AND P0, PT, R204.reuse, c[0x0][0x1d4], PT ;  /* 0x00007500cc007a0c */ /* 0x040fe60003f06270 */
[----:B------:R-:W1:Y:S10]  /*87b0*/  @!P4 LDS.128 R16, [R203+0xb880] ;  /* 0x00b88000cb10c984 */ /* 0x000e740000000c00 */
[C---:B------:R-:W-:Y:S04]  /*87c0*/  @!P0 LEA R4, P5, R204.reuse, R4, 0x1 ;  /* 0x00000004cc048211 */ /* 0x040fe800078a08ff */
[----:B------:R-:W-:Y:S01]  /*87d0*/  @!P0 LEA.HI.X R5, R204, R5, R215, 0x1, P5 ;  /* 0x00000005cc058211 */ /* 0x000fe200028f0cd7 */
[----:B-1----:R-:W-:Y:S04]  /*87e0*/  @!P4 ST.E.128 [R14.64], R16 ;  /* 0x000000100e00c985 */ /* 0x002fe8000c101d06 */
[----:B------:R-:W1:Y:S04]  /*87f0*/  @!P3 LDS.128 R16, [R203+0xd080] ;  /* 0x00d08000cb10b984 */ /* 0x000e680000000c00 */
[----:B-1----:R-:W-:Y:S04]  /*8800*/  @!P3 ST.E.128 [R10.64], R16 ;  /* 0x000000100a00b985 */ /* 0x002fe8000c101d06 */
[----:B------:R-:W1:Y:S04]  /*8810*/  @!P0 LDS.128 R8, [R203+0xe880] ;  /* 0x00e88000cb088984 */ /* 0x000e680000000c00 */
[----:B-1----:R1:W-:Y:S02]  /*8820*/  @!P0 ST.E.128 [R4.64], R8 ;  /* 0x0000000804008985 */ /* 0x0023e4000c101d06 */
.L_x_1748:
[----:B-12---:R-:W-:Y:S05]  /*8830*/  BSYNC B0 ;  /* 0x0000000000007941 */ /* 0x006fea0003800000 */
.L_x_1747:
[----:B---3--:R1:W2:Y:S01]  /*8840*/  SHFL.IDX PT, R4, R80, 0x1, 0x181f ;  /* 0x00381f0050047f89 */ /* 0x0082a200000e0000 */
[----:B------:R-:W-:Y:S03]  /*8850*/  ISETP.GE.AND P0, PT, R6, 0x21, PT ;  /* 0x000000210600780c */ /* 0x000fe60003f06270 */
[----:B------:R1:W3:Y:S10]  /*8860*/  SHFL.IDX PT, R3, R81, 0x1, 0x181f ;  /* 0x00381f0051037f89 */ /* 0x0002f400000e0000 */
[----:B------:R-:W-:-:S05]  /*8870*/  @!P0 BRA `(.L_x_1730) ;  /* 0x0000015000008947 */ /* 0x000fca0003800000 */
[----:B------:R-:W-:Y:S02]  /*8880*/  ISETP.GE.AND P0, PT, R140, c[0x0][0x1d4], PT ;  /* 0x000075008c007a0c */ /* 0x000fe40003f06270 */
[----:B------:R-:W-:Y:S11]  /*8890*/  ISETP.GE.AND P4, PT, R142, c[0x0][0x1d4], PT ;  /* 0x000075008e007a0c */ /* 0x000ff60003f86270 */
[----:B------:R-:W4:Y:S01]  /*88a0*/  @!P0 LDS.128 R24, [R203+0xb080] ;  /* 0x00b08000cb188984 */ /* 0x000f220000000c00 */
[CC--:B---3--:R-:W-:Y:S04]  /*88b0*/  @!P0 LEA R8, P3, R140.reuse, R3.reuse, 0x1 ;  /* 0x000000038c088211 */ /* 0x0c8fe800078608ff */
[-C--:B--2---:R-:W-:Y:S02]  /*88c0*/  @!P0 LEA.HI.X R9, R140, R4.reuse, R141, 0x1, P3 ;  /* 0x000000048c098211 */ /* 0x084fe400018f0c8d */
[CC--:B------:R-:W-:Y:S04]  /*88d0*/  @!P4 LEA R14, P3, R206.reuse, R3.reuse, 0x1 ;  /* 0x00000003ce0ec211 */ /* 0x0c0fe800078608ff */
[-C--:B------:R-:W-:Y:S02]  /*88e0*/  @!P4 LEA.HI.X R15, R206, R4.reuse, R214, 0x1, P3 ;  /* 0x00000004ce0fc211 */ /* 0x080fe400018f0cd6 */
[C---:B------:R-:W-:Y:S11]  /*88f0*/  ISETP.GE.AND P3, PT, R205.reuse, c[0x0][0x1d4], PT ;  /* 0x00007500cd007a0c */ /* 0x040ff60003f66270 */
[----:B------:R-:W-:Y:S02]  /*8900*/  @!UPT UIADD3 URZ, URZ, URZ, URZ ;  /* 0x0000003f3f3ff290 */ /* 0x000fe4000fffe03f */
[CC--:B------:R-:W-:Y:S04]  /*8910*/  @!P3 LEA R10, P5, R205.reuse, R3.reuse, 0x1 ;  /* 0x00000003cd0ab211 */ /* 0x0c0fe800078a08ff */
[-C--:B------:R-:W-:Y:S01]  /*8920*/  @!P3 LEA.HI.X R11, R205, R4.reuse, R216, 0x1, P5 ;  /* 0x00000004cd0bb211 */ /* 0x080fe200028f0cd8 */
[----:B----4-:R2:W-:Y:S01]  /*8930*/  @!P0 ST.E.128 [R8.64], R24 ;  /* 0x0000001808008985 */ /* 0x0105e2000c101d06 */
[C---:B------:R-:W-:Y:S03]  /*8940*/  ISETP.GE.AND P0, PT, R204.reuse, c[0x0][0x1d4], PT ;  /* 0x00007500cc007a0c */ /* 0x040fe60003f06270 */
[----:B------:R-:W3:Y:S10]  /*8950*/  @!P4 LDS.128 R20, [R203+0xc880] ;  /* 0x00c88000cb14c984 */ /* 0x000ef40000000c00 */
[C---:B--2---:R-:W-:Y:S04]  /*8960*/  @!P0 LEA R8, P5, R204.reuse, R3, 0x1 ;  /* 0x00000003cc088211 */ /* 0x044fe800078a08ff */
[----:B------:R-:W-:Y:S01]  /*8970*/  @!P0 LEA.HI.X R9, R204, R4, R215, 0x1, P5 ;  /* 0x00000004cc098211 */ /* 0x000fe200028f0cd7 */
[----:B---3--:R-:W-:Y:S04]  /*8980*/  @!P4 ST.E.128 [R14.64], R20 ;  /* 0x000000140e00c985 */ /* 0x008fe8000c101d06 */
[----:B------:R-:W2:Y:S04]  /*8990*/  @!P3 LDS.128 R16, [R203+0xe080] ;  /* 0x00e08000cb10b984 */ /* 0x000ea80000000c00 */
[----:B--2---:R-:W-:Y:S04]  /*89a0*/  @!P3 ST.E.128 [R10.64], R16 ;  /* 0x000000100a00b985 */ /* 0x004fe8000c101d06 */
[----:B------:R-:W2:Y:S04]  /*89b0*/  @!P0 LDS.128 R16, [R203+0xf880] ;  /* 0x00f88000cb108984 */ /* 0x000ea80000000c00 */
[----:B--2---:R2:W-:Y:S02]  /*89c0*/  @!P0 ST.E.128 [R8.64], R16 ;  /* 0x0000001008008985 */ /* 0x0045e4000c101d06 */
.L_x_1730:
[----:B------:R-:W-:Y:S05]  /*89d0*/  BSYNC B2 ;  /* 0x0000000000027941 */ /* 0x000fea0003800000 */
.L_x_1715:
[----:B---3--:R-:W-:Y:S01]  /*89e0*/  IMAD.IADD R3, R82, 0x1, -R143 ;  /* 0x0000000152037824 */ /* 0x008fe200078e0a8f */
[----:B--2---:R-:W-:Y:S01]  /*89f0*/  P2R R15, PR, RZ, 0x2 ;  /* 0x00000002ff0f7803 */ /* 0x004fe20000000000 */
[----:B------:R-:W-:Y:S01]  /*8a00*/  IMAD.WIDE R8, R39, 0x30, R106 ;  /* 0x0000003027087825 */ /* 0x000fe200078e026a */
[----:B------:R-:W-:Y:S01]  /*8a10*/  LOP3.LUT P1, RZ, R213, 0x8, RZ, 0xc0, !PT ;  /* 0x00000008d5ff7812 */ /* 0x000fe2000782c0ff */
[----:B------:R-:W-:Y:S01]  /*8a20*/  BSSY B0, `(.L_x_1749) ;  /* 0x000004c000007945 */ /* 0x000fe20003800000 */
[----:B------:R-:W-:Y:S01]  /*8a30*/  ISETP.GE.AND P3, PT, R3, 0x21, PT ;  /* 0x000000210300780c */ /* 0x000fe20003f66270 */
[----:B------:R-:W-:Y:S01]  /*8a40*/  IMAD R6, R88, c[0x0][0x218], RZ ;  /* 0x0000860058067a24 */ /* 0x000fe200078e02ff */
[C---:B------:R-:W-:Y:S02]  /*8a50*/  LOP3.LUT P6, RZ, R213.reuse, 0x2, RZ, 0xc0, !PT ;  /* 0x00000002d5ff7812 */ /* 0x040fe400078cc0ff */
[----:B------:R-:W-:Y:S01]  /*8a60*/  LOP3.LUT P5, RZ, R213, 0x1, RZ, 0xc0, !PT ;  /* 0x00000001d5ff7812 */ /* 0x000fe200078ac0ff */
[----:B------:R-:W-:Y:S08]  /*8a70*/  IMAD R6, R83, c[0x0][0x21c], R6 ;  /* 0x0000870053067a24 */ /* 0x000ff000078e0206 */
[C---:B------:R-:W-:Y:S05]  /*8a80*/  @P3 IADD3 R13, P0, R8.reuse, 0x20, RZ ;  /* 0x00000020080d3810 */ /* 0x040fea0007f1e0ff */
[----:B------:R-:W-:Y:S01]  /*8a90*/  @P3 IMAD.X R14, RZ, RZ, R9, P0 ;  /* 0x000000ffff0e3224 */ /* 0x000fe200000e0609 */
[----:B------:R-:W-:Y:S11]  /*8aa0*/  ISETP.GE.AND P0, PT, R3, 0x1, PT ;  /* 0x000000010300780c */ /* 0x000ff60003f06270 */
[----:B------:R-:W-:Y:S02]  /*8ab0*/  @!UPT UIADD3 URZ, URZ, URZ, URZ ;  /* 0x0000003f3f3ff290 */ /* 0x000fe4000fffe03f */
[-C--:B------:R-:W-:Y:S01]  /*8ac0*/  @P0 MOV R4, R90.reuse ;  /* 0x0000005a00040202 */ /* 0x080fe20000000f00 */
[----:B------:R-:W-:Y:S02]  /*8ad0*/  @P0 IMAD.MOV.U32 R5, RZ, RZ, R89 ;  /* 0x000000ffff050224 */ /* 0x000fe400078e0059 */
[----:B------:R-:W-:Y:S02]  /*8ae0*/  @P0 IMAD R3, R9, c[0x0][0x258], RZ ;  /* 0x0000960009030a24 */ /* 0x000fe400078e02ff */
[C---:B------:R-:W-:Y:S04]  /*8af0*/  @P0 IMAD.WIDE.U32 R4, R8.reuse, c[0x0][0x258], R4 ;  /* 0x0000960008040a25 */ /* 0x040fe800078e0004 */
[----:B------:R-:W-:Y:S01]  /*8b00*/  @P0 IMAD R3, R8, c[0x0][0x25c], R3 ;  /* 0x0000970008030a24 */ /* 0x000fe200078e0203 */
[C---:B------:R-:W-:Y:S01]  /*8b10*/  @P0 LEA R10, P4, R4.reuse, c[0x0][0x250], 0x1 ;  /* 0x00009400040a0a11 */ /* 0x040fe200078808ff */
[----:B------:R-:W-:Y:S01]  /*8b20*/  @P3 IMAD.MOV.U32 R9, RZ, RZ, R89 ;  /* 0x000000ffff093224 */ /* 0x000fe200078e0059 */
[----:B------:R-:W-:Y:S02]  /*8b30*/  @P3 MOV R8, R90 ;  /* 0x0000005a00083202 */ /* 0x000fe40000000f00 */
[----:B------:R-:W-:Y:S03]  /*8b40*/  @P0 IADD3 R3, R5, R3, RZ ;  /* 0x0000000305030210 */ /* 0x000fe60007ffe0ff */
[----:B------:R-:W-:Y:S01]  /*8b50*/  @P3 IMAD.WIDE.U32 R8, R13, c[0x0][0x258], R8 ;  /* 0x000096000d083a25 */ /* 0x000fe200078e0008 */
[----:B------:R-:W-:Y:S03]  /*8b60*/  @P0 LEA.HI.X R11, R4, c[0x0][0x254], R3, 0x1, P4 ;  /* 0x00009500040b0a11 */ /* 0x000fe600020f0c03 */
[----:B------:R-:W-:Y:S02]  /*8b70*/  IMAD R3, R87, c[0x0][0x208], RZ ;  /* 0x0000820057037a24 */ /* 0x000fe400078e02ff */
[----:B------:R-:W-:Y:S01]  /*8b80*/  @!PT LDS RZ, [RZ] ;  /* 0x00000000fffff984 */ /* 0x000fe20000000800 */
[----:B------:R-:W-:Y:S01]  /*8b90*/  @!PT LDS RZ, [RZ] ;  /* 0x00000000fffff984 */ /* 0x000fe20000000800 */
[----:B------:R-:W-:Y:S01]  /*8ba0*/  @!PT LDS RZ, [RZ] ;  /* 0x00000000fffff984 */ /* 0x000fe20000000800 */
[----:B------:R2:W-:Y:S01]  /*8bb0*/  @P0 LDGSTS.E.BYPASS.LTC128B.128 [R203+0x4080], [R10.64], !P1 ;  /* 0x040800000acb0fae */ /* 0x0005e2000c901d46 */
[C---:B------:R-:W-:Y:S04]  /*8bc0*/  IMAD.WIDE.U32 R4, R84.reuse, c[0x0][0x208], RZ ;  /* 0x0000820054047a25 */ /* 0x040fe800078e00ff */
[----:B------:R-:W-:Y:S04]  /*8bd0*/  IMAD R3, R84, c[0x0][0x20c], R3 ;  /* 0x0000830054037a24 */ /* 0x000fe800078e0203 */
[----:B------:R-:W-:Y:S04]  /*8be0*/  IMAD.IADD R5, R5, 0x1, R3 ;  /* 0x0000000105057824 */ /* 0x000fe800078e0203 */
[----:B------:R-:W-:Y:S05]  /*8bf0*/  IMAD.WIDE.U32 R4, R83, c[0x0][0x218], R4 ;  /* 0x0000860053047a25 */ /* 0x000fea00078e0004 */
[----:B------:R-:W-:Y:S01]  /*8c00*/  IADD3 R3, P4, R114, R4, RZ ;  /* 0x0000000472037210 */ /* 0x000fe20007f9e0ff */
[----:B------:R-:W-:Y:S03]  /*8c10*/  @P3 IMAD R4, R14, c[0x0][0x258], RZ ;  /* 0x000096000e043a24 */ /* 0x000fe600078e02ff */
[----:B------:R-:W-:Y:S01]  /*8c20*/  IADD3.X R6, R124, R5, R6, P4, !PT ;  /* 0x000000057c067210 */ /* 0x000fe200027fe406 */
[----:B------:R-:W-:Y:S05]  /*8c30*/  @P3 IMAD R4, R13, c[0x0][0x25c], R4 ;  /* 0x000097000d043a24 */ /* 0x000fea00078e0204 */
[----:B------:R-:W-:Y:S02]  /*8c40*/  @P3 IADD3 R5, R9, R4, RZ ;  /* 0x0000000409053210 */ /* 0x000fe40007ffe0ff */
[C---:B------:R-:W-:Y:S04]  /*8c50*/  @P3 LEA R4, P4, R8.reuse, c[0x0][0x250], 0x1 ;  /* 0x0000940008043a11 */ /* 0x040fe800078808ff */
[----:B------:R-:W-:Y:S02]  /*8c60*/  @P3 LEA.HI.X R5, R8, c[0x0][0x254], R5, 0x1, P4 ;  /* 0x0000950008053a11 */ /* 0x000fe400020f0c05 */
[C---:B------:R-:W-:Y:S04]  /*8c70*/  LEA R13, P4, R3.reuse, c[0x0][0x1f8], 0x1 ;  /* 0x00007e00030d7a11 */ /* 0x040fe800078808ff */
[----:B------:R-:W-:Y:S02]  /*8c80*/  LEA.HI.X R6, R3, c[0x0][0x1fc], R6, 0x1, P4 ;  /* 0x00007f0003067a11 */ /* 0x000fe400020f0c06 */
[----:B------:R2:W3:Y:S01]  /*8c90*/  SHFL.IDX PT, R3, R13, RZ, 0x181f ;  /* 0x00181fff0d037589 */ /* 0x0004e200000e0000 */
[----:B------:R-:W-:Y:S11]  /*8ca0*/  LOP3.LUT P4, RZ, R213, 0x4, RZ, 0xc0, !PT ;  /* 0x00000004d5ff7812 */ /* 0x000ff6000788c0ff */
[----:B------:R-:W-:Y:S02]  /*8cb0*/  @!UPT UIADD3 URZ, URZ, URZ, URZ ;  /* 0x0000003f3f3ff290 */ /* 0x000fe4000fffe03f */
[----:B------:R2:W-:Y:S04]  /*8cc0*/  @P0 LDGSTS.E.BYPASS.LTC128B.128 [R203+0x5880], [R10.64+0x80], !P4 ;  /* 0x058800800acb0fae */ /* 0x0005e8000e101d46 */
[----:B------:R2:W-:Y:S04]  /*8cd0*/  @P0 LDGSTS.E.BYPASS.LTC128B.128 [R203+0x7080], [R10.64+0x100], !P6 ;  /* 0x070801000acb0fae */ /* 0x0005e8000f101d46 */
[----:B------:R2:W-:Y:S04]  /*8ce0*/  @P0 LDGSTS.E.BYPASS.LTC128B.128 [R203+0x8880], [R10.64+0x180], !P5 ;  /* 0x088801800acb0fae */ /* 0x0005e8000e901d46 */
[----:B------:R4:W-:Y:S01]  /*8cf0*/  @P3 LDGSTS.E.BYPASS.LTC128B.128 [R207+0x5080], [R4.64], !P1 ;  /* 0x0508000004cf3fae */ /* 0x0009e2000c901d46 */
[----:B------:R-:W-:Y:S03]  /*8d00*/  ISETP.NE.AND P1, PT, R15, RZ, PT ;  /* 0x000000ff0f00720c */ /* 0x000fe60003f25270 */
[----:B------:R4:W-:Y:S04]  /*8d10*/  @P3 LDGSTS.E.BYPASS.LTC128B.128 [R207+0x6880], [R4.64+0x80], !P4 ;  /* 0x0688008004cf3fae */ /* 0x0009e8000e101d46 */
[----:B------:R4:W-:Y:S04]  /*8d20*/  @P3 LDGSTS.E.BYPASS.LTC128B.128 [R207+0x8080], [R4.64+0x100], !P6 ;  /* 0x0808010004cf3fae */ /* 0x0009e8000f101d46 */
[----:B------:R4:W-:Y:S04]  /*8d30*/  @P3 LDGSTS.E.BYPASS.LTC128B.128 [R207+0x9880], [R4.64+0x180], !P5 ;  /* 0x0988018004cf3fae */ /* 0x0009e8000e901d46 */
[----:B------:R-:W0:Y:S04]  /*8d40*/  LDGDEPBAR ;  /* 0x00000000000079af */ /* 0x000e280000000000 */
[----:B----4-:R2:W4:Y:S01]  /*8d50*/  SHFL.IDX PT, R4, R6, RZ, 0x181f ;  /* 0x00181fff06047589 */ /* 0x01052200000e0000 */
[----:B------:R-:W-:Y:S04]  /*8d60*/  DEPBAR.LE SB0, 0x0 ;  /* 0x000080000000791a */ /* 0x000fe80000000000 */
[----:B------:R-:W-:Y:S06]  /*8d70*/  BAR.SYNC.DEFER_BLOCKING 0x0 ;  /* 0x0000000000007b1d */ /* 0x000fec0000010000 */
[----:B------:R-:W-:-:S05]  /*8d80*/  @!P0 BRA `(.L_x_1750) ;  /* 0x0000015000008947 */ /* 0x000fca0003800000 */
[----:B---3--:R-:W-:Y:S02]  /*8d90*/  ISETP.GE.AND P0, PT, R140, c[0x0][0x1d4], PT ;  /* 0x000075008c007a0c */ /* 0x008fe40003f06270 */
[----:B------:R-:W-:Y:S11]  /*8da0*/  ISETP.GE.AND P5, PT, R142, c[0x0][0x1d4], PT ;  /* 0x000075008e007a0c */ /* 0x000ff60003fa6270 */
[----:B------:R-:W3:Y:S01]  /*8db0*/  @!P0 LDS.128 R24, [R203+0x4080] ;  /* 0x00408000cb188984 */ /* 0x000ee20000000c00 */
[CC--:B------:R-:W-:Y:S04]  /*8dc0*/  @!P0 LEA R8, P4, R140.reuse, R3.reuse, 0x1 ;  /* 0x000000038c088211 */ /* 0x0c0fe800078808ff */
[-C--:B----4-:R-:W-:Y:S02]  /*8dd0*/  @!P0 LEA.HI.X R9, R140, R4.reuse, R141, 0x1, P4 ;  /* 0x000000048c098211 */ /* 0x090fe400020f0c8d */
[CC--:B------:R-:W-:Y:S04]  /*8de0*/  @!P5 LEA R14, P4, R206.reuse, R3.reuse, 0x1 ;  /* 0x00000003ce0ed211 */ /* 0x0c0fe800078808ff */
[-C--:B------:R-:W-:Y:S02]  /*8df0*/  @!P5 LEA.HI.X R15, R206, R4.reuse, R214, 0x1, P4 ;  /* 0x00000004ce0fd211 */ /* 0x080fe400020f0cd6 */
[C---:B------:R-:W-:Y:S11]  /*8e00*/  ISETP.GE.AND P4, PT, R205.reuse, c[0x0][0x1d4], PT ;  /* 0x00007500cd007a0c */ /* 0x040ff60003f86270 */
[----:B------:R-:W-:Y:S02]  /*8e10*/  @!UPT UIADD3 URZ, URZ, URZ, URZ ;  /* 0x0000003f3f3ff290 */ /* 0x000fe4000fffe03f */
[CC--:B--2---:R-:W-:Y:S04]  /*8e20*/  @!P4 LEA R10, P6, R205.reuse, R3.reuse, 0x1 ;  /* 0x00000003cd0ac211 */ /* 0x0c4fe800078c08ff */
[-C--:B------:R-:W-:Y:S01]  /*8e30*/  @!P4 LEA.HI.X R11, R205, R4.reuse, R216, 0x1, P6 ;  /* 0x00000004cd0bc211 */ /* 0x080fe200030f0cd8 */
[----:B---3--:R2:W-:Y:S01]  /*8e40*/  @!P0 ST.E.128 [R8.64], R24 ;  /* 0x0000001808008985 */ /* 0x0085e2000c101d06 */
        /* <DEDUP_REMOVED lines=9> */
.L_x_1750:
[----:B---3--:R-:W-:Y:S05]  /*8ee0*/  BSYNC B0 ;  /* 0x0000000000007941 */ /* 0x008fea0003800000 */
.L_x_1749:
[----:B----4-:R3:W4:Y:S01]  /*8ef0*/  SHFL.IDX PT, R4, R6, 0x1, 0x181f ;  /* 0x00381f0006047f89 */ /* 0x01072200000e0000 */
[----:B------:R-:W-:Y:S03]  /*8f00*/  BSSY B0, `(.L_x_1751) ;  /* 0x0000018000007945 */ /* 0x000fe60003800000 */
[----:B------:R3:W1:Y:S01]  /*8f10*/  SHFL.IDX PT, R3, R13, 0x1, 0x181f ;  /* 0x00381f000d037f89 */ /* 0x00066200000e0000 */
[----:B------:R-:W-:-:S05]  /*8f20*/  @!P3 BRA `(.L_x_1752) ;  /* 0x000001500000b947 */ /* 0x000fca0003800000 */
[----:B------:R-:W-:Y:S02]  /*8f30*/  ISETP.GE.AND P0, PT, R140, c[0x0][0x1d4], PT ;  /* 0x000075008c007a0c */ /* 0x000fe40003f06270 */
[----:B------:R-:W-:Y:S11]  /*8f40*/  ISETP.GE.AND P4, PT, R142, c[0x0][0x1d4], PT ;  /* 0x000075008e007a0c */ /* 0x000ff60003f86270 */
[----:B------:R-:W5:Y:S01]  /*8f50*/  @!P0 LDS.128 R24, [R203+0x5080] ;  /* 0x00508000cb188984 */ /* 0x000f620000000c00 */
[CC--:B-12---:R-:W-:Y:S04]  /*8f60*/  @!P0 LEA R8, P3, R140.reuse, R3.reuse, 0x1 ;  /* 0x000000038c088211 */ /* 0x0c6fe800078608ff */
[-C--:B----4-:R-:W-:Y:S02]  /*8f70*/  @!P0 LEA.HI.X R9, R140, R4.reuse, R141, 0x1, P3 ;  /* 0x000000048c098211 */ /* 0x090fe400018f0c8d */
[CC--:B------:R-:W-:Y:S04]  /*8f80*/  @!P4 LEA R14, P3, R206.reuse, R3.reuse, 0x1 ;  /* 0x00000003ce0ec211 */ /* 0x0c0fe800078608ff */
[-C--:B------:R-:W-:Y:S02]  /*8f90*/  @!P4 LEA.HI.X R15, R206, R4.reuse, R214, 0x1, P3 ;  /* 0x00000004ce0fc211 */ /* 0x080fe400018f0cd6 */
[C---:B------:R-:W-:Y:S11]  /*8fa0*/  ISETP.GE.AND P3, PT, R205.reuse, c[0x0][0x1d4], PT ;  /* 0x00007500cd007a0c */ /* 0x040ff60003f66270 */
[----:B------:R-:W-:Y:S02]  /*8fb0*/  @!UPT UIADD3 URZ, URZ, URZ, URZ ;  /* 0x0000003f3f3ff290 */ /* 0x000fe4000fffe03f */
[CC--:B------:R-:W-:Y:S04]  /*8fc0*/  @!P3 LEA R10, P5, R205.reuse, R3.reuse, 0x1 ;  /* 0x00000003cd0ab211 */ /* 0x0c0fe800078a08ff */
[-C--:B------:R-:W-:Y:S01]  /*8fd0*/  @!P3 LEA.HI.X R11, R205, R4.reuse, R216, 0x1, P5 ;  /* 0x00000004cd0bb211 */ /* 0x080fe200028f0cd8 */
[----:B-----5:R1:W-:Y:S01]  /*8fe0*/  @!P0 ST.E.128 [R8.64], R24 ;  /* 0x0000001808008985 */ /* 0x0203e2000c101d06 */
[C---:B------:R-:W-:Y:S03]  /*8ff0*/  ISETP.GE.AND P0, PT, R204.reuse, c[0x0][0x1d4], PT ;  /* 0x00007500cc007a0c */ /* 0x040fe60003f06270 */
[----:B------:R-:W2:Y:S10]  /*9000*/  @!P4 LDS.128 R20, [R203+0x6880] ;  /* 0x00688000cb14c984 */ /* 0x000eb40000000c00 */
[C---:B-1----:R-:W-:Y:S04]  /*9010*/  @!P0 LEA R8, P5, R204.reuse, R3, 0x1 ;  /* 0x00000003cc088211 */ /* 0x042fe800078a08ff */
[----:B------:R-:W-:Y:S01]  /*9020*/  @!P0 LEA.HI.X R9, R204, R4, R215, 0x1, P5 ;  /* 0x00000004cc098211 */ /* 0x000fe200028f0cd7 */
[----:B--2---:R-:W-:Y:S04]  /*9030*/  @!P4 ST.E.128 [R14.64], R20 ;  /* 0x000000140e00c985 */ /* 0x004fe8000c101d06 */
[----:B------:R-:W1:Y:S04]  /*9040*/  @!P3 LDS.128 R16, [R203+0x8080] ;  /* 0x00808000cb10b984 */ /* 0x000e680000000c00 */
[----:B-1----:R-:W-:Y:S04]  /*9050*/  @!P3 ST.E.128 [R10.64], R16 ;  /* 0x000000100a00b985 */ /* 0x002fe8000c101d06 */
[----:B------:R-:W1:Y:S04]  /*9060*/  @!P0 LDS.128 R16, [R203+0x9880] ;  /* 0x00988000cb108984 */ /* 0x000e680000000c00 */
[----:B-1----:R1:W-:Y:S02]  /*9070*/  @!P0 ST.E.128 [R8.64], R16 ;  /* 0x0000001008008985 */ /* 0x0023e4000c101d06 */
.L_x_1752:
[----:B------:R-:W-:Y:S05]  /*9080*/  BSYNC B0 ;  /* 0x0000000000007941 */ /* 0x000fea0003800000 */
.L_x_1751:
[----:B------:R-:W-:Y:S01]  /*9090*/  ISETP.GT.AND P4, PT, R39, R118, PT ;  /* 0x000000762700720c */ /* 0x000fe20003f84270 */
[----:B------:R-:W-:Y:S01]  /*90a0*/  @!UPT UIADD3 URZ, URZ, URZ, URZ ;  /* 0x0000003f3f3ff290 */ /* 0x000fe2000fffe03f */
[----:B------:R-:W-:Y:S11]  /*90b0*/  BSSY B0, `(.L_x_1753) ;  /* 0x0000029000007945 */ /* 0x000ff60003800000 */
[----:B------:R-:W-:-:S05]  /*90c0*/  @!P4 BRA `(.L_x_1754) ;  /* 0x000002700000c947 */ /* 0x000fca0003800000 */
[----:B--23--:R-:W-:Y:S01]  /*90d0*/  IADD3 R6, -R143, 0x30, RZ ;  /* 0x000000308f067810 */ /* 0x00cfe20007ffe1ff */
[----:B-1----:R-:W-:Y:S01]  /*90e0*/  IMAD.MOV.U32 R8, RZ, RZ, R110 ;  /* 0x000000ffff087224 */ /* 0x002fe200078e006e */
[----:B------:R-:W-:Y:S01]  /*90f0*/  IADD3 R3, R39, -0x1, RZ ;  /* 0xffffffff27037810 */ /* 0x000fe20007ffe0ff */
[----:B------:R-:W-:Y:S01]  /*9100*/  IMAD.MOV.U32 R9, RZ, RZ, R109 ;  /* 0x000000ffff097224 */ /* 0x000fe200078e006d */
[----:B------:R-:W-:Y:S02]  /*9110*/  ISETP.GE.AND P3, PT, R6, 0x1, PT ;  /* 0x000000010600780c */ /* 0x000fe40003f66270 */
[----:B------:R-:W-:Y:S01]  /*9120*/  SHF.R.S32.HI R5, RZ, 0x1f, R3 ;  /* 0x0000001fff057819 */ /* 0x000fe20000011403 */
[----:B----4-:R-:W-:Y:S01]  /*9130*/  IMAD R4, R154, R3, RZ ;  /* 0x000000039a047224 */ /* 0x010fe200078e02ff */
[----:B------:R-:W-:Y:S01]  /*9140*/  P2R R11, PR, RZ, 0x4 ;  /* 0x00000004ff0b7803 */ /* 0x000fe20000000000 */
[-C--:B------:R-:W-:Y:S01]  /*9150*/  IMAD.WIDE.U32 R8, R3, R128.reuse, R8 ;  /* 0x0000008003087225 */ /* 0x080fe200078e0008 */
[----:B------:R-:W-:Y:S02]  /*9160*/  LOP3.LUT P2, RZ, R213, 0x8, RZ, 0xc0, !PT ;  /* 0x00000008d5ff7812 */ /* 0x000fe4000784c0ff */
[----:B------:R-:W-:Y:S01]  /*9170*/  P2R R10, PR, RZ, 0x2 ;  /* 0x00000002ff0a7803 */ /* 0x000fe20000000000 */
[----:B------:R-:W-:Y:S01]  /*9180*/  IMAD R3, R5, R128, R4 ;  /* 0x0000008005037224 */ /* 0x000fe200078e0204 */
[C---:B------:R-:W-:Y:S02]  /*9190*/  LOP3.LUT P1, RZ, R213.reuse, 0x4, RZ, 0xc0, !PT ;  /* 0x00000004d5ff7812 */ /* 0x040fe4000782c0ff */
[----:B------:R-:W-:Y:S01]  /*91a0*/  LOP3.LUT P6, RZ, R213, 0x1, RZ, 0xc0, !PT ;  /* 0x00000001d5ff7812 */ /* 0x000fe200078cc0ff */
[----:B------:R-:W-:Y:S01]  /*91b0*/  IMAD.IADD R3, R9, 0x1, R3 ;  /* 0x0000000109037824 */ /* 0x000fe200078e0203 */
[C---:B------:R-:W-:Y:S04]  /*91c0*/  @P3 LEA R4, P0, R8.reuse, c[0x0][0x220], 0x1 ;  /* 0x0000880008043a11 */ /* 0x040fe800078008ff */
[----:B------:R-:W-:Y:S02]  /*91d0*/  @P3 LEA.HI.X R5, R8, c[0x0][0x224], R3, 0x1, P0 ;  /* 0x0000890008053a11 */ /* 0x000fe400000f0c03 */
[----:B------:R-:W-:Y:S03]  /*91e0*/  ISETP.GE.AND P0, PT, R6, 0x21, PT ;  /* 0x000000210600780c */ /* 0x000fe60003f06270 */
[----:B------:R-:W-:Y:S01]  /*91f0*/  @!PT LDS RZ, [RZ] ;  /* 0x00000000fffff984 */ /* 0x000fe20000000800 */
[----:B------:R-:W-:Y:S01]  /*9200*/  @!PT LDS RZ, [RZ] ;  /* 0x00000000fffff984 */ /* 0x000fe20000000800 */
[----:B------:R-:W-:Y:S01]  /*9210*/  @!PT LDS RZ, [RZ] ;  /* 0x00000000fffff984 */ /* 0x000fe20000000800 */
[----:B------:R1:W-:Y:S01]  /*9220*/  @P3 LDGSTS.E.BYPASS.LTC128B.128 [R203+0xa080], [R4.64], !P2 ;  /* 0x0a08000004cb3fae */ /* 0x0003e2000d101d46 */
[----:B------:R-:W-:Y:S03]  /*9230*/  ISETP.NE.AND P2, PT, R11, RZ, PT ;  /* 0x000000ff0b00720c */ /* 0x000fe60003f45270 */
[----:B------:R1:W-:Y:S06]  /*9240*/  @P3 LDGSTS.E.BYPASS.LTC128B.128 [R203+0xb880], [R4.64+0x80], !P1 ;  /* 0x0b88008004cb3fae */ /* 0x0003ec000c901d46 */
[----:B------:R-:W-:Y:S05]  /*9250*/  @P0 IADD3 R6, P5, R158, R8, RZ ;  /* 0x000000089e060210 */ /* 0x000fea0007fbe0ff */
[----:B------:R-:W-:Y:S01]  /*9260*/  @P0 IMAD.X R3, R3, 0x1, R155, P5 ;  /* 0x0000000103030824 */ /* 0x000fe200028e069b */
[C---:B------:R-:W-:Y:S04]  /*9270*/  @P0 LEA R8, P5, R6.reuse, c[0x0][0x220], 0x1 ;  /* 0x0000880006080a11 */ /* 0x040fe800078a08ff */
[----:B------:R-:W-:Y:S02]  /*9280*/  @P0 LEA.HI.X R9, R6, c[0x0][0x224], R3, 0x1, P5 ;  /* 0x0000890006090a11 */ /* 0x000fe400028f0c03 */
[C---:B------:R-:W-:Y:S11]  /*9290*/  LOP3.LUT P5, RZ, R213.reuse, 0x2, RZ, 0xc0, !PT ;  /* 0x00000002d5ff7812 */ /* 0x040ff600078ac0ff */
[----:B------:R-:W-:Y:S02]  /*92a0*/  @!UPT UIADD3 URZ, URZ, URZ, URZ ;  /* 0x0000003f3f3ff290 */ /* 0x000fe4000fffe03f */
[----:B------:R1:W-:Y:S04]  /*92b0*/  @P3 LDGSTS.E.BYPASS.LTC128B.128 [R203+0xd080], [R4.64+0x100], !P5 ;  /* 0x0d08010004cb3fae */ /* 0x0003e8000e901d46 */
[----:B------:R1:W-:Y:S01]  /*92c0*/  @P3 LDGSTS.E.BYPASS.LTC128B.128 [R203+0xe880], [R4.64+0x180], !P6 ;  /* 0x0e88018004cb3fae */ /* 0x0003e2000f101d46 */
[----:B------:R-:W-:Y:S11]  /*92d0*/  LOP3.LUT P3, RZ, R213, 0x8, RZ, 0xc0, !PT ;  /* 0x00000008d5ff7812 */ /* 0x000ff6000786c0ff */
[----:B------:R-:W-:Y:S02]  /*92e0*/  @!UPT UIADD3 URZ, URZ, URZ, URZ ;  /* 0x0000003f3f3ff290 */ /* 0x000fe4000fffe03f */
[----:B------:R1:W-:Y:S04]  /*92f0*/  @P0 LDGSTS.E.BYPASS.LTC128B.128 [R207+0xb080], [R8.64], !P3 ;  /* 0x0b08000008cf0fae */ /* 0x0003e8000d901d46 */
[----:B------:R1:W-:Y:S01]  /*9300*/  @P0 LDGSTS.E.BYPASS.LTC128B.128 [R207+0xc880], [R8.64+0x80], !P1 ;  /* 0x0c88008008cf0fae */ /* 0x0003e2000c901d46 */
[----:B------:R-:W-:Y:S03]  /*9310*/  ISETP.NE.AND P1, PT, R10, RZ, PT ;  /* 0x000000ff0a00720c */ /* 0x000fe60003f25270 */
[----:B------:R1:W-:Y:S04]  /*9320*/  @P0 LDGSTS.E.BYPASS.LTC128B.128 [R207+0xe080], [R8.64+0x100], !P5 ;  /* 0x0e08010008cf0fae */ /* 0x0003e8000e901d46 */
[----:B------:R1:W-:Y:S04]  /*9330*/  @P0 LDGSTS.E.BYPASS.LTC128B.128 [R207+0xf880], [R8.64+0x180], !P6 ;  /* 0x0f88018008cf0fae */ /* 0x0003e8000f101d46 */
.L_x_1754:
[----:B------:R-:W-:Y:S05]  /*9340*/  BSYNC B0 ;  /* 0x0000000000007941 */ /* 0x000fea0003800000 */
.L_x_1753:
[----:B------:R-:W0:Y:S01]  /*9350*/  LDGDEPBAR ;  /* 0x00000000000079af */ /* 0x000e220000000000 */
[----:B------:R-:W-:Y:S01]  /*9360*/  IADD3 R39, R39, -0x1, RZ ;  /* 0xffffffff27277810 */ /* 0x000fe20007ffe0ff */
[----:B------:R-:W-:-:S05]  /*9370*/  @P4 BRA `(.L_x_1755) ;  /* 0xffffa1b000004947 */ /* 0x000fca000383ffff */
[----:B------:R-:W-:Y:S01]  /*9380*/  WARPSYNC 0xffffffff ;  /* 0xffffffff00007948 */ /* 0x000fe20003800000 */
[----:B------:R-:W-:Y:S06]  /*9390*/  BAR.SYNC.DEFER_BLOCKING 0x0 ;  /* 0x0000000000007b1d */ /* 0x000fec0000010000 */
.L_x_1714:
[----:B------:R-:W-:Y:S01]  /*93a0*/  ISETP.GE.AND P0, PT, R131, 0x1, PT ;  /* 0x000000018300780c */ /* 0x000fe20003f06270 */
[----:B------:R-:W-:Y:S01]  /*93b0*/  BSSY B0, `(.L_x_1756) ;  /* 0x000001f000007945 */ /* 0x000fe20003800000 */
[----:B------:R-:W-:-:S11]  /*93c0*/  MOV R2, RZ ;  /* 0x000000ff00027202 */ /* 0x000fd60000000f00 */
[----:B------:R-:W-:Y:S05]  /*93d0*/  @!P0 BRA `(.L_x_1757) ;  /* 0x000001c000008947 */ /* 0x000fea0003800000 */
[----:B-1----:R-:W-:Y:S02]  /*93e0*/  IABS R3, R127 ;  /* 0x0000007f00037213 */ /* 0x002fe40000000000 */
[----:B--23--:R-:W-:Y:S02]  /*93f0*/  IADD3 R6, R136, -0x1, R127 ;  /* 0xffffffff88067810 */ /* 0x00cfe40007ffe07f */
[----:B------:R-:W1:Y:S02]  /*9400*/  I2F.RP R2, R3 ;  /* 0x0000000300027306 */ /* 0x000e640000209400 */
[----:B------:R-:W-:-:S06]  /*9410*/  IABS R10, R6 ;  /* 0x00000006000a7213 */ /* 0x000fcc0000000000 */
[----:B-1----:R-:W1:Y:S02]  /*9420*/  MUFU.RCP R2, R2 ;  /* 0x0000000200027308 */ /* 0x002e640000001000 */
[----:B-1----:R-:W-:-:S06]  /*9430*/  IADD3 R2, R2, 0xffffffe, RZ ;  /* 0x0ffffffe02027810 */ /* 0x002fcc0007ffe0ff */
[----:B------:R-:W1:Y:S02]  /*9440*/  F2I.FTZ.U32.TRUNC.NTZ R5, R2 ;  /* 0x0000000200057305 */ /* 0x000e64000021f000 */
[----:B-1----:R-:W-:-:S04]  /*9450*/  IMAD.MOV R2, RZ, RZ, -R5 ;  /* 0x000000ffff027224 */ /* 0x002fc800078e0a05 */
[----:B----4-:R-:W-:Y:S01]  /*9460*/  IMAD.MOV.U32 R4, RZ, RZ, R2 ;  /* 0x000000ffff047224 */ /* 0x010fe200078e0002 */
        /* <DEDUP_REMOVED lines=19> */
.L_x_1757:
[----:B------:R-:W-:Y:S05]  /*95a0*/  BSYNC B0 ;  /* 0x0000000000007941 */ /* 0x000fea0003800000 */
.L_x_1756:
[----:B-12---:R-:W2:Y:S01]  /*95b0*/  LDL R3, [R1+0x40] ;  /* 0x0000400001037983 */ /* 0x006ea20000100800 */
        /* <DEDUP_REMOVED lines=64> */
[----:B--2---:R-:W-:-:S04]  /*99c0*/  IMAD R219, R3, R2, RZ ;  /* 0x0000000203db7224 */ /* 0x004fc800078e02ff */
[--C-:B------:R-:W-:Y:S01]  /*99d0*/  IMAD.IADD R3, R219, 0x1, R2.reuse ;  /* 0x00000001db037824 */ /* 0x100fe200078e0202 */
[----:B------:R-:W-:-:S04]  /*99e0*/  PRMT R2, RZ, 0x7610, R2 ;  /* 0x00007610ff027816 */ /* 0x000fc80000000002 */
[----:B------:R-:W-:Y:S02]  /*99f0*/  IMNMX R210, R136, R3, PT ;  /* 0x0000000388d27217 */ /* 0x000fe40003800200 */
[----:B------:R-:W-:Y:S02]  /*9a00*/  CS2R R136, SRZ ;  /* 0x0000000000887805 */ /* 0x000fe4000001ff00 */
[----:B------:R-:W-:-:S13]  /*9a10*/  ISETP.GT.AND P0, PT, R210, R219, PT ;  /* 0x000000dbd200720c */ /* 0x000fda0003f04270 */
[----:B------:R-:W-:Y:S05]  /*9a20*/  @!P0 BRA `(.L_x_1758) ;  /* 0x0000d61000008947 */ /* 0x000fea0003800000 */
[----:B----4-:R-:W2:Y:S04]  /*9a30*/  LDL R4, [R1+0x10] ;  /* 0x0000100001047983 */ /* 0x010ea80000100800 */
[----:B---3--:R-:W3:Y:S04]  /*9a40*/  LDL R6, [R1+0x8] ;  /* 0x0000080001067983 */ /* 0x008ee80000100800 */
[----:B------:R-:W4:Y:S04]  /*9a50*/  LDL R11, [R1+0x4] ;  /* 0x00000400010b7983 */ /* 0x000f280000100800 */
[----:B------:R-:W4:Y:S04]  /*9a60*/  LDL R8, [R1+0x18] ;  /* 0x0000180001087983 */ /* 0x000f280000100800 */
[----:B------:R-:W4:Y:S01]  /*9a70*/  LDL R10, [R1+0x14] ;  /* 0x00001400010a7983 */ /* 0x000f220000100800 */
[----:B------:R-:W-:-:S04]  /*9a80*/  ISETP.NE.U32.AND P0, PT, RZ, c[0x0][0x340], PT ;  /* 0x0000d000ff007a0c */ /* 0x000fc80003f05070 */
[----:B------:R-:W-:-:S13]  /*9a90*/  ISETP.NE.AND.EX P2, PT, RZ, c[0x0][0x344], PT, P0 ;  /* 0x0000d100ff007a0c */ /* 0x000fda0003f45300 */
[----:B------:R-:W-:Y:S01]  /*9aa0*/  @P2 IADD3 R2, P0, R252, c[0x0][0x340], RZ ;  /* 0x0000d000fc022a10 */ /* 0x000fe20007f1e0ff */
[----:B------:R-:W-:-:S05]  /*9ab0*/  IMAD.MOV.U32 R5, RZ, RZ, c[0x0][0x2c4] ;  /* 0x0000b100ff057624 */ /* 0x000fca00078e00ff */
[----:B------:R-:W-:Y:S02]  /*9ac0*/  ISETP.NE.AND P1, PT, R5, 0x1, PT ;  /* 0x000000010500780c */ /* 0x000fe40003f25270 */
[----:B--2---:R-:W-:-:S05]  /*9ad0*/  @P2 IADD3.X R3, R4, c[0x0][0x344], RZ, P0, !PT ;  /* 0x0000d10004032a10 */ /* 0x004fca00007fe4ff */
[----:B------:R1:W5:Y:S01]  /*9ae0*/  @P2 LDG.E R16, [R2.64] ;  /* 0x0000000602102981 */ /* 0x000362000c1e1900 */
[----:B------:R-:W-:Y:S02]  /*9af0*/  ISETP.NE.U32.AND P0, PT, RZ, c[0x0][0x348], PT ;  /* 0x0000d200ff007a0c */ /* 0x000fe40003f05070 */
[----:B---3--:R-:W-:Y:S01]  /*9b00*/  LOP3.LUT R59, R6, 0xffff, RZ, 0xc0, !PT ;  /* 0x0000ffff063b7812 */ /* 0x008fe200078ec0ff */
[----:B----4-:R-:W-:Y:S01]  /*9b10*/  IMAD R6, R11, 0x80, R0 ;  /* 0x000000800b067824 */ /* 0x010fe200078e0200 */
[----:B------:R-:W-:-:S03]  /*9b20*/  ISETP.NE.AND.EX P0, PT, RZ, c[0x0][0x34c], PT, P0 ;  /* 0x0000d300ff007a0c */ /* 0x000fc60003f05300 */
[----:B------:R-:W-:Y:S01]  /*9b30*/  @P1 IMAD.HI.U32 R9, R6, c[0x0][0x2c8], RZ ;  /* 0x0000b20006091a27 */ /* 0x000fe200078e00ff */
[----:B-1----:R-:W-:-:S05]  /*9b40*/  SHF.R.S32.HI R2, RZ, 0x1f, R139 ;  /* 0x0000001fff027819 */ /* 0x002fca000001148b */
[----:B------:R-:W-:-:S04]  /*9b50*/  IMAD R2, R2, c[0x0][0x178], RZ ;  /* 0x00005e0002027a24 */ /* 0x000fc800078e02ff */
[C---:B------:R-:W-:Y:S02]  /*9b60*/  IMAD R4, R139.reuse, c[0x0][0x17c], R2 ;  /* 0x00005f008b047a24 */ /* 0x040fe400078e0202 */
[----:B------:R-:W-:Y:S01]  /*9b70*/  IMAD.WIDE.U32 R2, R139, c[0x0][0x178], RZ ;  /* 0x00005e008b027a25 */ /* 0x000fe200078e00ff */
[----:B------:R-:W-:-:S03]  /*9b80*/  SEL R8, R8, RZ, !P0 ;  /* 0x000000ff08087207 */ /* 0x000fc60004000000 */
[----:B------:R-:W-:-:S04]  /*9b90*/  IMAD.IADD R3, R3, 0x1, R4 ;  /* 0x0000000103037824 */ /* 0x000fc800078e0204 */
[C---:B------:R-:W-:Y:S01]  /*9ba0*/  IMAD.WIDE.U32 R4, R59.reuse, c[0x0][0x1b8], R2 ;  /* 0x00006e003b047a25 */ /* 0x040fe200078e0002 */
[----:B------:R-:W-:Y:S02]  /*9bb0*/  MOV R2, R6 ;  /* 0x0000000600027202 */ /* 0x000fe40000000f00 */
[----:B------:R-:W-:Y:S01]  /*9bc0*/  SEL R3, R10, RZ, !P0 ;  /* 0x000000ff0a037207 */ /* 0x000fe20004000000 */
[----:B------:R-:W-:Y:S01]  /*9bd0*/  IMAD R5, R59, c[0x0][0x1bc], R5 ;  /* 0x00006f003b057a24 */ /* 0x000fe200078e0205 */
[----:B------:R-:W-:Y:S01]  /*9be0*/  @P1 SHF.R.U32.HI R2, RZ, c[0x0][0x2cc], R9 ;  /* 0x0000b300ff021a19 */ /* 0x000fe20000011609 */
[----:B------:R-:W-:Y:S02]  /*9bf0*/  IMAD R8, R8, c[0x0][0x1c0], RZ ;  /* 0x0000700008087a24 */ /* 0x000fe400078e02ff */
[----:B------:R-:W-:Y:S01]  /*9c00*/  IMAD.WIDE.U32 R4, R3, c[0x0][0x1c0], R4 ;  /* 0x0000700003047a25 */ /* 0x000fe200078e0004 */
[----:B------:R-:W-:-:S03]  /*9c10*/  SHF.R.S32.HI R9, RZ, 0x1f, R2 ;  /* 0x0000001fff097819 */ /* 0x000fc60000011402 */
[----:B------:R-:W-:Y:S02]  /*9c20*/  IMAD R8, R3, c[0x0][0x1c4], R8 ;  /* 0x0000710003087a24 */ /* 0x000fe400078e0208 */
[----:B------:R-:W-:Y:S02]  /*9c30*/  IMAD.MOV R3, RZ, RZ, -R2 ;  /* 0x000000ffff037224 */ /* 0x000fe400078e0a02 */
[----:B------:R-:W-:Y:S02]  /*9c40*/  IMAD.IADD R5, R5, 0x1, R8 ;  /* 0x0000000105057824 */ /* 0x000fe400078e0208 */
[----:B------:R-:W-:Y:S02]  /*9c50*/  IMAD R6, R3, c[0x0][0x2c4], R6 ;  /* 0x0000b10003067a24 */ /* 0x000fe400078e0206 */
[----:B------:R-:W-:-:S04]  /*9c60*/  IMAD R3, R9, c[0x0][0x1b0], RZ ;  /* 0x00006c0009037a24 */ /* 0x000fc800078e02ff */
[C---:B------:R-:W-:Y:S01]  /*9c70*/  IMAD R9, R2.reuse, c[0x0][0x1b4], R3 ;  /* 0x00006d0002097a24 */ /* 0x040fe200078e0203 */
[----:B------:R-:W-:Y:S01]  /*9c80*/  SHF.R.S32.HI R8, RZ, 0x1f, R6 ;  /* 0x0000001fff087819 */ /* 0x000fe20000011406 */
[----:B------:R-:W-:Y:S01]  /*9c90*/  IMAD.WIDE.U32 R2, R2, c[0x0][0x1b0], R4 ;  /* 0x00006c0002027a25 */ /* 0x000fe200078e0004 */
[----:B------:R-:W-:-:S03]  /*9ca0*/  ISETP.GE.AND P1, PT, R205, c[0x0][0x198], PT ;  /* 0x00006600cd007a0c */ /* 0x000fc60003f26270 */
[----:B------:R-:W-:Y:S01]  /*9cb0*/  IMAD R4, R8, c[0x0][0x1a8], RZ ;  /* 0x00006a0008047a24 */ /* 0x000fe200078e02ff */
[----:B------:R-:W-:-:S03]  /*9cc0*/  IADD3 R3, R3, R9, RZ ;  /* 0x0000000903037210 */ /* 0x000fc60007ffe0ff */
[C---:B------:R-:W-:Y:S02]  /*9cd0*/  IMAD R4, R6.reuse, c[0x0][0x1ac], R4 ;  /* 0x00006b0006047a24 */ /* 0x040fe400078e0204 */
[----:B------:R-:W-:Y:S01]  /*9ce0*/  IMAD.WIDE.U32 R2, R6, c[0x0][0x1a8], R2 ;  /* 0x00006a0006027a25 */ /* 0x000fe200078e0002 */
[----:B------:R-:W-:-:S03]  /*9cf0*/  LOP3.LUT R213, R213, 0xfffffffe, RZ, 0xc0, !PT ;  /* 0xfffffffed5d57812 */ /* 0x000fc600078ec0ff */
[----:B------:R-:W-:Y:S01]  /*9d00*/  IMAD.IADD R3, R3, 0x1, R4 ;  /* 0x0000000103037824 */ /* 0x000fe200078e0204 */
[----:B------:R-:W-:Y:S01]  /*9d10*/  LEA R13, P0, R2, c[0x0][0x160], 0x1 ;  /* 0x00005800020d7a11 */ /* 0x000fe200078008ff */
[----:B------:R-:W-:Y:S01]  /*9d20*/  IMAD R6, R11, 0x80, R143 ;  /* 0x000000800b067824 */ /* 0x000fe200078e028f */
[----:B------:R-:W-:Y:S02]  /*9d30*/  ISETP.GE.AND P4, PT, R140, c[0x0][0x198], PT ;  /* 0x000066008c007a0c */ /* 0x000fe40003f86270 */
[----:B------:R-:W-:Y:S02]  /*9d40*/  ISETP.GE.AND P5, PT, R142, c[0x0][0x198], PT ;  /* 0x000066008e007a0c */ /* 0x000fe40003fa6270 */
[----:B------:R-:W-:Y:S02]  /*9d50*/  @P1 LOP3.LUT R213, R213, 0x1, RZ, 0xfc, !PT ;  /* 0x00000001d5d51812 */ /* 0x000fe400078efcff */
[----:B------:R-:W-:Y:S02]  /*9d60*/  ISETP.GE.AND P6, PT, R204, c[0x0][0x198], PT ;  /* 0x00006600cc007a0c */ /* 0x000fe40003fc6270 */
[----:B------:R-:W-:-:S02]  /*9d70*/  LEA.HI.X R5, R2, c[0x0][0x164], R3, 0x1, P0 ;  /* 0x0000590002057a11 */ /* 0x000fc400000f0c03 */
[----:B------:R-:W-:Y:S02]  /*9d80*/  IADD3 R77, R210, -0x1, RZ ;  /* 0xffffffffd24d7810 */ /* 0x000fe40007ffe0ff */
[----:B------:R-:W-:Y:S01]  /*9d90*/  @!P2 MOV R16, R10 ;  /* 0x0000000a0010a202 */ /* 0x000fe20000000f00 */
[----:B------:R-:W-:Y:S05]  /*9da0*/  BRA.DIV ~URZ, `(.L_x_1759) ;  /* 0x000125627f007947 */ /* 0x000fea000b800000 */
[----:B------:R1:W2:Y:S02]  /*9db0*/  SHFL.IDX PT, R4, R5, RZ, 0x181f ;  /* 0x00181fff05047589 */ /* 0x0002a400000e0000 */
.L_x_1913:
[----:B------:R-:W-:Y:S05]  /*9dc0*/  BRA.DIV ~URZ, `(.L_x_1760) ;  /* 0x000125b27f007947 */ /* 0x000fea000b800000 */
[----:B------:R3:W4:Y:S02]  /*9dd0*/  SHFL.IDX PT, R2, R13, RZ, 0x181f ;  /* 0x00181fff0d027589 */ /* 0x00072400000e0000 */
.L_x_1914:
[----:B------:R-:W-:Y:S01]  /*9de0*/  IMAD R40, R176, c[0x0][0x2c4], RZ ;  /* 0x0000b100b0287a24 */ /* 0x000fe200078e02ff */
[----:B------:R-:W-:Y:S01]  /*9df0*/  LOP3.LUT R213, R213, 0xfffffffd, RZ, 0xc0, !PT ;  /* 0xfffffffdd5d57812 */ /* 0x000fe200078ec0ff */
[----:B------:R-:W-:Y:S03]  /*9e00*/  BSSY B0, `(.L_x_1761) ;  /* 0x0000014000007945 */ /* 0x000fe60003800000 */
[----:B------:R-:W-:-:S13]  /*9e10*/  ISETP.GE.AND P0, PT, R6, R40, PT ;  /* 0x000000280600720c */ /* 0x000fda0003f06270 */
[----:B------:R-:W-:Y:S01]  /*9e20*/  @P0 LOP3.LUT R213, R213, 0x2, RZ, 0xfc, !PT ;  /* 0x00000002d5d50812 */ /* 0x000fe200078efcff */
[----:B------:R-:W-:Y:S05]  /*9e30*/  @P0 BRA `(.L_x_1762) ;  /* 0x0000010000000947 */ /* 0x000fea0003800000 */
[----:B------:R-:W-:Y:S02]  /*9e40*/  LOP3.LUT P3, RZ, R213, 0x1, RZ, 0xc0, !PT ;  /* 0x00000001d5ff7812 */ /* 0x000fe4000786c0ff */
[-C--:B----4-:R-:W-:Y:S02]  /*9e50*/  LEA R14, P0, R140, R2.reuse, 0x1 ;  /* 0x000000028c0e7211 */ /* 0x090fe400078008ff */
        /* <DEDUP_REMOVED lines=14> */
.L_x_1762:
[----:B------:R-:W-:Y:S05]  /*9f40*/  BSYNC B0 ;  /* 0x0000000000007941 */ /* 0x000fea0003800000 */
.L_x_1761:
[----:B------:R-:W-:Y:S05]  /*9f50*/  BRA.DIV ~URZ, `(.L_x_1763) ;  /* 0x000124927f007947 */ /* 0x000fea000b800000 */
[----:B--2---:R2:W1:Y:S04]  /*9f60*/  SHFL.IDX PT, R4, R5, 0x1, 0x181f ;  /* 0x00381f0005047f89 */ /* 0x00446800000e0000 */
[----:B----4-:R2:W4:Y:S02]  /*9f70*/  SHFL.IDX PT, R2, R13, 0x1, 0x181f ;  /* 0x00381f000d027f89 */ /* 0x01052400000e0000 */
.L_x_1915:
[----:B------:R-:W-:Y:S01]  /*9f80*/  IADD3 R3, R6, 0x20, RZ ;  /* 0x0000002006037810 */ /* 0x000fe20007ffe0ff */
[----:B------:R-:W-:Y:S03]  /*9f90*/  BSSY B0, `(.L_x_1764) ;  /* 0x0000013000007945 */ /* 0x000fe60003800000 */
[----:B------:R-:W-:-:S13]  /*9fa0*/  ISETP.GE.AND P0, PT, R3, R40, PT ;  /* 0x000000280300720c */ /* 0x000fda0003f06270 */
[----:B------:R-:W-:Y:S05]  /*9fb0*/  @P0 BRA `(.L_x_1765) ;  /* 0x0000010000000947 */ /* 0x000fea0003800000 */
[----:B------:R-:W-:Y:S02]  /*9fc0*/  LOP3.LUT P3, RZ, R213, 0x1, RZ, 0xc0, !PT ;  /* 0x00000001d5ff7812 */ /* 0x000fe4000786c0ff */
[-C--:B----4-:R-:W-:Y:S02]  /*9fd0*/  LEA R14, P0, R140, R2.reuse, 0x1 ;  /* 0x000000028c0e7211 */ /* 0x090fe400078008ff */
        /* <DEDUP_REMOVED lines=14> */
.L_x_1765:
[----:B------:R-:W-:Y:S05]  /*a0c0*/  BSYNC B0 ;  /* 0x0000000000007941 */ /* 0x000fea0003800000 */
.L_x_1764:
[----:B------:R-:W-:Y:S05]  /*a0d0*/  BRA.DIV ~URZ, `(.L_x_1766) ;  /* 0x000123e27f007947 */ /* 0x000fea000b800000 */
[----:B-1----:R1:W2:Y:S02]  /*a0e0*/  SHFL.IDX PT, R4, R5, 0x2, 0x181f ;  /* 0x00581f0005047f89 */ /* 0x0022a400000e0000 */
.L_x_1916:
[----:B------:R-:W-:Y:S05]  /*a0f0*/  BRA.DIV ~URZ, `(.L_x_1767) ;  /* 0x000124327f007947 */ /* 0x000fea000b800000 */
[----:B----4-:R4:W1:Y:S02]  /*a100*/  SHFL.IDX PT, R2, R13, 0x2, 0x181f ;  /* 0x00581f000d027f89 */ /* 0x01086400000e0000 */
.L_x_1917:
[----:B------:R-:W-:Y:S01]  /*a110*/  IADD3 R3, R6, 0x40, RZ ;  /* 0x0000004006037810 */ /* 0x000fe20007ffe0ff */
[----:B------:R-:W-:Y:S03]  /*a120*/  BSSY B0, `(.L_x_1768) ;  /* 0x0000013000007945 */ /* 0x000fe60003800000 */
[----:B------:R-:W-:-:S13]  /*a130*/  ISETP.GE.AND P0, PT, R3, R40, PT ;  /* 0x000000280300720c */ /* 0x000fda0003f06270 */
[----:B------:R-:W-:Y:S05]  /*a140*/  @P0 BRA `(.L_x_1769) ;  /* 0x0000010000000947 */ /* 0x000fea0003800000 */
[----:B------:R-:W-:Y:S02]  /*a150*/  LOP3.LUT P3, RZ, R213, 0x1, RZ, 0xc0, !PT ;  /* 0x00000001d5ff7812 */ /* 0x000fe4000786c0ff */
[-C--:B-1----:R-:W-:Y:S02]  /*a160*/  LEA R14, P0, R140, R2.reuse, 0x1 ;  /* 0x000000028c0e7211 */ /* 0x082fe400078008ff */
        /* <DEDUP_REMOVED lines=14> */
.L_x_1769:
[----:B------:R-:W-:Y:S05]  /*a250*/  BSYNC B0 ;  /* 0x0000000000007941 */ /* 0x000fea0003800000 */
.L_x_1768:
[----:B------:R-:W-:Y:S05]  /*a260*/  BRA.DIV ~URZ, `(.L_x_1770) ;  /* 0x000123327f007947 */ /* 0x000fea000b800000 */
[----:B--2---:R2:W3:Y:S04]  /*a270*/  SHFL.IDX PT, R4, R5, 0x3, 0x181f ;  /* 0x00781f0005047f89 */ /* 0x0044e800000e0000 */
[----:B-1----:R2:W1:Y:S02]  /*a280*/  SHFL.IDX PT, R2, R13, 0x3, 0x181f ;  /* 0x00781f000d027f89 */ /* 0x00246400000e0000 */
.L_x_1918:
[----:B------:R-:W-:Y:S01]  /*a290*/  IADD3 R3, R6, 0x60, RZ ;  /* 0x0000006006037810 */ /* 0x000fe20007ffe0ff */
[----:B------:R-:W-:Y:S01]  /*a2a0*/  IMAD.MOV.U32 R76, RZ, RZ, 0x30 ;  /* 0x00000030ff4c7424 */ /* 0x000fe200078e00ff */
[----:B--2--5:R-:W-:Y:S01]  /*a2b0*/  SHF.R.S32.HI R5, RZ, 0x1f, R16 ;  /* 0x0000001fff057819 */ /* 0x024fe20000011410 */
[----:B------:R-:W-:Y:S01]  /*a2c0*/  IMAD.WIDE.U32 R240, R16, c[0x0][0x2b0], RZ ;  /* 0x0000ac0010f07a25 */ /* 0x000fe200078e00ff */
[----:B------:R-:W-:-:S03]  /*a2d0*/  ISETP.GE.AND P0, PT, R3, R40, PT ;  /* 0x000000280300720c */ /* 0x000fc60003f06270 */
[----:B------:R-:W-:Y:S02]  /*a2e0*/  IMAD.MOV.U32 R3, RZ, RZ, c[0x0][0x2b8] ;  /* 0x0000ae00ff037624 */ /* 0x000fe400078e00ff */
[----:B------:R-:W-:Y:S02]  /*a2f0*/  IMAD R76, R210, R76, -0x30 ;  /* 0xffffffd0d24c7424 */ /* 0x000fe400078e024c */
[----:B------:R-:W-:Y:S01]  /*a300*/  IMAD R6, R5, c[0x0][0x2b0], RZ ;  /* 0x0000ac0005067a24 */ /* 0x000fe200078e02ff */
[----:B------:R-:W-:Y:S01]  /*a310*/  ISETP.NE.AND P3, PT, R3, 0x1, PT ;  /* 0x000000010300780c */ /* 0x000fe20003f65270 */
[----:B------:R-:W-:Y:S02]  /*a320*/  IMAD.IADD R3, R0, 0x1, R76 ;  /* 0x0000000100037824 */ /* 0x000fe400078e024c */
[----:B------:R-:W-:Y:S02]  /*a330*/  IMAD.MOV.U32 R211, RZ, RZ, RZ ;  /* 0x000000ffffd37224 */ /* 0x000fe400078e00ff */
[-C--:B-1----:R-:W-:Y:S01]  /*a340*/  @!P0 LEA R8, P1, R140, R2.reuse, 0x1 ;  /* 0x000000028c088211 */ /* 0x082fe200078208ff */
[----:B------:R-:W-:Y:S01]  /*a350*/  IMAD.IADD R5, R3, 0x1, R243 ;  /* 0x0000000103057824 */ /* 0x000fe200078e02f3 */
[----:B------:R-:W-:-:S02]  /*a360*/  @!P0 LEA R14, P2, R205, R2, 0x1 ;  /* 0x00000002cd0e8211 */ /* 0x000fc400078408ff */
[-C--:B---3--:R-:W-:Y:S02]  /*a370*/  @!P0 LEA.HI.X R9, R140, R4.reuse, R141, 0x1, P1 ;  /* 0x000000048c098211 */ /* 0x088fe400008f0c8d */
[----:B------:R-:W-:-:S03]  /*a380*/  @!P0 LEA.HI.X R15, R205, R4, R216, 0x1, P2 ;  /* 0x00000004cd0f8211 */ /* 0x000fc600010f0cd8 */
[----:B------:R-:W-:Y:S01]  /*a390*/  @!PT LDS RZ, [RZ] ;  /* 0x00000000fffff984 */ /* 0x000fe20000000800 */
[----:B------:R-:W-:Y:S01]  /*a3a0*/  @!PT LDS RZ, [RZ] ;  /* 0x00000000fffff984 */ /* 0x000fe20000000800 */
[----:B------:R-:W-:Y:S01]  /*a3b0*/  @!PT LDS RZ, [RZ] ;  /* 0x00000000fffff984 */ /* 0x000fe20000000800 */
[----:B------:R1:W-:Y:S01]  /*a3c0*/  @!P0 LDGSTS.E.BYPASS.LTC128B.128 [R207+0x13080], [R8.64], !P4 ;  /* 0x1308000008cf8fae */ /* 0x0003e2000e101d46 */
[----:B------:R-:W-:Y:S02]  /*a3d0*/  LOP3.LUT P4, RZ, R213, 0x1, RZ, 0xc0, !PT ;  /* 0x00000001d5ff7812 */ /* 0x000fe4000788c0ff */
[----:B-1----:R-:W-:-:S04]  /*a3e0*/  @!P0 LEA R8, P1, R206, R2, 0x1 ;  /* 0x00000002ce088211 */ /* 0x002fc800078208ff */
[----:B------:R-:W-:Y:S02]  /*a3f0*/  @!P0 LEA.HI.X R9, R206, R4, R214, 0x1, P1 ;  /* 0x00000004ce098211 */ /* 0x000fe400008f0cd6 */
[----:B------:R-:W-:Y:S01]  /*a400*/  ISETP.GE.AND P1, PT, R3, R131, PT ;  /* 0x000000830300720c */ /* 0x000fe20003f26270 */
[----:B------:R-:W-:Y:S02]  /*a410*/  IMAD.MOV.U32 R3, RZ, RZ, R5 ;  /* 0x000000ffff037224 */ /* 0x000fe400078e0005 */
[----:B------:R1:W-:Y:S01]  /*a420*/  @!P0 LDGSTS.E.BYPASS.LTC128B.128 [R207+0x17080], [R8.64], !P5 ;  /* 0x1708000008cf8fae */ /* 0x0003e2000e901d46 */
[----:B------:R-:W-:-:S03]  /*a430*/  ISETP.GT.OR P1, PT, R0, 0x2f, P1 ;  /* 0x0000002f0000780c */ /* 0x000fc60000f24670 */
[----:B------:R2:W-:Y:S01]  /*a440*/  @!P0 LDGSTS.E.BYPASS.LTC128B.128 [R207+0x1b080], [R14.64], !P4 ;  /* 0x1b0800000ecf8fae */ /* 0x0005e2000e101d46 */
[----:B-1----:R-:W-:Y:S02]  /*a450*/  IMAD R8, R16, c[0x0][0x2b4], R6 ;  /* 0x0000ad0010087a24 */ /* 0x002fe400078e0206 */
[----:B------:R-:W-:-:S04]  /*a460*/  @P3 IMAD.HI.U32 R6, R5, c[0x0][0x2bc], RZ ;  /* 0x0000af0005063a27 */ /* 0x000fc800078e00ff */
[----:B------:R-:W-:Y:S01]  /*a470*/  IMAD.IADD R242, R241, 0x1, R8 ;  /* 0x00000001f1f27824 */ /* 0x000fe200078e0208 */
[----:B------:R-:W-:Y:S02]  /*a480*/  @P3 SHF.R.U32.HI R3, RZ, c[0x0][0x2c0], R6 ;  /* 0x0000b000ff033a19 */ /* 0x000fe40000011606 */
[C---:B------:R-:W-:Y:S02]  /*a490*/  @!P0 LEA R10, P3, R204.reuse, R2, 0x1 ;  /* 0x00000002cc0a8211 */ /* 0x040fe400078608ff */
[C---:B------:R-:W-:Y:S02]  /*a4a0*/  @!P1 IADD3 R2, P2, R3.reuse, R240, RZ ;  /* 0x000000f003029210 */ /* 0x040fe40007f5e0ff */
[----:B------:R-:W-:Y:S02]  /*a4b0*/  @!P0 LEA.HI.X R11, R204, R4, R215, 0x1, P3 ;  /* 0x00000004cc0b8211 */ /* 0x000fe400018f0cd7 */
[----:B------:R-:W-:Y:S02]  /*a4c0*/  @!P1 LEA.HI.X.SX32 R4, R3, R242, 0x1, P2 ;  /* 0x000000f203049211 */ /* 0x000fe400010f0eff */
[C---:B------:R-:W-:Y:S01]  /*a4d0*/  @!P1 LEA R8, P2, R2.reuse, c[0x0][0x2a0], 0x2 ;  /* 0x0000a80002089a11 */ /* 0x040fe200078410ff */
[----:B------:R1:W-:Y:S03]  /*a4e0*/  @!P0 LDGSTS.E.BYPASS.LTC128B.128 [R207+0x1f080], [R10.64], !P6 ;  /* 0x1f0800000acf8fae */ /* 0x0003e6000f101d46 */
[----:B------:R-:W-:Y:S01]  /*a4f0*/  @!P1 LEA.HI.X R9, R2, c[0x0][0x2a4], R4, 0x2, P2 ;  /* 0x0000a90002099a11 */ /* 0x000fe200010f1404 */
[----:B------:R-:W0:Y:S01]  /*a500*/  LDGDEPBAR ;  /* 0x00000000000079af */ /* 0x000e220000000000 */
[----:B------:R-:W-:Y:S03]  /*a510*/  WARPSYNC 0xffffffff ;  /* 0xffffffff00007948 */ /* 0x000fe60003800000 */
[----:B------:R-:W-:Y:S06]  /*a520*/  BAR.SYNC.DEFER_BLOCKING 0x0 ;  /* 0x0000000000007b1d */ /* 0x000fec0000010000 */
[----:B------:R-:W3:Y:S01]  /*a530*/  @!P1 LDG.E R211, [R8.64] ;  /* 0x0000000608d39981 */ /* 0x000ee2000c1e1900 */
[----:B------:R-:W-:Y:S01]  /*a540*/  IMAD.MOV R2, RZ, RZ, -R3 ;  /* 0x000000ffff027224 */ /* 0x000fe200078e0a03 */
[----:B------:R-:W-:Y:S01]  /*a550*/  ISETP.GE.AND P5, PT, R140, c[0x0][0x1d4], PT ;  /* 0x000075008c007a0c */ /* 0x000fe20003fa6270 */
[----:B------:R-:W-:Y:S01]  /*a560*/  IMAD.WIDE.U32 R226, R59, c[0x0][0x1e8], RZ ;  /* 0x00007a003be27a25 */ /* 0x000fe200078e00ff */
[----:B------:R-:W-:Y:S01]  /*a570*/  ISETP.GE.AND P4, PT, R142, c[0x0][0x1d4], PT ;  /* 0x000075008e007a0c */ /* 0x000fe20003f86270 */
[----:B------:R-:W-:Y:S01]  /*a580*/  BSSY B0, `(.L_x_1771) ;  /* 0x0000037000007945 */ /* 0x000fe20003800000 */
[----:B------:R-:W-:Y:S01]  /*a590*/  ISETP.GE.AND P3, PT, R205, c[0x0][0x1d4], PT ;  /* 0x00007500cd007a0c */ /* 0x000fe20003f66270 */
[----:B------:R-:W-:Y:S01]  /*a5a0*/  IMAD R212, R2, c[0x0][0x2b8], R5 ;  /* 0x0000ae0002d47a24 */ /* 0x000fe200078e0205 */
[----:B------:R-:W-:Y:S01]  /*a5b0*/  ISETP.GE.AND P6, PT, R204, c[0x0][0x1d4], PT ;  /* 0x00007500cc007a0c */ /* 0x000fe20003fc6270 */
[----:B------:R-:W-:Y:S01]  /*a5c0*/  IMAD R225, R59, c[0x0][0x1ec], R227 ;  /* 0x00007b003be17a24 */ /* 0x000fe200078e02e3 */
[----:B------:R-:W-:Y:S01]  /*a5d0*/  LOP3.LUT R213, R213, 0xfffffffb, RZ, 0xc0, !PT ;  /* 0xfffffffbd5d57812 */ /* 0x000fe200078ec0ff */
[----:B------:R-:W-:Y:S01]  /*a5e0*/  IMAD.WIDE.U32 R2, R212, c[0x0][0x1e0], RZ ;  /* 0x00007800d4027a25 */ /* 0x000fe200078e00ff */
[----:B------:R-:W-:-:S03]  /*a5f0*/  SHF.R.S32.HI R60, RZ, 0x1f, R212 ;  /* 0x0000001fff3c7819 */ /* 0x000fc600000114d4 */
[----:B------:R-:W-:Y:S02]  /*a600*/  IMAD R131, R77, -0x30, R131 ;  /* 0xffffffd04d837824 */ /* 0x000fe400078e0283 */
[----:B------:R-:W-:-:S03]  /*a610*/  IMAD R4, R60, c[0x0][0x1e0], RZ ;  /* 0x000078003c047a24 */ /* 0x000fc600078e02ff */
[----:B------:R-:W-:Y:S01]  /*a620*/  IMNMX R6, R131, 0x30, PT ;  /* 0x0000003083067817 */ /* 0x000fe20003800200 */
[----:B------:R-:W-:Y:S01]  /*a630*/  IMAD R4, R212, c[0x0][0x1e4], R4 ;  /* 0x00007900d4047a24 */ /* 0x000fe200078e0204 */
[----:B------:R-:W-:-:S03]  /*a640*/  @P6 LOP3.LUT R213, R213, 0x4, RZ, 0xfc, !PT ;  /* 0x00000004d5d56812 */ /* 0x000fc600078efcff */
[----:B------:R-:W-:Y:S02]  /*a650*/  IMAD.IADD R3, R3, 0x1, R4 ;  /* 0x0000000103037824 */ /* 0x000fe400078e0204 */
[----:B------:R-:W-:Y:S01]  /*a660*/  IMAD.IADD R6, R6, 0x1, -R143 ;  /* 0x0000000106067824 */ /* 0x000fe200078e0a8f */
[----:B---3--:R-:W-:Y:S01]  /*a670*/  SHF.R.S32.HI R61, RZ, 0x1f, R211 ;  /* 0x0000001fff3d7819 */ /* 0x008fe200000114d3 */
[----:B------:R-:W-:-:S04]  /*a680*/  IMAD.WIDE.U32 R2, R211, c[0x0][0x1f0], R2 ;  /* 0x00007c00d3027a25 */ /* 0x000fc800078e0002 */
[----:B------:R-:W-:Y:S01]  /*a690*/  IMAD R4, R61, c[0x0][0x1f0], RZ ;  /* 0x00007c003d047a24 */ /* 0x000fe200078e02ff */
[----:B------:R-:W-:-:S03]  /*a6a0*/  IADD3 R2, P1, R2, R226, RZ ;  /* 0x000000e202027210 */ /* 0x000fc60007f3e0ff */
[----:B------:R-:W-:Y:S01]  /*a6b0*/  IMAD R4, R211, c[0x0][0x1f4], R4 ;  /* 0x00007d00d3047a24 */ /* 0x000fe200078e0204 */
[----:B----4-:R-:W-:-:S04]  /*a6c0*/  LEA R13, P0, R2, c[0x0][0x1c8], 0x1 ;  /* 0x00007200020d7a11 */ /* 0x010fc800078008ff */
[----:B------:R-:W-:-:S04]  /*a6d0*/  IADD3.X R3, R225, R3, R4, P1, !PT ;  /* 0x00000003e1037210 */ /* 0x000fc80000ffe404 */
[----:B------:R-:W-:Y:S02]  /*a6e0*/  LEA.HI.X R16, R2, c[0x0][0x1cc], R3, 0x1, P0 ;  /* 0x0000730002107a11 */ /* 0x000fe400000f0c03 */
[----:B------:R-:W1:Y:S01]  /*a6f0*/  SHFL.IDX PT, R2, R13, RZ, 0x181f ;  /* 0x00181fff0d027589 */ /* 0x000e6200000e0000 */
[----:B------:R-:W-:-:S03]  /*a700*/  ISETP.GE.AND P0, PT, R6, 0x1, PT ;  /* 0x000000010600780c */ /* 0x000fc60003f06270 */
[----:B------:R-:W3:Y:S10]  /*a710*/  SHFL.IDX PT, R3, R16, RZ, 0x181f ;  /* 0x00181fff10037589 */ /* 0x000ef400000e0000 */
[----:B-1----:R-:W-:-:S02]  /*a720*/  @P0 LEA R10, P1, R140, R2, 0x1 ;  /* 0x000000028c0a0211 */ /* 0x002fc400078208ff */
[-C--:B------:R-:W-:Y:S02]  /*a730*/  @P0 LEA R8, P2, R206, R2.reuse, 0x1 ;  /* 0x00000002ce080211 */ /* 0x080fe400078408ff */
[-C--:B---3--:R-:W-:Y:S02]  /*a740*/  @P0 LEA.HI.X R11, R140, R3.reuse, R141, 0x1, P1 ;  /* 0x000000038c0b0211 */ /* 0x088fe400008f0c8d */
[CC--:B------:R-:W-:Y:S02]  /*a750*/  @P0 LEA R4, P1, R205.reuse, R2.reuse, 0x1 ;  /* 0x00000002cd040211 */ /* 0x0c0fe400078208ff */
[-C--:B------:R-:W-:Y:S01]  /*a760*/  @P0 LEA.HI.X R9, R206, R3.reuse, R214, 0x1, P2 ;  /* 0x00000003ce090211 */ /* 0x080fe200010f0cd6 */
[----:B------:R-:W-:Y:S01]  /*a770*/  @!PT LDS RZ, [RZ] ;  /* 0x00000000fffff984 */ /* 0x000fe20000000800 */
[----:B------:R1:W-:Y:S01]  /*a780*/  @P0 LDGSTS.E.BYPASS.LTC128B.128 [R203+0xa080], [R10.64], !P5 ;  /* 0x0a0800000acb0fae */ /* 0x0003e2000e901d46 */
[-C--:B------:R-:W-:Y:S02]  /*a790*/  @P0 LEA.HI.X R5, R205, R3.reuse, R216, 0x1, P1 ;  /* 0x00000003cd050211 */ /* 0x080fe400008f0cd8 */
[C---:B--2---:R-:W-:Y:S01]  /*a7a0*/  @P0 LEA R14, P1, R204.reuse, R2, 0x1 ;  /* 0x00000002cc0e0211 */ /* 0x044fe200078208ff */
[----:B------:R1:W-:Y:S03]  /*a7b0*/  @P0 LDGSTS.E.BYPASS.LTC128B.128 [R203+0xb880], [R8.64], !P4 ;  /* 0x0b88000008cb0fae */ /* 0x0003e6000e101d46 */
[----:B------:R-:W-:Y:S01]  /*a7c0*/  @P0 LEA.HI.X R15, R204, R3, R215, 0x1, P1 ;  /* 0x00000003cc0f0211 */ /* 0x000fe200008f0cd7 */
[----:B------:R1:W-:Y:S04]  /*a7d0*/  @P0 LDGSTS.E.BYPASS.LTC128B.128 [R203+0xd080], [R4.64], !P3 ;  /* 0x0d08000004cb0fae */ /* 0x0003e8000d901d46 */
[----:B------:R1:W-:Y:S01]  /*a7e0*/  @P0 LDGSTS.E.BYPASS.LTC128B.128 [R203+0xe880], [R14.64], !P6 ;  /* 0x0e8800000ecb0fae */ /* 0x0003e2000f101d46 */
[----:B------:R-:W-:-:S03]  /*a7f0*/  ISETP.GE.AND P0, PT, R6, 0x21, PT ;  /* 0x000000210600780c */ /* 0x000fc60003f06270 */
[----:B------:R1:W2:Y:S04]  /*a800*/  SHFL.IDX PT, R2, R13, 0x1, 0x181f ;  /* 0x00381f000d027f89 */ /* 0x0002a800000e0000 */
[----:B------:R1:W3:Y:S06]  /*a810*/  SHFL.IDX PT, R3, R16, 0x1, 0x181f ;  /* 0x00381f0010037f89 */ /* 0x0002ec00000e0000 */
[----:B------:R-:W-:Y:S05]  /*a820*/  @!P0 BRA `(.L_x_1772) ;  /* 0x000000c000008947 */ /* 0x000fea0003800000 */
[-C--:B-12---:R-:W-:Y:S02]  /*a830*/  LEA R10, P0, R140, R2.reuse, 0x1 ;  /* 0x000000028c0a7211 */ /* 0x086fe400078008ff */
[----:B------:R-:W-:-:S02]  /*a840*/  LEA R8, P2, R206, R2, 0x1 ;  /* 0x00000002ce087211 */ /* 0x000fc400078408ff */
[-C--:B---3--:R-:W-:Y:S02]  /*a850*/  LEA.HI.X R11, R140, R3.reuse, R141, 0x1, P0 ;  /* 0x000000038c0b7211 */ /* 0x088fe400000f0c8d */
[CC--:B------:R-:W-:Y:S02]  /*a860*/  LEA R4, P1, R205.reuse, R2.reuse, 0x1 ;  /* 0x00000002cd047211 */ /* 0x0c0fe400078208ff */
[----:B------:R-:W-:Y:S01]  /*a870*/  LEA R2, P0, R204, R2, 0x1 ;  /* 0x00000002cc027211 */ /* 0x000fe200078008ff */
[----:B------:R1:W-:Y:S01]  /*a880*/  LDGSTS.E.BYPASS.LTC128B.128 [R207+0xb080], [R10.64], !P5 ;  /* 0x0b0800000acf7fae */ /* 0x0003e2000e901d46 */
[-C--:B------:R-:W-:Y:S02]  /*a890*/  LEA.HI.X R9, R206, R3.reuse, R214, 0x1, P2 ;  /* 0x00000003ce097211 */ /* 0x080fe400010f0cd6 */
[-C--:B------:R-:W-:Y:S02]  /*a8a0*/  LEA.HI.X R5, R205, R3.reuse, R216, 0x1, P1 ;  /* 0x00000003cd057211 */ /* 0x080fe400008f0cd8 */
[----:B------:R-:W-:Y:S01]  /*a8b0*/  LEA.HI.X R3, R204, R3, R215, 0x1, P0 ;  /* 0x00000003cc037211 */ /* 0x000fe200000f0cd7 */
[----:B------:R1:W-:Y:S04]  /*a8c0*/  LDGSTS.E.BYPASS.LTC128B.128 [R207+0xc880], [R8.64], !P4 ;  /* 0x0c88000008cf7fae */ /* 0x0003e8000e101d46 */
[----:B------:R1:W-:Y:S04]  /*a8d0*/  LDGSTS.E.BYPASS.LTC128B.128 [R207+0xe080], [R4.64], !P3 ;  /* 0x0e08000004cf7fae */ /* 0x0003e8000d901d46 */
[----:B------:R1:W-:Y:S02]  /*a8e0*/  LDGSTS.E.BYPASS.LTC128B.128 [R207+0xf880], [R2.64], !P6 ;  /* 0x0f88000002cf7fae */ /* 0x0003e4000f101d46 */
.L_x_1772:
[----:B------:R-:W-:Y:S05]  /*a8f0*/  BSYNC B0 ;  /* 0x0000000000007941 */ /* 0x000fea0003800000 */
.L_x_1771:
[----:B------:R-:W-:Y:S01]  /*a900*/  ISETP.LT.AND P0, PT, RZ, c[0x0][0x27c], PT ;  /* 0x00009f00ff007a0c */ /* 0x000fe20003f01270 */
[----:B------:R-:W0:-:S12]  /*a910*/  LDGDEPBAR ;  /* 0x00000000000079af */ /* 0x000e180000000000 */
[----:B------:R-:W-:Y:S05]  /*a920*/  @P0 BRA `(.L_x_1773) ;  /* 0x0000002000000947 */ /* 0x000fea0003800000 */
[----:B------:R-:W-:-:S04]  /*a930*/  DEPBAR.LE SB0, 0x1 ;  /* 0x000080400000791a */ /* 0x000fc80000000000 */
[----:B------:R-:W-:Y:S05]  /*a940*/  BRA `(.L_x_1774) ;  /* 0x000068a000007947 */ /* 0x000fea0003800000 */
.L_x_1773:
[----:B-12---:R-:W-:Y:S01]  /*a950*/  SHF.R.S32.HI R2, RZ, 0x1f, R130 ;  /* 0x0000001fff027819 */ /* 0x006fe20000011482 */
[----:B------:R-:W-:Y:S01]  /*a960*/  ULDC.U8 UR4, c[0x0][0x298] ;  /* 0x0000a60000047ab9 */ /* 0x000fe20000000000 */
[----:B------:R-:W-:Y:S01]  /*a970*/  IMAD.WIDE.U32 R4, R130, c[0x0][0x280], RZ ;  /* 0x0000a00082047a25 */ /* 0x000fe200078e00ff */
[----:B------:R-:W-:Y:S01]  /*a980*/  ISETP.NE.AND P1, PT, RZ, UR4, PT ;  /* 0x00000004ff007c0c */ /* 0x000fe2000bf25270 */
[----:B------:R-:W-:Y:S02]  /*a990*/  BSSY B2, `(.L_x_1774) ;  /* 0x0000685000027945 */ /* 0x000fe40003800000 */
[----:B---3--:R-:W-:Y:S01]  /*a9a0*/  IMAD R3, R2, c[0x0][0x280], RZ ;  /* 0x0000a00002037a24 */ /* 0x008fe200078e02ff */
[----:B------:R-:W-:Y:S01]  /*a9b0*/  LEA R8, P0, R4, c[0x0][0x270], 0x1 ;  /* 0x00009c0004087a11 */ /* 0x000fe200078008ff */
[----:B------:R-:W-:Y:S02]  /*a9c0*/  IMAD R6, R2, c[0x0][0x290], RZ ;  /* 0x0000a40002067a24 */ /* 0x000fe400078e02ff */
[----:B------:R-:W-:-:S05]  /*a9d0*/  IMAD R3, R130, c[0x0][0x284], R3 ;  /* 0x0000a10082037a24 */ /* 0x000fca00078e0203 */
[----:B------:R-:W-:Y:S01]  /*a9e0*/  IADD3 R9, R3, R5, RZ ;  /* 0x0000000503097210 */ /* 0x000fe20007ffe0ff */
[----:B------:R-:W-:-:S03]  /*a9f0*/  IMAD.WIDE.U32 R2, R130, c[0x0][0x290], RZ ;  /* 0x0000a40082027a25 */ /* 0x000fc600078e00ff */
[----:B------:R-:W-:Y:S01]  /*aa00*/  LEA.HI.X R4, R4, c[0x0][0x274], R9, 0x1, P0 ;  /* 0x00009d0004047a11 */ /* 0x000fe200000f0c09 */
[----:B------:R-:W-:Y:S01]  /*aa10*/  IMAD R5, R130, c[0x0][0x294], R6 ;  /* 0x0000a50082057a24 */ /* 0x000fe200078e0206 */
[----:B------:R-:W-:-:S04]  /*aa20*/  LEA R6, P0, R2, c[0x0][0x288], 0x1 ;  /* 0x0000a20002067a11 */ /* 0x000fc800078008ff */
[----:B------:R-:W-:-:S04]  /*aa30*/  IADD3 R3, R5, R3, RZ ;  /* 0x0000000305037210 */ /* 0x000fc80007ffe0ff */
[----:B------:R-:W-:Y:S01]  /*aa40*/  LEA.HI.X R2, R2, c[0x0][0x28c], R3, 0x1, P0 ;  /* 0x0000a30002027a11 */ /* 0x000fe200000f0c03 */
        /* <DEDUP_REMOVED lines=10> */
[----:B------:R3:W4:Y:S01]  /*aaf0*/  SHFL.IDX PT, R4, R8, RZ, 0x181f ;  /* 0x00181fff08047589 */ /* 0x00072200000e0000 */
[----:B------:R-:W-:Y:S01]  /*ab00*/  CS2R R14, SRZ ;  /* 0x00000000000e7805 */ /* 0x000fe2000001ff00 */
[----:B------:R-:W-:-:S02]  /*ab10*/  CS2R R10, SRZ ;  /* 0x00000000000a7805 */ /* 0x000fc4000001ff00 */
[----:B------:R1:W1:Y:S01]  /*ab20*/  SHFL.IDX PT, R2, R6, RZ, 0x181f ;  /* 0x00181fff06027589 */ /* 0x00026200000e0000 */
[----:B---3--:R-:W-:Y:S01]  /*ab30*/  CS2R R8, SRZ ;  /* 0x0000000000087805 */ /* 0x008fe2000001ff00 */
[----:B------:R-:W-:Y:S05]  /*ab40*/  @P2 BRA `(.L_x_1777) ;  /* 0x0000028000002947 */ /* 0x000fea0003800000 */
[----:B--2-4-:R-:W2:Y:S04]  /*ab50*/  LDL R30, [R1+0x174] ;  /* 0x00017400011e7983 */ /* 0x014ea80000100800 */
        /* <DEDUP_REMOVED lines=10> */
[----:B-1----:R-:W-:-:S04]  /*ac00*/  @!P0 IMAD.WIDE R14, R144, 0x2, R4 ;  /* 0x00000002900e8825 */ /* 0x002fc800078e0204 */
[----:B------:R-:W-:Y:S01]  /*ac10*/  @!P0 IMAD.WIDE R10, R144, 0x2, R2 ;  /* 0x00000002900a8825 */ /* 0x000fe200078e0202 */
[----:B------:R1:W5:Y:S04]  /*ac20*/  @!P0 LD.E.64 R18, [R14.64] ;  /* 0x000000060e128980 */ /* 0x000368000c101b00 */
[----:B------:R1:W5:Y:S01]  /*ac30*/  @!P0 LD.E.64 R8, [R10.64] ;  /* 0x000000060a088980 */ /* 0x000362000c101b00 */
[----:B------:R-:W-:Y:S01]  /*ac40*/  CS2R R20, SRZ ;  /* 0x0000000000147805 */ /* 0x000fe2000001ff00 */
[----:B------:R-:W-:Y:S01]  /*ac50*/  CS2R R22, SRZ ;  /* 0x0000000000167805 */ /* 0x000fe2000001ff00 */
[----:B-1----:R-:W-:Y:S01]  /*ac60*/  CS2R R10, SRZ ;  /* 0x00000000000a7805 */ /* 0x002fe2000001ff00 */
[----:B------:R-:W-:Y:S01]  /*ac70*/  CS2R R24, SRZ ;  /* 0x0000000000187805 */ /* 0x000fe2000001ff00 */
[----:B--2---:R-:W-:-:S02]  /*ac80*/  @!P2 IADD3 R16, P6, R4, R30, RZ ;  /* 0x0000001e0410a210 */ /* 0x004fc40007fde0ff */
[----:B------:R-:W-:-:S03]  /*ac90*/  @!P2 IADD3 R14, P0, R2, R30, RZ ;  /* 0x0000001e020ea210 */ /* 0x000fc60007f1e0ff */
[--C-:B---3--:R-:W-:Y:S02]  /*aca0*/  @!P2 IMAD.X R17, R5, 0x1, R27.reuse, P6 ;  /* 0x000000010511a824 */ /* 0x108fe400030e061b */
[----:B------:R-:W-:Y:S01]  /*acb0*/  @!P2 IMAD.X R15, R3, 0x1, R27, P0 ;  /* 0x00000001030fa824 */ /* 0x000fe200000e061b */
[----:B------:R-:W-:Y:S02]  /*acc0*/  ISETP.GE.AND P0, PT, R147, c[0x0][0x27c], PT ;  /* 0x00009f0093007a0c */ /* 0x000fe40003f06270 */
[----:B------:R1:W5:Y:S04]  /*acd0*/  @!P2 LD.E.64 R20, [R16.64] ;  /* 0x000000061014a980 */ /* 0x000368000c101b00 */
[----:B------:R4:W5:Y:S02]  /*ace0*/  @!P2 LD.E.64 R10, [R14.64] ;  /* 0x000000060e0aa980 */ /* 0x000964000c101b00 */
[----:B----4-:R-:W-:-:S05]  /*acf0*/  @!P1 IADD3 R14, P2, R4, R26, RZ ;  /* 0x0000001a040e9210 */ /* 0x010fca0007f5e0ff */
[----:B------:R-:W-:Y:S01]  /*ad00*/  @!P1 IMAD.X R15, R5, 0x1, R29, P2 ;  /* 0x00000001050f9824 */ /* 0x000fe200010e061d */
[----:B------:R-:W-:Y:S01]  /*ad10*/  @!P1 IADD3 R26, P2, R2, R26, RZ ;  /* 0x0000001a021a9210 */ /* 0x000fe20007f5e0ff */
[----:B-1----:R-:W-:-:S03]  /*ad20*/  CS2R R16, SRZ ;  /* 0x0000000000107805 */ /* 0x002fc6000001ff00 */
[----:B------:R1:W5:Y:S01]  /*ad30*/  @!P1 LD.E.64 R22, [R14.64] ;  /* 0x000000060e169980 */ /* 0x000362000c101b00 */
[----:B------:R-:W-:Y:S01]  /*ad40*/  @!P1 IMAD.X R27, R3, 0x1, R29, P2 ;  /* 0x00000001031b9824 */ /* 0x000fe200010e061d */
[----:B------:R-:W-:-:S05]  /*ad50*/  @!P0 IADD3 R4, P2, R4, R28, RZ ;  /* 0x0000001c04048210 */ /* 0x000fca0007f5e0ff */
[----:B------:R-:W-:Y:S01]  /*ad60*/  @!P0 IMAD.X R5, R5, 0x1, R13, P2 ;  /* 0x0000000105058824 */ /* 0x000fe200010e060d */
[----:B------:R-:W-:-:S04]  /*ad70*/  @!P0 IADD3 R2, P2, R2, R28, RZ ;  /* 0x0000001c02028210 */ /* 0x000fc80007f5e0ff */
[----:B------:R2:W5:Y:S01]  /*ad80*/  @!P0 LD.E.64 R24, [R4.64] ;  /* 0x0000000604188980 */ /* 0x000562000c101b00 */
[----:B------:R-:W-:-:S05]  /*ad90*/  @!P0 IMAD.X R3, R3, 0x1, R13, P2 ;  /* 0x0000000103038824 */ /* 0x000fca00010e060d */
[----:B------:R2:W5:Y:S01]  /*ada0*/  @!P0 LD.E.64 R16, [R2.64] ;  /* 0x0000000602108980 */ /* 0x000562000c101b00 */
[----:B-1----:R-:W-:-:S06]  /*adb0*/  CS2R R14, SRZ ;  /* 0x00000000000e7805 */ /* 0x002fcc000001ff00 */
[----:B------:R2:W5:Y:S02]  /*adc0*/  @!P1 LD.E.64 R14, [R26.64] ;  /* 0x000000061a0e9980 */ /* 0x000564000c101b00 */
.L_x_1777:
[----:B--2-4-:R-:W-:Y:S05]  /*add0*/  BSYNC B0 ;  /* 0x0000000000007941 */ /* 0x014fea0003800000 */
.L_x_1776:
[----:B------:R-:W2:Y:S01]  /*ade0*/  LDL R42, [R1+0x4] ;  /* 0x00000400012a7983 */ /* 0x000ea20000100800 */
[--C-:B-----5:R-:W-:Y:S01]  /*adf0*/  IMAD.MOV.U32 R36, RZ, RZ, R21.reuse ;  /* 0x000000ffff247224 */ /* 0x120fe200078e0015 */
[--C-:B------:R-:W-:Y:S01]  /*ae00*/  SHF.R.U64 R34, R20, 0x10, R21.reuse ;  /* 0x0000001014227819 */ /* 0x100fe20000001215 */
[----:B------:R-:W-:Y:S01]  /*ae10*/  IMAD.MOV.U32 R33, RZ, RZ, R22 ;  /* 0x000000ffff217224 */ /* 0x000fe200078e0016 */
[----:B------:R-:W-:Y:S01]  /*ae20*/  SHF.R.U32.HI R31, RZ, 0x10, R21 ;  /* 0x00000010ff1f7819 */ /* 0x000fe20000011615 */
[----:B------:R-:W-:Y:S01]  /*ae30*/  IMAD.MOV.U32 R28, RZ, RZ, R25 ;  /* 0x000000ffff1c7224 */ /* 0x000fe200078e0019 */
[----:B------:R-:W-:Y:S01]  /*ae40*/  SHF.R.U64 R30, R22, 0x10, R23 ;  /* 0x00000010161e7819 */ /* 0x000fe20000001217 */
[----:B------:R-:W-:Y:S01]  /*ae50*/  IMAD.MOV.U32 R21, RZ, RZ, R10 ;  /* 0x000000ffff157224 */ /* 0x000fe200078e000a */
[----:B------:R-:W-:Y:S01]  /*ae60*/  SHF.R.U64 R38, R18, 0x10, R19 ;  /* 0x0000001012267819 */ /* 0x000fe20000001213 */
        /* <DEDUP_REMOVED lines=15> */
[----:B------:R-:W-:Y:S01]  /*af60*/  SHF.R.U32.HI R19, RZ, 0x10, R9 ;  /* 0x00000010ff137819 */ /* 0x000fe20000011609 */
[----:B------:R-:W-:Y:S01]  /*af70*/  IMAD.MOV.U32 R8, RZ, RZ, R16 ;  /* 0x000000ffff087224 */ /* 0x000fe200078e0010 */
[----:B------:R-:W-:Y:S01]  /*af80*/  PRMT R24, R24, 0x5410, R35 ;  /* 0x0000541018187816 */ /* 0x000fe20000000023 */
[----:B-1----:R-:W-:Y:S01]  /*af90*/  IMAD.MOV.U32 R6, RZ, RZ, R17 ;  /* 0x000000ffff067224 */ /* 0x002fe200078e0011 */
[----:B------:R-:W-:Y:S01]  /*afa0*/  PRMT R35, R22, 0x5410, R28 ;  /* 0x0000541016237816 */ /* 0x000fe2000000001c */
[----:B------:R-:W-:-:S04]  /*afb0*/  DEPBAR.LE SB0, 0x1 ;  /* 0x000080400000791a */ /* 0x000fc80000000000 */
[----:B------:R-:W-:Y:S01]  /*afc0*/  PRMT R22, R19, 0x7610, R22 ;  /* 0x0000761013167816 */ /* 0x000fe20000000016 */
[----:B------:R-:W-:Y:S01]  /*afd0*/  BSSY B1, `(.L_x_1778) ;  /* 0x00000c7000017945 */ /* 0x000fe20003800000 */
[----:B------:R-:W-:Y:S01]  /*afe0*/  SHF.R.U32.HI R27, RZ, 0x10, R23 ;  /* 0x00000010ff1b7819 */ /* 0x000fe20000011617 */
[----:B------:R-:W-:Y:S01]  /*aff0*/  IMAD.MOV.U32 R23, RZ, RZ, R9 ;  /* 0x000000ffff177224 */ /* 0x000fe200078e0009 */
[--C-:B------:R-:W-:Y:S02]  /*b000*/  SHF.R.U64 R18, R10, 0x10, R11.reuse ;  /* 0x000000100a127819 */ /* 0x100fe4000000120b */
[----:B------:R-:W-:Y:S01]  /*b010*/  SHF.R.U32.HI R10, RZ, 0x10, R11 ;  /* 0x00000010ff0a7819 */ /* 0x000fe2000001160b */
[----:B------:R-:W-:Y:S01]  /*b020*/  IMAD.MOV.U32 R11, RZ, RZ, R15 ;  /* 0x000000ffff0b7224 */ /* 0x000fe200078e000f */
[----:B------:R-:W-:Y:S02]  /*b030*/  PRMT R25, R39, 0x7610, R25 ;  /* 0x0000761027197816 */ /* 0x000fe40000000019 */
[----:B------:R-:W-:-:S02]  /*b040*/  PRMT R27, R27, 0x5410, R37 ;  /* 0x000054101b1b7816 */ /* 0x000fc40000000025 */
[----:B------:R-:W-:Y:S02]  /*b050*/  PRMT R26, R26, 0x5410, R34 ;  /* 0x000054101a1a7816 */ /* 0x000fe40000000022 */
[----:B------:R-:W-:Y:S02]  /*b060*/  PRMT R29, R29, 0x5410, R33 ;  /* 0x000054101d1d7816 */ /* 0x000fe40000000021 */
[----:B------:R-:W-:Y:S02]  /*b070*/  PRMT R20, R20, 0x5410, R24 ;  /* 0x0000541014147816 */ /* 0x000fe40000000018 */
[--C-:B------:R-:W-:Y:S02]  /*b080*/  SHF.R.U64 R9, R14, 0x10, R15.reuse ;  /* 0x000000100e097819 */ /* 0x100fe4000000120f */
[----:B------:R-:W-:Y:S02]  /*b090*/  SHF.R.U32.HI R5, RZ, 0x10, R15 ;  /* 0x00000010ff057819 */ /* 0x000fe4000001160f */
[----:B------:R-:W-:-:S02]  /*b0a0*/  SHF.R.U64 R4, R16, 0x10, R17 ;  /* 0x0000001010047819 */ /* 0x000fc40000001211 */
[----:B------:R-:W-:Y:S02]  /*b0b0*/  SHF.R.U32.HI R2, RZ, 0x10, R17 ;  /* 0x00000010ff027819 */ /* 0x000fe40000011611 */
[----:B------:R-:W-:Y:S02]  /*b0c0*/  PRMT R31, R31, 0x5410, R27 ;  /* 0x000054101f1f7816 */ /* 0x000fe4000000001b */
[----:B------:R-:W-:Y:S02]  /*b0d0*/  PRMT R34, R26, 0x5410, R29 ;  /* 0x000054101a227816 */ /* 0x000fe4000000001d */
[--C-:B------:R-:W-:Y:S02]  /*b0e0*/  PRMT R25, R25, 0x5410, R20.reuse ;  /* 0x0000541019197816 */ /* 0x100fe40000000014 */
        /* <DEDUP_REMOVED lines=9> */
[----:B------:R-:W-:Y:S01]  /*b180*/  PRMT R32, R32, 0x5410, R4 ;  /* 0x0000541020207816 */ /* 0x000fe20000000004 */
[----:B------:R-:W-:Y:S01]  /*b190*/  BAR.SYNC.DEFER_BLOCKING 0x0 ;  /* 0x0000000000007b1d */ /* 0x000fe20000010000 */
[----:B--2---:R-:W-:-:S05]  /*b1a0*/  IMAD R3, R42, -0x80, R40 ;  /* 0xffffff802a037824 */ /* 0x004fca00078e0228 */
[----:B------:R-:W-:-:S04]  /*b1b0*/  IMNMX R19, R3, 0x80, PT ;  /* 0x0000008003137817 */ /* 0x000fc80003800200 */
[----:B------:R-:W-:-:S13]  /*b1c0*/  ISETP.GE.AND P0, PT, R143, R19, PT ;  /* 0x000000138f00720c */ /* 0x000fda0003f06270 */
        /* <DEDUP_REMOVED lines=11> */
[--C-:B------:R-:W-:Y:S01]  /*b280*/  HADD2.F32 R6, -RZ, R9.reuse.H1_H1 ;  /* 0x30000009ff067230 */ /* 0x100fe20000004100 */
[-C--:B------:R-:W-:Y:S01]  /*b290*/  FMUL.FTZ R16, R14, R13.reuse ;  /* 0x0000000d0e107220 */ /* 0x080fe20000410000 */
[----:B------:R-:W-:Y:S01]  /*b2a0*/  HADD2.F32 R5, -RZ, R9.H0_H0 ;  /* 0x20000009ff057230 */ /* 0x000fe20000004100 */
[----:B------:R-:W-:Y:S01]  /*b2b0*/  FMUL.FTZ R17, R8, R13 ;  /* 0x0000000d08117220 */ /* 0x000fe20000410000 */
[--C-:B------:R-:W-:Y:S01]  /*b2c0*/  HADD2.F32 R15, -RZ, R10.reuse.H0_H0 ;  /* 0x2000000aff0f7230 */ /* 0x100fe20000004100 */
[-C--:B------:R-:W-:Y:S01]  /*b2d0*/  FMUL.FTZ R13, R6, R2.reuse ;  /* 0x00000002060d7220 */ /* 0x080fe20000410000 */
[--C-:B------:R-:W-:Y:S01]  /*b2e0*/  HADD2.F32 R9, -RZ, R11.reuse.H0_H0 ;  /* 0x2000000bff097230 */ /* 0x100fe20000004100 */
[C---:B------:R-:W-:Y:S01]  /*b2f0*/  FMUL.FTZ R2, R5.reuse, R2 ;  /* 0x0000000205027220 */ /* 0x040fe20000410000 */
[----:B------:R-:W-:Y:S01]  /*b300*/  HADD2.F32 R10, -RZ, R10.H1_H1 ;  /* 0x3000000aff0a7230 */ /* 0x000fe20000004100 */
[-C--:B------:R-:W-:Y:S01]  /*b310*/  FFMA.FTZ R18, R14, R4.reuse, -R17 ;  /* 0x000000040e127223 */ /* 0x080fe20000010811 */
[----:B------:R-:W-:Y:S01]  /*b320*/  HADD2.F32 R11, -RZ, R11.H1_H1 ;  /* 0x3000000bff0b7230 */ /* 0x000fe20000004100 */
[----:B------:R-:W-:Y:S01]  /*b330*/  FFMA.FTZ R17, R8, R4, R16 ;  /* 0x0000000408117223 */ /* 0x000fe20000010010 */
[----:B------:R-:W-:Y:S01]  /*b340*/  HADD2.F32 R4, -RZ, R25.H0_H0 ;  /* 0x20000019ff047230 */ /* 0x000fe20000004100 */
[-C--:B------:R-:W-:Y:S01]  /*b350*/  FFMA.FTZ R16, R5, R3.reuse, -R13 ;  /* 0x0000000305107223 */ /* 0x080fe2000001080d */
[----:B------:R-:W-:Y:S01]  /*b360*/  HADD2.F32 R5, -RZ, R23.H0_H0 ;  /* 0x20000017ff057230 */ /* 0x000fe20000004100 */
[----:B------:R-:W-:Y:S01]  /*b370*/  FFMA.FTZ R14, R6, R3, R2 ;  /* 0x00000003060e7223 */ /* 0x000fe20000010002 */
[----:B------:R-:W-:-:S02]  /*b380*/  HADD2.F32 R2, -RZ, R22.H0_H0 ;  /* 0x20000016ff027230 */ /* 0x000fc40000004100 */
[----:B------:R-:W-:Y:S01]  /*b390*/  HADD2.F32 R3, -RZ, R24.H1_H1 ;  /* 0x30000018ff037230 */ /* 0x000fe20000004100 */
[CC--:B------:R-:W-:Y:S02]  /*b3a0*/  FMUL.FTZ R13, R10.reuse, R5.reuse ;  /* 0x000000050a0d7220 */ /* 0x0c0fe40000410000 */
[-C--:B------:R-:W-:Y:S02]  /*b3b0*/  FMUL.FTZ R8, R11, R2.reuse ;  /* 0x000000020b087220 */ /* 0x080fe40000410000 */
[----:B------:R-:W-:Y:S02]  /*b3c0*/  FMUL.FTZ R5, R15, R5 ;  /* 0x000000050f057220 */ /* 0x000fe40000410000 */
[----:B------:R-:W-:Y:S02]  /*b3d0*/  FMUL.FTZ R6, R9, R2 ;  /* 0x0000000209067220 */ /* 0x000fe40000410000 */
[----:B------:R-:W-:Y:S02]  /*b3e0*/  FFMA.FTZ R13, R15, R4, -R13 ;  /* 0x000000040f0d7223 */ /* 0x000fe4000001080d */
[-C--:B------:R-:W-:Y:S01]  /*b3f0*/  FFMA.FTZ R2, R9, R3.reuse, -R8 ;  /* 0x0000000309027223 */ /* 0x080fe20000010808 */
[----:B------:R-:W-:Y:S01]  /*b400*/  F2FP.PACK_AB R8, R17, R18 ;  /* 0x000000121108723e */ /* 0x000fe200000000ff */
[----:B------:R-:W-:Y:S01]  /*b410*/  FFMA.FTZ R4, R10, R4, R5 ;  /* 0x000000040a047223 */ /* 0x000fe20000010005 */
[----:B------:R-:W-:Y:S01]  /*b420*/  F2FP.PACK_AB R9, R14, R16 ;  /* 0x000000100e09723e */ /* 0x000fe200000000ff */
[----:B------:R-:W-:-:S03]  /*b430*/  FFMA.FTZ R3, R11, R3, R6 ;  /* 0x000000030b037223 */ /* 0x000fc60000010006 */
[----:B------:R-:W-:Y:S02]  /*b440*/  F2FP.PACK_AB R10, R4, R13 ;  /* 0x0000000d040a723e */ /* 0x000fe400000000ff */
[----:B------:R-:W-:-:S05]  /*b450*/  F2FP.PACK_AB R11, R3, R2 ;  /* 0x00000002030b723e */ /* 0x000fca00000000ff */
[----:B------:R1:W-:Y:S02]  /*b460*/  STS.128 [R203+0x10080], R8 ;  /* 0x01008008cb007388 */ /* 0x0003e40000000c00 */
.L_x_1781:
[----:B------:R-:W-:Y:S05]  /*b470*/  BSYNC B0 ;  /* 0x0000000000007941 */ /* 0x000fea0003800000 */
.L_x_1780:
        /* <DEDUP_REMOVED lines=22> */
[----:B------:R-:W-:Y:S01]  /*b5e0*/  HADD2.F32 R4, -RZ, R28.H1_H1 ;  /* 0x3000001cff047230 */ /* 0x000fe20000004100 */
[-C--:B------:R-:W-:Y:S01]  /*b5f0*/  FFMA.FTZ R16, R5, R3.reuse, -R13 ;  /* 0x0000000305107223 */ /* 0x080fe2000001080d */
[----:B------:R-:W-:Y:S01]  /*b600*/  HADD2.F32 R5, -RZ, R25.H1_H1 ;  /* 0x30000019ff057230 */ /* 0x000fe20000004100 */
[----:B------:R-:W-:Y:S01]  /*b610*/  FFMA.FTZ R14, R6, R3, R2 ;  /* 0x00000003060e7223 */ /* 0x000fe20000010002 */
[----:B------:R-:W-:-:S02]  /*b620*/  HADD2.F32 R2, -RZ, R24.H0_H0 ;  /* 0x20000018ff027230 */ /* 0x000fc40000004100 */
[----:B------:R-:W-:Y:S01]  /*b630*/  HADD2.F32 R3, -RZ, R31.H0_H0 ;  /* 0x2000001fff037230 */ /* 0x000fe20000004100 */
        /* <DEDUP_REMOVED lines=13> */
.L_x_1783:
[----:B------:R-:W-:Y:S05]  /*b710*/  BSYNC B0 ;  /* 0x0000000000007941 */ /* 0x000fea0003800000 */
.L_x_1782:
        /* <DEDUP_REMOVED lines=41> */
.L_x_1785:
[----:B------:R-:W-:Y:S05]  /*b9b0*/  BSYNC B0 ;  /* 0x0000000000007941 */ /* 0x000fea0003800000 */
.L_x_1784:
[----:B------:R-:W-:-:S13]  /*b9c0*/  ISETP.GE.AND P0, PT, R147, c[0x0][0x27c], PT ;  /* 0x00009f0093007a0c */ /* 0x000fda0003f06270 */
[----:B------:R-:W-:Y:S05]  /*b9d0*/  @P0 BRA `(.L_x_1779) ;  /* 0x0000026000000947 */ /* 0x000fea0003800000 */
[----:B-1----:R-:W1:Y:S01]  /*b9e0*/  LDS.128 R8, [R203+0x1c080] ;  /* 0x01c08000cb087984 */ /* 0x002e620000000c00 */
[----:B------:R-:W-:Y:S02]  /*b9f0*/  HADD2.F32 R13, -RZ, R30.H1_H1 ;  /* 0x3000001eff0d7230 */ /* 0x000fe40000004100 */
[----:B------:R-:W-:Y:S02]  /*ba00*/  HADD2.F32 R2, -RZ, R32.H1_H1 ;  /* 0x30000020ff027230 */ /* 0x000fe40000004100 */
[--C-:B------:R-:W-:Y:S02]  /*ba10*/  HADD2.F32 R4, -RZ, R34.reuse.H1_H1 ;  /* 0x30000022ff047230 */ /* 0x100fe40000004100 */
        /* <DEDUP_REMOVED lines=17> */
[--C-:B------:R-:W-:Y:S01]  /*bb30*/  HADD2.F32 R5, -RZ, R33.reuse.H1_H1 ;  /* 0x30000021ff057230 */ /* 0x100fe20000004100 */
        /* <DEDUP_REMOVED lines=16> */
.L_x_1779:
[----:B------:R-:W-:Y:S05]  /*bc40*/  BSYNC B1 ;  /* 0x0000000000017941 */ /* 0x000fea0003800000 */
.L_x_1778:
        /* <DEDUP_REMOVED lines=14> */
[--C-:B------:R-:W-:Y:S01]  /*bd30*/  HADD2.F32 R6, -RZ, R9.reuse.H1_H1 ;  /* 0x30000009ff067230 */ /* 0x100fe20000004100 */
[C---:B------:R-:W-:Y:S01]  /*bd40*/  FMUL.FTZ R16, R13.reuse, R14 ;  /* 0x0000000e0d107220 */ /* 0x040fe20000410000 */
[----:B------:R-:W-:Y:S01]  /*bd50*/  HADD2.F32 R5, -RZ, R9.H0_H0 ;  /* 0x20000009ff057230 */ /* 0x000fe20000004100 */
[----:B------:R-:W-:Y:S01]  /*bd60*/  FMUL.FTZ R17, R13, R8 ;  /* 0x000000080d117220 */ /* 0x000fe20000410000 */
[--C-:B------:R-:W-:Y:S01]  /*bd70*/  HADD2.F32 R15, -RZ, R10.reuse.H0_H0 ;  /* 0x2000000aff0f7230 */ /* 0x100fe20000004100 */
[C---:B------:R-:W-:Y:S01]  /*bd80*/  FMUL.FTZ R13, R2.reuse, R6 ;  /* 0x00000006020d7220 */ /* 0x040fe20000410000 */
[--C-:B------:R-:W-:Y:S01]  /*bd90*/  HADD2.F32 R9, -RZ, R11.reuse.H0_H0 ;  /* 0x2000000bff097230 */ /* 0x100fe20000004100 */
[-C--:B------:R-:W-:Y:S01]  /*bda0*/  FMUL.FTZ R2, R2, R5.reuse ;  /* 0x0000000502027220 */ /* 0x080fe20000410000 */
[----:B------:R-:W-:Y:S01]  /*bdb0*/  HADD2.F32 R10, -RZ, R10.H1_H1 ;  /* 0x3000000aff0a7230 */ /* 0x000fe20000004100 */
[C---:B------:R-:W-:Y:S01]  /*bdc0*/  FFMA.FTZ R18, R4.reuse, R14, -R17 ;  /* 0x0000000e04127223 */ /* 0x040fe20000010811 */
[----:B------:R-:W-:Y:S01]  /*bdd0*/  HADD2.F32 R11, -RZ, R11.H1_H1 ;  /* 0x3000000bff0b7230 */ /* 0x000fe20000004100 */
[----:B------:R-:W-:Y:S01]  /*bde0*/  FFMA.FTZ R17, R4, R8, R16 ;  /* 0x0000000804117223 */ /* 0x000fe20000010010 */
[----:B------:R-:W-:Y:S01]  /*bdf0*/  HADD2.F32 R4, -RZ, R25.H0_H0 ;  /* 0x20000019ff047230 */ /* 0x000fe20000004100 */
[C---:B------:R-:W-:Y:S01]  /*be00*/  FFMA.FTZ R16, R3.reuse, R5, -R13 ;  /* 0x0000000503107223 */ /* 0x040fe2000001080d */
[----:B------:R-:W-:Y:S01]  /*be10*/  HADD2.F32 R5, -RZ, R23.H0_H0 ;  /* 0x20000017ff057230 */ /* 0x000fe20000004100 */
[----:B------:R-:W-:Y:S01]  /*be20*/  FFMA.FTZ R14, R3, R6, R2 ;  /* 0x00000006030e7223 */ /* 0x000fe20000010002 */
[----:B------:R-:W-:-:S02]  /*be30*/  HADD2.F32 R2, -RZ, R22.H0_H0 ;  /* 0x20000016ff027230 */ /* 0x000fc40000004100 */
[----:B------:R-:W-:Y:S01]  /*be40*/  HADD2.F32 R3, -RZ, R24.H1_H1 ;  /* 0x30000018ff037230 */ /* 0x000fe20000004100 */
[C---:B------:R-:W-:Y:S02]  /*be50*/  FMUL.FTZ R13, R5.reuse, R10 ;  /* 0x0000000a050d7220 */ /* 0x040fe40000410000 */
[C---:B------:R-:W-:Y:S02]  /*be60*/  FMUL.FTZ R8, R2.reuse, R11 ;  /* 0x0000000b02087220 */ /* 0x040fe40000410000 */
[----:B------:R-:W-:Y:S02]  /*be70*/  FMUL.FTZ R5, R5, R15 ;  /* 0x0000000f05057220 */ /* 0x000fe40000410000 */
[----:B------:R-:W-:Y:S02]  /*be80*/  FMUL.FTZ R6, R2, R9 ;  /* 0x0000000902067220 */ /* 0x000fe40000410000 */
[C---:B------:R-:W-:Y:S02]  /*be90*/  FFMA.FTZ R13, R4.reuse, R15, -R13 ;  /* 0x0000000f040d7223 */ /* 0x040fe4000001080d */
[----:B------:R-:W-:Y:S01]  /*bea0*/  FFMA.FTZ R2, R3, R9, -R8 ;  /* 0x0000000903027223 */ /* 0x000fe20000010808 */
[----:B------:R-:W-:Y:S01]  /*beb0*/  F2FP.PACK_AB R8, R17, R18 ;  /* 0x000000121108723e */ /* 0x000fe200000000ff */
[----:B------:R-:W-:Y:S01]  /*bec0*/  FFMA.FTZ R4, R4, R10, R5 ;  /* 0x0000000a04047223 */ /* 0x000fe20000010005 */
[----:B------:R-:W-:Y:S01]  /*bed0*/  F2FP.PACK_AB R9, R14, R16 ;  /* 0x000000100e09723e */ /* 0x000fe200000000ff */
[----:B------:R-:W-:-:S03]  /*bee0*/  FFMA.FTZ R3, R3, R11, R6 ;  /* 0x0000000b03037223 */ /* 0x000fc60000010006 */
[----:B------:R-:W-:Y:S02]  /*bef0*/  F2FP.PACK_AB R10, R4, R13 ;  /* 0x0000000d040a723e */ /* 0x000fe400000000ff */
[----:B------:R-:W-:-:S05]  /*bf00*/  F2FP.PACK_AB R11, R3, R2 ;  /* 0x00000002030b723e */ /* 0x000fca00000000ff */
[----:B------:R1:W-:Y:S02]  /*bf10*/  STS.128 [R203+0x11080], R8 ;  /* 0x01108008cb007388 */ /* 0x0003e40000000c00 */
.L_x_1789:
[----:B------:R-:W-:Y:S05]  /*bf20*/  BSYNC B0 ;  /* 0x0000000000007941 */ /* 0x000fea0003800000 */
.L_x_1788:
        /* <DEDUP_REMOVED lines=22> */
[----:B------:R-:W-:Y:S01]  /*c090*/  HADD2.F32 R4, -RZ, R28.H1_H1 ;  /* 0x3000001cff047230 */ /* 0x000fe20000004100 */
[C---:B------:R-:W-:Y:S01]  /*c0a0*/  FFMA.FTZ R16, R3.reuse, R5, -R13 ;  /* 0x0000000503107223 */ /* 0x040fe2000001080d */
[----:B------:R-:W-:Y:S01]  /*c0b0*/  HADD2.F32 R5, -RZ, R25.H1_H1 ;  /* 0x30000019ff057230 */ /* 0x000fe20000004100 */
[----:B------:R-:W-:Y:S01]  /*c0c0*/  FFMA.FTZ R14, R3, R6, R2 ;  /* 0x00000006030e7223 */ /* 0x000fe20000010002 */
[----:B------:R-:W-:-:S02]  /*c0d0*/  HADD2.F32 R2, -RZ, R24.H0_H0 ;  /* 0x20000018ff027230 */ /* 0x000fc40000004100 */
[----:B------:R-:W-:Y:S01]  /*c0e0*/  HADD2.F32 R3, -RZ, R31.H0_H0 ;  /* 0x2000001fff037230 */ /* 0x000fe20000004100 */
        /* <DEDUP_REMOVED lines=13> */
.L_x_1791:
[----:B------:R-:W-:Y:S05]  /*c1c0*/  BSYNC B0 ;  /* 0x0000000000007941 */ /* 0x000fea0003800000 */
.L_x_1790:
        /* <DEDUP_REMOVED lines=41> */
.L_x_1793:
[----:B------:R-:W-:Y:S05]  /*c460*/  BSYNC B0 ;  /* 0x0000000000007941 */ /* 0x000fea0003800000 */
.L_x_1792:
        /* <DEDUP_REMOVED lines=23> */
[--C-:B------:R-:W-:Y:S01]  /*c5e0*/  HADD2.F32 R5, -RZ, R33.reuse.H1_H1 ;  /* 0x30000021ff057230 */ /* 0x100fe20000004100 */
        /* <DEDUP_REMOVED lines=16> */
.L_x_1787:
[----:B------:R-:W-:Y:S05]  /*c6f0*/  BSYNC B1 ;  /* 0x0000000000017941 */ /* 0x000fea0003800000 */
.L_x_1786:
        /* <DEDUP_REMOVED lines=45> */
.L_x_1797:
[----:B------:R-:W-:Y:S05]  /*c9d0*/  BSYNC B0 ;  /* 0x0000000000007941 */ /* 0x000fea0003800000 */
.L_x_1796:
        /* <DEDUP_REMOVED lines=41> */
.L_x_1799:
[----:B------:R-:W-:Y:S05]  /*cc70*/  BSYNC B0 ;  /* 0x0000000000007941 */ /* 0x000fea0003800000 */
.L_x_1798:
        /* <DEDUP_REMOVED lines=41> */
.L_x_1801:
[----:B------:R-:W-:Y:S05]  /*cf10*/  BSYNC B0 ;  /* 0x0000000000007941 */ /* 0x000fea0003800000 */
.L_x_1800:
        /* <DEDUP_REMOVED lines=40> */
.L_x_1795:
[----:B------:R-:W-:Y:S05]  /*d1a0*/  BSYNC B1 ;  /* 0x0000000000017941 */ /* 0x000fea0003800000 */
.L_x_1794:
        /* <DEDUP_REMOVED lines=44> */
.L_x_1804:
[----:B------:R-:W-:Y:S05]  /*d470*/  BSYNC B0 ;  /* 0x0000000000007941 */ /* 0x000fea0003800000 */
.L_x_1803:
        /* <DEDUP_REMOVED lines=41> */
.L_x_1806:
[----:B------:R-:W-:Y:S05]  /*d710*/  BSYNC B0 ;  /* 0x0000000000007941 */ /* 0x000fea0003800000 */
.L_x_1805:
        /* <DEDUP_REMOVED lines=41> */
.L_x_1808:
[----:B------:R-:W-:Y:S05]  /*d9b0*/  BSYNC B0 ;  /* 0x0000000000007941 */ /* 0x000fea0003800000 */
.L_x_1807:
        /* <DEDUP_REMOVED lines=39> */
[----:B------:R1:W-:Y:S01]  /*dc30*/  STS.128 [R203+0x1f080], R8 ;  /* 0x01f08008cb007388 */ /* 0x0003e20000000c00 */
[----:B------:R-:W-:Y:S05]  /*dc40*/  BRA `(.L_x_1802) ;  /* 0x0000359000007947 */ /* 0x000fea0003800000 */
.L_x_1775:
[----:B------:R-:W-:Y:S01]  /*dc50*/  LOP3.LUT P0, RZ, R213, 0x2, RZ, 0xc0, !PT ;  /* 0x00000002d5ff7812 */ /* 0x000fe2000780c0ff */
[----:B------:R-:W1:Y:S01]  /*dc60*/  SHFL.IDX PT, R15, R4, RZ, 0x181f ;  /* 0x00181fff040f7589 */ /* 0x000e6200000e0000 */
[----:B------:R-:W-:Y:S01]  /*dc70*/  BSSY B0, `(.L_x_1809) ;  /* 0x0000023000007945 */ /* 0x000fe20003800000 */
[----:B------:R-:W-:Y:S01]  /*dc80*/  CS2R R18, SRZ ;  /* 0x0000000000127805 */ /* 0x000fe2000001ff00 */
[----:B------:R-:W-:Y:S01]  /*dc90*/  CS2R R16, SRZ ;  /* 0x0000000000107805 */ /* 0x000fe2000001ff00 */
[----:B------:R2:W3:Y:S01]  /*dca0*/  SHFL.IDX PT, R14, R8, RZ, 0x181f ;  /* 0x00181fff080e7589 */ /* 0x0004e200000e0000 */
[----:B------:R-:W-:Y:S01]  /*dcb0*/  CS2R R26, SRZ ;  /* 0x00000000001a7805 */ /* 0x000fe2000001ff00 */
[----:B------:R-:W-:Y:S01]  /*dcc0*/  CS2R R24, SRZ ;  /* 0x0000000000187805 */ /* 0x000fe2000001ff00 */
[----:B------:R-:W-:Y:S01]  /*dcd0*/  CS2R R10, SRZ ;  /* 0x00000000000a7805 */ /* 0x000fe2000001ff00 */
[----:B------:R4:W1:Y:S01]  /*dce0*/  SHFL.IDX PT, R30, R2, RZ, 0x181f ;  /* 0x00181fff021e7589 */ /* 0x00086200000e0000 */
[----:B------:R-:W-:Y:S01]  /*dcf0*/  CS2R R22, SRZ ;  /* 0x0000000000167805 */ /* 0x000fe2000001ff00 */
[----:B------:R-:W-:-:S02]  /*dd00*/  CS2R R20, SRZ ;  /* 0x0000000000147805 */ /* 0x000fc4000001ff00 */
[----:B------:R4:W1:Y:S01]  /*dd10*/  SHFL.IDX PT, R13, R6, RZ, 0x181f ;  /* 0x00181fff060d7589 */ /* 0x00086200000e0000 */
[----:B--2---:R-:W-:Y:S01]  /*dd20*/  CS2R R8, SRZ ;  /* 0x0000000000087805 */ /* 0x004fe2000001ff00 */
[----:B------:R-:W-:Y:S05]  /*dd30*/  @P0 BRA `(.L_x_1810) ;  /* 0x0000016000000947 */ /* 0x000fea0003800000 */
[----:B---3--:R-:W-:Y:S02]  /*dd40*/  ISETP.GE.AND P1, PT, R140, c[0x0][0x27c], PT ;  /* 0x00009f008c007a0c */ /* 0x008fe40003f26270 */
[----:B------:R-:W-:-:S11]  /*dd50*/  ISETP.GE.AND P0, PT, R142, c[0x0][0x27c], PT ;  /* 0x00009f008e007a0c */ /* 0x000fd60003f06270 */
[C---:B------:R-:W-:Y:S01]  /*dd60*/  @!P1 IMAD.SHL.U32 R4, R140.reuse, 0x2, RZ ;  /* 0x000000028c049824 */ /* 0x040fe200078e00ff */
[----:B------:R-:W-:Y:S02]  /*dd70*/  @!P1 SHF.L.U64.HI R5, R140, 0x1, R141 ;  /* 0x000000018c059819 */ /* 0x000fe4000001028d */
[----:B----4-:R-:W-:Y:S02]  /*dd80*/  @!P0 SHF.L.U64.HI R6, R206, 0x1, R214 ;  /* 0x00000001ce068819 */ /* 0x010fe400000102d6 */
[----:B------:R-:W-:-:S05]  /*dd90*/  @!P1 IADD3 R2, P2, R14, R4, RZ ;  /* 0x000000040e029210 */ /* 0x000fca0007f5e0ff */
[--C-:B-1----:R-:W-:Y:S01]  /*dda0*/  @!P1 IMAD.X R3, R15, 0x1, R5.reuse, P2 ;  /* 0x000000010f039824 */ /* 0x102fe200010e0605 */
[----:B------:R-:W-:Y:S01]  /*ddb0*/  @!P1 IADD3 R28, P2, R13, R4, RZ ;  /* 0x000000040d1c9210 */ /* 0x000fe20007f5e0ff */
[----:B------:R-:W-:Y:S01]  /*ddc0*/  @!P0 IMAD.SHL.U32 R4, R206, 0x2, RZ ;  /* 0x00000002ce048824 */ /* 0x000fe200078e00ff */
[----:B------:R-:W-:Y:S01]  /*ddd0*/  CS2R R18, SRZ ;  /* 0x0000000000127805 */ /* 0x000fe2000001ff00 */
[----:B------:R-:W-:Y:S01]  /*dde0*/  CS2R R16, SRZ ;  /* 0x0000000000107805 */ /* 0x000fe2000001ff00 */
[----:B------:R-:W-:Y:S01]  /*ddf0*/  CS2R R10, SRZ ;  /* 0x00000000000a7805 */ /* 0x000fe2000001ff00 */
[----:B------:R-:W-:Y:S01]  /*de00*/  @!P1 IMAD.X R29, R30, 0x1, R5, P2 ;  /* 0x000000011e1d9824 */ /* 0x000fe200010e0605 */
[-C--:B------:R-:W-:Y:S01]  /*de10*/  @!P0 IADD3 R14, P2, R14, R4.reuse, RZ ;  /* 0x000000040e0e8210 */ /* 0x080fe20007f5e0ff */
[----:B------:R-:W-:Y:S01]  /*de20*/  CS2R R8, SRZ ;  /* 0x0000000000087805 */ /* 0x000fe2000001ff00 */
[----:B------:R1:W5:Y:S03]  /*de30*/  @!P1 LD.E.128 R24, [R2.64] ;  /* 0x0000000602189980 */ /* 0x000366000c101d00 */
[--C-:B------:R-:W-:Y:S01]  /*de40*/  @!P0 IMAD.X R15, R15, 0x1, R6.reuse, P2 ;  /* 0x000000010f0f8824 */ /* 0x100fe200010e0606 */
[----:B------:R-:W-:Y:S01]  /*de50*/  @!P0 IADD3 R4, P2, R13, R4, RZ ;  /* 0x000000040d048210 */ /* 0x000fe20007f5e0ff */
[----:B------:R1:W5:Y:S04]  /*de60*/  @!P1 LD.E.128 R20, [R28.64] ;  /* 0x000000061c149980 */ /* 0x000368000c101d00 */
[----:B------:R-:W-:Y:S01]  /*de70*/  @!P0 IMAD.X R5, R30, 0x1, R6, P2 ;  /* 0x000000011e058824 */ /* 0x000fe200010e0606 */
[----:B------:R1:W5:Y:S04]  /*de80*/  @!P0 LD.E.128 R16, [R14.64] ;  /* 0x000000060e108980 */ /* 0x000368000c101d00 */
[----:B------:R1:W5:Y:S03]  /*de90*/  @!P0 LD.E.128 R8, [R4.64] ;  /* 0x0000000604088980 */ /* 0x000366000c101d00 */
.L_x_1810:
[----:B---3--:R-:W-:Y:S05]  /*dea0*/  BSYNC B0 ;  /* 0x0000000000007941 */ /* 0x008fea0003800000 */
.L_x_1809:
[----:B------:R-:W2:Y:S01]  /*deb0*/  LDL R62, [R1+0x4] ;  /* 0x00000400013e7983 */ /* 0x000ea20000100800 */
[----:B-----5:R-:W-:Y:S01]  /*dec0*/  IMAD.MOV.U32 R38, RZ, RZ, R26 ;  /* 0x000000ffff267224 */ /* 0x020fe200078e001a */
[----:B------:R-:W-:Y:S01]  /*ded0*/  SHF.R.U64 R35, R26, 0x10, R27 ;  /* 0x000000101a237819 */ /* 0x000fe2000000121b */
[----:B------:R-:W-:Y:S01]  /*dee0*/  IMAD.MOV.U32 R26, RZ, RZ, R20 ;  /* 0x000000ffff1a7224 */ /* 0x000fe200078e0014 */
[----:B-1----:R-:W-:Y:S01]  /*def0*/  SHF.R.U64 R3, R20, 0x10, R21 ;  /* 0x0000001014037819 */ /* 0x002fe20000001215 */
[----:B------:R-:W-:Y:S01]  /*df00*/  IMAD.MOV.U32 R42, RZ, RZ, R24 ;  /* 0x000000ffff2a7224 */ /* 0x000fe200078e0018 */
[----:B------:R-:W-:Y:S01]  /*df10*/  SHF.R.U32.HI R14, RZ, 0x10, R23 ;  /* 0x00000010ff0e7819 */ /* 0x000fe20000011617 */
[----:B------:R-:W-:Y:S01]  /*df20*/  IMAD.MOV.U32 R37, RZ, RZ, R27 ;  /* 0x000000ffff257224 */ /* 0x000fe200078e001b */
[----:B------:R-:W-:Y:S01]  /*df30*/  PRMT R43, R26, 0x5410, R3 ;  /* 0x000054101a2b7816 */ /* 0x000fe20000000003 */
[----:B------:R-:W-:Y:S01]  /*df40*/  IMAD.MOV.U32 R34, RZ, RZ, R16 ;  /* 0x000000ffff227224 */ /* 0x000fe200078e0010 */
[----:B------:R-:W-:Y:S01]  /*df50*/  PRMT R46, R42, 0x5410, R14 ;  /* 0x000054102a2e7816 */ /* 0x000fe2000000000e */
[--C-:B------:R-:W-:Y:S01]  /*df60*/  IMAD.MOV.U32 R41, RZ, RZ, R25.reuse ;  /* 0x000000ffff297224 */ /* 0x100fe200078e0019 */
[----:B------:R-:W-:Y:S01]  /*df70*/  SHF.R.U64 R39, R24, 0x10, R25 ;  /* 0x0000001018277819 */ /* 0x000fe20000001219 */
[----:B------:R-:W-:Y:S01]  /*df80*/  IMAD.MOV.U32 R29, RZ, RZ, R19 ;  /* 0x000000ffff1d7224 */ /* 0x000fe200078e0013 */
[----:B------:R-:W-:Y:S01]  /*df90*/  SHF.R.U32.HI R32, RZ, 0x10, R27 ;  /* 0x00000010ff207819 */ /* 0x000fe2000001161b */
[--C-:B------:R-:W-:Y:S01]  /*dfa0*/  IMAD.MOV.U32 R33, RZ, RZ, R17.reuse ;  /* 0x000000ffff217224 */ /* 0x100fe200078e0011 */
[----:B------:R-:W-:Y:S01]  /*dfb0*/  SHF.R.U64 R31, R16, 0x10, R17 ;  /* 0x00000010101f7819 */ /* 0x000fe20000001211 */
[----:B------:R-:W-:Y:S01]  /*dfc0*/  IMAD.MOV.U32 R16, RZ, RZ, R8 ;  /* 0x000000ffff107224 */ /* 0x000fe200078e0008 */
[----:B------:R-:W-:Y:S01]  /*dfd0*/  SHF.R.U32.HI R36, RZ, 0x10, R25 ;  /* 0x00000010ff247819 */ /* 0x000fe20000011619 */
[----:B------:R-:W-:Y:S01]  /*dfe0*/  IMAD.MOV.U32 R30, RZ, RZ, R18 ;  /* 0x000000ffff1e7224 */ /* 0x000fe200078e0012 */
        /* <DEDUP_REMOVED lines=8> */
[----:B------:R-:W-:Y:S01]  /*e070*/  SHF.R.U32.HI R18, RZ, 0x10, R21 ;  /* 0x00000010ff127819 */ /* 0x000fe20000011615 */
[----:B------:R-:W-:Y:S01]  /*e080*/  IMAD.MOV.U32 R8, RZ, RZ, R10 ;  /* 0x000000ffff087224 */ /* 0x000fe200078e000a */
[----:B------:R-:W-:Y:S01]  /*e090*/  SHF.R.U64 R17, R22, 0x10, R23 ;  /* 0x0000001016117819 */ /* 0x000fe20000001217 */
[----:B----4-:R-:W-:Y:S01]  /*e0a0*/  IMAD.MOV.U32 R6, RZ, RZ, R11 ;  /* 0x000000ffff067224 */ /* 0x010fe200078e000b */
        /* <DEDUP_REMOVED lines=31> */
[----:B------:R-:W-:Y:S01]  /*e2a0*/  LEA.HI R2, R2, R149, RZ, 0x1d ;  /* 0x0000009502027211 */ /* 0x000fe200078fe8ff */
[----:B------:R-:W-:Y:S02]  /*e2b0*/  HADD2.F32 R6, -RZ, R44.H0_H0 ;  /* 0x2000002cff067230 */ /* 0x000fe40000004100 */
[----:B------:R-:W-:Y:S01]  /*e2c0*/  HADD2.F32 R13, -RZ, R48.H0_H0 ;  /* 0x20000030ff0d7230 */ /* 0x000fe20000004100 */
[----:B------:R-:W-:Y:S02]  /*e2d0*/  SHF.R.S32.HI R4, RZ, 0x1f, R2 ;  /* 0x0000001fff047819 */ /* 0x000fe40000011402 */
[----:B------:R-:W-:-:S02]  /*e2e0*/  SHF.L.U32 R3, R2, 0x3, RZ ;  /* 0x0000000302037819 */ /* 0x000fc400000006ff */
[----:B------:R-:W-:Y:S02]  /*e2f0*/  LEA.HI R2, R4, R2, RZ, 0x3 ;  /* 0x0000000204027211 */ /* 0x000fe400078f18ff */
[----:B------:R-:W-:Y:S02]  /*e300*/  LOP3.LUT R3, R223, 0x38, R3, 0xf8, !PT ;  /* 0x00000038df037812 */ /* 0x000fe400078ef803 */
[----:B------:R-:W-:Y:S02]  /*e310*/  SHF.L.U32 R2, R2, 0xa, RZ ;  /* 0x0000000a02027819 */ /* 0x000fe400000006ff */
[----:B------:R-:W-:Y:S02]  /*e320*/  LOP3.LUT R3, R3, R63, RZ, 0x3c, !PT ;  /* 0x0000003f03037212 */ /* 0x000fe400078e3cff */
        /* <DEDUP_REMOVED lines=11> */
[----:B------:R-:W-:Y:S02]  /*e3e0*/  HADD2.F32 R25, -RZ, R10.H0_H0 ;  /* 0x2000000aff197230 */ /* 0x000fe40000004100 */
[----:B------:R-:W-:-:S02]  /*e3f0*/  HADD2.F32 R27, -RZ, R11.H0_H0 ;  /* 0x2000000bff1b7230 */ /* 0x000fc40000004100 */
[----:B------:R-:W-:Y:S02]  /*e400*/  HADD2.F32 R26, -RZ, R11.H1_H1 ;  /* 0x3000000bff1a7230 */ /* 0x000fe40000004100 */
[----:B------:R-:W-:Y:S02]  /*e410*/  HADD2.F32 R24, -RZ, R10.H1_H1 ;  /* 0x3000000aff187230 */ /* 0x000fe40000004100 */
[--C-:B--2---:R-:W-:Y:S02]  /*e420*/  HADD2.F32 R5, -RZ, R16.reuse.H0_H0 ;  /* 0x20000010ff057230 */ /* 0x104fe40000004100 */
[----:B------:R-:W-:Y:S02]  /*e430*/  HADD2.F32 R4, -RZ, R16.H1_H1 ;  /* 0x30000010ff047230 */ /* 0x000fe40000004100 */
[----:B------:R-:W-:Y:S01]  /*e440*/  HADD2.F32 R16, -RZ, R46.H0_H0 ;  /* 0x2000002eff107230 */ /* 0x000fe20000004100 */
[C---:B------:R-:W-:Y:S01]  /*e450*/  FMUL.FTZ R38, R5.reuse, R3 ;  /* 0x0000000305267220 */ /* 0x040fe20000410000 */
[--C-:B------:R-:W-:Y:S01]  /*e460*/  HADD2.F32 R8, -RZ, R17.reuse.H0_H0 ;  /* 0x20000011ff087230 */ /* 0x100fe20000004100 */
[----:B------:R-:W-:Y:S01]  /*e470*/  FMUL.FTZ R3, R20, R2 ;  /* 0x0000000214037220 */ /* 0x000fe20000410000 */
[----:B------:R-:W-:Y:S01]  /*e480*/  HADD2.F32 R11, -RZ, R17.H1_H1 ;  /* 0x30000011ff0b7230 */ /* 0x000fe20000004100 */
[----:B------:R-:W-:Y:S01]  /*e490*/  FFMA.FTZ R41, R5, R16, R9 ;  /* 0x0000001005297223 */ /* 0x000fe20000010009 */
[----:B------:R-:W-:Y:S01]  /*e4a0*/  HADD2.F32 R9, -RZ, R48.H1_H1 ;  /* 0x30000030ff097230 */ /* 0x000fe20000004100 */
[----:B------:R-:W-:Y:S01]  /*e4b0*/  FFMA.FTZ R40, R4, R14, R3 ;  /* 0x0000000e04287223 */ /* 0x000fe20000010003 */
[----:B------:R-:W-:Y:S01]  /*e4c0*/  HADD2.F32 R3, -RZ, R44.H1_H1 ;  /* 0x3000002cff037230 */ /* 0x000fe20000004100 */
[----:B------:R-:W-:Y:S01]  /*e4d0*/  FMUL.FTZ R5, R22, R6 ;  /* 0x0000000616057220 */ /* 0x000fe20000410000 */
[--C-:B------:R-:W-:Y:S01]  /*e4e0*/  HADD2.F32 R10, -RZ, R18.reuse.H0_H0 ;  /* 0x20000012ff0a7230 */ /* 0x100fe20000004100 */
[----:B------:R-:W-:Y:S01]  /*e4f0*/  FMUL.FTZ R37, R4, R2 ;  /* 0x0000000204257220 */ /* 0x000fe20000410000 */
[--C-:B------:R-:W-:Y:S01]  /*e500*/  HADD2.F32 R2, -RZ, R45.reuse.H0_H0 ;  /* 0x2000002dff027230 */ /* 0x100fe20000004100 */
[C---:B------:R-:W-:Y:S01]  /*e510*/  FMUL.FTZ R35, R8.reuse, R6 ;  /* 0x0000000608237220 */ /* 0x040fe20000410000 */
[----:B------:R-:W-:Y:S01]  /*e520*/  HADD2.F32 R4, -RZ, R45.H1_H1 ;  /* 0x3000002dff047230 */ /* 0x000fe20000004100 */
[----:B------:R-:W-:Y:S01]  /*e530*/  FFMA.FTZ R39, R8, R13, R5 ;  /* 0x0000000d08277223 */ /* 0x000fe20000010005 */
[----:B------:R-:W-:Y:S01]  /*e540*/  HADD2.F32 R8, -RZ, R49.H0_H0 ;  /* 0x20000031ff087230 */ /* 0x000fe20000004100 */
[----:B------:R-:W-:Y:S01]  /*e550*/  FMUL.FTZ R6, R21, R3 ;  /* 0x0000000315067220 */ /* 0x000fe20000410000 */
[----:B------:R-:W-:Y:S01]  /*e560*/  HADD2.F32 R15, -RZ, R18.H1_H1 ;  /* 0x30000012ff0f7230 */ /* 0x000fe20000004100 */
[----:B------:R-:W-:Y:S01]  /*e570*/  FMUL.FTZ R5, R25, R2 ;  /* 0x0000000219057220 */ /* 0x000fe20000410000 */
[----:B------:R-:W-:Y:S01]  /*e580*/  HADD2.F32 R17, -RZ, R19.H0_H0 ;  /* 0x20000013ff117230 */ /* 0x000fe20000004100 */
[C---:B------:R-:W-:Y:S01]  /*e590*/  FFMA.FTZ R36, R11.reuse, R9, R6 ;  /* 0x000000090b247223 */ /* 0x040fe20000010006 */
[----:B------:R-:W-:Y:S01]  /*e5a0*/  HADD2.F32 R6, -RZ, R49.H1_H1 ;  /* 0x30000031ff067230 */ /* 0x000fe20000004100 */
[C---:B------:R-:W-:Y:S01]  /*e5b0*/  FFMA.FTZ R34, R10.reuse, R8, R5 ;  /* 0x000000080a227223 */ /* 0x040fe20000010005 */
[----:B------:R-:W-:Y:S01]  /*e5c0*/  HADD2.F32 R19, -RZ, R19.H1_H1 ;  /* 0x30000013ff137230 */ /* 0x000fe20000004100 */
[----:B------:R-:W-:Y:S01]  /*e5d0*/  FMUL.FTZ R32, R11, R3 ;  /* 0x000000030b207220 */ /* 0x000fe20000410000 */
[----:B------:R-:W-:Y:S01]  /*e5e0*/  HADD2.F32 R3, -RZ, R47.H1_H1 ;  /* 0x3000002fff037230 */ /* 0x000fe20000004100 */
[----:B------:R-:W-:Y:S01]  /*e5f0*/  FMUL.FTZ R30, R10, R2 ;  /* 0x000000020a1e7220 */ /* 0x000fe20000410000 */
[----:B------:R-:W-:Y:S01]  /*e600*/  HADD2.F32 R2, -RZ, R46.H1_H1 ;  /* 0x3000002eff027230 */ /* 0x000fe20000004100 */
[----:B------:R-:W-:-:S02]  /*e610*/  FMUL.FTZ R5, R24, R4 ;  /* 0x0000000418057220 */ /* 0x000fc40000410000 */
[C---:B------:R-:W-:Y:S01]  /*e620*/  FMUL.FTZ R18, R15.reuse, R4 ;  /* 0x000000040f127220 */ /* 0x040fe20000410000 */
[--C-:B------:R-:W-:Y:S01]  /*e630*/  HADD2.F32 R4, -RZ, R50.reuse.H0_H0 ;  /* 0x20000032ff047230 */ /* 0x100fe20000004100 */
[----:B------:R-:W-:Y:S01]  /*e640*/  FFMA.FTZ R31, R15, R6, R5 ;  /* 0x000000060f1f7223 */ /* 0x000fe20000010005 */
[----:B------:R-:W-:Y:S01]  /*e650*/  HADD2.F32 R5, -RZ, R50.H1_H1 ;  /* 0x30000032ff057230 */ /* 0x000fe20000004100 */
[-C--:B------:R-:W-:Y:S02]  /*e660*/  FMUL.FTZ R11, R27, R3.reuse ;  /* 0x000000031b0b7220 */ /* 0x080fe40000410000 */
[-C--:B------:R-:W-:Y:S02]  /*e670*/  FMUL.FTZ R10, R26, R2.reuse ;  /* 0x000000021a0a7220 */ /* 0x080fe40000410000 */
[----:B------:R-:W-:Y:S02]  /*e680*/  FMUL.FTZ R3, R17, R3 ;  /* 0x0000000311037220 */ /* 0x000fe40000410000 */
[----:B------:R-:W-:-:S02]  /*e690*/  FMUL.FTZ R2, R19, R2 ;  /* 0x0000000213027220 */ /* 0x000fc40000410000 */
[----:B------:R-:W-:Y:S02]  /*e6a0*/  FFMA.FTZ R15, R20, R14, -R37 ;  /* 0x0000000e140f7223 */ /* 0x000fe40000010825 */
        /* <DEDUP_REMOVED lines=9> */
[----:B------:R-:W-:Y:S01]  /*e740*/  FFMA.FTZ R3, R27, R5, -R3 ;  /* 0x000000051b037223 */ /* 0x000fe20000010803 */
[----:B------:R-:W-:Y:S01]  /*e750*/  F2FP.PACK_AB R8, R40, R41 ;  /* 0x000000292808723e */ /* 0x000fe200000000ff */
[-C--:B------:R-:W-:Y:S01]  /*e760*/  FFMA.FTZ R2, R26, R4.reuse, -R2 ;  /* 0x000000041a027223 */ /* 0x080fe20000010802 */
[----:B------:R-:W-:Y:S01]  /*e770*/  F2FP.PACK_AB R18, R6, R11 ;  /* 0x0000000b0612723e */ /* 0x000fe200000000ff */
[----:B------:R-:W-:Y:S01]  /*e780*/  FFMA.FTZ R29, R19, R4, R10 ;  /* 0x00000004131d7223 */ /* 0x000fe2000001000a */
[----:B------:R-:W-:-:S02]  /*e790*/  F2FP.PACK_AB R10, R31, R34 ;  /* 0x000000221f0a723e */ /* 0x000fc400000000ff */
[----:B------:R-:W-:Y:S02]  /*e7a0*/  F2FP.PACK_AB R19, R2, R3 ;  /* 0x000000030213723e */ /* 0x000fe400000000ff */
[----:B------:R-:W-:-:S03]  /*e7b0*/  F2FP.PACK_AB R11, R29, R33 ;  /* 0x000000211d0b723e */ /* 0x000fc600000000ff */
[----:B------:R1:W-:Y:S04]  /*e7c0*/  STS.128 [R203+0x10080], R16 ;  /* 0x01008010cb007388 */ /* 0x0003e80000000c00 */
[----:B------:R1:W-:Y:S02]  /*e7d0*/  STS.128 [R28+0x10080], R8 ;  /* 0x010080081c007388 */ /* 0x0003e40000000c00 */
.L_x_1814:
[----:B------:R-:W-:Y:S05]  /*e7e0*/  BSYNC B0 ;  /* 0x0000000000007941 */ /* 0x000fea0003800000 */
.L_x_1813:
[----:B------:R-:W-:-:S13]  /*e7f0*/  ISETP.GE.AND P0, PT, R142, c[0x0][0x27c], PT ;  /* 0x00009f008e007a0c */ /* 0x000fda0003f06270 */
[----:B------:R-:W-:Y:S05]  /*e800*/  @P0 BRA `(.L_x_1812) ;  /* 0x0000059000000947 */ /* 0x000fea0003800000 */
[----:B------:R-:W2:Y:S04]  /*e810*/  LDL R3, [R1+0xc4] ;  /* 0x0000c40001037983 */ /* 0x000ea80000100800 */
[----:B------:R-:W3:Y:S01]  /*e820*/  LDL R62, [R1+0xdc] ;  /* 0x0000dc00013e7983 */ /* 0x000ee20000100800 */
[----:B------:R-:W-:Y:S01]  /*e830*/  MOV R2, c[0x0][0x27c] ;  /* 0x00009f0000027a02 */ /* 0x000fe20000000f00 */
[----:B------:R-:W-:Y:S02]  /*e840*/  HADD2.F32 R14, -RZ, R55.H0_H0 ;  /* 0x20000037ff0e7230 */ /* 0x000fe40000004100 */
[----:B------:R-:W-:Y:S02]  /*e850*/  HADD2.F32 R6, -RZ, R52.H0_H0 ;  /* 0x20000034ff067230 */ /* 0x000fe40000004100 */
[----:B------:R-:W-:Y:S01]  /*e860*/  HADD2.F32 R13, -RZ, R56.H0_H0 ;  /* 0x20000038ff0d7230 */ /* 0x000fe20000004100 */
        /* <DEDUP_REMOVED lines=83> */
.L_x_1812:
[----:B------:R-:W-:Y:S05]  /*eda0*/  BSYNC B1 ;  /* 0x0000000000017941 */ /* 0x000fea0003800000 */
.L_x_1811:
[----:B------:R-:W-:Y:S01]  /*edb0*/  IADD3 R2, R143, 0x20, RZ ;  /* 0x000000208f027810 */ /* 0x000fe20007ffe0ff */
[----:B------:R-:W-:Y:S03]  /*edc0*/  BSSY B1, `(.L_x_1815) ;  /* 0x00000bb000017945 */ /* 0x000fe60003800000 */
[----:B------:R-:W-:-:S13]  /*edd0*/  ISETP.GE.AND P0, PT, R2, R42, PT ;  /* 0x0000002a0200720c */ /* 0x000fda0003f06270 */
[----:B------:R-:W-:Y:S05]  /*ede0*/  @P0 BRA `(.L_x_1816) ;  /* 0x00000b8000000947 */ /* 0x000fea0003800000 */
[----:B------:R-:W-:Y:S01]  /*edf0*/  ISETP.GE.AND P0, PT, R140, c[0x0][0x27c], PT ;  /* 0x00009f008c007a0c */ /* 0x000fe20003f06270 */
[----:B------:R-:W-:Y:S01]  /*ee00*/  BSSY B0, `(.L_x_1817) ;  /* 0x000005b000007945 */ /* 0x000fe20003800000 */
[----:B------:R-:W-:-:S11]  /*ee10*/  SHF.R.U32.HI R63, RZ, 0x3, R222 ;  /* 0x00000003ff3f7819 */ /* 0x000fd600000116de */
[----:B------:R-:W-:Y:S05]  /*ee20*/  @P0 BRA `(.L_x_1818) ;  /* 0x0000058000000947 */ /* 0x000fea0003800000 */
[----:B-1----:R-:W2:Y:S01]  /*ee30*/  LDL R62, [R1+0x164] ;  /* 0x00016400013e7983 */ /* 0x002ea20000100800 */
[----:B------:R-:W-:Y:S01]  /*ee40*/  MOV R2, c[0x0][0x27c] ;  /* 0x00009f0000027a02 */ /* 0x000fe20000000f00 */
[----:B------:R-:W-:Y:S02]  /*ee50*/  HADD2.F32 R14, -RZ, R47.H0_H0 ;  /* 0x2000002fff0e7230 */ /* 0x000fe40000004100 */
[----:B------:R-:W-:Y:S01]  /*ee60*/  HADD2.F32 R6, -RZ, R44.H0_H0 ;  /* 0x2000002cff067230 */ /* 0x000fe20000004100 */
[----:B------:R-:W-:Y:S01]  /*ee70*/  LEA.HI R2, R2, R149, RZ, 0x1d ;  /* 0x0000009502027211 */ /* 0x000fe200078fe8ff */
[----:B------:R-:W-:-:S03]  /*ee80*/  HADD2.F32 R13, -RZ, R48.H0_H0 ;  /* 0x20000030ff0d7230 */ /* 0x000fc60000004100 */
        /* <DEDUP_REMOVED lines=11> */
[----:B------:R-:W1:Y:S02]  /*ef40*/  LDS.128 R16, [R28+0x10080] ;  /* 0x010080001c107984 */ /* 0x000e640000000c00 */
[--C-:B-1----:R-:W-:Y:S02]  /*ef50*/  HADD2.F32 R5, -RZ, R16.reuse.H0_H0 ;  /* 0x20000010ff057230 */ /* 0x102fe40000004100 */
[----:B------:R-:W-:Y:S02]  /*ef60*/  HADD2.F32 R4, -RZ, R16.H1_H1 ;  /* 0x30000010ff047230 */ /* 0x000fe40000004100 */
[----:B------:R-:W-:Y:S01]  /*ef70*/  HADD2.F32 R16, -RZ, R46.H0_H0 ;  /* 0x2000002eff107230 */ /* 0x000fe20000004100 */
[----:B------:R-:W-:Y:S01]  /*ef80*/  FMUL.FTZ R38, R3, R5 ;  /* 0x0000000503267220 */ /* 0x000fe20000410000 */
[----:B------:R-:W-:Y:S01]  /*ef90*/  HADD2.F32 R15, -RZ, R18.H1_H1 ;  /* 0x30000012ff0f7230 */ /* 0x000fe20000004100 */
[----:B------:R-:W-:Y:S01]  /*efa0*/  FMUL.FTZ R37, R2, R4 ;  /* 0x0000000402257220 */ /* 0x000fe20000410000 */
[----:B--2---:R-:W1:Y:S02]  /*efb0*/  LDS.128 R8, [R62] ;  /* 0x000000003e087984 */ /* 0x004e640000000c00 */
[----:B-1----:R-:W-:-:S02]  /*efc0*/  HADD2.F32 R23, -RZ, R8.H0_H0 ;  /* 0x20000008ff177230 */ /* 0x002fc40000004100 */
[----:B------:R-:W-:Y:S02]  /*efd0*/  HADD2.F32 R20, -RZ, R8.H1_H1 ;  /* 0x30000008ff147230 */ /* 0x000fe40000004100 */
[--C-:B------:R-:W-:Y:S02]  /*efe0*/  HADD2.F32 R22, -RZ, R9.reuse.H0_H0 ;  /* 0x20000009ff167230 */ /* 0x100fe40000004100 */
[----:B------:R-:W-:Y:S01]  /*eff0*/  HADD2.F32 R21, -RZ, R9.H1_H1 ;  /* 0x30000009ff157230 */ /* 0x000fe20000004100 */
[----:B------:R-:W-:Y:S01]  /*f000*/  FMUL.FTZ R9, R3, R23 ;  /* 0x0000001703097220 */ /* 0x000fe20000410000 */
[----:B------:R-:W-:Y:S01]  /*f010*/  HADD2.F32 R8, -RZ, R17.H0_H0 ;  /* 0x20000011ff087230 */ /* 0x000fe20000004100 */
[----:B------:R-:W-:Y:S01]  /*f020*/  FMUL.FTZ R3, R2, R20 ;  /* 0x0000001402037220 */ /* 0x000fe20000410000 */
[----:B------:R-:W-:Y:S01]  /*f030*/  HADD2.F32 R25, -RZ, R10.H0_H0 ;  /* 0x2000000aff197230 */ /* 0x000fe20000004100 */
[----:B------:R-:W-:Y:S01]  /*f040*/  FFMA.FTZ R41, R16, R5, R9 ;  /* 0x0000000510297223 */ /* 0x000fe20000010009 */
[----:B------:R-:W-:Y:S01]  /*f050*/  HADD2.F32 R2, -RZ, R45.H0_H0 ;  /* 0x2000002dff027230 */ /* 0x000fe20000004100 */
[----:B------:R-:W-:Y:S01]  /*f060*/  FFMA.FTZ R40, R14, R4, R3 ;  /* 0x000000040e287223 */ /* 0x000fe20000010003 */
[----:B------:R-:W-:Y:S01]  /*f070*/  HADD2.F32 R3, -RZ, R44.H1_H1 ;  /* 0x3000002cff037230 */ /* 0x000fe20000004100 */
[C---:B------:R-:W-:Y:S01]  /*f080*/  FMUL.FTZ R5, R6.reuse, R22 ;  /* 0x0000001606057220 */ /* 0x040fe20000410000 */
[--C-:B------:R-:W-:Y:S01]  /*f090*/  HADD2.F32 R27, -RZ, R11.reuse.H0_H0 ;  /* 0x2000000bff1b7230 */ /* 0x100fe20000004100 */
[-C--:B------:R-:W-:Y:S01]  /*f0a0*/  FMUL.FTZ R35, R6, R8.reuse ;  /* 0x0000000806237220 */ /* 0x080fe20000410000 */
[----:B------:R-:W-:Y:S01]  /*f0b0*/  HADD2.F32 R26, -RZ, R11.H1_H1 ;  /* 0x3000000bff1a7230 */ /* 0x000fe20000004100 */
[----:B------:R-:W-:Y:S01]  /*f0c0*/  FFMA.FTZ R39, R13, R8, R5 ;  /* 0x000000080d277223 */ /* 0x000fe20000010005 */
[----:B------:R-:W-:Y:S01]  /*f0d0*/  HADD2.F32 R24, -RZ, R10.H1_H1 ;  /* 0x3000000aff187230 */ /* 0x000fe20000004100 */
[C---:B------:R-:W-:Y:S01]  /*f0e0*/  FMUL.FTZ R6, R3.reuse, R21 ;  /* 0x0000001503067220 */ /* 0x040fe20000410000 */
[----:B------:R-:W-:Y:S01]  /*f0f0*/  HADD2.F32 R11, -RZ, R17.H1_H1 ;  /* 0x30000011ff0b7230 */ /* 0x000fe20000004100 */
[----:B------:R-:W-:Y:S01]  /*f100*/  FMUL.FTZ R5, R2, R25 ;  /* 0x0000001902057220 */ /* 0x000fe20000410000 */
[----:B------:R-:W-:Y:S01]  /*f110*/  HADD2.F32 R9, -RZ, R48.H1_H1 ;  /* 0x30000030ff097230 */ /* 0x000fe20000004100 */
[----:B------:R-:W-:Y:S01]  /*f120*/  FFMA.FTZ R16, R16, R23, -R38 ;  /* 0x0000001710107223 */ /* 0x000fe20000010826 */
[----:B------:R-:W-:Y:S01]  /*f130*/  HADD2.F32 R10, -RZ, R18.H0_H0 ;  /* 0x20000012ff0a7230 */ /* 0x000fe20000004100 */
[-C--:B------:R-:W-:Y:S01]  /*f140*/  FMUL.FTZ R32, R3, R11.reuse ;  /* 0x0000000b03207220 */ /* 0x080fe20000410000 */
[----:B------:R-:W-:Y:S01]  /*f150*/  HADD2.F32 R8, -RZ, R49.H0_H0 ;  /* 0x20000031ff087230 */ /* 0x000fe20000004100 */
[----:B------:R-:W-:Y:S01]  /*f160*/  FFMA.FTZ R36, R9, R11, R6 ;  /* 0x0000000b09247223 */ /* 0x000fe20000010006 */
[----:B------:R-:W-:Y:S01]  /*f170*/  HADD2.F32 R4, -RZ, R45.H1_H1 ;  /* 0x3000002dff047230 */ /* 0x000fe20000004100 */
[-C--:B------:R-:W-:Y:S01]  /*f180*/  FMUL.FTZ R30, R2, R10.reuse ;  /* 0x0000000a021e7220 */ /* 0x080fe20000410000 */
[----:B------:R-:W-:Y:S01]  /*f190*/  HADD2.F32 R6, -RZ, R49.H1_H1 ;  /* 0x30000031ff067230 */ /* 0x000fe20000004100 */
[----:B------:R-:W-:Y:S01]  /*f1a0*/  FFMA.FTZ R34, R8, R10, R5 ;  /* 0x0000000a08227223 */ /* 0x000fe20000010005 */
[----:B------:R-:W-:Y:S01]  /*f1b0*/  HADD2.F32 R17, -RZ, R19.H0_H0 ;  /* 0x20000013ff117230 */ /* 0x000fe20000004100 */
[C---:B------:R-:W-:Y:S01]  /*f1c0*/  FMUL.FTZ R5, R4.reuse, R24 ;  /* 0x0000001804057220 */ /* 0x040fe20000410000 */
[----:B------:R-:W-:Y:S01]  /*f1d0*/  HADD2.F32 R3, -RZ, R47.H1_H1 ;  /* 0x3000002fff037230 */ /* 0x000fe20000004100 */
[-C--:B------:R-:W-:Y:S01]  /*f1e0*/  FMUL.FTZ R18, R4, R15.reuse ;  /* 0x0000000f04127220 */ /* 0x080fe20000410000 */
[----:B------:R-:W-:Y:S01]  /*f1f0*/  HADD2.F32 R2, -RZ, R46.H1_H1 ;  /* 0x3000002eff027230 */ /* 0x000fe20000004100 */
[----:B------:R-:W-:Y:S01]  /*f200*/  FFMA.FTZ R31, R6, R15, R5 ;  /* 0x0000000f061f7223 */ /* 0x000fe20000010005 */
[----:B------:R-:W-:Y:S01]  /*f210*/  HADD2.F32 R19, -RZ, R19.H1_H1 ;  /* 0x30000013ff137230 */ /* 0x000fe20000004100 */
[C---:B------:R-:W-:Y:S01]  /*f220*/  FMUL.FTZ R11, R3.reuse, R27 ;  /* 0x0000001b030b7220 */ /* 0x040fe20000410000 */
[--C-:B------:R-:W-:Y:S01]  /*f230*/  HADD2.F32 R5, -RZ, R50.reuse.H1_H1 ;  /* 0x30000032ff057230 */ /* 0x100fe20000004100 */
[----:B------:R-:W-:Y:S01]  /*f240*/  FMUL.FTZ R10, R2, R26 ;  /* 0x0000001a020a7220 */ /* 0x000fe20000410000 */
[----:B------:R-:W-:Y:S01]  /*f250*/  HADD2.F32 R4, -RZ, R50.H0_H0 ;  /* 0x20000032ff047230 */ /* 0x000fe20000004100 */
[----:B------:R-:W-:-:S02]  /*f260*/  FMUL.FTZ R3, R3, R17 ;  /* 0x0000001103037220 */ /* 0x000fc40000410000 */
[----:B------:R-:W-:Y:S02]  /*f270*/  FMUL.FTZ R2, R2, R19 ;  /* 0x0000001302027220 */ /* 0x000fe40000410000 */
[----:B------:R-:W-:Y:S02]  /*f280*/  FFMA.FTZ R15, R14, R20, -R37 ;  /* 0x000000140e0f7223 */ /* 0x000fe40000010825 */
[----:B------:R-:W-:Y:S02]  /*f290*/  FFMA.FTZ R33, R5, R17, R11 ;  /* 0x0000001105217223 */ /* 0x000fe4000001000b */
        /* <DEDUP_REMOVED lines=8> */
[----:B------:R-:W-:-:S02]  /*f320*/  FFMA.FTZ R3, R5, R27, -R3 ;  /* 0x0000001b05037223 */ /* 0x000fc40000010803 */
[----:B------:R-:W-:Y:S01]  /*f330*/  FFMA.FTZ R2, R4, R26, -R2 ;  /* 0x0000001a04027223 */ /* 0x000fe20000010802 */
[----:B------:R-:W-:Y:S01]  /*f340*/  F2FP.PACK_AB R18, R6, R11 ;  /* 0x0000000b0612723e */ /* 0x000fe200000000ff */
[----:B------:R-:W-:Y:S01]  /*f350*/  FFMA.FTZ R29, R4, R19, R10 ;  /* 0x00000013041d7223 */ /* 0x000fe2000001000a */
[----:B------:R-:W-:Y:S02]  /*f360*/  F2FP.PACK_AB R10, R31, R34 ;  /* 0x000000221f0a723e */ /* 0x000fe400000000ff */
[----:B------:R-:W-:Y:S02]  /*f370*/  F2FP.PACK_AB R19, R2, R3 ;  /* 0x000000030213723e */ /* 0x000fe400000000ff */
[----:B------:R-:W-:-:S03]  /*f380*/  F2FP.PACK_AB R11, R29, R33 ;  /* 0x000000211d0b723e */ /* 0x000fc600000000ff */
[----:B------:R1:W-:Y:S04]  /*f390*/  STS.128 [R62], R16 ;  /* 0x000000103e007388 */ /* 0x0003e80000000c00 */
[----:B------:R1:W-:Y:S02]  /*f3a0*/  STS.128 [R28+0x10080], R8 ;  /* 0x010080081c007388 */ /* 0x0003e40000000c00 */
.L_x_1818:
[----:B------:R-:W-:Y:S05]  /*f3b0*/  BSYNC B0 ;  /* 0x0000000000007941 */ /* 0x000fea0003800000 */
.L_x_1817:
[----:B------:R-:W-:-:S13]  /*f3c0*/  ISETP.GE.AND P0, PT, R142, c[0x0][0x27c], PT ;  /* 0x00009f008e007a0c */ /* 0x000fda0003f06270 */
[----:B------:R-:W-:Y:S05]  /*f3d0*/  @P0 BRA `(.L_x_1816) ;  /* 0x0000059000000947 */ /* 0x000fea0003800000 */
[----:B------:R-:W2:Y:S04]  /*f3e0*/  LDL R3, [R1+0xc4] ;  /* 0x0000c40001037983 */ /* 0x000ea80000100800 */
[----:B-1----:R-:W3:Y:S01]  /*f3f0*/  LDL R62, [R1+0xd8] ;  /* 0x0000d800013e7983 */ /* 0x002ee20000100800 */
[----:B------:R-:W-:Y:S01]  /*f400*/  MOV R2, c[0x0][0x27c] ;  /* 0x00009f0000027a02 */ /* 0x000fe20000000f00 */
[----:B------:R-:W-:Y:S02]  /*f410*/  HADD2.F32 R14, -RZ, R55.H0_H0 ;  /* 0x20000037ff0e7230 */ /* 0x000fe40000004100 */
[----:B------:R-:W-:Y:S02]  /*f420*/  HADD2.F32 R6, -RZ, R52.H0_H0 ;  /* 0x20000034ff067230 */ /* 0x000fe40000004100 */
        /* <DEDUP_REMOVED lines=27> */
[-C--:B------:R-:W-:Y:S01]  /*f5e0*/  FMUL.FTZ R38, R3, R5.reuse ;  /* 0x0000000503267220 */ /* 0x080fe20000410000 */
        /* <DEDUP_REMOVED lines=11> */
[-C--:B------:R-:W-:Y:S01]  /*f6a0*/  FMUL.FTZ R35, R6, R8.reuse ;  /* 0x0000000806237220 */ /* 0x080fe20000410000 */
[----:B------:R-:W-:Y:S01]  /*f6b0*/  HADD2.F32 R4, -RZ, R53.H1_H1 ;  /* 0x30000035ff047230 */ /* 0x000fe20000004100 */
[----:B------:R-:W-:Y:S01]  /*f6c0*/  FFMA.FTZ R39, R13, R8, R5 ;  /* 0x000000080d277223 */ /* 0x000fe20000010005 */
[----:B------:R-:W-:Y:S01]  /*f6d0*/  HADD2.F32 R8, -RZ, R57.H0_H0 ;  /* 0x20000039ff087230 */ /* 0x000fe20000004100 */
[----:B------:R-:W-:Y:S01]  /*f6e0*/  FMUL.FTZ R6, R3, R21 ;  /* 0x0000001503067220 */ /* 0x000fe20000410000 */
[----:B------:R-:W-:Y:S01]  /*f6f0*/  HADD2.F32 R15, -RZ, R18.H1_H1 ;  /* 0x30000012ff0f7230 */ /* 0x000fe20000004100 */
[----:B------:R-:W-:Y:S01]  /*f700*/  FMUL.FTZ R5, R2, R25 ;  /* 0x0000001902057220 */ /* 0x000fe20000410000 */
[----:B------:R-:W-:Y:S01]  /*f710*/  HADD2.F32 R17, -RZ, R19.H0_H0 ;  /* 0x20000013ff117230 */ /* 0x000fe20000004100 */
[-C--:B------:R-:W-:Y:S01]  /*f720*/  FFMA.FTZ R36, R9, R11.reuse, R6 ;  /* 0x0000000b09247223 */ /* 0x080fe20000010006 */
[----:B------:R-:W-:Y:S01]  /*f730*/  HADD2.F32 R6, -RZ, R57.H1_H1 ;  /* 0x30000039ff067230 */ /* 0x000fe20000004100 */
[-C--:B------:R-:W-:Y:S01]  /*f740*/  FFMA.FTZ R34, R8, R10.reuse, R5 ;  /* 0x0000000a08227223 */ /* 0x080fe20000010005 */
[----:B------:R-:W-:Y:S01]  /*f750*/  HADD2.F32 R19, -RZ, R19.H1_H1 ;  /* 0x30000013ff137230 */ /* 0x000fe20000004100 */
[----:B------:R-:W-:Y:S01]  /*f760*/  FMUL.FTZ R32, R3, R11 ;  /* 0x0000000b03207220 */ /* 0x000fe20000410000 */
[----:B------:R-:W-:Y:S01]  /*f770*/  HADD2.F32 R3, -RZ, R55.H1_H1 ;  /* 0x30000037ff037230 */ /* 0x000fe20000004100 */
[----:B------:R-:W-:Y:S01]  /*f780*/  FMUL.FTZ R30, R2, R10 ;  /* 0x0000000a021e7220 */ /* 0x000fe20000410000 */
[----:B------:R-:W-:Y:S01]  /*f790*/  HADD2.F32 R2, -RZ, R54.H1_H1 ;  /* 0x30000036ff027230 */ /* 0x000fe20000004100 */
[----:B------:R-:W-:-:S02]  /*f7a0*/  FMUL.FTZ R5, R4, R24 ;  /* 0x0000001804057220 */ /* 0x000fc40000410000 */
[-C--:B------:R-:W-:Y:S01]  /*f7b0*/  FMUL.FTZ R18, R4, R15.reuse ;  /* 0x0000000f04127220 */ /* 0x080fe20000410000 */
[--C-:B------:R-:W-:Y:S01]  /*f7c0*/  HADD2.F32 R4, -RZ, R58.reuse.H0_H0 ;  /* 0x2000003aff047230 */ /* 0x100fe20000004100 */
[----:B------:R-:W-:Y:S01]  /*f7d0*/  FFMA.FTZ R31, R6, R15, R5 ;  /* 0x0000000f061f7223 */ /* 0x000fe20000010005 */
[----:B------:R-:W-:Y:S01]  /*f7e0*/  HADD2.F32 R5, -RZ, R58.H1_H1 ;  /* 0x3000003aff057230 */ /* 0x000fe20000004100 */
[C---:B------:R-:W-:Y:S02]  /*f7f0*/  FMUL.FTZ R11, R3.reuse, R27 ;  /* 0x0000001b030b7220 */ /* 0x040fe40000410000 */
[C---:B------:R-:W-:Y:S02]  /*f800*/  FMUL.FTZ R10, R2.reuse, R26 ;  /* 0x0000001a020a7220 */ /* 0x040fe40000410000 */
        /* <DEDUP_REMOVED lines=16> */
[----:B------:R-:W-:Y:S01]  /*f910*/  FFMA.FTZ R29, R4, R19, R10 ;  /* 0x00000013041d7223 */ /* 0x000fe2000001000a */
[----:B------:R-:W-:-:S02]  /*f920*/  F2FP.PACK_AB R10, R31, R34 ;  /* 0x000000221f0a723e */ /* 0x000fc400000000ff */
[----:B------:R-:W-:Y:S02]  /*f930*/  F2FP.PACK_AB R19, R2, R3 ;  /* 0x000000030213723e */ /* 0x000fe400000000ff */
[----:B------:R-:W-:-:S03]  /*f940*/  F2FP.PACK_AB R11, R29, R33 ;  /* 0x000000211d0b723e */ /* 0x000fc600000000ff */
[----:B------:R1:W-:Y:S04]  /*f950*/  STS.128 [R62], R16 ;  /* 0x000000103e007388 */ /* 0x0003e80000000c00 */
[----:B------:R1:W-:Y:S02]  /*f960*/  STS.128 [R28+0x10080], R8 ;  /* 0x010080081c007388 */ /* 0x0003e40000000c00 */
.L_x_1816:
[----:B------:R-:W-:Y:S05]  /*f970*/  BSYNC B1 ;  /* 0x0000000000017941 */ /* 0x000fea0003800000 */
.L_x_1815:
        /* <DEDUP_REMOVED lines=39> */
[----:B---3--:R-:W1:Y:S02]  /*fbf0*/  LDS.128 R8, [R62] ;  /* 0x000000003e087984 */ /* 0x008e640000000c00 */
        /* <DEDUP_REMOVED lines=63> */
.L_x_1822:
[----:B------:R-:W-:Y:S05]  /*fff0*/  BSYNC B0 ;  /* 0x0000000000007941 */ /* 0x000fea0003800000 */
.L_x_1821:
[----:B------:R-:W-:-:S13]  /*10000*/  ISETP.GE.AND P0, PT, R142, c[0x0][0x27c], PT ;  /* 0x00009f008e007a0c */ /* 0x000fda0003f06270 */
[----:B------:R-:W-:Y:S05]  /*10010*/  @P0 BRA `(.L_x_1820) ;  /* 0x0000059000000947 */ /* 0x000fea0003800000 */
[----:B------:R-:W3:Y:S04]  /*10020*/  LDL R3, [R1+0xc4] ;  /* 0x0000c40001037983 */ /* 0x000ee80000100800 */
[----:B-1----:R-:W4:Y:S01]  /*10030*/  LDL R62, [R1+0xd4] ;  /* 0x0000d400013e7983 */ /* 0x002f220000100800 */
[----:B------:R-:W-:Y:S01]  /*10040*/  MOV R2, c[0x0][0x27c] ;  /* 0x00009f0000027a02 */ /* 0x000fe20000000f00 */
[----:B------:R-:W-:Y:S02]  /*10050*/  HADD2.F32 R14, -RZ, R55.H0_H0 ;  /* 0x20000037ff0e7230 */ /* 0x000fe40000004100 */
[----:B------:R-:W-:Y:S02]  /*10060*/  HADD2.F32 R6, -RZ, R52.H0_H0 ;  /* 0x20000034ff067230 */ /* 0x000fe40000004100 */
        /* <DEDUP_REMOVED lines=24> */
[--C-:B---3--:R-:W-:Y:S02]  /*101f0*/  HADD2.F32 R5, -RZ, R16.reuse.H0_H0 ;  /* 0x20000010ff057230 */ /* 0x108fe40000004100 */
        /* <DEDUP_REMOVED lines=59> */
.L_x_1820:
[----:B------:R-:W-:Y:S05]  /*105b0*/  BSYNC B1 ;  /* 0x0000000000017941 */ /* 0x000fea0003800000 */
.L_x_1819:
        /* <DEDUP_REMOVED lines=31> */
[----:B------:R-:W4:Y:S02]  /*107b0*/  LDS.128 R16, [R28+0x10080] ;  /* 0x010080001c107984 */ /* 0x000f240000000c00 */
[--C-:B----4-:R-:W-:Y:S02]  /*107c0*/  HADD2.F32 R5, -RZ, R16.reuse.H0_H0 ;  /* 0x20000010ff057230 */ /* 0x110fe40000004100 */
[----:B------:R-:W-:Y:S02]  /*107d0*/  HADD2.F32 R4, -RZ, R16.H1_H1 ;  /* 0x30000010ff047230 */ /* 0x000fe40000004100 */
[----:B------:R-:W-:Y:S01]  /*107e0*/  HADD2.F32 R16, -RZ, R46.H0_H0 ;  /* 0x2000002eff107230 */ /* 0x000fe20000004100 */
[----:B------:R-:W-:Y:S01]  /*107f0*/  FMUL.FTZ R38, R3, R5 ;  /* 0x0000000503267220 */ /* 0x000fe20000410000 */
[----:B------:R-:W-:Y:S01]  /*10800*/  HADD2.F32 R15, -RZ, R18.H1_H1 ;  /* 0x30000012ff0f7230 */ /* 0x000fe20000004100 */
[----:B------:R-:W-:Y:S01]  /*10810*/  FMUL.FTZ R37, R2, R4 ;  /* 0x0000000402257220 */ /* 0x000fe20000410000 */
[----:B---3--:R-:W3:Y:S02]  /*10820*/  LDS.128 R8, [R65] ;  /* 0x0000000041087984 */ /* 0x008ee40000000c00 */
[----:B---3--:R-:W-:-:S02]  /*10830*/  HADD2.F32 R23, -RZ, R8.H0_H0 ;  /* 0x20000008ff177230 */ /* 0x008fc40000004100 */
        /* <DEDUP_REMOVED lines=62> */
.L_x_1824:
[----:B------:R-:W-:Y:S05]  /*10c20*/  BSYNC B0 ;  /* 0x0000000000007941 */ /* 0x000fea0003800000 */
.L_x_1823:
[----:B------:R-:W-:-:S13]  /*10c30*/  ISETP.GE.AND P0, PT, R142, c[0x0][0x27c], PT ;  /* 0x00009f008e007a0c */ /* 0x000fda0003f06270 */
[----:B------:R-:W-:Y:S05]  /*10c40*/  @P0 BRA `(.L_x_1802) ;  /* 0x0000059000000947 */ /* 0x000fea0003800000 */
[----:B------:R-:W4:Y:S04]  /*10c50*/  LDL R3, [R1+0xc4] ;  /* 0x0000c40001037983 */ /* 0x000f280000100800 */
[----:B------:R-:W5:Y:S01]  /*10c60*/  LDL R42, [R1+0xd0] ;  /* 0x0000d000012a7983 */ /* 0x000f620000100800 */
[----:B------:R-:W-:Y:S01]  /*10c70*/  MOV R2, c[0x0][0x27c] ;  /* 0x00009f0000027a02 */ /* 0x000fe20000000f00 */
[----:B------:R-:W-:Y:S02]  /*10c80*/  HADD2.F32 R14, -RZ, R55.H0_H0 ;  /* 0x20000037ff0e7230 */ /* 0x000fe40000004100 */
[----:B------:R-:W-:Y:S02]  /*10c90*/  HADD2.F32 R6, -RZ, R52.H0_H0 ;  /* 0x20000034ff067230 */ /* 0x000fe40000004100 */
[----:B------:R-:W-:Y:S01]  /*10ca0*/  HADD2.F32 R13, -RZ, R56.H0_H0 ;  /* 0x20000038ff0d7230 */ /* 0x000fe20000004100 */
[----:B----4-:R-:W-:-:S04]  /*10cb0*/  LEA.HI R2, R2, R3, RZ, 0x1d ;  /* 0x0000000302027211 */ /* 0x010fc800078fe8ff */
[----:B------:R-:W-:Y:S01]  /*10cc0*/  SHF.R.S32.HI R3, RZ, 0x1f, R2 ;  /* 0x0000001fff037819 */ /* 0x000fe20000011402 */
[----:B---3-5:R-:W3:Y:S01]  /*10cd0*/  LDS.128 R8, [R42] ;  /* 0x000000002a087984 */ /* 0x028ee20000000c00 */
        /* <DEDUP_REMOVED lines=11> */
[--C-:B---3--:R-:W-:Y:S02]  /*10d90*/  HADD2.F32 R23, -RZ, R8.reuse.H0_H0 ;  /* 0x20000008ff177230 */ /* 0x108fe40000004100 */
        /* <DEDUP_REMOVED lines=8> */
[--C-:B----4-:R-:W-:Y:S02]  /*10e20*/  HADD2.F32 R5, -RZ, R16.reuse.H0_H0 ;  /* 0x20000010ff057230 */ /* 0x110fe40000004100 */
        /* <DEDUP_REMOVED lines=59> */
.L_x_1802:
[----:B------:R-:W-:Y:S05]  /*111e0*/  BSYNC B2 ;  /* 0x0000000000027941 */ /* 0x000fea0003800000 */
.L_x_1774:
[----:B-1----:R-:W-:Y:S01]  /*111f0*/  IMAD R4, R60, c[0x0][0x208], RZ ;  /* 0x000082003c047a24 */ /* 0x002fe200078e02ff */
[----:B------:R-:W-:Y:S01]  /*11200*/  ISETP.GE.AND P1, PT, R140, c[0x0][0x1d4], PT ;  /* 0x000075008c007a0c */ /* 0x000fe20003f26270 */
[----:B--23--:R-:W-:Y:S01]  /*11210*/  IMAD.WIDE.U32 R2, R212, c[0x0][0x208], RZ ;  /* 0x00008200d4027a25 */ /* 0x00cfe200078e00ff */
[----:B------:R-:W-:-:S04]  /*11220*/  DEPBAR.LE SB0, 0x0 ;  /* 0x000080000000791a */ /* 0x000fc80000000000 */
[----:B------:R-:W-:Y:S01]  /*11230*/  IMAD R4, R212, c[0x0][0x20c], R4 ;  /* 0x00008300d4047a24 */ /* 0x000fe200078e0204 */
[----:B------:R-:W-:Y:S01]  /*11240*/  BAR.SYNC.DEFER_BLOCKING 0x0 ;  /* 0x0000000000007b1d */ /* 0x000fe20000010000 */
[----:B------:R-:W-:Y:S01]  /*11250*/  IMAD.WIDE.U32 R220, R59, c[0x0][0x210], RZ ;  /* 0x000084003bdc7a25 */ /* 0x000fe200078e00ff */
[----:B------:R-:W-:Y:S02]  /*11260*/  LOP3.LUT R213, R213, 0xfffffffe, RZ, 0xc0, !PT ;  /* 0xfffffffed5d57812 */ /* 0x000fe400078ec0ff */
[----:B------:R-:W-:Y:S01]  /*11270*/  ISETP.GE.AND P6, PT, R142, c[0x0][0x1d4], PT ;  /* 0x000075008e007a0c */ /* 0x000fe20003fc6270 */
[----:B------:R-:W-:Y:S01]  /*11280*/  IMAD.IADD R3, R3, 0x1, R4 ;  /* 0x0000000103037824 */ /* 0x000fe200078e0204 */
[----:B------:R-:W-:Y:S01]  /*11290*/  @P1 LOP3.LUT R213, R213, 0x1, RZ, 0xfc, !PT ;  /* 0x00000001d5d51812 */ /* 0x000fe200078efcff */
[----:B------:R-:W-:Y:S01]  /*112a0*/  IMAD R4, R61, c[0x0][0x218], RZ ;  /* 0x000086003d047a24 */ /* 0x000fe200078e02ff */
[----:B------:R-:W-:Y:S01]  /*112b0*/  ISETP.GE.AND P2, PT, R205, c[0x0][0x1d4], PT ;  /* 0x00007500cd007a0c */ /* 0x000fe20003f46270 */
[C---:B------:R-:W-:Y:S01]  /*112c0*/  IMAD.WIDE.U32 R2, R211.reuse, c[0x0][0x218], R2 ;  /* 0x00008600d3027a25 */ /* 0x040fe200078e0002 */
[----:B------:R-:W1:Y:S01]  /*112d0*/  S2R R22, SR_TID.X ;  /* 0x0000000000167919 */ /* 0x000e620000002100 */
[----:B------:R-:W-:Y:S02]  /*112e0*/  BSSY B0, `(.L_x_1825) ;  /* 0x0000042000007945 */ /* 0x000fe40003800000 */
[----:B------:R-:W-:Y:S01]  /*112f0*/  IMAD R4, R211, c[0x0][0x21c], R4 ;  /* 0x00008700d3047a24 */ /* 0x000fe200078e0204 */
[----:B------:R-:W-:Y:S01]  /*11300*/  IADD3 R2, P0, R2, R220, RZ ;  /* 0x000000dc02027210 */ /* 0x000fe20007f1e0ff */
[----:B------:R-:W-:-:S05]  /*11310*/  IMAD R224, R59, c[0x0][0x214], R221 ;  /* 0x000085003be07a24 */ /* 0x000fca00078e02dd */
[----:B------:R-:W-:Y:S01]  /*11320*/  IADD3.X R3, R224, R3, R4, P0, !PT ;  /* 0x00000003e0037210 */ /* 0x000fe200007fe404 */
[----:B------:R-:W-:Y:S01]  /*11330*/  IMAD.IADD R4, R131, 0x1, -R143 ;  /* 0x0000000183047824 */ /* 0x000fe200078e0a8f */
[C---:B------:R-:W-:Y:S01]  /*11340*/  LEA R13, P0, R2.reuse, c[0x0][0x1f8], 0x1 ;  /* 0x00007e00020d7a11 */ /* 0x040fe200078008ff */
[----:B------:R-:W-:Y:S03]  /*11350*/  LDSM.16.M88.4 R8, [R199] ;  /* 0x00000000c708783b */ /* 0x000fe60000000200 */
[----:B------:R-:W-:Y:S02]  /*11360*/  LEA.HI.X R6, R2, c[0x0][0x1fc], R3, 0x1, P0 ;  /* 0x00007f0002067a11 */ /* 0x000fe400000f0c03 */
[----:B------:R-:W2:Y:S01]  /*11370*/  SHFL.IDX PT, R3, R13, RZ, 0x181f ;  /* 0x00181fff0d037589 */ /* 0x000ea200000e0000 */
[----:B------:R-:W-:Y:S02]  /*11380*/  LOP3.LUT P0, RZ, R149, 0x2, RZ, 0xc0, !PT ;  /* 0x0000000295ff7812 */ /* 0x000fe4000780c0ff */
[----:B------:R-:W-:Y:S01]  /*11390*/  IADD3 R2, R150, 0x20, RZ ;  /* 0x0000002096027810 */ /* 0x000fe20007ffe0ff */
[----:B------:R-:W3:Y:S01]  /*113a0*/  SHFL.IDX PT, R5, R6, RZ, 0x181f ;  /* 0x00181fff06057589 */ /* 0x000ee200000e0000 */
[----:B------:R-:W-:-:S03]  /*113b0*/  ISETP.LT.OR P1, PT, R4, 0x1, P1 ;  /* 0x000000010400780c */ /* 0x000fc60000f21670 */
[----:B------:R-:W4:Y:S04]  /*113c0*/  LDSM.16.M88.4 R24, [R150] ;  /* 0x000000009618783b */ /* 0x000f280000000200 */
[----:B------:R-:W1:Y:S02]  /*113d0*/  LDSM.16.M88.4 R28, [R150+0x800] ;  /* 0x00080000961c783b */ /* 0x000e640000000200 */
[----:B------:R-:W-:Y:S02]  /*113e0*/  @P0 IADD3 R2, R150, -0x20, RZ ;  /* 0xffffffe096020810 */ /* 0x000fe40007ffe0ff */
[----:B------:R-:W1:Y:S04]  /*113f0*/  LDSM.16.M88.4 R48, [R150+0x1000] ;  /* 0x001000009630783b */ /* 0x000e680000000200 */
[----:B------:R-:W1:Y:S01]  /*11400*/  LDSM.16.M88.4 R40, [R2] ;  /* 0x000000000228783b */ /* 0x000e620000000200 */
[----:B--2---:R-:W-:-:S03]  /*11410*/  LEA R20, P0, R140, R3, 0x1 ;  /* 0x000000038c147211 */ /* 0x004fc600078008ff */
[----:B------:R-:W2:Y:S01]  /*11420*/  LDSM.16.M88.4 R64, [R2+0x800] ;  /* 0x000800000240783b */ /* 0x000ea20000000200 */
[----:B---3--:R-:W-:-:S03]  /*11430*/  LEA.HI.X R21, R140, R5, R141, 0x1, P0 ;  /* 0x000000058c157211 */ /* 0x008fc600000f0c8d */
[----:B------:R3:W1:Y:S01]  /*11440*/  LDSM.16.M88.4 R68, [R2+0x1000] ;  /* 0x001000000244783b */ /* 0x0006620000000200 */
[----:B------:R-:W-:-:S03]  /*11450*/  LEA R14, P0, R206, R3, 0x1 ;  /* 0x00000003ce0e7211 */ /* 0x000fc600078008ff */
[----:B------:R1:W1:Y:S01]  /*11460*/  LDSM.16.M88.4 R16, [R200] ;  /* 0x00000000c810783b */ /* 0x0002620000000200 */
[----:B------:R-:W-:Y:S02]  /*11470*/  LEA.HI.X R15, R206, R5, R214, 0x1, P0 ;  /* 0x00000005ce0f7211 */ /* 0x000fe400000f0cd6 */
[----:B------:R-:W-:Y:S01]  /*11480*/  ISETP.LT.OR P0, PT, R4, 0x1, P6 ;  /* 0x000000010400780c */ /* 0x000fe20003701670 */
[----:B------:R-:W-:Y:S01]  /*11490*/  @!PT LDS RZ, [RZ] ;  /* 0x00000000fffff984 */ /* 0x000fe20000000800 */
[----:B------:R-:W-:Y:S01]  /*114a0*/  @!PT LDS RZ, [RZ] ;  /* 0x00000000fffff984 */ /* 0x000fe20000000800 */
[----:B------:R-:W-:Y:S01]  /*114b0*/  @!PT LDS RZ, [RZ] ;  /* 0x00000000fffff984 */ /* 0x000fe20000000800 */
[----:B------:R1:W-:Y:S01]  /*114c0*/  LDGSTS.E.BYPASS.LTC128B.128 [R203+0x4080], [R20.64], !P1 ;  /* 0x0408000014cb7fae */ /* 0x0003e2000c901d46 */
[----:B------:R-:W-:-:S11]  /*114d0*/  ISETP.GE.AND P1, PT, R204, c[0x0][0x1d4], PT ;  /* 0x00007500cc007a0c */ /* 0x000fd60003f26270 */
[----:B------:R1:W-:Y:S02]  /*114e0*/  LDGSTS.E.BYPASS.LTC128B.128 [R203+0x5880], [R14.64], !P0 ;  /* 0x058800000ecb7fae */ /* 0x0003e4000c101d46 */
[----:B-1----:R-:W-:-:S04]  /*114f0*/  LEA R14, P0, R205, R3, 0x1 ;  /* 0x00000003cd0e7211 */ /* 0x002fc800078008ff */
[----:B------:R-:W-:Y:S02]  /*11500*/  LEA.HI.X R15, R205, R5, R216, 0x1, P0 ;  /* 0x00000005cd0f7211 */ /* 0x000fe400000f0cd8 */
[----:B---3--:R-:W-:-:S04]  /*11510*/  LEA R2, P0, R204, R3, 0x1 ;  /* 0x00000003cc027211 */ /* 0x008fc800078008ff */
[----:B------:R-:W-:Y:S02]  /*11520*/  LEA.HI.X R3, R204, R5, R215, 0x1, P0 ;  /* 0x00000005cc037211 */ /* 0x000fe400000f0cd7 */
[----:B------:R-:W-:-:S13]  /*11530*/  ISETP.LT.OR P0, PT, R4, 0x1, P2 ;  /* 0x000000010400780c */ /* 0x000fda0001701670 */
[----:B------:R1:W-:Y:S01]  /*11540*/  LDGSTS.E.BYPASS.LTC128B.128 [R203+0x7080], [R14.64], !P0 ;  /* 0x070800000ecb7fae */ /* 0x0003e2000c101d46 */
[----:B------:R-:W-:-:S13]  /*11550*/  ISETP.LT.OR P0, PT, R4, 0x1, P1 ;  /* 0x000000010400780c */ /* 0x000fda0000f01670 */
[----:B------:R1:W-:Y:S01]  /*11560*/  LDGSTS.E.BYPASS.LTC128B.128 [R203+0x8880], [R2.64], !P0 ;  /* 0x0888000002cb7fae */ /* 0x0003e2000c101d46 */
[----:B------:R-:W-:-:S13]  /*11570*/  ISETP.GT.AND P0, PT, R22, 0x7f, PT ;  /* 0x0000007f1600780c */ /* 0x000fda0003f04270 */
[----:B------:R-:W-:Y:S05]  /*11580*/  @P0 BRA `(.L_x_1826) ;  /* 0x0000017000000947 */ /* 0x000fea0003800000 */
[----:B--2-4-:R-:W-:Y:S05]  /*11590*/  BRA.DIV ~URZ, `(.L_x_1827) ;  /* 0x0000b0d27f007947 */ /* 0x014fea000b800000 */
[----:B------:R2:W3:Y:S04]  /*115a0*/  SHFL.IDX PT, R5, R6, 0x1, 0x181f ;  /* 0x00381f0006057f89 */ /* 0x0004e800000e0000 */
[----:B-1----:R2:W1:Y:S02]  /*115b0*/  SHFL.IDX PT, R2, R13, 0x1, 0x181f ;  /* 0x00381f000d027f89 */ /* 0x00246400000e0000 */
.L_x_1919:
[-C--:B-1----:R-:W-:Y:S02]  /*115c0*/  LEA R14, P0, R206, R2.reuse, 0x1 ;  /* 0x00000002ce0e7211 */ /* 0x082fe400078008ff */
[----:B------:R-:W-:Y:S02]  /*115d0*/  ISETP.LT.OR P2, PT, R4, 0x21, P2 ;  /* 0x000000210400780c */ /* 0x000fe40001741670 */
[----:B---3--:R-:W-:Y:S02]  /*115e0*/  LEA.HI.X R15, R206, R5, R214, 0x1, P0 ;  /* 0x00000005ce0f7211 */ /* 0x008fe400000f0cd6 */
[----:B------:R-:W-:-:S02]  /*115f0*/  LEA R22, P0, R205, R2, 0x1 ;  /* 0x00000002cd167211 */ /* 0x000fc400078008ff */
[----:B------:R-:W-:Y:S02]  /*11600*/  ISETP.LT.OR P1, PT, R4, 0x21, P1 ;  /* 0x000000210400780c */ /* 0x000fe40000f21670 */
[----:B------:R-:W-:Y:S02]  /*11610*/  LEA.HI.X R23, R205, R5, R216, 0x1, P0 ;  /* 0x00000005cd177211 */ /* 0x000fe400000f0cd8 */
[----:B------:R-:W-:-:S04]  /*11620*/  LEA R20, P0, R140, R2, 0x1 ;  /* 0x000000028c147211 */ /* 0x000fc800078008ff */
[----:B------:R-:W-:Y:S02]  /*11630*/  LEA.HI.X R21, R140, R5, R141, 0x1, P0 ;  /* 0x000000058c157211 */ /* 0x000fe400000f0c8d */
[----:B------:R-:W-:-:S04]  /*11640*/  LOP3.LUT P0, RZ, R213, 0x1, RZ, 0xc0, !PT ;  /* 0x00000001d5ff7812 */ /* 0x000fc8000780c0ff */
[----:B------:R-:W-:-:S13]  /*11650*/  ISETP.LT.OR P0, PT, R4, 0x21, P0 ;  /* 0x000000210400780c */ /* 0x000fda0000701670 */
[----:B------:R-:W-:Y:S01]  /*11660*/  @!PT LDS RZ, [RZ] ;  /* 0x00000000fffff984 */ /* 0x000fe20000000800 */
[----:B------:R-:W-:Y:S01]  /*11670*/  @!PT LDS RZ, [RZ] ;  /* 0x00000000fffff984 */ /* 0x000fe20000000800 */
[----:B------:R-:W-:Y:S01]  /*11680*/  @!PT LDS RZ, [RZ] ;  /* 0x00000000fffff984 */ /* 0x000fe20000000800 */
[----:B------:R1:W-:Y:S01]  /*11690*/  LDGSTS.E.BYPASS.LTC128B.128 [R207+0x5080], [R20.64], !P0 ;  /* 0x0508000014cf7fae */ /* 0x0003e2000c101d46 */
[----:B------:R-:W-:-:S13]  /*116a0*/  ISETP.LT.OR P0, PT, R4, 0x21, P6 ;  /* 0x000000210400780c */ /* 0x000fda0003701670 */
[----:B------:R1:W-:Y:S01]  /*116b0*/  LDGSTS.E.BYPASS.LTC128B.128 [R207+0x6880], [R14.64], !P0 ;  /* 0x068800000ecf7fae */ /* 0x0003e2000c101d46 */
[----:B------:R-:W-:-:S03]  /*116c0*/  LEA R2, P0, R204, R2, 0x1 ;  /* 0x00000002cc027211 */ /* 0x000fc600078008ff */
[----:B------:R1:W-:Y:S01]  /*116d0*/  LDGSTS.E.BYPASS.LTC128B.128 [R207+0x8080], [R22.64], !P2 ;  /* 0x0808000016cf7fae */ /* 0x0003e2000d101d46 */
[----:B------:R-:W-:-:S05]  /*116e0*/  LEA.HI.X R3, R204, R5, R215, 0x1, P0 ;  /* 0x00000005cc037211 */ /* 0x000fca00000f0cd7 */
[----:B------:R1:W-:Y:S04]  /*116f0*/  LDGSTS.E.BYPASS.LTC128B.128 [R207+0x9880], [R2.64], !P1 ;  /* 0x0988000002cf7fae */ /* 0x0003e8000c901d46 */
.L_x_1826:
[----:B--2-4-:R-:W-:Y:S05]  /*11700*/  BSYNC B0 ;  /* 0x0000000000007941 */ /* 0x014fea0003800000 */
.L_x_1825:
[----:B------:R-:W-:Y:S01]  /*11710*/  R2P PR, R149, 0x6 ;  /* 0x0000000695007804 */ /* 0x000fe20000000000 */
[----:B-1----:R-:W-:Y:S01]  /*11720*/  IMAD.MOV.U32 R2, RZ, RZ, 0x40 ;  /* 0x00000040ff027424 */ /* 0x002fe200078e00ff */
[----:B------:R-:W-:Y:S01]  /*11730*/  HMMA.16816.F32 R20, R8, R24, RZ ;  /* 0x000000180814723c */ /* 0x000fe200000018ff */
[----:B------:R-:W-:Y:S01]  /*11740*/  IADD3 R15, R150, 0x20, RZ ;  /* 0x00000020960f7810 */ /* 0x000fe20007ffe0ff */
[----:B------:R-:W0:Y:S01]  /*11750*/  LDGDEPBAR ;  /* 0x00000000000079af */ /* 0x000e220000000000 */
[----:B------:R-:W-:Y:S01]  /*11760*/  ISETP.GT.AND P0, PT, R77, R219, PT ;  /* 0x000000db4d00720c */ /* 0x000fe20003f04270 */
[----:B------:R-:W-:Y:S01]  /*11770*/  BSSY B1, `(.L_x_1828) ;  /* 0x00000eb000017945 */ /* 0x000fe20003800000 */
[----:B------:R-:W-:-:S03]  /*11780*/  SEL R2, R2, 0xffffffc0, !P2 ;  /* 0xffffffc002027807 */ /* 0x000fc60005000000 */
[----:B------:R-:W-:Y:S02]  /*11790*/  HMMA.16816.F32 R24, R8, R26, RZ ;  /* 0x0000001a0818723c */ /* 0x000fe400000018ff */
[C---:B------:R-:W-:Y:S01]  /*117a0*/  IMAD.IADD R3, R150.reuse, 0x1, R2 ;  /* 0x0000000196037824 */ /* 0x040fe200078e0202 */
[----:B------:R-:W-:-:S04]  /*117b0*/  @P1 IADD3 R15, R150, -0x20, RZ ;  /* 0xffffffe0960f1810 */ /* 0x000fc80007ffe0ff */
[----:B------:R-:W-:Y:S01]  /*117c0*/  LDSM.16.M88.4 R44, [R3] ;  /* 0x00000000032c783b */ /* 0x000fe20000000200 */
[C---:B------:R-:W-:Y:S01]  /*117d0*/  HMMA.16816.F32 R32, R8.reuse, R28, RZ ;  /* 0x0000001c0820723c */ /* 0x040fe200000018ff */
[----:B------:R-:W-:Y:S02]  /*117e0*/  IMAD.IADD R14, R2, 0x1, R15 ;  /* 0x00000001020e7824 */ /* 0x000fe400078e020f */
[----:B------:R-:W-:Y:S04]  /*117f0*/  LDSM.16.M88.4 R56, [R3+0x800] ;  /* 0x000800000338783b */ /* 0x000fe80000000200 */
[----:B-----5:R-:W-:Y:S01]  /*11800*/  LDSM.16.M88.4 R60, [R3+0x1000] ;  /* 0x00100000033c783b */ /* 0x020fe20000000200 */
[C---:B------:R-:W-:Y:S03]  /*11810*/  HMMA.16816.F32 R28, R8.reuse, R30, RZ ;  /* 0x0000001e081c723c */ /* 0x040fe600000018ff */
[----:B------:R-:W-:Y:S05]  /*11820*/  LDSM.16.M88.4 R72, [R14+0x1000] ;  /* 0x001000000e48783b */ /* 0x000fea0000000200 */
[C---:B------:R-:W-:Y:S08]  /*11830*/  HMMA.16816.F32 R36, R8.reuse, R48, RZ ;  /* 0x000000300824723c */ /* 0x040ff000000018ff */
[----:B------:R-:W-:Y:S01]  /*11840*/  HMMA.16816.F32 R48, R8, R50, RZ ;  /* 0x000000320830723c */ /* 0x000fe200000018ff */
[----:B------:R-:W1:Y:S07]  /*11850*/  LDSM.16.M88.4 R8, [R202] ;  /* 0x00000000ca08783b */ /* 0x000e6e0000000200 */
[C---:B------:R-:W-:Y:S08]  /*11860*/  HMMA.16816.F32 R52, R16.reuse, R40, R20 ;  /* 0x000000281034723c */ /* 0x040ff00000001814 */
[C---:B------:R-:W-:Y:S08]  /*11870*/  HMMA.16816.F32 R40, R16.reuse, R42, R24 ;  /* 0x0000002a1028723c */ /* 0x040ff00000001818 */
[C---:B------:R-:W-:Y:S08]  /*11880*/  HMMA.16816.F32 R32, R16.reuse, R64, R32 ;  /* 0x000000401020723c */ /* 0x040ff00000001820 */
[C---:B------:R-:W-:Y:S01]  /*11890*/  HMMA.16816.F32 R28, R16.reuse, R66, R28 ;  /* 0x00000042101c723c */ /* 0x040fe2000000181c */
[----:B------:R-:W-:Y:S07]  /*118a0*/  LDSM.16.M88.4 R64, [R14] ;  /* 0x000000000e40783b */ /* 0x000fee0000000200 */
[C---:B------:R-:W-:Y:S08]  /*118b0*/  HMMA.16816.F32 R24, R16.reuse, R68, R36 ;  /* 0x000000441018723c */ /* 0x040ff00000001824 */
[----:B------:R-:W-:Y:S01]  /*118c0*/  HMMA.16816.F32 R20, R16, R70, R48 ;  /* 0x000000461014723c */ /* 0x000fe20000001830 */
[----:B------:R-:W2:Y:S04]  /*118d0*/  LDSM.16.M88.4 R16, [R201] ;  /* 0x00000000c910783b */ /* 0x000ea80000000200 */
[----:B------:R-:W3:Y:S03]  /*118e0*/  LDSM.16.M88.4 R68, [R14+0x800] ;  /* 0x000800000e44783b */ /* 0x000ee60000000200 */
[C---:B-1----:R-:W-:Y:S01]  /*118f0*/  HMMA.16816.F32 R48, R8.reuse, R44, R52 ;  /* 0x0000002c0830723c */ /* 0x042fe20000001834 */
[----:B------:R-:W-:Y:S07]  /*11900*/  LDSM.16.M88.4 R52, [R150+0x2000] ;  /* 0x002000009634783b */ /* 0x000fee0000000200 */
        /* <DEDUP_REMOVED lines=8> */
[----:B------:R-:W4:Y:S03]  /*11990*/  LDSM.16.M88.4 R60, [R150+0x2800] ;  /* 0x00280000963c783b */ /* 0x000f260000000200 */
[C---:B--2---:R-:W-:Y:S01]  /*119a0*/  HMMA.16816.F32 R40, R16.reuse, R64, R48 ;  /* 0x000000401028723c */ /* 0x044fe20000001830 */
[----:B------:R-:W-:Y:S07]  /*119b0*/  LDSM.16.M88.4 R48, [R15+0x1800] ;  /* 0x001800000f30783b */ /* 0x000fee0000000200 */
[C---:B------:R-:W-:Y:S01]  /*119c0*/  HMMA.16816.F32 R36, R16.reuse, R66, R36 ;  /* 0x000000421024723c */ /* 0x040fe20000001824 */
[----:B------:R-:W-:Y:S07]  /*119d0*/  LDSM.16.M88.4 R64, [R15+0x2800] ;  /* 0x002800000f40783b */ /* 0x000fee0000000200 */
[C---:B---3--:R-:W-:Y:S08]  /*119e0*/  HMMA.16816.F32 R32, R16.reuse, R68, R32 ;  /* 0x000000441020723c */ /* 0x048ff00000001820 */
[C---:B------:R-:W-:Y:S01]  /*119f0*/  HMMA.16816.F32 R28, R16.reuse, R70, R28 ;  /* 0x00000046101c723c */ /* 0x040fe2000000181c */
[----:B------:R-:W-:Y:S07]  /*11a00*/  LDSM.16.M88.4 R68, [R14+0x2800] ;  /* 0x002800000e44783b */ /* 0x000fee0000000200 */
[C---:B------:R-:W-:Y:S08]  /*11a10*/  HMMA.16816.F32 R24, R16.reuse, R72, R24 ;  /* 0x000000481018723c */ /* 0x040ff00000001818 */
[----:B------:R-:W-:Y:S01]  /*11a20*/  HMMA.16816.F32 R20, R16, R74, R20 ;  /* 0x0000004a1014723c */ /* 0x000fe20000001814 */
[----:B------:R-:W2:Y:S07]  /*11a30*/  LDSM.16.M88.4 R16, [R200+0x4000] ;  /* 0x00400000c810783b */ /* 0x000eae0000000200 */
[C---:B-1----:R-:W-:Y:S08]  /*11a40*/  HMMA.16816.F32 R40, R8.reuse, R44, R40 ;  /* 0x0000002c0828723c */ /* 0x042ff00000001828 */
[C---:B------:R-:W-:Y:S01]  /*11a50*/  HMMA.16816.F32 R36, R8.reuse, R46, R36 ;  /* 0x0000002e0824723c */ /* 0x040fe20000001824 */
[----:B------:R-:W-:Y:S07]  /*11a60*/  LDSM.16.M88.4 R44, [R3+0x1800] ;  /* 0x00180000032c783b */ /* 0x000fee0000000200 */
[C---:B------:R-:W-:Y:S08]  /*11a70*/  HMMA.16816.F32 R32, R8.reuse, R52, R32 ;  /* 0x000000340820723c */ /* 0x040ff00000001820 */
        /* <DEDUP_REMOVED lines=46> */
[C---:B--2---:R-:W-:Y:S08]  /*11d60*/  HMMA.16816.F32 R40, R16.reuse, R48, R40 ;  /* 0x000000301028723c */ /* 0x044ff00000001828 */
[C---:B------:R-:W-:Y:S01]  /*11d70*/  HMMA.16816.F32 R36, R16.reuse, R50, R36 ;  /* 0x000000321024723c */ /* 0x040fe20000001824 */
[----:B------:R-:W-:Y:S07]  /*11d80*/  LDSM.16.M88.4 R48, [R150+0x4800] ;  /* 0x004800009630783b */ /* 0x000fee0000000200 */
        /* <DEDUP_REMOVED lines=45> */
[----:B------:R-:W2:Y:S01]  /*12060*/  LDSM.16.M88.4 R8, [R201+0xc000] ;  /* 0x00c00000c908783b */ /* 0x000ea20000000200 */
[----:B------:R-:W-:-:S06]  /*12070*/  DEPBAR.LE SB0, 0x0 ;  /* 0x000080000000791a */ /* 0x000fcc0000000000 */
[C---:B-1----:R-:W-:Y:S08]  /*12080*/  HMMA.16816.F32 R40, R16.reuse, R56, R40 ;  /* 0x000000381028723c */ /* 0x042ff00000001828 */
[C---:B------:R-:W-:Y:S08]  /*12090*/  HMMA.16816.F32 R36, R16.reuse, R58, R36 ;  /* 0x0000003a1024723c */ /* 0x040ff00000001824 */
[C---:B------:R-:W-:Y:S08]  /*120a0*/  HMMA.16816.F32 R32, R16.reuse, R60, R32 ;  /* 0x0000003c1020723c */ /* 0x040ff00000001820 */
[C---:B------:R-:W-:Y:S08]  /*120b0*/  HMMA.16816.F32 R28, R16.reuse, R62, R28 ;  /* 0x0000003e101c723c */ /* 0x040ff0000000181c */
[C---:B----4-:R-:W-:Y:S08]  /*120c0*/  HMMA.16816.F32 R24, R16.reuse, R64, R24 ;  /* 0x000000401018723c */ /* 0x050ff00000001818 */
        /* <DEDUP_REMOVED lines=10> */
[----:B------:R-:W-:Y:S01]  /*12170*/  IMAD.MOV.U32 R2, RZ, RZ, 0x1 ;  /* 0x00000001ff027424 */ /* 0x000fe200078e00ff */
[C---:B------:R-:W-:Y:S01]  /*12180*/  IADD3 R3, R0.reuse, R76, R243 ;  /* 0x0000004c00037210 */ /* 0x040fe20007ffe0f3 */
[----:B------:R-:W-:Y:S01]  /*12190*/  IMAD.MOV.U32 R211, RZ, RZ, RZ ;  /* 0x000000ffffd37224 */ /* 0x000fe200078e00ff */
[----:B------:R-:W-:-:S02]  /*121a0*/  ISETP.GT.AND P0, PT, R0, 0x2f, PT ;  /* 0x0000002f0000780c */ /* 0x000fc40003f04270 */
[----:B------:R-:W-:Y:S02]  /*121b0*/  ISETP.NE.AND P1, PT, R2, c[0x0][0x2b8], PT ;  /* 0x0000ae0002007a0c */ /* 0x000fe40003f25270 */
[----:B------:R-:W-:-:S05]  /*121c0*/  IADD3 R3, R3, -0x30, RZ ;  /* 0xffffffd003037810 */ /* 0x000fca0007ffe0ff */
[----:B------:R-:W-:-:S06]  /*121d0*/  IMAD.MOV.U32 R2, RZ, RZ, R3 ;  /* 0x000000ffff027224 */ /* 0x000fcc00078e0003 */
[----:B------:R-:W-:-:S05]  /*121e0*/  @P1 IMAD.HI.U32 R4, R3, c[0x0][0x2bc], RZ ;  /* 0x0000af0003041a27 */ /* 0x000fca00078e00ff */
[----:B------:R-:W-:-:S04]  /*121f0*/  @P1 SHF.R.U32.HI R2, RZ, c[0x0][0x2c0], R4 ;  /* 0x0000b000ff021a19 */ /* 0x000fc80000011604 */
[----:B------:R-:W-:-:S04]  /*12200*/  @!P0 IADD3 R5, P1, R2, R240, RZ ;  /* 0x000000f002058210 */ /* 0x000fc80007f3e0ff */
[----:B------:R-:W-:Y:S02]  /*12210*/  @!P0 LEA.HI.X.SX32 R6, R2, R242, 0x1, P1 ;  /* 0x000000f202068211 */ /* 0x000fe400008f0eff */
[----:B------:R-:W-:-:S04]  /*12220*/  @!P0 LEA R4, P1, R5, c[0x0][0x2a0], 0x2 ;  /* 0x0000a80005048a11 */ /* 0x000fc800078210ff */
[----:B------:R-:W-:-:S05]  /*12230*/  @!P0 LEA.HI.X R5, R5, c[0x0][0x2a4], R6, 0x2, P1 ;  /* 0x0000a90005058a11 */ /* 0x000fca00008f1406 */
[----:B------:R1:W2:Y:S01]  /*12240*/  @!P0 LDG.E R211, [R4.64] ;  /* 0x0000000604d38981 */ /* 0x0002a2000c1e1900 */
[----:B------:R-:W-:Y:S01]  /*12250*/  IMAD.MOV R2, RZ, RZ, -R2 ;  /* 0x000000ffff027224 */ /* 0x000fe200078e0a02 */
[----:B------:R-:W-:-:S03]  /*12260*/  IADD3 R13, -R143, 0x30, RZ ;  /* 0x000000308f0d7810 */ /* 0x000fc60007ffe1ff */
[----:B------:R-:W-:Y:S01]  /*12270*/  IMAD R212, R2, c[0x0][0x2b8], R3 ;  /* 0x0000ae0002d47a24 */ /* 0x000fe200078e0203 */
[----:B------:R-:W-:-:S04]  /*12280*/  ISETP.GE.AND P0, PT, R13, 0x1, PT ;  /* 0x000000010d00780c */ /* 0x000fc80003f06270 */
[----:B------:R-:W-:-:S05]  /*12290*/  SHF.R.S32.HI R2, RZ, 0x1f, R212 ;  /* 0x0000001fff027819 */ /* 0x000fca00000114d4 */
[----:B-1----:R-:W-:Y:S02]  /*122a0*/  IMAD R4, R2, c[0x0][0x1e0], RZ ;  /* 0x0000780002047a24 */ /* 0x002fe400078e02ff */
[----:B------:R-:W-:-:S04]  /*122b0*/  IMAD.WIDE.U32 R2, R212, c[0x0][0x1e0], RZ ;  /* 0x00007800d4027a25 */ /* 0x000fc800078e00ff */
        /* <DEDUP_REMOVED lines=12> */
.L_x_1920:
[----:B------:R-:W-:Y:S05]  /*12380*/  BRA.DIV ~URZ, `(.L_x_1831) ;  /* 0x0000a4227f007947 */ /* 0x000fea000b800000 */
[----:B------:R3:W4:Y:S02]  /*12390*/  SHFL.IDX PT, R2, R6, RZ, 0x181f ;  /* 0x00181fff06027589 */ /* 0x00072400000e0000 */
.L_x_1921:
[----:B------:R-:W-:Y:S01]  /*123a0*/  BSSY B0, `(.L_x_1832) ;  /* 0x0000012000007945 */ /* 0x000fe20003800000 */
[----:B------:R-:W-:Y:S05]  /*123b0*/  @!P0 BRA `(.L_x_1833) ;  /* 0x0000010000008947 */ /* 0x000fea0003800000 */
[-C--:B----4-:R-:W-:Y:S02]  /*123c0*/  LEA R16, P0, R140, R2.reuse, 0x1 ;  /* 0x000000028c107211 */ /* 0x090fe400078008ff */
[----:B------:R-:W-:Y:S02]  /*123d0*/  LOP3.LUT P6, RZ, R213, 0x4, RZ, 0xc0, !PT ;  /* 0x00000004d5ff7812 */ /* 0x000fe400078cc0ff */
[-C--:B------:R-:W-:Y:S02]  /*123e0*/  LEA R10, P2, R206, R2.reuse, 0x1 ;  /* 0x00000002ce0a7211 */ /* 0x080fe400078408ff */
[----:B------:R-:W-:Y:S02]  /*123f0*/  LEA R8, P1, R205, R2, 0x1 ;  /* 0x00000002cd087211 */ /* 0x000fe400078208ff */
[----:B--2---:R-:W-:-:S02]  /*12400*/  LEA.HI.X R17, R140, R4, R141, 0x1, P0 ;  /* 0x000000048c117211 */ /* 0x004fc400000f0c8d */
[----:B------:R-:W-:Y:S02]  /*12410*/  LEA R2, P0, R204, R2, 0x1 ;  /* 0x00000002cc027211 */ /* 0x000fe400078008ff */
[-C--:B------:R-:W-:Y:S01]  /*12420*/  LEA.HI.X R11, R206, R4.reuse, R214, 0x1, P2 ;  /* 0x00000004ce0b7211 */ /* 0x080fe200010f0cd6 */
[----:B------:R-:W-:Y:S01]  /*12430*/  @!PT LDS RZ, [RZ] ;  /* 0x00000000fffff984 */ /* 0x000fe20000000800 */
[----:B------:R-:W-:Y:S01]  /*12440*/  @!PT LDS RZ, [RZ] ;  /* 0x00000000fffff984 */ /* 0x000fe20000000800 */
[----:B------:R-:W-:Y:S01]  /*12450*/  @!PT LDS RZ, [RZ] ;  /* 0x00000000fffff984 */ /* 0x000fe20000000800 */
[----:B------:R2:W-:Y:S01]  /*12460*/  LDGSTS.E.BYPASS.LTC128B.128 [R203+0xa080], [R16.64], !P5 ;  /* 0x0a08000010cb7fae */ /* 0x0005e2000e901d46 */
[-C--:B------:R-:W-:Y:S02]  /*12470*/  LEA.HI.X R9, R205, R4.reuse, R216, 0x1, P1 ;  /* 0x00000004cd097211 */ /* 0x080fe400008f0cd8 */
[----:B------:R-:W-:Y:S01]  /*12480*/  LEA.HI.X R3, R204, R4, R215, 0x1, P0 ;  /* 0x00000004cc037211 */ /* 0x000fe200000f0cd7 */
[----:B------:R2:W-:Y:S04]  /*12490*/  LDGSTS.E.BYPASS.LTC128B.128 [R203+0xb880], [R10.64], !P4 ;  /* 0x0b8800000acb7fae */ /* 0x0005e8000e101d46 */
[----:B------:R2:W-:Y:S04]  /*124a0*/  LDGSTS.E.BYPASS.LTC128B.128 [R203+0xd080], [R8.64], !P3 ;  /* 0x0d08000008cb7fae */ /* 0x0005e8000d901d46 */
[----:B------:R2:W-:Y:S02]  /*124b0*/  LDGSTS.E.BYPASS.LTC128B.128 [R203+0xe880], [R2.64], !P6 ;  /* 0x0e88000002cb7fae */ /* 0x0005e4000f101d46 */
.L_x_1833:
[----:B------:R-:W-:Y:S05]  /*124c0*/  BSYNC B0 ;  /* 0x0000000000007941 */ /* 0x000fea0003800000 */
.L_x_1832:
[----:B------:R-:W-:Y:S01]  /*124d0*/  ISETP.GE.AND P0, PT, R13, 0x21, PT ;  /* 0x000000210d00780c */ /* 0x000fe20003f06270 */
[----:B------:R-:W-:Y:S06]  /*124e0*/  BRA.DIV ~URZ, `(.L_x_1834) ;  /* 0x0000a3327f007947 */ /* 0x000fec000b800000 */
[----:B--2---:R2:W1:Y:S04]  /*124f0*/  SHFL.IDX PT, R4, R5, 0x1, 0x181f ;  /* 0x00381f0005047f89 */ /* 0x00446800000e0000 */
[----:B----4-:R2:W4:Y:S02]  /*12500*/  SHFL.IDX PT, R2, R6, 0x1, 0x181f ;  /* 0x00381f0006027f89 */ /* 0x01052400000e0000 */
.L_x_1922:
[----:B------:R-:W-:Y:S05]  /*12510*/  @!P0 BRA `(.L_x_1829) ;  /* 0x0000010000008947 */ /* 0x000fea0003800000 */
[----:B----4-:R-:W-:Y:S02]  /*12520*/  LEA R16, P0, R140, R2, 0x1 ;  /* 0x000000028c107211 */ /* 0x010fe400078008ff */
[----:B------:R-:W-:-:S02]  /*12530*/  LOP3.LUT P6, RZ, R213, 0x4, RZ, 0xc0, !PT ;  /* 0x00000004d5ff7812 */ /* 0x000fc400078cc0ff */
[-C--:B------:R-:W-:Y:S02]  /*12540*/  LEA R10, P2, R206, R2.reuse, 0x1 ;  /* 0x00000002ce0a7211 */ /* 0x080fe400078408ff */
[C---:B------:R-:W-:Y:S02]  /*12550*/  LEA R8, P1, R205.reuse, R2, 0x1 ;  /* 0x00000002cd087211 */ /* 0x040fe400078208ff */
[----:B-1----:R-:W-:Y:S02]  /*12560*/  LEA.HI.X R17, R140, R4, R141, 0x1, P0 ;  /* 0x000000048c117211 */ /* 0x002fe400000f0c8d */
        /* <DEDUP_REMOVED lines=11> */
.L_x_1829:
[----:B------:R-:W-:Y:S05]  /*12620*/  BSYNC B1 ;  /* 0x0000000000017941 */ /* 0x000fea0003800000 */
.L_x_1828:
[----:B-1--4-:R-:W4:Y:S04]  /*12630*/  LDL R2, [R1+0x4c] ;  /* 0x00004c0001027983 */ /* 0x012f280000100800 */
[----:B------:R-:W0:Y:S01]  /*12640*/  LDGDEPBAR ;  /* 0x00000000000079af */ /* 0x000e220000000000 */
[----:B----4-:R-:W-:-:S05]  /*12650*/  IMAD.IADD R2, R131, 0x1, -R2 ;  /* 0x0000000183027824 */ /* 0x010fca00078e0a02 */
[C---:B------:R-:W-:Y:S02]  /*12660*/  ISETP.GT.AND P1, PT, R2.reuse, RZ, PT ;  /* 0x000000ff0200720c */ /* 0x040fe40003f24270 */
[----:B------:R-:W-:Y:S02]  /*12670*/  ISETP.GT.AND P0, PT, R2, 0x1, PT ;  /* 0x000000010200780c */ /* 0x000fe40003f04270 */
[----:B------:R-:W-:Y:S02]  /*12680*/  FSEL R8, R40, -INF , P1 ;  /* 0xff80000028087808 */ /* 0x000fe40000800000 */
[----:B------:R-:W-:Y:S02]  /*12690*/  FSEL R9, R41, -INF , P0 ;  /* 0xff80000029097808 */ /* 0x000fe40000000000 */
[----:B------:R-:W-:Y:S02]  /*126a0*/  ISETP.GT.AND P6, PT, R2, 0x8, PT ;  /* 0x000000080200780c */ /* 0x000fe40003fc4270 */
[----:B------:R-:W-:-:S02]  /*126b0*/  FSEL R13, R42, -INF , P1 ;  /* 0xff8000002a0d7808 */ /* 0x000fc40000800000 */
[----:B------:R-:W-:Y:S02]  /*126c0*/  FSEL R16, R43, -INF , P0 ;  /* 0xff8000002b107808 */ /* 0x000fe40000000000 */
[----:B------:R-:W-:Y:S02]  /*126d0*/  ISETP.GT.AND P2, PT, R2, 0x9, PT ;  /* 0x000000090200780c */ /* 0x000fe40003f44270 */
[----:B------:R-:W-:Y:S02]  /*126e0*/  FSEL R10, R36, -INF , P6 ;  /* 0xff800000240a7808 */ /* 0x000fe40003000000 */
[----:B------:R-:W-:Y:S02]  /*126f0*/  FMNMX.FTZ R3, R8, R9, !PT ;  /* 0x0000000908037209 */ /* 0x000fe40007810000 */
[----:B------:R-:W-:Y:S02]  /*12700*/  FSEL R17, R38, -INF , P6 ;  /* 0xff80000026117808 */ /* 0x000fe40003000000 */
[----:B------:R-:W-:-:S02]  /*12710*/  FMNMX.FTZ R4, R13, R16, !PT ;  /* 0x000000100d047209 */ /* 0x000fc40007810000 */
[----:B------:R-:W-:Y:S02]  /*12720*/  ISETP.GT.AND P1, PT, R2, 0x10, PT ;  /* 0x000000100200780c */ /* 0x000fe40003f24270 */
[----:B------:R-:W-:Y:S02]  /*12730*/  FSEL R11, R37, -INF , P2 ;  /* 0xff800000250b7808 */ /* 0x000fe40001000000 */
        /* <DEDUP_REMOVED lines=8> */
[----:B------:R-:W-:Y:S02]  /*127c0*/  FSEL R24, R33, -INF , P0 ;  /* 0xff80000021187808 */ /* 0x000fe40000000000 */
[----:B------:R-:W-:-:S02]  /*127d0*/  ISETP.GT.AND P1, PT, R2, 0x18, PT ;  /* 0x000000180200780c */ /* 0x000fc40003f24270 */
        /* <DEDUP_REMOVED lines=32> */
[----:B--23--:R-:W-:Y:S02]  /*129e0*/  FMNMX.FTZ R6, R80, R2, !PT ;  /* 0x0000000250067209 */ /* 0x00cfe40007810000 */
[----:B------:R-:W-:Y:S01]  /*129f0*/  FMNMX.FTZ R5, R84, R3, !PT ;  /* 0x0000000354057209 */ /* 0x000fe20007810000 */
[----:B------:R-:W-:Y:S05]  /*12a00*/  BRA.DIV ~URZ, `(.L_x_1835) ;  /* 0x00009ee27f007947 */ /* 0x000fea000b800000 */
[----:B------:R1:W2:Y:S02]  /*12a10*/  SHFL.BFLY PT, R2, R6, 0x2, 0x1f ;  /* 0x0c401f0006027f89 */ /* 0x0002a400000e0000 */
.L_x_1923:
[----:B-12---:R-:W-:Y:S01]  /*12a20*/  FMNMX.FTZ R6, R6, R2, !PT ;  /* 0x0000000206067209 */ /* 0x006fe20007810000 */
[----:B------:R-:W-:Y:S05]  /*12a30*/  BRA.DIV ~URZ, `(.L_x_1836) ;  /* 0x00009f127f007947 */ /* 0x000fea000b800000 */
[----:B------:R-:W1:Y:S04]  /*12a40*/  SHFL.BFLY PT, R2, R5, 0x2, 0x1f ;  /* 0x0c401f0005027f89 */ /* 0x000e6800000e0000 */
[----:B------:R-:W2:Y:S01]  /*12a50*/  SHFL.BFLY PT, R3, R6, 0x1, 0x1f ;  /* 0x0c201f0006037f89 */ /* 0x000ea200000e0000 */
[----:B-1----:R-:W-:-:S02]  /*12a60*/  FMNMX.FTZ R5, R5, R2, !PT ;  /* 0x0000000205057209 */ /* 0x002fc40007810000 */
[----:B--2---:R-:W-:-:S03]  /*12a70*/  FMNMX.FTZ R6, R6, R3, !PT ;  /* 0x0000000306067209 */ /* 0x004fc60007810000 */
[----:B------:R1:W2:Y:S04]  /*12a80*/  SHFL.BFLY PT, R4, R5, 0x1, 0x1f ;  /* 0x0c201f0005047f89 */ /* 0x0002a800000e0000 */
.L_x_1924:
[C---:B------:R-:W-:Y:S01]  /*12a90*/  FMUL.FTZ R3, R6.reuse, c[0x0][0x2d0] ;  /* 0x0000b40006037a20 */ /* 0x040fe20000410000 */
[----:B------:R-:W-:Y:S01]  /*12aa0*/  FSETP.NEU.FTZ.AND P0, PT, R6, -INF , PT ;  /* 0xff8000000600780b */ /* 0x000fe20003f1d000 */
[----:B------:R-:W-:Y:S01]  /*12ab0*/  WARPSYNC 0xffffffff ;  /* 0xffffffff00007948 */ /* 0x000fe20003800000 */
[----:B-12---:R-:W-:Y:S01]  /*12ac0*/  FMNMX.FTZ R5, R4, R5, !PT ;  /* 0x0000000504057209 */ /* 0x006fe20007810000 */
[----:B------:R-:W1:Y:S01]  /*12ad0*/  LDSM.16.MT88.4 R20, [R151] ;  /* 0x000000009714783b */ /* 0x000e620000004200 */
[----:B------:R-:W-:Y:S02]  /*12ae0*/  FSEL R3, R3, RZ, P0 ;  /* 0x000000ff03037208 */ /* 0x000fe40000000000 */
[----:B------:R-:W-:Y:S01]  /*12af0*/  FSETP.NEU.FTZ.AND P0, PT, R5, -INF , PT ;  /* 0xff8000000500780b */ /* 0x000fe20003f1d000 */
[----:B------:R-:W-:Y:S01]  /*12b00*/  LDSM.16.MT88.4 R48, [R198] ;  /* 0x00000000c630783b */ /* 0x000fe20000004200 */
[----:B------:R-:W-:Y:S01]  /*12b10*/  IADD3 R210, R210, -0x2, RZ ;  /* 0xfffffffed2d27810 */ /* 0x000fe20007ffe0ff */
[----:B------:R-:W-:-:S02]  /*12b20*/  FFMA.FTZ R2, R8, c[0x0][0x2d0], -R3 ;  /* 0x0000b40008027a23 */ /* 0x000fc40000010803 */
[--C-:B------:R-:W-:Y:S01]  /*12b30*/  FFMA.FTZ R4, R10, c[0x0][0x2d0], -R3.reuse ;  /* 0x0000b4000a047a23 */ /* 0x100fe20000010803 */
[----:B------:R-:W-:Y:S01]  /*12b40*/  LDSM.16.MT88.4 R44, [R151+0x800] ;  /* 0x00080000972c783b */ /* 0x000fe20000004200 */
[----:B------:R2:W-:Y:S03]  /*12b50*/  MUFU.EX2 R109, R2 ;  /* 0x00000002006d7308 */ /* 0x0005e60000000800 */
[----:B------:R-:W-:Y:S04]  /*12b60*/  LDSM.16.MT88.4 R40, [R196+0x800] ;  /* 0x00080000c428783b */ /* 0x000fe80000004200 */
[----:B------:R-:W-:Y:S01]  /*12b70*/  LDSM.16.MT88.4 R36, [R198+0x800] ;  /* 0x00080000c624783b */ /* 0x000fe20000004200 */
[----:B------:R3:W-:Y:S03]  /*12b80*/  MUFU.EX2 R119, R4 ;  /* 0x0000000400777308 */ /* 0x0007e60000000800 */
[----:B------:R-:W-:Y:S04]  /*12b90*/  LDSM.16.MT88.4 R60, [R197] ;  /* 0x00000000c53c783b */ /* 0x000fe80000004200 */
[----:B------:R-:W-:Y:S01]  /*12ba0*/  LDSM.16.MT88.4 R68, [R151+0x1800] ;  /* 0x001800009744783b */ /* 0x000fe20000004200 */
[----:B--2---:R-:W-:-:S03]  /*12bb0*/  FFMA.FTZ R2, R9, c[0x0][0x2d0], -R3 ;  /* 0x0000b40009027a23 */ /* 0x004fc60000010803 */
[----:B------:R-:W-:Y:S01]  /*12bc0*/  LDSM.16.MT88.4 R76, [R196+0x1800] ;  /* 0x00180000c44c783b */ /* 0x000fe20000004200 */
[----:B------:R2:W4:Y:S03]  /*12bd0*/  MUFU.EX2 R108, R2 ;  /* 0x00000002006c7308 */ /* 0x0005260000000800 */
[----:B------:R-:W-:Y:S01]  /*12be0*/  LDSM.16.MT88.4 R72, [R197+0x800] ;  /* 0x00080000c548783b */ /* 0x000fe20000004200 */
[----:B---3--:R-:W-:-:S03]  /*12bf0*/  FFMA.FTZ R4, R11, c[0x0][0x2d0], -R3 ;  /* 0x0000b4000b047a23 */ /* 0x008fc60000010803 */
[----:B------:R-:W3:Y:S01]  /*12c00*/  LDSM.16.MT88.4 R8, [R196] ;  /* 0x00000000c408783b */ /* 0x000ee20000004200 */
[----:B------:R5:W-:Y:S03]  /*12c10*/  MUFU.EX2 R118, R4 ;  /* 0x0000000400767308 */ /* 0x000be60000000800 */
[----:B------:R-:W-:Y:S01]  /*12c20*/  LDSM.16.MT88.4 R168, [R151+0x1000] ;  /* 0x0010000097a8783b */ /* 0x000fe20000004200 */
[----:B--2---:R-:W-:-:S05]  /*12c30*/  FMUL.FTZ R2, R5, c[0x0][0x2d0] ;  /* 0x0000b40005027a20 */ /* 0x004fca0000410000 */
[----:B------:R-:W-:Y:S02]  /*12c40*/  FSEL R2, R2, RZ, P0 ;  /* 0x000000ff02027208 */ /* 0x000fe40000000000 */
[----:B------:R-:W-:-:S03]  /*12c50*/  ISETP.GE.AND P0, PT, R210, R219, PT ;  /* 0x000000dbd200720c */ /* 0x000fc60003f06270 */
[----:B-----5:R-:W-:-:S04]  /*12c60*/  FFMA.FTZ R4, R13, c[0x0][0x2d0], -R2 ;  /* 0x0000b4000d047a23 */ /* 0x020fc80000010802 */
[----:B------:R2:W-:Y:S02]  /*12c70*/  MUFU.EX2 R117, R4 ;  /* 0x0000000400757308 */ /* 0x0005e40000000800 */
[----:B--2---:R-:W-:Y:S01]  /*12c80*/  FFMA.FTZ R4, R16, c[0x0][0x2d0], -R2 ;  /* 0x0000b40010047a23 */ /* 0x004fe20000010802 */
[----:B----4-:R-:W-:-:S05]  /*12c90*/  F2FP.PACK_AB R16, R108, R109 ;  /* 0x0000006d6c10723e */ /* 0x010fca00000000ff */
[----:B------:R2:W4:Y:S02]  /*12ca0*/  MUFU.EX2 R13, R4 ;  /* 0x00000004000d7308 */ /* 0x0005240000000800 */
[----:B--2---:R-:W-:Y:S01]  /*12cb0*/  FFMA.FTZ R4, R17, c[0x0][0x2d0], -R2 ;  /* 0x0000b40011047a23 */ /* 0x004fe20000010802 */
[----:B----4-:R-:W-:Y:S01]  /*12cc0*/  F2FP.PACK_AB R17, R13, R117 ;  /* 0x000000750d11723e */ /* 0x010fe200000000ff */
[----:B------:R-:W-:-:S04]  /*12cd0*/  FADD.FTZ R13, R117, R13 ;  /* 0x0000000d750d7221 */ /* 0x000fc80000010000 */
[----:B------:R2:W4:Y:S02]  /*12ce0*/  MUFU.EX2 R116, R4 ;  /* 0x0000000400747308 */ /* 0x0005240000000800 */
[----:B--2---:R-:W-:Y:S01]  /*12cf0*/  FFMA.FTZ R4, R18, c[0x0][0x2d0], -R2 ;  /* 0x0000b40012047a23 */ /* 0x004fe20000010802 */
[----:B------:R-:W-:Y:S01]  /*12d00*/  F2FP.PACK_AB R18, R118, R119 ;  /* 0x000000777612723e */ /* 0x000fe200000000ff */
[----:B----4-:R-:W-:-:S04]  /*12d10*/  FADD.FTZ R13, R116, R13 ;  /* 0x0000000d740d7221 */ /* 0x010fc80000010000 */
[----:B------:R2:W4:Y:S02]  /*12d20*/  MUFU.EX2 R125, R4 ;  /* 0x00000004007d7308 */ /* 0x0005240000000800 */
[----:B--2---:R-:W-:Y:S01]  /*12d30*/  FFMA.FTZ R4, R19, c[0x0][0x2d0], -R3 ;  /* 0x0000b40013047a23 */ /* 0x004fe20000010803 */
[C---:B----4-:R-:W-:Y:S01]  /*12d40*/  F2FP.PACK_AB R19, R125.reuse, R116 ;  /* 0x000000747d13723e */ /* 0x050fe200000000ff */
[----:B------:R-:W-:-:S04]  /*12d50*/  FADD.FTZ R13, R125, R13 ;  /* 0x0000000d7d0d7221 */ /* 0x000fc80000010000 */
[----:B------:R2:W-:Y:S02]  /*12d60*/  MUFU.EX2 R124, R4 ;  /* 0x00000004007c7308 */ /* 0x0005e40000000800 */
[C---:B-1----:R-:W-:Y:S08]  /*12d70*/  HMMA.16816.F32 R64, R16.reuse, R20, RZ ;  /* 0x000000141040723c */ /* 0x042ff000000018ff */
[----:B------:R-:W-:Y:S01]  /*12d80*/  HMMA.16816.F32 R56, R16, R22, RZ ;  /* 0x000000161038723c */ /* 0x000fe200000018ff */
[----:B--2---:R-:W-:-:S04]  /*12d90*/  FFMA.FTZ R4, R24, c[0x0][0x2d0], -R3 ;  /* 0x0000b40018047a23 */ /* 0x004fc80000010803 */
[----:B------:R1:W2:Y:S03]  /*12da0*/  MUFU.EX2 R137, R4 ;  /* 0x0000000400897308 */ /* 0x0002a60000000800 */
[C---:B---3--:R-:W-:Y:S08]  /*12db0*/  HMMA.16816.F32 R52, R16.reuse, R8, RZ ;  /* 0x000000081034723c */ /* 0x048ff000000018ff */
[----:B------:R-:W-:Y:S01]  /*12dc0*/  HMMA.16816.F32 R32, R16, R10, RZ ;  /* 0x0000000a1020723c */ /* 0x000fe200000018ff */
[----:B-1----:R-:W-:Y:S01]  /*12dd0*/  FFMA.FTZ R4, R26, c[0x0][0x2d0], -R3 ;  /* 0x0000b4001a047a23 */ /* 0x002fe20000010803 */
[----:B--2---:R-:W-:-:S06]  /*12de0*/  F2FP.PACK_AB R8, R137, R124 ;  /* 0x0000007c8908723e */ /* 0x004fcc00000000ff */
[----:B------:R-:W-:Y:S01]  /*12df0*/  HMMA.16816.F32 R20, R16, R60, RZ ;  /* 0x0000003c1014723c */ /* 0x000fe200000018ff */
[----:B------:R1:W-:Y:S02]  /*12e00*/  MUFU.EX2 R138, R4 ;  /* 0x00000004008a7308 */ /* 0x0003e40000000800 */
[----:B-1----:R-:W-:-:S06]  /*12e10*/  FFMA.FTZ R4, R25, c[0x0][0x2d0], -R3 ;  /* 0x0000b40019047a23 */ /* 0x002fcc0000010803 */
[----:B------:R1:W2:Y:S02]  /*12e20*/  MUFU.EX2 R139, R4 ;  /* 0x00000004008b7308 */ /* 0x0002a40000000800 */
[--C-:B-1----:R-:W-:Y:S01]  /*12e30*/  FFMA.FTZ R4, R27, c[0x0][0x2d0], -R2.reuse ;  /* 0x0000b4001b047a23 */ /* 0x102fe20000010802 */
[----:B--2---:R-:W-:Y:S01]  /*12e40*/  F2FP.PACK_AB R10, R139, R138 ;  /* 0x0000008a8b0a723e */ /* 0x004fe200000000ff */
[----:B------:R-:W-:Y:S04]  /*12e50*/  HMMA.16816.F32 R24, R16, R50, RZ ;  /* 0x000000321018723c */ /* 0x000fe800000018ff */
[----:B------:R1:W2:Y:S02]  /*12e60*/  MUFU.EX2 R126, R4 ;  /* 0x00000004007e7308 */ /* 0x0002a40000000800 */
[----:B-1----:R-:W-:-:S02]  /*12e70*/  FFMA.FTZ R4, R28, c[0x0][0x2d0], -R2 ;  /* 0x0000b4001c047a23 */ /* 0x002fc40000010802 */
[----:B--2---:R-:W-:-:S04]  /*12e80*/  FADD.FTZ R13, R126, R13 ;  /* 0x0000000d7e0d7221 */ /* 0x004fc80000010000 */
[----:B------:R1:W2:Y:S02]  /*12e90*/  MUFU.EX2 R127, R4 ;  /* 0x00000004007f7308 */ /* 0x0002a40000000800 */
[----:B-1----:R-:W-:Y:S01]  /*12ea0*/  FFMA.FTZ R4, R30, c[0x0][0x2d0], -R2 ;  /* 0x0000b4001e047a23 */ /* 0x002fe20000010802 */
[----:B--2---:R-:W-:-:S05]  /*12eb0*/  F2FP.PACK_AB R9, R127, R126 ;  /* 0x0000007e7f09723e */ /* 0x004fca00000000ff */
[----:B------:R1:W-:Y:S02]  /*12ec0*/  MUFU.EX2 R136, R4 ;  /* 0x0000000400887308 */ /* 0x0003e40000000800 */
[----:B-1----:R-:W-:Y:S02]  /*12ed0*/  FFMA.FTZ R4, R29, c[0x0][0x2d0], -R2 ;  /* 0x0000b4001d047a23 */ /* 0x002fe40000010802 */
[----:B------:R-:W-:Y:S01]  /*12ee0*/  HMMA.16816.F32 R28, R16, R48, RZ ;  /* 0x00000030101c723c */ /* 0x000fe200000018ff */
[----:B------:R-:W1:Y:S03]  /*12ef0*/  LDSM.16.MT88.4 R48, [R151+0x2000] ;  /* 0x002000009730783b */ /* 0x000e660000004200 */
[----:B------:R-:W2:Y:S02]  /*12f00*/  MUFU.EX2 R160, R4 ;  /* 0x0000000400a07308 */ /* 0x000ea40000000800 */
[----:B--2---:R-:W-:-:S07]  /*12f10*/  F2FP.PACK_AB R11, R160, R136 ;  /* 0x00000088a00b723e */ /* 0x004fce00000000ff */
[C---:B------:R-:W-:Y:S01]  /*12f20*/  HMMA.16816.F32 R172, R8.reuse, R44, R64 ;  /* 0x0000002c08ac723c */ /* 0x040fe20000001840 */
[----:B------:R-:W-:Y:S07]  /*12f30*/  LDSM.16.MT88.4 R64, [R151+0x3000] ;  /* 0x003000009740783b */ /* 0x000fee0000004200 */
[C---:B------:R-:W-:Y:S01]  /*12f40*/  HMMA.16816.F32 R156, R8.reuse, R46, R56 ;  /* 0x0000002e089c723c */ /* 0x040fe20000001838 */
[----:B------:R-:W2:Y:S04]  /*12f50*/  LDSM.16.MT88.4 R44, [R198+0x1800] ;  /* 0x00180000c62c783b */ /* 0x000ea80000004200 */
[----:B------:R-:W-:Y:S03]  /*12f60*/  LDSM.16.MT88.4 R56, [R197+0x2000] ;  /* 0x00200000c538783b */ /* 0x000fe60000004200 */
[C---:B------:R-:W-:Y:S01]  /*12f70*/  HMMA.16816.F32 R164, R8.reuse, R40, R52 ;  /* 0x0000002808a4723c */ /* 0x040fe20000001834 */
[----:B------:R-:W-:Y:S07]  /*12f80*/  LDSM.16.MT88.4 R52, [R197+0x1800] ;  /* 0x00180000c534783b */ /* 0x000fee0000004200 */
[C---:B------:R-:W-:Y:S01]  /*12f90*/  HMMA.16816.F32 R152, R8.reuse, R42, R32 ;  /* 0x0000002a0898723c */ /* 0x040fe20000001820 */
[----:B------:R-:W3:Y:S07]  /*12fa0*/  LDSM.16.MT88.4 R40, [R196+0x2000] ;  /* 0x00200000c428783b */ /* 0x000eee0000004200 */
[C---:B------:R-:W-:Y:S08]  /*12fb0*/  HMMA.16816.F32 R92, R8.reuse, R36, R28 ;  /* 0x00000024085c723c */ /* 0x040ff0000000181c */
[----:B------:R-:W-:Y:S08]  /*12fc0*/  HMMA.16816.F32 R244, R8, R38, R24 ;  /* 0x0000002608f4723c */ /* 0x000ff00000001818 */
[C---:B------:R-:W-:Y:S01]  /*12fd0*/  HMMA.16816.F32 R36, R16.reuse, R62, RZ ;  /* 0x0000003e1024723c */ /* 0x040fe200000018ff */
[----:B------:R-:W4:Y:S07]  /*12fe0*/  LDSM.16.MT88.4 R60, [R198+0x2000] ;  /* 0x00200000c63c783b */ /* 0x000f2e0000004200 */
[----:B------:R-:W-:Y:S01]  /*12ff0*/  HMMA.16816.F32 R32, R16, R68, RZ ;  /* 0x000000441020723c */ /* 0x000fe200000018ff */
[----:B------:R-:W-:-:S02]  /*13000*/  MOV R90, R92 ;  /* 0x0000005c005a7202 */ /* 0x000fc40000000f00 */
[----:B------:R-:W-:Y:S02]  /*13010*/  MOV R89, R93 ;  /* 0x0000005d00597202 */ /* 0x000fe40000000f00 */
[----:B------:R-:W-:Y:S02]  /*13020*/  MOV R88, R94 ;  /* 0x0000005e00587202 */ /* 0x000fe40000000f00 */
[----:B------:R-:W-:Y:S01]  /*13030*/  MOV R4, R95 ;  /* 0x0000005f00047202 */ /* 0x000fe20000000f00 */
[C---:B------:R-:W-:Y:S01]  /*13040*/  HMMA.16816.F32 R28, R16.reuse, R70, RZ ;  /* 0x00000046101c723c */ /* 0x040fe200000018ff */
[----:B------:R-:W-:Y:S07]  /*13050*/  LDSM.16.MT88.4 R68, [R151+0x3800] ;  /* 0x003800009744783b */ /* 0x000fee0000004200 */
[----:B------:R-:W-:Y:S08]  /*13060*/  HMMA.16816.F32 R24, R16, R76, RZ ;  /* 0x0000004c1018723c */ /* 0x000ff000000018ff */
[C---:B------:R-:W-:Y:S08]  /*13070*/  HMMA.16816.F32 R228, R8.reuse, R74, R36 ;  /* 0x0000004a08e4723c */ /* 0x040ff00000001824 */
[----:B-1----:R-:W-:Y:S08]  /*13080*/  HMMA.16816.F32 R236, R8, R48, R32 ;  /* 0x0000003008ec723c */ /* 0x002ff00000001820 */
[C---:B--2---:R-:W-:Y:S08]  /*13090*/  HMMA.16816.F32 R36, R16.reuse, R44, RZ ;  /* 0x0000002c1024723c */ /* 0x044ff000000018ff */
[----:B------:R-:W-:Y:S01]  /*130a0*/  HMMA.16816.F32 R32, R16, R46, RZ ;  /* 0x0000002e1020723c */ /* 0x000fe200000018ff */
[----:B------:R-:W1:Y:S07]  /*130b0*/  LDSM.16.MT88.4 R44, [R196+0x3000] ;  /* 0x00300000c42c783b */ /* 0x000e6e0000004200 */
[C---:B------:R-:W-:Y:S08]  /*130c0*/  HMMA.16816.F32 R248, R8.reuse, R72, R20 ;  /* 0x0000004808f8723c */ /* 0x040ff00000001814 */
[C---:B------:R-:W-:Y:S01]  /*130d0*/  HMMA.16816.F32 R192, R8.reuse, R50, R28 ;  /* 0x0000003208c0723c */ /* 0x040fe2000000181c */
[----:B------:R-:W-:Y:S07]  /*130e0*/  LDSM.16.MT88.4 R48, [R196+0x3800] ;  /* 0x00380000c430783b */ /* 0x000fee0000004200 */
[----:B---3--:R-:W-:Y:S08]  /*130f0*/  HMMA.16816.F32 R232, R8, R40, R24 ;  /* 0x0000002808e8723c */ /* 0x008ff00000001818 */
[C---:B------:R-:W-:Y:S08]  /*13100*/  HMMA.16816.F32 R20, R16.reuse, R78, RZ ;  /* 0x0000004e1014723c */ /* 0x040ff000000018ff */
[C---:B------:R-:W-:Y:S08]  /*13110*/  HMMA.16816.F32 R28, R16.reuse, R52, RZ ;  /* 0x00000034101c723c */ /* 0x040ff000000018ff */
[----:B------:R-:W-:Y:S01]  /*13120*/  HMMA.16816.F32 R24, R16, R54, RZ ;  /* 0x000000361018723c */ /* 0x000fe200000018ff */
[----:B------:R-:W2:Y:S07]  /*13130*/  LDSM.16.MT88.4 R52, [R198+0x3000] ;  /* 0x00300000c634783b */ /* 0x000eae0000004200 */
[C---:B------:R-:W-:Y:S01]  /*13140*/  HMMA.16816.F32 R188, R8.reuse, R42, R20 ;  /* 0x0000002a08bc723c */ /* 0x040fe20000001814 */
[----:B------:R-:W3:Y:S07]  /*13150*/  LDSM.16.MT88.4 R40, [R198+0x3800] ;  /* 0x00380000c628783b */ /* 0x000eee0000004200 */
[C---:B----4-:R-:W-:Y:S07]  /*13160*/  HMMA.16816.F32 R72, R8.reuse, R62, R32 ;  /* 0x0000003e0848723c */ /* 0x050fee0000001820 */
[----:B------:R-:W-:Y:S01]  /*13170*/  MOV R63, R4 ;  /* 0x00000004003f7202 */ /* 0x000fe20000000f00 */
[----:B------:R-:W-:Y:S01]  /*13180*/  HMMA.16816.F32 R180, R8, R56, R28 ;  /* 0x0000003808b4723c */ /* 0x000fe2000000181c */
[----:B------:R-:W-:Y:S01]  /*13190*/  FADD.FTZ R4, R109, R108 ;  /* 0x0000006c6d047221 */ /* 0x000fe20000010000 */
[----:B------:R-:W-:-:S03]  /*131a0*/  MOV R62, R88 ;  /* 0x00000058003e7202 */ /* 0x000fc60000000f00 */
[----:B------:R-:W-:-:S03]  /*131b0*/  FADD.FTZ R4, R119, R4 ;  /* 0x0000000477047221 */ /* 0x000fc60000010000 */
[----:B-1----:R-:W-:Y:S01]  /*131c0*/  HMMA.16816.F32 R32, R16, R44, RZ ;  /* 0x0000002c1020723c */ /* 0x002fe200000018ff */
[----:B------:R-:W-:-:S04]  /*131d0*/  FADD.FTZ R4, R118, R4 ;  /* 0x0000000476047221 */ /* 0x000fc80000010000 */
[----:B------:R-:W-:-:S03]  /*131e0*/  FADD.FTZ R4, R124, R4 ;  /* 0x000000047c047221 */ /* 0x000fc60000010000 */
[----:B------:R-:W-:Y:S01]  /*131f0*/  HMMA.16816.F32 R28, R16, R46, RZ ;  /* 0x0000002e101c723c */ /* 0x000fe200000018ff */
[----:B------:R-:W1:Y:S01]  /*13200*/  LDSM.16.MT88.4 R44, [R197+0x3000] ;  /* 0x00300000c52c783b */ /* 0x000e620000004200 */
[----:B------:R-:W-:-:S06]  /*13210*/  FADD.FTZ R4, R137, R4 ;  /* 0x0000000489047221 */ /* 0x000fcc0000010000 */
[----:B------:R-:W-:Y:S08]  /*13220*/  HMMA.16816.F32 R20, R16, R64, RZ ;  /* 0x000000401014723c */ /* 0x000ff000000018ff */
[----:B------:R-:W-:Y:S01]  /*13230*/  HMMA.16816.F32 R76, R8, R58, R24 ;  /* 0x0000003a084c723c */ /* 0x000fe20000001818 */
[----:B------:R-:W-:Y:S07]  /*13240*/  LDSM.16.MT88.4 R56, [R196+0x2800] ;  /* 0x00280000c438783b */ /* 0x000fee0000004200 */
[----:B--2---:R-:W-:Y:S08]  /*13250*/  HMMA.16816.F32 R24, R16, R52, RZ ;  /* 0x000000341018723c */ /* 0x004ff000000018ff */
[C---:B------:R-:W-:Y:S01]  /*13260*/  HMMA.16816.F32 R92, R8.reuse, R50, R28 ;  /* 0x00000032085c723c */ /* 0x040fe2000000181c */
[----:B------:R-:W2:Y:S07]  /*13270*/  LDSM.16.MT88.4 R28, [R197+0x3800] ;  /* 0x00380000c51c783b */ /* 0x000eae0000004200 */
[----:B------:R-:W-:Y:S08]  /*13280*/  HMMA.16816.F32 R176, R8, R68, R20 ;  /* 0x0000004408b0723c */ /* 0x000ff00000001814 */
[----:B------:R-:W-:Y:S08]  /*13290*/  HMMA.16816.F32 R20, R16, R54, RZ ;  /* 0x000000361014723c */ /* 0x000ff000000018ff */
[C---:B---3--:R-:W-:Y:S08]  /*132a0*/  HMMA.16816.F32 R132, R8.reuse, R40, R24 ;  /* 0x000000280884723c */ /* 0x048ff00000001818 */
[----:B------:R-:W-:Y:S01]  /*132b0*/  HMMA.16816.F32 R96, R8, R48, R32 ;  /* 0x000000300860723c */ /* 0x000fe20000001820 */
[----:B------:R-:W3:Y:S04]  /*132c0*/  LDSM.16.MT88.4 R32, [R151+0x4800] ;  /* 0x004800009720783b */ /* 0x000ee80000004200 */
[----:B------:R-:W-:Y:S03]  /*132d0*/  LDSM.16.MT88.4 R48, [R151+0x2800] ;  /* 0x002800009730783b */ /* 0x000fe60000004200 */
[----:B-1----:R-:W-:Y:S08]  /*132e0*/  HMMA.16816.F32 R24, R16, R44, RZ ;  /* 0x0000002c1018723c */ /* 0x002ff000000018ff */
[----:B------:R-:W-:Y:S01]  /*132f0*/  HMMA.16816.F32 R104, R8, R42, R20 ;  /* 0x0000002a0868723c */ /* 0x000fe20000001814 */
[----:B------:R-:W-:Y:S07]  /*13300*/  LDSM.16.MT88.4 R40, [R197+0x1000] ;  /* 0x00100000c528783b */ /* 0x000fee0000004200 */
[----:B------:R-:W-:Y:S08]  /*13310*/  HMMA.16816.F32 R20, R16, R46, RZ ;  /* 0x0000002e1014723c */ /* 0x000ff000000018ff */
[C---:B--2---:R-:W-:Y:S01]  /*13320*/  HMMA.16816.F32 R100, R8.reuse, R28, R24 ;  /* 0x0000001c0864723c */ /* 0x044fe20000001818 */
[----:B------:R-:W1:Y:S07]  /*13330*/  LDSM.16.MT88.4 R24, [R151+0x5000] ;  /* 0x005000009718783b */ /* 0x000e6e0000004200 */
[C---:B------:R-:W-:Y:S07]  /*13340*/  HMMA.16816.F32 R184, R8.reuse, R60, R36 ;  /* 0x0000003c08b8723c */ /* 0x040fee0000001824 */
[----:B------:R-:W-:Y:S01]  /*13350*/  MOV R60, R90 ;  /* 0x0000005a003c7202 */ /* 0x000fe20000000f00 */
[----:B------:R-:W-:Y:S01]  /*13360*/  HMMA.16816.F32 R112, R8, R30, R20 ;  /* 0x0000001e0870723c */ /* 0x000fe20000001814 */
[----:B------:R-:W2:Y:S01]  /*13370*/  LDSM.16.MT88.4 R28, [R196+0x4800] ;  /* 0x00480000c41c783b */ /* 0x000ea20000004200 */
[----:B------:R-:W-:-:S06]  /*13380*/  MOV R61, R89 ;  /* 0x00000059003d7202 */ /* 0x000fcc0000000f00 */
[C---:B---3--:R-:W-:Y:S07]  /*13390*/  HMMA.16816.F32 R20, R16.reuse, R32, RZ ;  /* 0x000000201014723c */ /* 0x048fee00000018ff */
[--C-:B------:R-:W-:Y:S01]  /*133a0*/  FFMA.FTZ R33, R80, c[0x0][0x2d0], -R3.reuse ;  /* 0x0000b40050217a23 */ /* 0x100fe20000010803 */
[----:B------:R-:W-:Y:S01]  /*133b0*/  HMMA.16816.F32 R36, R16, R66, RZ ;  /* 0x000000421024723c */ /* 0x000fe200000018ff */
[----:B------:R-:W-:Y:S01]  /*133c0*/  FFMA.FTZ R32, R87, c[0x0][0x2d0], -R2 ;  /* 0x0000b40057207a23 */ /* 0x000fe20000010802 */
[----:B------:R-:W-:Y:S11]  /*133d0*/  LDSM.16.MT88.4 R64, [R198+0x2800] ;  /* 0x00280000c640783b */ /* 0x000ff60000004200 */
[----:B------:R-:W-:Y:S03]  /*133e0*/  @!UPT UIADD3 URZ, URZ, URZ, URZ ;  /* 0x0000003f3f3ff290 */ /* 0x000fe6000fffe03f */
[----:B-1----:R-:W-:Y:S08]  /*133f0*/  HMMA.16816.F32 R108, R8, R24, R20 ;  /* 0x00000018086c723c */ /* 0x002ff00000001814 */
[----:B------:R-:W-:Y:S07]  /*13400*/  HMMA.16816.F32 R20, R16, R34, RZ ;  /* 0x000000221014723c */ /* 0x000fee00000018ff */
[--C-:B------:R-:W-:Y:S01]  /*13410*/  FFMA.FTZ R35, R82, c[0x0][0x2d0], -R3.reuse ;  /* 0x0000b40052237a23 */ /* 0x100fe20000010803 */
[----:B------:R-:W-:Y:S01]  /*13420*/  HMMA.16816.F32 R88, R8, R70, R36 ;  /* 0x000000460858723c */ /* 0x000fe20000001824 */
[----:B------:R-:W-:-:S06]  /*13430*/  FFMA.FTZ R34, R81, c[0x0][0x2d0], -R3 ;  /* 0x0000b40051227a23 */ /* 0x000fcc0000010803 */
[----:B------:R-:W-:Y:S02]  /*13440*/  FFMA.FTZ R36, R83, c[0x0][0x2d0], -R3 ;  /* 0x0000b40053247a23 */ /* 0x000fe40000010803 */
[----:B------:R-:W-:Y:S01]  /*13450*/  FADD.FTZ R3, R138, R4 ;  /* 0x000000048a037221 */ /* 0x000fe20000010000 */
[----:B------:R-:W-:Y:S01]  /*13460*/  LDSM.16.MT88.4 R80, [R151+0x4000] ;  /* 0x004000009750783b */ /* 0x000fe20000004200 */
[----:B------:R-:W-:Y:S02]  /*13470*/  FADD.FTZ R4, R127, R13 ;  /* 0x0000000d7f047221 */ /* 0x000fe40000010000 */
[--C-:B------:R-:W-:Y:S02]  /*13480*/  FFMA.FTZ R13, R86, c[0x0][0x2d0], -R2.reuse ;  /* 0x0000b400560d7a23 */ /* 0x100fe40000010802 */
[--C-:B------:R-:W-:Y:S01]  /*13490*/  FFMA.FTZ R38, R85, c[0x0][0x2d0], -R2.reuse ;  /* 0x0000b40055267a23 */ /* 0x100fe20000010802 */
[----:B------:R-:W-:Y:S01]  /*134a0*/  HMMA.16816.F32 R120, R8, R26, R20 ;  /* 0x0000001a0878723c */ /* 0x000fe20000001814 */
[----:B------:R-:W1:Y:S01]  /*134b0*/  LDSM.16.MT88.4 R24, [R196+0x5000] ;  /* 0x00500000c418783b */ /* 0x000e620000004200 */
[----:B------:R-:W-:-:S02]  /*134c0*/  FFMA.FTZ R37, R84, c[0x0][0x2d0], -R2 ;  /* 0x0000b40054257a23 */ /* 0x000fc40000010802 */
[----:B------:R-:W-:Y:S02]  /*134d0*/  FADD.FTZ R2, R139, R3 ;  /* 0x000000038b027221 */ /* 0x000fe40000010000 */
[----:B------:R-:W-:Y:S02]  /*134e0*/  FADD.FTZ R3, R136, R4 ;  /* 0x0000000488037221 */ /* 0x000fe40000010000 */
[----:B--2---:R-:W-:Y:S01]  /*134f0*/  HMMA.16816.F32 R20, R16, R28, RZ ;  /* 0x0000001c1014723c */ /* 0x004fe200000018ff */
[----:B------:R-:W-:Y:S01]  /*13500*/  MUFU.EX2 R4, R13 ;  /* 0x0000000d00047308 */ /* 0x000fe20000000800 */
[----:B------:R-:W-:Y:S02]  /*13510*/  FADD.FTZ R3, R160, R3 ;  /* 0x00000003a0037221 */ /* 0x000fe40000010000 */
[----:B------:R-:W-:Y:S11]  /*13520*/  LDSM.16.MT88.4 R160, [R196+0x1000] ;  /* 0x00100000c4a0783b */ /* 0x000ff60000004200 */
[----:B------:R-:W-:Y:S09]  /*13530*/  @!UPT UIADD3 URZ, URZ, URZ, URZ ;  /* 0x0000003f3f3ff290 */ /* 0x000ff2000fffe03f */
        /* <DEDUP_REMOVED lines=9> */
[----:B------:R-:W-:Y:S01]  /*135d0*/  MUFU.EX2 R28, R33 ;  /* 0x00000021001c7308 */ /* 0x000fe20000000800 */
[----:B-1----:R-:W-:Y:S01]  /*135e0*/  FADD.FTZ R3, R29, R3 ;  /* 0x000000031d037221 */ /* 0x002fe20000010000 */
[----:B------:R-:W-:Y:S11]  /*135f0*/  F2FP.PACK_AB R137, R4, R29 ;  /* 0x0000001d0489723e */ /* 0x000ff600000000ff */
[----:B------:R-:W-:Y:S02]  /*13600*/  @!UPT UIADD3 URZ, URZ, URZ, URZ ;  /* 0x0000003f3f3ff290 */ /* 0x000fe4000fffe03f */
[----:B--2---:R-:W-:Y:S01]  /*13610*/  HMMA.16816.F32 R124, R8, R24, R20 ;  /* 0x00000018087c723c */ /* 0x004fe20000001814 */
[----:B------:R-:W1:Y:S07]  /*13620*/  MUFU.EX2 R25, R36 ;  /* 0x0000002400197308 */ /* 0x000e6e0000000800 */
[----:B------:R-:W-:Y:S01]  /*13630*/  HMMA.16816.F32 R20, R16, R30, RZ ;  /* 0x0000001e1014723c */ /* 0x000fe200000018ff */
[----:B------:R-:W2:Y:S08]  /*13640*/  MUFU.EX2 R24, R35 ;  /* 0x0000002300187308 */ /* 0x000eb00000000800 */
[----:B------:R-:W3:Y:S01]  /*13650*/  MUFU.EX2 R30, R34 ;  /* 0x00000022001e7308 */ /* 0x000ee20000000800 */
[----:B-1----:R-:W-:-:S04]  /*13660*/  FADD.FTZ R2, R25, R2 ;  /* 0x0000000219027221 */ /* 0x002fc80000010000 */
[C---:B--2---:R-:W-:Y:S01]  /*13670*/  FADD.FTZ R2, R24.reuse, R2 ;  /* 0x0000000218027221 */ /* 0x044fe20000010000 */
[----:B------:R-:W-:-:S03]  /*13680*/  F2FP.PACK_AB R136, R24, R25 ;  /* 0x000000191888723e */ /* 0x000fc600000000ff */
[----:B---3--:R-:W-:Y:S01]  /*13690*/  FADD.FTZ R2, R30, R2 ;  /* 0x000000021e027221 */ /* 0x008fe20000010000 */
[----:B------:R-:W-:-:S05]  /*136a0*/  F2FP.PACK_AB R138, R28, R30 ;  /* 0x0000001e1c8a723e */ /* 0x000fca00000000ff */
[----:B------:R-:W-:Y:S01]  /*136b0*/  HMMA.16816.F32 R32, R8, R26, R20 ;  /* 0x0000001a0820723c */ /* 0x000fe20000001814 */
[----:B------:R-:W1:Y:S01]  /*136c0*/  LDSM.16.MT88.4 R20, [R197+0x4800] ;  /* 0x00480000c514783b */ /* 0x000e620000004200 */
[----:B------:R-:W-:Y:S02]  /*136d0*/  FADD.FTZ R218, R28, R2 ;  /* 0x000000021cda7221 */ /* 0x000fe40000010000 */
[----:B------:R-:W-:Y:S02]  /*136e0*/  FADD.FTZ R2, R4, R3 ;  /* 0x0000000304027221 */ /* 0x000fe40000010000 */
[----:B------:R-:W2:Y:S08]  /*136f0*/  MUFU.EX2 R4, R38 ;  /* 0x0000002600047308 */ /* 0x000eb00000000800 */
[----:B------:R-:W3:Y:S01]  /*13700*/  MUFU.EX2 R3, R37 ;  /* 0x0000002500037308 */ /* 0x000ee20000000800 */
[----:B--2---:R-:W-:Y:S01]  /*13710*/  FADD.FTZ R2, R4, R2 ;  /* 0x0000000204027221 */ /* 0x004fe20000010000 */
[----:B---3--:R-:W-:-:S03]  /*13720*/  F2FP.PACK_AB R139, R3, R4 ;  /* 0x00000004038b723e */ /* 0x008fc600000000ff */
[----:B------:R-:W-:-:S04]  /*13730*/  FADD.FTZ R217, R3, R2 ;  /* 0x0000000203d97221 */ /* 0x000fc80000010000 */
[C---:B------:R-:W-:Y:S08]  /*13740*/  HMMA.16816.F32 R164, R136.reuse, R160, R164 ;  /* 0x000000a088a4723c */ /* 0x040ff000000018a4 */
[C---:B------:R-:W-:Y:S01]  /*13750*/  HMMA.16816.F32 R160, R136.reuse, R162, R152 ;  /* 0x000000a288a0723c */ /* 0x040fe20000001898 */
[----:B------:R-:W2:Y:S07]  /*13760*/  LDSM.16.MT88.4 R152, [R198+0x1000] ;  /* 0x00100000c698783b */ /* 0x000eae0000004200 */
[C---:B------:R-:W-:Y:S08]  /*13770*/  HMMA.16816.F32 R172, R136.reuse, R168, R172 ;  /* 0x000000a888ac723c */ /* 0x040ff000000018ac */
[----:B------:R-:W-:Y:S08]  /*13780*/  HMMA.16816.F32 R168, R136, R170, R156 ;  /* 0x000000aa88a8723c */ /* 0x000ff0000000189c */
[C---:B-1----:R-:W-:Y:S08]  /*13790*/  HMMA.16816.F32 R24, R16.reuse, R20, RZ ;  /* 0x000000141018723c */ /* 0x042ff000000018ff */
[----:B------:R-:W-:Y:S01]  /*137a0*/  HMMA.16816.F32 R16, R16, R22, RZ ;  /* 0x000000161010723c */ /* 0x000fe200000018ff */
[----:B------:R-:W1:Y:S07]  /*137b0*/  LDSM.16.MT88.4 R20, [R197+0x5000] ;  /* 0x00500000c514783b */ /* 0x000e6e0000004200 */
[C---:B------:R-:W-:Y:S08]  /*137c0*/  HMMA.16816.F32 R36, R136.reuse, R40, R248 ;  /* 0x000000288824723c */ /* 0x040ff000000018f8 */
[C---:B--2---:R-:W-:Y:S08]  /*137d0*/  HMMA.16816.F32 R156, R136.reuse, R152, R60 ;  /* 0x00000098889c723c */ /* 0x044ff0000000183c */
[C---:B------:R-:W-:Y:S08]  /*137e0*/  HMMA.16816.F32 R60, R136.reuse, R64, R184 ;  /* 0x00000040883c723c */ /* 0x040ff000000018b8 */
[C---:B------:R-:W-:Y:S01]  /*137f0*/  HMMA.16816.F32 R64, R136.reuse, R66, R72 ;  /* 0x000000428840723c */ /* 0x040fe20000001848 */
[----:B------:R-:W2:Y:S07]  /*13800*/  LDSM.16.MT88.4 R72, [R197+0x2800] ;  /* 0x00280000c548783b */ /* 0x000eae0000004200 */
[----:B------:R-:W-:Y:S08]  /*13810*/  HMMA.16816.F32 R44, R136, R48, R236 ;  /* 0x00000030882c723c */ /* 0x000ff000000018ec */
[C---:B-1----:R-:W-:Y:S08]  /*13820*/  HMMA.16816.F32 R24, R8.reuse, R20, R24 ;  /* 0x000000140818723c */ /* 0x042ff00000001818 */
[----:B------:R-:W-:Y:S01]  /*13830*/  HMMA.16816.F32 R16, R8, R22, R16 ;  /* 0x000000160810723c */ /* 0x000fe20000001810 */
[----:B------:R-:W-:Y:S07]  /*13840*/  LDSM.16.MT88.4 R8, [R197+0x5800] ;  /* 0x00580000c508783b */ /* 0x000fee0000004200 */
[C---:B------:R-:W-:Y:S08]  /*13850*/  HMMA.16816.F32 R52, R136.reuse, R56, R232 ;  /* 0x000000388834723c */ /* 0x040ff000000018e8 */
[C---:B------:R-:W-:Y:S08]  /*13860*/  HMMA.16816.F32 R152, R136.reuse, R154, R244 ;  /* 0x0000009a8898723c */ /* 0x040ff000000018f4 */
[C---:B--2---:R-:W-:Y:S08]  /*13870*/  HMMA.16816.F32 R68, R136.reuse, R72, R180 ;  /* 0x000000488844723c */ /* 0x044ff000000018b4 */
[C---:B------:R-:W-:Y:S08]  /*13880*/  HMMA.16816.F32 R72, R136.reuse, R74, R76 ;  /* 0x0000004a8848723c */ /* 0x040ff0000000184c */
[C---:B------:R-:W-:Y:S08]  /*13890*/  HMMA.16816.F32 R76, R136.reuse, R80, R176 ;  /* 0x00000050884c723c */ /* 0x040ff000000018b0 */
[C---:B------:R-:W-:Y:S01]  /*138a0*/  HMMA.16816.F32 R80, R136.reuse, R82, R88 ;  /* 0x000000528850723c */ /* 0x040fe20000001858 */
[----:B------:R-:W1:Y:S07]  /*138b0*/  LDSM.16.MT88.4 R88, [R196+0x4000] ;  /* 0x00400000c458783b */ /* 0x000e6e0000004200 */
[C---:B------:R-:W-:Y:S08]  /*138c0*/  HMMA.16816.F32 R40, R136.reuse, R42, R228 ;  /* 0x0000002a8828723c */ /* 0x040ff000000018e4 */
[C---:B------:R-:W-:Y:S08]  /*138d0*/  HMMA.16816.F32 R48, R136.reuse, R50, R192 ;  /* 0x000000328830723c */ /* 0x040ff000000018c0 */
[C---:B------:R-:W-:Y:S08]  /*138e0*/  HMMA.16816.F32 R56, R136.reuse, R58, R188 ;  /* 0x0000003a8838723c */ /* 0x040ff000000018bc */
[C---:B-1----:R-:W-:Y:S01]  /*138f0*/  HMMA.16816.F32 R84, R136.reuse, R88, R96 ;  /* 0x000000588854723c */ /* 0x042fe20000001860 */
[----:B------:R-:W1:Y:S07]  /*13900*/  LDSM.16.MT88.4 R96, [R198+0x4000] ;  /* 0x00400000c660783b */ /* 0x000e6e0000004200 */
[C---:B------:R-:W-:Y:S08]  /*13910*/  HMMA.16816.F32 R88, R136.reuse, R90, R92 ;  /* 0x0000005a8858723c */ /* 0x040ff0000000185c */
[C---:B-1----:R-:W-:Y:S08]  /*13920*/  HMMA.16816.F32 R92, R136.reuse, R96, R132 ;  /* 0x00000060885c723c */ /* 0x042ff00000001884 */
[C---:B------:R-:W-:Y:S01]  /*13930*/  HMMA.16816.F32 R96, R136.reuse, R98, R104 ;  /* 0x000000628860723c */ /* 0x040fe20000001868 */
[----:B------:R-:W1:Y:S07]  /*13940*/  LDSM.16.MT88.4 R104, [R197+0x4000] ;  /* 0x00400000c568783b */ /* 0x000e6e0000004200 */
[C---:B------:R-:W-:Y:S08]  /*13950*/  HMMA.16816.F32 R132, R136.reuse, R8, R24 ;  /* 0x000000088884723c */ /* 0x040ff00000001818 */
        /* <DEDUP_REMOVED lines=11> */
[----:B------:R-:W-:Y:S01]  /*13a10*/  HMMA.16816.F32 R136, R136, R10, R16 ;  /* 0x0000000a8888723c */ /* 0x000fe20000001810 */
[----:B------:R-:W-:Y:S07]  /*13a20*/  @!UPT UIADD3 URZ, URZ, URZ, URZ ;  /* 0x0000003f3f3ff290 */ /* 0x000fee000fffe03f */
[----:B------:R-:W-:Y:S11]  /*13a30*/  @!P0 BRA `(.L_x_1837) ;  /* 0x00002c4000008947 */ /* 0x000ff60003800000 */
.L_x_1849:
[----:B------:R-:W-:Y:S04]  /*13a40*/  DEPBAR.LE SB0, 0x0 ;  /* 0x000080000000791a */ /* 0x000fe80000000000 */
[----:B------:R-:W-:Y:S01]  /*13a50*/  WARPSYNC 0xffffffff ;  /* 0xffffffff00007948 */ /* 0x000fe20003800000 */
[----:B------:R-:W-:Y:S01]  /*13a60*/  BAR.SYNC.DEFER_BLOCKING 0x0 ;  /* 0x0000000000007b1d */ /* 0x000fe20000010000 */
[----:B------:R-:W-:Y:S01]  /*13a70*/  SHF.R.S32.HI R2, RZ, 0x1f, R212 ;  /* 0x0000001fff027819 */ /* 0x000fe200000114d4 */
[----:B------:R-:W-:Y:S01]  /*13a80*/  IMAD.MOV.U32 R13, RZ, RZ, R6 ;  /* 0x000000ffff0d7224 */ /* 0x000fe200078e0006 */
[----:B------:R-:W-:Y:S02]  /*13a90*/  LOP3.LUT P0, RZ, R149, 0x2, RZ, 0xc0, !PT ;  /* 0x0000000295ff7812 */ /* 0x000fe4000780c0ff */
[----:B------:R-:W-:Y:S01]  /*13aa0*/  SHF.R.S32.HI R8, RZ, 0x1f, R211 ;  /* 0x0000001fff087819 */ /* 0x000fe200000114d3 */
[----:B------:R-:W-:Y:S01]  /*13ab0*/  IMAD R4, R2, c[0x0][0x208], RZ ;  /* 0x0000820002047a24 */ /* 0x000fe200078e02ff */
[----:B------:R-:W-:Y:S01]  /*13ac0*/  ISETP.GE.AND P2, PT, R204, c[0x0][0x1d4], PT ;  /* 0x00007500cc007a0c */ /* 0x000fe20003f46270 */
[C---:B------:R-:W-:Y:S04]  /*13ad0*/  IMAD.WIDE.U32 R2, R212.reuse, c[0x0][0x208], RZ ;  /* 0x00008200d4027a25 */ /* 0x040fe800078e00ff */
[----:B------:R-:W-:Y:S04]  /*13ae0*/  IMAD R4, R212, c[0x0][0x20c], R4 ;  /* 0x00008300d4047a24 */ /* 0x000fe800078e0204 */
[----:B------:R-:W-:Y:S02]  /*13af0*/  IMAD.IADD R3, R3, 0x1, R4 ;  /* 0x0000000103037824 */ /* 0x000fe400078e0204 */
[----:B------:R-:W-:Y:S02]  /*13b00*/  IMAD R4, R8, c[0x0][0x218], RZ ;  /* 0x0000860008047a24 */ /* 0x000fe400078e02ff */
[C---:B------:R-:W-:Y:S01]  /*13b10*/  IMAD.WIDE.U32 R8, R211.reuse, c[0x0][0x218], R2 ;  /* 0x00008600d3087a25 */ /* 0x040fe200078e0002 */
[C---:B------:R-:W-:Y:S02]  /*13b20*/  IADD3 R2, R150.reuse, 0x20, RZ ;  /* 0x0000002096027810 */ /* 0x040fe40007ffe0ff */
[----:B------:R-:W-:Y:S01]  /*13b30*/  @P0 IADD3 R2, R150, -0x20, RZ ;  /* 0xffffffe096020810 */ /* 0x000fe20007ffe0ff */
[----:B------:R1:W2:Y:S01]  /*13b40*/  LDSM.16.M88.4 R32, [R199] ;  /* 0x00000000c720783b */ /* 0x0002a20000000200 */
[----:B------:R-:W-:Y:S01]  /*13b50*/  IMAD R4, R211, c[0x0][0x21c], R4 ;  /* 0x00008700d3047a24 */ /* 0x000fe200078e0204 */
[----:B------:R-:W-:Y:S02]  /*13b60*/  IADD3 R3, P1, R220, R8, RZ ;  /* 0x00000008dc037210 */ /* 0x000fe40007f3e0ff */
[----:B------:R1:W3:Y:S02]  /*13b70*/  LDSM.16.M88.4 R184, [R2] ;  /* 0x0000000002b8783b */ /* 0x0002e40000000200 */
[----:B------:R-:W-:Y:S02]  /*13b80*/  IADD3.X R4, R224, R9, R4, P1, !PT ;  /* 0x00000009e0047210 */ /* 0x000fe40000ffe404 */
[----:B------:R1:W4:Y:S01]  /*13b90*/  LDSM.16.M88.4 R188, [R2+0x800] ;  /* 0x0008000002bc783b */ /* 0x0003220000000200 */
[C---:B------:R-:W-:Y:S03]  /*13ba0*/  LEA R20, P0, R3.reuse, c[0x0][0x1f8], 0x1 ;  /* 0x00007e0003147a11 */ /* 0x040fe600078008ff */
[----:B------:R1:W1:Y:S01]  /*13bb0*/  LDSM.16.M88.4 R192, [R2+0x1000] ;  /* 0x0010000002c0783b */ /* 0x0002620000000200 */
[----:B------:R-:W-:Y:S03]  /*13bc0*/  LEA.HI.X R4, R3, c[0x0][0x1fc], R4, 0x1, P0 ;  /* 0x00007f0003047a11 */ /* 0x000fe600000f0c04 */
[----:B------:R1:W1:Y:S04]  /*13bd0*/  LDSM.16.M88.4 R16, [R150] ;  /* 0x000000009610783b */ /* 0x0002680000000200 */
[----:B------:R1:W1:Y:S04]  /*13be0*/  LDSM.16.M88.4 R24, [R150+0x800] ;  /* 0x000800009618783b */ /* 0x0002680000000200 */
[----:B------:R1:W1:Y:S04]  /*13bf0*/  LDSM.16.M88.4 R176, [R150+0x1000] ;  /* 0x0010000096b0783b */ /* 0x0002680000000200 */
[----:B------:R1:W1:Y:S01]  /*13c00*/  LDSM.16.M88.4 R180, [R200] ;  /* 0x00000000c8b4783b */ /* 0x0002620000000200 */
[----:B------:R-:W-:-:S05]  /*13c10*/  BRA.DIV ~URZ, `(.L_x_1838) ;  /* 0x00008e327f007947 */ /* 0x000fca000b800000 */
[----:B-1----:R1:W4:Y:S02]  /*13c20*/  SHFL.IDX PT, R2, R4, RZ, 0x181f ;  /* 0x00181fff04027589 */ /* 0x00232400000e0000 */
.L_x_1925:
[----:B------:R-:W5:Y:S01]  /*13c30*/  SHFL.IDX PT, R3, R20, RZ, 0x181f ;  /* 0x00181fff14037589 */ /* 0x000f6200000e0000 */
[----:B------:R-:W-:Y:S03]  /*13c40*/  BSSY B0, `(.L_x_1839) ;  /* 0x0000024000007945 */ /* 0x000fe60003800000 */
[----:B------:R-:W1:Y:S01]  /*13c50*/  S2R R21, SR_TID.X ;  /* 0x0000000000157919 */ /* 0x000e620000002100 */
[CC--:B-----5:R-:W-:Y:S04]  /*13c60*/  LEA R8, P0, R140.reuse, R3.reuse, 0x1 ;  /* 0x000000038c087211 */ /* 0x0e0fe800078008ff */
[-C--:B----4-:R-:W-:Y:S05]  /*13c70*/  LEA.HI.X R9, R140, R2.reuse, R141, 0x1, P0 ;  /* 0x000000028c097211 */ /* 0x090fea00000f0c8d */
[----:B------:R-:W-:Y:S01]  /*13c80*/  @!PT LDS RZ, [RZ] ;  /* 0x00000000fffff984 */ /* 0x000fe20000000800 */
[----:B------:R-:W-:Y:S01]  /*13c90*/  @!PT LDS RZ, [RZ] ;  /* 0x00000000fffff984 */ /* 0x000fe20000000800 */
[----:B------:R4:W-:Y:S02]  /*13ca0*/  LDGSTS.E.BYPASS.LTC128B.128 [R203+0x4080], [R8.64], !P5 ;  /* 0x0408000008cb7fae */ /* 0x0009e4000e901d46 */
[CC--:B----4-:R-:W-:Y:S04]  /*13cb0*/  LEA R8, P0, R206.reuse, R3.reuse, 0x1 ;  /* 0x00000003ce087211 */ /* 0x0d0fe800078008ff */
[-C--:B------:R-:W-:Y:S02]  /*13cc0*/  LEA.HI.X R9, R206, R2.reuse, R214, 0x1, P0 ;  /* 0x00000002ce097211 */ /* 0x080fe400000f0cd6 */
[CC--:B------:R-:W-:Y:S03]  /*13cd0*/  LEA R10, P0, R205.reuse, R3.reuse, 0x1 ;  /* 0x00000003cd0a7211 */ /* 0x0c0fe600078008ff */
[----:B------:R4:W-:Y:S01]  /*13ce0*/  LDGSTS.E.BYPASS.LTC128B.128 [R203+0x5880], [R8.64], !P4 ;  /* 0x0588000008cb7fae */ /* 0x0009e2000e101d46 */
[-C--:B------:R-:W-:Y:S05]  /*13cf0*/  LEA.HI.X R11, R205, R2.reuse, R216, 0x1, P0 ;  /* 0x00000002cd0b7211 */ /* 0x080fea00000f0cd8 */
[----:B------:R3:W-:Y:S01]  /*13d00*/  LDGSTS.E.BYPASS.LTC128B.128 [R203+0x7080], [R10.64], !P3 ;  /* 0x070800000acb7fae */ /* 0x0007e2000d901d46 */
[C---:B----4-:R-:W-:Y:S04]  /*13d10*/  LEA R8, P0, R204.reuse, R3, 0x1 ;  /* 0x00000003cc087211 */ /* 0x050fe800078008ff */
[----:B------:R-:W-:Y:S02]  /*13d20*/  LEA.HI.X R9, R204, R2, R215, 0x1, P0 ;  /* 0x00000002cc097211 */ /* 0x000fe400000f0cd7 */
[----:B-1----:R-:W-:Y:S03]  /*13d30*/  ISETP.GT.AND P0, PT, R21, 0x7f, PT ;  /* 0x0000007f1500780c */ /* 0x002fe60003f04270 */
[----:B------:R3:W-:Y:S10]  /*13d40*/  LDGSTS.E.BYPASS.LTC128B.128 [R203+0x8880], [R8.64], !P2 ;  /* 0x0888000008cb7fae */ /* 0x0007f4000d101d46 */
[----:B------:R-:W-:-:S05]  /*13d50*/  @P0 BRA `(.L_x_1840) ;  /* 0x0000012000000947 */ /* 0x000fca0003800000 */
[----:B------:R-:W-:-:S05]  /*13d60*/  BRA.DIV ~URZ, `(.L_x_1841) ;  /* 0x00008d527f007947 */ /* 0x000fca000b800000 */
[----:B------:R-:W1:Y:S04]  /*13d70*/  SHFL.IDX PT, R4, R4, 0x1, 0x181f ;  /* 0x00381f0004047f89 */ /* 0x000e6800000e0000 */
[----:B------:R4:W3:Y:S02]  /*13d80*/  SHFL.IDX PT, R2, R20, 0x1, 0x181f ;  /* 0x00381f0014027f89 */ /* 0x0008e400000e0000 */
.L_x_1926:
[C---:B---3--:R-:W-:Y:S04]  /*13d90*/  LEA R8, P0, R140.reuse, R2, 0x1 ;  /* 0x000000028c087211 */ /* 0x048fe800078008ff */
[----:B-1----:R-:W-:Y:S05]  /*13da0*/  LEA.HI.X R9, R140, R4, R141, 0x1, P0 ;  /* 0x000000048c097211 */ /* 0x002fea00000f0c8d */
[----:B------:R-:W-:Y:S01]  /*13db0*/  @!PT LDS RZ, [RZ] ;  /* 0x00000000fffff984 */ /* 0x000fe20000000800 */
[----:B------:R-:W-:Y:S01]  /*13dc0*/  @!PT LDS RZ, [RZ] ;  /* 0x00000000fffff984 */ /* 0x000fe20000000800 */
[----:B------:R-:W-:Y:S01]  /*13dd0*/  @!PT LDS RZ, [RZ] ;  /* 0x00000000fffff984 */ /* 0x000fe20000000800 */
[----:B------:R1:W-:Y:S02]  /*13de0*/  LDGSTS.E.BYPASS.LTC128B.128 [R207+0x5080], [R8.64], !P5 ;  /* 0x0508000008cf7fae */ /* 0x0003e4000e901d46 */
[C---:B-1----:R-:W-:Y:S04]  /*13df0*/  LEA R8, P0, R206.reuse, R2, 0x1 ;  /* 0x00000002ce087211 */ /* 0x042fe800078008ff */
[----:B------:R-:W-:Y:S05]  /*13e00*/  LEA.HI.X R9, R206, R4, R214, 0x1, P0 ;  /* 0x00000004ce097211 */ /* 0x000fea00000f0cd6 */
[----:B------:R1:W-:Y:S02]  /*13e10*/  LDGSTS.E.BYPASS.LTC128B.128 [R207+0x6880], [R8.64], !P4 ;  /* 0x0688000008cf7fae */ /* 0x0003e4000e101d46 */
[C---:B-1----:R-:W-:Y:S04]  /*13e20*/  LEA R8, P0, R205.reuse, R2, 0x1 ;  /* 0x00000002cd087211 */ /* 0x042fe800078008ff */
[----:B------:R-:W-:Y:S02]  /*13e30*/  LEA.HI.X R9, R205, R4, R216, 0x1, P0 ;  /* 0x00000004cd097211 */ /* 0x000fe400000f0cd8 */
[C---:B------:R-:W-:Y:S03]  /*13e40*/  LEA R2, P0, R204.reuse, R2, 0x1 ;  /* 0x00000002cc027211 */ /* 0x040fe600078008ff */
[----:B------:R1:W-:Y:S01]  /*13e50*/  LDGSTS.E.BYPASS.LTC128B.128 [R207+0x8080], [R8.64], !P3 ;  /* 0x0808000008cf7fae */ /* 0x0003e2000d901d46 */
[----:B------:R-:W-:Y:S05]  /*13e60*/  LEA.HI.X R3, R204, R4, R215, 0x1, P0 ;  /* 0x00000004cc037211 */ /* 0x000fea00000f0cd7 */
[----:B------:R1:W-:Y:S04]  /*13e70*/  LDGSTS.E.BYPASS.LTC128B.128 [R207+0x9880], [R2.64], !P2 ;  /* 0x0988000002cf7fae */ /* 0x0003e8000d101d46 */
.L_x_1840:
[----:B------:R-:W-:Y:S05]  /*13e80*/  BSYNC B0 ;  /* 0x0000000000007941 */ /* 0x000fea0003800000 */
.L_x_1839:
[----:B------:R-:W0:Y:S01]  /*13e90*/  LDGDEPBAR ;  /* 0x00000000000079af */ /* 0x000e220000000000 */
[----:B------:R-:W-:Y:S01]  /*13ea0*/  WARPSYNC 0xffffffff ;  /* 0xffffffff00007948 */ /* 0x000fe20003800000 */
[C---:B-123--:R-:W-:Y:S01]  /*13eb0*/  HMMA.16816.F32 R8, R32.reuse, R16, RZ ;  /* 0x000000102008723c */ /* 0x04efe200000018ff */
[----:B------:R-:W-:Y:S02]  /*13ec0*/  BSSY B0, `(.L_x_1842) ;  /* 0x00000e5000007945 */ /* 0x000fe40003800000 */
[----:B------:R-:W-:Y:S02]  /*13ed0*/  LOP3.LUT P0, RZ, R149, 0x4, RZ, 0xc0, !PT ;  /* 0x0000000495ff7812 */ /* 0x000fe4000780c0ff */
[C---:B------:R-:W-:Y:S03]  /*13ee0*/  IADD3 R2, R150.reuse, 0x40, RZ ;  /* 0x0000004096027810 */ /* 0x040fe60007ffe0ff */
[C---:B------:R-:W-:Y:S08]  /*13ef0*/  HMMA.16816.F32 R16, R32.reuse, R18, RZ ;  /* 0x000000122010723c */ /* 0x040ff000000018ff */
[C---:B----4-:R-:W-:Y:S01]  /*13f00*/  HMMA.16816.F32 R20, R32.reuse, R24, RZ ;  /* 0x000000182014723c */ /* 0x050fe200000018ff */
[----:B------:R-:W-:Y:S02]  /*13f10*/  @P0 IADD3 R2, R150, -0x40, RZ ;  /* 0xffffffc096020810 */ /* 0x000fe40007ffe0ff */
[----:B------:R-:W-:Y:S05]  /*13f20*/  ISETP.GT.AND P0, PT, R210, R219, PT ;  /* 0x000000dbd200720c */ /* 0x000fea0003f04270 */
        /* <DEDUP_REMOVED lines=16> */
[C---:B--2---:R-:W-:Y:S08]  /*14030*/  HMMA.16816.F32 R20, R176.reuse, R180, R20 ;  /* 0x000000b4b014723c */ /* 0x044ff00000001814 */
[C---:B------:R-:W-:Y:S01]  /*14040*/  HMMA.16816.F32 R24, R176.reuse, R182, R24 ;  /* 0x000000b6b018723c */ /* 0x040fe20000001818 */
[----:B------:R-:W1:Y:S07]  /*14050*/  LDSM.16.M88.4 R180, [R201] ;  /* 0x00000000c9b4783b */ /* 0x000e6e0000000200 */
[C---:B------:R-:W-:Y:S08]  /*14060*/  HMMA.16816.F32 R28, R176.reuse, R188, R28 ;  /* 0x000000bcb01c723c */ /* 0x040ff0000000181c */
[----:B------:R-:W-:Y:S01]  /*14070*/  HMMA.16816.F32 R32, R176, R190, R32 ;  /* 0x000000beb020723c */ /* 0x000fe20000001820 */
[----:B------:R-:W2:Y:S05]  /*14080*/  LDSM.16.M88.4 R176, [R14+0x800] ;  /* 0x000800000eb0783b */ /* 0x000eaa0000000200 */
[----:B------:R-:W3:Y:S02]  /*14090*/  LDSM.16.M88.4 R188, [R14+0x1000] ;  /* 0x001000000ebc783b */ /* 0x000ee40000000200 */
        /* <DEDUP_REMOVED lines=120> */
[----:B------:R-:W-:Y:S04]  /*14820*/  DEPBAR.LE SB0, 0x0 ;  /* 0x000080000000791a */ /* 0x000fe80000000000 */
[----:B------:R-:W-:Y:S01]  /*14830*/  BAR.SYNC.DEFER_BLOCKING 0x0 ;  /* 0x0000000000007b1d */ /* 0x000fe20000010000 */
[C---:B-1----:R-:W-:Y:S08]  /*14840*/  HMMA.16816.F32 R8, R180.reuse, R184, R8 ;  /* 0x000000b8b408723c */ /* 0x042ff00000001808 */
[C---:B------:R-:W-:Y:S08]  /*14850*/  HMMA.16816.F32 R16, R180.reuse, R186, R16 ;  /* 0x000000bab410723c */ /* 0x040ff00000001810 */
[C---:B--2---:R-:W-:Y:S08]  /*14860*/  HMMA.16816.F32 R20, R180.reuse, R176, R20 ;  /* 0x000000b0b414723c */ /* 0x044ff00000001814 */
[C---:B------:R-:W-:Y:S08]  /*14870*/  HMMA.16816.F32 R24, R180.reuse, R178, R24 ;  /* 0x000000b2b418723c */ /* 0x040ff00000001818 */
[C---:B---3--:R-:W-:Y:S08]  /*14880*/  HMMA.16816.F32 R28, R180.reuse, R188, R28 ;  /* 0x000000bcb41c723c */ /* 0x048ff0000000181c */
        /* <DEDUP_REMOVED lines=9> */
[--C-:B------:R-:W-:Y:S06]  /*14920*/  IMAD.MOV.U32 R2, RZ, RZ, R3.reuse ;  /* 0x000000ffff027224 */ /* 0x100fec00078e0003 */
[----:B------:R-:W-:Y:S05]  /*14930*/  @P1 IMAD.HI.U32 R4, R3, c[0x0][0x2bc], RZ ;  /* 0x0000af0003041a27 */ /* 0x000fea00078e00ff */
[----:B------:R-:W-:Y:S04]  /*14940*/  @P1 SHF.R.U32.HI R2, RZ, c[0x0][0x2c0], R4 ;  /* 0x0000b000ff021a19 */ /* 0x000fe80000011604 */
[----:B------:R-:W-:Y:S01]  /*14950*/  @!P0 IADD3 R4, P1, R2, R240, RZ ;  /* 0x000000f002048210 */ /* 0x000fe20007f3e0ff */
[----:B------:R-:W-:Y:S04]  /*14960*/  IMAD.MOV R176, RZ, RZ, -R2 ;  /* 0x000000ffffb07224 */ /* 0x000fe800078e0a02 */
[----:B------:R-:W-:Y:S01]  /*14970*/  IMAD R212, R176, c[0x0][0x2b8], R3 ;  /* 0x0000ae00b0d47a24 */ /* 0x000fe200078e0203 */
[----:B------:R-:W-:Y:S02]  /*14980*/  @!P0 LEA.HI.X.SX32 R3, R2, R242, 0x1, P1 ;  /* 0x000000f202038211 */ /* 0x000fe400008f0eff */
[C---:B------:R-:W-:Y:S02]  /*14990*/  @!P0 LEA R2, P1, R4.reuse, c[0x0][0x2a0], 0x2 ;  /* 0x0000a80004028a11 */ /* 0x040fe400078210ff */
[----:B------:R-:W-:Y:S02]  /*149a0*/  IADD3 R176, -R143, 0x30, RZ ;  /* 0x000000308fb07810 */ /* 0x000fe40007ffe1ff */
[----:B------:R-:W-:Y:S05]  /*149b0*/  @!P0 LEA.HI.X R3, R4, c[0x0][0x2a4], R3, 0x2, P1 ;  /* 0x0000a90004038a11 */ /* 0x000fea00008f1403 */
[----:B------:R1:W2:Y:S02]  /*149c0*/  @!P0 LDG.E R211, [R2.64] ;  /* 0x0000000602d38981 */ /* 0x0002a4000c1e1900 */
[----:B-1----:R-:W-:Y:S05]  /*149d0*/  SHF.R.S32.HI R2, RZ, 0x1f, R212 ;  /* 0x0000001fff027819 */ /* 0x002fea00000114d4 */
[----:B------:R-:W-:Y:S02]  /*149e0*/  IMAD R4, R2, c[0x0][0x1e0], RZ ;  /* 0x0000780002047a24 */ /* 0x000fe400078e02ff */
[C---:B------:R-:W-:Y:S04]  /*149f0*/  IMAD.WIDE.U32 R2, R212.reuse, c[0x0][0x1e0], RZ ;  /* 0x00007800d4027a25 */ /* 0x040fe800078e00ff */
        /* <DEDUP_REMOVED lines=9> */
[----:B------:R-:W-:Y:S02]  /*14a90*/  LEA.HI.X R177, R2, c[0x0][0x1cc], R3, 0x1, P0 ;  /* 0x0000730002b17a11 */ /* 0x000fe400000f0c03 */
[----:B------:R-:W-:Y:S01]  /*14aa0*/  ISETP.GE.AND P0, PT, R176, 0x1, PT ;  /* 0x00000001b000780c */ /* 0x000fe20003f06270 */
[----:B------:R-:W-:-:S10]  /*14ab0*/  BRA.DIV ~URZ, `(.L_x_1844) ;  /* 0x000080d27f007947 */ /* 0x000fd4000b800000 */
[----:B------:R1:W2:Y:S02]  /*14ac0*/  SHFL.IDX PT, R4, R177, RZ, 0x181f ;  /* 0x00181fffb1047589 */ /* 0x0002a400000e0000 */
.L_x_1927:
[----:B------:R-:W-:-:S05]  /*14ad0*/  BRA.DIV ~URZ, `(.L_x_1845) ;  /* 0x000081227f007947 */ /* 0x000fca000b800000 */
[----:B------:R3:W4:Y:S02]  /*14ae0*/  SHFL.IDX PT, R2, R180, RZ, 0x181f ;  /* 0x00181fffb4027589 */ /* 0x00072400000e0000 */
.L_x_1928:
[C---:B----4-:R-:W-:Y:S04]  /*14af0*/  @P0 LEA R178, P1, R140.reuse, R2, 0x1 ;  /* 0x000000028cb20211 */ /* 0x050fe800078208ff */
[----:B--2---:R-:W-:Y:S05]  /*14b00*/  @P0 LEA.HI.X R179, R140, R4, R141, 0x1, P1 ;  /* 0x000000048cb30211 */ /* 0x004fea00008f0c8d */
[----:B------:R-:W-:Y:S01]  /*14b10*/  @!PT LDS RZ, [RZ] ;  /* 0x00000000fffff984 */ /* 0x000fe20000000800 */
[----:B------:R-:W-:Y:S01]  /*14b20*/  @!PT LDS RZ, [RZ] ;  /* 0x00000000fffff984 */ /* 0x000fe20000000800 */
[----:B------:R-:W-:Y:S01]  /*14b30*/  @!PT LDS RZ, [RZ] ;  /* 0x00000000fffff984 */ /* 0x000fe20000000800 */
[----:B------:R2:W-:Y:S02]  /*14b40*/  @P0 LDGSTS.E.BYPASS.LTC128B.128 [R203+0xa080], [R178.64], !P5 ;  /* 0x0a080000b2cb0fae */ /* 0x0005e4000e901d46 */
[C---:B--2---:R-:W-:Y:S04]  /*14b50*/  @P0 LEA R178, P1, R206.reuse, R2, 0x1 ;  /* 0x00000002ceb20211 */ /* 0x044fe800078208ff */
[----:B------:R-:W-:Y:S05]  /*14b60*/  @P0 LEA.HI.X R179, R206, R4, R214, 0x1, P1 ;  /* 0x00000004ceb30211 */ /* 0x000fea00008f0cd6 */
[----:B------:R2:W-:Y:S02]  /*14b70*/  @P0 LDGSTS.E.BYPASS.LTC128B.128 [R203+0xb880], [R178.64], !P4 ;  /* 0x0b880000b2cb0fae */ /* 0x0005e4000e101d46 */
[C---:B--2---:R-:W-:Y:S04]  /*14b80*/  @P0 LEA R178, P1, R205.reuse, R2, 0x1 ;  /* 0x00000002cdb20211 */ /* 0x044fe800078208ff */
[----:B------:R-:W-:Y:S02]  /*14b90*/  @P0 LEA.HI.X R179, R205, R4, R216, 0x1, P1 ;  /* 0x00000004cdb30211 */ /* 0x000fe400008f0cd8 */
[C---:B------:R-:W-:Y:S03]  /*14ba0*/  @P0 LEA R2, P1, R204.reuse, R2, 0x1 ;  /* 0x00000002cc020211 */ /* 0x040fe600078208ff */
[----:B------:R2:W-:Y:S01]  /*14bb0*/  @P0 LDGSTS.E.BYPASS.LTC128B.128 [R203+0xd080], [R178.64], !P3 ;  /* 0x0d080000b2cb0fae */ /* 0x0005e2000d901d46 */
[----:B------:R-:W-:Y:S05]  /*14bc0*/  @P0 LEA.HI.X R3, R204, R4, R215, 0x1, P1 ;  /* 0x00000004cc030211 */ /* 0x000fea00008f0cd7 */
[----:B------:R2:W-:Y:S01]  /*14bd0*/  @P0 LDGSTS.E.BYPASS.LTC128B.128 [R203+0xe880], [R2.64], !P2 ;  /* 0x0e88000002cb0fae */ /* 0x0005e2000d101d46 */
[----:B------:R-:W-:Y:S01]  /*14be0*/  ISETP.GE.AND P0, PT, R176, 0x21, PT ;  /* 0x00000021b000780c */ /* 0x000fe20003f06270 */
[----:B------:R-:W-:-:S06]  /*14bf0*/  BRA.DIV ~URZ, `(.L_x_1846) ;  /* 0x000080727f007947 */ /* 0x000fcc000b800000 */
[----:B------:R4:W1:Y:S04]  /*14c00*/  SHFL.IDX PT, R4, R177, 0x1, 0x181f ;  /* 0x00381f00b1047f89 */ /* 0x00086800000e0000 */
[----:B--2---:R4:W2:Y:S02]  /*14c10*/  SHFL.IDX PT, R2, R180, 0x1, 0x181f ;  /* 0x00381f00b4027f89 */ /* 0x0048a400000e0000 */
.L_x_1929:
[C---:B--2---:R-:W-:Y:S04]  /*14c20*/  @P0 LEA R176, P1, R140.reuse, R2, 0x1 ;  /* 0x000000028cb00211 */ /* 0x044fe800078208ff */
[----:B-1--4-:R-:W-:Y:S05]  /*14c30*/  @P0 LEA.HI.X R177, R140, R4, R141, 0x1, P1 ;  /* 0x000000048cb10211 */ /* 0x012fea00008f0c8d */
[----:B------:R-:W-:Y:S01]  /*14c40*/  @!PT LDS RZ, [RZ] ;  /* 0x00000000fffff984 */ /* 0x000fe20000000800 */
[----:B------:R-:W-:Y:S01]  /*14c50*/  @!PT LDS RZ, [RZ] ;  /* 0x00000000fffff984 */ /* 0x000fe20000000800 */
[----:B------:R-:W-:Y:S01]  /*14c60*/  @!PT LDS RZ, [RZ] ;  /* 0x00000000fffff984 */ /* 0x000fe20000000800 */
[----:B------:R1:W-:Y:S02]  /*14c70*/  @P0 LDGSTS.E.BYPASS.LTC128B.128 [R207+0xb080], [R176.64], !P5 ;  /* 0x0b080000b0cf0fae */ /* 0x0003e4000e901d46 */
[C---:B-1----:R-:W-:Y:S04]  /*14c80*/  @P0 LEA R176, P1, R206.reuse, R2, 0x1 ;  /* 0x00000002ceb00211 */ /* 0x042fe800078208ff */
[----:B------:R-:W-:Y:S05]  /*14c90*/  @P0 LEA.HI.X R177, R206, R4, R214, 0x1, P1 ;  /* 0x00000004ceb10211 */ /* 0x000fea00008f0cd6 */
[----:B------:R1:W-:Y:S02]  /*14ca0*/  @P0 LDGSTS.E.BYPASS.LTC128B.128 [R207+0xc880], [R176.64], !P4 ;  /* 0x0c880000b0cf0fae */ /* 0x0003e4000e101d46 */
[C---:B-1----:R-:W-:Y:S04]  /*14cb0*/  @P0 LEA R176, P1, R205.reuse, R2, 0x1 ;  /* 0x00000002cdb00211 */ /* 0x042fe800078208ff */
[----:B------:R-:W-:Y:S02]  /*14cc0*/  @P0 LEA.HI.X R177, R205, R4, R216, 0x1, P1 ;  /* 0x00000004cdb10211 */ /* 0x000fe400008f0cd8 */
[C---:B------:R-:W-:Y:S03]  /*14cd0*/  @P0 LEA R2, P1, R204.reuse, R2, 0x1 ;  /* 0x00000002cc020211 */ /* 0x040fe600078208ff */
[----:B------:R1:W-:Y:S01]  /*14ce0*/  @P0 LDGSTS.E.BYPASS.LTC128B.128 [R207+0xe080], [R176.64], !P3 ;  /* 0x0e080000b0cf0fae */ /* 0x0003e2000d901d46 */
[----:B------:R-:W-:Y:S05]  /*14cf0*/  @P0 LEA.HI.X R3, R204, R4, R215, 0x1, P1 ;  /* 0x00000004cc030211 */ /* 0x000fea00008f0cd7 */
[----:B------:R1:W-:Y:S04]  /*14d00*/  @P0 LDGSTS.E.BYPASS.LTC128B.128 [R207+0xf880], [R2.64], !P2 ;  /* 0x0f88000002cf0fae */ /* 0x0003e8000d101d46 */
.L_x_1843:
[----:B------:R-:W-:Y:S05]  /*14d10*/  BSYNC B0 ;  /* 0x0000000000007941 */ /* 0x000fea0003800000 */
.L_x_1842:
        /* <DEDUP_REMOVED lines=27> */
.L_x_1930:
[----:B-12---:R-:W-:Y:S01]  /*14ed0*/  FMNMX.FTZ R4, R4, R2, !PT ;  /* 0x0000000204047209 */ /* 0x006fe20007810000 */
[----:B------:R-:W-:-:S05]  /*14ee0*/  BRA.DIV ~URZ, `(.L_x_1848) ;  /* 0x00007ea27f007947 */ /* 0x000fca000b800000 */
[----:B------:R-:W1:Y:S02]  /*14ef0*/  SHFL.BFLY PT, R2, R4, 0x1, 0x1f ;  /* 0x0c201f0004027f89 */ /* 0x000e6400000e0000 */
[----:B-1----:R-:W-:Y:S02]  /*14f00*/  FMNMX.FTZ R6, R4, R2, !PT ;  /* 0x0000000204067209 */ /* 0x002fe40007810000 */
[----:B------:R-:W1:Y:S02]  /*14f10*/  SHFL.BFLY PT, R2, R176, 0x2, 0x1f ;  /* 0x0c401f00b0027f89 */ /* 0x000e6400000e0000 */
[----:B-1----:R-:W-:Y:S05]  /*14f20*/  FMNMX.FTZ R4, R176, R2, !PT ;  /* 0x00000002b0047209 */ /* 0x002fea0007810000 */
[----:B------:R1:W2:Y:S02]  /*14f30*/  SHFL.BFLY PT, R2, R4, 0x1, 0x1f ;  /* 0x0c201f0004027f89 */ /* 0x0002a400000e0000 */
.L_x_1931:
[----:B-12---:R-:W-:Y:S01]  /*14f40*/  FMNMX.FTZ R4, R2, R4, !PT ;  /* 0x0000000402047209 */ /* 0x006fe20007810000 */
[C---:B------:R-:W-:Y:S01]  /*14f50*/  FADD.FTZ R2, -R6.reuse, R13 ;  /* 0x0000000d06027221 */ /* 0x040fe20000010100 */
[----:B------:R-:W-:Y:S01]  /*14f60*/  WARPSYNC 0xffffffff ;  /* 0xffffffff00007948 */ /* 0x000fe20003800000 */
[----:B------:R-:W-:Y:S01]  /*14f70*/  FMUL.FTZ R13, R6, c[0x0][0x2d0] ;  /* 0x0000b400060d7a20 */ /* 0x000fe20000410000 */
[----:B------:R-:W-:Y:S01]  /*14f80*/  ISETP.GT.AND P0, PT, R210, R219, PT ;  /* 0x000000dbd200720c */ /* 0x000fe20003f04270 */
        /* <DEDUP_REMOVED lines=14> */
[----:B------:R-:W-:Y:S01]  /*15070*/  FFMA.FTZ R13, R33, c[0x0][0x2d0], -R13 ;  /* 0x0000b400210d7a23 */ /* 0x000fe2000001080d */
[----:B------:R-:W-:Y:S10]  /*15080*/  MUFU.EX2 R16, R176 ;  /* 0x000000b000107308 */ /* 0x000ff40000000800 */
[----:B------:R-:W-:Y:S10]  /*15090*/  MUFU.EX2 R21, R9 ;  /* 0x0000000900157308 */ /* 0x000ff40000000800 */
[----:B------:R2:W4:Y:S10]  /*150a0*/  MUFU.EX2 R20, R8 ;  /* 0x0000000800147308 */ /* 0x0005340000000800 */
[----:B------:R-:W-:Y:S01]  /*150b0*/  MUFU.EX2 R13, R13 ;  /* 0x0000000d000d7308 */ /* 0x000fe20000000800 */
[----:B--2---:R-:W-:Y:S04]  /*150c0*/  FMUL.FTZ R8, R4, c[0x0][0x2d0] ;  /* 0x0000b40004087a20 */ /* 0x004fe80000410000 */
[--C-:B------:R-:W-:Y:S02]  /*150d0*/  FFMA.FTZ R191, R34, c[0x0][0x2d0], -R8.reuse ;  /* 0x0000b40022bf7a23 */ /* 0x100fe40000010808 */
[--C-:B------:R-:W-:Y:S02]  /*150e0*/  FFMA.FTZ R192, R35, c[0x0][0x2d0], -R8.reuse ;  /* 0x0000b40023c07a23 */ /* 0x100fe40000010808 */
[----:B------:R-:W-:Y:S02]  /*150f0*/  FFMA.FTZ R177, R18, c[0x0][0x2d0], -R8 ;  /* 0x0000b40012b17a23 */ /* 0x000fe40000010808 */
[C---:B-1----:R-:W-:Y:S01]  /*15100*/  FFMA.FTZ R2, R3.reuse, R218, R17 ;  /* 0x000000da03027223 */ /* 0x042fe20000010011 */
[----:B----4-:R-:W-:Y:S01]  /*15110*/  F2FP.PACK_AB R178, R20, R21 ;  /* 0x0000001514b2723e */ /* 0x010fe200000000ff */
[C---:B------:R-:W-:Y:S01]  /*15120*/  FMUL.FTZ R32, R3.reuse, R152 ;  /* 0x0000009803207220 */ /* 0x040fe20000410000 */
[C---:B------:R-:W-:Y:S01]  /*15130*/  F2FP.PACK_AB R176, R16.reuse, R17 ;  /* 0x0000001110b0723e */ /* 0x040fe200000000ff */
[----:B------:R-:W-:Y:S02]  /*15140*/  FADD.FTZ R9, R16, R2 ;  /* 0x0000000210097221 */ /* 0x000fe40000010000 */
[----:B------:R-:W-:Y:S02]  /*15150*/  FADD.FTZ R2, -R4, R5 ;  /* 0x0000000504027221 */ /* 0x000fe40000010100 */
[----:B------:R-:W-:Y:S02]  /*15160*/  FMUL.FTZ R33, R3, R153 ;  /* 0x0000009903217220 */ /* 0x000fe40000410000 */
        /* <DEDUP_REMOVED lines=11> */
[----:B---3--:R-:W-:Y:S02]  /*15220*/  FFMA.FTZ R180, R23, c[0x0][0x2d0], -R8 ;  /* 0x0000b40017b47a23 */ /* 0x008fe40000010808 */
[----:B------:R-:W-:Y:S02]  /*15230*/  FMUL.FTZ R8, R3, R172 ;  /* 0x000000ac03087220 */ /* 0x000fe40000410000 */
[----:B------:R-:W-:Y:S02]  /*15240*/  FADD.FTZ R9, R21, R9 ;  /* 0x0000000915097221 */ /* 0x000fe40000010000 */
[C---:B------:R-:W-:Y:S01]  /*15250*/  FMUL.FTZ R21, R3.reuse, R165 ;  /* 0x000000a503157220 */ /* 0x040fe20000410000 */
[----:B------:R2:W3:Y:S01]  /*15260*/  MUFU.EX2 R172, R11 ;  /* 0x0000000b00ac7308 */ /* 0x0004e20000000800 */
[----:B------:R-:W-:Y:S02]  /*15270*/  FADD.FTZ R188, R20, R9 ;  /* 0x0000000914bc7221 */ /* 0x000fe40000010000 */
[C---:B------:R-:W-:Y:S02]  /*15280*/  FMUL.FTZ R9, R3.reuse, R173 ;  /* 0x000000ad03097220 */ /* 0x040fe40000410000 */
[C---:B-1----:R-:W-:Y:S02]  /*15290*/  FMUL.FTZ R34, R2.reuse, R154 ;  /* 0x0000009a02227220 */ /* 0x042fe40000410000 */
[C---:B------:R-:W-:Y:S02]  /*152a0*/  FMUL.FTZ R35, R2.reuse, R155 ;  /* 0x0000009b02237220 */ /* 0x040fe40000410000 */
[----:B------:R-:W1:Y:S01]  /*152b0*/  LDSM.16.MT88.4 R152, [R151] ;  /* 0x000000009798783b */ /* 0x000e620000004200 */
[----:B------:R3:W-:Y:S01]  /*152c0*/  MUFU.EX2 R165, R177 ;  /* 0x000000b100a57308 */ /* 0x0007e20000000800 */
[C---:B------:R-:W-:Y:S02]  /*152d0*/  FMUL.FTZ R10, R2.reuse, R174 ;  /* 0x000000ae020a7220 */ /* 0x040fe40000410000 */
[C---:B------:R-:W-:Y:S02]  /*152e0*/  FMUL.FTZ R16, R3.reuse, R168 ;  /* 0x000000a803107220 */ /* 0x040fe40000410000 */
[C---:B------:R-:W-:Y:S02]  /*152f0*/  FMUL.FTZ R17, R3.reuse, R169 ;  /* 0x000000a903117220 */ /* 0x040fe40000410000 */
[C---:B------:R-:W-:Y:S02]  /*15300*/  FMUL.FTZ R18, R2.reuse, R170 ;  /* 0x000000aa02127220 */ /* 0x040fe40000410000 */
[C---:B------:R-:W-:Y:S01]  /*15310*/  FMUL.FTZ R19, R2.reuse, R171 ;  /* 0x000000ab02137220 */ /* 0x040fe20000410000 */
[----:B------:R-:W4:Y:S01]  /*15320*/  MUFU.EX2 R208, R179 ;  /* 0x000000b300d07308 */ /* 0x000f220000000800 */
[C---:B------:R-:W-:Y:S01]  /*15330*/  FMUL.FTZ R20, R3.reuse, R164 ;  /* 0x000000a403147220 */ /* 0x040fe20000410000 */
[----:B------:R-:W-:Y:S01]  /*15340*/  LDSM.16.MT88.4 R168, [R151+0x1000] ;  /* 0x0010000097a8783b */ /* 0x000fe20000004200 */
[C---:B------:R-:W-:Y:S02]  /*15350*/  FMUL.FTZ R22, R2.reuse, R166 ;  /* 0x000000a602167220 */ /* 0x040fe40000410000 */
[C---:B--2---:R-:W-:Y:S02]  /*15360*/  FMUL.FTZ R11, R2.reuse, R175 ;  /* 0x000000af020b7220 */ /* 0x044fe40000410000 */
[C---:B------:R-:W-:Y:S02]  /*15370*/  FMUL.FTZ R23, R2.reuse, R167 ;  /* 0x000000a702177220 */ /* 0x040fe40000410000 */
[C---:B------:R-:W-:Y:S02]  /*15380*/  FMUL.FTZ R26, R2.reuse, R162 ;  /* 0x000000a2021a7220 */ /* 0x040fe40000410000 */
[----:B------:R-:W-:Y:S02]  /*15390*/  FMUL.FTZ R27, R2, R163 ;  /* 0x000000a3021b7220 */ /* 0x000fe40000410000 */
[C---:B------:R-:W-:Y:S01]  /*153a0*/  FMUL.FTZ R24, R3.reuse, R160 ;  /* 0x000000a003187220 */ /* 0x040fe20000410000 */
[----:B---3--:R-:W-:Y:S01]  /*153b0*/  F2FP.PACK_AB R177, R172, R5 ;  /* 0x00000005acb1723e */ /* 0x008fe200000000ff */
[C---:B------:R-:W-:Y:S01]  /*153c0*/  FMUL.FTZ R25, R3.reuse, R161 ;  /* 0x000000a103197220 */ /* 0x040fe20000410000 */
[----:B------:R-:W-:Y:S01]  /*153d0*/  MUFU.EX2 R160, R184 ;  /* 0x000000b800a07308 */ /* 0x000fe20000000800 */
[C---:B------:R-:W-:Y:S02]  /*153e0*/  FMUL.FTZ R28, R3.reuse, R156 ;  /* 0x0000009c031c7220 */ /* 0x040fe40000410000 */
[C---:B------:R-:W-:Y:S02]  /*153f0*/  FMUL.FTZ R29, R3.reuse, R157 ;  /* 0x0000009d031d7220 */ /* 0x040fe40000410000 */
[C---:B------:R-:W-:Y:S02]  /*15400*/  FMUL.FTZ R30, R2.reuse, R158 ;  /* 0x0000009e021e7220 */ /* 0x040fe40000410000 */
[----:B------:R-:W-:Y:S01]  /*15410*/  FMUL.FTZ R31, R2, R159 ;  /* 0x0000009f021f7220 */ /* 0x000fe20000410000 */
[----:B----4-:R-:W-:Y:S01]  /*15420*/  F2FP.PACK_AB R179, R208, R165 ;  /* 0x000000a5d0b3723e */ /* 0x010fe200000000ff */
[----:B------:R-:W-:Y:S01]  /*15430*/  LDSM.16.MT88.4 R156, [R151+0x800] ;  /* 0x00080000979c783b */ /* 0x000fe20000004200 */
[----:B------:R-:W-:Y:S01]  /*15440*/  MUFU.EX2 R161, R185 ;  /* 0x000000b900a17308 */ /* 0x000fe20000000800 */
[C---:B------:R-:W-:Y:S02]  /*15450*/  FMUL.FTZ R36, R3.reuse, R36 ;  /* 0x0000002403247220 */ /* 0x040fe40000410000 */
[C---:B------:R-:W-:Y:S02]  /*15460*/  FMUL.FTZ R37, R3.reuse, R37 ;  /* 0x0000002503257220 */ /* 0x040fe40000410000 */
[C---:B-1----:R-:W-:Y:S05]  /*15470*/  HMMA.16816.F32 R8, R176.reuse, R152, R8 ;  /* 0x00000098b008723c */ /* 0x042fea0000001808 */
[C---:B------:R-:W-:Y:S01]  /*15480*/  FMUL.FTZ R38, R2.reuse, R38 ;  /* 0x0000002602267220 */ /* 0x040fe20000410000 */
[----:B------:R-:W-:Y:S01]  /*15490*/  MUFU.EX2 R185, R182 ;  /* 0x000000b600b97308 */ /* 0x000fe20000000800 */
[C---:B------:R-:W-:Y:S01]  /*154a0*/  FMUL.FTZ R39, R2.reuse, R39 ;  /* 0x0000002702277220 */ /* 0x040fe20000410000 */
[C---:B------:R-:W-:Y:S01]  /*154b0*/  HMMA.16816.F32 R16, R176.reuse, R154, R16 ;  /* 0x0000009ab010723c */ /* 0x040fe20000001810 */
[----:B------:R-:W1:Y:S03]  /*154c0*/  LDSM.16.MT88.4 R152, [R196] ;  /* 0x00000000c498783b */ /* 0x000e660000004200 */
[C---:B------:R-:W-:Y:S02]  /*154d0*/  FMUL.FTZ R40, R3.reuse, R40 ;  /* 0x0000002803287220 */ /* 0x040fe40000410000 */
[C---:B------:R-:W-:Y:S02]  /*154e0*/  FMUL.FTZ R41, R3.reuse, R41 ;  /* 0x0000002903297220 */ /* 0x040fe40000410000 */
[C---:B------:R-:W-:Y:S01]  /*154f0*/  FMUL.FTZ R42, R2.reuse, R42 ;  /* 0x0000002a022a7220 */ /* 0x040fe20000410000 */
[----:B------:R-:W-:Y:S03]  /*15500*/  MUFU.EX2 R184, R183 ;  /* 0x000000b700b87308 */ /* 0x000fe60000000800 */
        /* <DEDUP_REMOVED lines=16> */
[C---:B------:R-:W-:Y:S01]  /*15610*/  FMUL.FTZ R57, R3.reuse, R57 ;  /* 0x0000003903397220 */ /* 0x040fe20000410000 */
[C---:B-1----:R-:W-:Y:S03]  /*15620*/  HMMA.16816.F32 R20, R176.reuse, R152, R20 ;  /* 0x00000098b014723c */ /* 0x042fe60000001814 */
[C---:B------:R-:W-:Y:S02]  /*15630*/  FMUL.FTZ R58, R2.reuse, R58 ;  /* 0x0000003a023a7220 */ /* 0x040fe40000410000 */
[C---:B------:R-:W-:Y:S02]  /*15640*/  FMUL.FTZ R59, R2.reuse, R59 ;  /* 0x0000003b023b7220 */ /* 0x040fe40000410000 */
[C---:B------:R-:W-:Y:S01]  /*15650*/  FMUL.FTZ R60, R3.reuse, R60 ;  /* 0x0000003c033c7220 */ /* 0x040fe20000410000 */
[C---:B------:R-:W-:Y:S01]  /*15660*/  HMMA.16816.F32 R24, R176.reuse, R154, R24 ;  /* 0x0000009ab018723c */ /* 0x040fe20000001818 */
[----:B------:R-:W1:Y:S03]  /*15670*/  LDSM.16.MT88.4 R152, [R198] ;  /* 0x00000000c698783b */ /* 0x000e660000004200 */
        /* <DEDUP_REMOVED lines=47> */
[----:B------:R-:W1:Y:S03]  /*15970*/  LDSM.16.MT88.4 R152, [R151+0x1800] ;  /* 0x001800009798783b */ /* 0x000e660000004200 */
        /* <DEDUP_REMOVED lines=32> */
[C---:B------:R-:W-:Y:S02]  /*15b80*/  FFMA.FTZ R164, R2.reuse, R217, R5 ;  /* 0x000000d902a47223 */ /* 0x040fe40000010005 */
[----:B------:R-:W2:Y:S01]  /*15b90*/  MUFU.EX2 R5, R187 ;  /* 0x000000bb00057308 */ /* 0x000ea20000000800 */
        /* <DEDUP_REMOVED lines=8> */
[----:B------:R-:W-:Y:S01]  /*15c20*/  FMUL.FTZ R139, R2, R139 ;  /* 0x0000008b028b7220 */ /* 0x000fe20000410000 */
[C---:B-1----:R-:W-:Y:S04]  /*15c30*/  HMMA.16816.F32 R52, R176.reuse, R152, R52 ;  /* 0x00000098b034723c */ /* 0x042fe80000001834 */
[----:B------:R-:W-:Y:S01]  /*15c40*/  MUFU.EX2 R187, R181 ;  /* 0x000000b500bb7308 */ /* 0x000fe20000000800 */
[----:B--2---:R-:W-:Y:S03]  /*15c50*/  FADD.FTZ R2, R5, R188 ;  /* 0x000000bc05027221 */ /* 0x004fe60000010000 */
[C---:B------:R-:W-:Y:S01]  /*15c60*/  HMMA.16816.F32 R56, R176.reuse, R154, R56 ;  /* 0x0000009ab038723c */ /* 0x040fe20000001838 */
[----:B------:R-:W1:Y:S05]  /*15c70*/  LDSM.16.MT88.4 R152, [R198+0x1800] ;  /* 0x00180000c698783b */ /* 0x000e6a0000004200 */
[----:B------:R-:W2:Y:S01]  /*15c80*/  MUFU.EX2 R186, R180 ;  /* 0x000000b400ba7308 */ /* 0x000ea20000000800 */
[----:B---3--:R-:W-:Y:S05]  /*15c90*/  FADD.FTZ R2, R3, R2 ;  /* 0x0000000203027221 */ /* 0x008fea0000010000 */
[----:B------:R-:W-:Y:S04]  /*15ca0*/  FADD.FTZ R2, R161, R2 ;  /* 0x00000002a1027221 */ /* 0x000fe80000010000 */
[----:B------:R-:W-:Y:S01]  /*15cb0*/  MUFU.EX2 R180, R191 ;  /* 0x000000bf00b47308 */ /* 0x000fe20000000800 */
[----:B------:R-:W-:Y:S09]  /*15cc0*/  FADD.FTZ R2, R160, R2 ;  /* 0x00000002a0027221 */ /* 0x000ff20000010000 */
[----:B------:R-:W3:Y:S01]  /*15cd0*/  MUFU.EX2 R181, R192 ;  /* 0x000000c000b57308 */ /* 0x000ee20000000800 */
        /* <DEDUP_REMOVED lines=31> */
[----:B--2---:R-:W-:Y:S03]  /*15ed0*/  F2FP.PACK_AB R153, R186, R187 ;  /* 0x000000bbba99723e */ /* 0x004fe600000000ff */
[----:B------:R-:W-:Y:S02]  /*15ee0*/  F2FP.PACK_AB R154, R160, R161 ;  /* 0x000000a1a09a723e */ /* 0x000fe400000000ff */
[----:B------:R-:W2:Y:S02]  /*15ef0*/  LDSM.16.MT88.4 R160, [R196+0x800] ;  /* 0x00080000c4a0783b */ /* 0x000ea40000004200 */
[----:B------:R-:W4:Y:S01]  /*15f00*/  MUFU.EX2 R3, R194 ;  /* 0x000000c200037308 */ /* 0x000f220000000800 */
[----:B------:R-:W-:Y:S02]  /*15f10*/  F2FP.PACK_AB R155, R184, R185 ;  /* 0x000000b9b89b723e */ /* 0x000fe400000000ff */
[----:B------:R-:W-:Y:S02]  /*15f20*/  F2FP.PACK_AB R177, R183, R182 ;  /* 0x000000b6b7b1723e */ /* 0x000fe400000000ff */
[----:B---3--:R-:W-:Y:S03]  /*15f30*/  F2FP.PACK_AB R179, R181, R180 ;  /* 0x000000b4b5b3723e */ /* 0x008fe600000000ff */
[C---:B------:R-:W-:Y:S05]  /*15f40*/  HMMA.16816.F32 R8, R152.reuse, R156, R8 ;  /* 0x0000009c9808723c */ /* 0x040fea0000001808 */
[----:B-1----:R-:W-:Y:S03]  /*15f50*/  FADD.FTZ R2, R5, R2 ;  /* 0x0000000205027221 */ /* 0x002fe60000010000 */
[C---:B------:R-:W-:Y:S01]  /*15f60*/  HMMA.16816.F32 R16, R152.reuse, R158, R16 ;  /* 0x0000009e9810723c */ /* 0x040fe20000001810 */
[----:B------:R-:W1:Y:S03]  /*15f70*/  LDSM.16.MT88.4 R156, [R198+0x800] ;  /* 0x00080000c69c783b */ /* 0x000e660000004200 */
[C---:B----4-:R-:W-:Y:S01]  /*15f80*/  F2FP.PACK_AB R176, R3.reuse, R5 ;  /* 0x0000000503b0723e */ /* 0x050fe200000000ff */
[----:B------:R-:W-:Y:S02]  /*15f90*/  FADD.FTZ R2, R3, R2 ;  /* 0x0000000203027221 */ /* 0x000fe40000010000 */
[----:B------:R-:W-:Y:S01]  /*15fa0*/  FADD.FTZ R3, R172, R164 ;  /* 0x000000a4ac037221 */ /* 0x000fe20000010000 */
[----:B------:R-:W-:Y:S01]  /*15fb0*/  MOV R5, R4 ;  /* 0x0000000400057202 */ /* 0x000fe20000000f00 */
        /* <DEDUP_REMOVED lines=39> */
[C---:B-1----:R-:W-:Y:S01]  /*16230*/  HMMA.16816.F32 R124, R152.reuse, R156, R124 ;  /* 0x0000009c987c723c */ /* 0x042fe2000000187c */
[----:B------:R-:W1:Y:S07]  /*16240*/  MUFU.EX2 R156, R193 ;  /* 0x000000c1009c7308 */ /* 0x000e6e0000000800 */
[C---:B------:R-:W-:Y:S04]  /*16250*/  HMMA.16816.F32 R128, R152.reuse, R158, R128 ;  /* 0x0000009e9880723c */ /* 0x040fe80000001880 */
[C---:B-1----:R-:W-:Y:S01]  /*16260*/  F2FP.PACK_AB R178, R13.reuse, R156 ;  /* 0x0000009c0db2723e */ /* 0x042fe200000000ff */
[----:B------:R-:W-:Y:S03]  /*16270*/  FADD.FTZ R2, R156, R2 ;  /* 0x000000029c027221 */ /* 0x000fe60000010000 */
[C---:B--2---:R-:W-:Y:S04]  /*16280*/  HMMA.16816.F32 R132, R152.reuse, R160, R132 ;  /* 0x000000a09884723c */ /* 0x044fe80000001884 */
[----:B------:R-:W-:Y:S02]  /*16290*/  FADD.FTZ R218, R13, R2 ;  /* 0x000000020dda7221 */ /* 0x000fe40000010000 */
[----:B------:R-:W-:Y:S02]  /*162a0*/  FADD.FTZ R2, R165, R3 ;  /* 0x00000003a5027221 */ /* 0x000fe40000010000 */
[----:B------:R-:W-:Y:S01]  /*162b0*/  HMMA.16816.F32 R136, R152, R162, R136 ;  /* 0x000000a29888723c */ /* 0x000fe20000001888 */
[----:B------:R-:W1:Y:S03]  /*162c0*/  LDSM.16.MT88.4 R160, [R196+0x1000] ;  /* 0x00100000c4a0783b */ /* 0x000e660000004200 */
[----:B------:R-:W-:Y:S04]  /*162d0*/  FADD.FTZ R2, R208, R2 ;  /* 0x00000002d0027221 */ /* 0x000fe80000010000 */
        /* <DEDUP_REMOVED lines=8> */
[----:B------:R-:W-:Y:S04]  /*16360*/  FADD.FTZ R2, R184, R2 ;  /* 0x00000002b8027221 */ /* 0x000fe80000010000 */
[----:B------:R-:W-:Y:S04]  /*16370*/  FADD.FTZ R2, R182, R2 ;  /* 0x00000002b6027221 */ /* 0x000fe80000010000 */
[----:B------:R-:W-:Y:S04]  /*16380*/  FADD.FTZ R2, R183, R2 ;  /* 0x00000002b7027221 */ /* 0x000fe80000010000 */
[----:B------:R-:W-:Y:S01]  /*16390*/  FADD.FTZ R3, R180, R2 ;  /* 0x00000002b4037221 */ /* 0x000fe20000010000 */
[C---:B-1----:R-:W-:Y:S01]  /*163a0*/  HMMA.16816.F32 R164, R176.reuse, R160, R20 ;  /* 0x000000a0b0a4723c */ /* 0x042fe20000001814 */
[----:B------:R-:W1:Y:S02]  /*163b0*/  LDSM.16.MT88.4 R20, [R196+0x2800] ;  /* 0x00280000c414783b */ /* 0x000e640000004200 */
[----:B------:R-:W-:Y:S01]  /*163c0*/  IADD3 R2, R210, -0x1, RZ ;  /* 0xffffffffd2027810 */ /* 0x000fe20007ffe0ff */
[----:B------:R-:W-:Y:S03]  /*163d0*/  FADD.FTZ R217, R181, R3 ;  /* 0x00000003b5d97221 */ /* 0x000fe60000010000 */
[----:B------:R-:W-:Y:S01]  /*163e0*/  MOV R210, R2 ;  /* 0x0000000200d27202 */ /* 0x000fe20000000f00 */
        /* <DEDUP_REMOVED lines=41> */
.L_x_1837:
[----:B------:R-:W-:Y:S05]  /*16680*/  BRA.DIV ~URZ, `(.L_x_1850) ;  /* 0x000067e27f007947 */ /* 0x000fea000b800000 */
[----:B------:R-:W1:Y:S02]  /*16690*/  SHFL.BFLY PT, R2, R218, 0x2, 0x1f ;  /* 0x0c401f00da027f89 */ /* 0x000e6400000e0000 */
[----:B-1----:R-:W-:-:S05]  /*166a0*/  FADD.FTZ R2, R2, R218 ;  /* 0x000000da02027221 */ /* 0x002fca0000010000 */
[----:B------:R-:W1:Y:S02]  /*166b0*/  SHFL.BFLY PT, R3, R2, 0x1, 0x1f ;  /* 0x0c201f0002037f89 */ /* 0x000e6400000e0000 */
[----:B-1----:R-:W-:Y:S02]  /*166c0*/  FADD.FTZ R8, R2, R3 ;  /* 0x0000000302087221 */ /* 0x002fe40000010000 */
[----:B------:R-:W1:Y:S02]  /*166d0*/  SHFL.BFLY PT, R2, R217, 0x2, 0x1f ;  /* 0x0c401f00d9027f89 */ /* 0x000e6400000e0000 */
[----:B-1----:R-:W-:-:S05]  /*166e0*/  FADD.FTZ R4, R2, R217 ;  /* 0x000000d902047221 */ /* 0x002fca0000010000 */
[----:B------:R1:W2:Y:S02]  /*166f0*/  SHFL.BFLY PT, R2, R4, 0x1, 0x1f ;  /* 0x0c201f0004027f89 */ /* 0x0002a400000e0000 */
.L_x_1932:
[----:B------:R-:W-:Y:S01]  /*16700*/  FSETP.NE.FTZ.AND P0, PT, R8, RZ, PT ;  /* 0x000000ff0800720b */ /* 0x000fe20003f15000 */
[----:B-12---:R-:W-:Y:S01]  /*16710*/  FADD.FTZ R4, R2, R4 ;  /* 0x0000000402047221 */ /* 0x006fe20000010000 */
[----:B------:R-:W-:Y:S02]  /*16720*/  MOV R3, RZ ;  /* 0x000000ff00037202 */ /* 0x000fe40000000f00 */
[----:B------:R-:W-:Y:S02]  /*16730*/  MOV R21, 0xff800000 ;  /* 0xff80000000157802 */ /* 0x000fe40000000f00 */
[----:B------:R-:W-:-:S07]  /*16740*/  MOV R20, 0xff800000 ;  /* 0xff80000000147802 */ /* 0x000fce0000000f00 */
[----:B------:R-:W1:Y:S01]  /*16750*/  @P0 MUFU.LG2 R2, R8 ;  /* 0x0000000800020308 */ /* 0x000e620000000c00 */
[----:B------:R-:W-:-:S07]  /*16760*/  @P0 MOV R9, 0x3f317218 ;  /* 0x3f31721800090802 */ /* 0x000fce0000000f00 */
[----:B------:R1:W2:Y:S02]  /*16770*/  @P0 MUFU.RCP R3, R8 ;  /* 0x0000000800030308 */ /* 0x0002a40000001000 */
[----:B-1----:R-:W-:Y:S02]  /*16780*/  @P0 FMUL.FTZ R8, R2, 0.69314718246459960938 ;  /* 0x3f31721802080820 */ /* 0x002fe40000410000 */
[----:B------:R-:W-:Y:S02]  /*16790*/  @P0 FMUL.FTZ R2, R9, c[0x0][0x2d0] ;  /* 0x0000b40009020a20 */ /* 0x000fe40000410000 */
[C---:B--2---:R-:W-:Y:S02]  /*167a0*/  FMUL.FTZ R34, R3.reuse, R152 ;  /* 0x0000009803227220 */ /* 0x044fe40000410000 */
        /* <DEDUP_REMOVED lines=9> */
[----:B------:R-:W1:Y:S01]  /*16840*/  @P0 MUFU.RCP R2, R4 ;  /* 0x0000000400020308 */ /* 0x000e620000001000 */
[----:B------:R-:W-:Y:S01]  /*16850*/  @P0 MOV R6, 0x3f317218 ;  /* 0x3f31721800060802 */ /* 0x000fe20000000f00 */
[----:B------:R-:W-:-:S02]  /*16860*/  FMUL.FTZ R33, R3, R157 ;  /* 0x0000009d03217220 */ /* 0x000fc40000410000 */
[C---:B------:R-:W-:Y:S02]  /*16870*/  FMUL.FTZ R112, R3.reuse, R116 ;  /* 0x0000007403707220 */ /* 0x040fe40000410000 */
[C---:B------:R-:W-:Y:S02]  /*16880*/  FMUL.FTZ R113, R3.reuse, R117 ;  /* 0x0000007503717220 */ /* 0x040fe40000410000 */
[----:B------:R-:W2:Y:S01]  /*16890*/  @P0 MUFU.LG2 R4, R4 ;  /* 0x0000000400040308 */ /* 0x000ea20000000c00 */
[C---:B------:R-:W-:Y:S02]  /*168a0*/  FMUL.FTZ R22, R3.reuse, R136 ;  /* 0x0000008803167220 */ /* 0x040fe40000410000 */
[C---:B------:R-:W-:Y:S02]  /*168b0*/  FMUL.FTZ R23, R3.reuse, R137 ;  /* 0x0000008903177220 */ /* 0x040fe40000410000 */
[C---:B------:R-:W-:Y:S02]  /*168c0*/  FMUL.FTZ R116, R3.reuse, R120 ;  /* 0x0000007803747220 */ /* 0x040fe40000410000 */
[----:B------:R-:W-:-:S02]  /*168d0*/  FMUL.FTZ R117, R3, R121 ;  /* 0x0000007903757220 */ /* 0x000fc40000410000 */
[C---:B------:R-:W-:Y:S02]  /*168e0*/  FMUL.FTZ R156, R3.reuse, R128 ;  /* 0x00000080039c7220 */ /* 0x040fe40000410000 */
[C---:B------:R-:W-:Y:S02]  /*168f0*/  FMUL.FTZ R157, R3.reuse, R129 ;  /* 0x00000081039d7220 */ /* 0x040fe40000410000 */
[C---:B-1----:R-:W-:Y:S02]  /*16900*/  FMUL.FTZ R136, R2.reuse, R154 ;  /* 0x0000009a02887220 */ /* 0x042fe40000410000 */
[----:B------:R-:W-:Y:S02]  /*16910*/  FMUL.FTZ R137, R2, R155 ;  /* 0x0000009b02897220 */ /* 0x000fe40000410000 */
[C---:B------:R-:W-:Y:S02]  /*16920*/  FMUL.FTZ R120, R3.reuse, R132 ;  /* 0x0000008403787220 */ /* 0x040fe40000410000 */
[----:B------:R-:W-:-:S02]  /*16930*/  FMUL.FTZ R121, R3, R133 ;  /* 0x0000008503797220 */ /* 0x000fc40000410000 */
[C---:B------:R-:W-:Y:S02]  /*16940*/  FMUL.FTZ R128, R2.reuse, R162 ;  /* 0x000000a202807220 */ /* 0x040fe40000410000 */
        /* <DEDUP_REMOVED lines=11> */
[----:B--2---:R-:W-:Y:S02]  /*16a00*/  @P0 FMUL.FTZ R4, R4, 0.69314718246459960938 ;  /* 0x3f31721804040820 */ /* 0x004fe40000410000 */
        /* <DEDUP_REMOVED lines=99> */
.L_x_1758:
[----:B------:R1:W5:Y:S04]  /*17040*/  LDL R5, [R1] ;  /* 0x0000000001057983 */ /* 0x0003680000100800 */
[----:B------:R-:W2:Y:S01]  /*17050*/  S2R R3, SR_TID.X ;  /* 0x0000000000037919 */ /* 0x000ea20000002100 */
[----:B------:R-:W-:Y:S01]  /*17060*/  BSSY B0, `(.L_x_1851) ;  /* 0x0000011000007945 */ /* 0x000fe20003800000 */
[----:B--2---:R-:W-:-:S13]  /*17070*/  LOP3.LUT P0, RZ, R3, 0xff, RZ, 0xc0, !PT ;  /* 0x000000ff03ff7812 */ /* 0x004fda000780c0ff */
[----:B------:R-:W-:Y:S05]  /*17080*/  @P0 BRA `(.L_x_1852) ;  /* 0x000000e000000947 */ /* 0x000fea0003800000 */
[----:B-1----:R-:W1:Y:S01]  /*17090*/  S2R R3, SR_LANEID ;  /* 0x0000000000037919 */ /* 0x002e620000000000 */
[----:B------:R-:W-:Y:S01]  /*170a0*/  VOTEU.ANY UR4, UPT, PT ;  /* 0x0000000000047886 */ /* 0x000fe200038e0100 */
[----:B------:R-:W-:Y:S01]  /*170b0*/  IMAD.MOV.U32 R8, RZ, RZ, c[0x0][0x560] ;  /* 0x00015800ff087624 */ /* 0x000fe200078e00ff */
[----:B----4-:R-:W1:Y:S01]  /*170c0*/  FLO.U32 R4, UR4 ;  /* 0x0000000400047d00 */ /* 0x010e6200080e0000 */
[----:B------:R-:W-:Y:S01]  /*170d0*/  IMAD.MOV.U32 R9, RZ, RZ, c[0x0][0x564] ;  /* 0x00015900ff097624 */ /* 0x000fe200078e00ff */
[----:B-1----:R-:W-:-:S06]  /*170e0*/  ISETP.EQ.U32.AND P0, PT, R4, R3, PT ;  /* 0x000000030400720c */ /* 0x002fcc0003f02070 */
[----:B------:R-:W1:Y:S07]  /*170f0*/  POPC R3, UR4 ;  /* 0x0000000400037d09 */ /* 0x000e6e0008000000 */
[----:B-1----:R-:W2:Y:S04]  /*17100*/  @P0 ATOMG.E.ADD.STRONG.GPU PT, R3, [R8.64], R3 ;  /* 0x00000003080309a8 */ /* 0x002ea800081ee1c6 */
[----:B--2---:R1:W2:Y:S04]  /*17110*/  SHFL.IDX PT, R4, R3, R4, 0x1f ;  /* 0x00001f0403047589 */ /* 0x0042a800000e0000 */
[----:B-1----:R-:W1:Y:S02]  /*17120*/  S2R R3, SR_LTMASK ;  /* 0x0000000000037919 */ /* 0x002e640000003900 */
[----:B-1----:R-:W-:-:S06]  /*17130*/  LOP3.LUT R3, R3, UR4, RZ, 0xc0, !PT ;  /* 0x0000000403037c12 */ /* 0x002fcc000f8ec0ff */
[----:B------:R-:W2:Y:S02]  /*17140*/  POPC R3, R3 ;  /* 0x0000000300037309 */ /* 0x000ea40000000000 */
[----:B--2--5:R-:W-:-:S05]  /*17150*/  IADD3 R5, R4, c[0x0][0xc], R3 ;  /* 0x0000030004057a10 */ /* 0x024fca0007ffe003 */
[----:B------:R1:W-:Y:S02]  /*17160*/  STL [R1], R5 ;  /* 0x0000000501007387 */ /* 0x0003e40000100800 */
.L_x_1852:
[----:B-1----:R-:W-:Y:S05]  /*17170*/  BSYNC B0 ;  /* 0x0000000000007941 */ /* 0x002fea0003800000 */
.L_x_1851:
[----:B------:R-:W-:Y:S01]  /*17180*/  PRMT R2, R2, 0x9910, RZ ;  /* 0x0000991002027816 */ /* 0x000fe200000000ff */
[----:B------:R-:W-:Y:S01]  /*17190*/  BSSY B1, `(.L_x_1853) ;  /* 0x0000412000017945 */ /* 0x000fe20003800000 */
[----:B-----5:R-:W-:Y:S02]  /*171a0*/  IMAD.MOV.U32 R114, RZ, RZ, R5 ;  /* 0x000000ffff727224 */ /* 0x020fe400078e0005 */
[----:B------:R-:W-:-:S13]  /*171b0*/  ISETP.NE.AND P0, PT, R2, RZ, PT ;  /* 0x000000ff0200720c */ /* 0x000fda0003f05270 */
[----:B------:R-:W-:Y:S05]  /*171c0*/  @!P0 BRA `(.L_x_1854) ;  /* 0x000033a000008947 */ /* 0x000fea0003800000 */
[----:B------:R-:W2:Y:S04]  /*171d0*/  LDL R8, [R1+0x1c] ;  /* 0x00001c0001087983 */ /* 0x000ea80000100800 */
[----:B---3--:R-:W3:Y:S04]  /*171e0*/  LDL R13, [R1+0x20] ;  /* 0x00002000010d7983 */ /* 0x008ee80000100800 */
[----:B----4-:R-:W4:Y:S04]  /*171f0*/  LDL R11, [R1+0x28] ;  /* 0x00002800010b7983 */ /* 0x010f280000100800 */
        /* <DEDUP_REMOVED lines=9> */
[----:B--2---:R1:W-:Y:S04]  /*17290*/  STS [R8+0x80], R3 ;  /* 0x0000800308007388 */ /* 0x0043e80000000800 */
[----:B------:R2:W-:Y:S01]  /*172a0*/  STS [R8+0x480], R2 ;  /* 0x0004800208007388 */ /* 0x0005e20000000800 */
[----:B-1----:R-:W-:Y:S02]  /*172b0*/  F2FP.PACK_AB R3, R27, R26 ;  /* 0x0000001a1b03723e */ /* 0x002fe400000000ff */
[----:B--2---:R-:W-:-:S03]  /*172c0*/  F2FP.PACK_AB R2, R165, R164 ;  /* 0x000000a4a502723e */ /* 0x004fc600000000ff */
[----:B---3--:R1:W-:Y:S04]  /*172d0*/  STS [R13], R3 ;  /* 0x000000030d007388 */ /* 0x0083e80000000800 */
[----:B------:R2:W-:Y:S01]  /*172e0*/  STS [R13+0x400], R2 ;  /* 0x000400020d007388 */ /* 0x0005e20000000800 */
[----:B-1----:R-:W-:Y:S02]  /*172f0*/  F2FP.PACK_AB R3, R29, R28 ;  /* 0x0000001c1d03723e */ /* 0x002fe400000000ff */
[----:B--2---:R-:W-:-:S03]  /*17300*/  F2FP.PACK_AB R2, R133, R132 ;  /* 0x000000848502723e */ /* 0x004fc600000000ff */
[----:B----4-:R1:W-:Y:S04]  /*17310*/  STS [R11+0x80], R3 ;  /* 0x000080030b007388 */ /* 0x0103e80000000800 */
        /* <DEDUP_REMOVED lines=121> */
[----:B------:R-:W-:Y:S04]  /*17ab0*/  STS [R4+0xc000], R3 ;  /* 0x00c0000304007388 */ /* 0x000fe80000000800 */
[----:B------:R1:W-:Y:S04]  /*17ac0*/  STS [R4+0xc400], R2 ;  /* 0x00c4000204007388 */ /* 0x0003e80000000800 */
[----:B------:R-:W-:Y:S01]  /*17ad0*/  BAR.SYNC.DEFER_BLOCKING 0x1, 0x100 ;  /* 0x0044000000007b1d */ /* 0x000fe20000010000 */
[----:B------:R-:W-:Y:S02]  /*17ae0*/  ISETP.NE.AND.EX P2, PT, RZ, c[0x0][0x504], PT, P2 ;  /* 0x00014100ff007a0c */ /* 0x000fe40003f45320 */
[----:B-1----:R-:W-:-:S04]  /*17af0*/  @P1 IADD3 R2, P0, R252, c[0x0][0x508], RZ ;  /* 0x00014200fc021a10 */ /* 0x002fc80007f1e0ff */
[----:B--2---:R-:W-:Y:S02]  /*17b00*/  @P1 IADD3.X R3, R8, c[0x0][0x50c], RZ, P0, !PT ;  /* 0x0001430008031a10 */ /* 0x004fe400007fe4ff */
[----:B------:R-:W-:-:S03]  /*17b10*/  IADD3 R4, P0, R252, c[0x0][0x500], RZ ;  /* 0x00014000fc047a10 */ /* 0x000fc60007f1e0ff */
[----:B------:R1:W5:Y:S01]  /*17b20*/  @P1 LDG.E R16, [R2.64] ;  /* 0x0000000602101981 */ /* 0x000362000c1e1900 */
[----:B------:R-:W-:Y:S01]  /*17b30*/  IADD3.X R5, R8, c[0x0][0x504], RZ, P0, !PT ;  /* 0x0001410008057a10 */ /* 0x000fe200007fe4ff */
[----:B-1----:R-:W-:-:S06]  /*17b40*/  IMAD.MOV.U32 R3, RZ, RZ, RZ ;  /* 0x000000ffff037224 */ /* 0x002fcc00078e00ff */
[----:B------:R1:W5:Y:S01]  /*17b50*/  @P2 LDG.E R3, [R4.64] ;  /* 0x0000000604032981 */ /* 0x000362000c1e1900 */
[----:B----4-:R-:W-:-:S04]  /*17b60*/  ISETP.NE.AND P0, PT, R6, RZ, PT ;  /* 0x000000ff0600720c */ /* 0x010fc80003f05270 */
[----:B------:R-:W-:Y:S01]  /*17b70*/  SEL R2, R6, c[0x0][0x3d4], P0 ;  /* 0x0000f50006027a07 */ /* 0x000fe20000000000 */
[----:B------:R-:W-:Y:S05]  /*17b80*/  @P1 BRA `(.L_x_1855) ;  /* 0x0000004000001947 */ /* 0x000fea0003800000 */
[----:B-1----:R-:W-:Y:S05]  /*17b90*/  @!P2 BRA `(.L_x_1855) ;  /* 0x000000300000a947 */ /* 0x002fea0003800000 */
[----:B-----5:R1:W2:Y:S04]  /*17ba0*/  LDG.E R16, [R4.64] ;  /* 0x0000000604107981 */ /* 0x0202a8000c1e1900 */
[----:B-1----:R-:W2:Y:S02]  /*17bb0*/  LDG.E R4, [R4.64+0x4] ;  /* 0x0000040604047981 */ /* 0x002ea4000c1e1900 */
[----:B--2---:R-:W-:Y:S02]  /*17bc0*/  IADD3 R16, -R16, R4, RZ ;  /* 0x0000000410107210 */ /* 0x004fe40007ffe1ff */
.L_x_1855:
        /* <DEDUP_REMOVED lines=19> */
[----:B------:R-:W-:-:S04]  /*17d00*/  IMAD.WIDE.U32 R10, R14, R5, RZ ;  /* 0x000000050e0a7225 */ /* 0x000fc800078e00ff */
[C---:B------:R-:W-:Y:S02]  /*17d10*/  IMAD R6, R8.reuse, R6, R4 ;  /* 0x0000000608067224 */ /* 0x040fe400078e0204 */
[----:B------:R-:W-:-:S04]  /*17d20*/  IMAD.WIDE.U32 R8, R8, R2, RZ ;  /* 0x0000000208087225 */ /* 0x000fc800078e00ff */
[----:B------:R-:W-:Y:S01]  /*17d30*/  IMAD R4, R15, R5, RZ ;  /* 0x000000050f047224 */ /* 0x000fe200078e02ff */
[----:B------:R-:W-:Y:S01]  /*17d40*/  IADD3 R15, P1, P0, R8, R10, R3 ;  /* 0x0000000a080f7210 */ /* 0x000fe2000783e003 */
[----:B------:R-:W-:Y:S01]  /*17d50*/  IMAD.IADD R6, R9, 0x1, R6 ;  /* 0x0000000109067824 */ /* 0x000fe200078e0206 */
[----:B------:R-:W-:Y:S01]  /*17d60*/  SEL R8, R119, RZ, P2 ;  /* 0x000000ff77087207 */ /* 0x000fe20001000000 */
[----:B------:R-:W-:Y:S02]  /*17d70*/  IMAD.IADD R10, R11, 0x1, R4 ;  /* 0x000000010b0a7824 */ /* 0x000fe400078e0204 */
[----:B------:R-:W-:Y:S02]  /*17d80*/  IMAD.MOV.U32 R4, RZ, RZ, c[0x0][0x4e8] ;  /* 0x00013a00ff047624 */ /* 0x000fe400078e00ff */
[----:B------:R-:W-:Y:S01]  /*17d90*/  IMAD R11, R19, R8, RZ ;  /* 0x00000008130b7224 */ /* 0x000fe200078e02ff */
[----:B------:R-:W-:Y:S01]  /*17da0*/  IADD3.X R14, R6, R10, R13, P1, P0 ;  /* 0x0000000a060e7210 */ /* 0x000fe20000fe040d */
[----:B------:R-:W-:Y:S01]  /*17db0*/  IMAD.WIDE.U32 R8, R18, R8, RZ ;  /* 0x0000000812087225 */ /* 0x000fe200078e00ff */
[----:B------:R-:W-:Y:S01]  /*17dc0*/  ISETP.NE.AND P3, PT, R4, 0x1, PT ;  /* 0x000000010400780c */ /* 0x000fe20003f65270 */
[----:B------:R-:W2:Y:S02]  /*17dd0*/  LDL R18, [R1+0x188] ;  /* 0x0001880001127983 */ /* 0x000ea40000100800 */
[----:B------:R-:W-:-:S04]  /*17de0*/  IMAD R6, R115, 0x80, R118 ;  /* 0x0000008073067824 */ /* 0x000fc800078e0276 */
[----:B------:R-:W-:-:S06]  /*17df0*/  IMAD.MOV.U32 R4, RZ, RZ, R6 ;  /* 0x000000ffff047224 */ /* 0x000fcc00078e0006 */
[----:B------:R-:W-:-:S05]  /*17e00*/  @P3 IMAD.HI.U32 R10, R6, c[0x0][0x4ec], RZ ;  /* 0x00013b00060a3a27 */ /* 0x000fca00078e00ff */
[----:B------:R-:W-:Y:S01]  /*17e10*/  @P3 SHF.R.U32.HI R4, RZ, c[0x0][0x4f0], R10 ;  /* 0x00013c00ff043a19 */ /* 0x000fe2000001160a */
[----:B------:R-:W-:-:S03]  /*17e20*/  IMAD.IADD R11, R9, 0x1, R11 ;  /* 0x00000001090b7824 */ /* 0x000fc600078e020b */
[----:B------:R-:W-:Y:S02]  /*17e30*/  IADD3 R8, P1, P0, R4, R15, R8 ;  /* 0x0000000f04087210 */ /* 0x000fe4000783e008 */
[----:B------:R-:W-:-:S04]  /*17e40*/  SHF.R.S32.HI R9, RZ, 0x1f, R4 ;  /* 0x0000001fff097819 */ /* 0x000fc80000011404 */
[----:B------:R-:W-:Y:S02]  /*17e50*/  IADD3.X R9, R9, R14, R11, P1, P0 ;  /* 0x0000000e09097210 */ /* 0x000fe40000fe040b */
[----:B------:R-:W1:Y:S01]  /*17e60*/  LDC.64 R10, c[0x0][R17+0x160] ;  /* 0x00005800110a7b82 */ /* 0x000e620000000a00 */
[----:B------:R-:W3:Y:S01]  /*17e70*/  S2R R119, SR_TID.X ;  /* 0x0000000000777919 */ /* 0x000ee20000002100 */
[----:B------:R-:W-:-:S04]  /*17e80*/  IMAD.MOV R4, RZ, RZ, -R4 ;  /* 0x000000ffff047224 */ /* 0x000fc800078e0a04 */
[----:B------:R-:W-:-:S05]  /*17e90*/  IMAD R4, R4, c[0x0][0x4e8], R6 ;  /* 0x00013a0004047a24 */ /* 0x000fca00078e0206 */
[----:B------:R-:W-:Y:S02]  /*17ea0*/  SHF.R.S32.HI R14, RZ, 0x1f, R4 ;  /* 0x0000001fff0e7819 */ /* 0x000fe40000011404 */
[----:B---3--:R-:W-:-:S04]  /*17eb0*/  SHF.R.S32.HI R118, RZ, 0x1f, R119 ;  /* 0x0000001fff767819 */ /* 0x008fc80000011477 */
[----:B------:R-:W-:Y:S01]  /*17ec0*/  LEA.HI R118, R118, R119, RZ, 0x5 ;  /* 0x0000007776767211 */ /* 0x000fe200078f28ff */
        /* <DEDUP_REMOVED lines=8> */
[----:B------:R-:W-:Y:S02]  /*17f50*/  LEA R10, P0, R8, R10, 0x2 ;  /* 0x0000000a080a7211 */ /* 0x000fe400078010ff */
        /* <DEDUP_REMOVED lines=9> */
[----:B--2---:R-:W-:-:S05]  /*17ff0*/  IMAD R8, R115, 0x80, R18 ;  /* 0x0000008073087824 */ /* 0x004fca00078e0212 */
        /* <DEDUP_REMOVED lines=10> */
[----:B------:R-:W-:Y:S01]  /*180a0*/  LEA R6, R115, R0, 0x7 ;  /* 0x0000000073067211 */ /* 0x000fe200078e38ff */
[C---:B------:R-:W-:Y:S01]  /*180b0*/  IMAD.WIDE.U32 R8, R3.reuse, c[0x0][0x3a0], RZ ;  /* 0x0000e80003087a25 */ /* 0x040fe200078e00ff */
[----:B-1----:R-:W-:Y:S01]  /*180c0*/  SHF.R.S32.HI R10, RZ, 0x1f, R2 ;  /* 0x0000001fff0a7819 */ /* 0x002fe20000011402 */
[----:B------:R1:W2:Y:S02]  /*180d0*/  LDS.128 R32, [R203+0x80] ;  /* 0x00008000cb207984 */ /* 0x0002a40000000c00 */
[----:B------:R-:W-:-:S02]  /*180e0*/  IMAD R3, R3, c[0x0][0x3a4], R13 ;  /* 0x0000e90003037a24 */ /* 0x000fc400078e020d */
[----:B------:R-:W-:Y:S01]  /*180f0*/  @P3 IMAD.HI.U32 R11, R6, c[0x0][0x4ec], RZ ;  /* 0x00013b00060b3a27 */ /* 0x000fe200078e00ff */
[----:B------:R1:W3:Y:S02]  /*18100*/  LDS.128 R48, [R203+0x1080] ;  /* 0x00108000cb307984 */ /* 0x0002e40000000c00 */
[----:B------:R-:W-:Y:S01]  /*18110*/  IADD3 R9, R9, R3, RZ ;  /* 0x0000000309097210 */ /* 0x000fe20007ffe0ff */
[----:B------:R-:W-:Y:S01]  /*18120*/  IMAD R10, R10, c[0x0][0x3f0], RZ ;  /* 0x0000fc000a0a7a24 */ /* 0x000fe200078e02ff */
[----:B------:R1:W4:Y:S01]  /*18130*/  LDS.128 R64, [R203+0x2080] ;  /* 0x00208000cb407984 */ /* 0x0003220000000c00 */
[----:B------:R-:W-:Y:S02]  /*18140*/  MOV R3, R6 ;  /* 0x0000000600037202 */ /* 0x000fe40000000f00 */
[----:B------:R-:W-:Y:S01]  /*18150*/  IMAD.WIDE.U32 R8, R5, c[0x0][0x3e8], R8 ;  /* 0x0000fa0005087a25 */ /* 0x000fe200078e0008 */
[----:B------:R1:W1:Y:S01]  /*18160*/  LDS.128 R80, [R203+0x3080] ;  /* 0x00308000cb507984 */ /* 0x0002620000000c00 */
[----:B------:R-:W-:-:S02]  /*18170*/  @P3 SHF.R.U32.HI R3, RZ, c[0x0][0x4f0], R11 ;  /* 0x00013c00ff033a19 */ /* 0x000fc4000001160b */
[----:B------:R-:W-:Y:S01]  /*18180*/  IMAD R9, R5, c[0x0][0x3ec], R9 ;  /* 0x0000fb0005097a24 */ /* 0x000fe200078e0209 */
[----:B------:R1:W1:Y:S01]  /*18190*/  LDS.128 R28, [R203+0x4080] ;  /* 0x00408000cb1c7984 */ /* 0x0002620000000c00 */
[C---:B------:R-:W-:Y:S01]  /*181a0*/  IMAD R10, R2.reuse, c[0x0][0x3f4], R10 ;  /* 0x0000fd00020a7a24 */ /* 0x040fe200078e020a */
[----:B------:R-:W-:Y:S01]  /*181b0*/  SHF.R.S32.HI R5, RZ, 0x1f, R3 ;  /* 0x0000001fff057819 */ /* 0x000fe20000011403 */
[----:B------:R-:W-:Y:S01]  /*181c0*/  IMAD.WIDE.U32 R8, R2, c[0x0][0x3f0], R8 ;  /* 0x0000fc0002087a25 */ /* 0x000fe200078e0008 */
[----:B------:R1:W1:Y:S01]  /*181d0*/  LDS.128 R44, [R203+0x5080] ;  /* 0x00508000cb2c7984 */ /* 0x0002620000000c00 */
[----:B------:R-:W-:-:S03]  /*181e0*/  IADD3 R2, -R3, RZ, RZ ;  /* 0x000000ff03027210 */ /* 0x000fc60007ffe1ff */
        /* <DEDUP_REMOVED lines=9> */
[----:B------:R1:W1:Y:S02]  /*18280*/  LDS.128 R40, [R203+0x9080] ;  /* 0x00908000cb287984 */ /* 0x0002640000000c00 */
[----:B------:R-:W-:Y:S01]  /*18290*/  IADD3 R3, R3, R10, RZ ;  /* 0x0000000a03037210 */ /* 0x000fe20007ffe0ff */
[----:B------:R-:W-:Y:S01]  /*182a0*/  IMAD R6, R6, c[0x0][0x3d8], RZ ;  /* 0x0000f60006067a24 */ /* 0x000fe200078e02ff */
[----:B------:R1:W1:Y:S03]  /*182b0*/  LDS.128 R56, [R203+0xa080] ;  /* 0x00a08000cb387984 */ /* 0x0002660000000c00 */
[C---:B------:R-:W-:Y:S01]  /*182c0*/  IMAD.WIDE.U32 R2, R5.reuse, c[0x0][0x3d8], R2 ;  /* 0x0000f60005027a25 */ /* 0x040fe200078e0002 */
[----:B------:R1:W1:Y:S03]  /*182d0*/  LDS.128 R72, [R203+0xb080] ;  /* 0x00b08000cb487984 */ /* 0x0002660000000c00 */
[----:B------:R-:W-:Y:S01]  /*182e0*/  IMAD R5, R5, c[0x0][0x3dc], R6 ;  /* 0x0000f70005057a24 */ /* 0x000fe200078e0206 */
[----:B------:R1:W1:Y:S01]  /*182f0*/  LDS.128 R20, [R203+0xc080] ;  /* 0x00c08000cb147984 */ /* 0x0002620000000c00 */
[----:B------:R-:W-:-:S02]  /*18300*/  LEA R16, P0, R2, c[0x0][0x380], 0x1 ;  /* 0x0000e00002107a11 */ /* 0x000fc400078008ff */
[----:B------:R-:W-:Y:S01]  /*18310*/  LEA R6, R115, R143, 0x7 ;  /* 0x0000008f73067211 */ /* 0x000fe200078e38ff */
[----:B------:R1:W1:Y:S01]  /*18320*/  LDS.128 R36, [R203+0xd080] ;  /* 0x00d08000cb247984 */ /* 0x0002620000000c00 */
[----:B------:R-:W-:-:S03]  /*18330*/  IADD3 R3, R3, R5, RZ ;  /* 0x0000000503037210 */ /* 0x000fc60007ffe0ff */
[----:B------:R1:W1:Y:S01]  /*18340*/  LDS.128 R52, [R203+0xe080] ;  /* 0x00e08000cb347984 */ /* 0x0002620000000c00 */
[----:B------:R-:W-:-:S03]  /*18350*/  LEA.HI.X R13, R2, c[0x0][0x384], R3, 0x1, P0 ;  /* 0x0000e100020d7a11 */ /* 0x000fc600000f0c03 */
[----:B------:R1:W1:Y:S01]  /*18360*/  LDS.128 R68, [R203+0xf080] ;  /* 0x00f08000cb447984 */ /* 0x0002620000000c00 */
[----:B------:R-:W-:Y:S05]  /*18370*/  BRA.DIV ~URZ, `(.L_x_1857) ;  /* 0x00004c227f007947 */ /* 0x000fea000b800000 */
[----:B--234-:R2:W3:Y:S02]  /*18380*/  SHFL.IDX PT, R5, R13, RZ, 0x181f ;  /* 0x00181fff0d057589 */ /* 0x01c4e400000e0000 */
.L_x_1933:
[----:B------:R-:W-:Y:S05]  /*18390*/  BRA.DIV ~URZ, `(.L_x_1858) ;  /* 0x00004c727f007947 */ /* 0x000fea000b800000 */
[----:B------:R4:W2:Y:S02]  /*183a0*/  SHFL.IDX PT, R2, R16, RZ, 0x181f ;  /* 0x00181fff10027589 */ /* 0x0008a400000e0000 */
.L_x_1934:
        /* <DEDUP_REMOVED lines=9> */
[CC--:B------:R-:W-:Y:S02]  /*18440*/  @!P1 LEA R8, P5, R205.reuse, R2.reuse, 0x1 ;  /* 0x00000002cd089211 */ /* 0x0c0fe400078a08ff */
[-C--:B---3--:R-:W-:Y:S02]  /*18450*/  @!P3 LEA.HI.X R15, R140, R5.reuse, R141, 0x1, P4 ;  /* 0x000000058c0fb211 */ /* 0x088fe400020f0c8d */
        /* <DEDUP_REMOVED lines=8> */
.L_x_1860:
[----:B------:R-:W-:Y:S05]  /*184e0*/  BSYNC B0 ;  /* 0x0000000000007941 */ /* 0x000fea0003800000 */
.L_x_1859:
[----:B------:R-:W-:Y:S05]  /*184f0*/  BRA.DIV ~URZ, `(.L_x_1861) ;  /* 0x00004b827f007947 */ /* 0x000fea000b800000 */
[----:B---3--:R3:W4:Y:S04]  /*18500*/  SHFL.IDX PT, R5, R13, 0x1, 0x181f ;  /* 0x00381f000d057f89 */ /* 0x00872800000e0000 */
[----:B--2---:R3:W2:Y:S02]  /*18510*/  SHFL.IDX PT, R2, R16, 0x1, 0x181f ;  /* 0x00381f0010027f89 */ /* 0x0046a400000e0000 */
.L_x_1935:
        /* <DEDUP_REMOVED lines=11> */
[-C--:B----4-:R-:W-:Y:S02]  /*185d0*/  @!P3 LEA.HI.X R15, R140, R5.reuse, R141, 0x1, P4 ;  /* 0x000000058c0fb211 */ /* 0x090fe400020f0c8d */
        /* <DEDUP_REMOVED lines=8> */
.L_x_1863:
[----:B------:R-:W-:Y:S05]  /*18660*/  BSYNC B0 ;  /* 0x0000000000007941 */ /* 0x000fea0003800000 */
.L_x_1862:
[----:B------:R-:W-:Y:S05]  /*18670*/  BRA.DIV ~URZ, `(.L_x_1864) ;  /* 0x00004ad27f007947 */ /* 0x000fea000b800000 */
[----:B----4-:R4:W3:Y:S02]  /*18680*/  SHFL.IDX PT, R5, R13, 0x2, 0x181f ;  /* 0x00581f000d057f89 */ /* 0x0108e400000e0000 */
.L_x_1936:
[----:B------:R-:W-:Y:S05]  /*18690*/  BRA.DIV ~URZ, `(.L_x_1865) ;  /* 0x00004b227f007947 */ /* 0x000fea000b800000 */
[----:B--2---:R2:W4:Y:S02]  /*186a0*/  SHFL.IDX PT, R2, R16, 0x2, 0x181f ;  /* 0x00581f0010027f89 */ /* 0x00452400000e0000 */
.L_x_1937:
        /* <DEDUP_REMOVED lines=20> */
.L_x_1867:
[----:B------:R-:W-:Y:S05]  /*187f0*/  BSYNC B0 ;  /* 0x0000000000007941 */ /* 0x000fea0003800000 */
.L_x_1866:
[----:B------:R-:W-:Y:S05]  /*18800*/  BRA.DIV ~URZ, `(.L_x_1868) ;  /* 0x00004a227f007947 */ /* 0x000fea000b800000 */
[----:B---3--:R3:W2:Y:S04]  /*18810*/  SHFL.IDX PT, R5, R13, 0x3, 0x181f ;  /* 0x00781f000d057f89 */ /* 0x0086a800000e0000 */
[----:B----4-:R3:W4:Y:S02]  /*18820*/  SHFL.IDX PT, R2, R16, 0x3, 0x181f ;  /* 0x00781f0010027f89 */ /* 0x01072400000e0000 */
.L_x_1938:
        /* <DEDUP_REMOVED lines=17> */
[----:B------:R-:W-:-:S04]  /*18940*/  LEA R2, P0, R204, R2, 0x1 ;  /* 0x00000002cc027211 */ /* 0x000fc800078008ff */
[----:B------:R-:W-:-:S05]  /*18950*/  LEA.HI.X R3, R204, R5, R215, 0x1, P0 ;  /* 0x00000005cc037211 */ /* 0x000fca00000f0cd7 */
[----:B------:R2:W-:Y:S01]  /*18960*/  ST.E.128 [R2.64], R68 ;  /* 0x0000004402007985 */ /* 0x0005e2000c101d06 */
[----:B------:R-:W-:Y:S05]  /*18970*/  BRA `(.L_x_1869) ;  /* 0x0000293000007947 */ /* 0x000fea0003800000 */
.L_x_1856:
[----:B-1----:R-:W2:Y:S01]  /*18980*/  LDL.LU R10, [R1+0x40] ;  /* 0x00004000010a7983 */ /* 0x002ea20000300800 */
[----:B------:R-:W-:Y:S02]  /*18990*/  IMAD R13, R13, c[0x0][0x408], RZ ;  /* 0x000102000d0d7a24 */ /* 0x000fe400078e02ff */
[----:B------:R-:W-:-:S04]  /*189a0*/  IMAD.WIDE.U32 R8, R3, c[0x0][0x408], RZ ;  /* 0x0001020003087a25 */ /* 0x000fc800078e00ff */
        /* <DEDUP_REMOVED lines=8> */
[----:B------:R-:W-:-:S05]  /*18a30*/  IMAD R2, R2, c[0x0][0x444], R3 ;  /* 0x0001110002027a24 */ /* 0x000fca00078e0203 */
[----:B------:R-:W-:Y:S02]  /*18a40*/  IADD3 R3, R5, R2, RZ ;  /* 0x0000000205037210 */ /* 0x000fe40007ffe0ff */
[----:B------:R-:W-:-:S05]  /*18a50*/  MOV R2, R4 ;  /* 0x0000000400027202 */ /* 0x000fca0000000f00 */
[----:B--2---:R-:W-:-:S04]  /*18a60*/  IMAD.WIDE.U32 R2, R10, c[0x0][0x448], R2 ;  /* 0x000112000a027a25 */ /* 0x004fc800078e0002 */
[----:B------:R-:W-:Y:S01]  /*18a70*/  IMAD R5, R10, c[0x0][0x44c], R3 ;  /* 0x000113000a057a24 */ /* 0x000fe200078e0203 */
[----:B------:R-:W-:Y:S01]  /*18a80*/  MOV R4, R2 ;  /* 0x0000000200047202 */ /* 0x000fe20000000f00 */
[----:B------:R-:W-:Y:S01]  /*18a90*/  @P3 IMAD.HI.U32 R3, R6, c[0x0][0x4ec], RZ ;  /* 0x00013b0006033a27 */ /* 0x000fe200078e00ff */
[----:B------:R-:W-:-:S04]  /*18aa0*/  MOV R2, R6 ;  /* 0x0000000600027202 */ /* 0x000fc80000000f00 */
[----:B------:R-:W-:-:S04]  /*18ab0*/  @P3 SHF.R.U32.HI R2, RZ, c[0x0][0x4f0], R3 ;  /* 0x00013c00ff023a19 */ /* 0x000fc80000011603 */
[C---:B------:R-:W-:Y:S01]  /*18ac0*/  IADD3 R3, -R2.reuse, RZ, RZ ;  /* 0x000000ff02037210 */ /* 0x040fe20007ffe1ff */
[----:B------:R-:W-:-:S04]  /*18ad0*/  IMAD.WIDE.U32 R4, R2, c[0x0][0x430], R4 ;  /* 0x00010c0002047a25 */ /* 0x000fc800078e0004 */
[----:B------:R-:W-:Y:S01]  /*18ae0*/  IMAD R6, R3, c[0x0][0x4e8], R6 ;  /* 0x00013a0003067a24 */ /* 0x000fe200078e0206 */
[----:B------:R-:W-:-:S05]  /*18af0*/  SHF.R.S32.HI R3, RZ, 0x1f, R2 ;  /* 0x0000001fff037819 */ /* 0x000fca0000011402 */
[----:B------:R-:W-:-:S04]  /*18b00*/  IMAD R3, R3, c[0x0][0x430], RZ ;  /* 0x00010c0003037a24 */ /* 0x000fc800078e02ff */
[----:B------:R-:W-:-:S05]  /*18b10*/  IMAD R2, R2, c[0x0][0x434], R3 ;  /* 0x00010d0002027a24 */ /* 0x000fca00078e0203 */
[----:B------:R-:W-:Y:S02]  /*18b20*/  IADD3 R3, R5, R2, RZ ;  /* 0x0000000205037210 */ /* 0x000fe40007ffe0ff */
[----:B------:R-:W-:Y:S02]  /*18b30*/  MOV R2, R4 ;  /* 0x0000000400027202 */ /* 0x000fe40000000f00 */
        /* <DEDUP_REMOVED lines=9> */
.L_x_1939:
[----:B------:R-:W-:Y:S05]  /*18bd0*/  BRA.DIV ~URZ, `(.L_x_1871) ;  /* 0x000047927f007947 */ /* 0x000fea000b800000 */
[----:B------:R3:W4:Y:S02]  /*18be0*/  SHFL.IDX PT, R2, R5, RZ, 0x1c1f ;  /* 0x001c1fff05027589 */ /* 0x00072400000e0000 */
.L_x_1940:
[----:B------:R-:W-:Y:S01]  /*18bf0*/  BSSY B0, `(.L_x_1872) ;  /* 0x00000c1000007945 */ /* 0x000fe20003800000 */
[----:B------:R-:W-:Y:S05]  /*18c00*/  @P0 BRA `(.L_x_1873) ;  /* 0x00000bf000000947 */ /* 0x000fea0003800000 */
[----:B------:R-:W5:Y:S04]  /*18c10*/  LDL R8, [R1+0x4c] ;  /* 0x00004c0001087983 */ /* 0x000f680000100800 */
[----:B---3--:R-:W3:Y:S04]  /*18c20*/  LDL R14, [R1+0xc0] ;  /* 0x0000c000010e7983 */ /* 0x008ee80000100800 */
[----:B----4-:R-:W4:Y:S04]  /*18c30*/  LDL R20, [R1+0x158] ;  /* 0x0001580001147983 */ /* 0x010f280000100800 */
[----:B--2---:R-:W2:Y:S04]  /*18c40*/  LDL R17, [R1+0xbc] ;  /* 0x0000bc0001117983 */ /* 0x004ea80000100800 */
[----:B------:R-:W2:Y:S04]  /*18c50*/  LDL R21, [R1+0xb8] ;  /* 0x0000b80001157983 */ /* 0x000ea80000100800 */
        /* <DEDUP_REMOVED lines=8> */
[----:B-----5:R-:W-:-:S13]  /*18ce0*/  ISETP.GE.AND P0, PT, R8, c[0x0][0x3c8], PT ;  /* 0x0000f20008007a0c */ /* 0x020fda0003f06270 */
[----:B------:R-:W-:-:S04]  /*18cf0*/  @!P0 IMAD.MOV.U32 R3, RZ, RZ, R4 ;  /* 0x000000ffff038224 */ /* 0x000fc800078e0004 */
[----:B------:R-:W-:Y:S01]  /*18d00*/  @!P0 IMAD.WIDE R8, R8, 0x4, R2 ;  /* 0x0000000408088825 */ /* 0x000fe200078e0202 */
[----:B--2---:R-:W-:Y:S01]  /*18d10*/  ISETP.GE.AND P2, PT, R21, c[0x0][0x3c8], PT ;  /* 0x0000f20015007a0c */ /* 0x004fe20003f46270 */
[----:B------:R-:W2:Y:S04]  /*18d20*/  LDL R3, [R1+0xa4] ;  /* 0x0000a40001037983 */ /* 0x000ea80000100800 */
[----:B------:R5:W-:Y:S01]  /*18d30*/  @!P0 ST.E.64 [R8.64], R24 ;  /* 0x0000001808008985 */ /* 0x000be2000c101b06 */
[----:B---3--:R-:W-:-:S13]  /*18d40*/  ISETP.GE.AND P0, PT, R14, c[0x0][0x3c8], PT ;  /* 0x0000f2000e007a0c */ /* 0x008fda0003f06270 */
[C---:B-----5:R-:W-:Y:S01]  /*18d50*/  @!P0 LEA R8, P1, R14.reuse, R2, 0x2 ;  /* 0x000000020e088211 */ /* 0x060fe200078210ff */
[----:B------:R-:W3:Y:S03]  /*18d60*/  LDL R25, [R1+0x140] ;  /* 0x0001400001197983 */ /* 0x000ee60000100800 */
[----:B----4-:R-:W-:Y:S01]  /*18d70*/  @!P0 LEA.HI.X R9, R14, R4, R20, 0x2, P1 ;  /* 0x000000040e098211 */ /* 0x010fe200008f1414 */
[----:B------:R-:W4:Y:S04]  /*18d80*/  LDL R24, [R1+0x94] ;  /* 0x0000940001187983 */ /* 0x000f280000100800 */
[----:B------:R-:W5:Y:S04]  /*18d90*/  LDL R14, [R1+0x144] ;  /* 0x00014400010e7983 */ /* 0x000f680000100800 */
[----:B------:R1:W-:Y:S01]  /*18da0*/  @!P0 ST.E.64 [R8.64], R26 ;  /* 0x0000001a08008985 */ /* 0x0003e2000c101b06 */
[----:B------:R-:W-:-:S03]  /*18db0*/  ISETP.GE.AND P0, PT, R17, c[0x0][0x3c8], PT ;  /* 0x0000f20011007a0c */ /* 0x000fc60003f06270 */
[----:B------:R-:W2:Y:S10]  /*18dc0*/  LDL R20, [R1+0xac] ;  /* 0x0000ac0001147983 */ /* 0x000eb40000100800 */
[C---:B-1----:R-:W-:Y:S01]  /*18dd0*/  @!P0 LEA R8, P1, R17.reuse, R2, 0x2 ;  /* 0x0000000211088211 */ /* 0x042fe200078210ff */
[----:B------:R-:W3:Y:S03]  /*18de0*/  LDL R26, [R1+0x8c] ;  /* 0x00008c00011a7983 */ /* 0x000ee60000100800 */
[----:B------:R-:W-:Y:S01]  /*18df0*/  @!P0 LEA.HI.X R9, R17, R4, R118, 0x2, P1 ;  /* 0x0000000411098211 */ /* 0x000fe200008f1476 */
[----:B------:R-:W3:Y:S01]  /*18e00*/  LDL R27, [R1+0x11c] ;  /* 0x00011c00011b7983 */ /* 0x000ee20000100800 */
[----:B------:R-:W-:-:S03]  /*18e10*/  ISETP.GE.AND P1, PT, R10, c[0x0][0x3c8], PT ;  /* 0x0000f2000a007a0c */ /* 0x000fc60003f26270 */
[----:B------:R-:W4:Y:S04]  /*18e20*/  LDL R17, [R1+0xa8] ;  /* 0x0000a80001117983 */ /* 0x000f280000100800 */
[----:B------:R1:W-:Y:S02]  /*18e30*/  @!P0 ST.E.64 [R8.64], R28 ;  /* 0x0000001c08008985 */ /* 0x0003e4000c101b06 */
[C---:B-1----:R-:W-:Y:S02]  /*18e40*/  @!P2 LEA R8, P0, R21.reuse, R2, 0x2 ;  /* 0x000000021508a211 */ /* 0x042fe400078010ff */
[----:B------:R-:W4:Y:S02]  /*18e50*/  LDL R29, [R1+0x9c] ;  /* 0x00009c00011d7983 */ /* 0x000f240000100800 */
[----:B------:R-:W-:-:S02]  /*18e60*/  @!P2 LEA.HI.X R9, R21, R4, R115, 0x2, P0 ;  /* 0x000000041509a211 */ /* 0x000fc400000f1473 */
[----:B------:R-:W4:Y:S04]  /*18e70*/  LDL R28, [R1+0x124] ;  /* 0x00012400011c7983 */ /* 0x000f280000100800 */
[----:B------:R-:W4:Y:S04]  /*18e80*/  LDL R21, [R1+0x13c] ;  /* 0x00013c0001157983 */ /* 0x000f280000100800 */
[----:B------:R1:W-:Y:S02]  /*18e90*/  @!P2 ST.E.64 [R8.64], R30 ;  /* 0x0000001e0800a985 */ /* 0x0003e4000c101b06 */
[----:B-1----:R-:W-:-:S02]  /*18ea0*/  @!P1 LEA R8, P0, R10, R2, 0x2 ;  /* 0x000000020a089211 */ /* 0x002fc400078010ff */
[----:B------:R-:W4:Y:S02]  /*18eb0*/  LDL R30, [R1+0x12c] ;  /* 0x00012c00011e7983 */ /* 0x000f240000100800 */
[----:B------:R-:W-:Y:S02]  /*18ec0*/  @!P1 LEA.HI.X R9, R10, R4, R19, 0x2, P0 ;  /* 0x000000040a099211 */ /* 0x000fe400000f1413 */
[----:B------:R-:W4:Y:S04]  /*18ed0*/  LDL R31, [R1+0x6c] ;  /* 0x00006c00011f7983 */ /* 0x000f280000100800 */
[----:B------:R-:W4:Y:S01]  /*18ee0*/  LDL R19, [R1+0x138] ;  /* 0x0001380001137983 */ /* 0x000f220000100800 */
[----:B------:R-:W-:-:S03]  /*18ef0*/  ISETP.GE.AND P2, PT, R13, c[0x0][0x3c8], PT ;  /* 0x0000f2000d007a0c */ /* 0x000fc60003f46270 */
[----:B------:R1:W-:Y:S01]  /*18f00*/  @!P1 ST.E.64 [R8.64], R32 ;  /* 0x0000002008009985 */ /* 0x0003e2000c101b06 */
[----:B------:R-:W-:-:S03]  /*18f10*/  ISETP.GE.AND P1, PT, R11, c[0x0][0x3c8], PT ;  /* 0x0000f2000b007a0c */ /* 0x000fc60003f26270 */
[----:B------:R-:W4:Y:S06]  /*18f20*/  LDL R10, [R1+0xa0] ;  /* 0x0000a000010a7983 */ /* 0x000f2c0000100800 */
[C---:B-1----:R-:W-:Y:S01]  /*18f30*/  @!P2 LEA R8, P0, R13.reuse, R2, 0x2 ;  /* 0x000000020d08a211 */ /* 0x042fe200078010ff */
[----:B------:R-:W4:Y:S03]  /*18f40*/  LDL R33, [R1+0x74] ;  /* 0x0000740001217983 */ /* 0x000f260000100800 */
[----:B------:R-:W-:Y:S01]  /*18f50*/  @!P2 LEA.HI.X R9, R13, R4, R15, 0x2, P0 ;  /* 0x000000040d09a211 */ /* 0x000fe200000f140f */
[----:B------:R-:W4:Y:S04]  /*18f60*/  LDL R32, [R1+0xfc] ;  /* 0x0000fc0001207983 */ /* 0x000f280000100800 */
[----:B------:R-:W4:Y:S04]  /*18f70*/  LDL R15, [R1+0x134] ;  /* 0x00013400010f7983 */ /* 0x000f280000100800 */
[----:B------:R1:W-:Y:S01]  /*18f80*/  @!P2 ST.E.64 [R8.64], R34 ;  /* 0x000000220800a985 */ /* 0x0003e2000c101b06 */
[----:B------:R-:W-:-:S03]  /*18f90*/  ISETP.GE.AND P2, PT, R18, c[0x0][0x3c8], PT ;  /* 0x0000f20012007a0c */ /* 0x000fc60003f46270 */
[----:B------:R-:W4:Y:S01]  /*18fa0*/  LDL R13, [R1+0x98] ;  /* 0x00009800010d7983 */ /* 0x000f220000100800 */
[----:B-1----:R-:W-:-:S03]  /*18fb0*/  @!P1 LEA R8, P0, R11, R2, 0x2 ;  /* 0x000000020b089211 */ /* 0x002fc600078010ff */
[----:B------:R-:W4:Y:S01]  /*18fc0*/  LDL R34, [R1+0x104] ;  /* 0x0001040001227983 */ /* 0x000f220000100800 */
[----:B-----5:R-:W-:-:S03]  /*18fd0*/  @!P1 LEA.HI.X R9, R11, R4, R14, 0x2, P0 ;  /* 0x000000040b099211 */ /* 0x020fc600000f140e */
[----:B------:R-:W5:Y:S04]  /*18fe0*/  LDL R11, [R1+0x130] ;  /* 0x00013000010b7983 */ /* 0x000f680000100800 */
[----:B------:R1:W-:Y:S01]  /*18ff0*/  @!P1 ST.E.64 [R8.64], R36 ;  /* 0x0000002408009985 */ /* 0x0003e2000c101b06 */
[----:B--2---:R-:W-:-:S03]  /*19000*/  ISETP.GE.AND P1, PT, R20, c[0x0][0x3c8], PT ;  /* 0x0000f20014007a0c */ /* 0x004fc60003f26270 */
[----:B------:R-:W2:Y:S01]  /*19010*/  LDL R14, [R1+0x90] ;  /* 0x00009000010e7983 */ /* 0x000ea20000100800 */
[----:B-1----:R-:W-:-:S04]  /*19020*/  @!P2 LEA R8, P0, R18, R2, 0x2 ;  /* 0x000000021208a211 */ /* 0x002fc800078010ff */
[----:B---3--:R-:W-:Y:S02]  /*19030*/  @!P2 LEA.HI.X R9, R18, R4, R25, 0x2, P0 ;  /* 0x000000041209a211 */ /* 0x008fe400000f1419 */
[----:B------:R-:W3:Y:S04]  /*19040*/  LDL R18, [R1+0x128] ;  /* 0x0001280001127983 */ /* 0x000ee80000100800 */
[----:B------:R1:W-:Y:S01]  /*19050*/  @!P2 ST.E.64 [R8.64], R40 ;  /* 0x000000280800a985 */ /* 0x0003e2000c101b06 */
[----:B----4-:R-:W-:-:S03]  /*19060*/  ISETP.GE.AND P2, PT, R17, c[0x0][0x3c8], PT ;  /* 0x0000f20011007a0c */ /* 0x010fc60003f46270 */
[----:B------:R-:W4:Y:S01]  /*19070*/  LDL R25, [R1+0x118] ;  /* 0x0001180001197983 */ /* 0x000f220000100800 */
[----:B-1----:R-:W-:-:S04]  /*19080*/  @!P1 LEA R8, P0, R20, R2, 0x2 ;  /* 0x0000000214089211 */ /* 0x002fc800078010ff */
[----:B------:R-:W-:Y:S02]  /*19090*/  @!P1 LEA.HI.X R9, R20, R4, R21, 0x2, P0 ;  /* 0x0000000414099211 */ /* 0x000fe400000f1415 */
[----:B------:R-:W4:Y:S04]  /*190a0*/  LDL R21, [R1+0x88] ;  /* 0x0000880001157983 */ /* 0x000f280000100800 */
[----:B------:R1:W-:Y:S01]  /*190b0*/  @!P1 ST.E.64 [R8.64], R44 ;  /* 0x0000002c08009985 */ /* 0x0003e2000c101b06 */
[----:B------:R-:W-:Y:S02]  /*190c0*/  ISETP.GE.AND P3, PT, R29, c[0x0][0x3c8], PT ;  /* 0x0000f2001d007a0c */ /* 0x000fe40003f66270 */
[----:B------:R-:W-:Y:S01]  /*190d0*/  ISETP.GE.AND P4, PT, R24, c[0x0][0x3c8], PT ;  /* 0x0000f20018007a0c */ /* 0x000fe20003f86270 */
[----:B------:R-:W4:Y:S01]  /*190e0*/  LDL R20, [R1+0x7c] ;  /* 0x00007c0001147983 */ /* 0x000f220000100800 */
[----:B-1----:R-:W-:-:S04]  /*190f0*/  @!P2 LEA R8, P0, R17, R2, 0x2 ;  /* 0x000000021108a211 */ /* 0x002fc800078010ff */
[----:B------:R-:W-:Y:S02]  /*19100*/  @!P2 LEA.HI.X R9, R17, R4, R19, 0x2, P0 ;  /* 0x000000041109a211 */ /* 0x000fe400000f1413 */
[----:B------:R-:W4:Y:S01]  /*19110*/  LDL R19, [R1+0x120] ;  /* 0x0001200001137983 */ /* 0x000f220000100800 */
[----:B------:R-:W-:-:S03]  /*19120*/  ISETP.GE.AND P1, PT, R3, c[0x0][0x3c8], PT ;  /* 0x0000f20003007a0c */ /* 0x000fc60003f26270 */
[----:B------:R1:W-:Y:S01]  /*19130*/  @!P2 ST.E.64 [R8.64], R48 ;  /* 0x000000300800a985 */ /* 0x0003e2000c101b06 */
[----:B------:R-:W-:-:S03]  /*19140*/  ISETP.GE.AND P2, PT, R10, c[0x0][0x3c8], PT ;  /* 0x0000f2000a007a0c */ /* 0x000fc60003f46270 */
[----:B------:R-:W4:Y:S06]  /*19150*/  LDL R17, [R1+0x78] ;  /* 0x0000780001117983 */ /* 0x000f2c0000100800 */
[----:B-1----:R-:W-:-:S04]  /*19160*/  @!P1 LEA R8, P0, R3, R2, 0x2 ;  /* 0x0000000203089211 */ /* 0x002fc800078010ff */
[----:B------:R-:W-:Y:S02]  /*19170*/  @!P1 LEA.HI.X R9, R3, R4, R15, 0x2, P0 ;  /* 0x0000000403099211 */ /* 0x000fe400000f140f */
[----:B------:R-:W4:Y:S04]  /*19180*/  LDL R15, [R1+0x84] ;  /* 0x00008400010f7983 */ /* 0x000f280000100800 */
[----:B------:R1:W-:Y:S01]  /*19190*/  @!P1 ST.E.64 [R8.64], R52 ;  /* 0x0000003408009985 */ /* 0x0003e2000c101b06 */
[----:B------:R-:W-:-:S03]  /*191a0*/  ISETP.GE.AND P1, PT, R13, c[0x0][0x3c8], PT ;  /* 0x0000f2000d007a0c */ /* 0x000fc60003f26270 */
[----:B------:R-:W4:Y:S01]  /*191b0*/  LDL R3, [R1+0x80] ;  /* 0x0000800001037983 */ /* 0x000f220000100800 */
[----:B-1----:R-:W-:-:S04]  /*191c0*/  @!P2 LEA R8, P0, R10, R2, 0x2 ;  /* 0x000000020a08a211 */ /* 0x002fc800078010ff */
[----:B-----5:R-:W-:-:S05]  /*191d0*/  @!P2 LEA.HI.X R9, R10, R4, R11, 0x2, P0 ;  /* 0x000000040a09a211 */ /* 0x020fca00000f140b */
[----:B------:R1:W-:Y:S01]  /*191e0*/  @!P2 ST.E.64 [R8.64], R56 ;  /* 0x000000380800a985 */ /* 0x0003e2000c101b06 */
[C---:B------:R-:W-:Y:S02]  /*191f0*/  @!P3 LEA R10, P5, R29.reuse, R2, 0x2 ;  /* 0x000000021d0ab211 */ /* 0x040fe400078a10ff */
[----:B--2---:R-:W-:Y:S02]  /*19200*/  ISETP.GE.AND P2, PT, R14, c[0x0][0x3c8], PT ;  /* 0x0000f2000e007a0c */ /* 0x004fe40003f46270 */
[----:B------:R-:W-:Y:S02]  /*19210*/  @!P3 LEA.HI.X R11, R29, R4, R30, 0x2, P5 ;  /* 0x000000041d0bb211 */ /* 0x000fe400028f141e */
[----:B------:R-:W2:Y:S01]  /*19220*/  LDL R29, [R1+0x68] ;  /* 0x00006800011d7983 */ /* 0x000ea20000100800 */
[----:B-1----:R-:W-:-:S03]  /*19230*/  @!P1 LEA R8, P0, R13, R2, 0x2 ;  /* 0x000000020d089211 */ /* 0x002fc600078010ff */
[----:B------:R-:W5:Y:S01]  /*19240*/  LDL R30, [R1+0xf8] ;  /* 0x0000f800011e7983 */ /* 0x000f620000100800 */
[----:B---3--:R-:W-:-:S03]  /*19250*/  @!P1 LEA.HI.X R9, R13, R4, R18, 0x2, P0 ;  /* 0x000000040d099211 */ /* 0x008fc600000f1412 */
[----:B------:R-:W3:Y:S04]  /*19260*/  LDL R18, [R1+0x114] ;  /* 0x0001140001127983 */ /* 0x000ee80000100800 */
[----:B------:R-:W2:Y:S04]  /*19270*/  LDL R13, [R1+0x110] ;  /* 0x00011000010d7983 */ /* 0x000ea80000100800 */
[----:B------:R1:W-:Y:S04]  /*19280*/  @!P3 ST.E.64 [R10.64], R60 ;  /* 0x0000003c0a00b985 */ /* 0x0003e8000c101b06 */
[----:B------:R1:W-:Y:S02]  /*19290*/  @!P1 ST.E.64 [R8.64], R64 ;  /* 0x0000004008009985 */ /* 0x0003e4000c101b06 */
[----:B-1----:R-:W-:-:S02]  /*192a0*/  @!P4 LEA R10, P5, R24, R2, 0x2 ;  /* 0x00000002180ac211 */ /* 0x002fc400078a10ff */
[----:B------:R-:W-:Y:S02]  /*192b0*/  @!P2 LEA R8, P0, R14, R2, 0x2 ;  /* 0x000000020e08a211 */ /* 0x000fe400078010ff */
[-C--:B------:R-:W-:Y:S02]  /*192c0*/  @!P4 LEA.HI.X R11, R24, R4.reuse, R28, 0x2, P5 ;  /* 0x00000004180bc211 */ /* 0x080fe400028f141c */
[----:B------:R-:W5:Y:S01]  /*192d0*/  LDL R24, [R1+0x10c] ;  /* 0x00010c0001187983 */ /* 0x000f620000100800 */
[----:B----4-:R-:W-:-:S03]  /*192e0*/  @!P2 LEA.HI.X R9, R14, R4, R19, 0x2, P0 ;  /* 0x000000040e09a211 */ /* 0x010fc600000f1413 */
[----:B------:R-:W4:Y:S04]  /*192f0*/  LDL R28, [R1+0xf4] ;  /* 0x0000f400011c7983 */ /* 0x000f280000100800 */
[----:B------:R-:W4:Y:S01]  /*19300*/  LDL R19, [R1+0x108] ;  /* 0x0001080001137983 */ /* 0x000f220000100800 */
[----:B------:R-:W-:-:S03]  /*19310*/  ISETP.GE.AND P3, PT, R26, c[0x0][0x3c8], PT ;  /* 0x0000f2001a007a0c */ /* 0x000fc60003f66270 */
[----:B------:R1:W-:Y:S01]  /*19320*/  @!P4 ST.E.64 [R10.64], R68 ;  /* 0x000000440a00c985 */ /* 0x0003e2000c101b06 */
[----:B------:R-:W-:-:S03]  /*19330*/  ISETP.GE.AND P1, PT, R21, c[0x0][0x3c8], PT ;  /* 0x0000f20015007a0c */ /* 0x000fc60003f26270 */
[----:B------:R-:W4:Y:S04]  /*19340*/  LDL R14, [R1+0x70] ;  /* 0x00007000010e7983 */ /* 0x000f280000100800 */
[----:B------:R1:W-:Y:S02]  /*19350*/  @!P2 ST.E.64 [R8.64], R72 ;  /* 0x000000480800a985 */ /* 0x0003e4000c101b06 */
[C---:B-1----:R-:W-:Y:S02]  /*19360*/  @!P3 LEA R10, P5, R26.reuse, R2, 0x2 ;  /* 0x000000021a0ab211 */ /* 0x042fe400078a10ff */
[----:B------:R-:W-:Y:S02]  /*19370*/  ISETP.GE.AND P4, PT, R15, c[0x0][0x3c8], PT ;  /* 0x0000f2000f007a0c */ /* 0x000fe40003f86270 */
[----:B------:R-:W-:-:S02]  /*19380*/  @!P3 LEA.HI.X R11, R26, R4, R27, 0x2, P5 ;  /* 0x000000041a0bb211 */ /* 0x000fc400028f141b */
[----:B------:R-:W-:Y:S01]  /*19390*/  @!P1 LEA R8, P0, R21, R2, 0x2 ;  /* 0x0000000215089211 */ /* 0x000fe200078010ff */
[----:B------:R-:W4:Y:S01]  /*193a0*/  LDL R27, [R1+0x64] ;  /* 0x00006400011b7983 */ /* 0x000f220000100800 */
[----:B------:R-:W-:-:S03]  /*193b0*/  ISETP.GE.AND P2, PT, R3, c[0x0][0x3c8], PT ;  /* 0x0000f20003007a0c */ /* 0x000fc60003f46270 */
[----:B------:R1:W-:Y:S01]  /*193c0*/  @!P3 ST.E.64 [R10.64], R76 ;  /* 0x0000004c0a00b985 */ /* 0x0003e2000c101b06 */
[----:B------:R-:W-:-:S03]  /*193d0*/  @!P1 LEA.HI.X R9, R21, R4, R25, 0x2, P0 ;  /* 0x0000000415099211 */ /* 0x000fc600000f1419 */
[----:B------:R-:W4:Y:S04]  /*193e0*/  LDL R25, [R1+0x60] ;  /* 0x0000600001197983 */ /* 0x000f280000100800 */
[----:B------:R1:W-:Y:S01]  /*193f0*/  @!P1 ST.E.64 [R8.64], R80 ;  /* 0x0000005008009985 */ /* 0x0003e2000c101b06 */
[----:B------:R-:W-:-:S03]  /*19400*/  ISETP.GE.AND P3, PT, R20, c[0x0][0x3c8], PT ;  /* 0x0000f20014007a0c */ /* 0x000fc60003f66270 */
[----:B------:R-:W4:Y:S01]  /*19410*/  LDL R26, [R1+0xf0] ;  /* 0x0000f000011a7983 */ /* 0x000f220000100800 */
[----:B-1----:R-:W-:-:S03]  /*19420*/  @!P4 LEA R10, P5, R15, R2, 0x2 ;  /* 0x000000020f0ac211 */ /* 0x002fc600078a10ff */
[----:B------:R-:W4:Y:S01]  /*19430*/  LDL R21, [R1+0x5c] ;  /* 0x00005c0001157983 */ /* 0x000f220000100800 */
[----:B------:R-:W-:Y:S02]  /*19440*/  @!P2 LEA R8, P0, R3, R2, 0x2 ;  /* 0x000000020308a211 */ /* 0x000fe400078010ff */
[----:B------:R-:W-:Y:S02]  /*19450*/  ISETP.GE.AND P1, PT, R17, c[0x0][0x3c8], PT ;  /* 0x0000f20011007a0c */ /* 0x000fe40003f26270 */
[-C--:B---3--:R-:W-:Y:S02]  /*19460*/  @!P4 LEA.HI.X R11, R15, R4.reuse, R18, 0x2, P5 ;  /* 0x000000040f0bc211 */ /* 0x088fe400028f1412 */
[----:B------:R-:W3:Y:S01]  /*19470*/  LDL R15, [R1+0x100] ;  /* 0x00010000010f7983 */ /* 0x000ee20000100800 */
[----:B--2---:R-:W-:-:S03]  /*19480*/  @!P2 LEA.HI.X R9, R3, R4, R13, 0x2, P0 ;  /* 0x000000040309a211 */ /* 0x004fc600000f140d */
[----:B------:R-:W2:Y:S04]  /*19490*/  LDL R3, [R1+0x58] ;  /* 0x0000580001037983 */ /* 0x000ea80000100800 */
[----:B------:R-:W2:Y:S04]  /*194a0*/  LDL R18, [R1+0x54] ;  /* 0x0000540001127983 */ /* 0x000ea80000100800 */
[----:B------:R-:W2:Y:S04]  /*194b0*/  LDL R13, [R1+0x50] ;  /* 0x00005000010d7983 */ /* 0x000ea80000100800 */
[----:B------:R1:W-:Y:S04]  /*194c0*/  @!P4 ST.E.64 [R10.64], R84 ;  /* 0x000000540a00c985 */ /* 0x0003e8000c101b06 */
[----:B------:R5:W-:Y:S01]  /*194d0*/  @!P2 ST.E.64 [R8.64], R88 ;  /* 0x000000580800a985 */ /* 0x000be2000c101b06 */
[----:B-1----:R-:W-:-:S02]  /*194e0*/  @!P3 LEA R10, P5, R20, R2, 0x2 ;  /* 0x00000002140ab211 */ /* 0x002fc400078a10ff */
[C---:B-----5:R-:W-:Y:S02]  /*194f0*/  @!P1 LEA R8, P0, R17.reuse, R2, 0x2 ;  /* 0x0000000211089211 */ /* 0x060fe400078010ff */
[-C--:B------:R-:W-:Y:S02]  /*19500*/  @!P3 LEA.HI.X R11, R20, R4.reuse, R24, 0x2, P5 ;  /* 0x00000004140bb211 */ /* 0x080fe400028f1418 */
[----:B------:R-:W5:Y:S04]  /*19510*/  LDL R20, [R1+0xe8] ;  /* 0x0000e80001147983 */ /* 0x000f680000100800 */
[----:B------:R-:W5:Y:S01]  /*19520*/  LDL R24, [R1+0xec] ;  /* 0x0000ec0001187983 */ /* 0x000f620000100800 */
[----:B----4-:R-:W-:-:S03]  /*19530*/  @!P1 LEA.HI.X R9, R17, R4, R19, 0x2, P0 ;  /* 0x0000000411099211 */ /* 0x010fc600000f1413 */
[----:B------:R-:W4:Y:S04]  /*19540*/  LDL R19, [R1+0xe4] ;  /* 0x0000e40001137983 */ /* 0x000f280000100800 */
[----:B------:R-:W4:Y:S01]  /*19550*/  LDL R17, [R1+0xe0] ;  /* 0x0000e00001117983 */ /* 0x000f220000100800 */
[----:B------:R-:W-:Y:S02]  /*19560*/  ISETP.GE.AND P4, PT, R33, c[0x0][0x3c8], PT ;  /* 0x0000f20021007a0c */ /* 0x000fe40003f86270 */
[----:B------:R-:W-:Y:S01]  /*19570*/  ISETP.GE.AND P2, PT, R14, c[0x0][0x3c8], PT ;  /* 0x0000f2000e007a0c */ /* 0x000fe20003f46270 */
[----:B------:R1:W-:Y:S01]  /*19580*/  @!P3 ST.E.64 [R10.64], R92 ;  /* 0x0000005c0a00b985 */ /* 0x0003e2000c101b06 */
[----:B------:R-:W-:-:S03]  /*19590*/  ISETP.GE.AND P3, PT, R31, c[0x0][0x3c8], PT ;  /* 0x0000f2001f007a0c */ /* 0x000fc60003f66270 */
[----:B------:R1:W-:Y:S01]  /*195a0*/  @!P1 ST.E.64 [R8.64], R96 ;  /* 0x0000006008009985 */ /* 0x0003e2000c101b06 */
[----:B------:R-:W-:-:S05]  /*195b0*/  ISETP.GE.AND P1, PT, R29, c[0x0][0x3c8], PT ;  /* 0x0000f2001d007a0c */ /* 0x000fca0003f26270 */
[CC--:B-1----:R-:W-:Y:S02]  /*195c0*/  @!P4 LEA R10, P5, R33.reuse, R2.reuse, 0x2 ;  /* 0x00000002210ac211 */ /* 0x0c2fe400078a10ff */
[----:B------:R-:W-:Y:S02]  /*195d0*/  @!P2 LEA R8, P0, R14, R2, 0x2 ;  /* 0x000000020e08a211 */ /* 0x000fe400078010ff */
[----:B------:R-:W-:Y:S02]  /*195e0*/  @!P4 LEA.HI.X R11, R33, R4, R34, 0x2, P5 ;  /* 0x00000004210bc211 */ /* 0x000fe400028f1422 */
[----:B------:R-:W-:-:S03]  /*195f0*/  ISETP.GE.AND P6, PT, R27, c[0x0][0x3c8], PT ;  /* 0x0000f2001b007a0c */ /* 0x000fc60003fc6270 */
[----:B------:R1:W-:Y:S01]  /*19600*/  @!P4 ST.E.64 [R10.64], R100 ;  /* 0x000000640a00c985 */ /* 0x0003e2000c101b06 */
[----:B------:R-:W-:Y:S02]  /*19610*/  ISETP.GE.AND P5, PT, R25, c[0x0][0x3c8], PT ;  /* 0x0000f20019007a0c */ /* 0x000fe40003fa6270 */
[----:B------:R-:W-:Y:S02]  /*19620*/  ISETP.GE.AND P4, PT, R21, c[0x0][0x3c8], PT ;  /* 0x0000f20015007a0c */ /* 0x000fe40003f86270 */
[----:B---3--:R-:W-:Y:S02]  /*19630*/  @!P2 LEA.HI.X R9, R14, R4, R15, 0x2, P0 ;  /* 0x000000040e09a211 */ /* 0x008fe400000f140f */
[----:B------:R-:W-:-:S03]  /*19640*/  @!P3 LEA R14, P0, R31, R2, 0x2 ;  /* 0x000000021f0eb211 */ /* 0x000fc600078010ff */
[----:B------:R3:W-:Y:S01]  /*19650*/  @!P2 ST.E.64 [R8.64], R104 ;  /* 0x000000680800a985 */ /* 0x0007e2000c101b06 */
[----:B------:R-:W-:Y:S02]  /*19660*/  @!P3 LEA.HI.X R15, R31, R4, R32, 0x2, P0 ;  /* 0x000000041f0fb211 */ /* 0x000fe400000f1420 */
[----:B-1----:R-:W-:-:S03]  /*19670*/  @!P6 LEA R10, P0, R27, R2, 0x2 ;  /* 0x000000021b0ae211 */ /* 0x002fc600078010ff */
[----:B------:R1:W-:Y:S01]  /*19680*/  @!P3 ST.E.64 [R14.64], R152 ;  /* 0x000000980e00b985 */ /* 0x0003e2000c101b06 */
[----:B------:R-:W-:Y:S02]  /*19690*/  @!P6 LEA.HI.X R11, R27, R4, R28, 0x2, P0 ;  /* 0x000000041b0be211 */ /* 0x000fe400000f141c */
[----:B--2---:R-:W-:Y:S02]  /*196a0*/  ISETP.GE.AND P0, PT, R13, c[0x0][0x3c8], PT ;  /* 0x0000f2000d007a0c */ /* 0x004fe40003f06270 */
[----:B---3--:R-:W-:-:S04]  /*196b0*/  @!P1 LEA R8, P2, R29, R2, 0x2 ;  /* 0x000000021d089211 */ /* 0x008fc800078410ff */
[----:B------:R-:W-:Y:S02]  /*196c0*/  @!P1 LEA.HI.X R9, R29, R4, R30, 0x2, P2 ;  /* 0x000000041d099211 */ /* 0x000fe400010f141e */
[----:B------:R-:W-:-:S03]  /*196d0*/  ISETP.GE.AND P2, PT, R3, c[0x0][0x3c8], PT ;  /* 0x0000f20003007a0c */ /* 0x000fc60003f46270 */
[----:B------:R2:W-:Y:S01]  /*196e0*/  @!P1 ST.E.64 [R8.64], R108 ;  /* 0x0000006c08009985 */ /* 0x0005e2000c101b06 */
[----:B------:R-:W-:-:S03]  /*196f0*/  ISETP.GE.AND P1, PT, R18, c[0x0][0x3c8], PT ;  /* 0x0000f20012007a0c */ /* 0x000fc60003f26270 */
[----:B------:R3:W-:Y:S01]  /*19700*/  @!P6 ST.E.64 [R10.64], R112 ;  /* 0x000000700a00e985 */ /* 0x0007e2000c101b06 */
[----:B-1----:R-:W-:-:S04]  /*19710*/  @!P4 LEA R14, P6, R21, R2, 0x2 ;  /* 0x00000002150ec211 */ /* 0x002fc800078c10ff */
[----:B-----5:R-:W-:Y:S02]  /*19720*/  @!P4 LEA.HI.X R15, R21, R4, R24, 0x2, P6 ;  /* 0x00000004150fc211 */ /* 0x020fe400030f1418 */
[----:B--2---:R-:W-:-:S04]  /*19730*/  @!P5 LEA R8, P3, R25, R2, 0x2 ;  /* 0x000000021908d211 */ /* 0x004fc800078610ff */
[----:B------:R-:W-:Y:S02]  /*19740*/  @!P5 LEA.HI.X R9, R25, R4, R26, 0x2, P3 ;  /* 0x000000041909d211 */ /* 0x000fe400018f141a */
[----:B---3--:R-:W-:-:S03]  /*19750*/  @!P2 LEA R10, P3, R3, R2, 0x2 ;  /* 0x00000002030aa211 */ /* 0x008fc600078610ff */
[----:B------:R1:W-:Y:S01]  /*19760*/  @!P5 ST.E.64 [R8.64], R116 ;  /* 0x000000740800d985 */ /* 0x0003e2000c101b06 */
[----:B------:R-:W-:-:S03]  /*19770*/  @!P2 LEA.HI.X R11, R3, R4, R20, 0x2, P3 ;  /* 0x00000004030ba211 */ /* 0x000fc600018f1414 */
[----:B------:R2:W-:Y:S04]  /*19780*/  @!P4 ST.E.64 [R14.64], R160 ;  /* 0x000000a00e00c985 */ /* 0x0005e8000c101b06 */
[----:B------:R2:W-:Y:S01]  /*19790*/  @!P2 ST.E.64 [R10.64], R156 ;  /* 0x0000009c0a00a985 */ /* 0x0005e2000c101b06 */
[CC--:B-1----:R-:W-:Y:S02]  /*197a0*/  @!P1 LEA R8, P5, R18.reuse, R2.reuse, 0x2 ;  /* 0x0000000212089211 */ /* 0x0c2fe400078a10ff */
[C---:B------:R-:W-:Y:S02]  /*197b0*/  @!P0 LEA R2, P3, R13.reuse, R2, 0x2 ;  /* 0x000000020d028211 */ /* 0x040fe400078610ff */
[-C--:B----4-:R-:W-:Y:S02]  /*197c0*/  @!P1 LEA.HI.X R9, R18, R4.reuse, R19, 0x2, P5 ;  /* 0x0000000412099211 */ /* 0x090fe400028f1413 */
[----:B------:R-:W-:-:S03]  /*197d0*/  @!P0 LEA.HI.X R3, R13, R4, R17, 0x2, P3 ;  /* 0x000000040d038211 */ /* 0x000fc600018f1411 */
[----:B------:R2:W-:Y:S04]  /*197e0*/  @!P1 ST.E.64 [R8.64], R120 ;  /* 0x0000007808009985 */ /* 0x0005e8000c101b06 */
[----:B------:R2:W-:Y:S02]  /*197f0*/  @!P0 ST.E.64 [R2.64], R22 ;  /* 0x0000001602008985 */ /* 0x0005e4000c101b06 */
.L_x_1873:
[----:B------:R-:W-:Y:S05]  /*19800*/  BSYNC B0 ;  /* 0x0000000000007941 */ /* 0x000fea0003800000 */
.L_x_1872:
[----:B------:R-:W-:Y:S05]  /*19810*/  BRA.DIV ~URZ, `(.L_x_1874) ;  /* 0x00003bc27f007947 */ /* 0x000fea000b800000 */
[----:B--2---:R2:W1:Y:S04]  /*19820*/  SHFL.IDX PT, R4, R6, 0x1, 0x1c1f ;  /* 0x003c1f0006047f89 */ /* 0x00446800000e0000 */
[----:B----4-:R2:W4:Y:S02]  /*19830*/  SHFL.IDX PT, R2, R5, 0x1, 0x1c1f ;  /* 0x003c1f0005027f89 */ /* 0x01052400000e0000 */
.L_x_1941:
[----:B------:R-:W-:-:S13]  /*19840*/  ISETP.NE.AND P0, PT, R16, RZ, PT ;  /* 0x000000ff1000720c */ /* 0x000fda0003f05270 */
[----:B------:R-:W-:Y:S05]  /*19850*/  @P0 BRA `(.L_x_1869) ;  /* 0x00001a5000000947 */ /* 0x000fea0003800000 */
[----:B------:R-:W5:Y:S04]  /*19860*/  LDL R8, [R1+0x4c] ;  /* 0x00004c0001087983 */ /* 0x000f680000100800 */
[----:B-12---:R-:W2:Y:S04]  /*19870*/  LDL R6, [R1+0xc0] ;  /* 0x0000c00001067983 */ /* 0x006ea80000100800 */
        /* <DEDUP_REMOVED lines=20> */
[----:B------:R-:W-:Y:S01]  /*199c0*/  @!P3 IMAD.MOV.U32 R3, RZ, RZ, R4 ;  /* 0x000000ffff03b224 */ /* 0x000fe200078e0004 */
[----:B----4-:R-:W-:-:S03]  /*199d0*/  ISETP.GE.AND P1, PT, R26, c[0x0][0x3c8], PT ;  /* 0x0000f2001a007a0c */ /* 0x010fc60003f26270 */
[----:B------:R-:W-:Y:S02]  /*199e0*/  @!P3 IMAD.WIDE R8, R8, 0x4, R2 ;  /* 0x000000040808b825 */ /* 0x000fe400078e0202 */
[----:B------:R-:W2:Y:S04]  /*199f0*/  LDL R3, [R1+0x140] ;  /* 0x0001400001037983 */ /* 0x000ea80000100800 */
[----:B------:R1:W-:Y:S01]  /*19a00*/  @!P3 ST.E.64 [R8.64], R124 ;  /* 0x0000007c0800b985 */ /* 0x0003e2000c101b06 */
[----:B------:R-:W-:-:S04]  /*19a10*/  @!P2 LEA R14, P3, R6, R2, 0x2 ;  /* 0x00000002060ea211 */ /* 0x000fc800078610ff */
[----:B------:R-:W-:Y:S02]  /*19a20*/  @!P2 LEA.HI.X R15, R6, R4, R22, 0x2, P3 ;  /* 0x00000004060fa211 */ /* 0x000fe400018f1416 */
[C---:B------:R-:W-:Y:S01]  /*19a30*/  @!P1 LEA R10, P4, R26.reuse, R2, 0x2 ;  /* 0x000000021a0a9211 */ /* 0x040fe200078810ff */
[----:B------:R-:W3:Y:S03]  /*19a40*/  LDL R22, [R1+0xa0] ;  /* 0x0000a00001167983 */ /* 0x000ee60000100800 */
[----:B------:R-:W-:Y:S01]  /*19a50*/  @!P1 LEA.HI.X R11, R26, R4, R28, 0x2, P4 ;  /* 0x000000041a0b9211 */ /* 0x000fe200020f141c */
[----:B------:R-:W4:Y:S01]  /*19a60*/  LDL R6, [R1+0xa4] ;  /* 0x0000a40001067983 */ /* 0x000f220000100800 */
[----:B------:R-:W-:Y:S02]  /*19a70*/  ISETP.GE.AND P4, PT, R21, c[0x0][0x3c8], PT ;  /* 0x0000f20015007a0c */ /* 0x000fe40003f86270 */
[C---:B-1----:R-:W-:Y:S01]  /*19a80*/  @!P0 LEA R8, P3, R13.reuse, R2, 0x2 ;  /* 0x000000020d088211 */ /* 0x042fe200078610ff */
[----:B------:R1:W-:Y:S03]  /*19a90*/  @!P2 ST.E.64 [R14.64], R164 ;  /* 0x000000a40e00a985 */ /* 0x0003e6000c101b06 */
[----:B------:R-:W-:Y:S01]  /*19aa0*/  @!P0 LEA.HI.X R9, R13, R4, R25, 0x2, P3 ;  /* 0x000000040d098211 */ /* 0x000fe200018f1419 */
[----:B------:R-:W5:Y:S04]  /*19ab0*/  LDL R26, [R1+0x98] ;  /* 0x00009800011a7983 */ /* 0x000f680000100800 */
[----:B------:R-:W5:Y:S01]  /*19ac0*/  LDL R25, [R1+0x13c] ;  /* 0x00013c0001197983 */ /* 0x000f620000100800 */
[----:B------:R-:W-:-:S02]  /*19ad0*/  ISETP.GE.AND P3, PT, R24, c[0x0][0x3c8], PT ;  /* 0x0000f20018007a0c */ /* 0x000fc40003f66270 */
[----:B------:R-:W-:Y:S01]  /*19ae0*/  ISETP.GE.AND P6, PT, R17, c[0x0][0x3c8], PT ;  /* 0x0000f20011007a0c */ /* 0x000fe20003fc6270 */
[----:B------:R1:W-:Y:S04]  /*19af0*/  @!P1 ST.E.64 [R10.64], R132 ;  /* 0x000000840a009985 */ /* 0x0003e8000c101b06 */
[----:B------:R1:W-:Y:S04]  /*19b00*/  @!P0 ST.E.64 [R8.64], R128 ;  /* 0x0000008008008985 */ /* 0x0003e8000c101b06 */
[----:B------:R-:W5:Y:S01]  /*19b10*/  LDL R13, [R1+0x9c] ;  /* 0x00009c00010d7983 */ /* 0x000f620000100800 */
[----:B------:R-:W-:-:S03]  /*19b20*/  ISETP.GE.AND P5, PT, R19, c[0x0][0x3c8], PT ;  /* 0x0000f20013007a0c */ /* 0x000fc60003fa6270 */
[----:B------:R-:W5:Y:S01]  /*19b30*/  LDL R28, [R1+0x70] ;  /* 0x00007000011c7983 */ /* 0x000f620000100800 */
[----:B-1----:R-:W-:-:S04]  /*19b40*/  @!P4 LEA R14, P0, R21, R2, 0x2 ;  /* 0x00000002150ec211 */ /* 0x002fc800078010ff */
[----:B------:R-:W-:Y:S02]  /*19b50*/  @!P4 LEA.HI.X R15, R21, R4, R5, 0x2, P0 ;  /* 0x00000004150fc211 */ /* 0x000fe400000f1405 */
[C---:B------:R-:W-:Y:S01]  /*19b60*/  ISETP.GE.AND P0, PT, R24.reuse, c[0x0][0x3c8], PT ;  /* 0x0000f20018007a0c */ /* 0x040fe20003f06270 */
[----:B------:R-:W5:Y:S01]  /*19b70*/  LDL R5, [R1+0x94] ;  /* 0x0000940001057983 */ /* 0x000f620000100800 */
[-C--:B------:R-:W-:Y:S02]  /*19b80*/  @!P3 LEA R10, P1, R24, R2.reuse, 0x2 ;  /* 0x00000002180ab211 */ /* 0x080fe400078210ff */
        /* <DEDUP_REMOVED lines=9> */
[----:B------:R-:W-:-:S03]  /*19c20*/  ISETP.GE.AND P3, PT, R23, c[0x0][0x3c8], PT ;  /* 0x0000f20017007a0c */ /* 0x000fc60003f66270 */
[----:B------:R-:W5:Y:S06]  /*19c30*/  LDL R27, [R1+0x128] ;  /* 0x00012800011b7983 */ /* 0x000f6c0000100800 */
[----:B------:R-:W-:Y:S04]  /*19c40*/  @!P1 ST.E.64 [R14.64], R158 ;  /* 0x0000009e0e009985 */ /* 0x000fe8000c101b06 */
[----:B------:R1:W-:Y:S04]  /*19c50*/  @!P0 ST.E.64 [R10.64], R136 ;  /* 0x000000880a008985 */ /* 0x0003e8000c101b06 */
[----:B------:R2:W-:Y:S01]  /*19c60*/  @!P6 ST.E.64 [R8.64], R38 ;  /* 0x000000260800e985 */ /* 0x0005e2000c101b06 */
[----:B-1----:R-:W-:-:S02]  /*19c70*/  @!P4 LEA R10, P6, R20, R2, 0x2 ;  /* 0x00000002140ac211 */ /* 0x002fc400078c10ff */
[----:B------:R-:W-:-:S04]  /*19c80*/  @!P5 LEA R14, P0, R19, R2, 0x2 ;  /* 0x00000002130ed211 */ /* 0x000fc800078010ff */
[----:B--2---:R-:W-:-:S07]  /*19c90*/  @!P5 LEA.HI.X R15, R19, R4, R3, 0x2, P0 ;  /* 0x00000004130fd211 */ /* 0x004fce00000f1403 */
[----:B------:R-:W-:Y:S01]  /*19ca0*/  P2R R3, PR, RZ, 0x40 ;  /* 0x00000040ff037803 */ /* 0x000fe20000000000 */
[----:B------:R-:W2:Y:S03]  /*19cb0*/  LDL R19, [R1+0x8c] ;  /* 0x00008c0001137983 */ /* 0x000ea60000100800 */
[----:B------:R-:W-:Y:S02]  /*19cc0*/  ISETP.NE.AND P0, PT, R3, RZ, PT ;  /* 0x000000ff0300720c */ /* 0x000fe40003f05270 */
[C---:B------:R-:W-:Y:S02]  /*19cd0*/  @!P3 LEA R8, P6, R23.reuse, R2, 0x2 ;  /* 0x000000021708b211 */ /* 0x040fe400078c10ff */
[----:B---3--:R-:W-:Y:S02]  /*19ce0*/  ISETP.GE.AND P1, PT, R22, c[0x0][0x3c8], PT ;  /* 0x0000f20016007a0c */ /* 0x008fe40003f26270 */
[----:B------:R-:W-:-:S02]  /*19cf0*/  @!P3 LEA.HI.X R9, R23, R4, R16, 0x2, P6 ;  /* 0x000000041709b211 */ /* 0x000fc400030f1410 */
[----:B------:R-:W3:Y:S01]  /*19d00*/  LDL R23, [R1+0x120] ;  /* 0x0001200001177983 */ /* 0x000ee20000100800 */
[----:B----4-:R-:W-:-:S03]  /*19d10*/  ISETP.GE.AND P2, PT, R6, c[0x0][0x3c8], PT ;  /* 0x0000f20006007a0c */ /* 0x010fc60003f46270 */
[----:B------:R1:W-:Y:S04]  /*19d20*/  @!P5 ST.E.64 [R14.64], R162 ;  /* 0x000000a20e00d985 */ /* 0x0003e8000c101b06 */
[----:B------:R-:W4:Y:S01]  /*19d30*/  LDL R16, [R1+0x84] ;  /* 0x0000840001107983 */ /* 0x000f220000100800 */
[----:B-----5:R-:W-:-:S03]  /*19d40*/  @!P4 LEA.HI.X R11, R20, R4, R25, 0x2, P0 ;  /* 0x00000004140bc211 */ /* 0x020fc600000f1419 */
[----:B------:R-:W5:Y:S04]  /*19d50*/  LDL R25, [R1+0x124] ;  /* 0x0001240001197983 */ /* 0x000f680000100800 */
[----:B------:R1:W-:Y:S04]  /*19d60*/  @!P4 ST.E.64 [R10.64], R154 ;  /* 0x0000009a0a00c985 */ /* 0x0003e8000c101b06 */
[----:B------:R1:W-:Y:S02]  /*19d70*/  @!P3 ST.E.64 [R8.64], R42 ;  /* 0x0000002a0800b985 */ /* 0x0003e4000c101b06 */
[----:B-1----:R-:W-:-:S02]  /*19d80*/  @!P2 LEA R14, P3, R6, R2, 0x2 ;  /* 0x00000002060ea211 */ /* 0x002fc400078610ff */
[----:B------:R-:W4:Y:S01]  /*19d90*/  LDL R20, [R1+0x88] ;  /* 0x0000880001147983 */ /* 0x000f220000100800 */
[----:B------:R-:W-:Y:S02]  /*19da0*/  @!P1 LEA R10, P6, R22, R2, 0x2 ;  /* 0x00000002160a9211 */ /* 0x000fe400078c10ff */
[----:B------:R-:W-:Y:S02]  /*19db0*/  @!P2 LEA.HI.X R15, R6, R4, R17, 0x2, P3 ;  /* 0x00000004060fa211 */ /* 0x000fe400018f1411 */
[----:B------:R-:W-:Y:S01]  /*19dc0*/  ISETP.GE.AND P0, PT, R13, c[0x0][0x3c8], PT ;  /* 0x0000f2000d007a0c */ /* 0x000fe20003f06270 */
[----:B------:R-:W4:Y:S08]  /*19dd0*/  LDL R17, [R1+0x7c] ;  /* 0x00007c0001117983 */ /* 0x000f300000100800 */
[----:B------:R-:W-:-:S02]  /*19de0*/  P2R R3, PR, RZ, 0x40 ;  /* 0x00000040ff037803 */ /* 0x000fc40000000000 */
[----:B------:R-:W-:Y:S01]  /*19df0*/  ISETP.GE.AND P4, PT, R5, c[0x0][0x3c8], PT ;  /* 0x0000f20005007a0c */ /* 0x000fe20003f86270 */
[----:B------:R-:W4:Y:S01]  /*19e00*/  LDL R6, [R1+0x80] ;  /* 0x0000800001067983 */ /* 0x000f220000100800 */
[----:B------:R-:W-:-:S04]  /*19e10*/  ISETP.NE.AND P3, PT, R3, RZ, PT ;  /* 0x000000ff0300720c */ /* 0x000fc80003f65270 */
[----:B------:R-:W-:Y:S02]  /*19e20*/  @!P1 LEA.HI.X R11, R22, R4, R24, 0x2, P3 ;  /* 0x00000004160b9211 */ /* 0x000fe400018f1418 */
[----:B------:R-:W4:Y:S01]  /*19e30*/  LDL R24, [R1+0x11c] ;  /* 0x00011c0001187983 */ /* 0x000f220000100800 */
[----:B------:R-:W-:Y:S02]  /*19e40*/  ISETP.GE.AND P3, PT, R21, c[0x0][0x3c8], PT ;  /* 0x0000f20015007a0c */ /* 0x000fe40003f66270 */
[C---:B------:R-:W-:Y:S01]  /*19e50*/  @!P0 LEA R8, P6, R13.reuse, R2, 0x2 ;  /* 0x000000020d088211 */ /* 0x040fe200078c10ff */
[----:B------:R-:W-:Y:S03]  /*19e60*/  @!P2 ST.E.64 [R14.64], R166 ;  /* 0x000000a60e00a985 */ /* 0x000fe6000c101b06 */
[----:B------:R-:W-:Y:S01]  /*19e70*/  @!P0 LEA.HI.X R9, R13, R4, R18, 0x2, P6 ;  /* 0x000000040d098211 */ /* 0x000fe200030f1412 */
[----:B------:R-:W-:Y:S04]  /*19e80*/  @!P1 ST.E.64 [R10.64], R54 ;  /* 0x000000360a009985 */ /* 0x000fe8000c101b06 */
[----:B------:R1:W-:Y:S04]  /*19e90*/  @!P0 ST.E.64 [R8.64], R46 ;  /* 0x0000002e08008985 */ /* 0x0003e8000c101b06 */
[----:B------:R-:W4:Y:S04]  /*19ea0*/  LDL R22, [R1+0x118] ;  /* 0x0001180001167983 */ /* 0x000f280000100800 */
[----:B------:R-:W4:Y:S01]  /*19eb0*/  LDL R18, [R1+0x114] ;  /* 0x0001140001127983 */ /* 0x000f220000100800 */
[----:B------:R-:W-:-:S03]  /*19ec0*/  ISETP.GE.AND P5, PT, R26, c[0x0][0x3c8], PT ;  /* 0x0000f2001a007a0c */ /* 0x000fc60003fa6270 */
[----:B------:R-:W4:Y:S01]  /*19ed0*/  LDL R13, [R1+0x78] ;  /* 0x00007800010d7983 */ /* 0x000f220000100800 */
[-C--:B-1----:R-:W-:Y:S02]  /*19ee0*/  @!P3 LEA R8, P1, R21, R2.reuse, 0x2 ;  /* 0x000000021508b211 */ /* 0x082fe400078210ff */
[----:B------:R-:W-:-:S11]  /*19ef0*/  @!P4 LEA R10, P6, R5, R2, 0x2 ;  /* 0x00000002050ac211 */ /* 0x000fd600078c10ff */
[----:B------:R-:W-:Y:S02]  /*19f00*/  P2R R3, PR, RZ, 0x2 ;  /* 0x00000002ff037803 */ /* 0x000fe40000000000 */
[----:B------:R-:W-:-:S04]  /*19f10*/  @!P5 LEA R14, P0, R26, R2, 0x2 ;  /* 0x000000021a0ed211 */ /* 0x000fc800078010ff */
[----:B------:R-:W-:Y:S02]  /*19f20*/  @!P5 LEA.HI.X R15, R26, R4, R27, 0x2, P0 ;  /* 0x000000041a0fd211 */ /* 0x000fe400000f141b */
[----:B------:R-:W4:Y:S04]  /*19f30*/  LDL R26, [R1+0x6c] ;  /* 0x00006c00011a7983 */ /* 0x000f280000100800 */
[----:B------:R1:W-:Y:S04]  /*19f40*/  @!P5 ST.E.64 [R14.64], R168 ;  /* 0x000000a80e00d985 */ /* 0x0003e8000c101b06 */
[----:B------:R-:W4:Y:S01]  /*19f50*/  LDL R27, [R1+0xfc] ;  /* 0x0000fc00011b7983 */ /* 0x000f220000100800 */
[----:B--2---:R-:W-:-:S02]  /*19f60*/  ISETP.GE.AND P2, PT, R19, c[0x0][0x3c8], PT ;  /* 0x0000f20013007a0c */ /* 0x004fc40003f46270 */
[-C--:B-----5:R-:W-:Y:S02]  /*19f70*/  @!P4 LEA.HI.X R11, R5, R4.reuse, R25, 0x2, P6 ;  /* 0x00000004050bc211 */ /* 0x0a0fe400030f1419 */
[----:B------:R-:W-:Y:S01]  /*19f80*/  ISETP.NE.AND P6, PT, R3, RZ, PT ;  /* 0x000000ff0300720c */ /* 0x000fe20003fc5270 */
[----:B------:R-:W2:Y:S03]  /*19f90*/  LDL R5, [R1+0x74] ;  /* 0x0000740001057983 */ /* 0x000ea60000100800 */
[----:B---3--:R-:W-:Y:S01]  /*19fa0*/  @!P3 LEA.HI.X R9, R21, R4, R23, 0x2, P6 ;  /* 0x000000041509b211 */ /* 0x008fe200030f1417 */
[----:B------:R-:W3:Y:S04]  /*19fb0*/  LDL R25, [R1+0xf8] ;  /* 0x0000f80001197983 */ /* 0x000ee80000100800 */
[----:B------:R-:W5:Y:S04]  /*19fc0*/  LDL R23, [R1+0x110] ;  /* 0x0001100001177983 */ /* 0x000f680000100800 */
[----:B------:R-:W2:Y:S04]  /*19fd0*/  LDL R21, [R1+0x10c] ;  /* 0x00010c0001157983 */ /* 0x000ea80000100800 */
[----:B------:R4:W-:Y:S04]  /*19fe0*/  @!P4 ST.E.64 [R10.64], R62 ;  /* 0x0000003e0a00c985 */ /* 0x0009e8000c101b06 */
[----:B------:R4:W-:Y:S01]  /*19ff0*/  @!P3 ST.E.64 [R8.64], R50 ;  /* 0x000000320800b985 */ /* 0x0009e2000c101b06 */
[----:B-1----:R-:W-:-:S04]  /*1a000*/  @!P2 LEA R14, P3, R19, R2, 0x2 ;  /* 0x00000002130ea211 */ /* 0x002fc800078610ff */
[----:B----4-:R-:W-:Y:S02]  /*1a010*/  @!P2 LEA.HI.X R15, R19, R4, R24, 0x2, P3 ;  /* 0x00000004130fa211 */ /* 0x010fe400018f1418 */
[----:B------:R-:W4:Y:S01]  /*1a020*/  LDL R19, [R1+0x108] ;  /* 0x0001080001137983 */ /* 0x000f220000100800 */
[----:B------:R-:W-:Y:S02]  /*1a030*/  ISETP.GE.AND P1, PT, R20, c[0x0][0x3c8], PT ;  /* 0x0000f20014007a0c */ /* 0x000fe40003f26270 */
[----:B------:R-:W-:Y:S01]  /*1a040*/  ISETP.GE.AND P0, PT, R16, c[0x0][0x3c8], PT ;  /* 0x0000f20010007a0c */ /* 0x000fe20003f06270 */
[----:B------:R-:W3:Y:S10]  /*1a050*/  LDL R24, [R1+0x68] ;  /* 0x0000680001187983 */ /* 0x000ef40000100800 */
[----:B------:R-:W-:-:S02]  /*1a060*/  @!P1 LEA R10, P6, R20, R2, 0x2 ;  /* 0x00000002140a9211 */ /* 0x000fc400078c10ff */
[----:B------:R-:W-:-:S11]  /*1a070*/  ISETP.GE.AND P4, PT, R17, c[0x0][0x3c8], PT ;  /* 0x0000f20011007a0c */ /* 0x000fd60003f86270 */
        /* <DEDUP_REMOVED lines=8> */
[----:B------:R-:W3:Y:S04]  /*1a100*/  LDL R16, [R1+0x64] ;  /* 0x0000640001107983 */ /* 0x000ee80000100800 */
[----:B------:R-:W3:Y:S04]  /*1a110*/  LDL R22, [R1+0x60] ;  /* 0x0000600001167983 */ /* 0x000ee80000100800 */
[----:B------:R1:W-:Y:S01]  /*1a120*/  @!P0 ST.E.64 [R8.64], R58 ;  /* 0x0000003a08008985 */ /* 0x0003e2000c101b06 */
[----:B------:R-:W-:-:S03]  /*1a130*/  ISETP.GE.AND P3, PT, R13, c[0x0][0x3c8], PT ;  /* 0x0000f2000d007a0c */ /* 0x000fc60003f66270 */
[----:B------:R-:W3:Y:S04]  /*1a140*/  LDL R20, [R1+0x5c] ;  /* 0x00005c0001147983 */ /* 0x000ee80000100800 */
[----:B------:R-:W3:Y:S01]  /*1a150*/  LDL R18, [R1+0x58] ;  /* 0x0000580001127983 */ /* 0x000ee20000100800 */
[-C--:B-1----:R-:W-:Y:S02]  /*1a160*/  @!P4 LEA R10, P6, R17, R2.reuse, 0x2 ;  /* 0x00000002110ac211 */ /* 0x082fe400078c10ff */
[----:B------:R-:W-:-:S11]  /*1a170*/  @!P5 LEA R14, P0, R6, R2, 0x2 ;  /* 0x00000002060ed211 */ /* 0x000fd600078010ff */
[----:B------:R-:W-:Y:S02]  /*1a180*/  P2R R3, PR, RZ, 0x40 ;  /* 0x00000040ff037803 */ /* 0x000fe40000000000 */
[----:B------:R-:W-:Y:S02]  /*1a190*/  @!P3 LEA R8, P6, R13, R2, 0x2 ;  /* 0x000000020d08b211 */ /* 0x000fe400078c10ff */
[-C--:B-----5:R-:W-:Y:S02]  /*1a1a0*/  @!P5 LEA.HI.X R15, R6, R4.reuse, R23, 0x2, P0 ;  /* 0x00000004060fd211 */ /* 0x0a0fe400000f1417 */
[----:B------:R-:W-:Y:S01]  /*1a1b0*/  ISETP.NE.AND P0, PT, R3, RZ, PT ;  /* 0x000000ff0300720c */ /* 0x000fe20003f05270 */
[----:B------:R-:W5:Y:S03]  /*1a1c0*/  LDL R6, [R1+0x54] ;  /* 0x0000540001067983 */ /* 0x000f660000100800 */
[----:B--2---:R-:W-:Y:S01]  /*1a1d0*/  @!P4 LEA.HI.X R11, R17, R4, R21, 0x2, P0 ;  /* 0x00000004110bc211 */ /* 0x004fe200000f1415 */
[----:B------:R-:W2:Y:S04]  /*1a1e0*/  LDL R23, [R1+0xf0] ;  /* 0x0000f00001177983 */ /* 0x000ea80000100800 */
[----:B------:R-:W2:Y:S01]  /*1a1f0*/  LDL R17, [R1+0xf4] ;  /* 0x0000f40001117983 */ /* 0x000ea20000100800 */
[----:B------:R-:W-:-:S03]  /*1a200*/  ISETP.GE.AND P2, PT, R5, c[0x0][0x3c8], PT ;  /* 0x0000f20005007a0c */ /* 0x000fc60003f46270 */
[----:B------:R-:W5:Y:S04]  /*1a210*/  LDL R21, [R1+0xec] ;  /* 0x0000ec0001157983 */ /* 0x000f680000100800 */
[----:B------:R1:W-:Y:S04]  /*1a220*/  @!P5 ST.E.64 [R14.64], R172 ;  /* 0x000000ac0e00d985 */ /* 0x0003e8000c101b06 */
[----:B------:R1:W-:Y:S01]  /*1a230*/  @!P4 ST.E.64 [R10.64], R82 ;  /* 0x000000520a00c985 */ /* 0x0003e2000c101b06 */
[----:B----4-:R-:W-:-:S03]  /*1a240*/  @!P3 LEA.HI.X R9, R13, R4, R19, 0x2, P6 ;  /* 0x000000040d09b211 */ /* 0x010fc600030f1413 */
[----:B------:R-:W4:Y:S04]  /*1a250*/  LDL R19, [R1+0xe8] ;  /* 0x0000e80001137983 */ /* 0x000f280000100800 */
[----:B------:R-:W4:Y:S04]  /*1a260*/  LDL R13, [R1+0xe4] ;  /* 0x0000e400010d7983 */ /* 0x000f280000100800 */
[----:B------:R3:W-:Y:S01]  /*1a270*/  @!P3 ST.E.64 [R8.64], R66 ;  /* 0x000000420800b985 */ /* 0x0007e2000c101b06 */
[----:B-1----:R-:W-:-:S04]  /*1a280*/  @!P2 LEA R14, P3, R5, R2, 0x2 ;  /* 0x00000002050ea211 */ /* 0x002fc800078610ff */
[----:B------:R-:W-:Y:S02]  /*1a290*/  @!P2 LEA.HI.X R15, R5, R4, R30, 0x2, P3 ;  /* 0x00000004050fa211 */ /* 0x000fe400018f141e */
[----:B------:R-:W4:Y:S01]  /*1a2a0*/  LDL R5, [R1+0x50] ;  /* 0x0000500001057983 */ /* 0x000f220000100800 */
[----:B------:R-:W-:Y:S02]  /*1a2b0*/  ISETP.GE.AND P1, PT, R28, c[0x0][0x3c8], PT ;  /* 0x0000f2001c007a0c */ /* 0x000fe40003f26270 */
[----:B------:R-:W-:-:S11]  /*1a2c0*/  ISETP.GE.AND P0, PT, R26, c[0x0][0x3c8], PT ;  /* 0x0000f2001a007a0c */ /* 0x000fd60003f06270 */
[-C--:B------:R-:W-:Y:S02]  /*1a2d0*/  @!P1 LEA R10, P4, R28, R2.reuse, 0x2 ;  /* 0x000000021c0a9211 */ /* 0x080fe400078810ff */
[----:B---3--:R-:W-:Y:S02]  /*1a2e0*/  ISETP.GE.AND P5, PT, R24, c[0x0][0x3c8], PT ;  /* 0x0000f20018007a0c */ /* 0x008fe40003fa6270 */
        /* <DEDUP_REMOVED lines=14> */
[----:B---3--:R-:W-:-:S03]  /*1a3d0*/  @!P4 LEA R8, P6, R16, R2, 0x2 ;  /* 0x000000021008c211 */ /* 0x008fc600078c10ff */
[----:B------:R1:W-:Y:S01]  /*1a3e0*/  @!P5 ST.E.64 [R10.64], R94 ;  /* 0x0000005e0a00d985 */ /* 0x0003e2000c101b06 */
[----:B--2---:R-:W-:Y:S02]  /*1a3f0*/  @!P4 LEA.HI.X R9, R16, R4, R17, 0x2, P6 ;  /* 0x000000041009c211 */ /* 0x004fe400030f1411 */
[-C--:B------:R-:W-:Y:S02]  /*1a400*/  @!P3 LEA R16, P5, R22, R2.reuse, 0x2 ;  /* 0x000000021610b211 */ /* 0x080fe400078a10ff */
[----:B-----5:R-:W-:Y:S01]  /*1a410*/  ISETP.GE.AND P0, PT, R6, c[0x0][0x3c8], PT ;  /* 0x0000f20006007a0c */ /* 0x020fe20003f06270 */
[----:B------:R2:W-:Y:S01]  /*1a420*/  @!P4 ST.E.64 [R8.64], R98 ;  /* 0x000000620800c985 */ /* 0x0005e2000c101b06 */
[----:B------:R-:W-:-:S09]  /*1a430*/  @!P2 LEA R14, P6, R20, R2, 0x2 ;  /* 0x00000002140ea211 */ /* 0x000fd200078c10ff */
[----:B------:R-:W-:-:S04]  /*1a440*/  P2R R3, PR, RZ, 0x20 ;  /* 0x00000020ff037803 */ /* 0x000fc80000000000 */
[----:B------:R-:W-:Y:S02]  /*1a450*/  ISETP.NE.AND P4, PT, R3, RZ, PT ;  /* 0x000000ff0300720c */ /* 0x000fe40003f85270 */
[----:B-1----:R-:W-:Y:S02]  /*1a460*/  @!P1 LEA R10, P5, R18, R2, 0x2 ;  /* 0x00000002120a9211 */ /* 0x002fe400078a10ff */
[-C--:B------:R-:W-:Y:S02]  /*1a470*/  @!P3 LEA.HI.X R17, R22, R4.reuse, R23, 0x2, P4 ;  /* 0x000000041611b211 */ /* 0x080fe400020f1417 */
[----:B------:R-:W-:-:S03]  /*1a480*/  @!P2 LEA.HI.X R15, R20, R4, R21, 0x2, P6 ;  /* 0x00000004140fa211 */ /* 0x000fc600030f1415 */
[----:B------:R1:W-:Y:S01]  /*1a490*/  @!P3 ST.E.64 [R16.64], R110 ;  /* 0x0000006e1000b985 */ /* 0x0003e2000c101b06 */
[----:B--2---:R-:W-:Y:S02]  /*1a4a0*/  @!P0 LEA R8, P4, R6, R2, 0x2 ;  /* 0x0000000206088211 */ /* 0x004fe400078810ff */
[-C--:B----4-:R-:W-:Y:S01]  /*1a4b0*/  @!P1 LEA.HI.X R11, R18, R4.reuse, R19, 0x2, P5 ;  /* 0x00000004120b9211 */ /* 0x090fe200028f1413 */
[----:B------:R1:W-:Y:S01]  /*1a4c0*/  @!P2 ST.E.64 [R14.64], R106 ;  /* 0x0000006a0e00a985 */ /* 0x0003e2000c101b06 */
[----:B------:R-:W-:-:S03]  /*1a4d0*/  @!P0 LEA.HI.X R9, R6, R4, R13, 0x2, P4 ;  /* 0x0000000406098211 */ /* 0x000fc600020f140d */
[----:B------:R1:W-:Y:S04]  /*1a4e0*/  @!P1 ST.E.64 [R10.64], R102 ;  /* 0x000000660a009985 */ /* 0x0003e8000c101b06 */
[----:B------:R1:W-:Y:S01]  /*1a4f0*/  @!P0 ST.E.64 [R8.64], R86 ;  /* 0x0000005608008985 */ /* 0x0003e2000c101b06 */
[----:B------:R-:W-:-:S13]  /*1a500*/  ISETP.GE.AND P0, PT, R5, c[0x0][0x3c8], PT ;  /* 0x0000f20005007a0c */ /* 0x000fda0003f06270 */
[----:B------:R-:W-:Y:S05]  /*1a510*/  @P0 BRA `(.L_x_1869) ;  /* 0x00000d9000000947 */ /* 0x000fea0003800000 */
[----:B------:R-:W2:Y:S01]  /*1a520*/  LDL R6, [R1+0xe0] ;  /* 0x0000e00001067983 */ /* 0x000ea20000100800 */
[----:B------:R-:W-:-:S04]  /*1a530*/  LEA R2, P0, R5, R2, 0x2 ;  /* 0x0000000205027211 */ /* 0x000fc800078010ff */
[----:B--2---:R-:W-:-:S05]  /*1a540*/  LEA.HI.X R3, R5, R4, R6, 0x2, P0 ;  /* 0x0000000405037211 */ /* 0x004fca00000f1406 */
[----:B------:R2:W-:Y:S01]  /*1a550*/  ST.E.64 [R2.64], R78 ;  /* 0x0000004e02007985 */ /* 0x0005e2000c101b06 */
[----:B------:R-:W-:Y:S05]  /*1a560*/  BRA `(.L_x_1869) ;  /* 0x00000d4000007947 */ /* 0x000fea0003800000 */
.L_x_1854:
[----:B---3--:R-:W2:Y:S01]  /*1a570*/  LDL.LU R6, [R1+0x10] ;  /* 0x0000100001067983 */ /* 0x008ea20000300800 */
[----:B------:R-:W-:Y:S02]  /*1a580*/  ISETP.NE.U32.AND P0, PT, RZ, c[0x0][0x508], PT ;  /* 0x00014200ff007a0c */ /* 0x000fe40003f05070 */
[----:B------:R-:W-:Y:S01]  /*1a590*/  ISETP.NE.U32.AND P3, PT, RZ, c[0x0][0x500], PT ;  /* 0x00014000ff007a0c */ /* 0x000fe20003f65070 */
[----:B------:R-:W3:Y:S01]  /*1a5a0*/  LDL.LU R3, [R1+0x3c] ;  /* 0x00003c0001037983 */ /* 0x000ee20000300800 */
[----:B------:R-:W-:Y:S01]  /*1a5b0*/  ISETP.NE.AND.EX P2, PT, RZ, c[0x0][0x50c], PT, P0 ;  /* 0x00014300ff007a0c */ /* 0x000fe20003f45300 */
[----:B------:R-:W-:Y:S01]  /*1a5c0*/  IMAD.MOV.U32 R2, RZ, RZ, RZ ;  /* 0x000000ffff027224 */ /* 0x000fe200078e00ff */
[----:B------:R-:W-:Y:S01]  /*1a5d0*/  ISETP.NE.AND.EX P3, PT, RZ, c[0x0][0x504], PT, P3 ;  /* 0x00014100ff007a0c */ /* 0x000fe20003f65330 */
[----:B------:R-:W-:Y:S01]  /*1a5e0*/  IMAD.MOV.U32 R22, RZ, RZ, c[0x0][0x388] ;  /* 0x0000e200ff167624 */ /* 0x000fe200078e00ff */
[----:B----4-:R-:W-:-:S09]  /*1a5f0*/  IADD3 R4, P1, R252, c[0x0][0x500], RZ ;  /* 0x00014000fc047a10 */ /* 0x010fd20007f3e0ff */
[----:B------:R-:W-:Y:S02]  /*1a600*/  @P2 IADD3 R8, P0, R252, c[0x0][0x508], RZ ;  /* 0x00014200fc082a10 */ /* 0x000fe40007f1e0ff */
[C---:B--2---:R-:W-:Y:S02]  /*1a610*/  IADD3.X R5, R6.reuse, c[0x0][0x504], RZ, P1, !PT ;  /* 0x0001410006057a10 */ /* 0x044fe40000ffe4ff */
[----:B------:R-:W-:-:S03]  /*1a620*/  @P2 IADD3.X R9, R6, c[0x0][0x50c], RZ, P0, !PT ;  /* 0x0001430006092a10 */ /* 0x000fc600007fe4ff */
[----:B------:R1:W5:Y:S04]  /*1a630*/  @P3 LDG.E R2, [R4.64] ;  /* 0x0000000604023981 */ /* 0x000368000c1e1900 */
[----:B------:R1:W5:Y:S01]  /*1a640*/  @P2 LDG.E R22, [R8.64] ;  /* 0x0000000608162981 */ /* 0x000362000c1e1900 */
[----:B---3--:R-:W-:-:S04]  /*1a650*/  ISETP.NE.AND P0, PT, R3, RZ, PT ;  /* 0x000000ff0300720c */ /* 0x008fc80003f05270 */
[----:B------:R-:W-:Y:S01]  /*1a660*/  SEL R21, R3, c[0x0][0x3d4], P0 ;  /* 0x0000f50003157a07 */ /* 0x000fe20000000000 */
[----:B------:R-:W-:Y:S05]  /*1a670*/  @P2 BRA `(.L_x_1875) ;  /* 0x0000004000002947 */ /* 0x000fea0003800000 */
[----:B------:R-:W-:Y:S05]  /*1a680*/  @!P3 BRA `(.L_x_1875) ;  /* 0x000000300000b947 */ /* 0x000fea0003800000 */
[----:B------:R2:W3:Y:S04]  /*1a690*/  LDG.E R3, [R4.64] ;  /* 0x0000000604037981 */ /* 0x0004e8000c1e1900 */
[----:B-12---:R-:W3:Y:S02]  /*1a6a0*/  LDG.E R4, [R4.64+0x4] ;  /* 0x0000040604047981 */ /* 0x006ee4000c1e1900 */
[----:B---3-5:R-:W-:Y:S02]  /*1a6b0*/  IADD3 R22, -R3, R4, RZ ;  /* 0x0000000403167210 */ /* 0x028fe40007ffe1ff */
.L_x_1875:
[----:B------:R-:W2:Y:S04]  /*1a6c0*/  LDL.LU R6, [R1+0x8] ;  /* 0x0000080001067983 */ /* 0x000ea80000300800 */
[----:B-1----:R-:W3:Y:S04]  /*1a6d0*/  LDL.LU R4, [R1+0x14] ;  /* 0x0000140001047983 */ /* 0x002ee80000300800 */
        /* <DEDUP_REMOVED lines=24> */
[C---:B------:R-:W-:Y:S01]  /*1a860*/  IMAD.WIDE.U32 R4, R14.reuse, R10, RZ ;  /* 0x0000000a0e047225 */ /* 0x040fe200078e00ff */
        /* <DEDUP_REMOVED lines=18> */
[----:B------:R-:W-:Y:S02]  /*1a990*/  IADD3 R9, R9, R14, RZ ;  /* 0x0000000e09097210 */ /* 0x000fe40007ffe0ff */
[----:B------:R-:W-:Y:S01]  /*1a9a0*/  IADD3 R8, P1, P0, R3, R23, R8 ;  /* 0x0000001703087210 */ /* 0x000fe2000783e008 */
[----:B------:R-:W-:-:S03]  /*1a9b0*/  IMAD R3, R17, R4, RZ ;  /* 0x0000000411037224 */ /* 0x000fc600078e02ff */
        /* <DEDUP_REMOVED lines=12> */
.L_x_1877:
[----:B------:R-:W-:Y:S05]  /*1aa80*/  BSYNC B0 ;  /* 0x0000000000007941 */ /* 0x000fea0003800000 */
.L_x_1876:
[----:B------:R-:W-:-:S13]  /*1aa90*/  ISETP.GT.AND P0, PT, R21, 0x1, PT ;  /* 0x000000011500780c */ /* 0x000fda0003f04270 */
[----:B------:R-:W-:Y:S05]  /*1aaa0*/  @P0 BRA `(.L_x_1869) ;  /* 0x0000080000000947 */ /* 0x000fea0003800000 */
[----:B------:R-:W2:Y:S01]  /*1aab0*/  LDL.LU R11, [R1+0x4] ;  /* 0x00000400010b7983 */ /* 0x000ea20000300800 */
[----:B------:R-:W-:Y:S01]  /*1aac0*/  MOV R4, c[0x0][0x4e8] ;  /* 0x00013a0000047a02 */ /* 0x000fe20000000f00 */
[----:B-1----:R-:W-:Y:S02]  /*1aad0*/  IMAD R3, R20, c[0x0][0x3a0], RZ ;  /* 0x0000e80014037a24 */ /* 0x002fe400078e02ff */
[----:B------:R-:W-:Y:S01]  /*1aae0*/  IMAD R8, R24, c[0x0][0x3f0], RZ ;  /* 0x0000fc0018087a24 */ /* 0x000fe200078e02ff */
[----:B------:R-:W-:Y:S01]  /*1aaf0*/  ISETP.NE.AND P0, PT, R4, 0x1, PT ;  /* 0x000000010400780c */ /* 0x000fe20003f05270 */
[----:B------:R-:W-:-:S04]  /*1ab00*/  IMAD.WIDE.U32 R4, R2, c[0x0][0x3a0], RZ ;  /* 0x0000e80002047a25 */ /* 0x000fc800078e00ff */
[----:B------:R-:W-:-:S05]  /*1ab10*/  IMAD R2, R2, c[0x0][0x3a4], R3 ;  /* 0x0000e90002027a24 */ /* 0x000fca00078e0203 */
[----:B------:R-:W-:-:S05]  /*1ab20*/  IADD3 R5, R5, R2, RZ ;  /* 0x0000000205057210 */ /* 0x000fca0007ffe0ff */
[----:B------:R-:W-:-:S04]  /*1ab30*/  IMAD.WIDE.U32 R4, R6, c[0x0][0x3e8], R4 ;  /* 0x0000fa0006047a25 */ /* 0x000fc800078e0004 */
[----:B------:R-:W-:-:S04]  /*1ab40*/  IMAD R5, R6, c[0x0][0x3ec], R5 ;  /* 0x0000fb0006057a24 */ /* 0x000fc800078e0205 */
[----:B------:R-:W-:Y:S01]  /*1ab50*/  IMAD.WIDE.U32 R4, R10, c[0x0][0x3f0], R4 ;  /* 0x0000fc000a047a25 */ /* 0x000fe200078e0004 */
[C---:B--2---:R-:W-:Y:S02]  /*1ab60*/  LEA R3, R11.reuse, R0, 0x7 ;  /* 0x000000000b037211 */ /* 0x044fe400078e38ff */
[----:B------:R-:W-:Y:S02]  /*1ab70*/  LEA R13, R11, R143, 0x7 ;  /* 0x0000008f0b0d7211 */ /* 0x000fe400078e38ff */
[----:B------:R-:W-:Y:S01]  /*1ab80*/  MOV R2, R3 ;  /* 0x0000000300027202 */ /* 0x000fe20000000f00 */
[----:B------:R-:W-:-:S05]  /*1ab90*/  @P0 IMAD.HI.U32 R9, R3, c[0x0][0x4ec], RZ ;  /* 0x00013b0003090a27 */ /* 0x000fca00078e00ff */
[----:B------:R-:W-:Y:S01]  /*1aba0*/  @P0 SHF.R.U32.HI R2, RZ, c[0x0][0x4f0], R9 ;  /* 0x00013c00ff020a19 */ /* 0x000fe20000011609 */
[----:B------:R-:W-:-:S03]  /*1abb0*/  IMAD R9, R10, c[0x0][0x3f4], R8 ;  /* 0x0000fd000a097a24 */ /* 0x000fc600078e0208 */
        /* <DEDUP_REMOVED lines=17> */
.L_x_1942:
[----:B------:R-:W-:Y:S05]  /*1acd0*/  BRA.DIV ~URZ, `(.L_x_1879) ;  /* 0x000028427f007947 */ /* 0x000fea000b800000 */
[----:B------:R3:W4:Y:S02]  /*1ace0*/  SHFL.IDX PT, R2, R16, RZ, 0x181f ;  /* 0x00181fff10027589 */ /* 0x00072400000e0000 */
.L_x_1943:
        /* <DEDUP_REMOVED lines=20> */
.L_x_1881:
[----:B------:R-:W-:Y:S05]  /*1ae30*/  BSYNC B0 ;  /* 0x0000000000007941 */ /* 0x000fea0003800000 */
.L_x_1880:
[----:B------:R-:W-:Y:S05]  /*1ae40*/  BRA.DIV ~URZ, `(.L_x_1882) ;  /* 0x000027427f007947 */ /* 0x000fea000b800000 */
[----:B--2---:R2:W1:Y:S04]  /*1ae50*/  SHFL.IDX PT, R4, R5, 0x1, 0x181f ;  /* 0x00381f0005047f89 */ /* 0x00446800000e0000 */
[----:B----4-:R2:W4:Y:S02]  /*1ae60*/  SHFL.IDX PT, R2, R16, 0x1, 0x181f ;  /* 0x00381f0010027f89 */ /* 0x01052400000e0000 */
.L_x_1944:
        /* <DEDUP_REMOVED lines=20> */
.L_x_1884:
[----:B------:R-:W-:Y:S05]  /*1afb0*/  BSYNC B0 ;  /* 0x0000000000007941 */ /* 0x000fea0003800000 */
.L_x_1883:
[----:B------:R-:W-:Y:S05]  /*1afc0*/  BRA.DIV ~URZ, `(.L_x_1885) ;  /* 0x000026927f007947 */ /* 0x000fea000b800000 */
[----:B-1----:R1:W2:Y:S02]  /*1afd0*/  SHFL.IDX PT, R4, R5, 0x2, 0x181f ;  /* 0x00581f0005047f89 */ /* 0x0022a400000e0000 */
.L_x_1945:
[----:B------:R-:W-:Y:S05]  /*1afe0*/  BRA.DIV ~URZ, `(.L_x_1886) ;  /* 0x000026e27f007947 */ /* 0x000fea000b800000 */
[----:B----4-:R4:W1:Y:S02]  /*1aff0*/  SHFL.IDX PT, R2, R16, 0x2, 0x181f ;  /* 0x00581f0010027f89 */ /* 0x01086400000e0000 */
.L_x_1946:
        /* <DEDUP_REMOVED lines=20> */
.L_x_1888:
[----:B------:R-:W-:Y:S05]  /*1b140*/  BSYNC B0 ;  /* 0x0000000000007941 */ /* 0x000fea0003800000 */
.L_x_1887:
[----:B------:R-:W-:Y:S05]  /*1b150*/  BRA.DIV ~URZ, `(.L_x_1889) ;  /* 0x000025e27f007947 */ /* 0x000fea000b800000 */
[----:B--2---:R2:W3:Y:S04]  /*1b160*/  SHFL.IDX PT, R4, R5, 0x3, 0x181f ;  /* 0x00781f0005047f89 */ /* 0x0044e800000e0000 */
[----:B-1----:R2:W1:Y:S02]  /*1b170*/  SHFL.IDX PT, R2, R16, 0x3, 0x181f ;  /* 0x00781f0010027f89 */ /* 0x00246400000e0000 */
.L_x_1947:
        /* <DEDUP_REMOVED lines=19> */
.L_x_1869:
[----:B------:R-:W-:Y:S05]  /*1b2b0*/  BSYNC B1 ;  /* 0x0000000000017941 */ /* 0x000fea0003800000 */
.L_x_1853:
[----:B-12-4-:R-:W2:Y:S02]  /*1b2c0*/  LDL R2, [R1+0x180] ;  /* 0x0001800001027983 */ /* 0x016ea40000100800 */
[----:B--2---:R-:W-:-:S13]  /*1b2d0*/  ISETP.NE.AND P0, PT, R2, RZ, PT ;  /* 0x000000ff0200720c */ /* 0x004fda0003f05270 */
[----:B------:R-:W-:Y:S01]  /*1b2e0*/  @P0 WARPSYNC 0xffffffff ;  /* 0xffffffff00000948 */ /* 0x000fe20003800000 */
[----:B------:R-:W-:Y:S06]  /*1b2f0*/  @P0 BAR.SYNC.DEFER_BLOCKING 0x5, 0x100 ;  /* 0x0144000000000b1d */ /* 0x000fec0000010000 */
[----:B------:R-:W1:Y:S04]  /*1b300*/  @P0 LDS.128 R8, [0x20080] ;  /* 0x02008000ff080984 */ /* 0x000e680000000c00 */
[----:B-1----:R1:W-:Y:S04]  /*1b310*/  @P0 STL.64 [R1], R8 ;  /* 0x0000000801000387 */ /* 0x0023e80000100a00 */
[----:B------:R1:W-:Y:S04]  /*1b320*/  @P0 STL.64 [R1+0x8], R10 ;  /* 0x0000080a01000387 */ /* 0x0003e80000100a00 */
[----:B------:R-:W-:Y:S06]  /*1b330*/  @P0 BAR.ARV 0x4, 0x100 ;  /* 0x0104000000000b1d */ /* 0x000fec0000002000 */
[----:B------:R-:W-:Y:S05]  /*1b340*/  @P0 BRA `(.L_x_1890) ;  /* 0x00000ba000000947 */ /* 0x000fea0003800000 */
[----:B------:R-:W2:Y:S01]  /*1b350*/  S2R R2, SR_TID.X ;  /* 0x0000000000027919 */ /* 0x000ea20000002100 */
[----:B-1----:R-:W-:Y:S01]  /*1b360*/  IMAD.MOV.U32 R9, RZ, RZ, RZ ;  /* 0x000000ffff097224 */ /* 0x002fe200078e00ff */
[----:B--23--:R-:W-:-:S04]  /*1b370*/  LOP3.LUT R16, R2, 0x1f, RZ, 0xc0, !PT ;  /* 0x0000001f02107812 */ /* 0x00cfc800078ec0ff */
[----:B------:R-:W-:Y:S01]  /*1b380*/  ISETP.NE.AND P6, PT, R16, 0x1f, PT ;  /* 0x0000001f1000780c */ /* 0x000fe20003fc5270 */
[----:B------:R-:W-:Y:S10]  /*1b390*/  BRA.DIV ~URZ, `(.L_x_1891) ;  /* 0x000024727f007947 */ /* 0x000ff4000b800000 */
[----:B------:R1:W2:Y:S02]  /*1b3a0*/  SHFL.IDX PT, R10, R114, RZ, 0x1f ;  /* 0x00001fff720a7589 */ /* 0x0002a400000e0000 */
.L_x_1948:
[----:B------:R-:W-:Y:S05]  /*1b3b0*/  BRA.DIV ~URZ, `(.L_x_1892) ;  /* 0x000024c27f007947 */ /* 0x000fea000b800000 */
[----:B------:R3:W4:Y:S02]  /*1b3c0*/  SHFL.IDX PT, R6, R114, 0x1, 0x1f ;  /* 0x00201f0072067f89 */ /* 0x00072400000e0000 */
.L_x_1949:
        /* <DEDUP_REMOVED lines=19> */
.L_x_1950:
        /* <DEDUP_REMOVED lines=16> */
.L_x_1951:
[----:B---3--:R-:W-:Y:S01]  /*1b600*/  IMAD R2, R2, c[0x0][0x538], RZ ;  /* 0x00014e0002027a24 */ /* 0x008fe200078e02ff */
[----:B------:R-:W-:Y:S04]  /*1b610*/  BSSY B1, `(.L_x_1895) ;  /* 0x0000084000017945 */ /* 0x000fe80003800000 */
[----:B----4-:R-:W-:-:S04]  /*1b620*/  IADD3 R6, R2, R6, RZ ;  /* 0x0000000602067210 */ /* 0x010fc80007ffe0ff */
[----:B--2---:R-:W-:-:S13]  /*1b630*/  ISETP.GT.AND P0, PT, R6, R10, PT ;  /* 0x0000000a0600720c */ /* 0x004fda0003f04270 */
[----:B------:R-:W-:Y:S05]  /*1b640*/  @P0 BRA `(.L_x_1896) ;  /* 0x0000025000000947 */ /* 0x000fea0003800000 */
.L_x_1900:
        /* <DEDUP_REMOVED lines=8> */
[----:B-1----:R-:W-:Y:S02]  /*1b6d0*/  @!P0 MOV R4, 0x4 ;  /* 0x0000000400048802 */ /* 0x002fe40000000f00 */
        /* <DEDUP_REMOVED lines=8> */
.L_x_1952:
        /* <DEDUP_REMOVED lines=16> */
.L_x_1953:
[----:B--2---:R-:W-:-:S05]  /*1b860*/  IMAD R2, R2, c[0x0][0x538], RZ ;  /* 0x00014e0002027a24 */ /* 0x004fca00078e02ff */
[----:B------:R-:W-:-:S04]  /*1b870*/  IADD3 R6, R2, R6, RZ ;  /* 0x0000000602067210 */ /* 0x000fc80007ffe0ff */
[----:B------:R-:W-:-:S13]  /*1b880*/  ISETP.GT.AND P0, PT, R6, R10, PT ;  /* 0x0000000a0600720c */ /* 0x000fda0003f04270 */
[----:B-1----:R-:W-:Y:S05]  /*1b890*/  @!P0 BRA `(.L_x_1900) ;  /* 0xfffffdb000008947 */ /* 0x002fea000383ffff */
.L_x_1896:
[----:B------:R-:W-:-:S05]  /*1b8a0*/  IADD3 R14, -R2, R6, RZ ;  /* 0x00000006020e7210 */ /* 0x000fca0007ffe1ff */
[----:B------:R-:W-:-:S05]  /*1b8b0*/  IMAD R2, R4, c[0x0][0x538], R14 ;  /* 0x00014e0004027a24 */ /* 0x000fca00078e020e */
[----:B------:R-:W-:Y:S01]  /*1b8c0*/  ISETP.GT.AND P0, PT, R2, R10, PT ;  /* 0x0000000a0200720c */ /* 0x000fe20003f04270 */
[----:B------:R-:W-:-:S12]  /*1b8d0*/  BRA.DIV ~URZ, `(.L_x_1901) ;  /* 0x000024a27f007947 */ /* 0x000fd8000b800000 */
[----:B------:R-:W-:-:S04]  /*1b8e0*/  VOTE.ANY R13, PT, !P0 ;  /* 0x00000000000d7806 */ /* 0x000fc800040e0100 */
.L_x_1954:
[----:B------:R2:W3:Y:S01]  /*1b8f0*/  POPC R11, R13 ;  /* 0x0000000d000b7309 */ /* 0x0004e20000000000 */
[----:B------:R-:W-:Y:S05]  /*1b900*/  BRA.DIV ~URZ, `(.L_x_1902) ;  /* 0x000024b27f007947 */ /* 0x000fea000b800000 */
[----:B---3--:R3:W4:Y:S04]  /*1b910*/  SHFL.IDX PT, R6, R8, R11, 0x1f ;  /* 0x00001f0b08067589 */ /* 0x00872800000e0000 */
[----:B------:R3:W1:Y:S02]  /*1b920*/  SHFL.IDX PT, R5, R9, R11, 0x1f ;  /* 0x00001f0b09057589 */ /* 0x00066400000e0000 */
.L_x_1955:
[----:B------:R-:W-:Y:S01]  /*1b930*/  ISETP.NE.AND P0, PT, R13, RZ, PT ;  /* 0x000000ff0d00720c */ /* 0x000fe20003f05270 */
[----:B------:R-:W-:-:S12]  /*1b940*/  BSSY B0, `(.L_x_1903) ;  /* 0x0000005000007945 */ /* 0x000fd80003800000 */
[----:B------:R-:W-:Y:S05]  /*1b950*/  @!P0 BRA `(.L_x_1904) ;  /* 0x0000003000008947 */ /* 0x000fea0003800000 */
[----:B------:R-:W-:Y:S01]  /*1b960*/  IADD3 R2, R11, -0x1, RZ ;  /* 0xffffffff0b027810 */ /* 0x000fe20007ffe0ff */
[----:B------:R-:W-:Y:S05]  /*1b970*/  BRA.DIV ~URZ, `(.L_x_1905) ;  /* 0x000025127f007947 */ /* 0x000fea000b800000 */
[----:B------:R2:W3:Y:S02]  /*1b980*/  SHFL.IDX PT, R15, R4, R2, 0x1f ;  /* 0x00001f02040f7589 */ /* 0x0004e400000e0000 */
.L_x_1904:
[----:B------:R-:W-:Y:S05]  /*1b990*/  BSYNC B0 ;  /* 0x0000000000007941 */ /* 0x000fea0003800000 */
.L_x_1903:
[----:B--23--:R-:W-:Y:S01]  /*1b9a0*/  IMAD R13, R15, c[0x0][0x538], R14 ;  /* 0x00014e000f0d7a24 */ /* 0x00cfe200078e020e */
[----:B----4-:R-:W-:Y:S02]  /*1b9b0*/  IABS R3, R6 ;  /* 0x0000000600037213 */ /* 0x010fe40000000000 */
[----:B-1----:R-:W-:Y:S02]  /*1b9c0*/  IABS R4, R5 ;  /* 0x0000000500047213 */ /* 0x002fe40000000000 */
[----:B------:R1:W-:Y:S01]  /*1b9d0*/  STL [R1], R13 ;  /* 0x0000000d01007387 */ /* 0x0003e20000100800 */
[----:B------:R-:W2:Y:S03]  /*1b9e0*/  I2F.RP R8, R3 ;  /* 0x0000000300087306 */ /* 0x000ea60000209400 */
[----:B------:R-:W3:Y:S05]  /*1b9f0*/  LDL.LU R17, [R1+0xc] ;  /* 0x00000c0001117983 */ /* 0x000eea0000300800 */
[----:B--2---:R-:W2:Y:S01]  /*1ba00*/  MUFU.RCP R8, R8 ;  /* 0x0000000800087308 */ /* 0x004ea20000001000 */
[----:B-1----:R-:W-:Y:S01]  /*1ba10*/  IMAD.IADD R13, R10, 0x1, -R13 ;  /* 0x000000010a0d7824 */ /* 0x002fe200078e0a0d */
[----:B--2---:R-:W-:-:S06]  /*1ba20*/  IADD3 R8, R8, 0xffffffe, RZ ;  /* 0x0ffffffe08087810 */ /* 0x004fcc0007ffe0ff */
[----:B------:R-:W1:Y:S01]  /*1ba30*/  F2I.FTZ.U32.TRUNC.NTZ R9, R8 ;  /* 0x0000000800097305 */ /* 0x000e62000021f000 */
[----:B------:R-:W-:Y:S02]  /*1ba40*/  MOV R10, R4 ;  /* 0x00000004000a7202 */ /* 0x000fe40000000f00 */
[----:B------:R-:W-:-:S05]  /*1ba50*/  IABS R14, R13 ;  /* 0x0000000d000e7213 */ /* 0x000fca0000000000 */
[----:B------:R-:W2:Y:S01]  /*1ba60*/  I2F.RP R15, R10 ;  /* 0x0000000a000f7306 */ /* 0x000ea20000209400 */
[----:B-1----:R-:W-:-:S04]  /*1ba70*/  IMAD.MOV R2, RZ, RZ, -R9 ;  /* 0x000000ffff027224 */ /* 0x002fc800078e0a09 */
[----:B------:R-:W-:Y:S01]  /*1ba80*/  IMAD.MOV.U32 R8, RZ, RZ, R2 ;  /* 0x000000ffff087224 */ /* 0x000fe200078e0002 */
[----:B------:R-:W-:-:S03]  /*1ba90*/  IABS R2, R6 ;  /* 0x0000000600027213 */ /* 0x000fc60000000000 */
[----:B------:R-:W-:Y:S02]  /*1baa0*/  IMAD R4, R8, R3, RZ ;  /* 0x0000000308047224 */ /* 0x000fe400078e02ff */
[----:B------:R-:W-:Y:S02]  /*1bab0*/  IMAD.MOV.U32 R8, RZ, RZ, RZ ;  /* 0x000000ffff087224 */ /* 0x000fe400078e00ff */
[----:B------:R-:W-:Y:S02]  /*1bac0*/  IMAD.MOV R2, RZ, RZ, -R2 ;  /* 0x000000ffff027224 */ /* 0x000fe400078e0a02 */
[----:B------:R-:W-:-:S04]  /*1bad0*/  IMAD.HI.U32 R9, R9, R4, R8 ;  /* 0x0000000409097227 */ /* 0x000fc800078e0008 */
[----:B------:R-:W-:Y:S01]  /*1bae0*/  IMAD.MOV.U32 R4, RZ, RZ, R14 ;  /* 0x000000ffff047224 */ /* 0x000fe200078e000e */
[----:B------:R-:W-:-:S03]  /*1baf0*/  MOV R8, R2 ;  /* 0x0000000200087202 */ /* 0x000fc60000000f00 */
[----:B------:R-:W-:-:S04]  /*1bb00*/  IMAD.HI.U32 R2, R9, R4, RZ ;  /* 0x0000000409027227 */ /* 0x000fc800078e00ff */
[----:B------:R-:W-:Y:S02]  /*1bb10*/  IMAD R4, R2, R8, R4 ;  /* 0x0000000802047224 */ /* 0x000fe400078e0204 */
[----:B--2---:R-:W1:Y:S03]  /*1bb20*/  MUFU.RCP R8, R15 ;  /* 0x0000000f00087308 */ /* 0x004e660000001000 */
[----:B------:R-:W-:Y:S02]  /*1bb30*/  ISETP.GT.U32.AND P0, PT, R3, R4, PT ;  /* 0x000000040300720c */ /* 0x000fe40003f04070 */
[----:B-1----:R-:W-:-:S11]  /*1bb40*/  IADD3 R8, R8, 0xffffffe, RZ ;  /* 0x0ffffffe08087810 */ /* 0x002fd60007ffe0ff */
[----:B------:R-:W-:Y:S01]  /*1bb50*/  @!P0 IMAD.IADD R4, R4, 0x1, -R3 ;  /* 0x0000000104048824 */ /* 0x000fe200078e0a03 */
[----:B------:R-:W1:Y:S04]  /*1bb60*/  F2I.FTZ.U32.TRUNC.NTZ R9, R8 ;  /* 0x0000000800097305 */ /* 0x000e68000021f000 */
[----:B------:R-:W-:Y:S02]  /*1bb70*/  ISETP.GE.U32.AND P2, PT, R4, R3, PT ;  /* 0x000000030400720c */ /* 0x000fe40003f46070 */
[----:B------:R-:W-:Y:S02]  /*1bb80*/  LOP3.LUT R3, R13, R6, RZ, 0x3c, !PT ;  /* 0x000000060d037212 */ /* 0x000fe400078e3cff */
[----:B------:R-:W-:Y:S02]  /*1bb90*/  @!P0 IADD3 R2, R2, 0x1, RZ ;  /* 0x0000000102028810 */ /* 0x000fe40007ffe0ff */
[----:B------:R-:W-:-:S02]  /*1bba0*/  ISETP.GE.AND P1, PT, R3, RZ, PT ;  /* 0x000000ff0300720c */ /* 0x000fc40003f26270 */
[----:B------:R-:W-:-:S05]  /*1bbb0*/  ISETP.NE.AND P0, PT, R6, RZ, PT ;  /* 0x000000ff0600720c */ /* 0x000fca0003f05270 */
[----:B------:R-:W-:Y:S01]  /*1bbc0*/  @P2 IADD3 R2, R2, 0x1, RZ ;  /* 0x0000000102022810 */ /* 0x000fe20007ffe0ff */
[----:B-1----:R-:W-:-:S05]  /*1bbd0*/  IMAD.MOV R3, RZ, RZ, -R9 ;  /* 0x000000ffff037224 */ /* 0x002fca00078e0a09 */
[----:B------:R-:W-:Y:S01]  /*1bbe0*/  MOV R4, R3 ;  /* 0x0000000300047202 */ /* 0x000fe20000000f00 */
[----:B------:R-:W-:Y:S01]  /*1bbf0*/  @!P1 IMAD.MOV R2, RZ, RZ, -R2 ;  /* 0x000000ffff029224 */ /* 0x000fe200078e0a02 */
[----:B------:R-:W-:Y:S02]  /*1bc00*/  @!P0 LOP3.LUT R2, RZ, R6, RZ, 0x33, !PT ;  /* 0x00000006ff028212 */ /* 0x000fe400078e33ff */
[----:B------:R-:W-:Y:S01]  /*1bc10*/  IABS R3, R5 ;  /* 0x0000000500037213 */ /* 0x000fe20000000000 */
[----:B------:R-:W-:Y:S01]  /*1bc20*/  IMAD R4, R4, R10, RZ ;  /* 0x0000000a04047224 */ /* 0x000fe200078e02ff */
[----:B------:R-:W-:Y:S01]  /*1bc30*/  IABS R15, R2 ;  /* 0x00000002000f7213 */ /* 0x000fe20000000000 */
[----:B------:R-:W-:Y:S02]  /*1bc40*/  IMAD.MOV.U32 R8, RZ, RZ, RZ ;  /* 0x000000ffff087224 */ /* 0x000fe400078e00ff */
[----:B------:R-:W-:Y:S02]  /*1bc50*/  IMAD.MOV R14, RZ, RZ, -R3 ;  /* 0x000000ffff0e7224 */ /* 0x000fe400078e0a03 */
[----:B------:R-:W-:-:S04]  /*1bc60*/  IMAD.HI.U32 R3, R9, R4, R8 ;  /* 0x0000000409037227 */ /* 0x000fc800078e0008 */
[----:B------:R-:W-:Y:S01]  /*1bc70*/  IMAD.MOV.U32 R4, RZ, RZ, R15 ;  /* 0x000000ffff047224 */ /* 0x000fe200078e000f */
[----:B------:R-:W-:-:S03]  /*1bc80*/  MOV R8, R14 ;  /* 0x0000000e00087202 */ /* 0x000fc60000000f00 */
        /* <DEDUP_REMOVED lines=23> */
.L_x_1897:
[----:B------:R-:W-:Y:S01]  /*1be00*/  MOV R2, c[0x0][0x53c] ;  /* 0x00014f0000027a02 */ /* 0x000fe20000000f00 */
[----:B------:R2:W-:Y:S04]  /*1be10*/  STL [R1], R10 ;  /* 0x0000000a01007387 */ /* 0x0005e80000100800 */
[----:B------:R2:W-:Y:S04]  /*1be20*/  STL [R1+0x4], RZ ;  /* 0x000004ff01007387 */ /* 0x0005e80000100800 */
[----:B------:R2:W-:Y:S04]  /*1be30*/  STL [R1+0x8], RZ ;  /* 0x000008ff01007387 */ /* 0x0005e80000100800 */
[----:B------:R2:W-:Y:S02]  /*1be40*/  STL [R1+0xc], R2 ;  /* 0x00000c0201007387 */ /* 0x0005e40000100800 */
.L_x_1906:
[----:B------:R-:W-:Y:S05]  /*1be50*/  BSYNC B1 ;  /* 0x0000000000017941 */ /* 0x000fea0003800000 */
.L_x_1895:
[----:B------:R-:W3:Y:S04]  /*1be60*/  LDL R8, [R1] ;  /* 0x0000000001087983 */ /* 0x000ee80000100800 */
[----:B------:R-:W3:Y:S04]  /*1be70*/  LDL R9, [R1+0x4] ;  /* 0x0000040001097983 */ /* 0x000ee80000100800 */
[----:B--2---:R-:W3:Y:S04]  /*1be80*/  LDL R10, [R1+0x8] ;  /* 0x00000800010a7983 */ /* 0x004ee80000100800 */
[----:B------:R-:W3:Y:S01]  /*1be90*/  LDL R11, [R1+0xc] ;  /* 0x00000c00010b7983 */ /* 0x000ee20000100800 */
[----:B------:R-:W-:Y:S03]  /*1bea0*/  WARPSYNC 0xffffffff ;  /* 0xffffffff00007948 */ /* 0x000fe60003800000 */
[----:B------:R-:W-:Y:S01]  /*1beb0*/  BAR.SYNC.DEFER_BLOCKING 0x4, 0x100 ;  /* 0x0104000000007b1d */ /* 0x000fe20000010000 */
[----:B------:R-:W-:-:S13]  /*1bec0*/  ISETP.NE.AND P0, PT, R16, RZ, PT ;  /* 0x000000ff1000720c */ /* 0x000fda0003f05270 */
[----:B---3--:R2:W-:Y:S04]  /*1bed0*/  @!P0 STS.128 [0x20080], R8 ;  /* 0x02008008ff008388 */ /* 0x0085e80000000c00 */
[----:B------:R-:W-:Y:S06]  /*1bee0*/  BAR.ARV 0x5, 0x100 ;  /* 0x0144000000007b1d */ /* 0x000fec0000002000 */
.L_x_1890:
[----:B-1----:R-:W4:Y:S02]  /*1bef0*/  LDL R2, [R1+0xc] ;  /* 0x00000c0001027983 */ /* 0x002f240000100800 */
[----:B----4-:R-:W-:-:S13]  /*1bf00*/  ISETP.GE.AND P0, PT, R2, c[0x0][0x53c], PT ;  /* 0x00014f0002007a0c */ /* 0x010fda0003f06270 */
[----:B--23--:R-:W-:Y:S01]  /*1bf10*/  @P0 CALL.REL.NOINC `(.L_x_1907) ;  /* 0x0000001000000944 */ /* 0x00cfe20003c00000 */
[----:B------:R-:W-:Y:S05]  /*1bf20*/  BRA `(.L_x_1908) ;  /* 0xfffe623000007947 */ /* 0x000fea000383ffff */
.L_x_1907:
[----:B------:R-:W-:Y:S05]  /*1bf30*/  EXIT ;  /* 0x000000000000794d */ /* 0x000fea0003800000 */
.L_x_1700:
[----:B------:R-:W-:Y:S01]  /*1bf40*/  IMAD.MOV.U32 R2, RZ, RZ, R4 ;  /* 0x000000ffff027224 */ /* 0x000fe200078e0004 */
[----:B------:R-:W-:Y:S02]  /*1bf50*/  MOV R5, 0x1 ;  /* 0x0000000100057802 */ /* 0x000fe40000000f00 */
[----:B------:R-:W-:Y:S02]  /*1bf60*/  MOV R3, 0x1bf80 ;  /* 0x0001bf8000037802 */ /* 0x000fe40000000f00 */
[----:B------:R-:W-:Y:S05]  /*1bf70*/  CALL.REL.NOINC `($__internal_33_$__cuda_sm70_shflsync_up_p) ;  /* 0x0000203000007944 */ /* 0x000fea0003c00000 */
[----:B------:R-:W-:Y:S01]  /*1bf80*/  MOV R0, R5 ;  /* 0x0000000500007202 */ /* 0x000fe20000000f00 */
[----:B------:R-:W-:Y:S05]  /*1bf90*/  BRA `(.L_x_1909) ;  /* 0xfffe44d000007947 */ /* 0x000fea000383ffff */
.L_x_1701:
[----:B------:R-:W-:Y:S01]  /*1bfa0*/  IMAD.MOV.U32 R2, RZ, RZ, R4 ;  /* 0x000000ffff027224 */ /* 0x000fe200078e0004 */
[----:B------:R-:W-:Y:S02]  /*1bfb0*/  MOV R5, 0x2 ;  /* 0x0000000200057802 */ /* 0x000fe40000000f00 */
[----:B------:R-:W-:Y:S02]  /*1bfc0*/  MOV R3, 0x1bfe0 ;  /* 0x0001bfe000037802 */ /* 0x000fe40000000f00 */
[----:B------:R-:W-:Y:S05]  /*1bfd0*/  CALL.REL.NOINC `($__internal_33_$__cuda_sm70_shflsync_up_p) ;  /* 0x00001fd000007944 */ /* 0x000fea0003c00000 */
[----:B------:R-:W-:Y:S02]  /*1bfe0*/  SEL R5, R5, RZ, P4 ;  /* 0x000000ff05057207 */ /* 0x000fe40002000000 */
[----:B------:R-:W-:-:S03]  /*1bff0*/  MOV R3, 0x1c040 ;  /* 0x0001c04000037802 */ /* 0x000fc60000000f00 */
[----:B------:R-:W-:Y:S01]  /*1c000*/  IMAD.IADD R0, R4, 0x1, R5 ;  /* 0x0000000104007824 */ /* 0x000fe200078e0205 */
[----:B------:R-:W-:-:S03]  /*1c010*/  MOV R5, 0x4 ;  /* 0x0000000400057802 */ /* 0x000fc60000000f00 */
[----:B------:R-:W-:Y:S02]  /*1c020*/  IMAD.MOV.U32 R2, RZ, RZ, R0 ;  /* 0x000000ffff027224 */ /* 0x000fe400078e0000 */
        /* <DEDUP_REMOVED lines=13> */
[----:B------:R-:W-:Y:S01]  /*1c100*/  SEL R4, R5, RZ, P1 ;  /* 0x000000ff05047207 */ /* 0x000fe20000800000 */
[----:B------:R-:W-:Y:S01]  /*1c110*/  IMAD.MOV.U32 R208, RZ, RZ, 0x1f ;  /* 0x0000001fffd07424 */ /* 0x000fe200078e00ff */
[----:B------:R-:W-:Y:S02]  /*1c120*/  MOV R3, 0x1f ;  /* 0x0000001f00037802 */ /* 0x000fe40000000f00 */
[----:B------:R-:W-:Y:S01]  /*1c130*/  MOV R2, 0x1c170 ;  /* 0x0001c17000027802 */ /* 0x000fe20000000f00 */
[----:B------:R-:W-:-:S04]  /*1c140*/  IMAD.IADD R4, R0, 0x1, R4 ;  /* 0x0000000100047824 */ /* 0x000fc800078e0204 */
[----:B------:R-:W-:Y:S02]  /*1c150*/  IMAD.MOV.U32 R209, RZ, RZ, R4 ;  /* 0x000000ffffd17224 */ /* 0x000fe400078e0004 */
[----:B------:R-:W-:Y:S05]  /*1c160*/  CALL.REL.NOINC `($__internal_32_$__cuda_sm70_shflsync_idx_p) ;  /* 0x00001df000007944 */ /* 0x000fea0003c00000 */
[----:B------:R-:W-:Y:S01]  /*1c170*/  MOV R0, R208 ;  /* 0x000000d000007202 */ /* 0x000fe20000000f00 */
[----:B------:R-:W-:Y:S05]  /*1c180*/  BRA `(.L_x_1910) ;  /* 0xfffe43e000007947 */ /* 0x000fea000383ffff */
.L_x_1703:
[----:B------:R-:W-:Y:S02]  /*1c190*/  SEL R2, RZ, 0x1, P0 ;  /* 0x00000001ff027807 */ /* 0x000fe40000000000 */
[----:B------:R-:W-:Y:S02]  /*1c1a0*/  MOV R3, 0x1c1c0 ;  /* 0x0001c1c000037802 */ /* 0x000fe40000000f00 */
[----:B------:R-:W-:Y:S05]  /*1c1b0*/  CALL.REL.NOINC `($__internal_34_$__cuda_sm70_votesync_ballot) ;  /* 0x00001e6000007944 */ /* 0x000fea0003c00000 */
[----:B------:R-:W-:Y:S05]  /*1c1c0*/  BRA `(.L_x_1911) ;  /* 0xfffe443000007947 */ /* 0x000fea000383ffff */
.L_x_1704:
[----:B------:R-:W-:Y:S01]  /*1c1d0*/  IMAD.MOV.U32 R209, RZ, RZ, R8 ;  /* 0x000000ffffd17224 */ /* 0x000fe200078e0008 */
[----:B--2---:R-:W-:Y:S01]  /*1c1e0*/  MOV R208, R14 ;  /* 0x0000000e00d07202 */ /* 0x004fe20000000f00 */
[----:B------:R-:W-:Y:S01]  /*1c1f0*/  IMAD.MOV.U32 R3, RZ, RZ, 0x1f ;  /* 0x0000001fff037424 */ /* 0x000fe200078e00ff */
[----:B------:R-:W-:Y:S02]  /*1c200*/  MOV R2, 0x1c220 ;  /* 0x0001c22000027802 */ /* 0x000fe40000000f00 */
[----:B-1----:R-:W-:Y:S05]  /*1c210*/  CALL.REL.NOINC `($__internal_32_$__cuda_sm70_shflsync_idx_p) ;  /* 0x00001d4000007944 */ /* 0x002fea0003c00000 */
[----:B------:R-:W-:Y:S01]  /*1c220*/  IMAD.MOV.U32 R11, RZ, RZ, R208 ;  /* 0x000000ffff0b7224 */ /* 0x000fe200078e00d0 */
[----:B------:R-:W-:Y:S01]  /*1c230*/  MOV R209, R7 ;  /* 0x0000000700d17202 */ /* 0x000fe20000000f00 */
[----:B------:R-:W-:Y:S01]  /*1c240*/  IMAD.MOV.U32 R6, RZ, RZ, RZ ;  /* 0x000000ffff067224 */ /* 0x000fe200078e00ff */
[----:B------:R-:W-:Y:S01]  /*1c250*/  MOV R208, R14 ;  /* 0x0000000e00d07202 */ /* 0x000fe20000000f00 */
[----:B------:R-:W-:Y:S01]  /*1c260*/  IMAD.MOV.U32 R3, RZ, RZ, 0x1f ;  /* 0x0000001fff037424 */ /* 0x000fe200078e00ff */
[----:B------:R-:W-:-:S02]  /*1c270*/  MOV R2, 0x1c290 ;  /* 0x0001c29000027802 */ /* 0x000fc40000000f00 */
[----:B------:R-:W-:Y:S05]  /*1c280*/  CALL.REL.NOINC `($__internal_32_$__cuda_sm70_shflsync_idx_p) ;  /* 0x00001cd000007944 */ /* 0x000fea0003c00000 */
[----:B------:R-:W-:Y:S01]  /*1c290*/  MOV R10, R208 ;  /* 0x000000d0000a7202 */ /* 0x000fe20000000f00 */
[----:B------:R-:W-:Y:S05]  /*1c2a0*/  BRA `(.L_x_1912) ;  /* 0xfffe43a000007947 */ /* 0x000fea000383ffff */
.L_x_1707:
[----:B------:R-:W-:Y:S01]  /*1c2b0*/  IMAD.MOV.U32 R209, RZ, RZ, R4 ;  /* 0x000000ffffd17224 */ /* 0x000fe200078e0004 */
[----:B------:R-:W-:-:S02]  /*1c2c0*/  MOV R3, 0x1f ;  /* 0x0000001f00037802 */ /* 0x000fc40000000f00 */
[----:B------:R-:W-:Y:S02]  /*1c2d0*/  MOV R2, 0x1c2f0 ;  /* 0x0001c2f000027802 */ /* 0x000fe40000000f00 */
[----:B-1234-:R-:W-:Y:S05]  /*1c2e0*/  CALL.REL.NOINC `($__internal_32_$__cuda_sm70_shflsync_idx_p) ;  /* 0x00001c7000007944 */ /* 0x01efea0003c00000 */
[----:B------:R-:W-:Y:S01]  /*1c2f0*/  MOV R6, R208 ;  /* 0x000000d000067202 */ /* 0x000fe20000000f00 */
[----:B------:R-:W-:Y:S05]  /*1c300*/  BRA `(.L_x_1706) ;  /* 0xfffe43a000007947 */ /* 0x000fea000383ffff */
.L_x_1759:
[----:B------:R-:W-:Y:S01]  /*1c310*/  IMAD.MOV.U32 R209, RZ, RZ, R5 ;  /* 0x000000ffffd17224 */ /* 0x000fe200078e0005 */
[----:B------:R-:W-:Y:S01]  /*1c320*/  MOV R208, RZ ;  /* 0x000000ff00d07202 */ /* 0x000fe20000000f00 */
[----:B------:R-:W-:Y:S01]  /*1c330*/  IMAD.MOV.U32 R3, RZ, RZ, 0x181f ;  /* 0x0000181fff037424 */ /* 0x000fe200078e00ff */
[----:B------:R-:W-:Y:S02]  /*1c340*/  MOV R2, 0x1c360 ;  /* 0x0001c36000027802 */ /* 0x000fe40000000f00 */
[----:B-----5:R-:W-:Y:S05]  /*1c350*/  CALL.REL.NOINC `($__internal_32_$__cuda_sm70_shflsync_idx_p) ;  /* 0x00001c0000007944 */ /* 0x020fea0003c00000 */
[----:B------:R-:W-:Y:S01]  /*1c360*/  MOV R4, R208 ;  /* 0x000000d000047202 */ /* 0x000fe20000000f00 */
[----:B------:R-:W-:Y:S05]  /*1c370*/  BRA `(.L_x_1913) ;  /* 0xfffeda4000007947 */ /* 0x000fea000383ffff */
.L_x_1760:
[----:B------:R-:W-:Y:S01]  /*1c380*/  IMAD.MOV.U32 R209, RZ, RZ, R13 ;  /* 0x000000ffffd17224 */ /* 0x000fe200078e000d */
[----:B------:R-:W-:Y:S01]  /*1c390*/  MOV R208, RZ ;  /* 0x000000ff00d07202 */ /* 0x000fe20000000f00 */
[----:B------:R-:W-:Y:S01]  /*1c3a0*/  IMAD.MOV.U32 R3, RZ, RZ, 0x181f ;  /* 0x0000181fff037424 */ /* 0x000fe200078e00ff */
[----:B------:R-:W-:Y:S02]  /*1c3b0*/  MOV R2, 0x1c3d0 ;  /* 0x0001c3d000027802 */ /* 0x000fe40000000f00 */
[----:B-12--5:R-:W-:Y:S05]  /*1c3c0*/  CALL.REL.NOINC `($__internal_32_$__cuda_sm70_shflsync_idx_p) ;  /* 0x00001b9000007944 */ /* 0x026fea0003c00000 */
[----:B------:R-:W-:Y:S01]  /*1c3d0*/  MOV R2, R208 ;  /* 0x000000d000027202 */ /* 0x000fe20000000f00 */
[----:B------:R-:W-:Y:S05]  /*1c3e0*/  BRA `(.L_x_1914) ;  /* 0xfffed9f000007947 */ /* 0x000fea000383ffff */
.L_x_1763:
[----:B------:R-:W-:Y:S01]  /*1c3f0*/  IMAD.MOV.U32 R209, RZ, RZ, R5 ;  /* 0x000000ffffd17224 */ /* 0x000fe200078e0005 */
[----:B------:R-:W-:Y:S01]  /*1c400*/  MOV R208, 0x1 ;  /* 0x0000000100d07802 */ /* 0x000fe20000000f00 */
[----:B--2---:R-:W-:Y:S01]  /*1c410*/  IMAD.MOV.U32 R3, RZ, RZ, 0x181f ;  /* 0x0000181fff037424 */ /* 0x004fe200078e00ff */
[----:B----4-:R-:W-:-:S02]  /*1c420*/  MOV R2, 0x1c440 ;  /* 0x0001c44000027802 */ /* 0x010fc40000000f00 */
[----:B-1-3-5:R-:W-:Y:S05]  /*1c430*/  CALL.REL.NOINC `($__internal_32_$__cuda_sm70_shflsync_idx_p) ;  /* 0x00001b2000007944 */ /* 0x02afea0003c00000 */
[----:B------:R-:W-:Y:S01]  /*1c440*/  IMAD.MOV.U32 R4, RZ, RZ, R208 ;  /* 0x000000ffff047224 */ /* 0x000fe200078e00d0 */
[----:B------:R-:W-:Y:S01]  /*1c450*/  MOV R208, 0x1 ;  /* 0x0000000100d07802 */ /* 0x000fe20000000f00 */
[----:B------:R-:W-:Y:S01]  /*1c460*/  IMAD.MOV.U32 R209, RZ, RZ, R13 ;  /* 0x000000ffffd17224 */ /* 0x000fe200078e000d */
[----:B------:R-:W-:-:S02]  /*1c470*/  MOV R3, 0x181f ;  /* 0x0000181f00037802 */ /* 0x000fc40000000f00 */
[----:B------:R-:W-:Y:S02]  /*1c480*/  MOV R2, 0x1c4a0 ;  /* 0x0001c4a000027802 */ /* 0x000fe40000000f00 */
[----:B------:R-:W-:Y:S05]  /*1c490*/  CALL.REL.NOINC `($__internal_32_$__cuda_sm70_shflsync_idx_p) ;  /* 0x00001ac000007944 */ /* 0x000fea0003c00000 */
[----:B------:R-:W-:Y:S01]  /*1c4a0*/  MOV R2, R208 ;  /* 0x000000d000027202 */ /* 0x000fe20000000f00 */
[----:B------:R-:W-:Y:S05]  /*1c4b0*/  BRA `(.L_x_1915) ;  /* 0xfffedac000007947 */ /* 0x000fea000383ffff */
.L_x_1766:
[----:B------:R-:W-:Y:S01]  /*1c4c0*/  IMAD.MOV.U32 R209, RZ, RZ, R5 ;  /* 0x000000ffffd17224 */ /* 0x000fe200078e0005 */
[----:B------:R-:W-:Y:S01]  /*1c4d0*/  MOV R208, 0x2 ;  /* 0x0000000200d07802 */ /* 0x000fe20000000f00 */
[----:B-1----:R-:W-:Y:S01]  /*1c4e0*/  IMAD.MOV.U32 R3, RZ, RZ, 0x181f ;  /* 0x0000181fff037424 */ /* 0x002fe200078e00ff */
[----:B----4-:R-:W-:Y:S02]  /*1c4f0*/  MOV R2, 0x1c510 ;  /* 0x0001c51000027802 */ /* 0x010fe40000000f00 */
[----:B--23-5:R-:W-:Y:S05]  /*1c500*/  CALL.REL.NOINC `($__internal_32_$__cuda_sm70_shflsync_idx_p) ;  /* 0x00001a5000007944 */ /* 0x02cfea0003c00000 */
[----:B------:R-:W-:Y:S01]  /*1c510*/  MOV R4, R208 ;  /* 0x000000d000047202 */ /* 0x000fe20000000f00 */
[----:B------:R-:W-:Y:S05]  /*1c520*/  BRA `(.L_x_1916) ;  /* 0xfffedbc000007947 */ /* 0x000fea000383ffff */
.L_x_1767:
[----:B------:R-:W-:Y:S01]  /*1c530*/  IMAD.MOV.U32 R209, RZ, RZ, R13 ;  /* 0x000000ffffd17224 */ /* 0x000fe200078e000d */
[----:B------:R-:W-:Y:S01]  /*1c540*/  MOV R208, 0x2 ;  /* 0x0000000200d07802 */ /* 0x000fe20000000f00 */
[----:B------:R-:W-:Y:S01]  /*1c550*/  IMAD.MOV.U32 R3, RZ, RZ, 0x181f ;  /* 0x0000181fff037424 */ /* 0x000fe200078e00ff */
[----:B----4-:R-:W-:Y:S02]  /*1c560*/  MOV R2, 0x1c580 ;  /* 0x0001c58000027802 */ /* 0x010fe40000000f00 */
[----:B-123-5:R-:W-:Y:S05]  /*1c570*/  CALL.REL.NOINC `($__internal_32_$__cuda_sm70_shflsync_idx_p) ;  /* 0x000019e000007944 */ /* 0x02efea0003c00000 */
[----:B------:R-:W-:Y:S01]  /*1c580*/  MOV R2, R208 ;  /* 0x000000d000027202 */ /* 0x000fe20000000f00 */
[----:B------:R-:W-:Y:S05]  /*1c590*/  BRA `(.L_x_1917) ;  /* 0xfffedb7000007947 */ /* 0x000fea000383ffff */
.L_x_1770:
[----:B------:R-:W-:Y:S01]  /*1c5a0*/  IMAD.MOV.U32 R209, RZ, RZ, R5 ;  /* 0x000000ffffd17224 */ /* 0x000fe200078e0005 */
[----:B------:R-:W-:Y:S01]  /*1c5b0*/  MOV R208, 0x3 ;  /* 0x0000000300d07802 */ /* 0x000fe20000000f00 */
[----:B-1----:R-:W-:Y:S01]  /*1c5c0*/  IMAD.MOV.U32 R3, RZ, RZ, 0x181f ;  /* 0x0000181fff037424 */ /* 0x002fe200078e00ff */
[----:B------:R-:W-:-:S02]  /*1c5d0*/  MOV R2, 0x1c5f0 ;  /* 0x0001c5f000027802 */ /* 0x000fc40000000f00 */
[----:B--2345:R-:W-:Y:S05]  /*1c5e0*/  CALL.REL.NOINC `($__internal_32_$__cuda_sm70_shflsync_idx_p) ;  /* 0x0000197000007944 */ /* 0x03cfea0003c00000 */
        /* <DEDUP_REMOVED lines=8> */
.L_x_1827:
[----:B------:R-:W-:Y:S01]  /*1c670*/  IMAD.MOV.U32 R209, RZ, RZ, R6 ;  /* 0x000000ffffd17224 */ /* 0x000fe200078e0006 */
[----:B------:R-:W-:Y:S01]  /*1c680*/  MOV R208, 0x1 ;  /* 0x0000000100d07802 */ /* 0x000fe20000000f00 */
[----:B-1----:R-:W-:Y:S01]  /*1c690*/  IMAD.MOV.U32 R3, RZ, RZ, 0x181f ;  /* 0x0000181fff037424 */ /* 0x002fe200078e00ff */
[----:B------:R-:W-:Y:S02]  /*1c6a0*/  MOV R2, 0x1c6c0 ;  /* 0x0001c6c000027802 */ /* 0x000fe40000000f00 */
[----:B-----5:R-:W-:Y:S05]  /*1c6b0*/  CALL.REL.NOINC `($__internal_32_$__cuda_sm70_shflsync_idx_p) ;  /* 0x000018a000007944 */ /* 0x020fea0003c00000 */
[----:B------:R-:W-:Y:S01]  /*1c6c0*/  IMAD.MOV.U32 R5, RZ, RZ, R208 ;  /* 0x000000ffff057224 */ /* 0x000fe200078e00d0 */
[----:B------:R-:W-:Y:S01]  /*1c6d0*/  MOV R208, 0x1 ;  /* 0x0000000100d07802 */ /* 0x000fe20000000f00 */
[----:B------:R-:W-:Y:S01]  /*1c6e0*/  IMAD.MOV.U32 R209, RZ, RZ, R13 ;  /* 0x000000ffffd17224 */ /* 0x000fe200078e000d */
[----:B------:R-:W-:Y:S02]  /*1c6f0*/  MOV R3, 0x181f ;  /* 0x0000181f00037802 */ /* 0x000fe40000000f00 */
[----:B------:R-:W-:Y:S02]  /*1c700*/  MOV R2, 0x1c720 ;  /* 0x0001c72000027802 */ /* 0x000fe40000000f00 */
[----:B------:R-:W-:Y:S05]  /*1c710*/  CALL.REL.NOINC `($__internal_32_$__cuda_sm70_shflsync_idx_p) ;  /* 0x0000184000007944 */ /* 0x000fea0003c00000 */
[----:B------:R-:W-:Y:S01]  /*1c720*/  MOV R2, R208 ;  /* 0x000000d000027202 */ /* 0x000fe20000000f00 */
[----:B------:R-:W-:Y:S05]  /*1c730*/  BRA `(.L_x_1919) ;  /* 0xffff4e8000007947 */ /* 0x000fea000383ffff */
.L_x_1830:
[----:B------:R-:W-:Y:S01]  /*1c740*/  IMAD.MOV.U32 R209, RZ, RZ, R5 ;  /* 0x000000ffffd17224 */ /* 0x000fe200078e0005 */
[----:B------:R-:W-:Y:S01]  /*1c750*/  MOV R208, RZ ;  /* 0x000000ff00d07202 */ /* 0x000fe20000000f00 */
[----:B------:R-:W-:Y:S01]  /*1c760*/  IMAD.MOV.U32 R3, RZ, RZ, 0x181f ;  /* 0x0000181fff037424 */ /* 0x000fe200078e00ff */
[----:B------:R-:W-:-:S02]  /*1c770*/  MOV R2, 0x1c790 ;  /* 0x0001c79000027802 */ /* 0x000fc40000000f00 */
[----:B------:R-:W-:Y:S05]  /*1c780*/  CALL.REL.NOINC `($__internal_32_$__cuda_sm70_shflsync_idx_p) ;  /* 0x000017d000007944 */ /* 0x000fea0003c00000 */
[----:B------:R-:W-:Y:S01]  /*1c790*/  MOV R4, R208 ;  /* 0x000000d000047202 */ /* 0x000fe20000000f00 */
[----:B------:R-:W-:Y:S05]  /*1c7a0*/  BRA `(.L_x_1920) ;  /* 0xffff5bd000007947 */ /* 0x000fea000383ffff */
.L_x_1831:
[----:B------:R-:W-:Y:S01]  /*1c7b0*/  IMAD.MOV.U32 R209, RZ, RZ, R6 ;  /* 0x000000ffffd17224 */ /* 0x000fe200078e0006 */
[----:B------:R-:W-:Y:S01]  /*1c7c0*/  MOV R208, RZ ;  /* 0x000000ff00d07202 */ /* 0x000fe20000000f00 */
[----:B------:R-:W-:Y:S01]  /*1c7d0*/  IMAD.MOV.U32 R3, RZ, RZ, 0x181f ;  /* 0x0000181fff037424 */ /* 0x000fe200078e00ff */
[----:B------:R-:W-:-:S02]  /*1c7e0*/  MOV R2, 0x1c800 ;  /* 0x0001c80000027802 */ /* 0x000fc40000000f00 */
[----:B-12---:R-:W-:Y:S05]  /*1c7f0*/  CALL.REL.NOINC `($__internal_32_$__cuda_sm70_shflsync_idx_p) ;  /* 0x0000176000007944 */ /* 0x006fea0003c00000 */
[----:B------:R-:W-:Y:S01]  /*1c800*/  MOV R2, R208 ;  /* 0x000000d000027202 */ /* 0x000fe20000000f00 */
[----:B------:R-:W-:Y:S05]  /*1c810*/  BRA `(.L_x_1921) ;  /* 0xffff5b8000007947 */ /* 0x000fea000383ffff */
.L_x_1834:
[----:B------:R-:W-:Y:S01]  /*1c820*/  IMAD.MOV.U32 R209, RZ, RZ, R5 ;  /* 0x000000ffffd17224 */ /* 0x000fe200078e0005 */
[----:B------:R-:W-:Y:S01]  /*1c830*/  MOV R208, 0x1 ;  /* 0x0000000100d07802 */ /* 0x000fe20000000f00 */
[----:B--2---:R-:W-:Y:S01]  /*1c840*/  IMAD.MOV.U32 R3, RZ, RZ, 0x181f ;  /* 0x0000181fff037424 */ /* 0x004fe200078e00ff */
[----:B----4-:R-:W-:-:S03]  /*1c850*/  MOV R2, 0x1c870 ;  /* 0x0001c87000027802 */ /* 0x010fc60000000f00 */
[----:B-1-3--:R-:W-:Y:S05]  /*1c860*/  CALL.REL.NOINC `($__internal_32_$__cuda_sm70_shflsync_idx_p) ;  /* 0x000016f000007944 */ /* 0x00afea0003c00000 */
        /* <DEDUP_REMOVED lines=8> */
.L_x_1835:
[----:B------:R-:W-:Y:S01]  /*1c8f0*/  IMAD.MOV.U32 R4, RZ, RZ, R6 ;  /* 0x000000ffff047224 */ /* 0x000fe200078e0006 */
[----:B------:R-:W-:Y:S02]  /*1c900*/  MOV R3, 0x2 ;  /* 0x0000000200037802 */ /* 0x000fe40000000f00 */
[----:B------:R-:W-:Y:S02]  /*1c910*/  MOV R2, 0x1c930 ;  /* 0x0001c93000027802 */ /* 0x000fe40000000f00 */
[----:B------:R-:W-:Y:S05]  /*1c920*/  CALL.REL.NOINC `($__internal_31_$__cuda_sm70_shflsync_bfly_p) ;  /* 0x000015d000007944 */ /* 0x000fea0003c00000 */
[----:B------:R-:W-:Y:S01]  /*1c930*/  MOV R2, R177 ;  /* 0x000000b100027202 */ /* 0x000fe20000000f00 */
[----:B------:R-:W-:Y:S05]  /*1c940*/  BRA `(.L_x_1923) ;  /* 0xffff60d000007947 */ /* 0x000fea000383ffff */
.L_x_1836:
[----:B------:R-:W-:Y:S01]  /*1c950*/  IMAD.MOV.U32 R4, RZ, RZ, R6 ;  /* 0x000000ffff047224 */ /* 0x000fe200078e0006 */
[----:B------:R-:W-:Y:S02]  /*1c960*/  MOV R3, 0x1 ;  /* 0x0000000100037802 */ /* 0x000fe40000000f00 */
[----:B------:R-:W-:Y:S02]  /*1c970*/  MOV R2, 0x1c990 ;  /* 0x0001c99000027802 */ /* 0x000fe40000000f00 */
[----:B------:R-:W-:Y:S05]  /*1c980*/  CALL.REL.NOINC `($__internal_31_$__cuda_sm70_shflsync_bfly_p) ;  /* 0x0000157000007944 */ /* 0x000fea0003c00000 */
[----:B------:R-:W-:Y:S01]  /*1c990*/  FMNMX.FTZ R6, R6, R177, !PT ;  /* 0x000000b106067209 */ /* 0x000fe20007810000 */
[----:B------:R-:W-:Y:S01]  /*1c9a0*/  IMAD.MOV.U32 R4, RZ, RZ, R5 ;  /* 0x000000ffff047224 */ /* 0x000fe200078e0005 */
[----:B------:R-:W-:Y:S01]  /*1c9b0*/  MOV R2, 0x1c9e0 ;  /* 0x0001c9e000027802 */ /* 0x000fe20000000f00 */
[----:B------:R-:W-:-:S02]  /*1c9c0*/  IMAD.MOV.U32 R3, RZ, RZ, 0x2 ;  /* 0x00000002ff037424 */ /* 0x000fc400078e00ff */
[----:B------:R-:W-:Y:S05]  /*1c9d0*/  CALL.REL.NOINC `($__internal_31_$__cuda_sm70_shflsync_bfly_p) ;  /* 0x0000152000007944 */ /* 0x000fea0003c00000 */
[----:B------:R-:W-:Y:S01]  /*1c9e0*/  FMNMX.FTZ R5, R5, R177, !PT ;  /* 0x000000b105057209 */ /* 0x000fe20007810000 */
[----:B------:R-:W-:Y:S01]  /*1c9f0*/  IMAD.MOV.U32 R3, RZ, RZ, 0x1 ;  /* 0x00000001ff037424 */ /* 0x000fe200078e00ff */
[----:B------:R-:W-:-:S03]  /*1ca00*/  MOV R2, 0x1ca30 ;  /* 0x0001ca3000027802 */ /* 0x000fc60000000f00 */
[----:B------:R-:W-:Y:S02]  /*1ca10*/  IMAD.MOV.U32 R4, RZ, RZ, R5 ;  /* 0x000000ffff047224 */ /* 0x000fe400078e0005 */
[----:B------:R-:W-:Y:S05]  /*1ca20*/  CALL.REL.NOINC `($__internal_31_$__cuda_sm70_shflsync_bfly_p) ;  /* 0x000014d000007944 */ /* 0x000fea0003c00000 */
[----:B------:R-:W-:Y:S01]  /*1ca30*/  MOV R4, R177 ;  /* 0x000000b100047202 */ /* 0x000fe20000000f00 */
[----:B------:R-:W-:Y:S05]  /*1ca40*/  BRA `(.L_x_1924) ;  /* 0xffff604000007947 */ /* 0x000fea000383ffff */
.L_x_1838:
[----:B------:R-:W-:Y:S01]  /*1ca50*/  MOV R208, RZ ;  /* 0x000000ff00d07202 */ /* 0x000fe20000000f00 */
[----:B------:R-:W-:Y:S01]  /*1ca60*/  IMAD.MOV.U32 R209, RZ, RZ, R4 ;  /* 0x000000ffffd17224 */ /* 0x000fe200078e0004 */
[----:B-1----:R-:W-:Y:S01]  /*1ca70*/  MOV R2, 0x1caa0 ;  /* 0x0001caa000027802 */ /* 0x002fe20000000f00 */
[----:B------:R-:W-:Y:S02]  /*1ca80*/  IMAD.MOV.U32 R3, RZ, RZ, 0x181f ;  /* 0x0000181fff037424 */ /* 0x000fe400078e00ff */
[----:B--234-:R-:W-:Y:S05]  /*1ca90*/  CALL.REL.NOINC `($__internal_32_$__cuda_sm70_shflsync_idx_p) ;  /* 0x000014c000007944 */ /* 0x01cfea0003c00000 */
[----:B------:R-:W-:Y:S01]  /*1caa0*/  MOV R2, R208 ;  /* 0x000000d000027202 */ /* 0x000fe20000000f00 */
[----:B------:R-:W-:-:S05]  /*1cab0*/  BRA `(.L_x_1925) ;  /* 0xffff717000007947 */ /* 0x000fca000383ffff */
.L_x_1841:
[----:B------:R-:W-:Y:S01]  /*1cac0*/  MOV R208, 0x1 ;  /* 0x0000000100d07802 */ /* 0x000fe20000000f00 */
[----:B------:R-:W-:Y:S01]  /*1cad0*/  IMAD.MOV.U32 R209, RZ, RZ, R4 ;  /* 0x000000ffffd17224 */ /* 0x000fe200078e0004 */
[----:B------:R-:W-:Y:S01]  /*1cae0*/  MOV R2, 0x1cb10 ;  /* 0x0001cb1000027802 */ /* 0x000fe20000000f00 */
[----:B------:R-:W-:Y:S02]  /*1caf0*/  IMAD.MOV.U32 R3, RZ, RZ, 0x181f ;  /* 0x0000181fff037424 */ /* 0x000fe400078e00ff */
[----:B--23--:R-:W-:Y:S05]  /*1cb00*/  CALL.REL.NOINC `($__internal_32_$__cuda_sm70_shflsync_idx_p) ;  /* 0x0000145000007944 */ /* 0x00cfea0003c00000 */
[----:B------:R-:W-:Y:S01]  /*1cb10*/  MOV R3, 0x181f ;  /* 0x0000181f00037802 */ /* 0x000fe20000000f00 */
[----:B------:R-:W-:Y:S01]  /*1cb20*/  IMAD.MOV.U32 R4, RZ, RZ, R208 ;  /* 0x000000ffff047224 */ /* 0x000fe200078e00d0 */
[----:B------:R-:W-:Y:S01]  /*1cb30*/  MOV R208, 0x1 ;  /* 0x0000000100d07802 */ /* 0x000fe20000000f00 */
[----:B------:R-:W-:Y:S01]  /*1cb40*/  IMAD.MOV.U32 R209, RZ, RZ, R20 ;  /* 0x000000ffffd17224 */ /* 0x000fe200078e0014 */
[----:B------:R-:W-:Y:S02]  /*1cb50*/  MOV R2, 0x1cb70 ;  /* 0x0001cb7000027802 */ /* 0x000fe40000000f00 */
[----:B------:R-:W-:Y:S05]  /*1cb60*/  CALL.REL.NOINC `($__internal_32_$__cuda_sm70_shflsync_idx_p) ;  /* 0x000013f000007944 */ /* 0x000fea0003c00000 */
[----:B------:R-:W-:Y:S01]  /*1cb70*/  MOV R2, R208 ;  /* 0x000000d000027202 */ /* 0x000fe20000000f00 */
[----:B------:R-:W-:-:S05]  /*1cb80*/  BRA `(.L_x_1926) ;  /* 0xffff720000007947 */ /* 0x000fca000383ffff */
.L_x_1844:
[----:B------:R-:W-:Y:S01]  /*1cb90*/  MOV R208, RZ ;  /* 0x000000ff00d07202 */ /* 0x000fe20000000f00 */
[----:B------:R-:W-:Y:S01]  /*1cba0*/  IMAD.MOV.U32 R209, RZ, RZ, R177 ;  /* 0x000000ffffd17224 */ /* 0x000fe200078e00b1 */
[----:B------:R-:W-:Y:S01]  /*1cbb0*/  MOV R2, 0x1cbe0 ;  /* 0x0001cbe000027802 */ /* 0x000fe20000000f00 */
[----:B------:R-:W-:Y:S02]  /*1cbc0*/  IMAD.MOV.U32 R3, RZ, RZ, 0x181f ;  /* 0x0000181fff037424 */ /* 0x000fe400078e00ff */
[----:B------:R-:W-:Y:S05]  /*1cbd0*/  CALL.REL.NOINC `($__internal_32_$__cuda_sm70_shflsync_idx_p) ;  /* 0x0000138000007944 */ /* 0x000fea0003c00000 */
[----:B------:R-:W-:Y:S01]  /*1cbe0*/  MOV R4, R208 ;  /* 0x000000d000047202 */ /* 0x000fe20000000f00 */
[----:B------:R-:W-:-:S05]  /*1cbf0*/  BRA `(.L_x_1927) ;  /* 0xffff7ed000007947 */ /* 0x000fca000383ffff */
.L_x_1845:
[----:B------:R-:W-:Y:S01]  /*1cc00*/  MOV R208, RZ ;  /* 0x000000ff00d07202 */ /* 0x000fe20000000f00 */
[----:B------:R-:W-:Y:S01]  /*1cc10*/  IMAD.MOV.U32 R209, RZ, RZ, R180 ;  /* 0x000000ffffd17224 */ /* 0x000fe200078e00b4 */
[----:B------:R-:W-:Y:S01]  /*1cc20*/  MOV R2, 0x1cc50 ;  /* 0x0001cc5000027802 */ /* 0x000fe20000000f00 */
[----:B------:R-:W-:Y:S02]  /*1cc30*/  IMAD.MOV.U32 R3, RZ, RZ, 0x181f ;  /* 0x0000181fff037424 */ /* 0x000fe400078e00ff */
[----:B-12---:R-:W-:Y:S05]  /*1cc40*/  CALL.REL.NOINC `($__internal_32_$__cuda_sm70_shflsync_idx_p) ;  /* 0x0000131000007944 */ /* 0x006fea0003c00000 */
[----:B------:R-:W-:Y:S01]  /*1cc50*/  MOV R2, R208 ;  /* 0x000000d000027202 */ /* 0x000fe20000000f00 */
[----:B------:R-:W-:-:S05]  /*1cc60*/  BRA `(.L_x_1928) ;  /* 0xffff7e8000007947 */ /* 0x000fca000383ffff */
.L_x_1846:
[----:B------:R-:W-:Y:S01]  /*1cc70*/  MOV R208, 0x1 ;  /* 0x0000000100d07802 */ /* 0x000fe20000000f00 */
[----:B------:R-:W-:Y:S01]  /*1cc80*/  IMAD.MOV.U32 R209, RZ, RZ, R177 ;  /* 0x000000ffffd17224 */ /* 0x000fe200078e00b1 */
[----:B--2---:R-:W-:Y:S01]  /*1cc90*/  MOV R2, 0x1ccc0 ;  /* 0x0001ccc000027802 */ /* 0x004fe20000000f00 */
[----:B------:R-:W-:Y:S03]  /*1cca0*/  IMAD.MOV.U32 R3, RZ, RZ, 0x181f ;  /* 0x0000181fff037424 */ /* 0x000fe600078e00ff */
[----:B-1-3--:R-:W-:Y:S05]  /*1ccb0*/  CALL.REL.NOINC `($__internal_32_$__cuda_sm70_shflsync_idx_p) ;  /* 0x000012a000007944 */ /* 0x00afea0003c00000 */
        /* <DEDUP_REMOVED lines=8> */
.L_x_1847:
[----:B------:R-:W-:Y:S02]  /*1cd40*/  MOV R3, 0x2 ;  /* 0x0000000200037802 */ /* 0x000fe40000000f00 */
[----:B------:R-:W-:Y:S02]  /*1cd50*/  MOV R2, 0x1cd70 ;  /* 0x0001cd7000027802 */ /* 0x000fe40000000f00 */
[----:B---3--:R-:W-:Y:S05]  /*1cd60*/  CALL.REL.NOINC `($__internal_31_$__cuda_sm70_shflsync_bfly_p) ;  /* 0x0000119000007944 */ /* 0x008fea0003c00000 */
[----:B------:R-:W-:Y:S01]  /*1cd70*/  MOV R2, R177 ;  /* 0x000000b100027202 */ /* 0x000fe20000000f00 */
[----:B------:R-:W-:-:S05]  /*1cd80*/  BRA `(.L_x_1930) ;  /* 0xffff814000007947 */ /* 0x000fca000383ffff */
.L_x_1848:
[----:B------:R-:W-:Y:S02]  /*1cd90*/  MOV R3, 0x1 ;  /* 0x0000000100037802 */ /* 0x000fe40000000f00 */
[----:B------:R-:W-:Y:S02]  /*1cda0*/  MOV R2, 0x1cdc0 ;  /* 0x0001cdc000027802 */ /* 0x000fe40000000f00 */
[----:B---3--:R-:W-:Y:S05]  /*1cdb0*/  CALL.REL.NOINC `($__internal_31_$__cuda_sm70_shflsync_bfly_p) ;  /* 0x0000114000007944 */ /* 0x008fea0003c00000 */
[----:B------:R-:W-:Y:S01]  /*1cdc0*/  IMAD.MOV.U32 R3, RZ, RZ, 0x2 ;  /* 0x00000002ff037424 */ /* 0x000fe200078e00ff */
[----:B------:R-:W-:Y:S01]  /*1cdd0*/  FMNMX.FTZ R6, R4, R177, !PT ;  /* 0x000000b104067209 */ /* 0x000fe20007810000 */
[----:B------:R-:W-:Y:S01]  /*1cde0*/  IMAD.MOV.U32 R4, RZ, RZ, R176 ;  /* 0x000000ffff047224 */ /* 0x000fe200078e00b0 */
[----:B------:R-:W-:Y:S02]  /*1cdf0*/  MOV R2, 0x1ce10 ;  /* 0x0001ce1000027802 */ /* 0x000fe40000000f00 */
[----:B------:R-:W-:Y:S05]  /*1ce00*/  CALL.REL.NOINC `($__internal_31_$__cuda_sm70_shflsync_bfly_p) ;  /* 0x000010f000007944 */ /* 0x000fea0003c00000 */
[----:B------:R-:W-:Y:S01]  /*1ce10*/  FMNMX.FTZ R4, R176, R177, !PT ;  /* 0x000000b1b0047209 */ /* 0x000fe20007810000 */
[----:B------:R-:W-:Y:S01]  /*1ce20*/  IMAD.MOV.U32 R3, RZ, RZ, 0x1 ;  /* 0x00000001ff037424 */ /* 0x000fe200078e00ff */
[----:B------:R-:W-:Y:S02]  /*1ce30*/  MOV R2, 0x1ce50 ;  /* 0x0001ce5000027802 */ /* 0x000fe40000000f00 */
[----:B------:R-:W-:Y:S05]  /*1ce40*/  CALL.REL.NOINC `($__internal_31_$__cuda_sm70_shflsync_bfly_p) ;  /* 0x000010b000007944 */ /* 0x000fea0003c00000 */
[----:B------:R-:W-:Y:S01]  /*1ce50*/  MOV R2, R177 ;  /* 0x000000b100027202 */ /* 0x000fe20000000f00 */
[----:B------:R-:W-:-:S05]  /*1ce60*/  BRA `(.L_x_1931) ;  /* 0xffff80d000007947 */ /* 0x000fca000383ffff */
.L_x_1850:
[----:B------:R-:W-:Y:S01]  /*1ce70*/  IMAD.MOV.U32 R4, RZ, RZ, R218 ;  /* 0x000000ffff047224 */ /* 0x000fe200078e00da */
[----:B------:R-:W-:-:S02]  /*1ce80*/  MOV R3, 0x2 ;  /* 0x0000000200037802 */ /* 0x000fc40000000f00 */
[----:B------:R-:W-:Y:S02]  /*1ce90*/  MOV R2, 0x1ceb0 ;  /* 0x0001ceb000027802 */ /* 0x000fe40000000f00 */
[----:B------:R-:W-:Y:S05]  /*1cea0*/  CALL.REL.NOINC `($__internal_31_$__cuda_sm70_shflsync_bfly_p) ;  /* 0x0000105000007944 */ /* 0x000fea0003c00000 */
[----:B------:R-:W-:Y:S01]  /*1ceb0*/  FADD.FTZ R4, R218, R177 ;  /* 0x000000b1da047221 */ /* 0x000fe20000010000 */
[----:B------:R-:W-:Y:S02]  /*1cec0*/  MOV R3, 0x1 ;  /* 0x0000000100037802 */ /* 0x000fe40000000f00 */
[----:B------:R-:W-:Y:S02]  /*1ced0*/  MOV R2, 0x1cef0 ;  /* 0x0001cef000027802 */ /* 0x000fe40000000f00 */
[----:B------:R-:W-:Y:S05]  /*1cee0*/  CALL.REL.NOINC `($__internal_31_$__cuda_sm70_shflsync_bfly_p) ;  /* 0x0000101000007944 */ /* 0x000fea0003c00000 */
[----:B------:R-:W-:Y:S01]  /*1cef0*/  FADD.FTZ R8, R4, R177 ;  /* 0x000000b104087221 */ /* 0x000fe20000010000 */
[----:B------:R-:W-:Y:S02]  /*1cf00*/  MOV R4, R217 ;  /* 0x000000d900047202 */ /* 0x000fe40000000f00 */
[----:B------:R-:W-:Y:S02]  /*1cf10*/  MOV R3, 0x2 ;  /* 0x0000000200037802 */ /* 0x000fe40000000f00 */
[----:B------:R-:W-:Y:S02]  /*1cf20*/  MOV R2, 0x1cf40 ;  /* 0x0001cf4000027802 */ /* 0x000fe40000000f00 */
[----:B------:R-:W-:Y:S05]  /*1cf30*/  CALL.REL.NOINC `($__internal_31_$__cuda_sm70_shflsync_bfly_p) ;  /* 0x00000fc000007944 */ /* 0x000fea0003c00000 */
[----:B------:R-:W-:Y:S01]  /*1cf40*/  FADD.FTZ R4, R217, R177 ;  /* 0x000000b1d9047221 */ /* 0x000fe20000010000 */
[----:B------:R-:W-:Y:S02]  /*1cf50*/  MOV R3, 0x1 ;  /* 0x0000000100037802 */ /* 0x000fe40000000f00 */
[----:B------:R-:W-:-:S02]  /*1cf60*/  MOV R2, 0x1cf80 ;  /* 0x0001cf8000027802 */ /* 0x000fc40000000f00 */
[----:B------:R-:W-:Y:S05]  /*1cf70*/  CALL.REL.NOINC `($__internal_31_$__cuda_sm70_shflsync_bfly_p) ;  /* 0x00000f8000007944 */ /* 0x000fea0003c00000 */
[----:B------:R-:W-:Y:S01]  /*1cf80*/  MOV R2, R177 ;  /* 0x000000b100027202 */ /* 0x000fe20000000f00 */
[----:B------:R-:W-:Y:S05]  /*1cf90*/  BRA `(.L_x_1932) ;  /* 0xffff976000007947 */ /* 0x000fea000383ffff */
.L_x_1857:
[----:B--234-:R-:W-:Y:S01]  /*1cfa0*/  IMAD.MOV.U32 R209, RZ, RZ, R13 ;  /* 0x000000ffffd17224 */ /* 0x01cfe200078e000d */
[----:B------:R-:W-:Y:S01]  /*1cfb0*/  MOV R208, RZ ;  /* 0x000000ff00d07202 */ /* 0x000fe20000000f00 */
[----:B------:R-:W-:Y:S01]  /*1cfc0*/  IMAD.MOV.U32 R3, RZ, RZ, 0x181f ;  /* 0x0000181fff037424 */ /* 0x000fe200078e00ff */
[----:B------:R-:W-:-:S02]  /*1cfd0*/  MOV R2, 0x1cff0 ;  /* 0x0001cff000027802 */ /* 0x000fc40000000f00 */
[----:B-1----:R-:W-:Y:S05]  /*1cfe0*/  CALL.REL.NOINC `($__internal_32_$__cuda_sm70_shflsync_idx_p) ;  /* 0x00000f7000007944 */ /* 0x002fea0003c00000 */
[----:B------:R-:W-:Y:S01]  /*1cff0*/  MOV R5, R208 ;  /* 0x000000d000057202 */ /* 0x000fe20000000f00 */
[----:B------:R-:W-:Y:S05]  /*1d000*/  BRA `(.L_x_1933) ;  /* 0xffffb38000007947 */ /* 0x000fea000383ffff */
.L_x_1858:
[----:B------:R-:W-:Y:S01]  /*1d010*/  IMAD.MOV.U32 R209, RZ, RZ, R16 ;  /* 0x000000ffffd17224 */ /* 0x000fe200078e0010 */
[----:B------:R-:W-:Y:S01]  /*1d020*/  MOV R208, RZ ;  /* 0x000000ff00d07202 */ /* 0x000fe20000000f00 */
[----:B------:R-:W-:Y:S01]  /*1d030*/  IMAD.MOV.U32 R3, RZ, RZ, 0x181f ;  /* 0x0000181fff037424 */ /* 0x000fe200078e00ff */
[----:B------:R-:W-:-:S02]  /*1d040*/  MOV R2, 0x1d060 ;  /* 0x0001d06000027802 */ /* 0x000fc40000000f00 */
[----:B-123--:R-:W-:Y:S05]  /*1d050*/  CALL.REL.NOINC `($__internal_32_$__cuda_sm70_shflsync_idx_p) ;  /* 0x00000f0000007944 */ /* 0x00efea0003c00000 */
[----:B------:R-:W-:Y:S01]  /*1d060*/  MOV R2, R208 ;  /* 0x000000d000027202 */ /* 0x000fe20000000f00 */
[----:B------:R-:W-:Y:S05]  /*1d070*/  BRA `(.L_x_1934) ;  /* 0xffffb33000007947 */ /* 0x000fea000383ffff */
.L_x_1861:
[----:B------:R-:W-:Y:S01]  /*1d080*/  IMAD.MOV.U32 R209, RZ, RZ, R13 ;  /* 0x000000ffffd17224 */ /* 0x000fe200078e000d */
[----:B------:R-:W-:Y:S01]  /*1d090*/  MOV R208, 0x1 ;  /* 0x0000000100d07802 */ /* 0x000fe20000000f00 */
[----:B--2---:R-:W-:Y:S01]  /*1d0a0*/  IMAD.MOV.U32 R3, RZ, RZ, 0x181f ;  /* 0x0000181fff037424 */ /* 0x004fe200078e00ff */
[----:B------:R-:W-:-:S02]  /*1d0b0*/  MOV R2, 0x1d0d0 ;  /* 0x0001d0d000027802 */ /* 0x000fc40000000f00 */
[----:B-1-34-:R-:W-:Y:S05]  /*1d0c0*/  CALL.REL.NOINC `($__internal_32_$__cuda_sm70_shflsync_idx_p) ;  /* 0x00000e9000007944 */ /* 0x01afea0003c00000 */
        /* <DEDUP_REMOVED lines=8> */
.L_x_1864:
[----:B------:R-:W-:Y:S01]  /*1d150*/  IMAD.MOV.U32 R209, RZ, RZ, R13 ;  /* 0x000000ffffd17224 */ /* 0x000fe200078e000d */
[----:B------:R-:W-:Y:S01]  /*1d160*/  MOV R208, 0x2 ;  /* 0x0000000200d07802 */ /* 0x000fe20000000f00 */
[----:B--2---:R-:W-:Y:S01]  /*1d170*/  IMAD.MOV.U32 R3, RZ, RZ, 0x181f ;  /* 0x0000181fff037424 */ /* 0x004fe200078e00ff */
[----:B------:R-:W-:Y:S02]  /*1d180*/  MOV R2, 0x1d1a0 ;  /* 0x0001d1a000027802 */ /* 0x000fe40000000f00 */
[----:B-1-34-:R-:W-:Y:S05]  /*1d190*/  CALL.REL.NOINC `($__internal_32_$__cuda_sm70_shflsync_idx_p) ;  /* 0x00000dc000007944 */ /* 0x01afea0003c00000 */
[----:B------:R-:W-:Y:S01]  /*1d1a0*/  MOV R5, R208 ;  /* 0x000000d000057202 */ /* 0x000fe20000000f00 */
[----:B------:R-:W-:Y:S05]  /*1d1b0*/  BRA `(.L_x_1936) ;  /* 0xffffb4d000007947 */ /* 0x000fea000383ffff */
.L_x_1865:
[----:B------:R-:W-:Y:S01]  /*1d1c0*/  IMAD.MOV.U32 R209, RZ, RZ, R16 ;  /* 0x000000ffffd17224 */ /* 0x000fe200078e0010 */
[----:B------:R-:W-:Y:S01]  /*1d1d0*/  MOV R208, 0x2 ;  /* 0x0000000200d07802 */ /* 0x000fe20000000f00 */
[----:B--2---:R-:W-:Y:S01]  /*1d1e0*/  IMAD.MOV.U32 R3, RZ, RZ, 0x181f ;  /* 0x0000181fff037424 */ /* 0x004fe200078e00ff */
[----:B------:R-:W-:Y:S02]  /*1d1f0*/  MOV R2, 0x1d210 ;  /* 0x0001d21000027802 */ /* 0x000fe40000000f00 */
[----:B-1-34-:R-:W-:Y:S05]  /*1d200*/  CALL.REL.NOINC `($__internal_32_$__cuda_sm70_shflsync_idx_p) ;  /* 0x00000d5000007944 */ /* 0x01afea0003c00000 */
[----:B------:R-:W-:Y:S01]  /*1d210*/  MOV R2, R208 ;  /* 0x000000d000027202 */ /* 0x000fe20000000f00 */
[----:B------:R-:W-:Y:S05]  /*1d220*/  BRA `(.L_x_1937) ;  /* 0xffffb48000007947 */ /* 0x000fea000383ffff */
.L_x_1868:
[----:B------:R-:W-:Y:S01]  /*1d230*/  IMAD.MOV.U32 R209, RZ, RZ, R13 ;  /* 0x000000ffffd17224 */ /* 0x000fe200078e000d */
[----:B------:R-:W-:Y:S01]  /*1d240*/  MOV R208, 0x3 ;  /* 0x0000000300d07802 */ /* 0x000fe20000000f00 */
[----:B---3--:R-:W-:Y:S01]  /*1d250*/  IMAD.MOV.U32 R3, RZ, RZ, 0x181f ;  /* 0x0000181fff037424 */ /* 0x008fe200078e00ff */
[----:B----4-:R-:W-:-:S02]  /*1d260*/  MOV R2, 0x1d280 ;  /* 0x0001d28000027802 */ /* 0x010fc40000000f00 */
[----:B-12---:R-:W-:Y:S05]  /*1d270*/  CALL.REL.NOINC `($__internal_32_$__cuda_sm70_shflsync_idx_p) ;  /* 0x00000ce000007944 */ /* 0x006fea0003c00000 */
        /* <DEDUP_REMOVED lines=8> */
.L_x_1870:
[----:B------:R-:W-:Y:S01]  /*1d300*/  IMAD.MOV.U32 R209, RZ, RZ, R6 ;  /* 0x000000ffffd17224 */ /* 0x000fe200078e0006 */
[----:B------:R-:W-:Y:S01]  /*1d310*/  MOV R208, RZ ;  /* 0x000000ff00d07202 */ /* 0x000fe20000000f00 */
[----:B------:R-:W-:Y:S01]  /*1d320*/  IMAD.MOV.U32 R3, RZ, RZ, 0x1c1f ;  /* 0x00001c1fff037424 */ /* 0x000fe200078e00ff */
[----:B------:R-:W-:Y:S02]  /*1d330*/  MOV R2, 0x1d350 ;  /* 0x0001d35000027802 */ /* 0x000fe40000000f00 */
[----:B------:R-:W-:Y:S05]  /*1d340*/  CALL.REL.NOINC `($__internal_32_$__cuda_sm70_shflsync_idx_p) ;  /* 0x00000c1000007944 */ /* 0x000fea0003c00000 */
[----:B------:R-:W-:Y:S01]  /*1d350*/  MOV R4, R208 ;  /* 0x000000d000047202 */ /* 0x000fe20000000f00 */
[----:B------:R-:W-:Y:S05]  /*1d360*/  BRA `(.L_x_1939) ;  /* 0xffffb86000007947 */ /* 0x000fea000383ffff */
.L_x_1871:
[----:B------:R-:W-:Y:S01]  /*1d370*/  IMAD.MOV.U32 R209, RZ, RZ, R5 ;  /* 0x000000ffffd17224 */ /* 0x000fe200078e0005 */
[----:B------:R-:W-:Y:S01]  /*1d380*/  MOV R208, RZ ;  /* 0x000000ff00d07202 */ /* 0x000fe20000000f00 */
[----:B------:R-:W-:Y:S01]  /*1d390*/  IMAD.MOV.U32 R3, RZ, RZ, 0x1c1f ;  /* 0x00001c1fff037424 */ /* 0x000fe200078e00ff */
[----:B------:R-:W-:Y:S02]  /*1d3a0*/  MOV R2, 0x1d3c0 ;  /* 0x0001d3c000027802 */ /* 0x000fe40000000f00 */
[----:B-12---:R-:W-:Y:S05]  /*1d3b0*/  CALL.REL.NOINC `($__internal_32_$__cuda_sm70_shflsync_idx_p) ;  /* 0x00000ba000007944 */ /* 0x006fea0003c00000 */
[----:B------:R-:W-:Y:S01]  /*1d3c0*/  MOV R2, R208 ;  /* 0x000000d000027202 */ /* 0x000fe20000000f00 */
[----:B------:R-:W-:Y:S05]  /*1d3d0*/  BRA `(.L_x_1940) ;  /* 0xffffb81000007947 */ /* 0x000fea000383ffff */
.L_x_1874:
[----:B------:R-:W-:Y:S01]  /*1d3e0*/  IMAD.MOV.U32 R209, RZ, RZ, R6 ;  /* 0x000000ffffd17224 */ /* 0x000fe200078e0006 */
[----:B------:R-:W-:Y:S01]  /*1d3f0*/  MOV R208, 0x1 ;  /* 0x0000000100d07802 */ /* 0x000fe20000000f00 */
[----:B--2---:R-:W-:Y:S01]  /*1d400*/  IMAD.MOV.U32 R3, RZ, RZ, 0x1c1f ;  /* 0x00001c1fff037424 */ /* 0x004fe200078e00ff */
[----:B----4-:R-:W-:-:S02]  /*1d410*/  MOV R2, 0x1d430 ;  /* 0x0001d43000027802 */ /* 0x010fc40000000f00 */
        /* <DEDUP_REMOVED lines=9> */
.L_x_1878:
[----:B------:R-:W-:Y:S01]  /*1d4b0*/  IMAD.MOV.U32 R209, RZ, RZ, R5 ;  /* 0x000000ffffd17224 */ /* 0x000fe200078e0005 */
[----:B------:R-:W-:Y:S01]  /*1d4c0*/  MOV R208, RZ ;  /* 0x000000ff00d07202 */ /* 0x000fe20000000f00 */
[----:B------:R-:W-:Y:S01]  /*1d4d0*/  IMAD.MOV.U32 R3, RZ, RZ, 0x181f ;  /* 0x0000181fff037424 */ /* 0x000fe200078e00ff */
[----:B------:R-:W-:Y:S02]  /*1d4e0*/  MOV R2, 0x1d500 ;  /* 0x0001d50000027802 */ /* 0x000fe40000000f00 */
[----:B------:R-:W-:Y:S05]  /*1d4f0*/  CALL.REL.NOINC `($__internal_32_$__cuda_sm70_shflsync_idx_p) ;  /* 0x00000a6000007944 */ /* 0x000fea0003c00000 */
[----:B------:R-:W-:Y:S01]  /*1d500*/  MOV R4, R208 ;  /* 0x000000d000047202 */ /* 0x000fe20000000f00 */
[----:B------:R-:W-:Y:S05]  /*1d510*/  BRA `(.L_x_1942) ;  /* 0xffffd7b000007947 */ /* 0x000fea000383ffff */
.L_x_1879:
[----:B------:R-:W-:Y:S01]  /*1d520*/  IMAD.MOV.U32 R209, RZ, RZ, R16 ;  /* 0x000000ffffd17224 */ /* 0x000fe200078e0010 */
[----:B------:R-:W-:Y:S01]  /*1d530*/  MOV R208, RZ ;  /* 0x000000ff00d07202 */ /* 0x000fe20000000f00 */
[----:B------:R-:W-:Y:S01]  /*1d540*/  IMAD.MOV.U32 R3, RZ, RZ, 0x181f ;  /* 0x0000181fff037424 */ /* 0x000fe200078e00ff */
[----:B------:R-:W-:Y:S02]  /*1d550*/  MOV R2, 0x1d570 ;  /* 0x0001d57000027802 */ /* 0x000fe40000000f00 */
[----:B-12---:R-:W-:Y:S05]  /*1d560*/  CALL.REL.NOINC `($__internal_32_$__cuda_sm70_shflsync_idx_p) ;  /* 0x000009f000007944 */ /* 0x006fea0003c00000 */
[----:B------:R-:W-:Y:S01]  /*1d570*/  MOV R2, R208 ;  /* 0x000000d000027202 */ /* 0x000fe20000000f00 */
[----:B------:R-:W-:Y:S05]  /*1d580*/  BRA `(.L_x_1943) ;  /* 0xffffd76000007947 */ /* 0x000fea000383ffff */
.L_x_1882:
        /* <DEDUP_REMOVED lines=13> */
.L_x_1885:
[----:B------:R-:W-:Y:S01]  /*1d660*/  IMAD.MOV.U32 R209, RZ, RZ, R5 ;  /* 0x000000ffffd17224 */ /* 0x000fe200078e0005 */
[----:B------:R-:W-:Y:S01]  /*1d670*/  MOV R208, 0x2 ;  /* 0x0000000200d07802 */ /* 0x000fe20000000f00 */
[----:B-1----:R-:W-:Y:S01]  /*1d680*/  IMAD.MOV.U32 R3, RZ, RZ, 0x181f ;  /* 0x0000181fff037424 */ /* 0x002fe200078e00ff */
[----:B----4-:R-:W-:Y:S02]  /*1d690*/  MOV R2, 0x1d6b0 ;  /* 0x0001d6b000027802 */ /* 0x010fe40000000f00 */
[----:B--23--:R-:W-:Y:S05]  /*1d6a0*/  CALL.REL.NOINC `($__internal_32_$__cuda_sm70_shflsync_idx_p) ;  /* 0x000008b000007944 */ /* 0x00cfea0003c00000 */
[----:B------:R-:W-:Y:S01]  /*1d6b0*/  MOV R4, R208 ;  /* 0x000000d000047202 */ /* 0x000fe20000000f00 */
[----:B------:R-:W-:Y:S05]  /*1d6c0*/  BRA `(.L_x_1945) ;  /* 0xffffd91000007947 */ /* 0x000fea000383ffff */
.L_x_1886:
[----:B------:R-:W-:Y:S01]  /*1d6d0*/  IMAD.MOV.U32 R209, RZ, RZ, R16 ;  /* 0x000000ffffd17224 */ /* 0x000fe200078e0010 */
[----:B------:R-:W-:Y:S01]  /*1d6e0*/  MOV R208, 0x2 ;  /* 0x0000000200d07802 */ /* 0x000fe20000000f00 */
[----:B------:R-:W-:Y:S01]  /*1d6f0*/  IMAD.MOV.U32 R3, RZ, RZ, 0x181f ;  /* 0x0000181fff037424 */ /* 0x000fe200078e00ff */
[----:B----4-:R-:W-:Y:S02]  /*1d700*/  MOV R2, 0x1d720 ;  /* 0x0001d72000027802 */ /* 0x010fe40000000f00 */
[----:B-123--:R-:W-:Y:S05]  /*1d710*/  CALL.REL.NOINC `($__internal_32_$__cuda_sm70_shflsync_idx_p) ;  /* 0x0000084000007944 */ /* 0x00efea0003c00000 */
[----:B------:R-:W-:Y:S01]  /*1d720*/  MOV R2, R208 ;  /* 0x000000d000027202 */ /* 0x000fe20000000f00 */
[----:B------:R-:W-:Y:S05]  /*1d730*/  BRA `(.L_x_1946) ;  /* 0xffffd8c000007947 */ /* 0x000fea000383ffff */
.L_x_1889:
[----:B------:R-:W-:Y:S01]  /*1d740*/  IMAD.MOV.U32 R209, RZ, RZ, R5 ;  /* 0x000000ffffd17224 */ /* 0x000fe200078e0005 */
[----:B------:R-:W-:Y:S01]  /*1d750*/  MOV R208, 0x3 ;  /* 0x0000000300d07802 */ /* 0x000fe20000000f00 */
[----:B-1----:R-:W-:Y:S01]  /*1d760*/  IMAD.MOV.U32 R3, RZ, RZ, 0x181f ;  /* 0x0000181fff037424 */ /* 0x002fe200078e00ff */
[----:B------:R-:W-:-:S02]  /*1d770*/  MOV R2, 0x1d790 ;  /* 0x0001d79000027802 */ /* 0x000fc40000000f00 */
[----:B--234-:R-:W-:Y:S05]  /*1d780*/  CALL.REL.NOINC `($__internal_32_$__cuda_sm70_shflsync_idx_p) ;  /* 0x000007d000007944 */ /* 0x01cfea0003c00000 */
        /* <DEDUP_REMOVED lines=8> */
.L_x_1891:
[----:B------:R-:W-:Y:S01]  /*1d810*/  IMAD.MOV.U32 R209, RZ, RZ, R114 ;  /* 0x000000ffffd17224 */ /* 0x000fe200078e0072 */
[----:B------:R-:W-:Y:S01]  /*1d820*/  MOV R208, RZ ;  /* 0x000000ff00d07202 */ /* 0x000fe20000000f00 */
[----:B------:R-:W-:Y:S01]  /*1d830*/  IMAD.MOV.U32 R3, RZ, RZ, 0x1f ;  /* 0x0000001fff037424 */ /* 0x000fe200078e00ff */
[----:B------:R-:W-:Y:S02]  /*1d840*/  MOV R2, 0x1d860 ;  /* 0x0001d86000027802 */ /* 0x000fe40000000f00 */
[----:B------:R-:W-:Y:S05]  /*1d850*/  CALL.REL.NOINC `($__internal_32_$__cuda_sm70_shflsync_idx_p) ;  /* 0x0000070000007944 */ /* 0x000fea0003c00000 */
[----:B------:R-:W-:Y:S01]  /*1d860*/  MOV R10, R208 ;  /* 0x000000d0000a7202 */ /* 0x000fe20000000f00 */
[----:B------:R-:W-:Y:S05]  /*1d870*/  BRA `(.L_x_1948) ;  /* 0xffffdb3000007947 */ /* 0x000fea000383ffff */
.L_x_1892:
[----:B------:R-:W-:Y:S01]  /*1d880*/  IMAD.MOV.U32 R209, RZ, RZ, R114 ;  /* 0x000000ffffd17224 */ /* 0x000fe200078e0072 */
[----:B------:R-:W-:Y:S01]  /*1d890*/  MOV R208, 0x1 ;  /* 0x0000000100d07802 */ /* 0x000fe20000000f00 */
[----:B------:R-:W-:Y:S01]  /*1d8a0*/  IMAD.MOV.U32 R3, RZ, RZ, 0x1f ;  /* 0x0000001fff037424 */ /* 0x000fe200078e00ff */
[----:B------:R-:W-:Y:S02]  /*1d8b0*/  MOV R2, 0x1d8d0 ;  /* 0x0001d8d000027802 */ /* 0x000fe40000000f00 */
[----:B-12---:R-:W-:Y:S05]  /*1d8c0*/  CALL.REL.NOINC `($__internal_32_$__cuda_sm70_shflsync_idx_p) ;  /* 0x0000069000007944 */ /* 0x006fea0003c00000 */
[----:B------:R-:W-:Y:S01]  /*1d8d0*/  MOV R6, R208 ;  /* 0x000000d000067202 */ /* 0x000fe20000000f00 */
[----:B------:R-:W-:Y:S05]  /*1d8e0*/  BRA `(.L_x_1949) ;  /* 0xffffdae000007947 */ /* 0x000fea000383ffff */
.L_x_1893:
[----:B------:R-:W-:Y:S01]  /*1d8f0*/  IMAD.MOV.U32 R2, RZ, RZ, R4 ;  /* 0x000000ffff027224 */ /* 0x000fe200078e0004 */
[----:B------:R-:W-:-:S02]  /*1d900*/  MOV R5, 0x1 ;  /* 0x0000000100057802 */ /* 0x000fc40000000f00 */
[----:B------:R-:W-:Y:S02]  /*1d910*/  MOV R3, 0x1d930 ;  /* 0x0001d93000037802 */ /* 0x000fe40000000f00 */
[----:B-1234-:R-:W-:Y:S05]  /*1d920*/  CALL.REL.NOINC `($__internal_33_$__cuda_sm70_shflsync_up_p) ;  /* 0x0000068000007944 */ /* 0x01efea0003c00000 */
[----:B------:R-:W-:Y:S05]  /*1d930*/  BRA `(.L_x_1950) ;  /* 0xffffdbc000007947 */ /* 0x000fea000383ffff */
.L_x_1894:
[----:B------:R-:W-:Y:S01]  /*1d940*/  IMAD.MOV.U32 R2, RZ, RZ, R4 ;  /* 0x000000ffff027224 */ /* 0x000fe200078e0004 */
[----:B------:R-:W-:Y:S02]  /*1d950*/  MOV R5, 0x2 ;  /* 0x0000000200057802 */ /* 0x000fe40000000f00 */
[----:B------:R-:W-:Y:S02]  /*1d960*/  MOV R3, 0x1d980 ;  /* 0x0001d98000037802 */ /* 0x000fe40000000f00 */
[----:B--2-4-:R-:W-:Y:S05]  /*1d970*/  CALL.REL.NOINC `($__internal_33_$__cuda_sm70_shflsync_up_p) ;  /* 0x0000063000007944 */ /* 0x014fea0003c00000 */
        /* <DEDUP_REMOVED lines=27> */
.L_x_1898:
[----:B------:R-:W-:Y:S01]  /*1db30*/  IMAD.MOV.U32 R2, RZ, RZ, R4 ;  /* 0x000000ffff027224 */ /* 0x000fe200078e0004 */
[----:B------:R-:W-:Y:S02]  /*1db40*/  MOV R5, 0x1 ;  /* 0x0000000100057802 */ /* 0x000fe40000000f00 */
[----:B------:R-:W-:Y:S02]  /*1db50*/  MOV R3, 0x1db70 ;  /* 0x0001db7000037802 */ /* 0x000fe40000000f00 */
[----:B------:R-:W-:Y:S05]  /*1db60*/  CALL.REL.NOINC `($__internal_33_$__cuda_sm70_shflsync_up_p) ;  /* 0x0000044000007944 */ /* 0x000fea0003c00000 */
[----:B------:R-:W-:Y:S01]  /*1db70*/  MOV R2, R5 ;  /* 0x0000000500027202 */ /* 0x000fe20000000f00 */
[----:B------:R-:W-:Y:S05]  /*1db80*/  BRA `(.L_x_1952) ;  /* 0xffffdbd000007947 */ /* 0x000fea000383ffff */
.L_x_1899:
        /* <DEDUP_REMOVED lines=31> */
.L_x_1901:
[----:B------:R-:W-:Y:S02]  /*1dd80*/  SEL R2, RZ, 0x1, P0 ;  /* 0x00000001ff027807 */ /* 0x000fe40000000000 */
[----:B------:R-:W-:Y:S02]  /*1dd90*/  MOV R3, 0x1ddb0 ;  /* 0x0001ddb000037802 */ /* 0x000fe40000000f00 */
[----:B-1----:R-:W-:Y:S05]  /*1dda0*/  CALL.REL.NOINC `($__internal_34_$__cuda_sm70_votesync_ballot) ;  /* 0x0000027000007944 */ /* 0x002fea0003c00000 */
[----:B------:R-:W-:Y:S05]  /*1ddb0*/  BRA `(.L_x_1954) ;  /* 0xffffdb3000007947 */ /* 0x000fea000383ffff */
.L_x_1902:
[----:B------:R-:W-:Y:S01]  /*1ddc0*/  IMAD.MOV.U32 R209, RZ, RZ, R8 ;  /* 0x000000ffffd17224 */ /* 0x000fe200078e0008 */
[----:B---3--:R-:W-:Y:S01]  /*1ddd0*/  MOV R208, R11 ;  /* 0x0000000b00d07202 */ /* 0x008fe20000000f00 */
[----:B------:R-:W-:Y:S01]  /*1dde0*/  IMAD.MOV.U32 R3, RZ, RZ, 0x1f ;  /* 0x0000001fff037424 */ /* 0x000fe200078e00ff */
[----:B------:R-:W-:Y:S02]  /*1ddf0*/  MOV R2, 0x1de10 ;  /* 0x0001de1000027802 */ /* 0x000fe40000000f00 */
[----:B-12---:R-:W-:Y:S05]  /*1de00*/  CALL.REL.NOINC `($__internal_32_$__cuda_sm70_shflsync_idx_p) ;  /* 0x0000015000007944 */ /* 0x006fea0003c00000 */
[----:B------:R-:W-:Y:S01]  /*1de10*/  IMAD.MOV.U32 R6, RZ, RZ, R208 ;  /* 0x000000ffff067224 */ /* 0x000fe200078e00d0 */
[----:B------:R-:W-:Y:S01]  /*1de20*/  MOV R208, R11 ;  /* 0x0000000b00d07202 */ /* 0x000fe20000000f00 */
[----:B------:R-:W-:Y:S01]  /*1de30*/  IMAD.MOV.U32 R209, RZ, RZ, R9 ;  /* 0x000000ffffd17224 */ /* 0x000fe200078e0009 */
[----:B------:R-:W-:Y:S02]  /*1de40*/  MOV R3, 0x1f ;  /* 0x0000001f00037802 */ /* 0x000fe40000000f00 */
[----:B------:R-:W-:-:S02]  /*1de50*/  MOV R2, 0x1de70 ;  /* 0x0001de7000027802 */ /* 0x000fc40000000f00 */
[----:B------:R-:W-:Y:S05]  /*1de60*/  CALL.REL.NOINC `($__internal_32_$__cuda_sm70_shflsync_idx_p) ;  /* 0x000000f000007944 */ /* 0x000fea0003c00000 */
[----:B------:R-:W-:Y:S01]  /*1de70*/  MOV R5, R208 ;  /* 0x000000d000057202 */ /* 0x000fe20000000f00 */
[----:B------:R-:W-:Y:S05]  /*1de80*/  BRA `(.L_x_1955) ;  /* 0xffffdaa000007947 */ /* 0x000fea000383ffff */
.L_x_1905:
[----:B------:R-:W-:Y:S01]  /*1de90*/  MOV R208, R2 ;  /* 0x0000000200d07202 */ /* 0x000fe20000000f00 */
[----:B------:R-:W-:Y:S01]  /*1dea0*/  IMAD.MOV.U32 R209, RZ, RZ, R4 ;  /* 0x000000ffffd17224 */ /* 0x000fe200078e0004 */
[----:B------:R-:W-:Y:S01]  /*1deb0*/  MOV R2, 0x1dee0 ;  /* 0x0001dee000027802 */ /* 0x000fe20000000f00 */
[----:B------:R-:W-:-:S02]  /*1dec0*/  IMAD.MOV.U32 R3, RZ, RZ, 0x1f ;  /* 0x0000001fff037424 */ /* 0x000fc400078e00ff */
[----:B-1234-:R-:W-:Y:S05]  /*1ded0*/  CALL.REL.NOINC `($__internal_32_$__cuda_sm70_shflsync_idx_p) ;  /* 0x0000008000007944 */ /* 0x01efea0003c00000 */
[----:B------:R-:W-:Y:S01]  /*1dee0*/  MOV R15, R208 ;  /* 0x000000d0000f7202 */ /* 0x000fe20000000f00 */
[----:B------:R-:W-:Y:S05]  /*1def0*/  BRA `(.L_x_1904) ;  /* 0xffffda9000007947 */ /* 0x000fea000383ffff */
        .weak           $__internal_31_$__cuda_sm70_shflsync_bfly_p
        .type           $__internal_31_$__cuda_sm70_shflsync_bfly_p,@function
        .size           $__internal_31_$__cuda_sm70_shflsync_bfly_p,($__internal_32_$__cuda_sm70_shflsync_idx_p - $__internal_31_$__cuda_sm70_shflsync_bfly_p)
$__internal_31_$__cuda_sm70_shflsync_bfly_p:
[----:B------:R-:W-:Y:S02]  /*1df00*/  MOV R177, 0x1f ;  /* 0x0000001f00b17802 */ /* 0x000fe40000000f00 */
[----:B------:R-:W-:-:S04]  /*1df10*/  MOV R178, 0xffffffff ;  /* 0xffffffff00b27802 */ /* 0x000fc80000000f00 */
[----:B------:R-:W-:Y:S04]  /*1df20*/  WARPSYNC R178 ;  /* 0x000000b200007348 */ /* 0x000fe80003800000 */
[----:B------:R1:W2:Y:S02]  /*1df30*/  SHFL.BFLY PT, R177, R4, R3, R177 ;  /* 0x0c00000304b17389 */ /* 0x0002a400000e00b1 */
[----:B-1----:R-:W-:-:S04]  /*1df40*/  MOV R3, 0x0 ;  /* 0x0000000000037802 */ /* 0x002fc80000000f00 */
[----:B--2---:R-:W-:Y:S05]  /*1df50*/  RET.REL.NODEC R2 `(_ZN7cutlass13device_kernelIN5flash19enable_sm80_to_sm89INS1_16FlashAttnFwdSm80INS1_25CollectiveMainloopFwdSm80ILi8ELi1ELb0EN4cute5tupleIJNS5_1CILi128EEENS7_ILi48EEENS7_ILi256EEEEEELi256ENS_6half_tEfNS_4arch4Sm80ELb0ELb0ELb0ELb1ELb1ELb1ELb1ELb1EEENS1_21CollectiveEpilogueFwdINS6_IJS8_SA_S9_EEENS6_IJNS7_ILi1EEESI_SI_EEESC_SE_Li256ELb1ELb1ELb1ELb0EEENS1_36VarlenDynamicPersistentTileSchedulerILi128ELi48ELi256ELi256ELb1ELb1ELb0ELb0ELb1ELb1EEEEEEEEEvNT_6ParamsE) ;  /* 0xfffe20a002007950 */ /* 0x004fea0003c3ffff */
        .weak           $__internal_32_$__cuda_sm70_shflsync_idx_p
        .type           $__internal_32_$__cuda_sm70_shflsync_idx_p,@function
        .size           $__internal_32_$__cuda_sm70_shflsync_idx_p,($__internal_33_$__cuda_sm70_shflsync_up_p - $__internal_32_$__cuda_sm70_shflsync_idx_p)
$__internal_32_$__cuda_sm70_shflsync_idx_p:
[----:B------:R-:W-:-:S04]  /*1df60*/  MOV R228, 0xffffffff ;  /* 0xffffffff00e47802 */ /* 0x000fc80000000f00 */
[----:B------:R-:W-:Y:S04]  /*1df70*/  WARPSYNC R228 ;  /* 0x000000e400007348 */ /* 0x000fe80003800000 */
[----:B------:R1:W2:Y:S02]  /*1df80*/  SHFL.IDX PT, R208, R209, R208, R3 ;  /* 0x000000d0d1d07389 */ /* 0x0002a400000e0003 */
[----:B-1----:R-:W-:-:S04]  /*1df90*/  MOV R3, 0x0 ;  /* 0x0000000000037802 */ /* 0x002fc80000000f00 */
[----:B--2---:R-:W-:Y:S05]  /*1dfa0*/  RET.REL.NODEC R2 `(_ZN7cutlass13device_kernelIN5flash19enable_sm80_to_sm89INS1_16FlashAttnFwdSm80INS1_25CollectiveMainloopFwdSm80ILi8ELi1ELb0EN4cute5tupleIJNS5_1CILi128EEENS7_ILi48EEENS7_ILi256EEEEEELi256ENS_6half_tEfNS_4arch4Sm80ELb0ELb0ELb0ELb1ELb1ELb1ELb1ELb1EEENS1_21CollectiveEpilogueFwdINS6_IJS8_SA_S9_EEENS6_IJNS7_ILi1EEESI_SI_EEESC_SE_Li256ELb1ELb1ELb1ELb0EEENS1_36VarlenDynamicPersistentTileSchedulerILi128ELi48ELi256ELi256ELb1ELb1ELb0ELb0ELb1ELb1EEEEEEEEEvNT_6ParamsE) ;  /* 0xfffe205002007950 */ /* 0x004fea0003c3ffff */
        .weak           $__internal_33_$__cuda_sm70_shflsync_up_p
        .type           $__internal_33_$__cuda_sm70_shflsync_up_p,@function
        .size           $__internal_33_$__cuda_sm70_shflsync_up_p,($__internal_34_$__cuda_sm70_votesync_ballot - $__internal_33_$__cuda_sm70_shflsync_up_p)
$__internal_33_$__cuda_sm70_shflsync_up_p:
[----:B------:R-:W-:Y:S02]  /*1dfb0*/  IMAD.MOV.U32 R13, RZ, RZ, -0x1 ;  /* 0xffffffffff0d7424 */ /* 0x000fe400078e00ff */
[----:B------:R-:W-:Y:S02]  /*1dfc0*/  IMAD.MOV.U32 R11, RZ, RZ, RZ ;  /* 0x000000ffff0b7224 */ /* 0x000fe400078e00ff */
[----:B------:R-:W-:Y:S04]  /*1dfd0*/  WARPSYNC R13 ;  /* 0x0000000d00007348 */ /* 0x000fe80003800000 */
[----:B------:R1:W2:Y:S02]  /*1dfe0*/  SHFL.UP PT, R5, R2, R5, R11 ;  /* 0x0400000502057389 */ /* 0x0002a400000e000b */
[----:B-1----:R-:W-:-:S02]  /*1dff0*/  MOV R2, R3 ;  /* 0x0000000300027202 */ /* 0x002fc40000000f00 */
[----:B------:R-:W-:-:S04]  /*1e000*/  MOV R3, 0x0 ;  /* 0x0000000000037802 */ /* 0x000fc80000000f00 */
[----:B--2---:R-:W-:Y:S05]  /*1e010*/  RET.REL.NODEC R2 `(_ZN7cutlass13device_kernelIN5flash19enable_sm80_to_sm89INS1_16FlashAttnFwdSm80INS1_25CollectiveMainloopFwdSm80ILi8ELi1ELb0EN4cute5tupleIJNS5_1CILi128EEENS7_ILi48EEENS7_ILi256EEEEEELi256ENS_6half_tEfNS_4arch4Sm80ELb0ELb0ELb0ELb1ELb1ELb1ELb1ELb1EEENS1_21CollectiveEpilogueFwdINS6_IJS8_SA_S9_EEENS6_IJNS7_ILi1EEESI_SI_EEESC_SE_Li256ELb1ELb1ELb1ELb0EEENS1_36VarlenDynamicPersistentTileSchedulerILi128ELi48ELi256ELi256ELb1ELb1ELb0ELb0ELb1ELb1EEEEEEEEEvNT_6ParamsE) ;  /* 0xfffe1fe002007950 */ /* 0x004fea0003c3ffff */
        .weak           $__internal_34_$__cuda_sm70_votesync_ballot
        .type           $__internal_34_$__cuda_sm70_votesync_ballot,@function
        .size           $__internal_34_$__cuda_sm70_votesync_ballot,(.L_x_3270 - $__internal_34_$__cuda_sm70_votesync_ballot)
$__internal_34_$__cuda_sm70_votesync_ballot:
[----:B------:R-:W-:Y:S01]  /*1e020*/  ISETP.NE.U32.AND P0, PT, R2, 0x1, PT ;  /* 0x000000010200780c */ /* 0x000fe20003f05070 */
[----:B------:R-:W-:-:S04]  /*1e030*/  IMAD.MOV.U32 R5, RZ, RZ, -0x1 ;  /* 0xffffffffff057424 */ /* 0x000fc800078e00ff */
[----:B------:R-:W-:Y:S08]  /*1e040*/  WARPSYNC R5 ;  /* 0x0000000500007348 */ /* 0x000ff00003800000 */
[----:B------:R-:W-:-:S04]  /*1e050*/  VOTE.ANY R2, PT, !P0 ;  /* 0x0000000000027806 */ /* 0x000fc800040e0100 */
[----:B------:R-:W-:Y:S01]  /*1e060*/  LOP3.LUT R13, R2, R5, RZ, 0xc0, !PT ;  /* 0x00000005020d7212 */ /* 0x000fe200078ec0ff */
[----:B------:R-:W-:Y:S02]  /*1e070*/  IMAD.MOV.U32 R2, RZ, RZ, R3 ;  /* 0x000000ffff027224 */ /* 0x000fe400078e0003 */
[----:B------:R-:W-:-:S04]  /*1e080*/  IMAD.MOV.U32 R3, RZ, RZ, 0x0 ;  /* 0x00000000ff037424 */ /* 0x000fc800078e00ff */
[----:B------:R-:W-:Y:S05]  /*1e090*/  RET.REL.NODEC R2 `(_ZN7cutlass13device_kernelIN5flash19enable_sm80_to_sm89INS1_16FlashAttnFwdSm80INS1_25CollectiveMainloopFwdSm80ILi8ELi1ELb0EN4cute5tupleIJNS5_1CILi128EEENS7_ILi48EEENS7_ILi256EEEEEELi256ENS_6half_tEfNS_4arch4Sm80ELb0ELb0ELb0ELb1ELb1ELb1ELb1ELb1EEENS1_21CollectiveEpilogueFwdINS6_IJS8_SA_S9_EEENS6_IJNS7_ILi1EEESI_SI_EEESC_SE_Li256ELb1ELb1ELb1ELb0EEENS1_36VarlenDynamicPersistentTileSchedulerILi128ELi48ELi256ELi256ELb1ELb1ELb0ELb0ELb1ELb1EEEEEEEEEvNT_6ParamsE) ;  /* 0xfffe1f6002007950 */ /* 0x000fea0003c3ffff */
.L_x_1956:
        /* <DEDUP_REMOVED lines=14> */
.L_x_3270:


//--------------------- .text._ZN7cutlass13device_kernelIN5flash19enable_sm80_to_sm89INS1_16FlashAttnFwdSm80INS1_25CollectiveMainloopFwdSm80ILi8ELi1ELb0EN4cute5tupleIJNS5_1CILi128EEENS7_ILi64EEENS7_ILi256EEEEEELi256ENS_6half_tEfNS_4arch4Sm80ELb0ELb1ELb0ELb0ELb1ELb0ELb1ELb1EEENS1_21CollectiveEpilogueFwdINS6_IJS8_SA_S9_EEENS6_IJNS7_ILi1EEESI_SI_EEESC_SE_Li256ELb0ELb1ELb1ELb0EEENS1_19SingleTileSchedulerILb0ELb1ELb1ELi128EEEEEEEEEvNT_6ParamsE --------------------------
	.section	.text._ZN7cutlass13device_kernelIN5flash19enable_sm80_to_sm89INS1_16FlashAttnFwdSm80INS1_25CollectiveMainloopFwdSm80ILi8ELi1ELb0EN4cute5tupleIJNS5_1CILi128EEENS7_ILi64EEENS7_ILi256EEEEEELi256ENS_6half_tEfNS_4arch4Sm80ELb0ELb1ELb0ELb0ELb1ELb0ELb1ELb1EEENS1_21CollectiveEpilogueFwdINS6_IJS8_SA_S9_EEENS6_IJNS7_ILi1EEESI_SI_EEESC_SE_Li256ELb0ELb1ELb1ELb0EEENS1_19SingleTileSchedulerILb0ELb1ELb1ELi128EEEEEEEEEvNT_6ParamsE,"ax",@progbits
	.sectioninfo	@"SHI_REGISTERS=255"
	.align	128
.text._ZN7cutlass13device_kernelIN5flash19enable_sm80_to_sm89INS1_16FlashAttnFwdSm80INS1_25CollectiveMainloopFwdSm80ILi8ELi1ELb0EN4cute5tupleIJNS5_1CILi128EEENS7_ILi64EEENS7_ILi256EEEEEELi256ENS_6half_tEfNS_4arch4Sm80ELb0ELb1ELb0ELb0ELb1ELb0ELb1ELb1EEENS1_21CollectiveEpilogueFwdINS6_IJS8_SA_S9_EEENS6_IJNS7_ILi1EEESI_SI_EEESC_SE_Li256ELb0ELb1ELb1ELb0EEENS1_19SingleTileSchedulerILb0ELb1ELb1ELi128EEEEEEEEEvNT_6ParamsE:
        .type           _ZN7cutlass13device_kernelIN5flash19enable_sm80_to_sm89INS1_16FlashAttnFwdSm80INS1_25CollectiveMainloopFwdSm80ILi8ELi1ELb0EN4cute5tupleIJNS5_1CILi128EEENS7_ILi64EEENS7_ILi256EEEEEELi256ENS_6half_tEfNS_4arch4Sm80ELb0ELb1ELb0ELb0ELb1ELb0ELb1ELb1EEENS1_21CollectiveEpilogueFwdINS6_IJS8_SA_S9_EEENS6_IJNS7_ILi1EEESI_SI_EEESC_SE_Li256ELb0ELb1ELb1ELb0EEENS1_19SingleTileSchedulerILb0ELb1ELb1ELi128EEEEEEEEEvNT_6ParamsE,@function
        .size           _ZN7cutlass13device_kernelIN5flash19enable_sm80_to_sm89INS1_16FlashAttnFwdSm80INS1_25CollectiveMainloopFwdSm80ILi8ELi1ELb0EN4cute5tupleIJNS5_1CILi128EEENS7_ILi64EEENS7_ILi256EEEEEELi256ENS_6half_tEfNS_4arch4Sm80ELb0ELb1ELb0ELb0ELb1ELb0ELb1ELb1EEENS1_21CollectiveEpilogueFwdINS6_IJS8_SA_S9_EEENS6_IJNS7_ILi1EEESI_SI_EEESC_SE_Li256ELb0ELb1ELb1ELb0EEENS1_19SingleTileSchedulerILb0ELb1ELb1ELi128EEEEEEEEEvNT_6ParamsE,(.L_x_3275 - _ZN7cutlass13device_kernelIN5flash19enable_sm80_to_sm89INS1_16FlashAttnFwdSm80INS1_25CollectiveMainloopFwdSm80ILi8ELi1ELb0EN4cute5tupleIJNS5_1CILi128EEENS7_ILi64EEENS7_ILi256EEEEEELi256ENS_6half_tEfNS_4arch4Sm80ELb0ELb1ELb0ELb0ELb1ELb0ELb1ELb1EEENS1_21CollectiveEpilogueFwdINS6_IJS8_SA_S9_EEENS6_IJNS7_ILi1EEESI_SI_EEESC_SE_Li256ELb0ELb1ELb1ELb0EEENS1_19SingleTileSchedulerILb0ELb1ELb1ELi128EEEEEEEEEvNT_6ParamsE)
        .other          _ZN7cutlass13device_kernelIN5flash19enable_sm80_to_sm89INS1_16FlashAttnFwdSm80INS1_25CollectiveMainloopFwdSm80ILi8ELi1ELb0EN4cute5tupleIJNS5_1CILi128EEENS7_ILi64EEENS7_ILi256EEEEEELi256ENS_6half_tEfNS_4arch4Sm80ELb0ELb1ELb0ELb0ELb1ELb0ELb1ELb1EEENS1_21CollectiveEpilogueFwdINS6_IJS8_SA_S9_EEENS6_IJNS7_ILi1EEESI_SI_EEESC_SE_Li256ELb0ELb1ELb1ELb0EEENS1_19SingleTileSchedulerILb0ELb1ELb1ELi128EEEEEEEEEvNT_6ParamsE,@"STO_CUDA_ENTRY STV_DEFAULT"
_ZN7cutlass13device_kernelIN5flash19enable_sm80_to_sm89INS1_16FlashAttnFwdSm80INS1_25CollectiveMainloopFwdSm80ILi8ELi1ELb0EN4cute5tupleIJNS5_1CILi128EEENS7_ILi64EEENS7_ILi256EEEEEELi256ENS_6half_tEfNS_4arch4Sm80ELb0ELb1ELb0ELb0ELb1ELb0ELb1ELb1EEENS1_21CollectiveEpilogueFwdINS6_IJS8_SA_S9_EEENS6_IJNS7_ILi1EEESI_SI_EEESC_SE_Li256ELb0ELb1ELb1ELb0EEENS1_19SingleTileSchedulerILb0ELb1ELb1ELi128EEEEEEEEEvNT_6ParamsE:
[----:B------:R-:W-:Y:S02]  /*0000*/  MOV R1, c[0x0][0x28] ;  /* 0x00000a0000017a02 */ /* 0x000fe40000000f00 */
[----:B------:R-:W1:Y:S01]  /*0010*/  S2R R83, SR_TID.X ;  /* 0x0000000000537919 */ /* 0x000e620000002100 */
[----:B------:R-:W2:Y:S08]  /*0020*/  S2UR UR7, SR_CTAID.Y ;  /* 0x00000000000779c3 */ /* 0x000eb00000002600 */
        /* <DEDUP_REMOVED lines=14> */
.L_x_1957:
[----:B------:R-:W-:Y:S02]  /*0110*/  ULDC.64 UR4, c[0x0][0x550] ;  /* 0x0001540000047ab9 */ /* 0x000fe40000000a00 */
[----:B------:R-:W-:Y:S02]  /*0120*/  UISETP.NE.AND UP0, UPT, UR4, 0x1, UPT ;  /* 0x000000010400788c */ /* 0x000fe4000bf05270 */
[----:B------:R-:W-:-:S02]  /*0130*/  UIMAD.WIDE.U32 UR8, UR7, UR5, URZ ;  /* 0x00000005070872a5 */ /* 0x000fc4000f8e003f */
[----:B------:R-:W-:Y:S02]  /*0140*/  ULDC UR4, c[0x0][0x558] ;  /* 0x0001560000047ab9 */ /* 0x000fe40000000800 */
[----:B------:R-:W-:-:S05]  /*0150*/  UMOV UR13, UR7 ;  /* 0x00000007000d7c82 */ /* 0x000fca0008000000 */
[----:B------:R-:W-:-:S03]  /*0160*/  @UP0 USHF.R.U32.HI UR13, URZ, UR4, UR9 ;  /* 0x000000043f0d0299 */ /* 0x000fc60008011609 */
.L_x_1958:
        /* <DEDUP_REMOVED lines=16> */
[----:B------:R-:W1:Y:S01]  /*0270*/  S2UR UR25, SR_CTAID.X ;  /* 0x00000000001979c3 */ /* 0x000e620000002500 */
[----:B------:R-:W-:Y:S02]  /*0280*/  ULDC UR4, c[0x0][0x2c4] ;  /* 0x0000b10000047ab9 */ /* 0x000fe40000000800 */
[----:B------:R-:W-:Y:S02]  /*0290*/  UISETP.NE.AND UP1, UPT, UR4, 0x1, UPT ;  /* 0x000000010400788c */ /* 0x000fe4000bf25270 */
[----:B------:R-:W-:Y:S02]  /*02a0*/  UMOV UR12, URZ ;  /* 0x0000003f000c7c82 */ /* 0x000fe40008000000 */
[----:B------:R-:W-:Y:S02]  /*02b0*/  ULDC.64 UR4, c[0x0][0x2c8] ;  /* 0x0000b20000047ab9 */ /* 0x000fe40000000a00 */
[----:B-1----:R-:W-:-:S05]  /*02c0*/  USHF.L.U32 UR24, UR25, 0x7, URZ ;  /* 0x0000000719187899 */ /* 0x002fca000800063f */
[----:B------:R-:W-:Y:S02]  /*02d0*/  @UP1 UIADD3 UR10, UR24, 0x7f, URZ ;  /* 0x0000007f180a1890 */ /* 0x000fe4000fffe03f */
[----:B------:R-:W-:Y:S02]  /*02e0*/  UIADD3 UR8, UR24, 0x7f, URZ ;  /* 0x0000007f18087890 */ /* 0x000fe4000fffe03f */
[----:B------:R-:W-:-:S03]  /*02f0*/  UIMAD.WIDE.U32 UR10, UR10, UR4, URZ ;  /* 0x000000040a0a72a5 */ /* 0x000fc6000f8e003f */
[----:B------:R-:W-:-:S04]  /*0300*/  ULDC UR4, c[0x0][0x2ac] ;  /* 0x0000ab0000047ab9 */ /* 0x000fc80000000800 */
[----:B------:R-:W-:Y:S02]  /*0310*/  @UP1 UMOV UR9, UR11 ;  /* 0x0000000b00091c82 */ /* 0x000fe40008000000 */
[----:B------:R-:W-:Y:S02]  /*0320*/  ULDC UR10, c[0x0][0x1d0] ;  /* 0x00007400000a7ab9 */ /* 0x000fe40000000800 */
[----:B------:R-:W-:Y:S02]  /*0330*/  @UP1 USHF.R.U32.HI UR8, URZ, UR5, UR9 ;  /* 0x000000053f081299 */ /* 0x000fe40008011609 */
[----:B------:R-:W-:Y:S02]  /*0340*/  UIMAD UR10, UR4, UR10, URZ ;  /* 0x0000000a040a72a4 */ /* 0x000fe4000f8e023f */
[----:B------:R-:W-:Y:S02]  /*0350*/  UMOV UR9, 0x1 ;  /* 0x0000000100097882 */ /* 0x000fe40000000000 */
[----:B------:R-:W-:-:S02]  /*0360*/  ULDC.64 UR4, c[0x0][0x328] ;  /* 0x0000ca0000047ab9 */ /* 0x000fc40000000a00 */
[----:B------:R-:W-:Y:S02]  /*0370*/  UISETP.LE.AND UP0, UPT, UR9, UR5, UPT ;  /* 0x000000050900728c */ /* 0x000fe4000bf03270 */
[----:B------:R-:W-:Y:S02]  /*0380*/  ULDC UR11, c[0x0][0x168] ;  /* 0x00005a00000b7ab9 */ /* 0x000fe40000000800 */
[----:B------:R-:W-:-:S04]  /*0390*/  UIADD3 UR11, UR10, -UR11, UR9 ;  /* 0x8000000b0a0b7290 */ /* 0x000fc8000fffe009 */
[----:B------:R-:W-:-:S04]  /*03a0*/  UIADD3 UR5, UR11, UR8, URZ ;  /* 0x000000080b057290 */ /* 0x000fc8000fffe03f */
        /* <DEDUP_REMOVED lines=16> */
.L_x_1960:
[----:B------:R-:W-:Y:S02]  /*04b0*/  ULDC UR4, c[0x0][0x32c] ;  /* 0x0000cb0000047ab9 */ /* 0x000fe40000000800 */
[----:B------:R-:W-:-:S03]  /*04c0*/  UISETP.NE.AND UP2, UPT, UR9, UR4, UPT ;  /* 0x000000040900728c */ /* 0x000fc6000bf45270 */
[----:B------:R-:W-:Y:S02]  /*04d0*/  ULDC.64 UR4, c[0x0][0x330] ;  /* 0x0000cc0000047ab9 */ /* 0x000fe40000000a00 */
[----:B------:R-:W-:-:S07]  /*04e0*/  UIMAD.WIDE.U32 UR14, UR11, UR4, URZ ;  /* 0x000000040b0e72a5 */ /* 0x000fce000f8e003f */
[----:B------:R-:W-:Y:S02]  /*04f0*/  @UP2 UMOV UR9, UR15 ;  /* 0x0000000f00092c82 */ /* 0x000fe40008000000 */
[----:B------:R-:W-:Y:S02]  /*0500*/  @UP2 USHF.R.U32.HI UR11, URZ, UR5, UR9 ;  /* 0x000000053f0b2299 */ /* 0x000fe40008011609 */
.L_x_1961:
[----:B------:R-:W-:Y:S02]  /*0510*/  ULDC UR4, c[0x0][0x32c] ;  /* 0x0000cb0000047ab9 */ /* 0x000fe40000000800 */
[----:B------:R-:W-:-:S04]  /*0520*/  UIMAD UR4, UR11, UR4, UR4 ;  /* 0x000000040b0472a4 */ /* 0x000fc8000f8e0204 */
[----:B------:R-:W-:-:S04]  /*0530*/  UISETP.LT.AND UP2, UPT, UR8, UR4, UPT ;  /* 0x000000040800728c */ /* 0x000fc8000bf41270 */
[----:B------:R-:W-:Y:S02]  /*0540*/  USEL UR8, UR8, UR4, UP2 ;  /* 0x0000000408087287 */ /* 0x000fe40009000000 */
.L_x_1959:
[----:B------:R-:W-:Y:S01]  /*0550*/  UIADD3 UR9, UR10, 0x3f, URZ ;  /* 0x0000003f0a097890 */ /* 0x000fe2000fffe03f */
[----:B------:R-:W-:Y:S01]  /*0560*/  PLOP3.LUT P0, PT, PT, PT, UP0, 0x40, 0x0 ;  /* 0x000000000000781c */ /* 0x000fe20003f0e808 */
[----:B------:R-:W-:Y:S02]  /*0570*/  UIADD3 UR11, UR8, 0x3f, URZ ;  /* 0x0000003f080b7890 */ /* 0x000fe4000fffe03f */
[----:B------:R-:W-:Y:S02]  /*0580*/  ULDC.64 UR4, c[0x0][0x2c8] ;  /* 0x0000b20000047ab9 */ /* 0x000fe40000000a00 */
[----:B------:R-:W-:Y:S02]  /*0590*/  UIMAD.WIDE.U32 UR16, UR24, UR4, URZ ;  /* 0x00000004181072a5 */ /* 0x000fe4000f8e003f */
[----:B------:R-:W-:Y:S02]  /*05a0*/  USHF.R.S32.HI UR14, URZ, 0x1f, UR9 ;  /* 0x0000001f3f0e7899 */ /* 0x000fe40008011409 */
[----:B------:R-:W-:-:S02]  /*05b0*/  USHF.R.S32.HI UR8, URZ, 0x1f, UR11 ;  /* 0x0000001f3f087899 */ /* 0x000fc4000801140b */
[----:B------:R-:W-:Y:S02]  /*05c0*/  UMOV UR4, UR24 ;  /* 0x0000001800047c82 */ /* 0x000fe40008000000 */
[----:B------:R-:W-:Y:S02]  /*05d0*/  @UP1 USHF.R.U32.HI UR4, URZ, UR5, UR17 ;  /* 0x000000053f041299 */ /* 0x000fe40008011611 */
[----:B------:R-:W-:Y:S02]  /*05e0*/  ULEA.HI UR5, UR14, UR9, URZ, 0x6 ;  /* 0x000000090e057291 */ /* 0x000fe4000f8f303f */
[----:B------:R-:W-:Y:S02]  /*05f0*/  ULEA.HI UR20, UR8, UR11, URZ, 0x6 ;  /* 0x0000000b08147291 */ /* 0x000fe4000f8f303f */
[----:B------:R-:W-:Y:S02]  /*0600*/  ULDC UR21, c[0x0][0x168] ;  /* 0x00005a0000157ab9 */ /* 0x000fe40000000800 */
[----:B------:R-:W-:-:S02]  /*0610*/  USHF.R.S32.HI UR5, URZ, 0x6, UR5 ;  /* 0x000000063f057899 */ /* 0x000fc40008011405 */
[----:B------:R-:W-:Y:S02]  /*0620*/  USHF.R.S32.HI UR20, URZ, 0x6, UR20 ;  /* 0x000000063f147899 */ /* 0x000fe40008011414 */
[----:B------:R-:W-:Y:S02]  /*0630*/  UIADD3 UR21, UR10, -UR21, URZ ;  /* 0x800000150a157290 */ /* 0x000fe4000fffe03f */
[----:B------:R-:W-:Y:S02]  /*0640*/  UISETP.LT.AND UP2, UPT, UR5, UR20, UPT ;  /* 0x000000140500728c */ /* 0x000fe4000bf41270 */
[----:B------:R-:W-:Y:S02]  /*0650*/  UIADD3 UR4, UR21, UR4, URZ ;  /* 0x0000000415047290 */ /* 0x000fe4000fffe03f */
[----:B------:R-:W-:Y:S02]  /*0660*/  ULDC UR8, c[0x0][0x324] ;  /* 0x0000c90000087ab9 */ /* 0x000fe40000000800 */
[----:B------:R-:W-:-:S02]  /*0670*/  USEL UR20, UR5, UR20, UP2 ;  /* 0x0000001405147287 */ /* 0x000fc40009000000 */
[----:B------:R-:W-:Y:S01]  /*0680*/  UIADD3 UR8, UR4, -UR8, URZ ;  /* 0x8000000804087290 */ /* 0x000fe2000fffe03f */
        /* <DEDUP_REMOVED lines=9> */
[----:B------:R-:W-:-:S07]  /*0720*/  UIMAD.WIDE.U32 UR14, UR9, UR4, URZ ;  /* 0x00000004090e72a5 */ /* 0x000fce000f8e003f */
[----:B------:R-:W-:Y:S02]  /*0730*/  @UP2 UMOV UR11, UR15 ;  /* 0x0000000f000b2c82 */ /* 0x000fe40008000000 */
[----:B------:R-:W-:-:S04]  /*0740*/  @UP2 USHF.R.U32.HI UR9, URZ, UR5, UR11 ;  /* 0x000000053f092299 */ /* 0x000fc8000801160b */
[----:B------:R-:W-:Y:S01]  /*0750*/  ULOP3.LUT UR9, URZ, UR9, URZ, 0x33, !UPT ;  /* 0x000000093f097292 */ /* 0x000fe2000f8e333f */
[----:B------:R-:W-:Y:S05]  /*0760*/  BRA `(.L_x_1964) ;  /* 0x0000006000007947 */ /* 0x000fea0003800000 */
.L_x_1963:
[----:B------:R-:W-:Y:S02]  /*0770*/  ULDC UR4, c[0x0][0x32c] ;  /* 0x0000cb0000047ab9 */ /* 0x000fe40000000800 */
[----:B------:R-:W-:-:S03]  /*0780*/  UISETP.NE.AND UP2, UPT, UR4, 0x1, UPT ;  /* 0x000000010400788c */ /* 0x000fc6000bf45270 */
[----:B------:R-:W-:Y:S02]  /*0790*/  ULDC.64 UR4, c[0x0][0x330] ;  /* 0x0000cc0000047ab9 */ /* 0x000fe40000000a00 */
[----:B------:R-:W-:-:S07]  /*07a0*/  UIMAD.WIDE.U32 UR14, UR9, UR4, URZ ;  /* 0x00000004090e72a5 */ /* 0x000fce000f8e003f */
[----:B------:R-:W-:Y:S02]  /*07b0*/  @UP2 UMOV UR11, UR15 ;  /* 0x0000000f000b2c82 */ /* 0x000fe40008000000 */
[----:B------:R-:W-:Y:S02]  /*07c0*/  @UP2 USHF.R.U32.HI UR9, URZ, UR5, UR11 ;  /* 0x000000053f092299 */ /* 0x000fe4000801160b */
.L_x_1964:
[----:B------:R-:W-:Y:S02]  /*07d0*/  ULDC UR4, c[0x0][0x32c] ;  /* 0x0000cb0000047ab9 */ /* 0x000fe40000000800 */
[----:B------:R-:W-:-:S04]  /*07e0*/  UIMAD UR4, UR9, UR4, URZ ;  /* 0x00000004090472a4 */ /* 0x000fc8000f8e023f */
[----:B------:R-:W-:-:S04]  /*07f0*/  UISETP.LT.AND UP2, UPT, UR8, UR4, UPT ;  /* 0x000000040800728c */ /* 0x000fc8000bf41270 */
[----:B------:R-:W-:-:S04]  /*0800*/  USEL UR8, UR8, UR4, !UP2 ;  /* 0x0000000408087287 */ /* 0x000fc8000d000000 */
.L_x_1962:
[----:B------:R-:W-:Y:S02]  /*0810*/  USHF.R.S32.HI UR4, URZ, 0x1f, UR8 ;  /* 0x0000001f3f047899 */ /* 0x000fe40008011408 */
[----:B------:R-:W-:Y:S02]  /*0820*/  ULDC UR5, c[0x0][0x338] ;  /* 0x0000ce0000057ab9 */ /* 0x000fe40000000800 */
[----:B------:R-:W-:-:S04]  /*0830*/  ULEA.HI UR4, UR4, UR8, URZ, 0x6 ;  /* 0x0000000804047291 */ /* 0x000fc8000f8f303f */
[----:B------:R-:W-:Y:S02]  /*0840*/  USHF.R.S32.HI UR9, URZ, 0x6, UR4 ;  /* 0x000000063f097899 */ /* 0x000fe40008011404 */
[----:B------:R-:W-:Y:S02]  /*0850*/  USHF.R.U32.HI UR4, URZ, 0x10, UR7 ;  /* 0x000000103f047899 */ /* 0x000fe40008011607 */
[----:B------:R-:W-:Y:S02]  /*0860*/  UISETP.LT.AND UP2, UPT, URZ, UR9, UPT ;  /* 0x000000093f00728c */ /* 0x000fe4000bf41270 */
[----:B------:R-:W-:Y:S02]  /*0870*/  UISETP.NE.AND UP3, UPT, UR4, URZ, UPT ;  /* 0x0000003f0400728c */ /* 0x000fe4000bf65270 */
[----:B------:R-:W-:Y:S02]  /*0880*/  USEL UR9, URZ, UR9, !UP2 ;  /* 0x000000093f097287 */ /* 0x000fe4000d000000 */
[----:B------:R-:W-:-:S02]  /*0890*/  USEL UR5, UR4, UR5, UP3 ;  /* 0x0000000504057287 */ /* 0x000fc40009800000 */
[----:B------:R-:W-:Y:S02]  /*08a0*/  UISETP.GT.AND UP2, UPT, UR20, UR9, UPT ;  /* 0x000000091400728c */ /* 0x000fe4000bf44270 */
[----:B------:R-:W-:-:S04]  /*08b0*/  UMOV UR4, URZ ;  /* 0x0000003f00047c82 */ /* 0x000fc80008000000 */
[----:B------:R-:W-:-:S13]  /*08c0*/  PLOP3.LUT P0, PT, PT, PT, UP2, 0x80, 0x0 ;  /* 0x000000000000781c */ /* 0x000fda0003f0f028 */
[----:B------:R-:W-:Y:S05]  /*08d0*/  @!P0 BRA `(.L_x_1965) ;  /* 0x0000021000008947 */ /* 0x000fea0003800000 */
[----:B------:R-:W-:Y:S01]  /*08e0*/  IMAD.U32 R0, RZ, RZ, UR5 ;  /* 0x00000005ff007e24 */ /* 0x000fe2000f8e00ff */
[----:B------:R-:W-:Y:S02]  /*08f0*/  UIADD3 UR15, UR5, -0x1, UR20 ;  /* 0xffffffff050f7890 */ /* 0x000fe4000fffe014 */
[----:B------:R-:W-:Y:S02]  /*0900*/  UMOV UR16, URZ ;  /* 0x0000003f00107c82 */ /* 0x000fe40008000000 */
[-C--:B-1----:R-:W-:Y:S01]  /*0910*/  IABS R2, R0.reuse ;  /* 0x0000000000027213 */ /* 0x082fe20000000000 */
[----:B------:R-:W-:Y:S01]  /*0920*/  UIADD3 UR15, -UR9, UR15, URZ ;  /* 0x0000000f090f7290 */ /* 0x000fe2000fffe13f */
[----:B------:R-:W-:Y:S02]  /*0930*/  IABS R0, R0 ;  /* 0x0000000000007213 */ /* 0x000fe40000000000 */
[----:B------:R1:W3:Y:S03]  /*0940*/  R2UR UR14, R2 ;  /* 0x00000000020e73c2 */ /* 0x0002e600000e0000 */
[----:B------:R-:W-:Y:S01]  /*0950*/  IMAD.U32 R4, RZ, RZ, UR15 ;  /* 0x0000000fff047e24 */ /* 0x000fe2000f8e00ff */
[----:B------:R-:W-:Y:S01]  /*0960*/  ULOP3.LUT UR15, UR15, UR5, URZ, 0x3c, !UPT ;  /* 0x000000050f0f7292 */ /* 0x000fe2000f8e3c3f */
[----:B------:R-:W-:-:S04]  /*0970*/  IMAD.MOV R0, RZ, RZ, -R0 ;  /* 0x000000ffff007224 */ /* 0x000fc800078e0a00 */
[----:B------:R-:W4:Y:S01]  /*0980*/  R2UR UR8, R0 ;  /* 0x00000000000873c2 */ /* 0x000f2200000e0000 */
[----:B-1----:R-:W-:Y:S01]  /*0990*/  IABS R2, R4 ;  /* 0x0000000400027213 */ /* 0x002fe20000000000 */
[----:B---3--:R-:W1:Y:S06]  /*09a0*/  I2F.RP R5, UR14 ;  /* 0x0000000e00057d06 */ /* 0x008e6c0008209400 */
[----:B------:R-:W3:Y:S02]  /*09b0*/  R2UR UR11, R2 ;  /* 0x00000000020b73c2 */ /* 0x000ee400000e0000 */
[----:B-1----:R-:W1:Y:S02]  /*09c0*/  MUFU.RCP R3, R5 ;  /* 0x0000000500037308 */ /* 0x002e640000001000 */
[----:B-1----:R-:W-:-:S06]  /*09d0*/  IADD3 R3, R3, 0xffffffe, RZ ;  /* 0x0ffffffe03037810 */ /* 0x002fcc0007ffe0ff */
[----:B------:R-:W1:Y:S02]  /*09e0*/  F2I.FTZ.U32.TRUNC.NTZ R3, R3 ;  /* 0x0000000300037305 */ /* 0x000e64000021f000 */
[----:B-1----:R-:W1:Y:S02]  /*09f0*/  R2UR UR17, R3 ;  /* 0x00000000031173c2 */ /* 0x002e6400000e0000 */
[----:B-1----:R-:W-:-:S04]  /*0a00*/  UIADD3 UR4, URZ, -UR17, URZ ;  /* 0x800000113f047290 */ /* 0x002fc8000fffe03f */
[----:B------:R-:W-:-:S04]  /*0a10*/  UIMAD UR4, UR4, UR14, URZ ;  /* 0x0000000e040472a4 */ /* 0x000fc8000f8e023f */
        /* <DEDUP_REMOVED lines=13> */
.L_x_1965:
[----:B------:R-:W-:Y:S01]  /*0af0*/  ULOP3.LUT UR7, UR7, 0xffff, URZ, 0xc0, !UPT ;  /* 0x0000ffff07077892 */ /* 0x000fe2000f8ec03f */
[----:B------:R-:W-:Y:S01]  /*0b00*/  PLOP3.LUT P2, PT, PT, PT, PT, 0x80, 0x0 ;  /* 0x000000000000781c */ /* 0x000fe20003f4f070 */
[----:B------:R-:W-:Y:S01]  /*0b10*/  IMAD.MOV.U32 R7, RZ, RZ, RZ ;  /* 0x000000ffff077224 */ /* 0x000fe200078e00ff */
[----:B------:R-:W-:Y:S01]  /*0b20*/  CS2R R128, SRZ ;  /* 0x0000000000807805 */ /* 0x000fe2000001ff00 */
[----:B------:R-:W-:Y:S01]  /*0b30*/  UIMAD UR9, UR7, UR4, UR9 ;  /* 0x00000004070972a4 */ /* 0x000fe2000f8e0209 */
[----:B------:R-:W-:Y:S01]  /*0b40*/  IMAD.MOV.U32 R5, RZ, RZ, RZ ;  /* 0x000000ffff057224 */ /* 0x000fe200078e00ff */
        /* <DEDUP_REMOVED lines=27> */
[----:B-1----:R-:W-:Y:S01]  /*0d00*/  CS2R R2, SRZ ;  /* 0x0000000000027805 */ /* 0x002fe2000001ff00 */
        /* <DEDUP_REMOVED lines=51> */
[----:B------:R-:W-:Y:S01]  /*1040*/  USHF.R.S32.HI UR7, URZ, 0x1f, UR13 ;  /* 0x0000001f3f077899 */ /* 0x000fe2000801140d */
[----:B------:R-:W-:Y:S01]  /*1050*/  PLOP3.LUT P1, PT, PT, PT, UP1, 0x80, 0x0 ;  /* 0x000000000000781c */ /* 0x000fe20003f2f018 */
[----:B------:R-:W-:Y:S01]  /*1060*/  ULDC.64 UR4, c[0x0][0x1b8] ;  /* 0x00006e0000047ab9 */ /* 0x000fe20000000a00 */
[----:B------:R1:W3:Y:S01]  /*1070*/  @P2 LDG.E R2, [R2.64] ;  /* 0x0000001202022981 */ /* 0x0002e2000c1e1900 */
[-C--:B------:R-:W-:Y:S01]  /*1080*/  LEA.HI R8, R84, R83.reuse, RZ, 0x3 ;  /* 0x0000005354087211 */ /* 0x080fe200078f18ff */
[----:B------:R-:W-:Y:S01]  /*1090*/  UIMAD UR7, UR7, UR4, URZ ;  /* 0x00000004070772a4 */ /* 0x000fe2000f8e023f */
[----:B------:R-:W-:Y:S01]  /*10a0*/  PLOP3.LUT P0, PT, PT, PT, UP1, 0x80, 0x0 ;  /* 0x000000000000781c */ /* 0x000fe20003f0f018 */
[----:B------:R-:W-:Y:S01]  /*10b0*/  UIMAD.WIDE.U32 UR14, UR13, UR4, URZ ;  /* 0x000000040d0e72a5 */ /* 0x000fe2000f8e003f */
[----:B------:R-:W-:Y:S01]  /*10c0*/  LOP3.LUT R0, R8, 0xfffffff8, RZ, 0xc0, !PT ;  /* 0xfffffff808007812 */ /* 0x000fe200078ec0ff */
[----:B------:R-:W-:Y:S01]  /*10d0*/  UIMAD UR7, UR13, UR5, UR7 ;  /* 0x000000050d0772a4 */ /* 0x000fe2000f8e0207 */
[----:B------:R-:W-:Y:S01]  /*10e0*/  SHF.R.S32.HI R8, RZ, 0x3, R8 ;  /* 0x00000003ff087819 */ /* 0x000fe20000011408 */
[----:B------:R-:W-:Y:S01]  /*10f0*/  USHF.R.S32.HI UR8, URZ, 0x1f, UR6 ;  /* 0x0000001f3f087899 */ /* 0x000fe20008011406 */
[----:B------:R-:W-:Y:S01]  /*1100*/  LEA.HI R16, R84, R83, RZ, 0x6 ;  /* 0x0000005354107211 */ /* 0x000fe200078f30ff */
[----:B------:R-:W-:Y:S01]  /*1110*/  IMAD.IADD R11, R83, 0x1, -R0 ;  /* 0x00000001530b7824 */ /* 0x000fe200078e0a00 */
[----:B------:R-:W-:Y:S01]  /*1120*/  ULDC.64 UR4, c[0x0][0x1c0] ;  /* 0x0000700000047ab9 */ /* 0x000fe20000000a00 */
[----:B------:R-:W-:Y:S01]  /*1130*/  IMAD.SHL.U32 R231, R8, 0x40, RZ ;  /* 0x0000004008e77824 */ /* 0x000fe200078e00ff */
[----:B------:R-:W-:Y:S01]  /*1140*/  UIADD3 UR15, UR15, UR7, URZ ;  /* 0x000000070f0f7290 */ /* 0x000fe2000fffe03f */
[C---:B------:R-:W-:Y:S01]  /*1150*/  IMAD R235, R11.reuse, 0x20, R8 ;  /* 0x000000200beb7824 */ /* 0x040fe200078e0208 */
[----:B------:R-:W-:Y:S01]  /*1160*/  UIMAD UR8, UR8, UR4, URZ ;  /* 0x00000004080872a4 */ /* 0x000fe2000f8e023f */
[----:B------:R-:W-:Y:S01]  /*1170*/  IMAD.SHL.U32 R244, R11, 0x8, RZ ;  /* 0x000000080bf47824 */ /* 0x000fe200078e00ff */
[----:B------:R-:W-:Y:S01]  /*1180*/  UIMAD.WIDE.U32 UR14, UR6, UR4, UR14 ;  /* 0x00000004060e72a5 */ /* 0x000fe2000f8e000e */
[----:B------:R-:W-:Y:S01]  /*1190*/  LOP3.LUT R231, R231, 0x1c0, RZ, 0xc0, !PT ;  /* 0x000001c0e7e77812 */ /* 0x000fe200078ec0ff */
[----:B------:R-:W-:Y:S01]  /*11a0*/  UIMAD UR5, UR6, UR5, UR8 ;  /* 0x00000005060572a4 */ /* 0x000fe2000f8e0208 */
[----:B------:R-:W-:Y:S01]  /*11b0*/  IADD3 R0, R235, UR24, RZ ;  /* 0x00000018eb007c10 */ /* 0x000fe2000fffe0ff */
[----:B------:R-:W-:Y:S01]  /*11c0*/  ULDC UR4, c[0x0][0x168] ;  /* 0x00005a0000047ab9 */ /* 0x000fe20000000800 */
[C---:B------:R-:W-:Y:S01]  /*11d0*/  IADD3 R10, R244.reuse, 0x40, RZ ;  /* 0x00000040f40a7810 */ /* 0x040fe20007ffe0ff */
[----:B------:R-:W-:Y:S01]  /*11e0*/  UIADD3 UR5, UR15, UR5, URZ ;  /* 0x000000050f057290 */ /* 0x000fe2000fffe03f */
[----:B------:R-:W-:Y:S01]  /*11f0*/  IMAD.U32 R7, RZ, RZ, UR15 ;  /* 0x0000000fff077e24 */ /* 0x000fe2000f8e00ff */
[----:B------:R-:W-:Y:S01]  /*1200*/  ISETP.GE.AND P3, PT, R244, c[0x0][0x198], PT ;  /* 0x00006600f4007a0c */ /* 0x000fe20003f66270 */
[----:B-1----:R-:W-:Y:S01]  /*1210*/  @P1 IMAD.HI.U32 R3, R0, c[0x0][0x2c8], RZ ;  /* 0x0000b20000031a27 */ /* 0x002fe200078e00ff */
[----:B------:R-:W-:Y:S01]  /*1220*/  ISETP.GE.AND P4, PT, R10, c[0x0][0x198], PT ;  /* 0x000066000a007a0c */ /* 0x000fe20003f86270 */
[----:B------:R-:W-:Y:S02]  /*1230*/  BSSY B0, `(.L_x_1967) ;  /* 0x0000044000007945 */ /* 0x000fe40003800000 */
[----:B------:R-:W-:Y:S01]  /*1240*/  IMAD.MOV.U32 R5, RZ, RZ, R0 ;  /* 0x000000ffff057224 */ /* 0x000fe200078e0000 */
[----:B------:R-:W-:Y:S01]  /*1250*/  @P0 SHF.R.U32.HI R5, RZ, c[0x0][0x2cc], R3 ;  /* 0x0000b300ff050a19 */ /* 0x000fe20000011603 */
[----:B------:R-:W-:-:S02]  /*1260*/  IMAD.U32 R6, RZ, RZ, UR14 ;  /* 0x0000000eff067e24 */ /* 0x000fc4000f8e00ff */
[----:B------:R-:W-:Y:S01]  /*1270*/  IMAD.U32 R7, RZ, RZ, UR5 ;  /* 0x00000005ff077e24 */ /* 0x000fe2000f8e00ff */
[--C-:B------:R-:W-:Y:S01]  /*1280*/  SHF.R.S32.HI R4, RZ, 0x1f, R5.reuse ;  /* 0x0000001fff047819 */ /* 0x100fe20000011405 */
[----:B------:R-:W-:Y:S01]  /*1290*/  IMAD.MOV R3, RZ, RZ, -R5 ;  /* 0x000000ffff037224 */ /* 0x000fe200078e0a05 */
[----:B------:R-:W-:Y:S01]  /*12a0*/  ULDC UR5, c[0x0][0x2c4] ;  /* 0x0000b10000057ab9 */ /* 0x000fe20000000800 */
[----:B------:R-:W-:Y:S01]  /*12b0*/  IMAD.WIDE.U32 R6, R5, c[0x0][0x1b0], R6 ;  /* 0x00006c0005067a25 */ /* 0x000fe200078e0006 */
[----:B------:R-:W-:-:S03]  /*12c0*/  UIMAD UR4, UR5, UR4, URZ ;  /* 0x00000004050472a4 */ /* 0x000fc6000f8e023f */
[----:B------:R-:W-:Y:S02]  /*12d0*/  IMAD R4, R4, c[0x0][0x1b0], RZ ;  /* 0x00006c0004047a24 */ /* 0x000fe400078e02ff */
[----:B------:R-:W-:Y:S02]  /*12e0*/  IMAD R3, R3, c[0x0][0x2c4], R0 ;  /* 0x0000b10003037a24 */ /* 0x000fe400078e0200 */
[----:B------:R-:W-:Y:S02]  /*12f0*/  IMAD R5, R5, c[0x0][0x1b4], R4 ;  /* 0x00006d0005057a24 */ /* 0x000fe400078e0204 */
[----:B------:R-:W-:Y:S01]  /*1300*/  IMAD.SHL.U32 R16, R16, 0x8, RZ ;  /* 0x0000000810107824 */ /* 0x000fe200078e00ff */
[----:B------:R-:W-:Y:S01]  /*1310*/  SHF.R.S32.HI R0, RZ, 0x1f, R3 ;  /* 0x0000001fff007819 */ /* 0x000fe20000011403 */
[----:B------:R-:W-:-:S04]  /*1320*/  IMAD.IADD R7, R7, 0x1, R5 ;  /* 0x0000000107077824 */ /* 0x000fc800078e0205 */
[----:B------:R-:W-:Y:S02]  /*1330*/  IMAD R0, R0, c[0x0][0x1a8], RZ ;  /* 0x00006a0000007a24 */ /* 0x000fe400078e02ff */
[----:B------:R-:W-:Y:S01]  /*1340*/  IMAD.WIDE.U32 R4, R3, c[0x0][0x1a8], R6 ;  /* 0x00006a0003047a25 */ /* 0x000fe200078e0006 */
[----:B------:R-:W-:-:S03]  /*1350*/  LEA.HI R7, R84, R83, RZ, 0x4 ;  /* 0x0000005354077211 */ /* 0x000fc600078f20ff */
[----:B------:R-:W-:Y:S01]  /*1360*/  IMAD R9, R3, c[0x0][0x1ac], R0 ;  /* 0x00006b0003097a24 */ /* 0x000fe200078e0200 */
[----:B------:R-:W-:Y:S02]  /*1370*/  LOP3.LUT R0, R7, 0xfffffff0, RZ, 0xc0, !PT ;  /* 0xfffffff007007812 */ /* 0x000fe400078ec0ff */
[----:B------:R-:W-:Y:S01]  /*1380*/  LEA R12, P0, R4, c[0x0][0x160], 0x1 ;  /* 0x00005800040c7a11 */ /* 0x000fe200078008ff */
[----:B------:R-:W-:Y:S01]  /*1390*/  IMAD.IADD R5, R5, 0x1, R9 ;  /* 0x0000000105057824 */ /* 0x000fe200078e0209 */
[----:B------:R-:W-:Y:S01]  /*13a0*/  IADD3 R9, R244, 0x80, RZ ;  /* 0x00000080f4097810 */ /* 0x000fe20007ffe0ff */
[----:B------:R-:W-:Y:S01]  /*13b0*/  IMAD.IADD R3, R83, 0x1, -R0 ;  /* 0x0000000153037824 */ /* 0x000fe200078e0a00 */
[----:B------:R-:W-:Y:S01]  /*13c0*/  SHF.R.U32.HI R0, RZ, 0x3, R231 ;  /* 0x00000003ff007819 */ /* 0x000fe200000116e7 */
[----:B------:R1:W4:Y:S01]  /*13d0*/  SHFL.IDX PT, R18, R12, RZ, 0x181f ;  /* 0x00181fff0c127589 */ /* 0x00032200000e0000 */
[----:B------:R-:W-:Y:S02]  /*13e0*/  LEA.HI.X R5, R4, c[0x0][0x164], R5, 0x1, P0 ;  /* 0x0000590004057a11 */ /* 0x000fe400000f0c05 */
[----:B------:R-:W-:-:S02]  /*13f0*/  SHF.R.S32.HI R6, RZ, 0x1f, R3 ;  /* 0x0000001fff067819 */ /* 0x000fc40000011403 */
[----:B------:R-:W-:Y:S01]  /*1400*/  IADD3 R4, R8, UR24, RZ ;  /* 0x0000001808047c10 */ /* 0x000fe2000fffe0ff */
[----:B------:R1:W2:Y:S01]  /*1410*/  SHFL.IDX PT, R19, R5, RZ, 0x181f ;  /* 0x00181fff05137589 */ /* 0x0002a200000e0000 */
[----:B------:R-:W-:Y:S02]  /*1420*/  LEA.HI R6, R6, R3, RZ, 0x3 ;  /* 0x0000000306067211 */ /* 0x000fe400078f18ff */
[----:B------:R-:W-:Y:S02]  /*1430*/  LOP3.LUT R231, R231, 0x38, R244, 0xf8, !PT ;  /* 0x00000038e7e77812 */ /* 0x000fe400078ef8f4 */
[----:B------:R-:W-:Y:S02]  /*1440*/  LOP3.LUT R14, R6, 0xfffffff8, RZ, 0xc0, !PT ;  /* 0xfffffff8060e7812 */ /* 0x000fe400078ec0ff */
[----:B------:R-:W-:Y:S02]  /*1450*/  ISETP.GE.AND P0, PT, R4, UR4, PT ;  /* 0x0000000404007c0c */ /* 0x000fe4000bf06270 */
[----:B------:R-:W-:Y:S01]  /*1460*/  LOP3.LUT R231, R231, R0, RZ, 0x3c, !PT ;  /* 0x00000000e7e77212 */ /* 0x000fe200078e3cff */
[----:B------:R-:W-:Y:S01]  /*1470*/  IMAD.IADD R14, R3, 0x1, -R14 ;  /* 0x00000001030e7824 */ /* 0x000fe200078e0a0e */
[----:B------:R-:W-:Y:S01]  /*1480*/  IADD3 R0, R244, 0xc0, RZ ;  /* 0x000000c0f4007810 */ /* 0x000fe20007ffe0ff */
[----:B------:R-:W-:Y:S01]  /*1490*/  IMAD.MOV.U32 R3, RZ, RZ, 0x20 ;  /* 0x00000020ff037424 */ /* 0x000fe200078e00ff */
[----:B------:R-:W-:-:S02]  /*14a0*/  ISETP.GE.AND P6, PT, R9, c[0x0][0x198], PT ;  /* 0x0000660009007a0c */ /* 0x000fc40003fc6270 */
[----:B------:R-:W-:Y:S02]  /*14b0*/  ISETP.GE.AND P5, PT, R0, c[0x0][0x198], PT ;  /* 0x0000660000007a0c */ /* 0x000fe40003fa6270 */
[----:B------:R-:W-:Y:S01]  /*14c0*/  LOP3.LUT R231, R231, 0xfffffe00, R16, 0xf8, !PT ;  /* 0xfffffe00e7e77812 */ /* 0x000fe200078ef810 */
[----:B---3--:R3:W5:Y:S01]  /*14d0*/  @P2 R2UR UR7, R2 ;  /* 0x00000000020723c2 */ /* 0x00876200000e0000 */
[----:B------:R-:W-:Y:S01]  /*14e0*/  R2P PR, R14, 0x6 ;  /* 0x000000060e007804 */ /* 0x000fe20000000000 */
[----:B-----5:R-:W-:-:S04]  /*14f0*/  @!UP2 UMOV UR7, UR6 ;  /* 0x000000060007ac82 */ /* 0x020fc80008000000 */
[----:B------:R-:W-:Y:S01]  /*1500*/  SEL R3, R3, 0xffffffe0, !P2 ;  /* 0xffffffe003037807 */ /* 0x000fe20005000000 */
[----:B---3--:R-:W-:-:S05]  /*1510*/  IMAD.MOV.U32 R2, RZ, RZ, 0x10 ;  /* 0x00000010ff027424 */ /* 0x008fca00078e00ff */
[----:B------:R-:W-:Y:S01]  /*1520*/  SEL R2, R2, 0xfffffff0, !P1 ;  /* 0xfffffff002027807 */ /* 0x000fe20004800000 */
[----:B------:R-:W-:Y:S05]  /*1530*/  @P0 BRA `(.L_x_1968) ;  /* 0x0000013000000947 */ /* 0x000fea0003800000 */
[----:B-12-4-:R-:W-:Y:S01]  /*1540*/  SHF.R.S32.HI R15, RZ, 0x1f, R10 ;  /* 0x0000001fff0f7819 */ /* 0x016fe2000001140a */
[----:B------:R-:W-:Y:S01]  /*1550*/  IMAD.SHL.U32 R17, R231, 0x2, RZ ;  /* 0x00000002e7117824 */ /* 0x000fe200078e00ff */
[----:B------:R-:W-:Y:S02]  /*1560*/  SHF.R.S32.HI R20, RZ, 0x1f, R9 ;  /* 0x0000001fff147819 */ /* 0x000fe40000011409 */
[----:B------:R-:W-:Y:S02]  /*1570*/  SHF.R.S32.HI R13, RZ, 0x1f, R0 ;  /* 0x0000001fff0d7819 */ /* 0x000fe40000011400 */
[----:B------:R-:W-:Y:S02]  /*1580*/  LEA.HI R16, R15, R10, RZ, 0x3 ;  /* 0x0000000a0f107211 */ /* 0x000fe400078f18ff */
[----:B------:R-:W-:Y:S01]  /*1590*/  LEA.HI R15, R20, R9, RZ, 0x3 ;  /* 0x00000009140f7211 */ /* 0x000fe200078f18ff */
[----:B------:R-:W-:Y:S01]  /*15a0*/  IMAD.WIDE R20, R244, 0x2, R18 ;  /* 0x00000002f4147825 */ /* 0x000fe200078e0212 */
[----:B------:R-:W-:-:S02]  /*15b0*/  LEA.HI R13, R13, R0, RZ, 0x3 ;  /* 0x000000000d0d7211 */ /* 0x000fc400078f18ff */
[----:B------:R-:W-:Y:S02]  /*15c0*/  LOP3.LUT R16, R16, 0xfffffff8, RZ, 0xc0, !PT ;  /* 0xfffffff810107812 */ /* 0x000fe400078ec0ff */
[----:B------:R-:W-:Y:S01]  /*15d0*/  LOP3.LUT R15, R15, 0xfffffff8, RZ, 0xc0, !PT ;  /* 0xfffffff80f0f7812 */ /* 0x000fe200078ec0ff */
[----:B------:R-:W-:Y:S01]  /*15e0*/  @!PT LDS RZ, [RZ] ;  /* 0x00000000fffff984 */ /* 0x000fe20000000800 */
[----:B------:R1:W-:Y:S01]  /*15f0*/  LDGSTS.E.BYPASS.LTC128B.128 [R17+0x10100], [R20.64], !P3 ;  /* 0x1010000014117fae */ /* 0x0003e2000d901d52 */
[----:B------:R-:W-:Y:S01]  /*1600*/  LOP3.LUT R13, R13, 0xfffffff8, RZ, 0xc0, !PT ;  /* 0xfffffff80d0d7812 */ /* 0x000fe200078ec0ff */
[----:B------:R-:W-:-:S04]  /*1610*/  IMAD.WIDE R22, R16, 0x2, R18 ;  /* 0x0000000210167825 */ /* 0x000fc800078e0212 */
[--C-:B------:R-:W-:Y:S01]  /*1620*/  IMAD.WIDE R24, R15, 0x2, R18.reuse ;  /* 0x000000020f187825 */ /* 0x100fe200078e0212 */
[----:B------:R1:W-:Y:S03]  /*1630*/  LDGSTS.E.BYPASS.LTC128B.128 [R17+0x14100], [R22.64], !P4 ;  /* 0x1410000016117fae */ /* 0x0003e6000e101d52 */
[----:B------:R-:W-:Y:S01]  /*1640*/  IMAD.WIDE R18, R13, 0x2, R18 ;  /* 0x000000020d127825 */ /* 0x000fe200078e0212 */
[----:B------:R1:W-:Y:S04]  /*1650*/  LDGSTS.E.BYPASS.LTC128B.128 [R17+0x18100], [R24.64], !P6 ;  /* 0x1810000018117fae */ /* 0x0003e8000f101d52 */
[----:B------:R1:W-:Y:S02]  /*1660*/  LDGSTS.E.BYPASS.LTC128B.128 [R17+0x1c100], [R18.64], !P5 ;  /* 0x1c10000012117fae */ /* 0x0003e4000e901d52 */
.L_x_1968:
[----:B-12-4-:R-:W-:Y:S05]  /*1670*/  BSYNC B0 ;  /* 0x0000000000007941 */ /* 0x016fea0003800000 */
.L_x_1967:
        /* <DEDUP_REMOVED lines=8> */
[----:B------:R-:W-:Y:S02]  /*1700*/  SHF.R.S32.HI R20, RZ, 0x1f, R9 ;  /* 0x0000001fff147819 */ /* 0x000fe40000011409 */
[----:B------:R-:W-:Y:S02]  /*1710*/  SHF.R.S32.HI R13, RZ, 0x1f, R0 ;  /* 0x0000001fff0d7819 */ /* 0x000fe40000011400 */
[----:B------:R-:W-:Y:S02]  /*1720*/  LEA.HI R16, R15, R10, RZ, 0x3 ;  /* 0x0000000a0f107211 */ /* 0x000fe400078f18ff */
[----:B------:R-:W-:Y:S01]  /*1730*/  LEA.HI R15, R20, R9, RZ, 0x3 ;  /* 0x00000009140f7211 */ /* 0x000fe200078f18ff */
[----:B--23--:R-:W-:Y:S01]  /*1740*/  IMAD.WIDE R20, R244, 0x2, R18 ;  /* 0x00000002f4147825 */ /* 0x00cfe200078e0212 */
        /* <DEDUP_REMOVED lines=12> */
.L_x_1970:
[----:B------:R-:W-:Y:S05]  /*1810*/  BSYNC B0 ;  /* 0x0000000000007941 */ /* 0x000fea0003800000 */
.L_x_1969:
        /* <DEDUP_REMOVED lines=8> */
[----:B------:R-:W-:Y:S02]  /*18a0*/  SHF.R.S32.HI R20, RZ, 0x1f, R9 ;  /* 0x0000001fff147819 */ /* 0x000fe40000011409 */
[----:B------:R-:W-:Y:S02]  /*18b0*/  SHF.R.S32.HI R13, RZ, 0x1f, R0 ;  /* 0x0000001fff0d7819 */ /* 0x000fe40000011400 */
[----:B------:R-:W-:Y:S02]  /*18c0*/  LEA.HI R16, R15, R10, RZ, 0x3 ;  /* 0x0000000a0f107211 */ /* 0x000fe400078f18ff */
[----:B------:R-:W-:Y:S01]  /*18d0*/  LEA.HI R15, R20, R9, RZ, 0x3 ;  /* 0x00000009140f7211 */ /* 0x000fe200078f18ff */
[----:B---34-:R-:W-:Y:S01]  /*18e0*/  IMAD.WIDE R20, R244, 0x2, R18 ;  /* 0x00000002f4147825 */ /* 0x018fe200078e0212 */
        /* <DEDUP_REMOVED lines=12> */
.L_x_1972:
[----:B------:R-:W-:Y:S05]  /*19b0*/  BSYNC B0 ;  /* 0x0000000000007941 */ /* 0x000fea0003800000 */
.L_x_1971:
[----:B---3--:R-:W-:Y:S01]  /*19c0*/  SHFL.IDX PT, R18, R12, 0x3, 0x181f ;  /* 0x00781f000c127f89 */ /* 0x008fe200000e0000 */
[----:B------:R-:W-:Y:S01]  /*19d0*/  IADD3 R4, R4, 0x60, RZ ;  /* 0x0000006004047810 */ /* 0x000fe20007ffe0ff */
[----:B------:R-:W-:Y:S01]  /*19e0*/  UIADD3 UR26, UR20, -0x1, URZ ;  /* 0xffffffff141a7890 */ /* 0x000fe2000fffe03f */
[----:B------:R-:W-:Y:S01]  /*19f0*/  SHF.R.S32.HI R243, RZ, 0x1f, R10 ;  /* 0x0000001ffff37819 */ /* 0x000fe2000001140a */
[----:B----4-:R-:W3:Y:S01]  /*1a00*/  SHFL.IDX PT, R19, R5, 0x3, 0x181f ;  /* 0x00781f0005137f89 */ /* 0x010ee200000e0000 */
[----:B------:R-:W-:Y:S01]  /*1a10*/  ISETP.GE.AND P0, PT, R4, UR4, PT ;  /* 0x0000000404007c0c */ /* 0x000fe2000bf06270 */
[----:B------:R-:W-:Y:S01]  /*1a20*/  IMAD.MOV.U32 R232, RZ, RZ, c[0x0][0x2b8] ;  /* 0x0000ae00ffe87624 */ /* 0x000fe200078e00ff */
[----:B------:R-:W-:Y:S01]  /*1a30*/  SHF.R.S32.HI R242, RZ, 0x1f, R9 ;  /* 0x0000001ffff27819 */ /* 0x000fe20000011409 */
[----:B------:R-:W-:Y:S01]  /*1a40*/  USHF.L.U32 UR11, UR26, 0x6, URZ ;  /* 0x000000061a0b7899 */ /* 0x000fe2000800063f */
        /* <DEDUP_REMOVED lines=17> */
[----:B---3--:R-:W-:-:S03]  /*1b60*/  @!P0 IMAD.WIDE R24, R244, 0x2, R18 ;  /* 0x00000002f4188825 */ /* 0x008fc600078e0212 */
[----:B------:R-:W-:Y:S01]  /*1b70*/  ISETP.GE.AND P1, PT, R13, UR10, PT ;  /* 0x0000000a0d007c0c */ /* 0x000fe2000bf26270 */
[--C-:B------:R-:W-:Y:S01]  /*1b80*/  @!P0 IMAD.WIDE R22, R243, 0x2, R18.reuse ;  /* 0x00000002f3168825 */ /* 0x100fe200078e0212 */
[----:B------:R-:W-:Y:S01]  /*1b90*/  @!PT LDS RZ, [RZ] ;  /* 0x00000000fffff984 */ /* 0x000fe20000000800 */
[----:B------:R3:W-:Y:S01]  /*1ba0*/  @!P0 LDGSTS.E.BYPASS.LTC128B.128 [R231+0x13100], [R24.64], !P3 ;  /* 0x1310000018e78fae */ /* 0x0007e2000d901d52 */
[----:B------:R-:W-:Y:S02]  /*1bb0*/  IADD3 R234, R13, UR12, RZ ;  /* 0x0000000c0dea7c10 */ /* 0x000fe4000fffe0ff */
[--C-:B------:R-:W-:Y:S01]  /*1bc0*/  @!P0 IMAD.WIDE R20, R242, 0x2, R18.reuse ;  /* 0x00000002f2148825 */ /* 0x100fe200078e0212 */
[----:B------:R4:W-:Y:S01]  /*1bd0*/  @!P0 LDGSTS.E.BYPASS.LTC128B.128 [R231+0x17100], [R22.64], !P4 ;  /* 0x1710000016e78fae */ /* 0x0009e2000e101d52 */
[----:B------:R-:W-:Y:S01]  /*1be0*/  ISETP.GT.OR P1, PT, R235, 0x3f, P1 ;  /* 0x0000003feb00780c */ /* 0x000fe20000f24670 */
[----:B------:R-:W-:Y:S01]  /*1bf0*/  USHF.R.S32.HI UR6, URZ, 0x1f, UR13 ;  /* 0x0000001f3f067899 */ /* 0x000fe2000801140d */
[----:B------:R-:W-:Y:S01]  /*1c00*/  @!P0 IMAD.WIDE R18, R241, 0x2, R18 ;  /* 0x00000002f1128825 */ /* 0x000fe200078e0212 */
[----:B------:R5:W-:Y:S01]  /*1c10*/  @!P0 LDGSTS.E.BYPASS.LTC128B.128 [R231+0x1b100], [R20.64], !P6 ;  /* 0x1b10000014e78fae */ /* 0x000be2000f101d52 */
[----:B------:R-:W-:-:S02]  /*1c20*/  ULDC.64 UR4, c[0x0][0x1e8] ;  /* 0x00007a0000047ab9 */ /* 0x000fc40000000a00 */
[----:B------:R-:W-:Y:S01]  /*1c30*/  @P2 IMAD.HI.U32 R15, R234, c[0x0][0x2bc], RZ ;  /* 0x0000af00ea0f2a27 */ /* 0x000fe200078e00ff */
[----:B------:R1:W-:Y:S03]  /*1c40*/  @!P0 LDGSTS.E.BYPASS.LTC128B.128 [R231+0x1f100], [R18.64], !P5 ;  /* 0x1f10000012e78fae */ /* 0x0003e6000e901d52 */
[----:B------:R-:W-:Y:S01]  /*1c50*/  IMAD.MOV.U32 R4, RZ, RZ, R234 ;  /* 0x000000ffff047224 */ /* 0x000fe200078e00ea */
[----:B------:R-:W0:Y:S01]  /*1c60*/  LDGDEPBAR ;  /* 0x00000000000079af */ /* 0x000e220000000000 */
[----:B------:R-:W-:-:S04]  /*1c70*/  @P2 SHF.R.U32.HI R4, RZ, c[0x0][0x2c0], R15 ;  /* 0x0000b000ff042a19 */ /* 0x000fc8000001160f */
[----:B------:R-:W-:-:S04]  /*1c80*/  @!P1 IADD3 R16, P2, R4, UR16, RZ ;  /* 0x0000001004109c10 */ /* 0x000fc8000ff5e0ff */
[----:B-12---:R-:W-:Y:S02]  /*1c90*/  @!P1 LEA.HI.X.SX32 R5, R4, UR8, 0x1, P2 ;  /* 0x0000000804059c11 */ /* 0x006fe400090f0eff */
[----:B------:R-:W-:-:S04]  /*1ca0*/  @!P1 LEA R12, P2, R16, c[0x0][0x2a0], 0x2 ;  /* 0x0000a800100c9a11 */ /* 0x000fc800078410ff */
[----:B------:R-:W-:Y:S01]  /*1cb0*/  @!P1 LEA.HI.X R13, R16, c[0x0][0x2a4], R5, 0x2, P2 ;  /* 0x0000a900100d9a11 */ /* 0x000fe200010f1405 */
[----:B------:R-:W-:Y:S06]  /*1cc0*/  BAR.SYNC.DEFER_BLOCKING 0x0 ;  /* 0x0000000000007b1d */ /* 0x000fec0000010000 */
[----:B------:R-:W2:Y:S01]  /*1cd0*/  @!P1 LDG.E R233, [R12.64] ;  /* 0x000000120ce99981 */ /* 0x000ea2000c1e1900 */
[----:B------:R-:W-:Y:S01]  /*1ce0*/  IMAD.MOV R5, RZ, RZ, -R4 ;  /* 0x000000ffff057224 */ /* 0x000fe200078e0a04 */
[----:B------:R-:W-:Y:S01]  /*1cf0*/  UIMAD.WIDE.U32 UR14, UR13, UR4, URZ ;  /* 0x000000040d0e72a5 */ /* 0x000fe2000f8e003f */
[----:B----4-:R-:W-:Y:S01]  /*1d00*/  SHF.R.S32.HI R22, RZ, 0x4, R7 ;  /* 0x00000004ff167819 */ /* 0x010fe20000011407 */
[----:B------:R-:W-:Y:S01]  /*1d10*/  UIMAD UR4, UR6, UR4, URZ ;  /* 0x00000004060472a4 */ /* 0x000fe2000f8e023f */
[----:B------:R-:W-:Y:S01]  /*1d20*/  IMAD R234, R5, c[0x0][0x2b8], R234 ;  /* 0x0000ae0005ea7a24 */ /* 0x000fe200078e02ea */
[----:B------:R-:W-:Y:S01]  /*1d30*/  ISETP.GE.AND P3, PT, R244, c[0x0][0x1d4], PT ;  /* 0x00007500f4007a0c */ /* 0x000fe20003f66270 */
[----:B------:R-:W-:Y:S01]  /*1d40*/  IMAD.U32 R80, RZ, RZ, UR11 ;  /* 0x0000000bff507e24 */ /* 0x000fe2000f8e00ff */
[----:B------:R-:W-:Y:S01]  /*1d50*/  UIMAD UR4, UR13, UR5, UR4 ;  /* 0x000000050d0472a4 */ /* 0x000fe2000f8e0204 */
[C---:B-----5:R-:W-:Y:S01]  /*1d60*/  IMAD.WIDE.U32 R20, R234.reuse, c[0x0][0x1e0], RZ ;  /* 0x00007800ea147a25 */ /* 0x060fe200078e00ff */
[----:B------:R-:W-:Y:S01]  /*1d70*/  SHF.R.S32.HI R5, RZ, 0x1f, R234 ;  /* 0x0000001fff057819 */ /* 0x000fe200000114ea */
[----:B------:R-:W-:Y:S01]  /*1d80*/  UISETP.GT.AND UP2, UPT, UR26, UR9, UPT ;  /* 0x000000091a00728c */ /* 0x000fe2000bf44270 */
[----:B------:R-:W-:Y:S01]  /*1d90*/  LEA.HI R7, R7, R22, RZ, 0x1 ;  /* 0x0000001607077211 */ /* 0x000fe200078f08ff */
[----:B------:R-:W-:Y:S01]  /*1da0*/  UIADD3 UR7, UR15, UR4, URZ ;  /* 0x000000040f077290 */ /* 0x000fe2000fffe03f */
[----:B------:R-:W-:Y:S01]  /*1db0*/  IMAD.WIDE.U32 R18, R234, c[0x0][0x208], RZ ;  /* 0x00008200ea127a25 */ /* 0x000fe200078e00ff */
[----:B------:R-:W-:Y:S01]  /*1dc0*/  ISETP.GE.AND P5, PT, R10, c[0x0][0x1d4], PT ;  /* 0x000075000a007a0c */ /* 0x000fe20003fa6270 */
[----:B------:R-:W-:Y:S01]  /*1dd0*/  ULDC.64 UR4, c[0x0][0x210] ;  /* 0x0000840000047ab9 */ /* 0x000fe20000000a00 */
[----:B------:R-:W-:Y:S01]  /*1de0*/  LOP3.LUT R7, R7, 0xfffffffe, RZ, 0xc0, !PT ;  /* 0xfffffffe07077812 */ /* 0x000fe200078ec0ff */
[C---:B------:R-:W-:Y:S01]  /*1df0*/  IMAD R15, R5.reuse, c[0x0][0x1e0], RZ ;  /* 0x00007800050f7a24 */ /* 0x040fe200078e02ff */
[----:B------:R-:W-:Y:S01]  /*1e00*/  UIMAD UR6, UR6, UR4, URZ ;  /* 0x00000004060672a4 */ /* 0x000fe2000f8e023f */
[----:B------:R-:W-:Y:S01]  /*1e10*/  IMAD R5, R5, c[0x0][0x208], RZ ;  /* 0x0000820005057a24 */ /* 0x000fe200078e02ff */
[----:B------:R-:W-:Y:S01]  /*1e20*/  UIMAD.WIDE.U32 UR22, UR13, UR4, URZ ;  /* 0x000000040d1672a5 */ /* 0x000fe2000f8e003f */
[C---:B------:R-:W-:Y:S01]  /*1e30*/  IMAD R15, R234.reuse, c[0x0][0x1e4], R15 ;  /* 0x00007900ea0f7a24 */ /* 0x040fe200078e020f */
[----:B------:R-:W-:Y:S01]  /*1e40*/  UIMAD UR6, UR13, UR5, UR6 ;  /* 0x000000050d0672a4 */ /* 0x000fe2000f8e0206 */
[----:B------:R-:W-:Y:S01]  /*1e50*/  IMAD R16, R234, c[0x0][0x20c], R5 ;  /* 0x00008300ea107a24 */ /* 0x000fe200078e0205 */
[----:B------:R-:W-:Y:S01]  /*1e60*/  ISETP.GE.AND P4, PT, R9, c[0x0][0x1d4], PT ;  /* 0x0000750009007a0c */ /* 0x000fe20003f86270 */
[----:B------:R-:W-:Y:S01]  /*1e70*/  IMAD.IADD R21, R21, 0x1, R15 ;  /* 0x0000000115157824 */ /* 0x000fe200078e020f */
[----:B------:R-:W-:Y:S01]  /*1e80*/  UIADD3 UR6, UR23, UR6, URZ ;  /* 0x0000000617067290 */ /* 0x000fe2000fffe03f */
[----:B------:R-:W-:Y:S01]  /*1e90*/  IMAD.IADD R17, R19, 0x1, R16 ;  /* 0x0000000113117824 */ /* 0x000fe200078e0210 */
[----:B------:R-:W-:Y:S01]  /*1ea0*/  ISETP.GE.AND P6, PT, R0, c[0x0][0x1d4], PT ;  /* 0x0000750000007a0c */ /* 0x000fe20003fc6270 */
[----:B------:R-:W-:Y:S01]  /*1eb0*/  IMAD.MOV.U32 R16, RZ, RZ, R18 ;  /* 0x000000ffff107224 */ /* 0x000fe200078e0012 */
[----:B------:R-:W-:Y:S01]  /*1ec0*/  LEA.HI R86, R84, R83, RZ, 0x5 ;  /* 0x0000005354567211 */ /* 0x000fe200078f28ff */
[----:B------:R-:W-:Y:S01]  /*1ed0*/  IMAD.SHL.U32 R5, R11, 0x40, RZ ;  /* 0x000000400b057824 */ /* 0x000fe200078e00ff */
[----:B------:R-:W-:Y:S01]  /*1ee0*/  ISETP.GE.AND P2, PT, R244, c[0x0][0x1d4], PT ;  /* 0x00007500f4007a0c */ /* 0x000fe20003f46270 */
[----:B------:R-:W-:Y:S01]  /*1ef0*/  IMAD.IADD R7, R22, 0x1, -R7 ;  /* 0x0000000116077824 */ /* 0x000fe200078e0a07 */
[----:B------:R-:W-:Y:S01]  /*1f00*/  SHF.R.S32.HI R85, RZ, 0x5, R86 ;  /* 0x00000005ff557819 */ /* 0x000fe20000011456 */
[----:B------:R-:W-:Y:S01]  /*1f10*/  IMAD.SHL.U32 R82, R6, 0x40, RZ ;  /* 0x0000004006527824 */ /* 0x000fe200078e00ff */
[----:B------:R-:W-:Y:S01]  /*1f20*/  LOP3.LUT R5, R5, 0x1c0, RZ, 0xc0, !PT ;  /* 0x000001c005057812 */ /* 0x000fe200078ec0ff */
[----:B------:R-:W-:Y:S01]  /*1f30*/  IMAD.SHL.U32 R81, R7, 0x8, RZ ;  /* 0x0000000807517824 */ /* 0x000fe200078e00ff */
[----:B------:R-:W-:-:S02]  /*1f40*/  SEL R247, RZ, 0x10, P6 ;  /* 0x00000010fff77807 */ /* 0x000fc40003000000 */
[----:B------:R-:W-:Y:S02]  /*1f50*/  LOP3.LUT R82, R82, 0xfffffe00, RZ, 0xc0, !PT ;  /* 0xfffffe0052527812 */ /* 0x000fe400078ec0ff */
[----:B------:R-:W-:Y:S02]  /*1f60*/  IADD3 R238, R231, 0x100, RZ ;  /* 0x00000100e7ee7810 */ /* 0x000fe40007ffe0ff */
[----:B------:R-:W-:Y:S01]  /*1f70*/  SHF.R.S32.HI R248, RZ, 0x1f, R243 ;  /* 0x0000001ffff87819 */ /* 0x000fe200000114f3 */
[----:B------:R-:W-:Y:S01]  /*1f80*/  IMAD R230, R85, 0x400, R82 ;  /* 0x0000040055e67824 */ /* 0x000fe200078e0252 */
[----:B------:R-:W-:Y:S02]  /*1f90*/  SHF.R.S32.HI R245, RZ, 0x1f, R242 ;  /* 0x0000001ffff57819 */ /* 0x000fe400000114f2 */
[----:B------:R-:W-:Y:S02]  /*1fa0*/  SHF.R.S32.HI R246, RZ, 0x1f, R241 ;  /* 0x0000001ffff67819 */ /* 0x000fe400000114f1 */
[----:B--2---:R-:W-:Y:S01]  /*1fb0*/  SHF.R.S32.HI R12, RZ, 0x1f, R233 ;  /* 0x0000001fff0c7819 */ /* 0x004fe200000114e9 */
        /* <DEDUP_REMOVED lines=10> */
[----:B------:R-:W-:Y:S01]  /*2060*/  IMAD.SHL.U32 R4, R8, 0x8, RZ ;  /* 0x0000000808047824 */ /* 0x000fe200078e00ff */
[----:B------:R-:W-:Y:S01]  /*2070*/  IADD3 R12, P0, R16, UR22, RZ ;  /* 0x00000016100c7c10 */ /* 0x000fe2000ff1e0ff */
[----:B------:R-:W-:Y:S01]  /*2080*/  SHFL.IDX PT, R18, R21, RZ, 0x181f ;  /* 0x00181fff15127589 */ /* 0x000fe200000e0000 */
[----:B------:R-:W-:Y:S02]  /*2090*/  IADD3 R8, -R8, UR10, -R80 ;  /* 0x0000000a08087c10 */ /* 0x000fe4000fffe950 */
[----:B------:R-:W-:Y:S01]  /*20a0*/  IADD3.X R15, R17, UR6, R15, P0, !PT ;  /* 0x00000006110f7c10 */ /* 0x000fe200087fe40f */
[----:B------:R-:W3:Y:S01]  /*20b0*/  SHFL.IDX PT, R19, R13, RZ, 0x181f ;  /* 0x00181fff0d137589 */ /* 0x000ee200000e0000 */
[----:B------:R-:W-:Y:S02]  /*20c0*/  LEA R17, P0, R12, c[0x0][0x1f8], 0x1 ;  /* 0x00007e000c117a11 */ /* 0x000fe400078008ff */
[----:B------:R-:W-:Y:S01]  /*20d0*/  LOP3.LUT R4, R5, 0x8, R4, 0xf8, !PT ;  /* 0x0000000805047812 */ /* 0x000fe200078ef804 */
[----:B------:R-:W-:Y:S01]  /*20e0*/  SHFL.IDX PT, R13, R13, 0x1, 0x181f ;  /* 0x00381f000d0d7f89 */ /* 0x000fe200000e0000 */
[----:B------:R-:W-:-:S02]  /*20f0*/  SHF.R.U32.HI R5, RZ, 0x3, R5 ;  /* 0x00000003ff057819 */ /* 0x000fc40000011605 */
[----:B------:R-:W-:Y:S01]  /*2100*/  LEA.HI.X R15, R12, c[0x0][0x1fc], R15, 0x1, P0 ;  /* 0x00007f000c0f7a11 */ /* 0x000fe200000f0c0f */
[----:B------:R-:W1:Y:S01]  /*2110*/  SHFL.IDX PT, R20, R17, RZ, 0x181f ;  /* 0x00181fff11147589 */ /* 0x000e6200000e0000 */
[----:B------:R-:W-:Y:S02]  /*2120*/  LOP3.LUT R4, R4, R5, RZ, 0x3c, !PT ;  /* 0x0000000504047212 */ /* 0x000fe400078e3cff */
[----:B------:R-:W-:Y:S01]  /*2130*/  ISETP.GE.AND P1, PT, R8, 0x1, PT ;  /* 0x000000010800780c */ /* 0x000fe20003f26270 */
[----:B------:R-:W2:Y:S01]  /*2140*/  SHFL.IDX PT, R5, R15, RZ, 0x181f ;  /* 0x00181fff0f057589 */ /* 0x000ea200000e0000 */
[----:B------:R-:W-:Y:S01]  /*2150*/  LOP3.LUT P0, RZ, R11, 0x2, RZ, 0xc0, !PT ;  /* 0x000000020bff7812 */ /* 0x000fe2000780c0ff */
[----:B------:R-:W-:Y:S02]  /*2160*/  IMAD R229, R7, 0x200, R4 ;  /* 0x0000020007e57824 */ /* 0x000fe400078e0204 */
[----:B------:R-:W4:Y:S01]  /*2170*/  SHFL.IDX PT, R64, R17, 0x1, 0x181f ;  /* 0x00381f0011407f89 */ /* 0x000f2200000e0000 */
[----:B------:R-:W-:-:S03]  /*2180*/  IMAD.WIDE R6, R241, 0x2, RZ ;  /* 0x00000002f1067825 */ /* 0x000fc600078e02ff */
[----:B------:R-:W-:Y:S01]  /*2190*/  SHFL.IDX PT, R12, R21, 0x1, 0x181f ;  /* 0x00381f00150c7f89 */ /* 0x000fe200000e0000 */
[----:B------:R-:W-:-:S03]  /*21a0*/  IMAD.SHL.U32 R229, R229, 0x2, RZ ;  /* 0x00000002e5e57824 */ /* 0x000fc600078e00ff */
[----:B------:R-:W5:Y:S01]  /*21b0*/  SHFL.IDX PT, R4, R15, 0x1, 0x181f ;  /* 0x00381f000f047f89 */ /* 0x000f6200000e0000 */
[--C-:B---3--:R-:W-:Y:S01]  /*21c0*/  @P1 IMAD.WIDE R24, R244, 0x2, R18.reuse ;  /* 0x00000002f4181825 */ /* 0x108fe200078e0212 */
[C---:B------:R-:W-:Y:S02]  /*21d0*/  IADD3 R16, R229.reuse, 0x8100, RZ ;  /* 0x00008100e5107810 */ /* 0x040fe40007ffe0ff */
[----:B------:R-:W-:Y:S01]  /*21e0*/  IADD3 R228, R229, 0x8120, RZ ;  /* 0x00008120e5e47810 */ /* 0x000fe20007ffe0ff */
[--C-:B------:R-:W-:Y:S01]  /*21f0*/  @P1 IMAD.WIDE R22, R243, 0x2, R18.reuse ;  /* 0x00000002f3161825 */ /* 0x100fe200078e0212 */
[----:B------:R-:W-:Y:S01]  /*2200*/  @P0 IADD3 R228, R16, -0x20, RZ ;  /* 0xffffffe010e40810 */ /* 0x000fe20007ffe0ff */
[----:B------:R3:W-:Y:S01]  /*2210*/  @P1 LDGSTS.E.BYPASS.LTC128B.128 [R231+0x8100], [R24.64], !P3 ;  /* 0x0810000018e71fae */ /* 0x0007e2000d901d52 */
[----:B------:R-:W-:Y:S01]  /*2220*/  ISETP.GT.AND P0, PT, R8, 0x20, PT ;  /* 0x000000200800780c */ /* 0x000fe20003f04270 */
[--C-:B------:R-:W-:Y:S01]  /*2230*/  @P1 IMAD.WIDE R26, R242, 0x2, R18.reuse ;  /* 0x00000002f21a1825 */ /* 0x100fe200078e0212 */
[C---:B------:R-:W-:Y:S01]  /*2240*/  IADD3 R219, R228.reuse, 0x800, RZ ;  /* 0x00000800e4db7810 */ /* 0x040fe20007ffe0ff */
[----:B------:R3:W-:Y:S01]  /*2250*/  @P1 LDGSTS.E.BYPASS.LTC128B.128 [R231+0xa100], [R22.64], !P5 ;  /* 0x0a10000016e71fae */ /* 0x0007e2000e901d52 */
[C---:B------:R-:W-:Y:S01]  /*2260*/  IADD3 R218, R228.reuse, 0x1000, RZ ;  /* 0x00001000e4da7810 */ /* 0x040fe20007ffe0ff */
[----:B------:R-:W-:Y:S01]  /*2270*/  @P1 IMAD.WIDE R28, R241, 0x2, R18 ;  /* 0x00000002f11c1825 */ /* 0x000fe200078e0212 */
[C---:B------:R-:W-:Y:S01]  /*2280*/  IADD3 R217, R228.reuse, 0x1800, RZ ;  /* 0x00001800e4d97810 */ /* 0x040fe20007ffe0ff */
[----:B------:R3:W-:Y:S01]  /*2290*/  @P1 LDGSTS.E.BYPASS.LTC128B.128 [R231+0xc100], [R26.64], !P4 ;  /* 0x0c1000001ae71fae */ /* 0x0007e2000e101d52 */
[----:B------:R-:W-:Y:S01]  /*22a0*/  IADD3 R215, R228, 0x2000, RZ ;  /* 0x00002000e4d77810 */ /* 0x000fe20007ffe0ff */
[----:B------:R-:W-:Y:S01]  /*22b0*/  IMAD.WIDE R18, R244, 0x2, RZ ;  /* 0x00000002f4127825 */ /* 0x000fe200078e02ff */
[C---:B------:R-:W-:Y:S01]  /*22c0*/  IADD3 R214, R228.reuse, 0x2800, RZ ;  /* 0x00002800e4d67810 */ /* 0x040fe20007ffe0ff */
[----:B------:R3:W-:Y:S01]  /*22d0*/  @P1 LDGSTS.E.BYPASS.LTC128B.128 [R231+0xe100], [R28.64], !P6 ;  /* 0x0e1000001ce71fae */ /* 0x0007e2000f101d52 */
[----:B------:R-:W-:Y:S01]  /*22e0*/  IADD3 R213, R228, 0x3000, RZ ;  /* 0x00003000e4d57810 */ /* 0x000fe20007ffe0ff */
[----:B------:R-:W-:Y:S01]  /*22f0*/  IMAD.SHL.U32 R16, R14, 0x40, RZ ;  /* 0x000000400e107824 */ /* 0x000fe200078e00ff */
[----:B-1----:R-:W-:-:S02]  /*2300*/  IADD3 R30, P1, R20, R18, RZ ;  /* 0x00000012141e7210 */ /* 0x002fc40007f3e0ff */
[----:B------:R-:W-:Y:S02]  /*2310*/  IADD3 R212, R228, 0x3800, RZ ;  /* 0x00003800e4d47810 */ /* 0x000fe40007ffe0ff */
[----:B------:R-:W-:Y:S01]  /*2320*/  LOP3.LUT R16, R16, 0x1c0, RZ, 0xc0, !PT ;  /* 0x000001c010107812 */ /* 0x000fe200078ec0ff */
[----:B--2---:R-:W-:Y:S01]  /*2330*/  IMAD.X R31, R5, 0x1, R19, P1 ;  /* 0x00000001051f7824 */ /* 0x004fe200008e0613 */
[----:B----4-:R-:W-:Y:S02]  /*2340*/  IADD3 R14, P1, R18, R64, RZ ;  /* 0x00000040120e7210 */ /* 0x010fe40007f3e0ff */
[----:B------:R-:W-:Y:S02]  /*2350*/  LOP3.LUT R81, R16, 0x8, R81, 0xf8, !PT ;  /* 0x0000000810517812 */ /* 0x000fe400078ef851 */
[----:B------:R-:W-:Y:S01]  /*2360*/  SHF.R.U32.HI R16, RZ, 0x3, R16 ;  /* 0x00000003ff107819 */ /* 0x000fe20000011610 */
[----:B-----5:R-:W-:Y:S01]  /*2370*/  IMAD.X R15, R19, 0x1, R4, P1 ;  /* 0x00000001130f7824 */ /* 0x020fe200008e0604 */
[----:B------:R-:W-:Y:S01]  /*2380*/  IADD3 R211, R228, 0x4000, RZ ;  /* 0x00004000e4d37810 */ /* 0x000fe20007ffe0ff */
[----:B---3--:R-:W-:Y:S01]  /*2390*/  @P0 IMAD.WIDE R24, R244, 0x2, R12 ;  /* 0x00000002f4180825 */ /* 0x008fe200078e020c */
[----:B------:R-:W-:-:S02]  /*23a0*/  LOP3.LUT R81, R81, R16, RZ, 0x3c, !PT ;  /* 0x0000001051517212 */ /* 0x000fc400078e3cff */
[C---:B------:R-:W-:Y:S01]  /*23b0*/  IADD3 R210, R228.reuse, 0x4800, RZ ;  /* 0x00004800e4d27810 */ /* 0x040fe20007ffe0ff */
[--C-:B------:R-:W-:Y:S01]  /*23c0*/  @P0 IMAD.WIDE R22, R243, 0x2, R12.reuse ;  /* 0x00000002f3160825 */ /* 0x100fe200078e020c */
[----:B------:R1:W-:Y:S01]  /*23d0*/  @P0 LDGSTS.E.BYPASS.LTC128B.128 [R231+0x9100], [R24.64], !P3 ;  /* 0x0910000018e70fae */ /* 0x0003e2000d901d52 */
[----:B------:R-:W-:Y:S02]  /*23e0*/  IADD3 R209, R228, 0x5000, RZ ;  /* 0x00005000e4d17810 */ /* 0x000fe40007ffe0ff */
[--C-:B------:R-:W-:Y:S01]  /*23f0*/  @P0 IMAD.WIDE R26, R242, 0x2, R12.reuse ;  /* 0x00000002f21a0825 */ /* 0x100fe200078e020c */
[----:B------:R2:W-:Y:S01]  /*2400*/  @P0 LDGSTS.E.BYPASS.LTC128B.128 [R231+0xb100], [R22.64], !P5 ;  /* 0x0b10000016e70fae */ /* 0x0005e2000e901d52 */
[C---:B------:R-:W-:Y:S02]  /*2410*/  IADD3 R208, R228.reuse, 0x5800, RZ ;  /* 0x00005800e4d07810 */ /* 0x040fe40007ffe0ff */
[----:B------:R-:W-:Y:S01]  /*2420*/  @P0 IMAD.WIDE R18, R241, 0x2, R12 ;  /* 0x00000002f1120825 */ /* 0x000fe200078e020c */
[----:B------:R1:W-:Y:S01]  /*2430*/  @P0 LDGSTS.E.BYPASS.LTC128B.128 [R231+0xd100], [R26.64], !P4 ;  /* 0x0d1000001ae70fae */ /* 0x0003e2000e101d52 */
[----:B------:R-:W-:-:S02]  /*2440*/  IADD3 R207, R228, 0x6000, RZ ;  /* 0x00006000e4cf7810 */ /* 0x000fc40007ffe0ff */
[----:B------:R-:W-:Y:S01]  /*2450*/  IMAD.WIDE R12, R243, 0x2, RZ ;  /* 0x00000002f30c7825 */ /* 0x000fe200078e02ff */
[----:B------:R3:W-:Y:S01]  /*2460*/  @P0 LDGSTS.E.BYPASS.LTC128B.128 [R231+0xf100], [R18.64], !P6 ;  /* 0x0f10000012e70fae */ /* 0x0007e2000f101d52 */
[----:B------:R-:W-:Y:S02]  /*2470*/  IADD3 R206, R228, 0x6800, RZ ;  /* 0x00006800e4ce7810 */ /* 0x000fe40007ffe0ff */
[----:B------:R-:W-:Y:S01]  /*2480*/  IMAD.WIDE R16, R242, 0x2, RZ ;  /* 0x00000002f2107825 */ /* 0x000fe200078e02ff */
[----:B------:R-:W0:Y:S01]  /*2490*/  LDGDEPBAR ;  /* 0x00000000000079af */ /* 0x000e220000000000 */
[----:B------:R-:W-:Y:S02]  /*24a0*/  IADD3 R28, P1, R20, R12, RZ ;  /* 0x0000000c141c7210 */ /* 0x000fe40007f3e0ff */
[-C--:B------:R-:W-:Y:S01]  /*24b0*/  IADD3 R12, P0, R12, R64.reuse, RZ ;  /* 0x000000400c0c7210 */ /* 0x080fe20007f1e0ff */
[----:B------:R-:W-:Y:S01]  /*24c0*/  IMAD.IADD R230, R81, 0x1, R230 ;  /* 0x0000000151e67824 */ /* 0x000fe200078e02e6 */
[C---:B------:R-:W-:Y:S01]  /*24d0*/  IADD3 R205, R228.reuse, 0x7000, RZ ;  /* 0x00007000e4cd7810 */ /* 0x040fe20007ffe0ff */
[----:B------:R-:W-:Y:S01]  /*24e0*/  IMAD.X R29, R5, 0x1, R13, P1 ;  /* 0x00000001051d7824 */ /* 0x000fe200008e060d */
[----:B------:R-:W-:Y:S01]  /*24f0*/  IADD3 R204, R228, 0x7800, RZ ;  /* 0x00007800e4cc7810 */ /* 0x000fe20007ffe0ff */
[----:B------:R-:W-:Y:S01]  /*2500*/  IMAD.X R13, R13, 0x1, R4, P0 ;  /* 0x000000010d0d7824 */ /* 0x000fe200000e0604 */
[----:B------:R-:W-:Y:S01]  /*2510*/  IADD3 R66, P0, R16, R64, RZ ;  /* 0x0000004010427210 */ /* 0x000fe20007f1e0ff */
[----:B------:R-:W-:-:S04]  /*2520*/  IMAD.SHL.U32 R230, R230, 0x2, RZ ;  /* 0x00000002e6e67824 */ /* 0x000fc800078e00ff */
[----:B------:R-:W-:Y:S01]  /*2530*/  IMAD.X R67, R17, 0x1, R4, P0 ;  /* 0x0000000111437824 */ /* 0x000fe200000e0604 */
[----:B------:R-:W-:Y:S01]  /*2540*/  IADD3 R64, P0, R6, R64, RZ ;  /* 0x0000004006407210 */ /* 0x000fe20007f1e0ff */
[--C-:B------:R-:W-:Y:S01]  /*2550*/  IMAD R226, R2, 0x2, R230.reuse ;  /* 0x0000000202e27824 */ /* 0x100fe200078e02e6 */
[----:B--2---:R-:W-:Y:S01]  /*2560*/  IADD3 R22, P1, R20, R16, RZ ;  /* 0x0000001014167210 */ /* 0x004fe20007f3e0ff */
[----:B------:R-:W-:Y:S02]  /*2570*/  IMAD R225, R3, 0x2, R230 ;  /* 0x0000000203e17824 */ /* 0x000fe400078e02e6 */
[----:B------:R-:W-:Y:S01]  /*2580*/  IMAD.X R65, R7, 0x1, R4, P0 ;  /* 0x0000000107417824 */ /* 0x000fe200000e0604 */
[----:B------:R-:W-:Y:S01]  /*2590*/  ISETP.LT.OR P0, PT, R8, 0x1, P2 ;  /* 0x000000010800780c */ /* 0x000fe20001701670 */
[----:B------:R-:W-:Y:S01]  /*25a0*/  IMAD.X R23, R5, 0x1, R17, P1 ;  /* 0x0000000105177824 */ /* 0x000fe200008e0611 */
[----:B------:R-:W-:Y:S01]  /*25b0*/  IADD3 R20, P1, R20, R6, RZ ;  /* 0x0000000614147210 */ /* 0x000fe20007f3e0ff */
[----:B------:R-:W-:-:S04]  /*25c0*/  DEPBAR.LE SB0, 0x1 ;  /* 0x000080400000791a */ /* 0x000fc80000000000 */
[----:B------:R-:W-:-:S04]  /*25d0*/  DEPBAR.LE SB0, 0x0 ;  /* 0x000080000000791a */ /* 0x000fc80000000000 */
[----:B------:R-:W-:Y:S01]  /*25e0*/  BAR.SYNC.DEFER_BLOCKING 0x0 ;  /* 0x0000000000007b1d */ /* 0x000fe20000010000 */
[----:B------:R-:W-:Y:S01]  /*25f0*/  IMAD.X R21, R5, 0x1, R7, P1 ;  /* 0x0000000105157824 */ /* 0x000fe200008e0607 */
[----:B------:R-:W-:Y:S01]  /*2600*/  ISETP.GE.AND P1, PT, R10, c[0x0][0x1d4], PT ;  /* 0x000075000a007a0c */ /* 0x000fe20003f26270 */
[----:B------:R-:W-:Y:S01]  /*2610*/  IMAD R223, R3, 0x2, R226 ;  /* 0x0000000203df7824 */ /* 0x000fe200078e02e2 */
[----:B------:R-:W-:Y:S02]  /*2620*/  ISETP.GE.AND P2, PT, R9, c[0x0][0x1d4], PT ;  /* 0x0000750009007a0c */ /* 0x000fe40003f46270 */
[----:B------:R-:W-:Y:S04]  /*2630*/  LDSM.16.M88.4 R68, [R230+0x10100] ;  /* 0x01010000e644783b */ /* 0x000fe80000000200 */
[----:B------:R-:W-:Y:S04]  /*2640*/  LDSM.16.M88.4 R48, [R226+0x10100] ;  /* 0x01010000e230783b */ /* 0x000fe80000000200 */
[----:B------:R-:W2:Y:S04]  /*2650*/  LDSM.16.M88.4 R40, [R229+0x8100] ;  /* 0x00810000e528783b */ /* 0x000ea80000000200 */
[----:B------:R-:W4:Y:S04]  /*2660*/  LDSM.16.M88.4 R32, [R229+0x8900] ;  /* 0x00890000e520783b */ /* 0x000f280000000200 */
[----:B-1----:R-:W-:Y:S04]  /*2670*/  LDSM.16.M88.4 R24, [R229+0x9100] ;  /* 0x00910000e518783b */ /* 0x002fe80000000200 */
[----:B------:R-:W-:Y:S04]  /*2680*/  LDSM.16.M88.4 R4, [R229+0x9900] ;  /* 0x00990000e504783b */ /* 0x000fe80000000200 */
[----:B------:R-:W1:Y:S04]  /*2690*/  LDSM.16.M88.4 R56, [R228] ;  /* 0x00000000e438783b */ /* 0x000e680000000200 */
[----:B---3--:R-:W3:Y:S04]  /*26a0*/  LDSM.16.M88.4 R16, [R228+0x800] ;  /* 0x00080000e410783b */ /* 0x008ee80000000200 */
[----:B------:R-:W5:Y:S04]  /*26b0*/  LDSM.16.M88.4 R60, [R228+0x1000] ;  /* 0x00100000e43c783b */ /* 0x000f680000000200 */
[----:B------:R-:W1:Y:S04]  /*26c0*/  LDSM.16.M88.4 R52, [R228+0x1800] ;  /* 0x00180000e434783b */ /* 0x000e680000000200 */
[----:B------:R-:W-:Y:S01]  /*26d0*/  @!PT LDS RZ, [RZ] ;  /* 0x00000000fffff984 */ /* 0x000fe20000000800 */
[----:B------:R-:W-:Y:S01]  /*26e0*/  @!PT LDS RZ, [RZ] ;  /* 0x00000000fffff984 */ /* 0x000fe20000000800 */
[----:B------:R-:W-:Y:S01]  /*26f0*/  @!PT LDS RZ, [RZ] ;  /* 0x00000000fffff984 */ /* 0x000fe20000000800 */
[----:B------:R1:W-:Y:S01]  /*2700*/  LDGSTS.E.BYPASS.LTC128B.128 [R231+0x100], [R30.64], !P0 ;  /* 0x001000001ee77fae */ /* 0x0003e2000c101d52 */
[C---:B------:R-:W-:Y:S01]  /*2710*/  ISETP.LT.OR P0, PT, R8.reuse, 0x1, P1 ;  /* 0x000000010800780c */ /* 0x040fe20000f01670 */
[C---:B--2---:R-:W-:Y:S11]  /*2720*/  HMMA.16816.F32 R44, R68.reuse, R40, RZ ;  /* 0x00000028442c723c */ /* 0x044ff600000018ff */
[----:B------:R-:W-:Y:S01]  /*2730*/  @!UPT UIADD3 URZ, URZ, URZ, URZ ;  /* 0x0000003f3f3ff290 */ /* 0x000fe2000fffe03f */
[----:B------:R2:W-:Y:S01]  /*2740*/  LDGSTS.E.BYPASS.LTC128B.128 [R231+0x2100], [R28.64], !P0 ;  /* 0x021000001ce77fae */ /* 0x0005e2000c101d52 */
[----:B------:R-:W-:Y:S01]  /*2750*/  ISETP.LT.OR P0, PT, R8, 0x1, P2 ;  /* 0x000000010800780c */ /* 0x000fe20001701670 */
[----:B------:R-:W-:Y:S01]  /*2760*/  HMMA.16816.F32 R40, R68, R42, RZ ;  /* 0x0000002a4428723c */ /* 0x000fe200000018ff */
[----:B------:R-:W-:Y:S01]  /*2770*/  ISETP.GE.AND P2, PT, R0, c[0x0][0x1d4], PT ;  /* 0x0000750000007a0c */ /* 0x000fe20003f46270 */
[----:B------:R-:W-:-:S06]  /*2780*/  IMAD.MOV.U32 R0, RZ, RZ, 0x40 ;  /* 0x00000040ff007424 */ /* 0x000fcc00078e00ff */
[----:B----4-:R-:W-:Y:S04]  /*2790*/  HMMA.16816.F32 R36, R68, R32, RZ ;  /* 0x000000204424723c */ /* 0x010fe800000018ff */
[----:B------:R4:W-:Y:S01]  /*27a0*/  LDGSTS.E.BYPASS.LTC128B.128 [R231+0x4100], [R22.64], !P0 ;  /* 0x0410000016e77fae */ /* 0x0009e2000c101d52 */
[----:B------:R-:W-:-:S03]  /*27b0*/  ISETP.LT.OR P0, PT, R8, 0x1, P2 ;  /* 0x000000010800780c */ /* 0x000fc60001701670 */
[----:B------:R-:W-:Y:S08]  /*27c0*/  HMMA.16816.F32 R32, R68, R34, RZ ;  /* 0x000000224420723c */ /* 0x000ff000000018ff */
[----:B-1----:R-:W-:Y:S02]  /*27d0*/  HMMA.16816.F32 R44, R48, R56, R44 ;  /* 0x00000038302c723c */ /* 0x002fe4000000182c */
[----:B------:R4:W-:Y:S01]  /*27e0*/  LDGSTS.E.BYPASS.LTC128B.128 [R231+0x6100], [R20.64], !P0 ;  /* 0x0610000014e77fae */ /* 0x0009e2000c101d52 */
[----:B------:R-:W-:-:S04]  /*27f0*/  ISETP.GE.AND P0, PT, R244, c[0x0][0x1d4], PT ;  /* 0x00007500f4007a0c */ /* 0x000fc80003f06270 */
[C---:B------:R-:W-:Y:S01]  /*2800*/  ISETP.LT.OR P0, PT, R8.reuse, 0x21, P0 ;  /* 0x000000210800780c */ /* 0x040fe20000701670 */
[C---:B--2---:R-:W-:Y:S08]  /*2810*/  HMMA.16816.F32 R28, R68.reuse, R24, RZ ;  /* 0x00000018441c723c */ /* 0x044ff000000018ff */
[----:B------:R-:W-:Y:S04]  /*2820*/  HMMA.16816.F32 R24, R68, R26, RZ ;  /* 0x0000001a4418723c */ /* 0x000fe800000018ff */
[----:B------:R1:W-:Y:S01]  /*2830*/  LDGSTS.E.BYPASS.LTC128B.128 [R231+0x1100], [R14.64], !P0 ;  /* 0x011000000ee77fae */ /* 0x0003e2000c101d52 */
[----:B------:R-:W-:-:S02]  /*2840*/  ISETP.LT.OR P0, PT, R8, 0x21, P1 ;  /* 0x000000210800780c */ /* 0x000fc40000f01670 */
[----:B------:R-:W-:Y:S01]  /*2850*/  ISETP.GE.AND P1, PT, R9, c[0x0][0x1d4], PT ;  /* 0x0000750009007a0c */ /* 0x000fe20003f26270 */
[----:B------:R-:W-:Y:S03]  /*2860*/  HMMA.16816.F32 R40, R48, R58, R40 ;  /* 0x0000003a3028723c */ /* 0x000fe60000001828 */
[----:B------:R-:W-:-:S05]  /*2870*/  ISETP.LT.OR P1, PT, R8, 0x21, P1 ;  /* 0x000000210800780c */ /* 0x000fca0000f21670 */
[----:B----4-:R-:W-:Y:S02]  /*2880*/  HMMA.16816.F32 R20, R68, R4, RZ ;  /* 0x000000044414723c */ /* 0x010fe400000018ff */
[----:B------:R1:W-:Y:S01]  /*2890*/  LDGSTS.E.BYPASS.LTC128B.128 [R231+0x3100], [R12.64], !P0 ;  /* 0x031000000ce77fae */ /* 0x0003e2000c101d52 */
[----:B------:R-:W-:-:S04]  /*28a0*/  LOP3.LUT P0, RZ, R11, 0x4, RZ, 0xc0, !PT ;  /* 0x000000040bff7812 */ /* 0x000fc8000780c0ff */
[----:B------:R-:W-:Y:S01]  /*28b0*/  SEL R0, R0, 0xffffffc0, !P0 ;  /* 0xffffffc000007807 */ /* 0x000fe20004000000 */
[----:B------:R2:W-:Y:S01]  /*28c0*/  LDGSTS.E.BYPASS.LTC128B.128 [R231+0x5100], [R66.64], !P1 ;  /* 0x0510000042e77fae */ /* 0x0005e2000c901d52 */
[----:B------:R-:W-:Y:S01]  /*28d0*/  ISETP.LT.OR P0, PT, R8, 0x21, P2 ;  /* 0x000000210800780c */ /* 0x000fe20001701670 */
[----:B------:R-:W-:Y:S01]  /*28e0*/  HMMA.16816.F32 R68, R68, R6, RZ ;  /* 0x000000064444723c */ /* 0x000fe200000018ff */
[----:B------:R-:W-:Y:S01]  /*28f0*/  ISETP.GT.AND P2, PT, R235, 0x3f, PT ;  /* 0x0000003feb00780c */ /* 0x000fe20003f44270 */
[----:B------:R-:W-:Y:S02]  /*2900*/  IMAD.IADD R224, R229, 0x1, R0 ;  /* 0x00000001e5e07824 */ /* 0x000fe400078e0200 */
[----:B------:R-:W-:-:S04]  /*2910*/  IMAD.IADD R216, R0, 0x1, R228 ;  /* 0x0000000100d87824 */ /* 0x000fc800078e02e4 */
[----:B---3--:R-:W-:Y:S04]  /*2920*/  HMMA.16816.F32 R36, R48, R16, R36 ;  /* 0x000000103024723c */ /* 0x008fe80000001824 */
[----:B------:R2:W-:Y:S01]  /*2930*/  LDGSTS.E.BYPASS.LTC128B.128 [R231+0x7100], [R64.64], !P0 ;  /* 0x0710000040e77fae */ /* 0x0005e2000c101d52 */
[----:B------:R-:W-:-:S03]  /*2940*/  PLOP3.LUT P0, PT, PT, PT, UP2, 0x40, 0x0 ;  /* 0x000000000000781c */ /* 0x000fc60003f0e828 */
[----:B------:R-:W-:Y:S01]  /*2950*/  LDSM.16.M88.4 R4, [R225+0x10100] ;  /* 0x01010000e104783b */ /* 0x000fe20000000200 */
[C---:B------:R-:W-:Y:S03]  /*2960*/  HMMA.16816.F32 R32, R48.reuse, R18, R32 ;  /* 0x000000123020723c */ /* 0x040fe60000001820 */
[----:B------:R-:W3:Y:S04]  /*2970*/  LDSM.16.M88.4 R8, [R224+0x8100] ;  /* 0x00810000e008783b */ /* 0x000ee80000000200 */
[----:B-1----:R-:W1:Y:S01]  /*2980*/  LDSM.16.M88.4 R12, [R224+0x8900] ;  /* 0x00890000e00c783b */ /* 0x002e620000000200 */
[C---:B-----5:R-:W-:Y:S03]  /*2990*/  HMMA.16816.F32 R28, R48.reuse, R60, R28 ;  /* 0x0000003c301c723c */ /* 0x060fe6000000181c */
[----:B------:R-:W4:Y:S04]  /*29a0*/  LDSM.16.M88.4 R56, [R224+0x9100] ;  /* 0x00910000e038783b */ /* 0x000f280000000200 */
[----:B------:R-:W5:Y:S01]  /*29b0*/  LDSM.16.M88.4 R16, [R224+0x9900] ;  /* 0x00990000e010783b */ /* 0x000f620000000200 */
[C---:B------:R-:W-:Y:S03]  /*29c0*/  HMMA.16816.F32 R24, R48.reuse, R62, R24 ;  /* 0x0000003e3018723c */ /* 0x040fe60000001818 */
[----:B------:R-:W-:Y:S04]  /*29d0*/  LDSM.16.M88.4 R60, [R224+0xb900] ;  /* 0x00b90000e03c783b */ /* 0x000fe80000000200 */
[----:B------:R-:W-:Y:S01]  /*29e0*/  LDSM.16.M88.4 R72, [R216+0x3000] ;  /* 0x00300000d848783b */ /* 0x000fe20000000200 */
[C---:B------:R-:W-:Y:S03]  /*29f0*/  HMMA.16816.F32 R20, R48.reuse, R52, R20 ;  /* 0x000000343014723c */ /* 0x040fe60000001814 */
[----:B--2---:R-:W-:Y:S04]  /*2a00*/  LDSM.16.M88.4 R64, [R229+0xd100] ;  /* 0x00d10000e540783b */ /* 0x004fe80000000200 */
[----:B------:R-:W-:Y:S01]  /*2a10*/  LDSM.16.M88.4 R76, [R224+0xd900] ;  /* 0x00d90000e04c783b */ /* 0x000fe20000000200 */
[----:B------:R-:W-:Y:S03]  /*2a20*/  HMMA.16816.F32 R68, R48, R54, R68 ;  /* 0x000000363044723c */ /* 0x000fe60000001844 */
[----:B------:R-:W-:Y:S04]  /*2a30*/  LDSM.16.M88.4 R48, [R223+0x10100] ;  /* 0x01010000df30783b */ /* 0x000fe80000000200 */
[----:B------:R-:W-:Y:S01]  /*2a40*/  LDSM.16.M88.4 R52, [R216+0x800] ;  /* 0x00080000d834783b */ /* 0x000fe20000000200 */
[C---:B---3--:R-:W-:Y:S03]  /*2a50*/  HMMA.16816.F32 R44, R4.reuse, R8, R44 ;  /* 0x00000008042c723c */ /* 0x048fe6000000182c */
[----:B------:R-:W0:Y:S05]  /*2a60*/  LDGDEPBAR ;  /* 0x00000000000079af */ /* 0x000e2a0000000000 */
[C---:B------:R-:W-:Y:S01]  /*2a70*/  HMMA.16816.F32 R40, R4.reuse, R10, R40 ;  /* 0x0000000a0428723c */ /* 0x040fe20000001828 */
[----:B------:R-:W2:Y:S07]  /*2a80*/  LDSM.16.M88.4 R8, [R216] ;  /* 0x00000000d808783b */ /* 0x000eae0000000200 */
[C---:B-1----:R-:W-:Y:S08]  /*2a90*/  HMMA.16816.F32 R36, R4.reuse, R12, R36 ;  /* 0x0000000c0424723c */ /* 0x042ff00000001824 */
[C---:B------:R-:W-:Y:S01]  /*2aa0*/  HMMA.16816.F32 R32, R4.reuse, R14, R32 ;  /* 0x0000000e0420723c */ /* 0x040fe20000001820 */
[----:B------:R-:W1:Y:S07]  /*2ab0*/  LDSM.16.M88.4 R12, [R216+0x1000] ;  /* 0x00100000d80c783b */ /* 0x000e6e0000000200 */
[C---:B----4-:R-:W-:Y:S08]  /*2ac0*/  HMMA.16816.F32 R28, R4.reuse, R56, R28 ;  /* 0x00000038041c723c */ /* 0x050ff0000000181c */
[C---:B------:R-:W-:Y:S01]  /*2ad0*/  HMMA.16816.F32 R24, R4.reuse, R58, R24 ;  /* 0x0000003a0418723c */ /* 0x040fe20000001818 */
[----:B------:R-:W3:Y:S07]  /*2ae0*/  LDSM.16.M88.4 R56, [R216+0x1800] ;  /* 0x00180000d838783b */ /* 0x000eee0000000200 */
[C---:B-----5:R-:W-:Y:S08]  /*2af0*/  HMMA.16816.F32 R20, R4.reuse, R16, R20 ;  /* 0x000000100414723c */ /* 0x060ff00000001814 */
[----:B------:R-:W-:Y:S01]  /*2b00*/  HMMA.16816.F32 R68, R4, R18, R68 ;  /* 0x000000120444723c */ /* 0x000fe20000001844 */
[----:B------:R-:W-:Y:S04]  /*2b10*/  LDSM.16.M88.4 R4, [R230+0x14100] ;  /* 0x01410000e604783b */ /* 0x000fe80000000200 */
[----:B------:R-:W4:Y:S03]  /*2b20*/  LDSM.16.M88.4 R16, [R229+0xa100] ;  /* 0x00a10000e510783b */ /* 0x000f260000000200 */
[C---:B--2---:R-:W-:Y:S08]  /*2b30*/  HMMA.16816.F32 R44, R48.reuse, R8, R44 ;  /* 0x00000008302c723c */ /* 0x044ff0000000182c */
[C---:B------:R-:W-:Y:S01]  /*2b40*/  HMMA.16816.F32 R40, R48.reuse, R10, R40 ;  /* 0x0000000a3028723c */ /* 0x040fe20000001828 */
[----:B------:R-:W2:Y:S07]  /*2b50*/  LDSM.16.M88.4 R8, [R229+0xa900] ;  /* 0x00a90000e508783b */ /* 0x000eae0000000200 */
        /* <DEDUP_REMOVED lines=8> */
[----:B------:R-:W-:Y:S04]  /*2be0*/  LDSM.16.M88.4 R48, [R228+0x2000] ;  /* 0x00200000e430783b */ /* 0x000fe80000000200 */
[----:B------:R-:W-:Y:S03]  /*2bf0*/  LDSM.16.M88.4 R56, [R228+0x3000] ;  /* 0x00300000e438783b */ /* 0x000fe60000000200 */
[C---:B----4-:R-:W-:Y:S08]  /*2c00*/  HMMA.16816.F32 R44, R4.reuse, R16, R44 ;  /* 0x00000010042c723c */ /* 0x050ff0000000182c */
[C---:B------:R-:W-:Y:S01]  /*2c10*/  HMMA.16816.F32 R40, R4.reuse, R18, R40 ;  /* 0x000000120428723c */ /* 0x040fe20000001828 */
[----:B------:R-:W3:Y:S07]  /*2c20*/  LDSM.16.M88.4 R16, [R226+0x14100] ;  /* 0x01410000e210783b */ /* 0x000eee0000000200 */
[C---:B--2---:R-:W-:Y:S08]  /*2c30*/  HMMA.16816.F32 R36, R4.reuse, R8, R36 ;  /* 0x000000080424723c */ /* 0x044ff00000001824 */
[C---:B------:R-:W-:Y:S01]  /*2c40*/  HMMA.16816.F32 R32, R4.reuse, R10, R32 ;  /* 0x0000000a0420723c */ /* 0x040fe20000001820 */
[----:B------:R-:W2:Y:S07]  /*2c50*/  LDSM.16.M88.4 R8, [R228+0x2800] ;  /* 0x00280000e408783b */ /* 0x000eae0000000200 */
[C---:B-----5:R-:W-:Y:S08]  /*2c60*/  HMMA.16816.F32 R28, R4.reuse, R52, R28 ;  /* 0x00000034041c723c */ /* 0x060ff0000000181c */
[C---:B------:R-:W-:Y:S01]  /*2c70*/  HMMA.16816.F32 R24, R4.reuse, R54, R24 ;  /* 0x000000360418723c */ /* 0x040fe20000001818 */
[----:B------:R-:W4:Y:S07]  /*2c80*/  LDSM.16.M88.4 R52, [R228+0x3800] ;  /* 0x00380000e434783b */ /* 0x000f2e0000000200 */
[C---:B-1----:R-:W-:Y:S08]  /*2c90*/  HMMA.16816.F32 R20, R4.reuse, R12, R20 ;  /* 0x0000000c0414723c */ /* 0x042ff00000001814 */
[----:B------:R-:W-:Y:S01]  /*2ca0*/  HMMA.16816.F32 R68, R4, R14, R68 ;  /* 0x0000000e0444723c */ /* 0x000fe20000001844 */
[----:B------:R-:W-:Y:S04]  /*2cb0*/  LDSM.16.M88.4 R12, [R225+0x14100] ;  /* 0x01410000e10c783b */ /* 0x000fe80000000200 */
[----:B------:R-:W1:Y:S03]  /*2cc0*/  LDSM.16.M88.4 R4, [R224+0xa100] ;  /* 0x00a10000e004783b */ /* 0x000e660000000200 */
[C---:B---3--:R-:W-:Y:S08]  /*2cd0*/  HMMA.16816.F32 R44, R16.reuse, R48, R44 ;  /* 0x00000030102c723c */ /* 0x048ff0000000182c */
[C---:B------:R-:W-:Y:S01]  /*2ce0*/  HMMA.16816.F32 R40, R16.reuse, R50, R40 ;  /* 0x000000321028723c */ /* 0x040fe20000001828 */
[----:B------:R-:W3:Y:S07]  /*2cf0*/  LDSM.16.M88.4 R48, [R224+0xa900] ;  /* 0x00a90000e030783b */ /* 0x000eee0000000200 */
[C---:B--2---:R-:W-:Y:S08]  /*2d00*/  HMMA.16816.F32 R36, R16.reuse, R8, R36 ;  /* 0x000000081024723c */ /* 0x044ff00000001824 */
[C---:B------:R-:W-:Y:S01]  /*2d10*/  HMMA.16816.F32 R32, R16.reuse, R10, R32 ;  /* 0x0000000a1020723c */ /* 0x040fe20000001820 */
[----:B------:R-:W2:Y:S07]  /*2d20*/  LDSM.16.M88.4 R8, [R224+0xb100] ;  /* 0x00b10000e008783b */ /* 0x000eae0000000200 */
[C---:B------:R-:W-:Y:S08]  /*2d30*/  HMMA.16816.F32 R28, R16.reuse, R56, R28 ;  /* 0x00000038101c723c */ /* 0x040ff0000000181c */
[C---:B------:R-:W-:Y:S01]  /*2d40*/  HMMA.16816.F32 R24, R16.reuse, R58, R24 ;  /* 0x0000003a1018723c */ /* 0x040fe20000001818 */
[----:B------:R-:W-:Y:S07]  /*2d50*/  LDSM.16.M88.4 R56, [R216+0x3800] ;  /* 0x00380000d838783b */ /* 0x000fee0000000200 */
[C---:B----4-:R-:W-:Y:S08]  /*2d60*/  HMMA.16816.F32 R20, R16.reuse, R52, R20 ;  /* 0x000000341014723c */ /* 0x050ff00000001814 */
[----:B------:R-:W-:Y:S01]  /*2d70*/  HMMA.16816.F32 R68, R16, R54, R68 ;  /* 0x000000361044723c */ /* 0x000fe20000001844 */
[----:B------:R-:W-:Y:S04]  /*2d80*/  LDSM.16.M88.4 R52, [R223+0x14100] ;  /* 0x01410000df34783b */ /* 0x000fe80000000200 */
[----:B------:R-:W4:Y:S03]  /*2d90*/  LDSM.16.M88.4 R16, [R216+0x2000] ;  /* 0x00200000d810783b */ /* 0x000f260000000200 */
[C---:B-1----:R-:W-:Y:S08]  /*2da0*/  HMMA.16816.F32 R44, R12.reuse, R4, R44 ;  /* 0x000000040c2c723c */ /* 0x042ff0000000182c */
[C---:B------:R-:W-:Y:S01]  /*2db0*/  HMMA.16816.F32 R40, R12.reuse, R6, R40 ;  /* 0x000000060c28723c */ /* 0x040fe20000001828 */
[----:B------:R-:W1:Y:S07]  /*2dc0*/  LDSM.16.M88.4 R4, [R216+0x2800] ;  /* 0x00280000d804783b */ /* 0x000e6e0000000200 */
[C---:B---3--:R-:W-:Y:S08]  /*2dd0*/  HMMA.16816.F32 R36, R12.reuse, R48, R36 ;  /* 0x000000300c24723c */ /* 0x048ff00000001824 */
[C---:B------:R-:W-:Y:S01]  /*2de0*/  HMMA.16816.F32 R32, R12.reuse, R50, R32 ;  /* 0x000000320c20723c */ /* 0x040fe20000001820 */
[----:B------:R-:W-:Y:S07]  /*2df0*/  LDSM.16.M88.4 R48, [R229+0xc100] ;  /* 0x00c10000e530783b */ /* 0x000fee0000000200 */
[C---:B--2---:R-:W-:Y:S08]  /*2e00*/  HMMA.16816.F32 R28, R12.reuse, R8, R28 ;  /* 0x000000080c1c723c */ /* 0x044ff0000000181c */
[C---:B------:R-:W-:Y:S01]  /*2e10*/  HMMA.16816.F32 R24, R12.reuse, R10, R24 ;  /* 0x0000000a0c18723c */ /* 0x040fe20000001818 */
[----:B------:R-:W2:Y:S07]  /*2e20*/  LDSM.16.M88.4 R8, [R230+0x18100] ;  /* 0x01810000e608783b */ /* 0x000eae0000000200 */
[C---:B------:R-:W-:Y:S08]  /*2e30*/  HMMA.16816.F32 R20, R12.reuse, R60, R20 ;  /* 0x0000003c0c14723c */ /* 0x040ff00000001814 */
[----:B------:R-:W-:Y:S01]  /*2e40*/  HMMA.16816.F32 R68, R12, R62, R68 ;  /* 0x0000003e0c44723c */ /* 0x000fe20000001844 */
[----:B------:R-:W3:Y:S04]  /*2e50*/  LDSM.16.M88.4 R12, [R229+0xc900] ;  /* 0x00c90000e50c783b */ /* 0x000ee80000000200 */
[----:B------:R-:W5:Y:S03]  /*2e60*/  LDSM.16.M88.4 R60, [R229+0xd900] ;  /* 0x00d90000e53c783b */ /* 0x000f660000000200 */
[C---:B----4-:R-:W-:Y:S08]  /*2e70*/  HMMA.16816.F32 R44, R52.reuse, R16, R44 ;  /* 0x00000010342c723c */ /* 0x050ff0000000182c */
[C---:B------:R-:W-:Y:S01]  /*2e80*/  HMMA.16816.F32 R40, R52.reuse, R18, R40 ;  /* 0x000000123428723c */ /* 0x040fe20000001828 */
[----:B------:R-:W-:Y:S07]  /*2e90*/  LDSM.16.M88.4 R16, [R226+0x18100] ;  /* 0x01810000e210783b */ /* 0x000fee0000000200 */
[C---:B-1----:R-:W-:Y:S08]  /*2ea0*/  HMMA.16816.F32 R36, R52.reuse, R4, R36 ;  /* 0x000000043424723c */ /* 0x042ff00000001824 */
[C---:B------:R-:W-:Y:S01]  /*2eb0*/  HMMA.16816.F32 R32, R52.reuse, R6, R32 ;  /* 0x000000063420723c */ /* 0x040fe20000001820 */
[----:B------:R-:W1:Y:S07]  /*2ec0*/  LDSM.16.M88.4 R4, [R228+0x4000] ;  /* 0x00400000e404783b */ /* 0x000e6e0000000200 */
[C---:B------:R-:W-:Y:S08]  /*2ed0*/  HMMA.16816.F32 R28, R52.reuse, R72, R28 ;  /* 0x00000048341c723c */ /* 0x040ff0000000181c */
[C---:B------:R-:W-:Y:S01]  /*2ee0*/  HMMA.16816.F32 R24, R52.reuse, R74, R24 ;  /* 0x0000004a3418723c */ /* 0x040fe20000001818 */
[----:B------:R-:W-:Y:S07]  /*2ef0*/  LDSM.16.M88.4 R72, [R225+0x18100] ;  /* 0x01810000e148783b */ /* 0x000fee0000000200 */
[C---:B------:R-:W-:Y:S08]  /*2f00*/  HMMA.16816.F32 R20, R52.reuse, R56, R20 ;  /* 0x000000383414723c */ /* 0x040ff00000001814 */
[----:B------:R-:W-:Y:S01]  /*2f10*/  HMMA.16816.F32 R68, R52, R58, R68 ;  /* 0x0000003a3444723c */ /* 0x000fe20000001844 */
[----:B------:R-:W4:Y:S04]  /*2f20*/  LDSM.16.M88.4 R56, [R228+0x4800] ;  /* 0x00480000e438783b */ /* 0x000f280000000200 */
[----:B------:R-:W1:Y:S03]  /*2f30*/  LDSM.16.M88.4 R52, [R228+0x5000] ;  /* 0x00500000e434783b */ /* 0x000e660000000200 */
[C---:B--2---:R-:W-:Y:S08]  /*2f40*/  HMMA.16816.F32 R44, R8.reuse, R48, R44 ;  /* 0x00000030082c723c */ /* 0x044ff0000000182c */
[C---:B------:R-:W-:Y:S01]  /*2f50*/  HMMA.16816.F32 R40, R8.reuse, R50, R40 ;  /* 0x000000320828723c */ /* 0x040fe20000001828 */
[----:B------:R-:W2:Y:S07]  /*2f60*/  LDSM.16.M88.4 R48, [R228+0x5800] ;  /* 0x00580000e430783b */ /* 0x000eae0000000200 */
[C---:B---3--:R-:W-:Y:S08]  /*2f70*/  HMMA.16816.F32 R36, R8.reuse, R12, R36 ;  /* 0x0000000c0824723c */ /* 0x048ff00000001824 */
[C---:B------:R-:W-:Y:S01]  /*2f80*/  HMMA.16816.F32 R32, R8.reuse, R14, R32 ;  /* 0x0000000e0820723c */ /* 0x040fe20000001820 */
[----:B------:R-:W-:Y:S07]  /*2f90*/  LDSM.16.M88.4 R12, [R224+0xc100] ;  /* 0x00c10000e00c783b */ /* 0x000fee0000000200 */
[C---:B------:R-:W-:Y:S08]  /*2fa0*/  HMMA.16816.F32 R28, R8.reuse, R64, R28 ;  /* 0x00000040081c723c */ /* 0x040ff0000000181c */
[C---:B------:R-:W-:Y:S01]  /*2fb0*/  HMMA.16816.F32 R24, R8.reuse, R66, R24 ;  /* 0x000000420818723c */ /* 0x040fe20000001818 */
[----:B------:R-:W-:Y:S07]  /*2fc0*/  LDSM.16.M88.4 R64, [R223+0x18100] ;  /* 0x01810000df40783b */ /* 0x000fee0000000200 */
[C---:B-----5:R-:W-:Y:S08]  /*2fd0*/  HMMA.16816.F32 R20, R8.reuse, R60, R20 ;  /* 0x0000003c0814723c */ /* 0x060ff00000001814 */
[----:B------:R-:W-:Y:S01]  /*2fe0*/  HMMA.16816.F32 R68, R8, R62, R68 ;  /* 0x0000003e0844723c */ /* 0x000fe20000001844 */
[----:B------:R-:W3:Y:S04]  /*2ff0*/  LDSM.16.M88.4 R8, [R224+0xc900] ;  /* 0x00c90000e008783b */ /* 0x000ee80000000200 */
[----:B------:R-:W-:Y:S03]  /*3000*/  LDSM.16.M88.4 R60, [R216+0x4000] ;  /* 0x00400000d83c783b */ /* 0x000fe60000000200 */
[C---:B-1----:R-:W-:Y:S08]  /*3010*/  HMMA.16816.F32 R44, R16.reuse, R4, R44 ;  /* 0x00000004102c723c */ /* 0x042ff0000000182c */
[C---:B------:R-:W-:Y:S01]  /*3020*/  HMMA.16816.F32 R40, R16.reuse, R6, R40 ;  /* 0x000000061028723c */ /* 0x040fe20000001828 */
[----:B------:R-:W1:Y:S07]  /*3030*/  LDSM.16.M88.4 R4, [R224+0xd100] ;  /* 0x00d10000e004783b */ /* 0x000e6e0000000200 */
[C---:B----4-:R-:W-:Y:S08]  /*3040*/  HMMA.16816.F32 R36, R16.reuse, R56, R36 ;  /* 0x000000381024723c */ /* 0x050ff00000001824 */
[C---:B------:R-:W-:Y:S01]  /*3050*/  HMMA.16816.F32 R32, R16.reuse, R58, R32 ;  /* 0x0000003a1020723c */ /* 0x040fe20000001820 */
[----:B------:R-:W4:Y:S07]  /*3060*/  LDSM.16.M88.4 R56, [R216+0x4800] ;  /* 0x00480000d838783b */ /* 0x000f2e0000000200 */
[C---:B------:R-:W-:Y:S08]  /*3070*/  HMMA.16816.F32 R28, R16.reuse, R52, R28 ;  /* 0x00000034101c723c */ /* 0x040ff0000000181c */
[C---:B------:R-:W-:Y:S01]  /*3080*/  HMMA.16816.F32 R24, R16.reuse, R54, R24 ;  /* 0x000000361018723c */ /* 0x040fe20000001818 */
[----:B------:R-:W5:Y:S07]  /*3090*/  LDSM.16.M88.4 R52, [R216+0x5000] ;  /* 0x00500000d834783b */ /* 0x000f6e0000000200 */
[C---:B--2---:R-:W-:Y:S08]  /*30a0*/  HMMA.16816.F32 R20, R16.reuse, R48, R20 ;  /* 0x000000301014723c */ /* 0x044ff00000001814 */
[----:B------:R-:W-:Y:S01]  /*30b0*/  HMMA.16816.F32 R68, R16, R50, R68 ;  /* 0x000000321044723c */ /* 0x000fe20000001844 */
[----:B------:R-:W2:Y:S04]  /*30c0*/  LDSM.16.M88.4 R48, [R216+0x5800] ;  /* 0x00580000d830783b */ /* 0x000ea80000000200 */
[----:B------:R-:W-:Y:S03]  /*30d0*/  LDSM.16.M88.4 R16, [R230+0x1c100] ;  /* 0x01c10000e610783b */ /* 0x000fe60000000200 */
        /* <DEDUP_REMOVED lines=8> */
[----:B------:R-:W1:Y:S07]  /*3160*/  LDSM.16.M88.4 R12, [R229+0xe100] ;  /* 0x00e10000e50c783b */ /* 0x000e6e0000000200 */
[C---:B------:R-:W-:Y:S08]  /*3170*/  HMMA.16816.F32 R20, R72.reuse, R76, R20 ;  /* 0x0000004c4814723c */ /* 0x040ff00000001814 */
[----:B------:R-:W-:Y:S08]  /*3180*/  HMMA.16816.F32 R68, R72, R78, R68 ;  /* 0x0000004e4844723c */ /* 0x000ff00000001844 */
[C---:B----4-:R-:W-:Y:S08]  /*3190*/  HMMA.16816.F32 R36, R64.reuse, R56, R36 ;  /* 0x000000384024723c */ /* 0x050ff00000001824 */
[C---:B------:R-:W-:Y:S01]  /*31a0*/  HMMA.16816.F32 R32, R64.reuse, R58, R32 ;  /* 0x0000003a4020723c */ /* 0x040fe20000001820 */
[----:B------:R-:W-:Y:S07]  /*31b0*/  LDSM.16.M88.4 R56, [R228+0x6000] ;  /* 0x00600000e438783b */ /* 0x000fee0000000200 */
[C---:B-----5:R-:W-:Y:S08]  /*31c0*/  HMMA.16816.F32 R28, R64.reuse, R52, R28 ;  /* 0x00000034401c723c */ /* 0x060ff0000000181c */
[C---:B------:R-:W-:Y:S01]  /*31d0*/  HMMA.16816.F32 R24, R64.reuse, R54, R24 ;  /* 0x000000364018723c */ /* 0x040fe20000001818 */
[----:B------:R-:W4:Y:S07]  /*31e0*/  LDSM.16.M88.4 R52, [R229+0xf900] ;  /* 0x00f90000e534783b */ /* 0x000f2e0000000200 */
[C---:B------:R-:W-:Y:S08]  /*31f0*/  HMMA.16816.F32 R44, R64.reuse, R60, R44 ;  /* 0x0000003c402c723c */ /* 0x040ff0000000182c */
[C---:B------:R-:W-:Y:S01]  /*3200*/  HMMA.16816.F32 R40, R64.reuse, R62, R40 ;  /* 0x0000003e4028723c */ /* 0x040fe20000001828 */
[----:B------:R-:W-:Y:S07]  /*3210*/  LDSM.16.M88.4 R60, [R226+0x1c100] ;  /* 0x01c10000e23c783b */ /* 0x000fee0000000200 */
[C---:B--2---:R-:W-:Y:S01]  /*3220*/  HMMA.16816.F32 R72, R64.reuse, R48, R20 ;  /* 0x000000304048723c */ /* 0x044fe20000001814 */
[----:B------:R-:W2:Y:S07]  /*3230*/  LDSM.16.M88.4 R20, [R228+0x6800] ;  /* 0x00680000e414783b */ /* 0x000eae0000000200 */
[----:B------:R-:W-:Y:S01]  /*3240*/  HMMA.16816.F32 R68, R64, R50, R68 ;  /* 0x000000324044723c */ /* 0x000fe20000001844 */
[----:B------:R-:W5:Y:S04]  /*3250*/  LDSM.16.M88.4 R48, [R228+0x7000] ;  /* 0x00700000e430783b */ /* 0x000f680000000200 */
[----:B------:R-:W-:Y:S03]  /*3260*/  LDSM.16.M88.4 R64, [R216+0x6800] ;  /* 0x00680000d840783b */ /* 0x000fe60000000200 */
[C---:B---3--:R-:W-:Y:S08]  /*3270*/  HMMA.16816.F32 R36, R16.reuse, R8, R36 ;  /* 0x000000081024723c */ /* 0x048ff00000001824 */
[C---:B------:R-:W-:Y:S01]  /*3280*/  HMMA.16816.F32 R32, R16.reuse, R10, R32 ;  /* 0x0000000a1020723c */ /* 0x040fe20000001820 */
[----:B------:R-:W3:Y:S07]  /*3290*/  LDSM.16.M88.4 R8, [R228+0x7800] ;  /* 0x00780000e408783b */ /* 0x000eee0000000200 */
[C---:B-1----:R-:W-:Y:S08]  /*32a0*/  HMMA.16816.F32 R28, R16.reuse, R4, R28 ;  /* 0x00000004101c723c */ /* 0x042ff0000000181c */
[C---:B------:R-:W-:Y:S01]  /*32b0*/  HMMA.16816.F32 R24, R16.reuse, R6, R24 ;  /* 0x000000061018723c */ /* 0x040fe20000001818 */
[----:B------:R-:W-:Y:S07]  /*32c0*/  LDSM.16.M88.4 R4, [R224+0xe100] ;  /* 0x00e10000e004783b */ /* 0x000fee0000000200 */
[C---:B------:R-:W-:Y:S08]  /*32d0*/  HMMA.16816.F32 R44, R16.reuse, R12, R44 ;  /* 0x0000000c102c723c */ /* 0x040ff0000000182c */
[C---:B------:R-:W-:Y:S01]  /*32e0*/  HMMA.16816.F32 R40, R16.reuse, R14, R40 ;  /* 0x0000000e1028723c */ /* 0x040fe20000001828 */
[----:B------:R-:W1:Y:S07]  /*32f0*/  LDSM.16.M88.4 R12, [R225+0x1c100] ;  /* 0x01c10000e10c783b */ /* 0x000e6e0000000200 */
[C---:B----4-:R-:W-:Y:S08]  /*3300*/  HMMA.16816.F32 R72, R16.reuse, R52, R72 ;  /* 0x000000341048723c */ /* 0x050ff00000001848 */
[----:B------:R-:W-:Y:S01]  /*3310*/  HMMA.16816.F32 R68, R16, R54, R68 ;  /* 0x000000361044723c */ /* 0x000fe20000001844 */
[----:B------:R-:W-:Y:S04]  /*3320*/  LDSM.16.M88.4 R16, [R224+0xf100] ;  /* 0x00f10000e010783b */ /* 0x000fe80000000200 */
[----:B------:R-:W-:Y:S03]  /*3330*/  LDSM.16.M88.4 R52, [R216+0x6000] ;  /* 0x00600000d834783b */ /* 0x000fe60000000200 */
[C---:B--2---:R-:W-:Y:S08]  /*3340*/  HMMA.16816.F32 R36, R60.reuse, R20, R36 ;  /* 0x000000143c24723c */ /* 0x044ff00000001824 */
[C---:B------:R-:W-:Y:S01]  /*3350*/  HMMA.16816.F32 R32, R60.reuse, R22, R32 ;  /* 0x000000163c20723c */ /* 0x040fe20000001820 */
[----:B------:R-:W2:Y:S07]  /*3360*/  LDSM.16.M88.4 R20, [R224+0xe900] ;  /* 0x00e90000e014783b */ /* 0x000eae0000000200 */
[C---:B-----5:R-:W-:Y:S08]  /*3370*/  HMMA.16816.F32 R28, R60.reuse, R48, R28 ;  /* 0x000000303c1c723c */ /* 0x060ff0000000181c */
[C---:B------:R-:W-:Y:S01]  /*3380*/  HMMA.16816.F32 R24, R60.reuse, R50, R24 ;  /* 0x000000323c18723c */ /* 0x040fe20000001818 */
[----:B------:R-:W4:Y:S07]  /*3390*/  LDSM.16.M88.4 R48, [R224+0xf900] ;  /* 0x00f90000e030783b */ /* 0x000f2e0000000200 */
[C---:B------:R-:W-:Y:S08]  /*33a0*/  HMMA.16816.F32 R44, R60.reuse, R56, R44 ;  /* 0x000000383c2c723c */ /* 0x040ff0000000182c */
[C---:B------:R-:W-:Y:S01]  /*33b0*/  HMMA.16816.F32 R40, R60.reuse, R58, R40 ;  /* 0x0000003a3c28723c */ /* 0x040fe20000001828 */
[----:B------:R-:W5:Y:S07]  /*33c0*/  LDSM.16.M88.4 R56, [R223+0x1c100] ;  /* 0x01c10000df38783b */ /* 0x000f6e0000000200 */
[C---:B---3--:R-:W-:Y:S08]  /*33d0*/  HMMA.16816.F32 R72, R60.reuse, R8, R72 ;  /* 0x000000083c48723c */ /* 0x048ff00000001848 */
[----:B------:R-:W-:Y:S01]  /*33e0*/  HMMA.16816.F32 R68, R60, R10, R68 ;  /* 0x0000000a3c44723c */ /* 0x000fe20000001844 */
[----:B------:R-:W3:Y:S04]  /*33f0*/  LDSM.16.M88.4 R60, [R216+0x7000] ;  /* 0x00700000d83c783b */ /* 0x000ee80000000200 */
[----:B------:R-:W3:Y:S01]  /*3400*/  LDSM.16.M88.4 R8, [R216+0x7800] ;  /* 0x00780000d808783b */ /* 0x000ee20000000200 */
[----:B------:R-:W-:-:S04]  /*3410*/  DEPBAR.LE SB0, 0x0 ;  /* 0x000080000000791a */ /* 0x000fc80000000000 */
[C---:B-1----:R-:W-:Y:S08]  /*3420*/  HMMA.16816.F32 R44, R12.reuse, R4, R44 ;  /* 0x000000040c2c723c */ /* 0x042ff0000000182c */
[C---:B------:R-:W-:Y:S08]  /*3430*/  HMMA.16816.F32 R40, R12.reuse, R6, R40 ;  /* 0x000000060c28723c */ /* 0x040ff00000001828 */
[C---:B--2---:R-:W-:Y:S08]  /*3440*/  HMMA.16816.F32 R36, R12.reuse, R20, R36 ;  /* 0x000000140c24723c */ /* 0x044ff00000001824 */
[C---:B------:R-:W-:Y:S08]  /*3450*/  HMMA.16816.F32 R32, R12.reuse, R22, R32 ;  /* 0x000000160c20723c */ /* 0x040ff00000001820 */
[C---:B------:R-:W-:Y:S08]  /*3460*/  HMMA.16816.F32 R28, R12.reuse, R16, R28 ;  /* 0x000000100c1c723c */ /* 0x040ff0000000181c */
[C---:B------:R-:W-:Y:S08]  /*3470*/  HMMA.16816.F32 R24, R12.reuse, R18, R24 ;  /* 0x000000120c18723c */ /* 0x040ff00000001818 */
[C---:B----4-:R-:W-:Y:S08]  /*3480*/  HMMA.16816.F32 R72, R12.reuse, R48, R72 ;  /* 0x000000300c48723c */ /* 0x050ff00000001848 */
[----:B------:R-:W-:Y:S08]  /*3490*/  HMMA.16816.F32 R68, R12, R50, R68 ;  /* 0x000000320c44723c */ /* 0x000ff00000001844 */
[C---:B-----5:R-:W-:Y:S08]  /*34a0*/  HMMA.16816.F32 R44, R56.reuse, R52, R44 ;  /* 0x00000034382c723c */ /* 0x060ff0000000182c */
[C---:B------:R-:W-:Y:S08]  /*34b0*/  HMMA.16816.F32 R40, R56.reuse, R54, R40 ;  /* 0x000000363828723c */ /* 0x040ff00000001828 */
[C---:B------:R-:W-:Y:S08]  /*34c0*/  HMMA.16816.F32 R36, R56.reuse, R64, R36 ;  /* 0x000000403824723c */ /* 0x040ff00000001824 */
[C---:B------:R-:W-:Y:S08]  /*34d0*/  HMMA.16816.F32 R32, R56.reuse, R66, R32 ;  /* 0x000000423820723c */ /* 0x040ff00000001820 */
[C---:B---3--:R-:W-:Y:S08]  /*34e0*/  HMMA.16816.F32 R28, R56.reuse, R60, R28 ;  /* 0x0000003c381c723c */ /* 0x048ff0000000181c */
[C---:B------:R-:W-:Y:S08]  /*34f0*/  HMMA.16816.F32 R24, R56.reuse, R62, R24 ;  /* 0x0000003e3818723c */ /* 0x040ff00000001818 */
[C---:B------:R-:W-:Y:S07]  /*3500*/  HMMA.16816.F32 R72, R56.reuse, R8, R72 ;  /* 0x000000083848723c */ /* 0x040fee0000001848 */
[----:B------:R-:W-:Y:S01]  /*3510*/  SHF.R.S32.HI R9, RZ, 0x1f, R244 ;  /* 0x0000001fff097819 */ /* 0x000fe200000114f4 */
[----:B------:R-:W-:Y:S01]  /*3520*/  HMMA.16816.F32 R68, R56, R10, R68 ;  /* 0x0000000a3844723c */ /* 0x000fe20000001844 */
[----:B------:R-:W-:Y:S06]  /*3530*/  BAR.SYNC.DEFER_BLOCKING 0x0 ;  /* 0x0000000000007b1d */ /* 0x000fec0000010000 */
[----:B------:R-:W-:Y:S05]  /*3540*/  @P0 BRA `(.L_x_1973) ;  /* 0x000004e000000947 */ /* 0x000fea0003800000 */
[----:B------:R-:W-:Y:S01]  /*3550*/  ISETP.NE.AND P1, PT, R232, 0x1, PT ;  /* 0x00000001e800780c */ /* 0x000fe20003f25270 */
[----:B------:R-:W-:Y:S01]  /*3560*/  IMAD.MOV.U32 R233, RZ, RZ, RZ ;  /* 0x000000ffffe97224 */ /* 0x000fe200078e00ff */
[----:B------:R-:W-:-:S04]  /*3570*/  IADD3 R234, R235, UR12, R80 ;  /* 0x0000000cebea7c10 */ /* 0x000fc8000fffe050 */
[----:B------:R-:W-:-:S05]  /*3580*/  IADD3 R234, R234, -0x40, RZ ;  /* 0xffffffc0eaea7810 */ /* 0x000fca0007ffe0ff */
[----:B------:R-:W-:Y:S02]  /*3590*/  IMAD.MOV.U32 R0, RZ, RZ, R234 ;  /* 0x000000ffff007224 */ /* 0x000fe400078e00ea */
[----:B------:R-:W-:-:S05]  /*35a0*/  @P1 IMAD.HI.U32 R4, R234, c[0x0][0x2bc], RZ ;  /* 0x0000af00ea041a27 */ /* 0x000fca00078e00ff */
[----:B------:R-:W-:-:S04]  /*35b0*/  @P1 SHF.R.U32.HI R0, RZ, c[0x0][0x2c0], R4 ;  /* 0x0000b000ff001a19 */ /* 0x000fc80000011604 */
[----:B------:R-:W-:-:S04]  /*35c0*/  @!P2 IADD3 R6, P0, R0, UR16, RZ ;  /* 0x000000100006ac10 */ /* 0x000fc8000ff1e0ff */
[----:B------:R-:W-:Y:S02]  /*35d0*/  @!P2 LEA.HI.X.SX32 R5, R0, UR8, 0x1, P0 ;  /* 0x000000080005ac11 */ /* 0x000fe400080f0eff */
[----:B------:R-:W-:-:S04]  /*35e0*/  @!P2 LEA R4, P0, R6, c[0x0][0x2a0], 0x2 ;  /* 0x0000a8000604aa11 */ /* 0x000fc800078010ff */
[----:B------:R-:W-:-:S05]  /*35f0*/  @!P2 LEA.HI.X R5, R6, c[0x0][0x2a4], R5, 0x2, P0 ;  /* 0x0000a9000605aa11 */ /* 0x000fca00000f1405 */
[----:B------:R-:W2:Y:S01]  /*3600*/  @!P2 LDG.E R233, [R4.64] ;  /* 0x0000001204e9a981 */ /* 0x000ea2000c1e1900 */
[----:B------:R-:W-:Y:S01]  /*3610*/  IMAD.MOV R7, RZ, RZ, -R0 ;  /* 0x000000ffff077224 */ /* 0x000fe200078e0a00 */
[----:B------:R-:W-:Y:S01]  /*3620*/  SEL R12, RZ, 0x10, P3 ;  /* 0x00000010ff0c7807 */ /* 0x000fe20001800000 */
[----:B------:R-:W-:Y:S01]  /*3630*/  IMAD.SHL.U32 R13, R244, 0x2, RZ ;  /* 0x00000002f40d7824 */ /* 0x000fe200078e00ff */
[----:B------:R-:W-:Y:S01]  /*3640*/  SEL R8, RZ, 0x10, P5 ;  /* 0x00000010ff087807 */ /* 0x000fe20002800000 */
[----:B------:R-:W-:Y:S01]  /*3650*/  IMAD R234, R7, c[0x0][0x2b8], R234 ;  /* 0x0000ae0007ea7a24 */ /* 0x000fe200078e02ea */
[----:B------:R-:W-:Y:S01]  /*3660*/  IADD3 R48, -R12, 0x10, RZ ;  /* 0x000000100c307810 */ /* 0x000fe20007ffe1ff */
[----:B------:R-:W-:Y:S01]  /*3670*/  IMAD.SHL.U32 R10, R243, 0x2, RZ ;  /* 0x00000002f30a7824 */ /* 0x000fe200078e00ff */
[----:B------:R-:W-:Y:S01]  /*3680*/  IADD3 R22, -R8, 0x10, RZ ;  /* 0x0000001008167810 */ /* 0x000fe20007ffe1ff */
[----:B------:R-:W-:Y:S01]  /*3690*/  IMAD.WIDE.U32 R6, R234, c[0x0][0x1e0], RZ ;  /* 0x00007800ea067a25 */ /* 0x000fe200078e00ff */
[----:B------:R-:W-:-:S02]  /*36a0*/  SHF.R.S32.HI R11, RZ, 0x1f, R234 ;  /* 0x0000001fff0b7819 */ /* 0x000fc400000114ea */
[----:B------:R-:W-:Y:S02]  /*36b0*/  LOP3.LUT R48, R48, 0xf, RZ, 0xc0, !PT ;  /* 0x0000000f30307812 */ /* 0x000fe400078ec0ff */
[----:B------:R-:W-:Y:S01]  /*36c0*/  SHF.L.U64.HI R14, R244, 0x1, R9 ;  /* 0x00000001f40e7819 */ /* 0x000fe20000010209 */
[----:B------:R-:W-:Y:S01]  /*36d0*/  IMAD R11, R11, c[0x0][0x1e0], RZ ;  /* 0x000078000b0b7a24 */ /* 0x000fe200078e02ff */
[----:B------:R-:W-:Y:S02]  /*36e0*/  LOP3.LUT R22, R22, 0xf, RZ, 0xc0, !PT ;  /* 0x0000000f16167812 */ /* 0x000fe400078ec0ff */
[----:B------:R-:W-:Y:S01]  /*36f0*/  IADD3 R17, -R247, 0x10, RZ ;  /* 0x00000010f7117810 */ /* 0x000fe20007ffe1ff */
[----:B------:R-:W-:-:S03]  /*3700*/  IMAD R11, R234, c[0x0][0x1e4], R11 ;  /* 0x00007900ea0b7a24 */ /* 0x000fc600078e020b */
[----:B------:R-:W-:Y:S01]  /*3710*/  LOP3.LUT R17, R17, 0xf, RZ, 0xc0, !PT ;  /* 0x0000000f11117812 */ /* 0x000fe200078ec0ff */
[----:B------:R-:W-:Y:S01]  /*3720*/  IMAD.IADD R7, R7, 0x1, R11 ;  /* 0x0000000107077824 */ /* 0x000fe200078e020b */
[----:B------:R-:W-:Y:S02]  /*3730*/  SHF.L.U64.HI R11, R243, 0x1, R248 ;  /* 0x00000001f30b7819 */ /* 0x000fe400000102f8 */
[----:B--2---:R-:W-:Y:S01]  /*3740*/  SHF.R.S32.HI R0, RZ, 0x1f, R233 ;  /* 0x0000001fff007819 */ /* 0x004fe200000114e9 */
[----:B------:R-:W-:Y:S01]  /*3750*/  IMAD.WIDE.U32 R4, R233, c[0x0][0x1f0], R6 ;  /* 0x00007c00e9047a25 */ /* 0x000fe200078e0006 */
[----:B------:R-:W-:-:S03]  /*3760*/  SHF.L.U64.HI R7, R242, 0x1, R245 ;  /* 0x00000001f2077819 */ /* 0x000fc600000102f5 */
[----:B------:R-:W-:Y:S01]  /*3770*/  IMAD R0, R0, c[0x0][0x1f0], RZ ;  /* 0x00007c0000007a24 */ /* 0x000fe200078e02ff */
[----:B------:R-:W-:Y:S01]  /*3780*/  IADD3 R15, P0, R4, UR14, RZ ;  /* 0x0000000e040f7c10 */ /* 0x000fe2000ff1e0ff */
[----:B------:R-:W-:Y:S01]  /*3790*/  IMAD.SHL.U32 R6, R242, 0x2, RZ ;  /* 0x00000002f2067824 */ /* 0x000fe200078e00ff */
[----:B------:R-:W-:Y:S01]  /*37a0*/  SHF.L.U64.HI R4, R241, 0x1, R246 ;  /* 0x00000001f1047819 */ /* 0x000fe200000102f6 */
[----:B------:R-:W-:-:S05]  /*37b0*/  IMAD R0, R233, c[0x0][0x1f4], R0 ;  /* 0x00007d00e9007a24 */ /* 0x000fca00078e0200 */
[----:B------:R-:W-:Y:S02]  /*37c0*/  IADD3.X R0, R5, UR7, R0, P0, !PT ;  /* 0x0000000705007c10 */ /* 0x000fe400087fe400 */
[C---:B------:R-:W-:Y:S02]  /*37d0*/  LEA R16, P0, R15.reuse, c[0x0][0x1c8], 0x1 ;  /* 0x000072000f107a11 */ /* 0x040fe400078008ff */
[----:B------:R-:W-:Y:S02]  /*37e0*/  SEL R5, RZ, 0x10, P4 ;  /* 0x00000010ff057807 */ /* 0x000fe40002000000 */
[----:B------:R-:W-:Y:S01]  /*37f0*/  LEA.HI.X R15, R15, c[0x0][0x1cc], R0, 0x1, P0 ;  /* 0x000073000f0f7a11 */ /* 0x000fe200000f0c00 */
[----:B------:R-:W1:Y:S01]  /*3800*/  SHFL.IDX PT, R19, R16, 0x1, 0x181f ;  /* 0x00381f0010137f89 */ /* 0x000e6200000e0000 */
[----:B------:R-:W-:Y:S01]  /*3810*/  IADD3 R20, -R5, 0x10, RZ ;  /* 0x0000001005147810 */ /* 0x000fe20007ffe1ff */
[----:B------:R-:W-:Y:S02]  /*3820*/  IMAD.SHL.U32 R0, R241, 0x2, RZ ;  /* 0x00000002f1007824 */ /* 0x000fe400078e00ff */
[----:B------:R-:W2:Y:S01]  /*3830*/  SHFL.IDX PT, R18, R15, 0x1, 0x181f ;  /* 0x00381f000f127f89 */ /* 0x000ea200000e0000 */
[----:B------:R-:W-:-:S03]  /*3840*/  LOP3.LUT R20, R20, 0xf, RZ, 0xc0, !PT ;  /* 0x0000000f14147812 */ /* 0x000fc600078ec0ff */
[----:B------:R-:W-:Y:S01]  /*3850*/  SHFL.IDX PT, R15, R15, RZ, 0x181f ;  /* 0x00181fff0f0f7589 */ /* 0x000fe200000e0000 */
[----:B-1----:R-:W-:-:S04]  /*3860*/  IADD3 R48, P1, P0, R48, R19, R13 ;  /* 0x0000001330307210 */ /* 0x002fc8000783e00d */
[----:B--2---:R-:W-:Y:S02]  /*3870*/  IADD3.X R49, RZ, R18, R14, P1, P0 ;  /* 0x00000012ff317210 */ /* 0x004fe40000fe040e */
[----:B------:R-:W-:-:S04]  /*3880*/  IADD3 R22, P1, P0, R22, R19, R10 ;  /* 0x0000001316167210 */ /* 0x000fc8000783e00a */
[----:B------:R-:W-:Y:S02]  /*3890*/  IADD3.X R23, RZ, R18, R11, P1, P0 ;  /* 0x00000012ff177210 */ /* 0x000fe40000fe040b */
[----:B------:R-:W-:-:S04]  /*38a0*/  IADD3 R20, P1, P0, R20, R19, R6 ;  /* 0x0000001314147210 */ /* 0x000fc8000783e006 */
[-C--:B------:R-:W-:Y:S02]  /*38b0*/  IADD3.X R21, RZ, R18.reuse, R7, P1, P0 ;  /* 0x00000012ff157210 */ /* 0x080fe40000fe0407 */
[----:B------:R-:W-:Y:S02]  /*38c0*/  IADD3 R50, P1, P0, R17, R19, R0 ;  /* 0x0000001311327210 */ /* 0x000fe4000783e000 */
[----:B------:R-:W1:Y:S02]  /*38d0*/  SHFL.IDX PT, R17, R16, RZ, 0x181f ;  /* 0x00181fff10117589 */ /* 0x000e6400000e0000 */
[----:B------:R-:W-:Y:S02]  /*38e0*/  IADD3.X R51, RZ, R18, R4, P1, P0 ;  /* 0x00000012ff337210 */ /* 0x000fe40000fe0404 */
        /* <DEDUP_REMOVED lines=20> */
.L_x_1973:
[----:B------:R-:W-:Y:S01]  /*3a30*/  LOP3.LUT R0, R86, 0xffffffe0, RZ, 0xc0, !PT ;  /* 0xffffffe056007812 */ /* 0x000fe200078ec0ff */
[----:B------:R-:W-:Y:S01]  /*3a40*/  UIADD3 UR4, UR10, 0x1, -UR11 ;  /* 0x000000010a047890 */ /* 0x000fe2000fffe80b */
[----:B------:R-:W-:Y:S01]  /*3a50*/  LEA.HI R4, R84, R83, RZ, 0x2 ;  /* 0x0000005354047211 */ /* 0x000fe200078f10ff */
[----:B------:R-:W-:Y:S01]  /*3a60*/  ULDC UR26, c[0x0][0x2ac] ;  /* 0x0000ab00001a7ab9 */ /* 0x000fe20000000800 */
[----:B-1----:R-:W-:Y:S01]  /*3a70*/  SHF.R.S32.HI R6, RZ, 0x1f, R85 ;  /* 0x0000001fff067819 */ /* 0x002fe20000011455 */
[C---:B------:R-:W-:Y:S01]  /*3a80*/  IMAD.IADD R0, R83.reuse, 0x1, -R0 ;  /* 0x0000000153007824 */ /* 0x040fe200078e0a00 */
[----:B------:R-:W-:Y:S01]  /*3a90*/  LOP3.LUT R4, R4, 0xfffffffc, RZ, 0xc0, !PT ;  /* 0xfffffffc04047812 */ /* 0x000fe200078ec0ff */
[----:B------:R-:W-:Y:S01]  /*3aa0*/  ULDC UR5, c[0x0][0x324] ;  /* 0x0000c90000057ab9 */ /* 0x000fe20000000800 */
[----:B------:R-:W-:Y:S01]  /*3ab0*/  LEA.HI R6, R6, R85, RZ, 0x3 ;  /* 0x0000005506067211 */ /* 0x000fe200078f18ff */
[----:B------:R-:W0:Y:S01]  /*3ac0*/  LDGDEPBAR ;  /* 0x00000000000079af */ /* 0x000e220000000000 */
[----:B------:R-:W-:Y:S01]  /*3ad0*/  SHF.R.S32.HI R5, RZ, 0x1f, R0 ;  /* 0x0000001fff057819 */ /* 0x000fe20000011400 */
[----:B------:R-:W-:Y:S01]  /*3ae0*/  IMAD.IADD R83, R83, 0x1, -R4 ;  /* 0x0000000153537824 */ /* 0x000fe200078e0a04 */
[----:B------:R-:W-:-:S02]  /*3af0*/  LOP3.LUT R6, R6, 0xffffff8, RZ, 0xc0, !PT ;  /* 0x0ffffff806067812 */ /* 0x000fc400078ec0ff */
[----:B------:R-:W-:Y:S02]  /*3b00*/  LEA.HI R4, R5, R0, RZ, 0x2 ;  /* 0x0000000005047211 */ /* 0x000fe400078f10ff */
[----:B------:R-:W-:Y:S01]  /*3b10*/  LEA.HI R5, R83, R83, RZ, 0x1 ;  /* 0x0000005353057211 */ /* 0x000fe200078f08ff */
[----:B------:R-:W-:Y:S01]  /*3b20*/  IMAD.IADD R85, R85, 0x1, -R6 ;  /* 0x0000000155557824 */ /* 0x000fe200078e0a06 */
[----:B------:R-:W-:Y:S02]  /*3b30*/  PLOP3.LUT P0, PT, PT, PT, UP1, 0x80, 0x0 ;  /* 0x000000000000781c */ /* 0x000fe40003f0f018 */
[C---:B------:R-:W-:Y:S02]  /*3b40*/  LEA.HI.SX32 R6, R4.reuse, UR24, 0x1e ;  /* 0x0000001804067c11 */ /* 0x040fe4000f8ff2ff */
[----:B------:R-:W-:Y:S02]  /*3b50*/  LOP3.LUT R8, R5, 0x1ffffffe, RZ, 0xc0, !PT ;  /* 0x1ffffffe05087812 */ /* 0x000fe400078ec0ff */
[----:B------:R-:W-:Y:S01]  /*3b60*/  LOP3.LUT R237, R4, 0x7ffffffc, RZ, 0xc0, !PT ;  /* 0x7ffffffc04ed7812 */ /* 0x000fe200078ec0ff */
[----:B------:R-:W-:-:S02]  /*3b70*/  IMAD R6, R85, 0x10, R6 ;  /* 0x0000001055067824 */ /* 0x000fc400078e0206 */
[----:B------:R-:W-:Y:S02]  /*3b80*/  IMAD.IADD R83, R83, 0x1, -R8 ;  /* 0x0000000153537824 */ /* 0x000fe400078e0a08 */
[----:B------:R-:W-:Y:S02]  /*3b90*/  IMAD.IADD R237, R0, 0x1, -R237 ;  /* 0x0000000100ed7824 */ /* 0x000fe400078e0aed */
[----:B------:R-:W-:Y:S02]  /*3ba0*/  IMAD R236, R83, 0x8, R6 ;  /* 0x0000000853ec7824 */ /* 0x000fe400078e0206 */
[----:B------:R-:W-:Y:S01]  /*3bb0*/  IMAD.U32 R0, RZ, RZ, UR4 ;  /* 0x00000004ff007e24 */ /* 0x000fe2000f8e00ff */
[----:B------:R-:W-:Y:S01]  /*3bc0*/  ULDC UR4, c[0x0][0x1d0] ;  /* 0x0000740000047ab9 */ /* 0x000fe20000000800 */
[----:B------:R-:W-:Y:S01]  /*3bd0*/  @P0 IMAD.HI.U32 R5, R236, c[0x0][0x2c8], RZ ;  /* 0x0000b200ec050a27 */ /* 0x000fe200078e00ff */
[----:B------:R-:W-:Y:S01]  /*3be0*/  PLOP3.LUT P0, PT, PT, PT, UP1, 0x80, 0x0 ;  /* 0x000000000000781c */ /* 0x000fe20003f0f018 */
[----:B------:R-:W-:-:S02]  /*3bf0*/  UIMAD UR4, UR26, UR4, -UR11 ;  /* 0x000000041a0472a4 */ /* 0x000fc4000f8e0a0b */
[----:B------:R-:W-:Y:S01]  /*3c00*/  IMAD.MOV.U32 R11, RZ, RZ, R236 ;  /* 0x000000ffff0b7224 */ /* 0x000fe200078e00ec */
[----:B------:R-:W-:Y:S01]  /*3c10*/  ULOP3.LUT UR11, URZ, UR5, URZ, 0x33, !UPT ;  /* 0x000000053f0b7292 */ /* 0x000fe2000f8e333f */
[----:B------:R-:W-:Y:S02]  /*3c20*/  IMAD.SHL.U32 R237, R237, 0x2, RZ ;  /* 0x00000002eded7824 */ /* 0x000fe400078e00ff */
[----:B------:R-:W-:-:S06]  /*3c30*/  IMAD.IADD R4, R82, 0x1, R81 ;  /* 0x0000000152047824 */ /* 0x000fcc00078e0251 */
[----:B------:R-:W-:Y:S02]  /*3c40*/  @P0 SHF.R.U32.HI R11, RZ, c[0x0][0x2cc], R5 ;  /* 0x0000b300ff0b0a19 */ /* 0x000fe40000011605 */
[----:B------:R-:W-:Y:S02]  /*3c50*/  PLOP3.LUT P0, PT, PT, PT, UP0, 0x40, 0x0 ;  /* 0x000000000000781c */ /* 0x000fe40003f0e808 */
[----:B------:R-:W-:Y:S01]  /*3c60*/  IADD3 R5, R0, -c[0x0][0x168], -R237 ;  /* 0x80005a0000057a10 */ /* 0x000fe20007ffe8ed */
[----:B------:R-:W1:Y:S01]  /*3c70*/  SHFL.IDX PT, R6, R11, RZ, 0x1c1f ;  /* 0x001c1fff0b067589 */ /* 0x000e6200000e0000 */
[----:B------:R-:W-:Y:S02]  /*3c80*/  IADD3 R0, -R237, UR4, RZ ;  /* 0x00000004ed007c10 */ /* 0x000fe4000fffe1ff */
[C---:B------:R-:W-:Y:S02]  /*3c90*/  IADD3 R7, R5.reuse, c[0x0][0x328], RZ ;  /* 0x0000ca0005077a10 */ /* 0x040fe40007ffe0ff */
[----:B------:R-:W-:-:S03]  /*3ca0*/  IADD3 R5, R5, UR11, RZ ;  /* 0x0000000b05057c10 */ /* 0x000fc6000fffe0ff */
[--C-:B-1----:R-:W-:Y:S02]  /*3cb0*/  IMAD.IADD R15, R7, 0x1, R6.reuse ;  /* 0x00000001070f7824 */ /* 0x102fe400078e0206 */
[----:B------:R-:W-:-:S03]  /*3cc0*/  IMAD.IADD R13, R5, 0x1, R6 ;  /* 0x00000001050d7824 */ /* 0x000fc600078e0206 */
[----:B------:R-:W-:Y:S01]  /*3cd0*/  IMNMX R15, R15, R0, PT ;  /* 0x000000000f0f7217 */ /* 0x000fe20003800200 */
        /* <DEDUP_REMOVED lines=13> */
.L_x_1976:
[----:B------:R-:W-:-:S04]  /*3db0*/  MOV R6, c[0x0][0x32c] ;  /* 0x0000cb0000067a02 */ /* 0x000fc80000000f00 */
[----:B------:R-:W-:-:S13]  /*3dc0*/  ISETP.NE.AND P0, PT, R6, 0x1, PT ;  /* 0x000000010600780c */ /* 0x000fda0003f05270 */
[----:B------:R-:W-:-:S05]  /*3dd0*/  @P0 IMAD.HI.U32 R6, R17, c[0x0][0x330], RZ ;  /* 0x0000cc0011060a27 */ /* 0x000fca00078e00ff */
[----:B------:R-:W-:Y:S02]  /*3de0*/  @P0 SHF.R.U32.HI R17, RZ, c[0x0][0x334], R6 ;  /* 0x0000cd00ff110a19 */ /* 0x000fe40000011606 */
.L_x_1977:
[----:B------:R-:W-:Y:S05]  /*3df0*/  BSYNC B0 ;  /* 0x0000000000007941 */ /* 0x000fea0003800000 */
.L_x_1975:
[----:B------:R-:W-:-:S04]  /*3e00*/  IMAD R8, R17, c[0x0][0x32c], -R80 ;  /* 0x0000cb0011087a24 */ /* 0x000fc800078e0a50 */
[----:B------:R-:W-:-:S05]  /*3e10*/  IMAD.IADD R8, R8, 0x1, -R237 ;  /* 0x0000000108087824 */ /* 0x000fca00078e0aed */
[----:B------:R-:W-:Y:S02]  /*3e20*/  IADD3 R6, R8, c[0x0][0x32c], RZ ;  /* 0x0000cb0008067a10 */ /* 0x000fe40007ffe0ff */
[----:B------:R-:W-:Y:S02]  /*3e30*/  IMNMX R13, R13, R8, !PT ;  /* 0x000000080d0d7217 */ /* 0x000fe40007800200 */
[----:B------:R-:W-:Y:S02]  /*3e40*/  IMNMX R15, R15, R6, PT ;  /* 0x000000060f0f7217 */ /* 0x000fe40003800200 */
.L_x_1974:
[----:B------:R-:W-:Y:S01]  /*3e50*/  ISETP.LT.AND P1, PT, RZ, UR20, PT ;  /* 0x00000014ff007c0c */ /* 0x000fe2000bf21270 */
[----:B------:R-:W1:Y:S03]  /*3e60*/  SHFL.IDX PT, R16, R11, 0x1, 0x1c1f ;  /* 0x003c1f000b107f89 */ /* 0x000e6600000e0000 */
[----:B------:R-:W-:-:S04]  /*3e70*/  ISETP.GT.AND P0, PT, R13, RZ, P1 ;  /* 0x000000ff0d00720c */ /* 0x000fc80000f04270 */
[----:B------:R-:W-:-:S04]  /*3e80*/  ISETP.LT.OR P0, PT, R15, 0x1, P0 ;  /* 0x000000010f00780c */ /* 0x000fc80000701670 */
[----:B------:R-:W-:Y:S02]  /*3e90*/  FSEL R44, R44, -INF , !P0 ;  /* 0xff8000002c2c7808 */ /* 0x000fe40004000000 */
[----:B------:R-:W-:-:S04]  /*3ea0*/  ISETP.GT.AND P0, PT, R13, 0x1, P1 ;  /* 0x000000010d00780c */ /* 0x000fc80000f04270 */
[----:B------:R-:W-:-:S04]  /*3eb0*/  ISETP.LT.OR P0, PT, R15, 0x2, P0 ;  /* 0x000000020f00780c */ /* 0x000fc80000701670 */
[----:B------:R-:W-:Y:S02]  /*3ec0*/  FSEL R8, R45, -INF , !P0 ;  /* 0xff8000002d087808 */ /* 0x000fe40004000000 */
[----:B------:R-:W-:Y:S01]  /*3ed0*/  ISETP.GT.AND P0, PT, R13, 0x8, P1 ;  /* 0x000000080d00780c */ /* 0x000fe20000f04270 */
[----:B-1----:R-:W-:-:S03]  /*3ee0*/  IMAD.IADD R7, R7, 0x1, R16 ;  /* 0x0000000107077824 */ /* 0x002fc600078e0210 */
[----:B------:R-:W-:Y:S02]  /*3ef0*/  ISETP.LT.OR P0, PT, R15, 0x9, P0 ;  /* 0x000000090f00780c */ /* 0x000fe40000701670 */
[----:B------:R-:W-:Y:S01]  /*3f00*/  IMNMX R0, R7, R0, PT ;  /* 0x0000000007007217 */ /* 0x000fe20003800200 */
[----:B------:R-:W-:Y:S01]  /*3f10*/  IMAD.IADD R7, R5, 0x1, R16 ;  /* 0x0000000105077824 */ /* 0x000fe200078e0210 */
[----:B------:R-:W-:Y:S02]  /*3f20*/  FSEL R40, R40, -INF , !P0 ;  /* 0xff80000028287808 */ /* 0x000fe40004000000 */
[----:B------:R-:W-:-:S04]  /*3f30*/  ISETP.GT.AND P0, PT, R13, 0x9, P1 ;  /* 0x000000090d00780c */ /* 0x000fc80000f04270 */
[----:B------:R-:W-:-:S04]  /*3f40*/  ISETP.LT.OR P0, PT, R15, 0xa, P0 ;  /* 0x0000000a0f00780c */ /* 0x000fc80000701670 */
        /* <DEDUP_REMOVED lines=37> */
[----:B------:R-:W-:-:S13]  /*41a0*/  PLOP3.LUT P0, PT, PT, PT, UP0, 0x40, 0x0 ;  /* 0x000000000000781c */ /* 0x000fda0003f0e808 */
        /* <DEDUP_REMOVED lines=13> */
.L_x_1980:
[----:B------:R-:W-:-:S04]  /*4280*/  MOV R5, c[0x0][0x32c] ;  /* 0x0000cb0000057a02 */ /* 0x000fc80000000f00 */
[----:B------:R-:W-:-:S13]  /*4290*/  ISETP.NE.AND P0, PT, R5, 0x1, PT ;  /* 0x000000010500780c */ /* 0x000fda0003f05270 */
[----:B------:R-:W-:-:S05]  /*42a0*/  @P0 IMAD.HI.U32 R5, R11, c[0x0][0x330], RZ ;  /* 0x0000cc000b050a27 */ /* 0x000fca00078e00ff */
[----:B------:R-:W-:Y:S02]  /*42b0*/  @P0 SHF.R.U32.HI R11, RZ, c[0x0][0x334], R5 ;  /* 0x0000cd00ff0b0a19 */ /* 0x000fe40000011605 */
.L_x_1981:
[----:B------:R-:W-:Y:S05]  /*42c0*/  BSYNC B0 ;  /* 0x0000000000007941 */ /* 0x000fea0003800000 */
.L_x_1979:
[----:B------:R-:W-:-:S04]  /*42d0*/  IMAD R16, R11, c[0x0][0x32c], -R80 ;  /* 0x0000cb000b107a24 */ /* 0x000fc800078e0a50 */
[----:B------:R-:W-:-:S05]  /*42e0*/  IMAD.IADD R16, R16, 0x1, -R237 ;  /* 0x0000000110107824 */ /* 0x000fca00078e0aed */
[----:B------:R-:W-:Y:S02]  /*42f0*/  IADD3 R5, R16, c[0x0][0x32c], RZ ;  /* 0x0000cb0010057a10 */ /* 0x000fe40007ffe0ff */
[----:B------:R-:W-:Y:S02]  /*4300*/  IMNMX R7, R7, R16, !PT ;  /* 0x0000001007077217 */ /* 0x000fe40007800200 */
[----:B------:R-:W-:Y:S02]  /*4310*/  IMNMX R0, R0, R5, PT ;  /* 0x0000000500007217 */ /* 0x000fe40003800200 */
.L_x_1978:
[----:B------:R-:W-:Y:S01]  /*4320*/  ISETP.GT.AND P0, PT, R7, 0x8, P1 ;  /* 0x000000080700780c */ /* 0x000fe20000f04270 */
[----:B------:R-:W-:Y:S01]  /*4330*/  IMAD.SHL.U32 R227, R4, 0x2, RZ ;  /* 0x0000000204e37824 */ /* 0x000fe200078e00ff */
[----:B------:R-:W-:Y:S01]  /*4340*/  FMNMX.FTZ R11, R44, R8, !PT ;  /* 0x000000082c0b7209 */ /* 0x000fe20007810000 */
[----:B------:R-:W-:Y:S01]  /*4350*/  @UP1 USHF.L.U32 UR25, UR25, 0x7, URZ ;  /* 0x0000000719191899 */ /* 0x000fe2000800063f */
[----:B------:R-:W-:Y:S01]  /*4360*/  ISETP.LT.OR P0, PT, R0, 0x9, P0 ;  /* 0x000000090000780c */ /* 0x000fe20000701670 */
[--C-:B------:R-:W-:Y:S01]  /*4370*/  IMAD R222, R2, 0x2, R227.reuse ;  /* 0x0000000202de7824 */ /* 0x100fe200078e02e3 */
[----:B------:R-:W-:Y:S01]  /*4380*/  FMNMX.FTZ R11, R40, R11, !PT ;  /* 0x0000000b280b7209 */ /* 0x000fe20007810000 */
[C---:B------:R-:W-:Y:S01]  /*4390*/  IMAD R221, R3.reuse, 0x2, R227 ;  /* 0x0000000203dd7824 */ /* 0x040fe200078e02e3 */
[----:B------:R-:W-:Y:S01]  /*43a0*/  FSEL R5, R42, -INF , !P0 ;  /* 0xff8000002a057808 */ /* 0x000fe20004000000 */
[----:B------:R-:W-:Y:S01]  /*43b0*/  IMAD R220, R3, 0x2, R222 ;  /* 0x0000000203dc7824 */ /* 0x000fe200078e02de */
[----:B------:R-:W-:Y:S01]  /*43c0*/  ISETP.GT.AND P0, PT, R7, 0x9, P1 ;  /* 0x000000090700780c */ /* 0x000fe20000f04270 */
[----:B------:R-:W-:Y:S01]  /*43d0*/  LDSM.16.MT88.4 R140, [R222+0x100] ;  /* 0x00010000de8c783b */ /* 0x000fe20000004200 */
[----:B------:R-:W-:Y:S01]  /*43e0*/  FMNMX.FTZ R11, R14, R11, !PT ;  /* 0x0000000b0e0b7209 */ /* 0x000fe20007810000 */
[----:B------:R-:W-:Y:S01]  /*43f0*/  ULDC.64 UR4, c[0x0][0x2c8] ;  /* 0x0000b20000047ab9 */ /* 0x000fe20000000a00 */
[----:B------:R-:W-:Y:S01]  /*4400*/  ISETP.LT.OR P0, PT, R0, 0xa, P0 ;  /* 0x0000000a0000780c */ /* 0x000fe20000701670 */
[----:B------:R-:W-:Y:S01]  /*4410*/  LDSM.16.MT88.4 R132, [R227+0x100] ;  /* 0x00010000e384783b */ /* 0x000fe20000004200 */
[----:B------:R-:W-:Y:S01]  /*4420*/  FMNMX.FTZ R11, R12, R11, !PT ;  /* 0x0000000b0c0b7209 */ /* 0x000fe20007810000 */
[----:B------:R-:W-:Y:S01]  /*4430*/  UIMAD.WIDE.U32 UR26, UR25, UR4, URZ ;  /* 0x00000004191a72a5 */ /* 0x000fe2000f8e003f */
[----:B------:R-:W-:Y:S01]  /*4440*/  FSEL R43, R43, -INF , !P0 ;  /* 0xff8000002b2b7808 */ /* 0x000fe20004000000 */
[----:B------:R-:W-:Y:S01]  /*4450*/  LDSM.16.MT88.4 R148, [R221+0x100] ;  /* 0x00010000dd94783b */ /* 0x000fe20000004200 */
[C---:B------:R-:W-:Y:S01]  /*4460*/  ISETP.GT.AND P0, PT, R7.reuse, 0x10, P1 ;  /* 0x000000100700780c */ /* 0x040fe20000f04270 */
[----:B------:R-:W-:Y:S01]  /*4470*/  UIADD3 UR20, UR20, -0x2, URZ ;  /* 0xfffffffe14147890 */ /* 0x000fe2000fffe03f */
[----:B------:R-:W-:Y:S01]  /*4480*/  FMNMX.FTZ R11, R6, R11, !PT ;  /* 0x0000000b060b7209 */ /* 0x000fe20007810000 */
[----:B------:R-:W-:Y:S01]  /*4490*/  LDSM.16.MT88.4 R156, [R220+0x100] ;  /* 0x00010000dc9c783b */ /* 0x000fe20000004200 */
[----:B------:R-:W-:Y:S01]  /*44a0*/  ISETP.LT.OR P0, PT, R0, 0x11, P0 ;  /* 0x000000110000780c */ /* 0x000fe20000701670 */
[----:B------:R-:W-:Y:S01]  /*44b0*/  @UP1 UMOV UR25, UR27 ;  /* 0x0000001b00191c82 */ /* 0x000fe20008000000 */
[----:B------:R-:W-:Y:S01]  /*44c0*/  FMNMX.FTZ R11, R32, R11, !PT ;  /* 0x0000000b200b7209 */ /* 0x000fe20007810000 */
[----:B------:R-:W-:Y:S01]  /*44d0*/  LDSM.16.MT88.4 R48, [R222+0x2100] ;  /* 0x00210000de30783b */ /* 0x000fe20000004200 */
[----:B------:R-:W-:Y:S01]  /*44e0*/  FSEL R19, R38, -INF , !P0 ;  /* 0xff80000026137808 */ /* 0x000fe20004000000 */
[----:B------:R-:W-:Y:S01]  /*44f0*/  @UP1 USHF.R.U32.HI UR24, URZ, UR5, UR25 ;  /* 0x000000053f181299 */ /* 0x000fe20008011619 */
[----:B------:R-:W-:Y:S01]  /*4500*/  ISETP.GT.AND P0, PT, R7, 0x11, P1 ;  /* 0x000000110700780c */ /* 0x000fe20000f04270 */
[----:B------:R-:W-:Y:S01]  /*4510*/  LDSM.16.MT88.4 R56, [R221+0x2100] ;  /* 0x00210000dd38783b */ /* 0x000fe20000004200 */
[----:B------:R-:W-:Y:S01]  /*4520*/  FMNMX.FTZ R11, R10, R11, !PT ;  /* 0x0000000b0a0b7209 */ /* 0x000fe20007810000 */
[----:B------:R-:W-:Y:S01]  /*4530*/  UIADD3 UR4, UR21, UR24, URZ ;  /* 0x0000001815047290 */ /* 0x000fe2000fffe03f */
[----:B------:R-:W-:Y:S01]  /*4540*/  ISETP.LT.OR P0, PT, R0, 0x12, P0 ;  /* 0x000000120000780c */ /* 0x000fe20000701670 */
[----:B------:R-:W-:Y:S01]  /*4550*/  LDSM.16.MT88.4 R64, [R220+0x2100] ;  /* 0x00210000dc40783b */ /* 0x000fe20000004200 */
[----:B------:R-:W-:Y:S01]  /*4560*/  FMNMX.FTZ R11, R180, R11, !PT ;  /* 0x0000000bb40b7209 */ /* 0x000fe20007810000 */
[----:B------:R-:W-:Y:S01]  /*4570*/  ULDC UR21, c[0x0][0x328] ;  /* 0x0000ca0000157ab9 */ /* 0x000fe20000000800 */
[----:B------:R-:W-:Y:S01]  /*4580*/  FSEL R15, R39, -INF , !P0 ;  /* 0xff800000270f7808 */ /* 0x000fe20004000000 */
[----:B------:R-:W-:Y:S01]  /*4590*/  LDSM.16.MT88.4 R80, [R222+0x4100] ;  /* 0x00410000de50783b */ /* 0x000fe20000004200 */
[----:B------:R-:W-:Y:S01]  /*45a0*/  ISETP.GT.AND P0, PT, R7, 0x18, P1 ;  /* 0x000000180700780c */ /* 0x000fe20000f04270 */
[----:B------:R-:W-:Y:S01]  /*45b0*/  UIADD3 UR21, UR4, UR21, URZ ;  /* 0x0000001504157290 */ /* 0x000fe2000fffe03f */
[----:B------:R-:W-:Y:S01]  /*45c0*/  FMNMX.FTZ R11, R190, R11, !PT ;  /* 0x0000000bbe0b7209 */ /* 0x000fe20007810000 */
[----:B------:R-:W-:Y:S01]  /*45d0*/  LDSM.16.MT88.4 R88, [R221+0x4100] ;  /* 0x00410000dd58783b */ /* 0x000fe20000004200 */
[----:B------:R-:W-:-:S02]  /*45e0*/  ISETP.LT.OR P0, PT, R0, 0x19, P0 ;  /* 0x000000190000780c */ /* 0x000fc40000701670 */
[----:B------:R-:W-:Y:S01]  /*45f0*/  FMNMX.FTZ R11, R182, R11, !PT ;  /* 0x0000000bb60b7209 */ /* 0x000fe20007810000 */
[----:B------:R-:W-:Y:S01]  /*4600*/  LDSM.16.MT88.4 R96, [R220+0x4100] ;  /* 0x00410000dc60783b */ /* 0x000fe20000004200 */
[----:B------:R-:W-:Y:S02]  /*4610*/  FSEL R13, R34, -INF , !P0 ;  /* 0xff800000220d7808 */ /* 0x000fe40004000000 */
[----:B------:R-:W-:Y:S01]  /*4620*/  ISETP.GT.AND P0, PT, R7, 0x19, P1 ;  /* 0x000000190700780c */ /* 0x000fe20000f04270 */
[----:B------:R-:W-:Y:S01]  /*4630*/  LDSM.16.MT88.4 R104, [R227+0x6100] ;  /* 0x00610000e368783b */ /* 0x000fe20000004200 */
[----:B------:R-:W-:Y:S02]  /*4640*/  FMNMX.FTZ R11, R188, R11, !PT ;  /* 0x0000000bbc0b7209 */ /* 0x000fe40007810000 */
[----:B------:R-:W-:Y:S01]  /*4650*/  ISETP.LT.OR P0, PT, R0, 0x1a, P0 ;  /* 0x0000001a0000780c */ /* 0x000fe20000701670 */
[----:B------:R-:W-:Y:S01]  /*4660*/  LDSM.16.MT88.4 R112, [R222+0x6100] ;  /* 0x00610000de70783b */ /* 0x000fe20000004200 */
[----:B------:R-:W-:-:S02]  /*4670*/  FMNMX.FTZ R11, R194, R11, !PT ;  /* 0x0000000bc20b7209 */ /* 0x000fc40007810000 */
[----:B------:R-:W-:Y:S01]  /*4680*/  FSEL R17, R35, -INF , !P0 ;  /* 0xff80000023117808 */ /* 0x000fe20004000000 */
[----:B------:R-:W-:Y:S01]  /*4690*/  LDSM.16.MT88.4 R120, [R221+0x6100] ;  /* 0x00610000dd78783b */ /* 0x000fe20000004200 */
[----:B------:R-:W-:Y:S02]  /*46a0*/  ISETP.GT.AND P0, PT, R7, 0x20, P1 ;  /* 0x000000200700780c */ /* 0x000fe40000f04270 */
[----:B------:R-:W-:Y:S02]  /*46b0*/  FMNMX.FTZ R11, R192, R11, !PT ;  /* 0x0000000bc00b7209 */ /* 0x000fe40007810000 */
[----:B------:R-:W-:Y:S02]  /*46c0*/  ISETP.LT.OR P0, PT, R0, 0x21, P0 ;  /* 0x000000210000780c */ /* 0x000fe40000701670 */
[----:B------:R-:W-:Y:S02]  /*46d0*/  FMNMX.FTZ R11, R166, R11, !PT ;  /* 0x0000000ba60b7209 */ /* 0x000fe40007810000 */
[----:B------:R-:W-:-:S02]  /*46e0*/  FSEL R187, R30, -INF , !P0 ;  /* 0xff8000001ebb7808 */ /* 0x000fc40004000000 */
[----:B------:R-:W-:Y:S02]  /*46f0*/  ISETP.GT.AND P0, PT, R7, 0x21, P1 ;  /* 0x000000210700780c */ /* 0x000fe40000f04270 */
[----:B------:R-:W-:Y:S02]  /*4700*/  FMNMX.FTZ R11, R164, R11, !PT ;  /* 0x0000000ba40b7209 */ /* 0x000fe40007810000 */
[----:B------:R-:W-:-:S03]  /*4710*/  ISETP.LT.OR P0, PT, R0, 0x22, P0 ;  /* 0x000000220000780c */ /* 0x000fc60000701670 */
[----:B------:R-:W1:Y:S01]  /*4720*/  SHFL.BFLY PT, R16, R11, 0x2, 0x1f ;  /* 0x0c401f000b107f89 */ /* 0x000e6200000e0000 */
[----:B------:R-:W-:Y:S02]  /*4730*/  FSEL R195, R31, -INF , !P0 ;  /* 0xff8000001fc37808 */ /* 0x000fe40004000000 */
[----:B------:R-:W-:Y:S01]  /*4740*/  ISETP.GT.AND P0, PT, R7, 0x28, P1 ;  /* 0x000000280700780c */ /* 0x000fe20000f04270 */
[----:B------:R-:W-:Y:S03]  /*4750*/  LDSM.16.MT88.4 R28, [R221+0x900] ;  /* 0x00090000dd1c783b */ /* 0x000fe60000004200 */
[----:B------:R-:W-:-:S04]  /*4760*/  ISETP.LT.OR P0, PT, R0, 0x29, P0 ;  /* 0x000000290000780c */ /* 0x000fc80000701670 */
[----:B------:R-:W-:Y:S02]  /*4770*/  FSEL R193, R26, -INF , !P0 ;  /* 0xff8000001ac17808 */ /* 0x000fe40004000000 */
[----:B------:R-:W-:-:S04]  /*4780*/  ISETP.GT.AND P0, PT, R7, 0x29, P1 ;  /* 0x000000290700780c */ /* 0x000fc80000f04270 */
[----:B------:R-:W-:-:S04]  /*4790*/  ISETP.LT.OR P0, PT, R0, 0x2a, P0 ;  /* 0x0000002a0000780c */ /* 0x000fc80000701670 */
[----:B------:R-:W-:Y:S02]  /*47a0*/  FSEL R191, R27, -INF , !P0 ;  /* 0xff8000001bbf7808 */ /* 0x000fe40004000000 */
[----:B------:R-:W-:Y:S01]  /*47b0*/  ISETP.GT.AND P0, PT, R7, 0x30, P1 ;  /* 0x000000300700780c */ /* 0x000fe20000f04270 */
[----:B------:R-:W-:Y:S01]  /*47c0*/  LDSM.16.MT88.4 R24, [R227+0x2900] ;  /* 0x00290000e318783b */ /* 0x000fe20000004200 */
[----:B-1----:R-:W-:Y:S02]  /*47d0*/  FMNMX.FTZ R20, R11, R16, !PT ;  /* 0x000000100b147209 */ /* 0x002fe40007810000 */
[----:B------:R-:W-:-:S04]  /*47e0*/  ISETP.LT.OR P0, PT, R0, 0x31, P0 ;  /* 0x000000310000780c */ /* 0x000fc80000701670 */
[----:B------:R-:W-:Y:S02]  /*47f0*/  FSEL R165, R74, -INF , !P0 ;  /* 0xff8000004aa57808 */ /* 0x000fe40004000000 */
[----:B------:R-:W-:-:S04]  /*4800*/  ISETP.GT.AND P0, PT, R7, 0x31, P1 ;  /* 0x000000310700780c */ /* 0x000fc80000f04270 */
[----:B------:R-:W-:-:S04]  /*4810*/  ISETP.LT.OR P0, PT, R0, 0x32, P0 ;  /* 0x000000320000780c */ /* 0x000fc80000701670 */
[----:B------:R-:W-:Y:S02]  /*4820*/  FSEL R189, R75, -INF , !P0 ;  /* 0xff8000004bbd7808 */ /* 0x000fe40004000000 */
[----:B------:R-:W-:Y:S01]  /*4830*/  ISETP.GT.AND P0, PT, R7, 0x1, P1 ;  /* 0x000000010700780c */ /* 0x000fe20000f04270 */
[----:B------:R-:W-:Y:S03]  /*4840*/  LDSM.16.MT88.4 R72, [R227+0x4100] ;  /* 0x00410000e348783b */ /* 0x000fe60000004200 */
[----:B------:R-:W-:-:S04]  /*4850*/  ISETP.LT.OR P0, PT, R0, 0x2, P0 ;  /* 0x000000020000780c */ /* 0x000fc80000701670 */
[----:B------:R-:W-:Y:S02]  /*4860*/  FSEL R47, R47, -INF , !P0 ;  /* 0xff8000002f2f7808 */ /* 0x000fe40004000000 */
[----:B------:R-:W-:-:S04]  /*4870*/  ISETP.GT.AND P0, PT, R7, RZ, P1 ;  /* 0x000000ff0700720c */ /* 0x000fc80000f04270 */
[----:B------:R-:W-:-:S04]  /*4880*/  ISETP.LT.OR P0, PT, R0, 0x1, P0 ;  /* 0x000000010000780c */ /* 0x000fc80000701670 */
[----:B------:R-:W-:Y:S02]  /*4890*/  FSEL R46, R46, -INF , !P0 ;  /* 0xff8000002e2e7808 */ /* 0x000fe40004000000 */
[----:B------:R-:W-:Y:S02]  /*48a0*/  ISETP.GT.AND P0, PT, R7, 0x38, P1 ;  /* 0x000000380700780c */ /* 0x000fe40000f04270 */
[----:B------:R-:W-:Y:S02]  /*48b0*/  FMNMX.FTZ R18, R46, R47, !PT ;  /* 0x0000002f2e127209 */ /* 0x000fe40007810000 */
[----:B------:R-:W-:Y:S02]  /*48c0*/  ISETP.LT.OR P0, PT, R0, 0x39, P0 ;  /* 0x000000390000780c */ /* 0x000fe40000701670 */
[----:B------:R-:W-:Y:S02]  /*48d0*/  FMNMX.FTZ R18, R5, R18, !PT ;  /* 0x0000001205127209 */ /* 0x000fe40007810000 */
[----:B------:R-:W-:-:S02]  /*48e0*/  FSEL R185, R70, -INF , !P0 ;  /* 0xff80000046b97808 */ /* 0x000fc40004000000 */
[----:B------:R-:W-:Y:S02]  /*48f0*/  FMNMX.FTZ R18, R43, R18, !PT ;  /* 0x000000122b127209 */ /* 0x000fe40007810000 */
[----:B------:R-:W-:Y:S02]  /*4900*/  ISETP.GT.AND P0, PT, R7, 0x39, P1 ;  /* 0x000000390700780c */ /* 0x000fe40000f04270 */
[----:B------:R-:W-:Y:S02]  /*4910*/  FMNMX.FTZ R18, R19, R18, !PT ;  /* 0x0000001213127209 */ /* 0x000fe40007810000 */
[----:B------:R-:W-:Y:S02]  /*4920*/  ISETP.LT.OR P0, PT, R0, 0x3a, P0 ;  /* 0x0000003a0000780c */ /* 0x000fe40000701670 */
[----:B------:R-:W-:Y:S02]  /*4930*/  FMNMX.FTZ R18, R15, R18, !PT ;  /* 0x000000120f127209 */ /* 0x000fe40007810000 */
[----:B------:R-:W-:-:S02]  /*4940*/  FSEL R184, R71, -INF , !P0 ;  /* 0xff80000047b87808 */ /* 0x000fc40004000000 */
[----:B------:R-:W-:-:S04]  /*4950*/  FMNMX.FTZ R18, R13, R18, !PT ;  /* 0x000000120d127209 */ /* 0x000fc80007810000 */
        /* <DEDUP_REMOVED lines=8> */
[----:B------:R-:W-:Y:S02]  /*49e0*/  FMNMX.FTZ R18, R184, R7, !PT ;  /* 0x00000007b8127209 */ /* 0x000fe40007810000 */
[----:B------:R-:W1:Y:S04]  /*49f0*/  SHFL.BFLY PT, R7, R20, 0x1, 0x1f ;  /* 0x0c201f0014077f89 */ /* 0x000e6800000e0000 */
[----:B------:R-:W2:Y:S01]  /*4a00*/  SHFL.BFLY PT, R21, R18, 0x2, 0x1f ;  /* 0x0c401f0012157f89 */ /* 0x000ea200000e0000 */
[----:B-1----:R-:W-:Y:S02]  /*4a10*/  FMNMX.FTZ R0, R20, R7, !PT ;  /* 0x0000000714007209 */ /* 0x002fe40007810000 */
[----:B--2---:R-:W-:-:S03]  /*4a20*/  FMNMX.FTZ R16, R18, R21, !PT ;  /* 0x0000001512107209 */ /* 0x004fc60007810000 */
[C---:B------:R-:W-:Y:S01]  /*4a30*/  FMUL.FTZ R167, R0.reuse, c[0x0][0x2d0] ;  /* 0x0000b40000a77a20 */ /* 0x040fe20000410000 */
[----:B------:R-:W-:Y:S01]  /*4a40*/  FSETP.NEU.FTZ.AND P0, PT, R0, -INF , PT ;  /* 0xff8000000000780b */ /* 0x000fe20003f1d000 */
[----:B------:R-:W-:Y:S03]  /*4a50*/  LDSM.16.MT88.4 R20, [R220+0x900] ;  /* 0x00090000dc14783b */ /* 0x000fe60000004200 */
[----:B------:R-:W-:Y:S01]  /*4a60*/  FSEL R167, R167, RZ, P0 ;  /* 0x000000ffa7a77208 */ /* 0x000fe20000000000 */
[----:B------:R-:W1:Y:S04]  /*4a70*/  SHFL.BFLY PT, R7, R16, 0x1, 0x1f ;  /* 0x0c201f0010077f89 */ /* 0x000e6800000e0000 */
[----:B------:R-:W-:-:S02]  /*4a80*/  FFMA.FTZ R178, R8, c[0x0][0x2d0], -R167 ;  /* 0x0000b40008b27a23 */ /* 0x000fc400000108a7 */
[--C-:B------:R-:W-:Y:S02]  /*4a90*/  FFMA.FTZ R179, R44, c[0x0][0x2d0], -R167.reuse ;  /* 0x0000b4002cb37a23 */ /* 0x100fe400000108a7 */
        /* <DEDUP_REMOVED lines=8> */
[----:B------:R-:W-:Y:S01]  /*4b20*/  LDSM.16.MT88.4 R32, [R227+0x900] ;  /* 0x00090000e320783b */ /* 0x000fe20000004200 */
[--C-:B------:R-:W-:Y:S02]  /*4b30*/  FFMA.FTZ R181, R190, c[0x0][0x2d0], -R167.reuse ;  /* 0x0000b400beb57a23 */ /* 0x100fe400000108a7 */
[--C-:B------:R-:W-:Y:S01]  /*4b40*/  FFMA.FTZ R183, R188, c[0x0][0x2d0], -R167.reuse ;  /* 0x0000b400bcb77a23 */ /* 0x100fe200000108a7 */
[----:B-1----:R-:W-:Y:S01]  /*4b50*/  FMNMX.FTZ R8, R7, R16, !PT ;  /* 0x0000001007087209 */ /* 0x002fe20007810000 */
[----:B------:R-:W-:Y:S02]  /*4b60*/  FFMA.FTZ R180, R180, c[0x0][0x2d0], -R167 ;  /* 0x0000b400b4b47a23 */ /* 0x000fe400000108a7 */
[----:B------:R-:W-:Y:S01]  /*4b70*/  MUFU.EX2 R176, R176 ;  /* 0x000000b000b07308 */ /* 0x000fe20000000800 */
[C---:B------:R-:W-:Y:S01]  /*4b80*/  FSETP.NEU.FTZ.AND P0, PT, R8.reuse, -INF , PT ;  /* 0xff8000000800780b */ /* 0x040fe20003f1d000 */
[----:B------:R-:W-:-:S02]  /*4b90*/  FMUL.FTZ R186, R8, c[0x0][0x2d0] ;  /* 0x0000b40008ba7a20 */ /* 0x000fc40000410000 */
[--C-:B------:R-:W-:Y:S02]  /*4ba0*/  FFMA.FTZ R182, R182, c[0x0][0x2d0], -R167.reuse ;  /* 0x0000b400b6b67a23 */ /* 0x100fe400000108a7 */
[----:B------:R-:W-:Y:S01]  /*4bb0*/  FFMA.FTZ R192, R192, c[0x0][0x2d0], -R167 ;  /* 0x0000b400c0c07a23 */ /* 0x000fe200000108a7 */
[----:B------:R-:W-:Y:S01]  /*4bc0*/  FSEL R186, R186, RZ, P0 ;  /* 0x000000ffbaba7208 */ /* 0x000fe20000000000 */
[----:B------:R-:W1:Y:S01]  /*4bd0*/  MUFU.EX2 R173, R173 ;  /* 0x000000ad00ad7308 */ /* 0x000e620000000800 */
[----:B--2---:R-:W-:Y:S01]  /*4be0*/  F2FP.PACK_AB R128, R178, R179 ;  /* 0x000000b3b280723e */ /* 0x004fe200000000ff */
[----:B------:R-:W-:Y:S01]  /*4bf0*/  FADD.FTZ R179, R179, R178 ;  /* 0x000000b2b3b37221 */ /* 0x000fe20000010000 */
[----:B------:R-:W-:Y:S01]  /*4c00*/  PLOP3.LUT P0, PT, PT, PT, UP0, 0x40, 0x0 ;  /* 0x000000000000781c */ /* 0x000fe20003f0e808 */
[--C-:B------:R-:W-:Y:S02]  /*4c10*/  FFMA.FTZ R172, R46, c[0x0][0x2d0], -R186.reuse ;  /* 0x0000b4002eac7a23 */ /* 0x100fe400000108ba */
[----:B------:R-:W-:-:S02]  /*4c20*/  FFMA.FTZ R175, R47, c[0x0][0x2d0], -R186 ;  /* 0x0000b4002faf7a23 */ /* 0x000fc400000108ba */
[--C-:B------:R-:W-:Y:S01]  /*4c30*/  FFMA.FTZ R177, R5, c[0x0][0x2d0], -R186.reuse ;  /* 0x0000b40005b17a23 */ /* 0x100fe200000108ba */
[----:B------:R-:W-:Y:S01]  /*4c40*/  MUFU.EX2 R174, R174 ;  /* 0x000000ae00ae7308 */ /* 0x000fe20000000800 */
[--C-:B------:R-:W-:Y:S01]  /*4c50*/  FFMA.FTZ R168, R43, c[0x0][0x2d0], -R186.reuse ;  /* 0x0000b4002ba87a23 */ /* 0x100fe200000108ba */
[----:B------:R-:W-:Y:S01]  /*4c60*/  LDSM.16.MT88.4 R4, [R220+0x6100] ;  /* 0x00610000dc04783b */ /* 0x000fe20000004200 */
[--C-:B------:R-:W-:Y:S02]  /*4c70*/  FFMA.FTZ R10, R15, c[0x0][0x2d0], -R186.reuse ;  /* 0x0000b4000f0a7a23 */ /* 0x100fe400000108ba */
[--C-:B------:R-:W-:Y:S01]  /*4c80*/  FFMA.FTZ R3, R13, c[0x0][0x2d0], -R186.reuse ;  /* 0x0000b4000d037a23 */ /* 0x100fe200000108ba */
[----:B------:R-:W2:Y:S01]  /*4c90*/  LDSM.16.MT88.4 R40, [R227+0x2100] ;  /* 0x00210000e328783b */ /* 0x000ea20000004200 */
[----:B-1----:R-:W-:Y:S01]  /*4ca0*/  F2FP.PACK_AB R130, R173, R176 ;  /* 0x000000b0ad82723e */ /* 0x002fe200000000ff */
[----:B------:R-:W-:Y:S01]  /*4cb0*/  MUFU.EX2 R172, R172 ;  /* 0x000000ac00ac7308 */ /* 0x000fe20000000800 */
[--C-:B------:R-:W-:Y:S01]  /*4cc0*/  FFMA.FTZ R169, R19, c[0x0][0x2d0], -R186.reuse ;  /* 0x0000b40013a97a23 */ /* 0x100fe200000108ba */
[----:B------:R-:W1:Y:S01]  /*4cd0*/  LDSM.16.MT88.4 R12, [R222+0x900] ;  /* 0x00090000de0c783b */ /* 0x000e620000004200 */
[----:B------:R-:W-:-:S02]  /*4ce0*/  FFMA.FTZ R2, R17, c[0x0][0x2d0], -R186 ;  /* 0x0000b40011027a23 */ /* 0x000fc400000108ba */
[--C-:B------:R-:W-:Y:S01]  /*4cf0*/  FFMA.FTZ R187, R187, c[0x0][0x2d0], -R186.reuse ;  /* 0x0000b400bbbb7a23 */ /* 0x100fe200000108ba */
[----:B------:R-:W3:Y:S01]  /*4d00*/  LDSM.16.MT88.4 R16, [R222+0x2900] ;  /* 0x00290000de10783b */ /* 0x000ee20000004200 */
[--C-:B------:R-:W-:Y:S01]  /*4d10*/  FFMA.FTZ R188, R195, c[0x0][0x2d0], -R186.reuse ;  /* 0x0000b400c3bc7a23 */ /* 0x100fe200000108ba */
[----:B------:R-:W4:Y:S01]  /*4d20*/  MUFU.EX2 R175, R175 ;  /* 0x000000af00af7308 */ /* 0x000f220000000800 */
[--C-:B------:R-:W-:Y:S02]  /*4d30*/  FFMA.FTZ R190, R193, c[0x0][0x2d0], -R186.reuse ;  /* 0x0000b400c1be7a23 */ /* 0x100fe400000108ba */
[----:B------:R-:W-:Y:S02]  /*4d40*/  FFMA.FTZ R191, R191, c[0x0][0x2d0], -R186 ;  /* 0x0000b400bfbf7a23 */ /* 0x000fe400000108ba */
[--C-:B------:R-:W-:Y:S02]  /*4d50*/  FFMA.FTZ R193, R194, c[0x0][0x2d0], -R167.reuse ;  /* 0x0000b400c2c17a23 */ /* 0x100fe400000108a7 */
[--C-:B------:R-:W-:Y:S01]  /*4d60*/  FFMA.FTZ R194, R166, c[0x0][0x2d0], -R167.reuse ;  /* 0x0000b400a6c27a23 */ /* 0x100fe200000108a7 */
[----:B------:R-:W-:Y:S01]  /*4d70*/  MUFU.EX2 R177, R177 ;  /* 0x000000b100b17308 */ /* 0x000fe20000000800 */
[----:B------:R-:W-:-:S02]  /*4d80*/  FFMA.FTZ R195, R164, c[0x0][0x2d0], -R167 ;  /* 0x0000b400a4c37a23 */ /* 0x000fc400000108a7 */
[--C-:B------:R-:W-:Y:S02]  /*4d90*/  FFMA.FTZ R196, R165, c[0x0][0x2d0], -R186.reuse ;  /* 0x0000b400a5c47a23 */ /* 0x100fe400000108ba */
[--C-:B------:R-:W-:Y:S01]  /*4da0*/  FFMA.FTZ R189, R189, c[0x0][0x2d0], -R186.reuse ;  /* 0x0000b400bdbd7a23 */ /* 0x100fe200000108ba */
[----:B------:R-:W-:Y:S01]  /*4db0*/  LDSM.16.MT88.4 R164, [R227+0x1900] ;  /* 0x00190000e3a4783b */ /* 0x000fe20000004200 */
[--C-:B------:R-:W-:Y:S01]  /*4dc0*/  FFMA.FTZ R185, R185, c[0x0][0x2d0], -R186.reuse ;  /* 0x0000b400b9b97a23 */ /* 0x100fe200000108ba */
[----:B------:R-:W5:Y:S01]  /*4dd0*/  MUFU.EX2 R168, R168 ;  /* 0x000000a800a87308 */ /* 0x000f620000000800 */
[----:B----4-:R-:W-:Y:S01]  /*4de0*/  F2FP.PACK_AB R129, R175, R172 ;  /* 0x000000acaf81723e */ /* 0x010fe200000000ff */
[----:B------:R-:W-:Y:S02]  /*4df0*/  FFMA.FTZ R184, R184, c[0x0][0x2d0], -R186 ;  /* 0x0000b400b8b87a23 */ /* 0x000fe400000108ba */
[----:B------:R-:W-:Y:S02]  /*4e00*/  FADD.FTZ R172, R172, R175 ;  /* 0x000000afacac7221 */ /* 0x000fe40000010000 */
[----:B------:R-:W-:-:S02]  /*4e10*/  FADD.FTZ R176, R176, R179 ;  /* 0x000000b3b0b07221 */ /* 0x000fc40000010000 */
[----:B------:R-:W4:Y:S02]  /*4e20*/  MUFU.EX2 R171, R171 ;  /* 0x000000ab00ab7308 */ /* 0x000f240000000800 */
[----:B------:R-:W-:Y:S01]  /*4e30*/  FADD.FTZ R173, R173, R176 ;  /* 0x000000b0adad7221 */ /* 0x000fe20000010000 */
[----:B-----5:R-:W-:-:S05]  /*4e40*/  F2FP.PACK_AB R131, R168, R177 ;  /* 0x000000b1a883723e */ /* 0x020fca00000000ff */
[----:B------:R-:W-:Y:S01]  /*4e50*/  MUFU.EX2 R170, R170 ;  /* 0x000000aa00aa7308 */ /* 0x000fe20000000800 */
[----:B------:R-:W-:-:S04]  /*4e60*/  FADD.FTZ R177, R177, R172 ;  /* 0x000000acb1b17221 */ /* 0x000fc80000010000 */
[----:B------:R-:W-:Y:S01]  /*4e70*/  FADD.FTZ R168, R168, R177 ;  /* 0x000000b1a8a87221 */ /* 0x000fe20000010000 */
[C---:B------:R-:W-:Y:S02]  /*4e80*/  HMMA.16816.F32 R136, R128.reuse, R140, RZ ;  /* 0x0000008c8088723c */ /* 0x040fe400000018ff */
[----:B------:R-:W-:Y:S06]  /*4e90*/  MUFU.EX2 R11, R11 ;  /* 0x0000000b000b7308 */ /* 0x000fec0000000800 */
[C---:B------:R-:W-:Y:S02]  /*4ea0*/  HMMA.16816.F32 R140, R128.reuse, R142, RZ ;  /* 0x0000008e808c723c */ /* 0x040fe400000018ff */
[----:B------:R-:W-:Y:S06]  /*4eb0*/  MUFU.EX2 R169, R169 ;  /* 0x000000a900a97308 */ /* 0x000fec0000000800 */
[C---:B------:R-:W-:Y:S02]  /*4ec0*/  HMMA.16816.F32 R160, R128.reuse, R132, RZ ;  /* 0x0000008480a0723c */ /* 0x040fe400000018ff */
[----:B------:R-:W5:Y:S06]  /*4ed0*/  MUFU.EX2 R10, R10 ;  /* 0x0000000a000a7308 */ /* 0x000f6c0000000800 */
[C---:B------:R-:W-:Y:S02]  /*4ee0*/  HMMA.16816.F32 R144, R128.reuse, R148, RZ ;  /* 0x000000948090723c */ /* 0x040fe400000018ff */
[----:B------:R-:W-:Y:S06]  /*4ef0*/  MUFU.EX2 R3, R3 ;  /* 0x0000000300037308 */ /* 0x000fec0000000800 */
[C---:B------:R-:W-:Y:S02]  /*4f00*/  HMMA.16816.F32 R152, R128.reuse, R156, RZ ;  /* 0x0000009c8098723c */ /* 0x040fe400000018ff */
[----:B------:R-:W1:Y:S06]  /*4f10*/  MUFU.EX2 R2, R2 ;  /* 0x0000000200027308 */ /* 0x000e6c0000000800 */
[C---:B--2---:R-:W-:Y:S02]  /*4f20*/  HMMA.16816.F32 R36, R128.reuse, R40, RZ ;  /* 0x000000288024723c */ /* 0x044fe400000018ff */
[----:B------:R-:W-:Y:S06]  /*4f30*/  MUFU.EX2 R180, R180 ;  /* 0x000000b400b47308 */ /* 0x000fec0000000800 */
[C---:B------:R-:W-:Y:S02]  /*4f40*/  HMMA.16816.F32 R44, R128.reuse, R48, RZ ;  /* 0x00000030802c723c */ /* 0x040fe400000018ff */
[----:B------:R-:W2:Y:S06]  /*4f50*/  MUFU.EX2 R181, R181 ;  /* 0x000000b500b57308 */ /* 0x000eac0000000800 */
[C---:B------:R-:W-:Y:S02]  /*4f60*/  HMMA.16816.F32 R52, R128.reuse, R56, RZ ;  /* 0x000000388034723c */ /* 0x040fe400000018ff */
[----:B------:R-:W-:Y:S06]  /*4f70*/  MUFU.EX2 R182, R182 ;  /* 0x000000b600b67308 */ /* 0x000fec0000000800 */
[C---:B------:R-:W-:Y:S02]  /*4f80*/  HMMA.16816.F32 R60, R128.reuse, R64, RZ ;  /* 0x00000040803c723c */ /* 0x040fe400000018ff */
[----:B------:R-:W1:Y:S06]  /*4f90*/  MUFU.EX2 R183, R183 ;  /* 0x000000b700b77308 */ /* 0x000e6c0000000800 */
        /* <DEDUP_REMOVED lines=24> */
[C---:B------:R-:W-:Y:S08]  /*5120*/  HMMA.16816.F32 R56, R128.reuse, R58, RZ ;  /* 0x0000003a8038723c */ /* 0x040ff000000018ff */
        /* <DEDUP_REMOVED lines=8> */
[C---:B------:R-:W-:Y:S07]  /*51b0*/  HMMA.16816.F32 R124, R128.reuse, R4, RZ ;  /* 0x00000004807c723c */ /* 0x040fee00000018ff */
[----:B----4-:R-:W-:Y:S01]  /*51c0*/  F2FP.PACK_AB R4, R171, R174 ;  /* 0x000000aeab04723e */ /* 0x010fe200000000ff */
[----:B------:R-:W-:Y:S01]  /*51d0*/  HMMA.16816.F32 R128, R128, R6, RZ ;  /* 0x000000068080723c */ /* 0x000fe200000018ff */
[----:B-----5:R-:W-:Y:S01]  /*51e0*/  F2FP.PACK_AB R5, R10, R169 ;  /* 0x000000a90a05723e */ /* 0x020fe200000000ff */
[----:B------:R-:W-:-:S02]  /*51f0*/  FADD.FTZ R174, R174, R173 ;  /* 0x000000adaeae7221 */ /* 0x000fc40000010000 */
[----:B------:R-:W-:Y:S02]  /*5200*/  FADD.FTZ R169, R169, R168 ;  /* 0x000000a8a9a97221 */ /* 0x000fe40000010000 */
[----:B------:R-:W-:Y:S01]  /*5210*/  FADD.FTZ R171, R171, R174 ;  /* 0x000000aeabab7221 */ /* 0x000fe20000010000 */
[----:B------:R-:W-:Y:S01]  /*5220*/  F2FP.PACK_AB R6, R11, R170 ;  /* 0x000000aa0b06723e */ /* 0x000fe200000000ff */
[----:B------:R-:W-:Y:S01]  /*5230*/  FADD.FTZ R10, R10, R169 ;  /* 0x000000a90a0a7221 */ /* 0x000fe20000010000 */
[----:B-1----:R-:W-:Y:S01]  /*5240*/  F2FP.PACK_AB R7, R2, R3 ;  /* 0x000000030207723e */ /* 0x002fe200000000ff */
[----:B------:R-:W-:Y:S02]  /*5250*/  FADD.FTZ R170, R170, R171 ;  /* 0x000000abaaaa7221 */ /* 0x000fe40000010000 */
[----:B------:R-:W-:Y:S02]  /*5260*/  FADD.FTZ R3, R3, R10 ;  /* 0x0000000a03037221 */ /* 0x000fe40000010000 */
[----:B------:R-:W-:-:S02]  /*5270*/  FADD.FTZ R11, R11, R170 ;  /* 0x000000aa0b0b7221 */ /* 0x000fc40000010000 */
[----:B------:R-:W-:Y:S01]  /*5280*/  HMMA.16816.F32 R136, R4, R12, R136 ;  /* 0x0000000c0488723c */ /* 0x000fe20000001888 */
[----:B------:R-:W-:-:S07]  /*5290*/  FADD.FTZ R2, R2, R3 ;  /* 0x0000000302027221 */ /* 0x000fce0000010000 */
[C---:B------:R-:W-:Y:S01]  /*52a0*/  HMMA.16816.F32 R140, R4.reuse, R14, R140 ;  /* 0x0000000e048c723c */ /* 0x040fe2000000188c */
[----:B------:R-:W1:Y:S07]  /*52b0*/  LDSM.16.MT88.4 R12, [R221+0x2900] ;  /* 0x00290000dd0c783b */ /* 0x000e6e0000004200 */
[C---:B---3--:R-:W-:Y:S08]  /*52c0*/  HMMA.16816.F32 R44, R4.reuse, R16, R44 ;  /* 0x00000010042c723c */ /* 0x048ff0000000182c */
[C---:B------:R-:W-:Y:S01]  /*52d0*/  HMMA.16816.F32 R48, R4.reuse, R18, R48 ;  /* 0x000000120430723c */ /* 0x040fe20000001830 */
[----:B------:R-:W3:Y:S07]  /*52e0*/  LDSM.16.MT88.4 R16, [R221+0x4900] ;  /* 0x00490000dd10783b */ /* 0x000eee0000004200 */
[C---:B------:R-:W-:Y:S08]  /*52f0*/  HMMA.16816.F32 R152, R4.reuse, R20, R152 ;  /* 0x000000140498723c */ /* 0x040ff00000001898 */
[C---:B------:R-:W-:Y:S01]  /*5300*/  HMMA.16816.F32 R156, R4.reuse, R22, R156 ;  /* 0x00000016049c723c */ /* 0x040fe2000000189c */
[----:B------:R-:W-:Y:S07]  /*5310*/  LDSM.16.MT88.4 R20, [R227+0x4900] ;  /* 0x00490000e314783b */ /* 0x000fee0000004200 */
[C---:B------:R-:W-:Y:S08]  /*5320*/  HMMA.16816.F32 R160, R4.reuse, R32, R160 ;  /* 0x0000002004a0723c */ /* 0x040ff000000018a0 */
[C---:B-1----:R-:W-:Y:S08]  /*5330*/  HMMA.16816.F32 R52, R4.reuse, R12, R52 ;  /* 0x0000000c0434723c */ /* 0x042ff00000001834 */
[C---:B------:R-:W-:Y:S01]  /*5340*/  HMMA.16816.F32 R56, R4.reuse, R14, R56 ;  /* 0x0000000e0438723c */ /* 0x040fe20000001838 */
[----:B------:R-:W1:Y:S07]  /*5350*/  LDSM.16.MT88.4 R12, [R220+0x4900] ;  /* 0x00490000dc0c783b */ /* 0x000e6e0000004200 */
[C---:B---3--:R-:W-:Y:S08]  /*5360*/  HMMA.16816.F32 R84, R4.reuse, R16, R84 ;  /* 0x000000100454723c */ /* 0x048ff00000001854 */
[C---:B------:R-:W-:Y:S01]  /*5370*/  HMMA.16816.F32 R88, R4.reuse, R18, R88 ;  /* 0x000000120458723c */ /* 0x040fe20000001858 */
[----:B------:R-:W3:Y:S07]  /*5380*/  LDSM.16.MT88.4 R16, [R221+0x6900] ;  /* 0x00690000dd10783b */ /* 0x000eee0000004200 */
[C---:B------:R-:W-:Y:S01]  /*5390*/  HMMA.16816.F32 R132, R4.reuse, R34, R132 ;  /* 0x000000220484723c */ /* 0x040fe20000001884 */
[----:B------:R-:W-:Y:S07]  /*53a0*/  LDSM.16.MT88.4 R32, [R220+0x2900] ;  /* 0x00290000dc20783b */ /* 0x000fee0000004200 */
[C---:B------:R-:W-:Y:S08]  /*53b0*/  HMMA.16816.F32 R144, R4.reuse, R28, R144 ;  /* 0x0000001c0490723c */ /* 0x040ff00000001890 */
[C---:B------:R-:W-:Y:S01]  /*53c0*/  HMMA.16816.F32 R148, R4.reuse, R30, R148 ;  /* 0x0000001e0494723c */ /* 0x040fe20000001894 */
[----:B------:R-:W-:Y:S07]  /*53d0*/  LDSM.16.MT88.4 R28, [R222+0x4900] ;  /* 0x00490000de1c783b */ /* 0x000fee0000004200 */
[C---:B-1----:R-:W-:Y:S08]  /*53e0*/  HMMA.16816.F32 R92, R4.reuse, R12, R92 ;  /* 0x0000000c045c723c */ /* 0x042ff0000000185c */
[C---:B------:R-:W-:Y:S01]  /*53f0*/  HMMA.16816.F32 R96, R4.reuse, R14, R96 ;  /* 0x0000000e0460723c */ /* 0x040fe20000001860 */
[----:B------:R-:W1:Y:S07]  /*5400*/  LDSM.16.MT88.4 R12, [R220+0x6900] ;  /* 0x00690000dc0c783b */ /* 0x000e6e0000004200 */
[C---:B------:R-:W-:Y:S08]  /*5410*/  HMMA.16816.F32 R36, R4.reuse, R24, R36 ;  /* 0x000000180424723c */ /* 0x040ff00000001824 */
[C---:B------:R-:W-:Y:S01]  /*5420*/  HMMA.16816.F32 R40, R4.reuse, R26, R40 ;  /* 0x0000001a0428723c */ /* 0x040fe20000001828 */
[----:B------:R-:W4:Y:S07]  /*5430*/  LDSM.16.MT88.4 R24, [R227+0x6900] ;  /* 0x00690000e318783b */ /* 0x000f2e0000004200 */
[C---:B------:R-:W-:Y:S08]  /*5440*/  HMMA.16816.F32 R68, R4.reuse, R20, R68 ;  /* 0x000000140444723c */ /* 0x040ff00000001844 */
        /* <DEDUP_REMOVED lines=10> */
[----:B------:R-:W-:Y:S07]  /*54f0*/  LDSM.16.MT88.4 R32, [R221+0x1100] ;  /* 0x00110000dd20783b */ /* 0x000fee0000004200 */
[C---:B------:R-:W-:Y:S08]  /*5500*/  HMMA.16816.F32 R76, R4.reuse, R28, R76 ;  /* 0x0000001c044c723c */ /* 0x040ff0000000184c */
[C---:B------:R-:W-:Y:S01]  /*5510*/  HMMA.16816.F32 R80, R4.reuse, R30, R80 ;  /* 0x0000001e0450723c */ /* 0x040fe20000001850 */
[----:B------:R-:W-:Y:S07]  /*5520*/  LDSM.16.MT88.4 R28, [R220+0x1100] ;  /* 0x00110000dc1c783b */ /* 0x000fee0000004200 */
[C---:B----4-:R-:W-:Y:S08]  /*5530*/  HMMA.16816.F32 R100, R4.reuse, R24, R100 ;  /* 0x000000180464723c */ /* 0x050ff00000001864 */
[C---:B------:R-:W-:Y:S01]  /*5540*/  HMMA.16816.F32 R104, R4.reuse, R26, R104 ;  /* 0x0000001a0468723c */ /* 0x040fe20000001868 */
[----:B------:R-:W4:Y:S07]  /*5550*/  LDSM.16.MT88.4 R24, [R227+0x1100] ;  /* 0x00110000e318783b */ /* 0x000f2e0000004200 */
[C---:B-----5:R-:W-:Y:S08]  /*5560*/  HMMA.16816.F32 R108, R4.reuse, R20, R108 ;  /* 0x00000014046c723c */ /* 0x060ff0000000186c */
[----:B------:R-:W-:Y:S01]  /*5570*/  HMMA.16816.F32 R112, R4, R22, R112 ;  /* 0x000000160470723c */ /* 0x000fe20000001870 */
[----:B------:R-:W5:Y:S06]  /*5580*/  LDSM.16.MT88.4 R20, [R222+0x1100] ;  /* 0x00110000de14783b */ /* 0x000f6c0000004200 */
[----:B--2---:R-:W-:Y:S01]  /*5590*/  F2FP.PACK_AB R4, R181, R180 ;  /* 0x000000b4b504723e */ /* 0x004fe200000000ff */
[----:B------:R-:W-:Y:S01]  /*55a0*/  FADD.FTZ R180, R180, R11 ;  /* 0x0000000bb4b47221 */ /* 0x000fe20000010000 */
[----:B------:R-:W-:-:S02]  /*55b0*/  F2FP.PACK_AB R6, R183, R182 ;  /* 0x000000b6b706723e */ /* 0x000fc400000000ff */
[C---:B------:R-:W-:Y:S01]  /*55c0*/  F2FP.PACK_AB R5, R188.reuse, R187 ;  /* 0x000000bbbc05723e */ /* 0x040fe200000000ff */
[----:B------:R-:W-:Y:S01]  /*55d0*/  FADD.FTZ R187, R187, R2 ;  /* 0x00000002bbbb7221 */ /* 0x000fe20000010000 */
[----:B------:R-:W-:Y:S01]  /*55e0*/  F2FP.PACK_AB R7, R191, R190 ;  /* 0x000000bebf07723e */ /* 0x000fe200000000ff */
        /* <DEDUP_REMOVED lines=9> */
[C---:B-1----:R-:W-:Y:S08]  /*5680*/  HMMA.16816.F32 R44, R4.reuse, R12, R44 ;  /* 0x0000000c042c723c */ /* 0x042ff0000000182c */
[C---:B------:R-:W-:Y:S01]  /*5690*/  HMMA.16816.F32 R48, R4.reuse, R14, R48 ;  /* 0x0000000e0430723c */ /* 0x040fe20000001830 */
[----:B------:R-:W1:Y:S07]  /*56a0*/  LDSM.16.MT88.4 R12, [R220+0x5100] ;  /* 0x00510000dc0c783b */ /* 0x000e6e0000004200 */
[C---:B----4-:R-:W-:Y:S08]  /*56b0*/  HMMA.16816.F32 R160, R4.reuse, R24, R160 ;  /* 0x0000001804a0723c */ /* 0x050ff000000018a0 */
[C---:B------:R-:W-:Y:S01]  /*56c0*/  HMMA.16816.F32 R132, R4.reuse, R26, R132 ;  /* 0x0000001a0484723c */ /* 0x040fe20000001884 */
[----:B------:R-:W3:Y:S07]  /*56d0*/  LDSM.16.MT88.4 R24, [R221+0x3100] ;  /* 0x00310000dd18783b */ /* 0x000eee0000004200 */
[C---:B-----5:R-:W-:Y:S08]  /*56e0*/  HMMA.16816.F32 R136, R4.reuse, R20, R136 ;  /* 0x000000140488723c */ /* 0x060ff00000001888 */
[C---:B------:R-:W-:Y:S01]  /*56f0*/  HMMA.16816.F32 R140, R4.reuse, R22, R140 ;  /* 0x00000016048c723c */ /* 0x040fe2000000188c */
[----:B------:R-:W4:Y:S07]  /*5700*/  LDSM.16.MT88.4 R20, [R220+0x3100] ;  /* 0x00310000dc14783b */ /* 0x000f2e0000004200 */
[C---:B--2---:R-:W-:Y:S08]  /*5710*/  HMMA.16816.F32 R84, R4.reuse, R16, R84 ;  /* 0x000000100454723c */ /* 0x044ff00000001854 */
[C---:B------:R-:W-:Y:S01]  /*5720*/  HMMA.16816.F32 R88, R4.reuse, R18, R88 ;  /* 0x000000120458723c */ /* 0x040fe20000001858 */
[----:B------:R-:W2:Y:S07]  /*5730*/  LDSM.16.MT88.4 R16, [R221+0x7100] ;  /* 0x00710000dd10783b */ /* 0x000eae0000004200 */
[C---:B-1----:R-:W-:Y:S08]  /*5740*/  HMMA.16816.F32 R92, R4.reuse, R12, R92 ;  /* 0x0000000c045c723c */ /* 0x042ff0000000185c */
[C---:B------:R-:W-:Y:S01]  /*5750*/  HMMA.16816.F32 R96, R4.reuse, R14, R96 ;  /* 0x0000000e0460723c */ /* 0x040fe20000001860 */
[----:B------:R-:W1:Y:S07]  /*5760*/  LDSM.16.MT88.4 R12, [R220+0x7100] ;  /* 0x00710000dc0c783b */ /* 0x000e6e0000004200 */
[C---:B------:R-:W-:Y:S08]  /*5770*/  HMMA.16816.F32 R144, R4.reuse, R32, R144 ;  /* 0x000000200490723c */ /* 0x040ff00000001890 */
[C---:B------:R-:W-:Y:S01]  /*5780*/  HMMA.16816.F32 R148, R4.reuse, R34, R148 ;  /* 0x000000220494723c */ /* 0x040fe20000001894 */
[----:B------:R-:W5:Y:S07]  /*5790*/  LDSM.16.MT88.4 R32, [R227+0x5100] ;  /* 0x00510000e320783b */ /* 0x000f6e0000004200 */
[C---:B------:R-:W-:Y:S08]  /*57a0*/  HMMA.16816.F32 R152, R4.reuse, R28, R152 ;  /* 0x0000001c0498723c */ /* 0x040ff00000001898 */
[C---:B------:R-:W-:Y:S01]  /*57b0*/  HMMA.16816.F32 R156, R4.reuse, R30, R156 ;  /* 0x0000001e049c723c */ /* 0x040fe2000000189c */
[----:B------:R-:W1:Y:S07]  /*57c0*/  LDSM.16.MT88.4 R28, [R222+0x5100] ;  /* 0x00510000de1c783b */ /* 0x000e6e0000004200 */
[C---:B---3--:R-:W-:Y:S08]  /*57d0*/  HMMA.16816.F32 R52, R4.reuse, R24, R52 ;  /* 0x000000180434723c */ /* 0x048ff00000001834 */
[C---:B------:R-:W-:Y:S01]  /*57e0*/  HMMA.16816.F32 R56, R4.reuse, R26, R56 ;  /* 0x0000001a0438723c */ /* 0x040fe20000001838 */
[----:B------:R-:W3:Y:S07]  /*57f0*/  LDSM.16.MT88.4 R24, [R227+0x7100] ;  /* 0x00710000e318783b */ /* 0x000eee0000004200 */
[C---:B----4-:R-:W-:Y:S08]  /*5800*/  HMMA.16816.F32 R60, R4.reuse, R20, R60 ;  /* 0x00000014043c723c */ /* 0x050ff0000000183c */
        /* <DEDUP_REMOVED lines=8> */
[C---:B-----5:R-:W-:Y:S08]  /*5890*/  HMMA.16816.F32 R68, R4.reuse, R32, R68 ;  /* 0x000000200444723c */ /* 0x060ff00000001844 */
        /* <DEDUP_REMOVED lines=9> */
[----:B------:R-:W-:Y:S01]  /*5930*/  HMMA.16816.F32 R112, R4, R22, R112 ;  /* 0x000000160470723c */ /* 0x000fe20000001870 */
[----:B------:R-:W4:Y:S06]  /*5940*/  LDSM.16.MT88.4 R20, [R222+0x3900] ;  /* 0x00390000de14783b */ /* 0x000f2c0000004200 */
[----:B------:R-:W-:Y:S01]  /*5950*/  F2FP.PACK_AB R4, R192, R193 ;  /* 0x000000c1c004723e */ /* 0x000fe200000000ff */
        /* <DEDUP_REMOVED lines=17> */
[C---:B------:R-:W-:Y:S08]  /*5a70*/  HMMA.16816.F32 R160, R4.reuse, R164, R160 ;  /* 0x000000a404a0723c */ /* 0x040ff000000018a0 */
        /* <DEDUP_REMOVED lines=21> */
[C---:B------:R-:W-:Y:S08]  /*5bd0*/  HMMA.16816.F32 R64, R4.reuse, R166, R64 ;  /* 0x000000a60440723c */ /* 0x040ff00000001840 */
[C---:B-----5:R-:W-:Y:S08]  /*5be0*/  HMMA.16816.F32 R76, R4.reuse, R32, R76 ;  /* 0x00000020044c723c */ /* 0x060ff0000000184c */
[C---:B------:R-:W-:Y:S08]  /*5bf0*/  HMMA.16816.F32 R80, R4.reuse, R34, R80 ;  /* 0x000000220450723c */ /* 0x040ff00000001850 */
[C---:B------:R-:W-:Y:S08]  /*5c00*/  HMMA.16816.F32 R84, R4.reuse, R28, R84 ;  /* 0x0000001c0454723c */ /* 0x040ff00000001854 */
[C---:B------:R-:W-:Y:S08]  /*5c10*/  HMMA.16816.F32 R88, R4.reuse, R30, R88 ;  /* 0x0000001e0458723c */ /* 0x040ff00000001858 */
[C---:B---3--:R-:W-:Y:S08]  /*5c20*/  HMMA.16816.F32 R92, R4.reuse, R24, R92 ;  /* 0x00000018045c723c */ /* 0x048ff0000000185c */
[C---:B------:R-:W-:Y:S08]  /*5c30*/  HMMA.16816.F32 R96, R4.reuse, R26, R96 ;  /* 0x0000001a0460723c */ /* 0x040ff00000001860 */
[C---:B----4-:R-:W-:Y:S08]  /*5c40*/  HMMA.16816.F32 R108, R4.reuse, R20, R108 ;  /* 0x00000014046c723c */ /* 0x050ff0000000186c */
[C---:B------:R-:W-:Y:S08]  /*5c50*/  HMMA.16816.F32 R112, R4.reuse, R22, R112 ;  /* 0x000000160470723c */ /* 0x040ff00000001870 */
[C---:B--2---:R-:W-:Y:S08]  /*5c60*/  HMMA.16816.F32 R116, R4.reuse, R16, R116 ;  /* 0x000000100474723c */ /* 0x044ff00000001874 */
[C---:B------:R-:W-:Y:S08]  /*5c70*/  HMMA.16816.F32 R120, R4.reuse, R18, R120 ;  /* 0x000000120478723c */ /* 0x040ff00000001878 */
[C---:B-1----:R-:W-:Y:S08]  /*5c80*/  HMMA.16816.F32 R124, R4.reuse, R12, R124 ;  /* 0x0000000c047c723c */ /* 0x042ff0000000187c */
[----:B------:R-:W-:Y:S01]  /*5c90*/  HMMA.16816.F32 R128, R4, R14, R128 ;  /* 0x0000000e0480723c */ /* 0x000fe20000001880 */
[----:B------:R-:W-:Y:S07]  /*5ca0*/  @P0 BRA `(.L_x_1982) ;  /* 0x0000018000000947 */ /* 0x000fee0003800000 */
[----:B------:R-:W-:Y:S01]  /*5cb0*/  ISETP.LT.AND P0, PT, RZ, UR4, PT ;  /* 0x00000004ff007c0c */ /* 0x000fe2000bf01270 */
        /* <DEDUP_REMOVED lines=12> */
.L_x_1983:
[----:B------:R-:W-:Y:S02]  /*5d80*/  UMOV UR5, 0x1 ;  /* 0x0000000100057882 */ /* 0x000fe40000000000 */
[----:B------:R-:W-:Y:S02]  /*5d90*/  ULDC UR4, c[0x0][0x32c] ;  /* 0x0000cb0000047ab9 */ /* 0x000fe40000000800 */
[----:B------:R-:W-:-:S03]  /*5da0*/  UISETP.NE.AND UP2, UPT, UR5, UR4, UPT ;  /* 0x000000040500728c */ /* 0x000fc6000bf45270 */
[----:B------:R-:W-:Y:S02]  /*5db0*/  ULDC.64 UR4, c[0x0][0x330] ;  /* 0x0000cc0000047ab9 */ /* 0x000fe40000000a00 */
[----:B------:R-:W-:-:S07]  /*5dc0*/  UIMAD.WIDE.U32 UR26, UR24, UR4, URZ ;  /* 0x00000004181a72a5 */ /* 0x000fce000f8e003f */
[----:B------:R-:W-:Y:S02]  /*5dd0*/  @UP2 UMOV UR25, UR27 ;  /* 0x0000001b00192c82 */ /* 0x000fe40008000000 */
[----:B------:R-:W-:Y:S02]  /*5de0*/  @UP2 USHF.R.U32.HI UR24, URZ, UR5, UR25 ;  /* 0x000000053f182299 */ /* 0x000fe40008011619 */
.L_x_1984:
[----:B------:R-:W-:Y:S02]  /*5df0*/  ULDC UR4, c[0x0][0x32c] ;  /* 0x0000cb0000047ab9 */ /* 0x000fe40000000800 */
[----:B------:R-:W-:-:S04]  /*5e00*/  UIMAD UR4, UR24, UR4, UR4 ;  /* 0x00000004180472a4 */ /* 0x000fc8000f8e0204 */
[----:B------:R-:W-:-:S04]  /*5e10*/  UISETP.LT.AND UP2, UPT, UR21, UR4, UPT ;  /* 0x000000041500728c */ /* 0x000fc8000bf41270 */
[----:B------:R-:W-:-:S04]  /*5e20*/  USEL UR21, UR21, UR4, UP2 ;  /* 0x0000000415157287 */ /* 0x000fc80009000000 */
.L_x_1982:
[----:B------:R-:W-:-:S04]  /*5e30*/  USHF.R.S32.HI UR4, URZ, 0x1f, UR21 ;  /* 0x0000001f3f047899 */ /* 0x000fc80008011415 */
[----:B------:R-:W-:-:S04]  /*5e40*/  ULEA.HI UR4, UR4, UR21, URZ, 0x6 ;  /* 0x0000001504047291 */ /* 0x000fc8000f8f303f */
[----:B------:R-:W-:-:S04]  /*5e50*/  USHF.R.S32.HI UR4, URZ, 0x6, UR4 ;  /* 0x000000063f047899 */ /* 0x000fc80008011404 */
[----:B------:R-:W-:-:S04]  /*5e60*/  UISETP.LT.AND UP2, UPT, UR9, UR4, UPT ;  /* 0x000000040900728c */ /* 0x000fc8000bf41270 */
[----:B------:R-:W-:-:S04]  /*5e70*/  USEL UR4, UR9, UR4, !UP2 ;  /* 0x0000000409047287 */ /* 0x000fc8000d000000 */
[----:B------:R-:W-:-:S06]  /*5e80*/  UISETP.GE.AND UP2, UPT, UR20, UR4, UPT ;  /* 0x000000041400728c */ /* 0x000fcc000bf46270 */
[----:B------:R-:W-:-:S13]  /*5e90*/  PLOP3.LUT P0, PT, PT, PT, UP2, 0x40, 0x0 ;  /* 0x000000000000781c */ /* 0x000fda0003f0e828 */
[----:B------:R-:W-:Y:S05]  /*5ea0*/  @P0 BRA `(.L_x_1985) ;  /* 0x000044c000000947 */ /* 0x000fea0003800000 */
[----:B------:R-:W-:Y:S01]  /*5eb0*/  IMAD.MOV.U32 R3, RZ, RZ, R0 ;  /* 0x000000ffff037224 */ /* 0x000fe200078e0000 */
[C---:B------:R-:W-:Y:S01]  /*5ec0*/  SHF.L.U64.HI R4, R244.reuse, 0x1, R9 ;  /* 0x00000001f4047819 */ /* 0x040fe20000010209 */
[----:B------:R-:W-:Y:S01]  /*5ed0*/  IMAD.MOV.U32 R2, RZ, RZ, R8 ;  /* 0x000000ffff027224 */ /* 0x000fe200078e0008 */
[C---:B------:R-:W-:Y:S01]  /*5ee0*/  SHF.L.U64.HI R252, R243.reuse, 0x1, R248 ;  /* 0x00000001f3fc7819 */ /* 0x040fe200000102f8 */
[----:B------:R-:W-:Y:S01]  /*5ef0*/  IMAD.SHL.U32 R0, R244, 0x2, RZ ;  /* 0x00000002f4007824 */ /* 0x000fe200078e00ff */
[----:B------:R-:W-:Y:S01]  /*5f00*/  SEL R250, RZ, 0x10, P5 ;  /* 0x00000010fffa7807 */ /* 0x000fe20002800000 */
[----:B------:R-:W-:Y:S01]  /*5f10*/  IMAD.SHL.U32 R251, R243, 0x2, RZ ;  /* 0x00000002f3fb7824 */ /* 0x000fe200078e00ff */
[----:B------:R-:W-:Y:S02]  /*5f20*/  SEL R249, RZ, 0x10, P4 ;  /* 0x00000010fff97807 */ /* 0x000fe40002000000 */
.L_x_1996:
[----:B------:R-:W-:Y:S04]  /*5f30*/  DEPBAR.LE SB0, 0x0 ;  /* 0x000080000000791a */ /* 0x000fe80000000000 */
[----:B------:R-:W-:Y:S01]  /*5f40*/  BAR.SYNC.DEFER_BLOCKING 0x0 ;  /* 0x0000000000007b1d */ /* 0x000fe20000010000 */
[----:B------:R-:W-:Y:S06]  /*5f50*/  UISETP.GT.AND UP2, UPT, UR9, UR20, UPT ;  /* 0x000000140900728c */ /* 0x000fec000bf44270 */
[----:B------:R-:W-:Y:S01]  /*5f60*/  PLOP3.LUT P0, PT, PT, PT, UP2, 0x80, 0x0 ;  /* 0x000000000000781c */ /* 0x000fe20003f0f028 */
[----:B------:R1:W2:Y:S04]  /*5f70*/  LDSM.16.M88.4 R164, [R230+0x10100] ;  /* 0x01010000e6a4783b */ /* 0x0002a80000000200 */
[----:B------:R1:W3:Y:S04]  /*5f80*/  LDSM.16.M88.4 R168, [R229+0x8100] ;  /* 0x00810000e5a8783b */ /* 0x0002e80000000200 */
[----:B------:R1:W4:Y:S04]  /*5f90*/  LDSM.16.M88.4 R172, [R229+0x8900] ;  /* 0x00890000e5ac783b */ /* 0x0003280000000200 */
[----:B------:R1:W1:Y:S04]  /*5fa0*/  LDSM.16.M88.4 R176, [R229+0x9100] ;  /* 0x00910000e5b0783b */ /* 0x0002680000000200 */
[----:B------:R1:W1:Y:S04]  /*5fb0*/  LDSM.16.M88.4 R180, [R229+0x9900] ;  /* 0x00990000e5b4783b */ /* 0x0002680000000200 */
[----:B------:R1:W1:Y:S04]  /*5fc0*/  LDSM.16.M88.4 R184, [R226+0x10100] ;  /* 0x01010000e2b8783b */ /* 0x0002680000000200 */
[----:B------:R1:W1:Y:S04]  /*5fd0*/  LDSM.16.M88.4 R188, [R228] ;  /* 0x00000000e4bc783b */ /* 0x0002680000000200 */
[----:B------:R1:W1:Y:S04]  /*5fe0*/  LDSM.16.M88.4 R192, [R219] ;  /* 0x00000000dbc0783b */ /* 0x0002680000000200 */
[----:B------:R1:W1:Y:S04]  /*5ff0*/  LDSM.16.M88.4 R196, [R218] ;  /* 0x00000000dac4783b */ /* 0x0002680000000200 */
[----:B------:R1:W1:Y:S01]  /*6000*/  LDSM.16.M88.4 R200, [R217] ;  /* 0x00000000d9c8783b */ /* 0x0002620000000200 */
[----:B------:R-:W-:-:S05]  /*6010*/  @P0 BRA `(.L_x_1986) ;  /* 0x000003b000000947 */ /* 0x000fca0003800000 */
[----:B------:R-:W-:Y:S01]  /*6020*/  SHF.R.S32.HI R5, RZ, 0x1f, R234 ;  /* 0x0000001fff057819 */ /* 0x000fe200000114ea */
[----:B------:R-:W-:Y:S01]  /*6030*/  IMAD.WIDE.U32 R10, R234, c[0x0][0x208], RZ ;  /* 0x00008200ea0a7a25 */ /* 0x000fe200078e00ff */
[----:B------:R-:W-:Y:S02]  /*6040*/  SHF.R.S32.HI R4, RZ, 0x1f, R233 ;  /* 0x0000001fff047819 */ /* 0x000fe400000114e9 */
[----:B------:R-:W-:Y:S01]  /*6050*/  IADD3 R16, -R250, 0x10, RZ ;  /* 0x00000010fa107810 */ /* 0x000fe20007ffe1ff */
[----:B------:R-:W-:Y:S01]  /*6060*/  IMAD R5, R5, c[0x0][0x208], RZ ;  /* 0x0000820005057a24 */ /* 0x000fe200078e02ff */
[----:B------:R-:W-:Y:S01]  /*6070*/  IADD3 R14, -R249, 0x10, RZ ;  /* 0x00000010f90e7810 */ /* 0x000fe20007ffe1ff */
[----:B------:R-:W-:Y:S01]  /*6080*/  IMAD R4, R4, c[0x0][0x218], RZ ;  /* 0x0000860004047a24 */ /* 0x000fe200078e02ff */
[----:B------:R-:W-:Y:S01]  /*6090*/  LOP3.LUT R16, R16, 0xf, RZ, 0xc0, !PT ;  /* 0x0000000f10107812 */ /* 0x000fe200078ec0ff */
[----:B------:R-:W-:Y:S01]  /*60a0*/  IMAD R5, R234, c[0x0][0x20c], R5 ;  /* 0x00008300ea057a24 */ /* 0x000fe200078e0205 */
[----:B------:R-:W-:Y:S01]  /*60b0*/  LOP3.LUT R14, R14, 0xf, RZ, 0xc0, !PT ;  /* 0x0000000f0e0e7812 */ /* 0x000fe200078ec0ff */
[----:B------:R-:W-:Y:S01]  /*60c0*/  IMAD R4, R233, c[0x0][0x21c], R4 ;  /* 0x00008700e9047a24 */ /* 0x000fe200078e0204 */
[----:B------:R-:W-:Y:S01]  /*60d0*/  IADD3 R13, -R247, 0x10, RZ ;  /* 0x00000010f70d7810 */ /* 0x000fe20007ffe1ff */
[----:B------:R-:W-:Y:S01]  /*60e0*/  IMAD.IADD R11, R11, 0x1, R5 ;  /* 0x000000010b0b7824 */ /* 0x000fe200078e0205 */
[C---:B------:R-:W-:Y:S01]  /*60f0*/  SHF.L.U64.HI R6, R242.reuse, 0x1, R245 ;  /* 0x00000001f2067819 */ /* 0x040fe200000102f5 */
[----:B------:R-:W-:Y:S01]  /*6100*/  IMAD.SHL.U32 R5, R242, 0x2, RZ ;  /* 0x00000002f2057824 */ /* 0x000fe200078e00ff */
[----:B------:R-:W-:Y:S01]  /*6110*/  LOP3.LUT R13, R13, 0xf, RZ, 0xc0, !PT ;  /* 0x0000000f0d0d7812 */ /* 0x000fe200078ec0ff */
[----:B------:R-:W-:Y:S01]  /*6120*/  IMAD.WIDE.U32 R10, R233, c[0x0][0x218], R10 ;  /* 0x00008600e90a7a25 */ /* 0x000fe200078e000a */
[----:B------:R-:W-:Y:S03]  /*6130*/  SHF.R.S32.HI R24, RZ, 0x1f, R244 ;  /* 0x0000001fff187819 */ /* 0x000fe600000114f4 */
[----:B------:R-:W-:Y:S01]  /*6140*/  IMAD.SHL.U32 R25, R244, 0x2, RZ ;  /* 0x00000002f4197824 */ /* 0x000fe200078e00ff */
[----:B------:R-:W-:Y:S02]  /*6150*/  IADD3 R0, P0, R10, UR22, RZ ;  /* 0x000000160a007c10 */ /* 0x000fe4000ff1e0ff */
[----:B------:R-:W-:Y:S02]  /*6160*/  SHF.L.U64.HI R24, R244, 0x1, R24 ;  /* 0x00000001f4187819 */ /* 0x000fe40000010218 */
[----:B------:R-:W-:Y:S02]  /*6170*/  IADD3.X R11, R11, UR6, R4, P0, !PT ;  /* 0x000000060b0b7c10 */ /* 0x000fe400087fe404 */
[C---:B------:R-:W-:Y:S02]  /*6180*/  LEA R8, P0, R0.reuse, c[0x0][0x1f8], 0x1 ;  /* 0x00007e0000087a11 */ /* 0x040fe400078008ff */
[C---:B------:R-:W-:Y:S02]  /*6190*/  SHF.L.U64.HI R4, R241.reuse, 0x1, R246 ;  /* 0x00000001f1047819 */ /* 0x040fe400000102f6 */
[----:B------:R-:W-:Y:S01]  /*61a0*/  LEA.HI.X R7, R0, c[0x0][0x1fc], R11, 0x1, P0 ;  /* 0x00007f0000077a11 */ /* 0x000fe200000f0c0b */
[----:B------:R-:W5:Y:S01]  /*61b0*/  SHFL.IDX PT, R10, R8, 0x1, 0x181f ;  /* 0x00381f00080a7f89 */ /* 0x000f6200000e0000 */
[----:B------:R-:W-:Y:S03]  /*61c0*/  IMAD.SHL.U32 R0, R241, 0x2, RZ ;  /* 0x00000002f1007824 */ /* 0x000fe600078e00ff */
[----:B------:R-:W4:Y:S04]  /*61d0*/  SHFL.IDX PT, R9, R7, 0x1, 0x181f ;  /* 0x00381f0007097f89 */ /* 0x000f2800000e0000 */
[----:B------:R-:W3:Y:S04]  /*61e0*/  SHFL.IDX PT, R8, R8, RZ, 0x181f ;  /* 0x00181fff08087589 */ /* 0x000ee800000e0000 */
[----:B------:R-:W2:Y:S01]  /*61f0*/  SHFL.IDX PT, R7, R7, RZ, 0x181f ;  /* 0x00181fff07077589 */ /* 0x000ea200000e0000 */
[-C--:B-----5:R-:W-:Y:S04]  /*6200*/  IADD3 R16, P1, P0, R16, R10.reuse, R251 ;  /* 0x0000000a10107210 */ /* 0x0a0fe8000783e0fb */
[-C--:B----4-:R-:W-:Y:S02]  /*6210*/  IADD3.X R17, RZ, R9.reuse, R252, P1, P0 ;  /* 0x00000009ff117210 */ /* 0x090fe40000fe04fc */
[-C--:B------:R-:W-:Y:S04]  /*6220*/  IADD3 R14, P1, P0, R14, R10.reuse, R5 ;  /* 0x0000000a0e0e7210 */ /* 0x080fe8000783e005 */
[-C--:B------:R-:W-:Y:S02]  /*6230*/  IADD3.X R15, RZ, R9.reuse, R6, P1, P0 ;  /* 0x00000009ff0f7210 */ /* 0x080fe40000fe0406 */
[----:B------:R-:W-:Y:S04]  /*6240*/  IADD3 R12, P1, P0, R13, R10, R0 ;  /* 0x0000000a0d0c7210 */ /* 0x000fe8000783e000 */
[----:B------:R-:W-:Y:S02]  /*6250*/  IADD3.X R13, RZ, R9, R4, P1, P0 ;  /* 0x00000009ff0d7210 */ /* 0x000fe40000fe0404 */
[C---:B---3--:R-:W-:Y:S05]  /*6260*/  IADD3 R18, P0, R8.reuse, R5, RZ ;  /* 0x0000000508127210 */ /* 0x048fea0007f1e0ff */
[C---:B--2---:R-:W-:Y:S01]  /*6270*/  IMAD.X R19, R7.reuse, 0x1, R6, P0 ;  /* 0x0000000107137824 */ /* 0x044fe200000e0606 */
[C---:B------:R-:W-:Y:S05]  /*6280*/  IADD3 R20, P0, R8.reuse, R0, RZ ;  /* 0x0000000008147210 */ /* 0x040fea0007f1e0ff */
[C---:B------:R-:W-:Y:S01]  /*6290*/  IMAD.X R21, R7.reuse, 0x1, R4, P0 ;  /* 0x0000000107157824 */ /* 0x040fe200000e0604 */
[C---:B------:R-:W-:Y:S05]  /*62a0*/  IADD3 R4, P0, R8.reuse, R25, RZ ;  /* 0x0000001908047210 */ /* 0x040fea0007f1e0ff */
[C---:B------:R-:W-:Y:S01]  /*62b0*/  IMAD.X R5, R7.reuse, 0x1, R24, P0 ;  /* 0x0000000107057824 */ /* 0x040fe200000e0618 */
[----:B------:R-:W-:Y:S04]  /*62c0*/  IADD3 R22, P0, R8, R251, RZ ;  /* 0x000000fb08167210 */ /* 0x000fe80007f1e0ff */
[----:B------:R2:W-:Y:S01]  /*62d0*/  LDGSTS.E.BYPASS.LTC128B.128 [R238], [R4.64], !P3 ;  /* 0x0000000004ee7fae */ /* 0x0005e2000d901d52 */
[----:B------:R-:W-:Y:S01]  /*62e0*/  IMAD.X R23, R7, 0x1, R252, P0 ;  /* 0x0000000107177824 */ /* 0x000fe200000e06fc */
[----:B------:R-:W-:Y:S04]  /*62f0*/  IADD3 R10, P0, R10, R25, RZ ;  /* 0x000000190a0a7210 */ /* 0x000fe80007f1e0ff */
[----:B------:R2:W-:Y:S01]  /*6300*/  LDGSTS.E.BYPASS.LTC128B.128 [R238+0x2000], [R22.64], !P5 ;  /* 0x0200000016ee7fae */ /* 0x0005e2000e901d52 */
[----:B------:R-:W-:Y:S01]  /*6310*/  IMAD.X R11, R9, 0x1, R24, P0 ;  /* 0x00000001090b7824 */ /* 0x000fe200000e0618 */
[----:B------:R-:W-:Y:S02]  /*6320*/  ISETP.NE.U32.AND P0, PT, R250, RZ, PT ;  /* 0x000000fffa00720c */ /* 0x000fe40003f05070 */
[----:B------:R2:W-:Y:S04]  /*6330*/  LDGSTS.E.BYPASS.LTC128B.128 [R238+0x4000], [R18.64], !P4 ;  /* 0x0400000012ee7fae */ /* 0x0005e8000e101d52 */
[----:B------:R2:W-:Y:S04]  /*6340*/  LDGSTS.E.BYPASS.LTC128B.128 [R238+0x6000], [R20.64], !P6 ;  /* 0x0600000014ee7fae */ /* 0x0005e8000f101d52 */
[----:B------:R2:W-:Y:S04]  /*6350*/  LDGSTS.E.BYPASS.LTC128B.128 [R238+0x1000], [R10.64], !P3 ;  /* 0x010000000aee7fae */ /* 0x0005e8000d901d52 */
[----:B------:R2:W-:Y:S01]  /*6360*/  LDGSTS.E.BYPASS.LTC128B.128.ZFILL [R238+0x3000], [R16.64], P0 ;  /* 0x0300000010ee7fae */ /* 0x0005e20008141d52 */
[----:B------:R-:W-:Y:S11]  /*6370*/  ISETP.NE.U32.AND P0, PT, R249, RZ, PT ;  /* 0x000000fff900720c */ /* 0x000ff60003f05070 */
[----:B------:R-:W-:Y:S02]  /*6380*/  @!UPT UIADD3 URZ, URZ, URZ, URZ ;  /* 0x0000003f3f3ff290 */ /* 0x000fe4000fffe03f */
[----:B------:R2:W-:Y:S01]  /*6390*/  LDGSTS.E.BYPASS.LTC128B.128.ZFILL [R238+0x5000], [R14.64], P0 ;  /* 0x050000000eee7fae */ /* 0x0005e20008141d52 */
[----:B------:R-:W-:Y:S11]  /*63a0*/  ISETP.NE.U32.AND P0, PT, R247, RZ, PT ;  /* 0x000000fff700720c */ /* 0x000ff60003f05070 */
[----:B------:R-:W-:Y:S02]  /*63b0*/  @!UPT UIADD3 URZ, URZ, URZ, URZ ;  /* 0x0000003f3f3ff290 */ /* 0x000fe4000fffe03f */
[----:B------:R2:W-:Y:S02]  /*63c0*/  LDGSTS.E.BYPASS.LTC128B.128.ZFILL [R238+0x7000], [R12.64], P0 ;  /* 0x070000000cee7fae */ /* 0x0005e40008141d52 */
.L_x_1986:
[C---:B--23--:R-:W-:Y:S01]  /*63d0*/  HMMA.16816.F32 R4, R164.reuse, R168, RZ ;  /* 0x000000a8a404723c */ /* 0x04cfe200000018ff */
[----:B------:R-:W0:Y:S01]  /*63e0*/  LDGDEPBAR ;  /* 0x00000000000079af */ /* 0x000e220000000000 */
[----:B------:R-:W-:Y:S06]  /*63f0*/  UISETP.GT.AND UP2, UPT, UR20, UR9, UPT ;  /* 0x000000091400728c */ /* 0x000fec000bf44270 */
[C---:B------:R-:W-:Y:S01]  /*6400*/  HMMA.16816.F32 R8, R164.reuse, R170, RZ ;  /* 0x000000aaa408723c */ /* 0x040fe200000018ff */
[----:B------:R-:W-:Y:S01]  /*6410*/  LDSM.16.M88.4 R168, [R225+0x10100] ;  /* 0x01010000e1a8783b */ /* 0x000fe20000000200 */
[----:B------:R-:W-:Y:S06]  /*6420*/  PLOP3.LUT P0, PT, PT, PT, UP2, 0x40, 0x0 ;  /* 0x000000000000781c */ /* 0x000fec0003f0e828 */
[C---:B----4-:R-:W-:Y:S08]  /*6430*/  HMMA.16816.F32 R12, R164.reuse, R172, RZ ;  /* 0x000000aca40c723c */ /* 0x050ff000000018ff */
[C---:B------:R-:W-:Y:S01]  /*6440*/  HMMA.16816.F32 R16, R164.reuse, R174, RZ ;  /* 0x000000aea410723c */ /* 0x040fe200000018ff */
[----:B------:R-:W2:Y:S07]  /*6450*/  LDSM.16.M88.4 R172, [R224+0x8100] ;  /* 0x00810000e0ac783b */ /* 0x000eae0000000200 */
[C---:B-1----:R-:W-:Y:S08]  /*6460*/  HMMA.16816.F32 R20, R164.reuse, R176, RZ ;  /* 0x000000b0a414723c */ /* 0x042ff000000018ff */
[C---:B------:R-:W-:Y:S01]  /*6470*/  HMMA.16816.F32 R24, R164.reuse, R178, RZ ;  /* 0x000000b2a418723c */ /* 0x040fe200000018ff */
[----:B------:R-:W1:Y:S07]  /*6480*/  LDSM.16.M88.4 R176, [R224+0x8900] ;  /* 0x00890000e0b0783b */ /* 0x000e6e0000000200 */
[C---:B------:R-:W-:Y:S08]  /*6490*/  HMMA.16816.F32 R28, R164.reuse, R180, RZ ;  /* 0x000000b4a41c723c */ /* 0x040ff000000018ff */
[----:B------:R-:W-:Y:S01]  /*64a0*/  HMMA.16816.F32 R32, R164, R182, RZ ;  /* 0x000000b6a420723c */ /* 0x000fe200000018ff */
[----:B------:R-:W3:Y:S06]  /*64b0*/  LDSM.16.M88.4 R164, [R224+0x9100] ;  /* 0x00910000e0a4783b */ /* 0x000eec0000000200 */
[----:B------:R-:W4:Y:S01]  /*64c0*/  LDSM.16.M88.4 R180, [R224+0x9900] ;  /* 0x00990000e0b4783b */ /* 0x000f220000000200 */
[C---:B------:R-:W-:Y:S08]  /*64d0*/  HMMA.16816.F32 R4, R184.reuse, R188, R4 ;  /* 0x000000bcb804723c */ /* 0x040ff00000001804 */
[C---:B------:R-:W-:Y:S01]  /*64e0*/  HMMA.16816.F32 R8, R184.reuse, R190, R8 ;  /* 0x000000beb808723c */ /* 0x040fe20000001808 */
[----:B------:R-:W-:Y:S07]  /*64f0*/  LDSM.16.M88.4 R188, [R223+0x10100] ;  /* 0x01010000dfbc783b */ /* 0x000fee0000000200 */
[C---:B------:R-:W-:Y:S08]  /*6500*/  HMMA.16816.F32 R12, R184.reuse, R192, R12 ;  /* 0x000000c0b80c723c */ /* 0x040ff0000000180c */
[C---:B------:R-:W-:Y:S01]  /*6510*/  HMMA.16816.F32 R16, R184.reuse, R194, R16 ;  /* 0x000000c2b810723c */ /* 0x040fe20000001810 */
[----:B------:R-:W5:Y:S07]  /*6520*/  LDSM.16.M88.4 R192, [R216] ;  /* 0x00000000d8c0783b */ /* 0x000f6e0000000200 */
[C---:B------:R-:W-:Y:S08]  /*6530*/  HMMA.16816.F32 R20, R184.reuse, R196, R20 ;  /* 0x000000c4b814723c */ /* 0x040ff00000001814 */
[C---:B------:R-:W-:Y:S01]  /*6540*/  HMMA.16816.F32 R24, R184.reuse, R198, R24 ;  /* 0x000000c6b818723c */ /* 0x040fe20000001818 */
[----:B------:R-:W-:Y:S07]  /*6550*/  LDSM.16.M88.4 R196, [R229+0xa100] ;  /* 0x00a10000e5c4783b */ /* 0x000fee0000000200 */
[C---:B------:R-:W-:Y:S08]  /*6560*/  HMMA.16816.F32 R28, R184.reuse, R200, R28 ;  /* 0x000000c8b81c723c */ /* 0x040ff0000000181c */
[----:B------:R-:W-:Y:S01]  /*6570*/  HMMA.16816.F32 R32, R184, R202, R32 ;  /* 0x000000cab820723c */ /* 0x000fe20000001820 */
[----:B------:R-:W-:Y:S07]  /*6580*/  LDSM.16.M88.4 R184, [R230+0x14100] ;  /* 0x01410000e6b8783b */ /* 0x000fee0000000200 */
[C---:B--2---:R-:W-:Y:S08]  /*6590*/  HMMA.16816.F32 R4, R168.reuse, R172, R4 ;  /* 0x000000aca804723c */ /* 0x044ff00000001804 */
[C---:B------:R-:W-:Y:S01]  /*65a0*/  HMMA.16816.F32 R8, R168.reuse, R174, R8 ;  /* 0x000000aea808723c */ /* 0x040fe20000001808 */
[----:B------:R-:W2:Y:S07]  /*65b0*/  LDSM.16.M88.4 R172, [R216+0x800] ;  /* 0x00080000d8ac783b */ /* 0x000eae0000000200 */
        /* <DEDUP_REMOVED lines=8> */
[----:B------:R-:W4:Y:S06]  /*6640*/  LDSM.16.M88.4 R168, [R229+0xa900] ;  /* 0x00a90000e5a8783b */ /* 0x000f2c0000000200 */
[----:B------:R-:W3:Y:S01]  /*6650*/  LDSM.16.M88.4 R180, [R229+0xb100] ;  /* 0x00b10000e5b4783b */ /* 0x000ee20000000200 */
[C---:B-----5:R-:W-:Y:S08]  /*6660*/  HMMA.16816.F32 R4, R188.reuse, R192, R4 ;  /* 0x000000c0bc04723c */ /* 0x060ff00000001804 */
[C---:B------:R-:W-:Y:S01]  /*6670*/  HMMA.16816.F32 R8, R188.reuse, R194, R8 ;  /* 0x000000c2bc08723c */ /* 0x040fe20000001808 */
[----:B------:R-:W5:Y:S07]  /*6680*/  LDSM.16.M88.4 R192, [R229+0xb900] ;  /* 0x00b90000e5c0783b */ /* 0x000f6e0000000200 */
[C---:B--2---:R-:W-:Y:S08]  /*6690*/  HMMA.16816.F32 R12, R188.reuse, R172, R12 ;  /* 0x000000acbc0c723c */ /* 0x044ff0000000180c */
[C---:B------:R-:W-:Y:S01]  /*66a0*/  HMMA.16816.F32 R16, R188.reuse, R174, R16 ;  /* 0x000000aebc10723c */ /* 0x040fe20000001810 */
[----:B------:R-:W-:Y:S07]  /*66b0*/  LDSM.16.M88.4 R172, [R215] ;  /* 0x00000000d7ac783b */ /* 0x000fee0000000200 */
[C---:B-1----:R-:W-:Y:S08]  /*66c0*/  HMMA.16816.F32 R20, R188.reuse, R176, R20 ;  /* 0x000000b0bc14723c */ /* 0x042ff00000001814 */
[C---:B------:R-:W-:Y:S01]  /*66d0*/  HMMA.16816.F32 R24, R188.reuse, R178, R24 ;  /* 0x000000b2bc18723c */ /* 0x040fe20000001818 */
[----:B------:R-:W-:Y:S07]  /*66e0*/  LDSM.16.M88.4 R176, [R214] ;  /* 0x00000000d6b0783b */ /* 0x000fee0000000200 */
[C---:B---3--:R-:W-:Y:S08]  /*66f0*/  HMMA.16816.F32 R28, R188.reuse, R164, R28 ;  /* 0x000000a4bc1c723c */ /* 0x048ff0000000181c */
[----:B------:R-:W-:Y:S01]  /*6700*/  HMMA.16816.F32 R32, R188, R166, R32 ;  /* 0x000000a6bc20723c */ /* 0x000fe20000001820 */
[----:B------:R-:W1:Y:S06]  /*6710*/  LDSM.16.M88.4 R164, [R226+0x14100] ;  /* 0x01410000e2a4783b */ /* 0x000e6c0000000200 */
[----:B------:R-:W2:Y:S01]  /*6720*/  LDSM.16.M88.4 R188, [R213] ;  /* 0x00000000d5bc783b */ /* 0x000ea20000000200 */
[C---:B------:R-:W-:Y:S08]  /*6730*/  HMMA.16816.F32 R4, R184.reuse, R196, R4 ;  /* 0x000000c4b804723c */ /* 0x040ff00000001804 */
[C---:B------:R-:W-:Y:S01]  /*6740*/  HMMA.16816.F32 R8, R184.reuse, R198, R8 ;  /* 0x000000c6b808723c */ /* 0x040fe20000001808 */
[----:B------:R-:W3:Y:S07]  /*6750*/  LDSM.16.M88.4 R196, [R212] ;  /* 0x00000000d4c4783b */ /* 0x000eee0000000200 */
[C---:B----4-:R-:W-:Y:S08]  /*6760*/  HMMA.16816.F32 R12, R184.reuse, R168, R12 ;  /* 0x000000a8b80c723c */ /* 0x050ff0000000180c */
[C---:B------:R-:W-:Y:S01]  /*6770*/  HMMA.16816.F32 R16, R184.reuse, R170, R16 ;  /* 0x000000aab810723c */ /* 0x040fe20000001810 */
[----:B------:R-:W-:Y:S07]  /*6780*/  LDSM.16.M88.4 R168, [R225+0x14100] ;  /* 0x01410000e1a8783b */ /* 0x000fee0000000200 */
[C---:B------:R-:W-:Y:S08]  /*6790*/  HMMA.16816.F32 R20, R184.reuse, R180, R20 ;  /* 0x000000b4b814723c */ /* 0x040ff00000001814 */
[C---:B------:R-:W-:Y:S01]  /*67a0*/  HMMA.16816.F32 R24, R184.reuse, R182, R24 ;  /* 0x000000b6b818723c */ /* 0x040fe20000001818 */
[----:B------:R-:W4:Y:S07]  /*67b0*/  LDSM.16.M88.4 R180, [R224+0xa100] ;  /* 0x00a10000e0b4783b */ /* 0x000f2e0000000200 */
[C---:B-----5:R-:W-:Y:S08]  /*67c0*/  HMMA.16816.F32 R28, R184.reuse, R192, R28 ;  /* 0x000000c0b81c723c */ /* 0x060ff0000000181c */
[----:B------:R-:W-:Y:S01]  /*67d0*/  HMMA.16816.F32 R32, R184, R194, R32 ;  /* 0x000000c2b820723c */ /* 0x000fe20000001820 */
[----:B------:R-:W5:Y:S06]  /*67e0*/  LDSM.16.M88.4 R184, [R224+0xa900] ;  /* 0x00a90000e0b8783b */ /* 0x000f6c0000000200 */
[----:B------:R-:W3:Y:S01]  /*67f0*/  LDSM.16.M88.4 R192, [R224+0xb100] ;  /* 0x00b10000e0c0783b */ /* 0x000ee20000000200 */
[C---:B-1----:R-:W-:Y:S08]  /*6800*/  HMMA.16816.F32 R4, R164.reuse, R172, R4 ;  /* 0x000000aca404723c */ /* 0x042ff00000001804 */
[C---:B------:R-:W-:Y:S01]  /*6810*/  HMMA.16816.F32 R8, R164.reuse, R174, R8 ;  /* 0x000000aea408723c */ /* 0x040fe20000001808 */
[----:B------:R-:W1:Y:S07]  /*6820*/  LDSM.16.M88.4 R172, [R224+0xb900] ;  /* 0x00b90000e0ac783b */ /* 0x000e6e0000000200 */
[C---:B------:R-:W-:Y:S08]  /*6830*/  HMMA.16816.F32 R12, R164.reuse, R176, R12 ;  /* 0x000000b0a40c723c */ /* 0x040ff0000000180c */
[C---:B------:R-:W-:Y:S01]  /*6840*/  HMMA.16816.F32 R16, R164.reuse, R178, R16 ;  /* 0x000000b2a410723c */ /* 0x040fe20000001810 */
[----:B------:R-:W-:Y:S07]  /*6850*/  LDSM.16.M88.4 R176, [R223+0x14100] ;  /* 0x01410000dfb0783b */ /* 0x000fee0000000200 */
[C---:B--2---:R-:W-:Y:S08]  /*6860*/  HMMA.16816.F32 R20, R164.reuse, R188, R20 ;  /* 0x000000bca414723c */ /* 0x044ff00000001814 */
[C---:B------:R-:W-:Y:S01]  /*6870*/  HMMA.16816.F32 R24, R164.reuse, R190, R24 ;  /* 0x000000bea418723c */ /* 0x040fe20000001818 */
[----:B------:R-:W2:Y:S07]  /*6880*/  LDSM.16.M88.4 R188, [R216+0x2000] ;  /* 0x00200000d8bc783b */ /* 0x000eae0000000200 */
[C---:B---3--:R-:W-:Y:S08]  /*6890*/  HMMA.16816.F32 R28, R164.reuse, R196, R28 ;  /* 0x000000c4a41c723c */ /* 0x048ff0000000181c */
[----:B------:R-:W-:Y:S01]  /*68a0*/  HMMA.16816.F32 R32, R164, R198, R32 ;  /* 0x000000c6a420723c */ /* 0x000fe20000001820 */
[----:B------:R-:W3:Y:S06]  /*68b0*/  LDSM.16.M88.4 R164, [R216+0x2800] ;  /* 0x00280000d8a4783b */ /* 0x000eec0000000200 */
[----:B------:R-:W1:Y:S01]  /*68c0*/  LDSM.16.M88.4 R196, [R216+0x3000] ;  /* 0x00300000d8c4783b */ /* 0x000e620000000200 */
[C---:B----4-:R-:W-:Y:S08]  /*68d0*/  HMMA.16816.F32 R4, R168.reuse, R180, R4 ;  /* 0x000000b4a804723c */ /* 0x050ff00000001804 */
[C---:B------:R-:W-:Y:S01]  /*68e0*/  HMMA.16816.F32 R8, R168.reuse, R182, R8 ;  /* 0x000000b6a808723c */ /* 0x040fe20000001808 */
[----:B------:R-:W4:Y:S07]  /*68f0*/  LDSM.16.M88.4 R180, [R216+0x3800] ;  /* 0x00380000d8b4783b */ /* 0x000f2e0000000200 */
[C---:B-----5:R-:W-:Y:S08]  /*6900*/  HMMA.16816.F32 R12, R168.reuse, R184, R12 ;  /* 0x000000b8a80c723c */ /* 0x060ff0000000180c */
[C---:B------:R-:W-:Y:S01]  /*6910*/  HMMA.16816.F32 R16, R168.reuse, R186, R16 ;  /* 0x000000baa810723c */ /* 0x040fe20000001810 */
[----:B------:R-:W-:Y:S07]  /*6920*/  LDSM.16.M88.4 R184, [R230+0x18100] ;  /* 0x01810000e6b8783b */ /* 0x000fee0000000200 */
[C---:B------:R-:W-:Y:S08]  /*6930*/  HMMA.16816.F32 R20, R168.reuse, R192, R20 ;  /* 0x000000c0a814723c */ /* 0x040ff00000001814 */
[C---:B------:R-:W-:Y:S01]  /*6940*/  HMMA.16816.F32 R24, R168.reuse, R194, R24 ;  /* 0x000000c2a818723c */ /* 0x040fe20000001818 */
[----:B------:R-:W5:Y:S07]  /*6950*/  LDSM.16.M88.4 R192, [R229+0xc100] ;  /* 0x00c10000e5c0783b */ /* 0x000f6e0000000200 */
[C---:B-1----:R-:W-:Y:S08]  /*6960*/  HMMA.16816.F32 R28, R168.reuse, R172, R28 ;  /* 0x000000aca81c723c */ /* 0x042ff0000000181c */
[----:B------:R-:W-:Y:S01]  /*6970*/  HMMA.16816.F32 R32, R168, R174, R32 ;  /* 0x000000aea820723c */ /* 0x000fe20000001820 */
[----:B------:R-:W-:Y:S06]  /*6980*/  LDSM.16.M88.4 R168, [R229+0xd100] ;  /* 0x00d10000e5a8783b */ /* 0x000fec0000000200 */
[----:B------:R-:W-:Y:S01]  /*6990*/  LDSM.16.M88.4 R172, [R229+0xd900] ;  /* 0x00d90000e5ac783b */ /* 0x000fe20000000200 */
[C---:B--2---:R-:W-:Y:S08]  /*69a0*/  HMMA.16816.F32 R4, R176.reuse, R188, R4 ;  /* 0x000000bcb004723c */ /* 0x044ff00000001804 */
[C---:B------:R-:W-:Y:S01]  /*69b0*/  HMMA.16816.F32 R8, R176.reuse, R190, R8 ;  /* 0x000000beb008723c */ /* 0x040fe20000001808 */
[----:B------:R-:W-:Y:S07]  /*69c0*/  LDSM.16.M88.4 R188, [R226+0x18100] ;  /* 0x01810000e2bc783b */ /* 0x000fee0000000200 */
[C---:B---3--:R-:W-:Y:S08]  /*69d0*/  HMMA.16816.F32 R12, R176.reuse, R164, R12 ;  /* 0x000000a4b00c723c */ /* 0x048ff0000000180c */
[C---:B------:R-:W-:Y:S01]  /*69e0*/  HMMA.16816.F32 R16, R176.reuse, R166, R16 ;  /* 0x000000a6b010723c */ /* 0x040fe20000001810 */
[----:B------:R-:W1:Y:S07]  /*69f0*/  LDSM.16.M88.4 R164, [R229+0xc900] ;  /* 0x00c90000e5a4783b */ /* 0x000e6e0000000200 */
[C---:B------:R-:W-:Y:S08]  /*6a00*/  HMMA.16816.F32 R20, R176.reuse, R196, R20 ;  /* 0x000000c4b014723c */ /* 0x040ff00000001814 */
[C---:B------:R-:W-:Y:S01]  /*6a10*/  HMMA.16816.F32 R24, R176.reuse, R198, R24 ;  /* 0x000000c6b018723c */ /* 0x040fe20000001818 */
[----:B------:R-:W2:Y:S07]  /*6a20*/  LDSM.16.M88.4 R196, [R211] ;  /* 0x00000000d3c4783b */ /* 0x000eae0000000200 */
[C---:B----4-:R-:W-:Y:S08]  /*6a30*/  HMMA.16816.F32 R28, R176.reuse, R180, R28 ;  /* 0x000000b4b01c723c */ /* 0x050ff0000000181c */
[----:B------:R-:W-:Y:S01]  /*6a40*/  HMMA.16816.F32 R32, R176, R182, R32 ;  /* 0x000000b6b020723c */ /* 0x000fe20000001820 */
[----:B------:R-:W3:Y:S06]  /*6a50*/  LDSM.16.M88.4 R176, [R210] ;  /* 0x00000000d2b0783b */ /* 0x000eec0000000200 */
[----:B------:R-:W4:Y:S01]  /*6a60*/  LDSM.16.M88.4 R180, [R209] ;  /* 0x00000000d1b4783b */ /* 0x000f220000000200 */
[C---:B-----5:R-:W-:Y:S08]  /*6a70*/  HMMA.16816.F32 R4, R184.reuse, R192, R4 ;  /* 0x000000c0b804723c */ /* 0x060ff00000001804 */
[C---:B------:R-:W-:Y:S01]  /*6a80*/  HMMA.16816.F32 R8, R184.reuse, R194, R8 ;  /* 0x000000c2b808723c */ /* 0x040fe20000001808 */
[----:B------:R-:W5:Y:S07]  /*6a90*/  LDSM.16.M88.4 R192, [R208] ;  /* 0x00000000d0c0783b */ /* 0x000f6e0000000200 */
        /* <DEDUP_REMOVED lines=8> */
[----:B------:R-:W1:Y:S06]  /*6b20*/  LDSM.16.M88.4 R172, [R224+0xc900] ;  /* 0x00c90000e0ac783b */ /* 0x000e6c0000000200 */
[----:B------:R-:W1:Y:S01]  /*6b30*/  LDSM.16.M88.4 R184, [R224+0xd100] ;  /* 0x00d10000e0b8783b */ /* 0x000e620000000200 */
[C---:B--2---:R-:W-:Y:S08]  /*6b40*/  HMMA.16816.F32 R4, R188.reuse, R196, R4 ;  /* 0x000000c4bc04723c */ /* 0x044ff00000001804 */
[C---:B------:R-:W-:Y:S01]  /*6b50*/  HMMA.16816.F32 R8, R188.reuse, R198, R8 ;  /* 0x000000c6bc08723c */ /* 0x040fe20000001808 */
[----:B------:R-:W2:Y:S07]  /*6b60*/  LDSM.16.M88.4 R196, [R224+0xd900] ;  /* 0x00d90000e0c4783b */ /* 0x000eae0000000200 */
[C---:B---3--:R-:W-:Y:S08]  /*6b70*/  HMMA.16816.F32 R12, R188.reuse, R176, R12 ;  /* 0x000000b0bc0c723c */ /* 0x048ff0000000180c */
[C---:B------:R-:W-:Y:S01]  /*6b80*/  HMMA.16816.F32 R16, R188.reuse, R178, R16 ;  /* 0x000000b2bc10723c */ /* 0x040fe20000001810 */
[----:B------:R-:W-:Y:S07]  /*6b90*/  LDSM.16.M88.4 R176, [R223+0x18100] ;  /* 0x01810000dfb0783b */ /* 0x000fee0000000200 */
[C---:B----4-:R-:W-:Y:S08]  /*6ba0*/  HMMA.16816.F32 R20, R188.reuse, R180, R20 ;  /* 0x000000b4bc14723c */ /* 0x050ff00000001814 */
[C---:B------:R-:W-:Y:S01]  /*6bb0*/  HMMA.16816.F32 R24, R188.reuse, R182, R24 ;  /* 0x000000b6bc18723c */ /* 0x040fe20000001818 */
[----:B------:R-:W3:Y:S07]  /*6bc0*/  LDSM.16.M88.4 R180, [R216+0x4000] ;  /* 0x00400000d8b4783b */ /* 0x000eee0000000200 */
[C---:B-----5:R-:W-:Y:S08]  /*6bd0*/  HMMA.16816.F32 R28, R188.reuse, R192, R28 ;  /* 0x000000c0bc1c723c */ /* 0x060ff0000000181c */
[----:B------:R-:W-:Y:S01]  /*6be0*/  HMMA.16816.F32 R32, R188, R194, R32 ;  /* 0x000000c2bc20723c */ /* 0x000fe20000001820 */
[----:B------:R-:W4:Y:S06]  /*6bf0*/  LDSM.16.M88.4 R188, [R216+0x4800] ;  /* 0x00480000d8bc783b */ /* 0x000f2c0000000200 */
[----:B------:R-:W5:Y:S01]  /*6c00*/  LDSM.16.M88.4 R192, [R216+0x5000] ;  /* 0x00500000d8c0783b */ /* 0x000f620000000200 */
        /* <DEDUP_REMOVED lines=8> */
[----:B------:R-:W1:Y:S07]  /*6c90*/  LDSM.16.M88.4 R184, [R229+0xe100] ;  /* 0x00e10000e5b8783b */ /* 0x000e6e0000000200 */
[C---:B--2---:R-:W-:Y:S08]  /*6ca0*/  HMMA.16816.F32 R28, R164.reuse, R196, R28 ;  /* 0x000000c4a41c723c */ /* 0x044ff0000000181c */
[----:B------:R-:W-:Y:S01]  /*6cb0*/  HMMA.16816.F32 R32, R164, R198, R32 ;  /* 0x000000c6a420723c */ /* 0x000fe20000001820 */
[----:B------:R-:W2:Y:S06]  /*6cc0*/  LDSM.16.M88.4 R164, [R229+0xe900] ;  /* 0x00e90000e5a4783b */ /* 0x000eac0000000200 */
[----:B------:R-:W1:Y:S01]  /*6cd0*/  LDSM.16.M88.4 R196, [R229+0xf100] ;  /* 0x00f10000e5c4783b */ /* 0x000e620000000200 */
[C---:B---3--:R-:W-:Y:S08]  /*6ce0*/  HMMA.16816.F32 R4, R176.reuse, R180, R4 ;  /* 0x000000b4b004723c */ /* 0x048ff00000001804 */
[C---:B------:R-:W-:Y:S01]  /*6cf0*/  HMMA.16816.F32 R8, R176.reuse, R182, R8 ;  /* 0x000000b6b008723c */ /* 0x040fe20000001808 */
[----:B------:R-:W3:Y:S07]  /*6d00*/  LDSM.16.M88.4 R180, [R229+0xf900] ;  /* 0x00f90000e5b4783b */ /* 0x000eee0000000200 */
[C---:B----4-:R-:W-:Y:S08]  /*6d10*/  HMMA.16816.F32 R12, R176.reuse, R188, R12 ;  /* 0x000000bcb00c723c */ /* 0x050ff0000000180c */
[C---:B------:R-:W-:Y:S01]  /*6d20*/  HMMA.16816.F32 R16, R176.reuse, R190, R16 ;  /* 0x000000beb010723c */ /* 0x040fe20000001810 */
[----:B------:R-:W-:Y:S07]  /*6d30*/  LDSM.16.M88.4 R188, [R226+0x1c100] ;  /* 0x01c10000e2bc783b */ /* 0x000fee0000000200 */
[C---:B-----5:R-:W-:Y:S08]  /*6d40*/  HMMA.16816.F32 R20, R176.reuse, R192, R20 ;  /* 0x000000c0b014723c */ /* 0x060ff00000001814 */
[C---:B------:R-:W-:Y:S01]  /*6d50*/  HMMA.16816.F32 R24, R176.reuse, R194, R24 ;  /* 0x000000c2b018723c */ /* 0x040fe20000001818 */
[----:B------:R-:W4:Y:S07]  /*6d60*/  LDSM.16.M88.4 R192, [R207] ;  /* 0x00000000cfc0783b */ /* 0x000f2e0000000200 */
[C---:B-1----:R-:W-:Y:S08]  /*6d70*/  HMMA.16816.F32 R28, R176.reuse, R168, R28 ;  /* 0x000000a8b01c723c */ /* 0x042ff0000000181c */
[----:B------:R-:W-:Y:S01]  /*6d80*/  HMMA.16816.F32 R32, R176, R170, R32 ;  /* 0x000000aab020723c */ /* 0x000fe20000001820 */
[----:B------:R-:W-:Y:S06]  /*6d90*/  LDSM.16.M88.4 R168, [R205] ;  /* 0x00000000cda8783b */ /* 0x000fec0000000200 */
[----:B------:R-:W-:Y:S01]  /*6da0*/  LDSM.16.M88.4 R176, [R204] ;  /* 0x00000000ccb0783b */ /* 0x000fe20000000200 */
[C---:B------:R-:W-:Y:S08]  /*6db0*/  HMMA.16816.F32 R4, R172.reuse, R184, R4 ;  /* 0x000000b8ac04723c */ /* 0x040ff00000001804 */
[C---:B------:R-:W-:Y:S01]  /*6dc0*/  HMMA.16816.F32 R8, R172.reuse, R186, R8 ;  /* 0x000000baac08723c */ /* 0x040fe20000001808 */
[----:B------:R-:W-:Y:S07]  /*6dd0*/  LDSM.16.M88.4 R184, [R225+0x1c100] ;  /* 0x01c10000e1b8783b */ /* 0x000fee0000000200 */
[C---:B--2---:R-:W-:Y:S08]  /*6de0*/  HMMA.16816.F32 R12, R172.reuse, R164, R12 ;  /* 0x000000a4ac0c723c */ /* 0x044ff0000000180c */
[C---:B------:R-:W-:Y:S01]  /*6df0*/  HMMA.16816.F32 R16, R172.reuse, R166, R16 ;  /* 0x000000a6ac10723c */ /* 0x040fe20000001810 */
[----:B------:R-:W1:Y:S07]  /*6e00*/  LDSM.16.M88.4 R164, [R206] ;  /* 0x00000000cea4783b */ /* 0x000e6e0000000200 */
[C---:B------:R-:W-:Y:S08]  /*6e10*/  HMMA.16816.F32 R20, R172.reuse, R196, R20 ;  /* 0x000000c4ac14723c */ /* 0x040ff00000001814 */
[C---:B------:R-:W-:Y:S01]  /*6e20*/  HMMA.16816.F32 R24, R172.reuse, R198, R24 ;  /* 0x000000c6ac18723c */ /* 0x040fe20000001818 */
[----:B------:R-:W2:Y:S07]  /*6e30*/  LDSM.16.M88.4 R196, [R224+0xe100] ;  /* 0x00e10000e0c4783b */ /* 0x000eae0000000200 */
[C---:B---3--:R-:W-:Y:S08]  /*6e40*/  HMMA.16816.F32 R28, R172.reuse, R180, R28 ;  /* 0x000000b4ac1c723c */ /* 0x048ff0000000181c */
[----:B------:R-:W-:Y:S01]  /*6e50*/  HMMA.16816.F32 R32, R172, R182, R32 ;  /* 0x000000b6ac20723c */ /* 0x000fe20000001820 */
[----:B------:R-:W3:Y:S06]  /*6e60*/  LDSM.16.M88.4 R172, [R224+0xe900] ;  /* 0x00e90000e0ac783b */ /* 0x000eec0000000200 */
[----:B------:R-:W5:Y:S01]  /*6e70*/  LDSM.16.M88.4 R180, [R224+0xf100] ;  /* 0x00f10000e0b4783b */ /* 0x000f620000000200 */
[C---:B----4-:R-:W-:Y:S08]  /*6e80*/  HMMA.16816.F32 R4, R188.reuse, R192, R4 ;  /* 0x000000c0bc04723c */ /* 0x050ff00000001804 */
[C---:B------:R-:W-:Y:S01]  /*6e90*/  HMMA.16816.F32 R8, R188.reuse, R194, R8 ;  /* 0x000000c2bc08723c */ /* 0x040fe20000001808 */
[----:B------:R-:W4:Y:S07]  /*6ea0*/  LDSM.16.M88.4 R192, [R224+0xf900] ;  /* 0x00f90000e0c0783b */ /* 0x000f2e0000000200 */
        /* <DEDUP_REMOVED lines=12> */
[----:B------:R-:W2:Y:S01]  /*6f70*/  LDSM.16.M88.4 R196, [R216+0x7800] ;  /* 0x00780000d8c4783b */ /* 0x000ea20000000200 */
[----:B------:R-:W-:Y:S05]  /*6f80*/  DEPBAR.LE SB0, 0x0 ;  /* 0x000080000000791a */ /* 0x000fea0000000000 */
[----:B------:R-:W-:Y:S01]  /*6f90*/  BAR.SYNC.DEFER_BLOCKING 0x0 ;  /* 0x0000000000007b1d */ /* 0x000fe20000010000 */
[C---:B---3--:R-:W-:Y:S08]  /*6fa0*/  HMMA.16816.F32 R12, R184.reuse, R172, R12 ;  /* 0x000000acb80c723c */ /* 0x048ff0000000180c */
[C---:B------:R-:W-:Y:S08]  /*6fb0*/  HMMA.16816.F32 R16, R184.reuse, R174, R16 ;  /* 0x000000aeb810723c */ /* 0x040ff00000001810 */
[C---:B-----5:R-:W-:Y:S08]  /*6fc0*/  HMMA.16816.F32 R20, R184.reuse, R180, R20 ;  /* 0x000000b4b814723c */ /* 0x060ff00000001814 */
[C---:B------:R-:W-:Y:S08]  /*6fd0*/  HMMA.16816.F32 R24, R184.reuse, R182, R24 ;  /* 0x000000b6b818723c */ /* 0x040ff00000001818 */
[C---:B----4-:R-:W-:Y:S08]  /*6fe0*/  HMMA.16816.F32 R28, R184.reuse, R192, R28 ;  /* 0x000000c0b81c723c */ /* 0x050ff0000000181c */
[----:B------:R-:W-:Y:S08]  /*6ff0*/  HMMA.16816.F32 R32, R184, R194, R32 ;  /* 0x000000c2b820723c */ /* 0x000ff00000001820 */
[C---:B-1----:R-:W-:Y:S08]  /*7000*/  HMMA.16816.F32 R4, R164.reuse, R168, R4 ;  /* 0x000000a8a404723c */ /* 0x042ff00000001804 */
[C---:B------:R-:W-:Y:S08]  /*7010*/  HMMA.16816.F32 R8, R164.reuse, R170, R8 ;  /* 0x000000aaa408723c */ /* 0x040ff00000001808 */
[C---:B------:R-:W-:Y:S08]  /*7020*/  HMMA.16816.F32 R12, R164.reuse, R176, R12 ;  /* 0x000000b0a40c723c */ /* 0x040ff0000000180c */
[C---:B------:R-:W-:Y:S08]  /*7030*/  HMMA.16816.F32 R16, R164.reuse, R178, R16 ;  /* 0x000000b2a410723c */ /* 0x040ff00000001810 */
[C---:B------:R-:W-:Y:S08]  /*7040*/  HMMA.16816.F32 R20, R164.reuse, R188, R20 ;  /* 0x000000bca414723c */ /* 0x040ff00000001814 */
[C---:B------:R-:W-:Y:S08]  /*7050*/  HMMA.16816.F32 R24, R164.reuse, R190, R24 ;  /* 0x000000bea418723c */ /* 0x040ff00000001818 */
[C---:B--2---:R-:W-:Y:S08]  /*7060*/  HMMA.16816.F32 R28, R164.reuse, R196, R28 ;  /* 0x000000c4a41c723c */ /* 0x044ff0000000181c */
[----:B------:R-:W-:Y:S01]  /*7070*/  HMMA.16816.F32 R32, R164, R198, R32 ;  /* 0x000000c6a420723c */ /* 0x000fe20000001820 */
[----:B------:R-:W-:-:S07]  /*7080*/  @P0 BRA `(.L_x_1987) ;  /* 0x000004a000000947 */ /* 0x000fce0003800000 */
[----:B------:R-:W-:Y:S01]  /*7090*/  ISETP.NE.AND P1, PT, R232, 0x1, PT ;  /* 0x00000001e800780c */ /* 0x000fe20003f25270 */
[----:B------:R-:W-:Y:S01]  /*70a0*/  ULEA UR5, UR20, UR12, 0x6 ;  /* 0x0000000c14057291 */ /* 0x000fe2000f8e303f */
[----:B------:R-:W-:Y:S01]  /*70b0*/  IADD3 R176, -R250, 0x10, RZ ;  /* 0x00000010fab07810 */ /* 0x000fe20007ffe1ff */
[----:B------:R-:W-:Y:S01]  /*70c0*/  IMAD.MOV.U32 R233, RZ, RZ, RZ ;  /* 0x000000ffffe97224 */ /* 0x000fe200078e00ff */
[----:B------:R-:W-:Y:S01]  /*70d0*/  IADD3 R174, -R249, 0x10, RZ ;  /* 0x00000010f9ae7810 */ /* 0x000fe20007ffe1ff */
[----:B------:R-:W-:Y:S01]  /*70e0*/  IMAD.SHL.U32 R200, R244, 0x2, RZ ;  /* 0x00000002f4c87824 */ /* 0x000fe200078e00ff */
[----:B------:R-:W-:Y:S01]  /*70f0*/  LOP3.LUT R176, R176, 0xf, RZ, 0xc0, !PT ;  /* 0x0000000fb0b07812 */ /* 0x000fe200078ec0ff */
[----:B------:R-:W-:Y:S01]  /*7100*/  IMAD.U32 R234, RZ, RZ, UR5 ;  /* 0x00000005ffea7e24 */ /* 0x000fe2000f8e00ff */
[----:B------:R-:W-:Y:S02]  /*7110*/  LOP3.LUT R174, R174, 0xf, RZ, 0xc0, !PT ;  /* 0x0000000faeae7812 */ /* 0x000fe400078ec0ff */
[----:B------:R-:W-:Y:S02]  /*7120*/  IADD3 R173, -R247, 0x10, RZ ;  /* 0x00000010f7ad7810 */ /* 0x000fe40007ffe1ff */
[----:B------:R-:W-:Y:S02]  /*7130*/  IADD3 R234, R234, -0x40, R235 ;  /* 0xffffffc0eaea7810 */ /* 0x000fe40007ffe0eb */
[----:B------:R-:W-:Y:S02]  /*7140*/  LOP3.LUT R173, R173, 0xf, RZ, 0xc0, !PT ;  /* 0x0000000fadad7812 */ /* 0x000fe400078ec0ff */
[----:B------:R-:W-:Y:S01]  /*7150*/  SHF.R.S32.HI R201, RZ, 0x1f, R244 ;  /* 0x0000001fffc97819 */ /* 0x000fe200000114f4 */
[----:B------:R-:W-:Y:S03]  /*7160*/  @P1 IMAD.HI.U32 R166, R234, c[0x0][0x2bc], RZ ;  /* 0x0000af00eaa61a27 */ /* 0x000fe600078e00ff */
[----:B------:R-:W-:Y:S01]  /*7170*/  SHF.L.U64.HI R201, R244, 0x1, R201 ;  /* 0x00000001f4c97819 */ /* 0x000fe200000102c9 */
[----:B------:R-:W-:Y:S01]  /*7180*/  IMAD.MOV.U32 R0, RZ, RZ, R234 ;  /* 0x000000ffff007224 */ /* 0x000fe200078e00ea */
[----:B------:R-:W-:Y:S04]  /*7190*/  @P1 SHF.R.U32.HI R0, RZ, c[0x0][0x2c0], R166 ;  /* 0x0000b000ff001a19 */ /* 0x000fe800000116a6 */
[C---:B------:R-:W-:Y:S04]  /*71a0*/  @!P2 IADD3 R167, P0, R0.reuse, UR16, RZ ;  /* 0x0000001000a7ac10 */ /* 0x040fe8000ff1e0ff */
[----:B------:R-:W-:Y:S02]  /*71b0*/  @!P2 LEA.HI.X.SX32 R166, R0, UR8, 0x1, P0 ;  /* 0x0000000800a6ac11 */ /* 0x000fe400080f0eff */
[C---:B------:R-:W-:Y:S04]  /*71c0*/  @!P2 LEA R164, P0, R167.reuse, c[0x0][0x2a0], 0x2 ;  /* 0x0000a800a7a4aa11 */ /* 0x040fe800078010ff */
[----:B------:R-:W-:Y:S01]  /*71d0*/  @!P2 LEA.HI.X R165, R167, c[0x0][0x2a4], R166, 0x2, P0 ;  /* 0x0000a900a7a5aa11 */ /* 0x000fe200000f14a6 */
[----:B------:R-:W-:Y:S01]  /*71e0*/  IMAD.MOV R167, RZ, RZ, -R0 ;  /* 0x000000ffffa77224 */ /* 0x000fe200078e0a00 */
[----:B------:R-:W-:Y:S03]  /*71f0*/  SHF.L.U64.HI R166, R242, 0x1, R245 ;  /* 0x00000001f2a67819 */ /* 0x000fe600000102f5 */
[----:B------:R1:W2:Y:S01]  /*7200*/  @!P2 LDG.E R233, [R164.64] ;  /* 0x00000012a4e9a981 */ /* 0x0002a2000c1e1900 */
[----:B------:R-:W-:Y:S04]  /*7210*/  IMAD R234, R167, c[0x0][0x2b8], R234 ;  /* 0x0000ae00a7ea7a24 */ /* 0x000fe800078e02ea */
[C---:B------:R-:W-:Y:S01]  /*7220*/  IMAD.WIDE.U32 R170, R234.reuse, c[0x0][0x1e0], RZ ;  /* 0x00007800eaaa7a25 */ /* 0x040fe200078e00ff */
[----:B------:R-:W-:Y:S05]  /*7230*/  SHF.R.S32.HI R167, RZ, 0x1f, R234 ;  /* 0x0000001fffa77819 */ /* 0x000fea00000114ea */
[----:B------:R-:W-:Y:S04]  /*7240*/  IMAD R167, R167, c[0x0][0x1e0], RZ ;  /* 0x00007800a7a77a24 */ /* 0x000fe800078e02ff */
[----:B------:R-:W-:Y:S04]  /*7250*/  IMAD R167, R234, c[0x0][0x1e4], R167 ;  /* 0x00007900eaa77a24 */ /* 0x000fe800078e02a7 */
[----:B------:R-:W-:Y:S01]  /*7260*/  IMAD.IADD R171, R171, 0x1, R167 ;  /* 0x00000001abab7824 */ /* 0x000fe200078e02a7 */
[----:B-1----:R-:W-:Y:S02]  /*7270*/  SHF.L.U64.HI R164, R241, 0x1, R246 ;  /* 0x00000001f1a47819 */ /* 0x002fe400000102f6 */
[----:B--2---:R-:W-:Y:S01]  /*7280*/  SHF.R.S32.HI R0, RZ, 0x1f, R233 ;  /* 0x0000001fff007819 */ /* 0x004fe200000114e9 */
[C---:B------:R-:W-:Y:S04]  /*7290*/  IMAD.WIDE.U32 R170, R233.reuse, c[0x0][0x1f0], R170 ;  /* 0x00007c00e9aa7a25 */ /* 0x040fe800078e00aa */
[----:B------:R-:W-:Y:S01]  /*72a0*/  IMAD R0, R0, c[0x0][0x1f0], RZ ;  /* 0x00007c0000007a24 */ /* 0x000fe200078e02ff */
[----:B------:R-:W-:Y:S03]  /*72b0*/  IADD3 R165, P0, R170, UR14, RZ ;  /* 0x0000000eaaa57c10 */ /* 0x000fe6000ff1e0ff */
[----:B------:R-:W-:Y:S05]  /*72c0*/  IMAD R0, R233, c[0x0][0x1f4], R0 ;  /* 0x00007d00e9007a24 */ /* 0x000fea00078e0200 */
[----:B------:R-:W-:Y:S02]  /*72d0*/  IADD3.X R0, R171, UR7, R0, P0, !PT ;  /* 0x00000007ab007c10 */ /* 0x000fe400087fe400 */
[C---:B------:R-:W-:Y:S04]  /*72e0*/  LEA R168, P0, R165.reuse, c[0x0][0x1c8], 0x1 ;  /* 0x00007200a5a87a11 */ /* 0x040fe800078008ff */
[----:B------:R-:W-:Y:S01]  /*72f0*/  LEA.HI.X R167, R165, c[0x0][0x1cc], R0, 0x1, P0 ;  /* 0x00007300a5a77a11 */ /* 0x000fe200000f0c00 */
[----:B------:R-:W1:Y:S01]  /*7300*/  SHFL.IDX PT, R170, R168, 0x1, 0x181f ;  /* 0x00381f00a8aa7f89 */ /* 0x000e6200000e0000 */
[----:B------:R-:W-:Y:S02]  /*7310*/  IMAD.SHL.U32 R165, R242, 0x2, RZ ;  /* 0x00000002f2a57824 */ /* 0x000fe400078e00ff */
[----:B------:R-:W-:Y:S01]  /*7320*/  IMAD.SHL.U32 R0, R241, 0x2, RZ ;  /* 0x00000002f1007824 */ /* 0x000fe200078e00ff */
[----:B------:R-:W2:Y:S04]  /*7330*/  SHFL.IDX PT, R169, R167, 0x1, 0x181f ;  /* 0x00381f00a7a97f89 */ /* 0x000ea800000e0000 */
[----:B------:R-:W3:Y:S04]  /*7340*/  SHFL.IDX PT, R168, R168, RZ, 0x181f ;  /* 0x00181fffa8a87589 */ /* 0x000ee800000e0000 */
[----:B------:R-:W4:Y:S01]  /*7350*/  SHFL.IDX PT, R167, R167, RZ, 0x181f ;  /* 0x00181fffa7a77589 */ /* 0x000f2200000e0000 */
[-C--:B-1----:R-:W-:Y:S04]  /*7360*/  IADD3 R176, P1, P0, R176, R170.reuse, R251 ;  /* 0x000000aab0b07210 */ /* 0x082fe8000783e0fb */
[-C--:B--2---:R-:W-:Y:S02]  /*7370*/  IADD3.X R177, RZ, R169.reuse, R252, P1, P0 ;  /* 0x000000a9ffb17210 */ /* 0x084fe40000fe04fc */
[-C--:B------:R-:W-:Y:S04]  /*7380*/  IADD3 R174, P1, P0, R174, R170.reuse, R165 ;  /* 0x000000aaaeae7210 */ /* 0x080fe8000783e0a5 */
[-C--:B------:R-:W-:Y:S02]  /*7390*/  IADD3.X R175, RZ, R169.reuse, R166, P1, P0 ;  /* 0x000000a9ffaf7210 */ /* 0x080fe40000fe04a6 */
[----:B------:R-:W-:Y:S04]  /*73a0*/  IADD3 R172, P1, P0, R173, R170, R0 ;  /* 0x000000aaadac7210 */ /* 0x000fe8000783e000 */
[----:B------:R-:W-:Y:S02]  /*73b0*/  IADD3.X R173, RZ, R169, R164, P1, P0 ;  /* 0x000000a9ffad7210 */ /* 0x000fe40000fe04a4 */
[C---:B---3--:R-:W-:Y:S05]  /*73c0*/  IADD3 R178, P0, R168.reuse, R165, RZ ;  /* 0x000000a5a8b27210 */ /* 0x048fea0007f1e0ff */
[C---:B----4-:R-:W-:Y:S01]  /*73d0*/  IMAD.X R179, R167.reuse, 0x1, R166, P0 ;  /* 0x00000001a7b37824 */ /* 0x050fe200000e06a6 */
[C---:B------:R-:W-:Y:S05]  /*73e0*/  IADD3 R180, P0, R168.reuse, R0, RZ ;  /* 0x00000000a8b47210 */ /* 0x040fea0007f1e0ff */
[C---:B------:R-:W-:Y:S01]  /*73f0*/  IMAD.X R181, R167.reuse, 0x1, R164, P0 ;  /* 0x00000001a7b57824 */ /* 0x040fe200000e06a4 */
[CC--:B------:R-:W-:Y:S05]  /*7400*/  IADD3 R164, P0, R168.reuse, R200.reuse, RZ ;  /* 0x000000c8a8a47210 */ /* 0x0c0fea0007f1e0ff */
[C-C-:B------:R-:W-:Y:S01]  /*7410*/  IMAD.X R165, R167.reuse, 0x1, R201.reuse, P0 ;  /* 0x00000001a7a57824 */ /* 0x140fe200000e06c9 */
[----:B------:R-:W-:Y:S04]  /*7420*/  IADD3 R182, P0, R168, R251, RZ ;  /* 0x000000fba8b67210 */ /* 0x000fe80007f1e0ff */
[----:B------:R1:W-:Y:S01]  /*7430*/  LDGSTS.E.BYPASS.LTC128B.128 [R231+0x8100], [R164.64], !P3 ;  /* 0x08100000a4e77fae */ /* 0x0003e2000d901d52 */
        /* <DEDUP_REMOVED lines=15> */
.L_x_1987:
[----:B-1----:R-:W-:Y:S01]  /*7530*/  IMAD.MOV.U32 R171, RZ, RZ, R236 ;  /* 0x000000ffffab7224 */ /* 0x002fe200078e00ec */
[----:B------:R-:W-:Y:S01]  /*7540*/  PLOP3.LUT P0, PT, PT, PT, UP1, 0x80, 0x0 ;  /* 0x000000000000781c */ /* 0x000fe20003f0f018 */
[----:B------:R-:W0:Y:S01]  /*7550*/  LDGDEPBAR ;  /* 0x00000000000079af */ /* 0x000e220000000000 */
[----:B------:R-:W-:Y:S01]  /*7560*/  USHF.L.U32 UR5, UR20, 0x6, URZ ;  /* 0x0000000614057899 */ /* 0x000fe2000800063f */
[----:B------:R-:W-:Y:S10]  /*7570*/  IMAD.MOV.U32 R164, RZ, RZ, c[0x0][0x2ac] ;  /* 0x0000ab00ffa47624 */ /* 0x000ff400078e00ff */
[----:B------:R-:W-:Y:S01]  /*7580*/  @P0 IMAD.HI.U32 R0, R236, c[0x0][0x2c8], RZ ;  /* 0x0000b200ec000a27 */ /* 0x000fe200078e00ff */
[----:B------:R-:W-:Y:S11]  /*7590*/  PLOP3.LUT P0, PT, PT, PT, UP1, 0x80, 0x0 ;  /* 0x000000000000781c */ /* 0x000ff60003f0f018 */
[----:B------:R-:W-:Y:S02]  /*75a0*/  @!UPT UIADD3 URZ, URZ, URZ, URZ ;  /* 0x0000003f3f3ff290 */ /* 0x000fe4000fffe03f */
[----:B------:R-:W-:Y:S01]  /*75b0*/  @P0 SHF.R.U32.HI R171, RZ, c[0x0][0x2cc], R0 ;  /* 0x0000b300ffab0a19 */ /* 0x000fe20000011600 */
[----:B------:R-:W-:Y:S01]  /*75c0*/  IMAD.U32 R0, RZ, RZ, UR5 ;  /* 0x00000005ff007e24 */ /* 0x000fe2000f8e00ff */
[----:B------:R-:W-:Y:S03]  /*75d0*/  PLOP3.LUT P0, PT, PT, PT, UP0, 0x40, 0x0 ;  /* 0x000000000000781c */ /* 0x000fe60003f0e808 */
[----:B------:R-:W1:Y:S01]  /*75e0*/  SHFL.IDX PT, R173, R171, RZ, 0x1c1f ;  /* 0x001c1fffabad7589 */ /* 0x000e6200000e0000 */
[----:B------:R-:W-:Y:S05]  /*75f0*/  IADD3 R165, -R237, 0x1, -R0 ;  /* 0x00000001eda57810 */ /* 0x000fea0007ffe900 */
        /* <DEDUP_REMOVED lines=22> */
.L_x_1990:
[----:B------:R-:W-:Y:S04]  /*7760*/  MOV R166, c[0x0][0x32c] ;  /* 0x0000cb0000a67a02 */ /* 0x000fe80000000f00 */
[----:B------:R-:W-:Y:S11]  /*7770*/  ISETP.NE.AND P0, PT, R166, 0x1, PT ;  /* 0x00000001a600780c */ /* 0x000ff60003f05270 */
[----:B------:R-:W-:Y:S02]  /*7780*/  @!UPT UIADD3 URZ, URZ, URZ, URZ ;  /* 0x0000003f3f3ff290 */ /* 0x000fe4000fffe03f */
[----:B------:R-:W-:Y:S05]  /*7790*/  @P0 IMAD.HI.U32 R166, R173, c[0x0][0x330], RZ ;  /* 0x0000cc00ada60a27 */ /* 0x000fea00078e00ff */
[----:B------:R-:W-:Y:S02]  /*77a0*/  @P0 SHF.R.U32.HI R173, RZ, c[0x0][0x334], R166 ;  /* 0x0000cd00ffad0a19 */ /* 0x000fe400000116a6 */
.L_x_1991:
[----:B------:R-:W-:Y:S05]  /*77b0*/  BSYNC B0 ;  /* 0x0000000000007941 */ /* 0x000fea0003800000 */
.L_x_1989:
[----:B------:R-:W-:Y:S04]  /*77c0*/  IMAD R168, R173, c[0x0][0x32c], -R0 ;  /* 0x0000cb00ada87a24 */ /* 0x000fe800078e0a00 */
[----:B------:R-:W-:Y:S05]  /*77d0*/  IMAD.IADD R168, R168, 0x1, -R237 ;  /* 0x00000001a8a87824 */ /* 0x000fea00078e0aed */
[----:B------:R-:W-:Y:S02]  /*77e0*/  IADD3 R166, R168, c[0x0][0x32c], RZ ;  /* 0x0000cb00a8a67a10 */ /* 0x000fe40007ffe0ff */
[----:B------:R-:W-:Y:S02]  /*77f0*/  IMNMX R167, R167, R168, !PT ;  /* 0x000000a8a7a77217 */ /* 0x000fe40007800200 */
[----:B------:R-:W-:Y:S02]  /*7800*/  IMNMX R169, R169, R166, PT ;  /* 0x000000a6a9a97217 */ /* 0x000fe40003800200 */
.L_x_1988:
[----:B------:R-:W-:Y:S06]  /*7810*/  UISETP.GT.AND UP2, UPT, UR20, -0x1, UPT ;  /* 0xffffffff1400788c */ /* 0x000fec000bf44270 */
[----:B------:R-:W-:Y:S04]  /*7820*/  PLOP3.LUT P0, PT, PT, PT, UP2, 0x80, 0x0 ;  /* 0x000000000000781c */ /* 0x000fe80003f0f028 */
[----:B------:R-:W-:Y:S04]  /*7830*/  ISETP.GT.AND P0, PT, R167, RZ, P0 ;  /* 0x000000ffa700720c */ /* 0x000fe80000704270 */
[----:B------:R-:W-:Y:S04]  /*7840*/  ISETP.LT.OR P0, PT, R169, 0x1, P0 ;  /* 0x00000001a900780c */ /* 0x000fe80000701670 */
[----:B------:R-:W-:Y:S02]  /*7850*/  FSEL R170, R4, -INF , !P0 ;  /* 0xff80000004aa7808 */ /* 0x000fe40004000000 */
[----:B------:R-:W-:Y:S01]  /*7860*/  PLOP3.LUT P0, PT, PT, PT, UP2, 0x80, 0x0 ;  /* 0x000000000000781c */ /* 0x000fe20003f0f028 */
[----:B------:R-:W1:Y:S03]  /*7870*/  SHFL.IDX PT, R4, R171, 0x1, 0x1c1f ;  /* 0x003c1f00ab047f89 */ /* 0x000e6600000e0000 */
[----:B------:R-:W-:Y:S04]  /*7880*/  ISETP.GT.AND P0, PT, R167, 0x1, P0 ;  /* 0x00000001a700780c */ /* 0x000fe80000704270 */
[----:B------:R-:W-:Y:S04]  /*7890*/  ISETP.LT.OR P0, PT, R169, 0x2, P0 ;  /* 0x00000002a900780c */ /* 0x000fe80000701670 */
[----:B------:R-:W-:Y:S02]  /*78a0*/  FSEL R168, R5, -INF , !P0 ;  /* 0xff80000005a87808 */ /* 0x000fe40004000000 */
[----:B------:R-:W-:Y:S04]  /*78b0*/  PLOP3.LUT P0, PT, PT, PT, UP2, 0x80, 0x0 ;  /* 0x000000000000781c */ /* 0x000fe80003f0f028 */
[----:B------:R-:W-:Y:S04]  /*78c0*/  ISETP.GT.AND P0, PT, R167, 0x8, P0 ;  /* 0x00000008a700780c */ /* 0x000fe80000704270 */
[----:B------:R-:W-:Y:S01]  /*78d0*/  ISETP.LT.OR P0, PT, R169, 0x9, P0 ;  /* 0x00000009a900780c */ /* 0x000fe20000701670 */
[--C-:B-1----:R-:W-:Y:S03]  /*78e0*/  IMAD.IADD R165, R165, 0x1, R4.reuse ;  /* 0x00000001a5a57824 */ /* 0x102fe600078e0204 */
[----:B------:R-:W-:Y:S01]  /*78f0*/  FSEL R166, R8, -INF , !P0 ;  /* 0xff80000008a67808 */ /* 0x000fe20004000000 */
[----:B------:R-:W-:Y:S01]  /*7900*/  IMAD.IADD R164, R164, 0x1, R4 ;  /* 0x00000001a4a47824 */ /* 0x000fe200078e0204 */
        /* <DEDUP_REMOVED lines=52> */
[----:B------:R-:W-:Y:S11]  /*7c50*/  PLOP3.LUT P0, PT, PT, PT, UP0, 0x40, 0x0 ;  /* 0x000000000000781c */ /* 0x000ff60003f0e808 */
[----:B------:R-:W-:Y:S02]  /*7c60*/  @!UPT UIADD3 URZ, URZ, URZ, URZ ;  /* 0x0000003f3f3ff290 */ /* 0x000fe4000fffe03f */
        /* <DEDUP_REMOVED lines=16> */
.L_x_1994:
[----:B------:R-:W-:Y:S04]  /*7d70*/  MOV R4, 0x1 ;  /* 0x0000000100047802 */ /* 0x000fe80000000f00 */
[----:B------:R-:W-:Y:S11]  /*7d80*/  ISETP.NE.AND P0, PT, R4, c[0x0][0x32c], PT ;  /* 0x0000cb0004007a0c */ /* 0x000ff60003f05270 */
[----:B------:R-:W-:Y:S02]  /*7d90*/  @!UPT UIADD3 URZ, URZ, URZ, URZ ;  /* 0x0000003f3f3ff290 */ /* 0x000fe4000fffe03f */
[----:B------:R-:W-:Y:S05]  /*7da0*/  @P0 IMAD.HI.U32 R4, R5, c[0x0][0x330], RZ ;  /* 0x0000cc0005040a27 */ /* 0x000fea00078e00ff */
[----:B------:R-:W-:Y:S02]  /*7db0*/  @P0 SHF.R.U32.HI R5, RZ, c[0x0][0x334], R4 ;  /* 0x0000cd00ff050a19 */ /* 0x000fe40000011604 */
.L_x_1995:
[----:B------:R-:W-:Y:S05]  /*7dc0*/  BSYNC B0 ;  /* 0x0000000000007941 */ /* 0x000fea0003800000 */
.L_x_1993:
[----:B------:R-:W-:Y:S04]  /*7dd0*/  IMAD R0, R5, c[0x0][0x32c], -R0 ;  /* 0x0000cb0005007a24 */ /* 0x000fe800078e0a00 */
[----:B------:R-:W-:Y:S05]  /*7de0*/  IMAD.IADD R5, R0, 0x1, -R237 ;  /* 0x0000000100057824 */ /* 0x000fea00078e0aed */
[----:B------:R-:W-:Y:S02]  /*7df0*/  IADD3 R0, R5, c[0x0][0x32c], RZ ;  /* 0x0000cb0005007a10 */ /* 0x000fe40007ffe0ff */
[----:B------:R-:W-:Y:S02]  /*7e00*/  IMNMX R164, R164, R5, !PT ;  /* 0x00000005a4a47217 */ /* 0x000fe40007800200 */
[----:B------:R-:W-:Y:S02]  /*7e10*/  IMNMX R165, R165, R0, PT ;  /* 0x00000000a5a57217 */ /* 0x000fe40003800200 */
.L_x_1992:
[----:B------:R-:W-:Y:S02]  /*7e20*/  PLOP3.LUT P0, PT, PT, PT, UP2, 0x80, 0x0 ;  /* 0x000000000000781c */ /* 0x000fe40003f0f028 */
[----:B------:R-:W-:Y:S02]  /*7e30*/  FMNMX.FTZ R5, R170, R3, !PT ;  /* 0x00000003aa057209 */ /* 0x000fe40007810000 */
[----:B------:R-:W-:Y:S02]  /*7e40*/  ISETP.GT.AND P0, PT, R164, RZ, P0 ;  /* 0x000000ffa400720c */ /* 0x000fe40000704270 */
[----:B------:R-:W-:Y:S02]  /*7e50*/  FMNMX.FTZ R5, R168, R5, !PT ;  /* 0x00000005a8057209 */ /* 0x000fe40007810000 */
[C---:B------:R-:W-:Y:S02]  /*7e60*/  ISETP.LT.OR P0, PT, R165.reuse, 0x1, P0 ;  /* 0x00000001a500780c */ /* 0x040fe40000701670 */
[----:B------:R-:W-:Y:S02]  /*7e70*/  FMNMX.FTZ R5, R166, R5, !PT ;  /* 0x00000005a6057209 */ /* 0x000fe40007810000 */
[----:B------:R-:W-:Y:S02]  /*7e80*/  FSEL R17, R6, -INF , !P0 ;  /* 0xff80000006117808 */ /* 0x000fe40004000000 */
[----:B------:R-:W-:Y:S02]  /*7e90*/  PLOP3.LUT P0, PT, PT, PT, UP2, 0x80, 0x0 ;  /* 0x000000000000781c */ /* 0x000fe40003f0f028 */
[----:B------:R-:W-:Y:S02]  /*7ea0*/  FMNMX.FTZ R5, R8, R5, !PT ;  /* 0x0000000508057209 */ /* 0x000fe40007810000 */
[----:B------:R-:W-:Y:S02]  /*7eb0*/  ISETP.GT.AND P0, PT, R164, 0x1, P0 ;  /* 0x00000001a400780c */ /* 0x000fe40000704270 */
[----:B------:R-:W-:Y:S02]  /*7ec0*/  FMNMX.FTZ R0, R194, R5, !PT ;  /* 0x00000005c2007209 */ /* 0x000fe40007810000 */
[----:B------:R-:W-:Y:S02]  /*7ed0*/  ISETP.LT.OR P0, PT, R165, 0x2, P0 ;  /* 0x00000002a500780c */ /* 0x000fe40000701670 */
        /* <DEDUP_REMOVED lines=39> */
[C---:B------:R-:W-:Y:S02]  /*8150*/  ISETP.GT.AND P0, PT, R164.reuse, 0x19, P0 ;  /* 0x00000019a400780c */ /* 0x040fe40000704270 */
[----:B------:R-:W-:Y:S01]  /*8160*/  FMNMX.FTZ R4, R203, R4, !PT ;  /* 0x00000004cb047209 */ /* 0x000fe20007810000 */
[----:B------:R-:W1:Y:S01]  /*8170*/  SHFL.BFLY PT, R5, R0, 0x2, 0x1f ;  /* 0x0c401f0000057f89 */ /* 0x000e6200000e0000 */
[----:B------:R-:W-:Y:S04]  /*8180*/  ISETP.LT.OR P0, PT, R165, 0x1a, P0 ;  /* 0x0000001aa500780c */ /* 0x000fe80000701670 */
[----:B------:R-:W-:Y:S02]  /*8190*/  FSEL R201, R19, -INF , !P0 ;  /* 0xff80000013c97808 */ /* 0x000fe40004000000 */
[----:B------:R-:W-:Y:S02]  /*81a0*/  PLOP3.LUT P0, PT, PT, PT, UP2, 0x80, 0x0 ;  /* 0x000000000000781c */ /* 0x000fe40003f0f028 */
[----:B------:R-:W-:Y:S02]  /*81b0*/  FMNMX.FTZ R4, R201, R4, !PT ;  /* 0x00000004c9047209 */ /* 0x000fe40007810000 */
[----:B------:R-:W-:Y:S04]  /*81c0*/  ISETP.GT.AND P0, PT, R164, 0x20, P0 ;  /* 0x00000020a400780c */ /* 0x000fe80000704270 */
[----:B------:R-:W-:Y:S04]  /*81d0*/  ISETP.LT.OR P0, PT, R165, 0x21, P0 ;  /* 0x00000021a500780c */ /* 0x000fe80000701670 */
[----:B------:R-:W-:Y:S02]  /*81e0*/  FSEL R187, R22, -INF , !P0 ;  /* 0xff80000016bb7808 */ /* 0x000fe40004000000 */
[----:B------:R-:W-:Y:S02]  /*81f0*/  PLOP3.LUT P0, PT, PT, PT, UP2, 0x80, 0x0 ;  /* 0x000000000000781c */ /* 0x000fe40003f0f028 */
[----:B------:R-:W-:Y:S02]  /*8200*/  FMNMX.FTZ R4, R187, R4, !PT ;  /* 0x00000004bb047209 */ /* 0x000fe40007810000 */
[----:B------:R-:W-:Y:S02]  /*8210*/  ISETP.GT.AND P0, PT, R164, 0x21, P0 ;  /* 0x00000021a400780c */ /* 0x000fe40000704270 */
[----:B-1----:R-:W-:Y:S02]  /*8220*/  FMNMX.FTZ R6, R0, R5, !PT ;  /* 0x0000000500067209 */ /* 0x002fe40007810000 */
[----:B------:R-:W-:Y:S03]  /*8230*/  ISETP.LT.OR P0, PT, R165, 0x22, P0 ;  /* 0x00000022a500780c */ /* 0x000fe60000701670 */
[----:B------:R-:W1:Y:S01]  /*8240*/  SHFL.BFLY PT, R15, R6, 0x1, 0x1f ;  /* 0x0c201f00060f7f89 */ /* 0x000e6200000e0000 */
[----:B------:R-:W-:Y:S02]  /*8250*/  FSEL R185, R23, -INF , !P0 ;  /* 0xff80000017b97808 */ /* 0x000fe40004000000 */
[----:B------:R-:W-:Y:S02]  /*8260*/  PLOP3.LUT P0, PT, PT, PT, UP2, 0x80, 0x0 ;  /* 0x000000000000781c */ /* 0x000fe40003f0f028 */
[----:B------:R-:W-:Y:S02]  /*8270*/  FMNMX.FTZ R4, R185, R4, !PT ;  /* 0x00000004b9047209 */ /* 0x000fe40007810000 */
[----:B------:R-:W-:Y:S01]  /*8280*/  ISETP.GT.AND P0, PT, R164, 0x28, P0 ;  /* 0x00000028a400780c */ /* 0x000fe20000704270 */
[----:B------:R-:W-:Y:S03]  /*8290*/  LDSM.16.MT88.4 R20, [R222+0x100] ;  /* 0x00010000de14783b */ /* 0x000fe60000004200 */
[----:B------:R-:W-:Y:S04]  /*82a0*/  ISETP.LT.OR P0, PT, R165, 0x29, P0 ;  /* 0x00000029a500780c */ /* 0x000fe80000701670 */
[----:B------:R-:W-:Y:S02]  /*82b0*/  FSEL R183, R26, -INF , !P0 ;  /* 0xff8000001ab77808 */ /* 0x000fe40004000000 */
[----:B------:R-:W-:Y:S02]  /*82c0*/  PLOP3.LUT P0, PT, PT, PT, UP2, 0x80, 0x0 ;  /* 0x000000000000781c */ /* 0x000fe40003f0f028 */
[----:B------:R-:W-:Y:S02]  /*82d0*/  FMNMX.FTZ R4, R183, R4, !PT ;  /* 0x00000004b7047209 */ /* 0x000fe40007810000 */
[C---:B------:R-:W-:Y:S04]  /*82e0*/  ISETP.GT.AND P0, PT, R164.reuse, 0x29, P0 ;  /* 0x00000029a400780c */ /* 0x040fe80000704270 */
        /* <DEDUP_REMOVED lines=9> */
[C---:B------:R-:W-:Y:S04]  /*8380*/  ISETP.GT.AND P0, PT, R164.reuse, 0x31, P0 ;  /* 0x00000031a400780c */ /* 0x040fe80000704270 */
[----:B------:R-:W-:Y:S04]  /*8390*/  ISETP.LT.OR P0, PT, R165, 0x32, P0 ;  /* 0x00000032a500780c */ /* 0x000fe80000701670 */
[----:B------:R-:W-:Y:S02]  /*83a0*/  FSEL R175, R31, -INF , !P0 ;  /* 0xff8000001faf7808 */ /* 0x000fe40004000000 */
[----:B------:R-:W-:Y:S01]  /*83b0*/  PLOP3.LUT P0, PT, PT, PT, UP2, 0x80, 0x0 ;  /* 0x000000000000781c */ /* 0x000fe20003f0f028 */
[----:B------:R-:W-:Y:S01]  /*83c0*/  LDSM.16.MT88.4 R28, [R221+0x100] ;  /* 0x00010000dd1c783b */ /* 0x000fe20000004200 */
[----:B------:R-:W-:Y:S02]  /*83d0*/  FMNMX.FTZ R0, R175, R10, !PT ;  /* 0x0000000aaf007209 */ /* 0x000fe40007810000 */
[----:B------:R-:W-:Y:S04]  /*83e0*/  ISETP.GT.AND P0, PT, R164, 0x38, P0 ;  /* 0x00000038a400780c */ /* 0x000fe80000704270 */
[----:B------:R-:W-:Y:S04]  /*83f0*/  ISETP.LT.OR P0, PT, R165, 0x39, P0 ;  /* 0x00000039a500780c */ /* 0x000fe80000701670 */
[----:B------:R-:W-:Y:S02]  /*8400*/  FSEL R173, R34, -INF , !P0 ;  /* 0xff80000022ad7808 */ /* 0x000fe40004000000 */
[----:B------:R-:W-:Y:S01]  /*8410*/  PLOP3.LUT P0, PT, PT, PT, UP2, 0x80, 0x0 ;  /* 0x000000000000781c */ /* 0x000fe20003f0f028 */
[----:B------:R-:W-:Y:S01]  /*8420*/  UISETP.GT.AND UP2, UPT, UR20, UR4, UPT ;  /* 0x000000041400728c */ /* 0x000fe2000bf44270 */
[----:B------:R-:W-:Y:S01]  /*8430*/  FMNMX.FTZ R0, R173, R0, !PT ;  /* 0x00000000ad007209 */ /* 0x000fe20007810000 */
[----:B------:R-:W-:Y:S01]  /*8440*/  UIADD3 UR20, UR20, -0x1, URZ ;  /* 0xffffffff14147890 */ /* 0x000fe2000fffe03f */
[----:B------:R-:W-:Y:S04]  /*8450*/  ISETP.GT.AND P0, PT, R164, 0x39, P0 ;  /* 0x00000039a400780c */ /* 0x000fe80000704270 */
[----:B------:R-:W-:Y:S04]  /*8460*/  ISETP.LT.OR P0, PT, R165, 0x3a, P0 ;  /* 0x0000003aa500780c */ /* 0x000fe80000701670 */
[----:B------:R-:W-:Y:S04]  /*8470*/  FSEL R165, R35, -INF , !P0 ;  /* 0xff80000023a57808 */ /* 0x000fe80004000000 */
[----:B------:R-:W-:Y:S02]  /*8480*/  FMNMX.FTZ R4, R165, R0, !PT ;  /* 0x00000000a5047209 */ /* 0x000fe40007810000 */
[----:B-1----:R-:W-:Y:S03]  /*8490*/  FMNMX.FTZ R0, R6, R15, !PT ;  /* 0x0000000f06007209 */ /* 0x002fe60007810000 */
[----:B------:R-:W1:Y:S01]  /*84a0*/  SHFL.BFLY PT, R7, R4, 0x2, 0x1f ;  /* 0x0c401f0004077f89 */ /* 0x000e6200000e0000 */
[C---:B------:R-:W-:Y:S01]  /*84b0*/  FSETP.NEU.FTZ.AND P0, PT, R0.reuse, -INF , PT ;  /* 0xff8000000000780b */ /* 0x040fe20003f1d000 */
[----:B------:R-:W-:Y:S05]  /*84c0*/  FMUL.FTZ R179, R0, c[0x0][0x2d0] ;  /* 0x0000b40000b37a20 */ /* 0x000fea0000410000 */
[----:B------:R-:W-:Y:S05]  /*84d0*/  FSEL R179, R179, RZ, P0 ;  /* 0x000000ffb3b37208 */ /* 0x000fea0000000000 */
[--C-:B------:R-:W-:Y:S02]  /*84e0*/  FFMA.FTZ R188, R170, c[0x0][0x2d0], -R179.reuse ;  /* 0x0000b400aabc7a23 */ /* 0x100fe400000108b3 */
[--C-:B------:R-:W-:Y:S02]  /*84f0*/  FFMA.FTZ R167, R168, c[0x0][0x2d0], -R179.reuse ;  /* 0x0000b400a8a77a23 */ /* 0x100fe400000108b3 */
[--C-:B------:R-:W-:Y:S02]  /*8500*/  FFMA.FTZ R166, R166, c[0x0][0x2d0], -R179.reuse ;  /* 0x0000b400a6a67a23 */ /* 0x100fe400000108b3 */
[--C-:B------:R-:W-:Y:S01]  /*8510*/  FFMA.FTZ R189, R8, c[0x0][0x2d0], -R179.reuse ;  /* 0x0000b40008bd7a23 */ /* 0x100fe200000108b3 */
[----:B------:R-:W-:Y:S01]  /*8520*/  MUFU.EX2 R188, R188 ;  /* 0x000000bc00bc7308 */ /* 0x000fe20000000800 */
[--C-:B------:R-:W-:Y:S02]  /*8530*/  FFMA.FTZ R176, R176, c[0x0][0x2d0], -R179.reuse ;  /* 0x0000b400b0b07a23 */ /* 0x100fe400000108b3 */
[--C-:B------:R-:W-:Y:S01]  /*8540*/  FFMA.FTZ R194, R194, c[0x0][0x2d0], -R179.reuse ;  /* 0x0000b400c2c27a23 */ /* 0x100fe200000108b3 */
[----:B-1----:R-:W-:Y:S01]  /*8550*/  FMNMX.FTZ R5, R4, R7, !PT ;  /* 0x0000000704057209 */ /* 0x002fe20007810000 */
[--C-:B------:R-:W-:Y:S01]  /*8560*/  FFMA.FTZ R195, R195, c[0x0][0x2d0], -R179.reuse ;  /* 0x0000b400c3c37a23 */ /* 0x100fe200000108b3 */
[----:B------:R-:W-:Y:S01]  /*8570*/  FSEL R4, R0, RZ, P0 ;  /* 0x000000ff00047208 */ /* 0x000fe20000000000 */
[----:B------:R-:W-:Y:S02]  /*8580*/  FFMA.FTZ R196, R196, c[0x0][0x2d0], -R179 ;  /* 0x0000b400c4c47a23 */ /* 0x000fe400000108b3 */
[----:B------:R-:W1:Y:S01]  /*8590*/  SHFL.BFLY PT, R164, R5, 0x1, 0x1f ;  /* 0x0c201f0005a47f89 */ /* 0x000e6200000e0000 */
[----:B------:R-:W2:Y:S01]  /*85a0*/  MUFU.EX2 R167, R167 ;  /* 0x000000a700a77308 */ /* 0x000ea20000000800 */
[----:B------:R-:W-:Y:S02]  /*85b0*/  FADD.FTZ R3, -R4, R3 ;  /* 0x0000000304037221 */ /* 0x000fe40000010100 */
[--C-:B------:R-:W-:Y:S02]  /*85c0*/  FFMA.FTZ R197, R198, c[0x0][0x2d0], -R179.reuse ;  /* 0x0000b400c6c57a23 */ /* 0x100fe400000108b3 */
[----:B------:R-:W-:Y:S02]  /*85d0*/  FMUL.FTZ R6, R3, c[0x0][0x2d0] ;  /* 0x0000b40003067a20 */ /* 0x000fe40000410000 */
[--C-:B------:R-:W-:Y:S02]  /*85e0*/  FFMA.FTZ R182, R182, c[0x0][0x2d0], -R179.reuse ;  /* 0x0000b400b6b67a23 */ /* 0x100fe400000108b3 */
[--C-:B------:R-:W-:Y:S01]  /*85f0*/  FFMA.FTZ R184, R184, c[0x0][0x2d0], -R179.reuse ;  /* 0x0000b400b8b87a23 */ /* 0x100fe200000108b3 */
[----:B------:R-:W3:Y:S01]  /*8600*/  MUFU.EX2 R3, R6 ;  /* 0x0000000600037308 */ /* 0x000ee20000000800 */
[--C-:B------:R-:W-:Y:S02]  /*8610*/  FFMA.FTZ R202, R202, c[0x0][0x2d0], -R179.reuse ;  /* 0x0000b400caca7a23 */ /* 0x100fe400000108b3 */
[--C-:B------:R-:W-:Y:S02]  /*8620*/  FFMA.FTZ R180, R180, c[0x0][0x2d0], -R179.reuse ;  /* 0x0000b400b4b47a23 */ /* 0x100fe400000108b3 */
[--C-:B------:R-:W-:Y:S05]  /*8630*/  FFMA.FTZ R178, R178, c[0x0][0x2d0], -R179.reuse ;  /* 0x0000b400b2b27a23 */ /* 0x100fea00000108b3 */
[----:B------:R-:W-:Y:S01]  /*8640*/  MUFU.EX2 R166, R166 ;  /* 0x000000a600a67308 */ /* 0x000fe20000000800 */
[----:B-1----:R-:W-:Y:S02]  /*8650*/  FMNMX.FTZ R164, R164, R5, !PT ;  /* 0x00000005a4a47209 */ /* 0x002fe40007810000 */
[----:B--2---:R-:W-:Y:S02]  /*8660*/  F2FP.PACK_AB R168, R167, R188 ;  /* 0x000000bca7a8723e */ /* 0x004fe400000000ff */
[C---:B------:R-:W-:Y:S01]  /*8670*/  FSETP.NEU.FTZ.AND P0, PT, R164.reuse, -INF , PT ;  /* 0xff800000a400780b */ /* 0x040fe20003f1d000 */
[C---:B------:R-:W-:Y:S04]  /*8680*/  FMUL.FTZ R172, R164.reuse, c[0x0][0x2d0] ;  /* 0x0000b400a4ac7a20 */ /* 0x040fe80000410000 */
[----:B------:R-:W1:Y:S01]  /*8690*/  MUFU.EX2 R189, R189 ;  /* 0x000000bd00bd7308 */ /* 0x000e620000000800 */
[----:B------:R-:W-:Y:S02]  /*86a0*/  FSEL R5, R164, RZ, P0 ;  /* 0x000000ffa4057208 */ /* 0x000fe40000000000 */
[----:B------:R-:W-:Y:S01]  /*86b0*/  FSEL R172, R172, RZ, P0 ;  /* 0x000000ffacac7208 */ /* 0x000fe20000000000 */
[----:B---3--:R-:W-:Y:S01]  /*86c0*/  FMUL.FTZ R4, R3, R160 ;  /* 0x000000a003047220 */ /* 0x008fe20000410000 */
[----:B------:R-:W-:Y:S01]  /*86d0*/  PLOP3.LUT P0, PT, PT, PT, UP2, 0x80, 0x0 ;  /* 0x000000000000781c */ /* 0x000fe20003f0f028 */
[----:B------:R-:W-:Y:S02]  /*86e0*/  FADD.FTZ R5, -R5, R2 ;  /* 0x0000000205057221 */ /* 0x000fe40000010100 */
[--C-:B------:R-:W-:Y:S02]  /*86f0*/  FFMA.FTZ R192, R13, c[0x0][0x2d0], -R172.reuse ;  /* 0x0000b4000dc07a23 */ /* 0x100fe400000108ac */
[----:B------:R-:W2:Y:S01]  /*8700*/  LDSM.16.MT88.4 R12, [R227+0x100] ;  /* 0x00010000e30c783b */ /* 0x000ea20000004200 */
[--C-:B------:R-:W-:Y:S01]  /*8710*/  FFMA.FTZ R193, R17, c[0x0][0x2d0], -R172.reuse ;  /* 0x0000b40011c17a23 */ /* 0x100fe200000108ac */
[----:B------:R-:W-:Y:S01]  /*8720*/  MUFU.EX2 R194, R194 ;  /* 0x000000c200c27308 */ /* 0x000fe20000000800 */
[--C-:B------:R-:W-:Y:S02]  /*8730*/  FFMA.FTZ R191, R9, c[0x0][0x2d0], -R172.reuse ;  /* 0x0000b40009bf7a23 */ /* 0x100fe400000108ac */
[--C-:B------:R-:W-:Y:S02]  /*8740*/  FFMA.FTZ R190, R11, c[0x0][0x2d0], -R172.reuse ;  /* 0x0000b4000bbe7a23 */ /* 0x100fe400000108ac */
[----:B------:R-:W-:Y:S02]  /*8750*/  FMUL.FTZ R2, R5, c[0x0][0x2d0] ;  /* 0x0000b40005027a20 */ /* 0x000fe40000410000 */
[C---:B------:R-:W-:Y:S02]  /*8760*/  FMUL.FTZ R5, R3.reuse, R161 ;  /* 0x000000a103057220 */ /* 0x040fe40000410000 */
[C---:B------:R-:W-:Y:S01]  /*8770*/  FMUL.FTZ R8, R3.reuse, R132 ;  /* 0x0000008403087220 */ /* 0x040fe20000410000 */
[----:B------:R-:W-:Y:S01]  /*8780*/  MUFU.EX2 R193, R193 ;  /* 0x000000c100c17308 */ /* 0x000fe20000000800 */
[----:B------:R-:W-:Y:S01]  /*8790*/  FMUL.FTZ R9, R3, R133 ;  /* 0x0000008503097220 */ /* 0x000fe20000410000 */
[----:B-1----:R-:W-:Y:S01]  /*87a0*/  F2FP.PACK_AB R170, R189, R166 ;  /* 0x000000a6bdaa723e */ /* 0x002fe200000000ff */
[C---:B------:R-:W-:Y:S02]  /*87b0*/  FMUL.FTZ R16, R3.reuse, R140 ;  /* 0x0000008c03107220 */ /* 0x040fe40000410000 */
[C---:B------:R-:W-:Y:S02]  /*87c0*/  FMUL.FTZ R17, R3.reuse, R141 ;  /* 0x0000008d03117220 */ /* 0x040fe40000410000 */
[C---:B------:R-:W-:Y:S02]  /*87d0*/  FMUL.FTZ R24, R3.reuse, R148 ;  /* 0x0000009403187220 */ /* 0x040fe40000410000 */
[C---:B------:R-:W-:Y:S01]  /*87e0*/  FMUL.FTZ R25, R3.reuse, R149 ;  /* 0x0000009503197220 */ /* 0x040fe20000410000 */
[----:B------:R-:W1:Y:S01]  /*87f0*/  MUFU.EX2 R2, R2 ;  /* 0x0000000200027308 */ /* 0x000e620000000800 */
[C---:B------:R-:W-:Y:S02]  /*8800*/  FMUL.FTZ R32, R3.reuse, R156 ;  /* 0x0000009c03207220 */ /* 0x040fe40000410000 */
[----:B------:R-:W-:Y:S02]  /*8810*/  FMUL.FTZ R33, R3, R157 ;  /* 0x0000009d03217220 */ /* 0x000fe40000410000 */
[--C-:B------:R-:W-:Y:S02]  /*8820*/  FFMA.FTZ R177, R177, c[0x0][0x2d0], -R172.reuse ;  /* 0x0000b400b1b17a23 */ /* 0x100fe400000108ac */
        /* <DEDUP_REMOVED lines=11> */
[C---:B-1----:R-:W-:Y:S02]  /*88e0*/  FMUL.FTZ R6, R2.reuse, R162 ;  /* 0x000000a202067220 */ /* 0x042fe40000410000 */
[C---:B------:R-:W-:Y:S02]  /*88f0*/  FMUL.FTZ R7, R2.reuse, R163 ;  /* 0x000000a302077220 */ /* 0x040fe40000410000 */
[C---:B------:R-:W-:Y:S01]  /*8900*/  FMUL.FTZ R10, R2.reuse, R134 ;  /* 0x00000086020a7220 */ /* 0x040fe20000410000 */
[----:B------:R-:W1:Y:S01]  /*8910*/  MUFU.EX2 R190, R190 ;  /* 0x000000be00be7308 */ /* 0x000e620000000800 */
[C---:B------:R-:W-:Y:S01]  /*8920*/  FMUL.FTZ R11, R2.reuse, R135 ;  /* 0x00000087020b7220 */ /* 0x040fe20000410000 */
[----:B------:R-:W-:Y:S01]  /*8930*/  LDSM.16.MT88.4 R160, [R220+0x2900] ;  /* 0x00290000dca0783b */ /* 0x000fe20000004200 */
[----:B------:R-:W-:Y:S01]  /*8940*/  FMUL.FTZ R18, R2, R142 ;  /* 0x0000008e02127220 */ /* 0x000fe20000410000 */
[----:B---3--:R-:W-:Y:S01]  /*8950*/  F2FP.PACK_AB R169, R192, R193 ;  /* 0x000000c1c0a9723e */ /* 0x008fe200000000ff */
[C---:B------:R-:W-:Y:S02]  /*8960*/  FMUL.FTZ R19, R2.reuse, R143 ;  /* 0x0000008f02137220 */ /* 0x040fe40000410000 */
[C---:B------:R-:W-:Y:S02]  /*8970*/  FMUL.FTZ R26, R2.reuse, R150 ;  /* 0x00000096021a7220 */ /* 0x040fe40000410000 */
[C---:B------:R-:W-:Y:S01]  /*8980*/  FMUL.FTZ R27, R2.reuse, R151 ;  /* 0x00000097021b7220 */ /* 0x040fe20000410000 */
[----:B------:R-:W3:Y:S01]  /*8990*/  LDSM.16.MT88.4 R132, [R220+0x100] ;  /* 0x00010000dc84783b */ /* 0x000ee20000004200 */
[C---:B------:R-:W-:Y:S01]  /*89a0*/  FMUL.FTZ R34, R2.reuse, R158 ;  /* 0x0000009e02227220 */ /* 0x040fe20000410000 */
[----:B------:R-:W4:Y:S01]  /*89b0*/  MUFU.EX2 R195, R195 ;  /* 0x000000c300c37308 */ /* 0x000f220000000800 */
[C---:B------:R-:W-:Y:S02]  /*89c0*/  FMUL.FTZ R35, R2.reuse, R159 ;  /* 0x0000009f02237220 */ /* 0x040fe40000410000 */
[C---:B------:R-:W-:Y:S02]  /*89d0*/  FMUL.FTZ R38, R2.reuse, R38 ;  /* 0x0000002602267220 */ /* 0x040fe40000410000 */
[C---:B------:R-:W-:Y:S01]  /*89e0*/  FMUL.FTZ R39, R2.reuse, R39 ;  /* 0x0000002702277220 */ /* 0x040fe20000410000 */
[----:B------:R-:W-:Y:S01]  /*89f0*/  LDSM.16.MT88.4 R140, [R222+0x2100] ;  /* 0x00210000de8c783b */ /* 0x000fe20000004200 */
[C---:B------:R-:W-:Y:S02]  /*8a00*/  FMUL.FTZ R42, R2.reuse, R42 ;  /* 0x0000002a022a7220 */ /* 0x040fe40000410000 */
[C---:B------:R-:W-:Y:S01]  /*8a10*/  FMUL.FTZ R43, R2.reuse, R43 ;  /* 0x0000002b022b7220 */ /* 0x040fe20000410000 */
[----:B------:R-:W-:Y:S01]  /*8a20*/  MUFU.EX2 R196, R196 ;  /* 0x000000c400c47308 */ /* 0x000fe20000000800 */
[----:B------:R-:W-:Y:S01]  /*8a30*/  FMUL.FTZ R46, R2, R46 ;  /* 0x0000002e022e7220 */ /* 0x000fe20000410000 */
[----:B-1----:R-:W-:Y:S01]  /*8a40*/  F2FP.PACK_AB R171, R190, R191 ;  /* 0x000000bfbeab723e */ /* 0x002fe200000000ff */
[C---:B------:R-:W-:Y:S01]  /*8a50*/  FMUL.FTZ R47, R2.reuse, R47 ;  /* 0x0000002f022f7220 */ /* 0x040fe20000410000 */
[----:B------:R-:W-:Y:S01]  /*8a60*/  LDSM.16.MT88.4 R148, [R220+0x900] ;  /* 0x00090000dc94783b */ /* 0x000fe20000004200 */
[C---:B------:R-:W-:Y:S02]  /*8a70*/  FMUL.FTZ R50, R2.reuse, R50 ;  /* 0x0000003202327220 */ /* 0x040fe40000410000 */
[C---:B------:R-:W-:Y:S02]  /*8a80*/  FMUL.FTZ R51, R2.reuse, R51 ;  /* 0x0000003302337220 */ /* 0x040fe40000410000 */
[C---:B--2---:R-:W-:Y:S01]  /*8a90*/  HMMA.16816.F32 R4, R168.reuse, R12, R4 ;  /* 0x0000000ca804723c */ /* 0x044fe20000001804 */
[----:B------:R-:W-:Y:S02]  /*8aa0*/  MUFU.EX2 R197, R197 ;  /* 0x000000c500c57308 */ /* 0x000fe40000000800 */
[----:B------:R-:W-:Y:S02]  /*8ab0*/  LDSM.16.MT88.4 R156, [R221+0x2900] ;  /* 0x00290000dd9c783b */ /* 0x000fe40000004200 */
[C---:B------:R-:W-:Y:S02]  /*8ac0*/  FMUL.FTZ R53, R3.reuse, R53 ;  /* 0x0000003503357220 */ /* 0x040fe40000410000 */
[C---:B------:R-:W-:Y:S01]  /*8ad0*/  FMUL.FTZ R12, R3.reuse, R136 ;  /* 0x00000088030c7220 */ /* 0x040fe20000410000 */
[C---:B------:R-:W-:Y:S03]  /*8ae0*/  HMMA.16816.F32 R8, R168.reuse, R14, R8 ;  /* 0x0000000ea808723c */ /* 0x040fe60000001808 */
[----:B------:R-:W-:Y:S01]  /*8af0*/  MUFU.EX2 R202, R202 ;  /* 0x000000ca00ca7308 */ /* 0x000fe20000000800 */
[C---:B------:R-:W-:Y:S02]  /*8b00*/  FMUL.FTZ R13, R3.reuse, R137 ;  /* 0x00000089030d7220 */ /* 0x040fe40000410000 */
[C---:B------:R-:W-:Y:S02]  /*8b10*/  FMUL.FTZ R54, R2.reuse, R54 ;  /* 0x0000003602367220 */ /* 0x040fe40000410000 */
[C---:B------:R-:W-:Y:S04]  /*8b20*/  FMUL.FTZ R14, R2.reuse, R138 ;  /* 0x0000008a020e7220 */ /* 0x040fe80000410000 */
[C---:B------:R-:W-:Y:S02]  /*8b30*/  FMUL.FTZ R15, R2.reuse, R139 ;  /* 0x0000008b020f7220 */ /* 0x040fe40000410000 */
[----:B------:R-:W1:Y:S01]  /*8b40*/  LDSM.16.MT88.4 R136, [R227+0x2100] ;  /* 0x00210000e388783b */ /* 0x000e620000004200 */
[C---:B------:R-:W-:Y:S02]  /*8b50*/  FMUL.FTZ R55, R2.reuse, R55 ;  /* 0x0000003702377220 */ /* 0x040fe40000410000 */
[C---:B------:R-:W-:Y:S02]  /*8b60*/  FMUL.FTZ R56, R3.reuse, R56 ;  /* 0x0000003803387220 */ /* 0x040fe40000410000 */
[C---:B------:R-:W-:Y:S03]  /*8b70*/  HMMA.16816.F32 R12, R168.reuse, R20, R12 ;  /* 0x00000014a80c723c */ /* 0x040fe6000000180c */
[C---:B------:R-:W-:Y:S02]  /*8b80*/  FMUL.FTZ R57, R3.reuse, R57 ;  /* 0x0000003903397220 */ /* 0x040fe40000410000 */
[C---:B------:R-:W-:Y:S02]  /*8b90*/  FMUL.FTZ R58, R2.reuse, R58 ;  /* 0x0000003a023a7220 */ /* 0x040fe40000410000 */
[C---:B------:R-:W-:Y:S01]  /*8ba0*/  FMUL.FTZ R20, R3.reuse, R144 ;  /* 0x0000009003147220 */ /* 0x040fe20000410000 */
[C---:B------:R-:W-:Y:S04]  /*8bb0*/  HMMA.16816.F32 R16, R168.reuse, R22, R16 ;  /* 0x00000016a810723c */ /* 0x040fe80000001810 */
[C---:B------:R-:W-:Y:S02]  /*8bc0*/  FMUL.FTZ R21, R3.reuse, R145 ;  /* 0x0000009103157220 */ /* 0x040fe40000410000 */
[C---:B------:R-:W-:Y:S02]  /*8bd0*/  FMUL.FTZ R59, R2.reuse, R59 ;  /* 0x0000003b023b7220 */ /* 0x040fe40000410000 */
[C---:B------:R-:W-:Y:S04]  /*8be0*/  FMUL.FTZ R22, R2.reuse, R146 ;  /* 0x0000009202167220 */ /* 0x040fe80000410000 */
[C---:B------:R-:W-:Y:S02]  /*8bf0*/  FMUL.FTZ R23, R2.reuse, R147 ;  /* 0x0000009302177220 */ /* 0x040fe40000410000 */
[----:B------:R-:W-:Y:S01]  /*8c00*/  LDSM.16.MT88.4 R144, [R221+0x900] ;  /* 0x00090000dd90783b */ /* 0x000fe20000004200 */
        /* <DEDUP_REMOVED lines=14> */
[C---:B---3--:R-:W-:Y:S03]  /*8cf0*/  HMMA.16816.F32 R28, R168.reuse, R132, R28 ;  /* 0x00000084a81c723c */ /* 0x048fe6000000181c */
[C---:B------:R-:W-:Y:S02]  /*8d00*/  FMUL.FTZ R67, R2.reuse, R67 ;  /* 0x0000004302437220 */ /* 0x040fe40000410000 */
[C---:B------:R-:W-:Y:S02]  /*8d10*/  FMUL.FTZ R68, R3.reuse, R68 ;  /* 0x0000004403447220 */ /* 0x040fe40000410000 */
[C---:B------:R-:W-:Y:S01]  /*8d20*/  FMUL.FTZ R69, R3.reuse, R69 ;  /* 0x0000004503457220 */ /* 0x040fe20000410000 */
[C---:B------:R-:W-:Y:S01]  /*8d30*/  HMMA.16816.F32 R32, R168.reuse, R134, R32 ;  /* 0x00000086a820723c */ /* 0x040fe20000001820 */
[----:B------:R-:W2:Y:S03]  /*8d40*/  LDSM.16.MT88.4 R132, [R221+0x2100] ;  /* 0x00210000dd84783b */ /* 0x000ea60000004200 */
        /* <DEDUP_REMOVED lines=9> */
[C---:B------:R-:W-:Y:S04]  /*8de0*/  HMMA.16816.F32 R44, R168.reuse, R140, R44 ;  /* 0x0000008ca82c723c */ /* 0x040fe8000000182c */
[C---:B------:R-:W-:Y:S02]  /*8df0*/  FMUL.FTZ R76, R3.reuse, R76 ;  /* 0x0000004c034c7220 */ /* 0x040fe40000410000 */
[C---:B------:R-:W-:Y:S02]  /*8e00*/  FMUL.FTZ R77, R3.reuse, R77 ;  /* 0x0000004d034d7220 */ /* 0x040fe40000410000 */
[C---:B------:R-:W-:Y:S01]  /*8e10*/  HMMA.16816.F32 R48, R168.reuse, R142, R48 ;  /* 0x0000008ea830723c */ /* 0x040fe20000001830 */
[----:B------:R-:W3:Y:S03]  /*8e20*/  LDSM.16.MT88.4 R140, [R227+0x4100] ;  /* 0x00410000e38c783b */ /* 0x000ee60000004200 */
        /* <DEDUP_REMOVED lines=18> */
[C---:B---3--:R-:W-:Y:S04]  /*8f50*/  HMMA.16816.F32 R68, R168.reuse, R140, R68 ;  /* 0x0000008ca844723c */ /* 0x048fe80000001844 */
        /* <DEDUP_REMOVED lines=41> */
[C---:B------:R-:W-:Y:S04]  /*91f0*/  FMUL.FTZ R116, R3.reuse, R116 ;  /* 0x0000007403747220 */ /* 0x040fe80000410000 */
[----:B------:R-:W-:Y:S01]  /*9200*/  FMUL.FTZ R117, R3, R117 ;  /* 0x0000007503757220 */ /* 0x000fe20000410000 */
[C---:B------:R-:W-:Y:S01]  /*9210*/  HMMA.16816.F32 R112, R168.reuse, R138, R112 ;  /* 0x0000008aa870723c */ /* 0x040fe20000001870 */
[----:B------:R-:W1:Y:S02]  /*9220*/  LDSM.16.MT88.4 R136, [R227+0x900] ;  /* 0x00090000e388783b */ /* 0x000e640000004200 */
[C---:B------:R-:W-:Y:S02]  /*9230*/  FMUL.FTZ R118, R2.reuse, R118 ;  /* 0x0000007602767220 */ /* 0x040fe40000410000 */
[----:B------:R-:W-:Y:S02]  /*9240*/  FMUL.FTZ R119, R2, R119 ;  /* 0x0000007702777220 */ /* 0x000fe40000410000 */
[--C-:B------:R-:W-:Y:S02]  /*9250*/  FFMA.FTZ R198, R200, c[0x0][0x2d0], -R172.reuse ;  /* 0x0000b400c8c67a23 */ /* 0x100fe400000108ac */
[--C-:B------:R-:W-:Y:S03]  /*9260*/  FFMA.FTZ R199, R199, c[0x0][0x2d0], -R172.reuse ;  /* 0x0000b400c7c77a23 */ /* 0x100fe600000108ac */
[C---:B---3--:R-:W-:Y:S01]  /*9270*/  HMMA.16816.F32 R116, R168.reuse, R140, R116 ;  /* 0x0000008ca874723c */ /* 0x048fe20000001874 */
[----:B------:R-:W-:Y:S02]  /*9280*/  MUFU.EX2 R198, R198 ;  /* 0x000000c600c67308 */ /* 0x000fe40000000800 */
[C---:B------:R-:W-:Y:S02]  /*9290*/  FMUL.FTZ R120, R3.reuse, R120 ;  /* 0x0000007803787220 */ /* 0x040fe40000410000 */
[----:B------:R-:W-:Y:S02]  /*92a0*/  FMUL.FTZ R121, R3, R121 ;  /* 0x0000007903797220 */ /* 0x000fe40000410000 */
[--C-:B------:R-:W-:Y:S02]  /*92b0*/  FFMA.FTZ R200, R203, c[0x0][0x2d0], -R172.reuse ;  /* 0x0000b400cbc87a23 */ /* 0x100fe400000108ac */
[C---:B------:R-:W-:Y:S02]  /*92c0*/  FMUL.FTZ R122, R2.reuse, R122 ;  /* 0x0000007a027a7220 */ /* 0x040fe40000410000 */
[----:B------:R-:W3:Y:S01]  /*92d0*/  MUFU.EX2 R199, R199 ;  /* 0x000000c700c77308 */ /* 0x000ee20000000800 */
[C---:B------:R-:W-:Y:S02]  /*92e0*/  FMUL.FTZ R123, R2.reuse, R123 ;  /* 0x0000007b027b7220 */ /* 0x040fe40000410000 */
[--C-:B------:R-:W-:Y:S02]  /*92f0*/  FFMA.FTZ R201, R201, c[0x0][0x2d0], -R172.reuse ;  /* 0x0000b400c9c97a23 */ /* 0x100fe400000108ac */
[--C-:B------:R-:W-:Y:S02]  /*9300*/  FFMA.FTZ R185, R185, c[0x0][0x2d0], -R172.reuse ;  /* 0x0000b400b9b97a23 */ /* 0x100fe400000108ac */
[--C-:B------:R-:W-:Y:S01]  /*9310*/  FFMA.FTZ R183, R183, c[0x0][0x2d0], -R172.reuse ;  /* 0x0000b400b7b77a23 */ /* 0x100fe200000108ac */
[C---:B------:R-:W-:Y:S01]  /*9320*/  HMMA.16816.F32 R120, R168.reuse, R142, R120 ;  /* 0x0000008ea878723c */ /* 0x040fe20000001878 */
[----:B------:R-:W5:Y:S01]  /*9330*/  LDSM.16.MT88.4 R140, [R222+0x900] ;  /* 0x00090000de8c783b */ /* 0x000f620000004200 */
[----:B------:R-:W-:Y:S01]  /*9340*/  MUFU.EX2 R200, R200 ;  /* 0x000000c800c87308 */ /* 0x000fe20000000800 */
[C---:B------:R-:W-:Y:S02]  /*9350*/  FMUL.FTZ R124, R3.reuse, R124 ;  /* 0x0000007c037c7220 */ /* 0x040fe40000410000 */
[----:B------:R-:W-:Y:S02]  /*9360*/  FMUL.FTZ R125, R3, R125 ;  /* 0x0000007d037d7220 */ /* 0x000fe40000410000 */
[C---:B------:R-:W-:Y:S02]  /*9370*/  FMUL.FTZ R126, R2.reuse, R126 ;  /* 0x0000007e027e7220 */ /* 0x040fe40000410000 */
[----:B------:R-:W-:Y:S03]  /*9380*/  FMUL.FTZ R127, R2, R127 ;  /* 0x0000007f027f7220 */ /* 0x000fe60000410000 */
[----:B------:R-:W1:Y:S01]  /*9390*/  MUFU.EX2 R201, R201 ;  /* 0x000000c900c97308 */ /* 0x000e620000000800 */
[--C-:B------:R-:W-:Y:S02]  /*93a0*/  FFMA.FTZ R181, R181, c[0x0][0x2d0], -R172.reuse ;  /* 0x0000b400b5b57a23 */ /* 0x100fe400000108ac */
[--C-:B------:R-:W-:Y:S01]  /*93b0*/  FFMA.FTZ R203, R186, c[0x0][0x2d0], -R179.reuse ;  /* 0x0000b400bacb7a23 */ /* 0x100fe200000108b3 */
[C---:B--2---:R-:W-:Y:S03]  /*93c0*/  HMMA.16816.F32 R124, R168.reuse, R132, R124 ;  /* 0x00000084a87c723c */ /* 0x044fe6000000187c */
[C---:B------:R-:W-:Y:S02]  /*93d0*/  FMUL.FTZ R128, R3.reuse, R128 ;  /* 0x0000008003807220 */ /* 0x040fe40000410000 */
[----:B------:R-:W-:Y:S01]  /*93e0*/  FMUL.FTZ R129, R3, R129 ;  /* 0x0000008103817220 */ /* 0x000fe20000410000 */
[----:B------:R-:W-:Y:S01]  /*93f0*/  MUFU.EX2 R186, R176 ;  /* 0x000000b000ba7308 */ /* 0x000fe20000000800 */
[C---:B------:R-:W-:Y:S01]  /*9400*/  FMUL.FTZ R130, R2.reuse, R130 ;  /* 0x0000008202827220 */ /* 0x040fe20000410000 */
[----:B----4-:R-:W-:Y:S01]  /*9410*/  F2FP.PACK_AB R132, R195, R194 ;  /* 0x000000c2c384723e */ /* 0x010fe200000000ff */
[----:B------:R-:W-:Y:S03]  /*9420*/  FMUL.FTZ R131, R2, R131 ;  /* 0x0000008302837220 */ /* 0x000fe60000410000 */
[----:B------:R-:W-:Y:S01]  /*9430*/  FFMA.FTZ R179, R174, c[0x0][0x2d0], -R179 ;  /* 0x0000b400aeb37a23 */ /* 0x000fe200000108b3 */
[----:B---3--:R-:W-:Y:S01]  /*9440*/  F2FP.PACK_AB R133, R199, R198 ;  /* 0x000000c6c785723e */ /* 0x008fe200000000ff */
[----:B------:R-:W-:Y:S02]  /*9450*/  FFMA.FTZ R187, R187, c[0x0][0x2d0], -R172 ;  /* 0x0000b400bbbb7a23 */ /* 0x000fe400000108ac */
[----:B------:R-:W-:Y:S01]  /*9460*/  HMMA.16816.F32 R128, R168, R134, R128 ;  /* 0x00000086a880723c */ /* 0x000fe20000001880 */
[----:B------:R-:W2:Y:S02]  /*9470*/  MUFU.EX2 R171, R184 ;  /* 0x000000b800ab7308 */ /* 0x000ea40000000800 */
[----:B------:R-:W-:Y:S02]  /*9480*/  FFMA.FTZ R188, R3, R240, R188 ;  /* 0x000000f003bc7223 */ /* 0x000fe400000100bc */
[----:B------:R-:W-:Y:S02]  /*9490*/  FFMA.FTZ R193, R2, R239, R193 ;  /* 0x000000ef02c17223 */ /* 0x000fe400000100c1 */
[----:B------:R-:W-:Y:S01]  /*94a0*/  F2FP.PACK_AB R134, R197, R196 ;  /* 0x000000c4c586723e */ /* 0x000fe200000000ff */
[----:B------:R-:W-:Y:S01]  /*94b0*/  FADD.FTZ R167, R167, R188 ;  /* 0x000000bca7a77221 */ /* 0x000fe20000010000 */
[----:B-1----:R-:W-:Y:S02]  /*94c0*/  F2FP.PACK_AB R135, R201, R200 ;  /* 0x000000c8c987723e */ /* 0x002fe400000000ff */
[----:B------:R-:W-:Y:S01]  /*94d0*/  MUFU.EX2 R184, R187 ;  /* 0x000000bb00b87308 */ /* 0x000fe20000000800 */
[----:B------:R-:W-:Y:S02]  /*94e0*/  FADD.FTZ R192, R192, R193 ;  /* 0x000000c1c0c07221 */ /* 0x000fe40000010000 */
[----:B------:R-:W-:Y:S02]  /*94f0*/  FADD.FTZ R166, R166, R167 ;  /* 0x000000a7a6a67221 */ /* 0x000fe40000010000 */
[C---:B------:R-:W-:Y:S05]  /*9500*/  HMMA.16816.F32 R4, R132.reuse, R136, R4 ;  /* 0x000000888404723c */ /* 0x040fea0000001804 */
[----:B------:R-:W-:Y:S01]  /*9510*/  MUFU.EX2 R187, R177 ;  /* 0x000000b100bb7308 */ /* 0x000fe20000000800 */
[----:B------:R-:W-:Y:S02]  /*9520*/  FADD.FTZ R3, R191, R192 ;  /* 0x000000c0bf037221 */ /* 0x000fe40000010000 */
[C---:B------:R-:W-:Y:S01]  /*9530*/  HMMA.16816.F32 R8, R132.reuse, R138, R8 ;  /* 0x0000008a8408723c */ /* 0x040fe20000001808 */
[----:B------:R-:W1:Y:S03]  /*9540*/  LDSM.16.MT88.4 R136, [R222+0x2900] ;  /* 0x00290000de88783b */ /* 0x000e660000004200 */
[----:B------:R-:W-:Y:S02]  /*9550*/  FADD.FTZ R189, R189, R166 ;  /* 0x000000a6bdbd7221 */ /* 0x000fe40000010000 */
[----:B------:R-:W-:Y:S01]  /*9560*/  FADD.FTZ R3, R190, R3 ;  /* 0x00000003be037221 */ /* 0x000fe20000010000 */
[----:B------:R-:W-:Y:S01]  /*9570*/  MUFU.EX2 R169, R182 ;  /* 0x000000b600a97308 */ /* 0x000fe20000000800 */
[C---:B-----5:R-:W-:Y:S04]  /*9580*/  HMMA.16816.F32 R12, R132.reuse, R140, R12 ;  /* 0x0000008c840c723c */ /* 0x060fe8000000180c */
[----:B------:R-:W-:Y:S02]  /*9590*/  FADD.FTZ R194, R194, R189 ;  /* 0x000000bdc2c27221 */ /* 0x000fe40000010000 */
[----:B------:R-:W-:Y:S02]  /*95a0*/  FADD.FTZ R198, R198, R3 ;  /* 0x00000003c6c67221 */ /* 0x000fe40000010000 */
[C---:B------:R-:W-:Y:S01]  /*95b0*/  HMMA.16816.F32 R16, R132.reuse, R142, R16 ;  /* 0x0000008e8410723c */ /* 0x040fe20000001810 */
[----:B------:R-:W3:Y:S01]  /*95c0*/  LDSM.16.MT88.4 R140, [R227+0x4900] ;  /* 0x00490000e38c783b */ /* 0x000ee20000004200 */
[----:B------:R2:W-:Y:S02]  /*95d0*/  MUFU.EX2 R182, R181 ;  /* 0x000000b500b67308 */ /* 0x0005e40000000800 */
[----:B------:R-:W-:Y:S02]  /*95e0*/  FADD.FTZ R195, R195, R194 ;  /* 0x000000c2c3c37221 */ /* 0x000fe40000010000 */
[----:B------:R-:W-:Y:S02]  /*95f0*/  FADD.FTZ R199, R199, R198 ;  /* 0x000000c6c7c77221 */ /* 0x000fe40000010000 */
[C---:B------:R-:W-:Y:S04]  /*9600*/  HMMA.16816.F32 R20, R132.reuse, R144, R20 ;  /* 0x000000908414723c */ /* 0x040fe80000001814 */
[----:B------:R-:W4:Y:S01]  /*9610*/  MUFU.EX2 R168, R185 ;  /* 0x000000b900a87308 */ /* 0x000f220000000800 */
[----:B------:R-:W-:Y:S02]  /*9620*/  FADD.FTZ R196, R196, R195 ;  /* 0x000000c3c4c47221 */ /* 0x000fe40000010000 */
[----:B------:R-:W-:Y:S01]  /*9630*/  FADD.FTZ R200, R200, R199 ;  /* 0x000000c7c8c87221 */ /* 0x000fe20000010000 */
[C---:B------:R-:W-:Y:S01]  /*9640*/  HMMA.16816.F32 R24, R132.reuse, R146, R24 ;  /* 0x000000928418723c */ /* 0x040fe20000001818 */
[----:B------:R-:W5:Y:S03]  /*9650*/  LDSM.16.MT88.4 R144, [R222+0x4900] ;  /* 0x00490000de90783b */ /* 0x000f660000004200 */
[----:B------:R-:W-:Y:S02]  /*9660*/  FADD.FTZ R197, R197, R196 ;  /* 0x000000c4c5c57221 */ /* 0x000fe40000010000 */
[----:B------:R-:W-:Y:S01]  /*9670*/  MUFU.EX2 R185, R178 ;  /* 0x000000b200b97308 */ /* 0x000fe20000000800 */
[----:B------:R-:W-:Y:S01]  /*9680*/  FADD.FTZ R201, R201, R200 ;  /* 0x000000c8c9c97221 */ /* 0x000fe20000010000 */
[C---:B------:R-:W-:Y:S04]  /*9690*/  HMMA.16816.F32 R28, R132.reuse, R148, R28 ;  /* 0x00000094841c723c */ /* 0x040fe8000000181c */
[----:B--2---:R-:W-:Y:S04]  /*96a0*/  MOV R181, R171 ;  /* 0x000000ab00b57202 */ /* 0x004fe80000000f00 */
[C---:B------:R-:W-:Y:S01]  /*96b0*/  HMMA.16816.F32 R32, R132.reuse, R150, R32 ;  /* 0x000000968420723c */ /* 0x040fe20000001820 */
[----:B------:R-:W2:Y:S01]  /*96c0*/  LDSM.16.MT88.4 R148, [R221+0x4900] ;  /* 0x00490000dd94783b */ /* 0x000ea20000004200 */
[----:B------:R-:W-:Y:S06]  /*96d0*/  MUFU.EX2 R178, R179 ;  /* 0x000000b300b27308 */ /* 0x000fec0000000800 */
[C---:B------:R-:W-:Y:S04]  /*96e0*/  HMMA.16816.F32 R36, R132.reuse, R152, R36 ;  /* 0x000000988424723c */ /* 0x040fe80000001824 */
[----:B------:R4:W2:Y:S04]  /*96f0*/  MUFU.EX2 R170, R183 ;  /* 0x000000b700aa7308 */ /* 0x0008a80000000800 */
[C---:B------:R-:W-:Y:S01]  /*9700*/  HMMA.16816.F32 R40, R132.reuse, R154, R40 ;  /* 0x0000009a8428723c */ /* 0x040fe20000001828 */
[----:B------:R-:W-:Y:S05]  /*9710*/  LDSM.16.MT88.4 R152, [R227+0x3100] ;  /* 0x00310000e398783b */ /* 0x000fea0000004200 */
[----:B------:R-:W-:Y:S02]  /*9720*/  MUFU.EX2 R171, R180 ;  /* 0x000000b400ab7308 */ /* 0x000fe40000000800 */
[C---:B-1----:R-:W-:Y:S08]  /*9730*/  HMMA.16816.F32 R44, R132.reuse, R136, R44 ;  /* 0x00000088842c723c */ /* 0x042ff0000000182c */
[C---:B------:R-:W-:Y:S01]  /*9740*/  HMMA.16816.F32 R48, R132.reuse, R138, R48 ;  /* 0x0000008a8430723c */ /* 0x040fe20000001830 */
[----:B------:R-:W1:Y:S01]  /*9750*/  LDSM.16.MT88.4 R136, [R220+0x4900] ;  /* 0x00490000dc88783b */ /* 0x000e620000004200 */
[----:B------:R-:W1:Y:S02]  /*9760*/  MUFU.EX2 R203, R203 ;  /* 0x000000cb00cb7308 */ /* 0x000e640000000800 */
[----:B----4-:R-:W-:Y:S04]  /*9770*/  MOV R183, R168 ;  /* 0x000000a800b77202 */ /* 0x010fe80000000f00 */
[C---:B------:R-:W-:Y:S08]  /*9780*/  HMMA.16816.F32 R52, R132.reuse, R156, R52 ;  /* 0x0000009c8434723c */ /* 0x040ff00000001834 */
[C---:B------:R-:W-:Y:S01]  /*9790*/  HMMA.16816.F32 R56, R132.reuse, R158, R56 ;  /* 0x0000009e8438723c */ /* 0x040fe20000001838 */
[----:B------:R-:W-:Y:S07]  /*97a0*/  LDSM.16.MT88.4 R156, [R222+0x3100] ;  /* 0x00310000de9c783b */ /* 0x000fee0000004200 */
[C---:B------:R-:W-:Y:S08]  /*97b0*/  HMMA.16816.F32 R60, R132.reuse, R160, R60 ;  /* 0x000000a0843c723c */ /* 0x040ff0000000183c */
[C---:B------:R-:W-:Y:S01]  /*97c0*/  HMMA.16816.F32 R64, R132.reuse, R162, R64 ;  /* 0x000000a28440723c */ /* 0x040fe20000001840 */
[----:B------:R-:W-:Y:S07]  /*97d0*/  LDSM.16.MT88.4 R160, [R227+0x5100] ;  /* 0x00510000e3a0783b */ /* 0x000fee0000004200 */
[C---:B---3--:R-:W-:Y:S08]  /*97e0*/  HMMA.16816.F32 R68, R132.reuse, R140, R68 ;  /* 0x0000008c8444723c */ /* 0x048ff00000001844 */
        /* <DEDUP_REMOVED lines=21> */
[----:B------:R-:W-:Y:S01]  /*9940*/  HMMA.16816.F32 R128, R132, R138, R128 ;  /* 0x0000008a8480723c */ /* 0x000fe20000001880 */
[----:B------:R-:W1:Y:S06]  /*9950*/  LDSM.16.MT88.4 R136, [R220+0x1100] ;  /* 0x00110000dc88783b */ /* 0x000e6c0000004200 */
[-C--:B------:R-:W-:Y:S02]  /*9960*/  F2FP.PACK_AB R134, R169, R181.reuse ;  /* 0x000000b5a986723e */ /* 0x080fe400000000ff */
[----:B------:R-:W-:Y:S03]  /*9970*/  F2FP.PACK_AB R133, R183, R184 ;  /* 0x000000b8b785723e */ /* 0x000fe600000000ff */
[----:B------:R-:W-:Y:S02]  /*9980*/  F2FP.PACK_AB R135, R182, R170 ;  /* 0x000000aab687723e */ /* 0x000fe400000000ff */
[C---:B------:R-:W-:Y:S01]  /*9990*/  F2FP.PACK_AB R132, R203.reuse, R202 ;  /* 0x000000cacb84723e */ /* 0x040fe200000000ff */
[----:B------:R-:W-:Y:S04]  /*99a0*/  FADD.FTZ R202, R202, R197 ;  /* 0x000000c5caca7221 */ /* 0x000fe80000010000 */
[----:B------:R-:W-:Y:S02]  /*99b0*/  FADD.FTZ R3, R203, R202 ;  /* 0x000000cacb037221 */ /* 0x000fe40000010000 */
        /* <DEDUP_REMOVED lines=8> */
[----:B------:R-:W-:Y:S07]  /*9a40*/  LDSM.16.MT88.4 R148, [R227+0x7100] ;  /* 0x00710000e394783b */ /* 0x000fee0000004200 */
        /* <DEDUP_REMOVED lines=11> */
[----:B------:R-:W2:Y:S07]  /*9b00*/  LDSM.16.MT88.4 R140, [R221+0x5100] ;  /* 0x00510000dd8c783b */ /* 0x000eae0000004200 */
[C---:B----4-:R-:W-:Y:S08]  /*9b10*/  HMMA.16816.F32 R60, R132.reuse, R144, R60 ;  /* 0x00000090843c723c */ /* 0x050ff0000000183c */
[C---:B------:R-:W-:Y:S01]  /*9b20*/  HMMA.16816.F32 R64, R132.reuse, R146, R64 ;  /* 0x000000928440723c */ /* 0x040fe20000001840 */
[----:B------:R-:W3:Y:S07]  /*9b30*/  LDSM.16.MT88.4 R144, [R220+0x5100] ;  /* 0x00510000dc90783b */ /* 0x000eee0000004200 */
[C---:B------:R-:W-:Y:S07]  /*9b40*/  HMMA.16816.F32 R68, R132.reuse, R160, R68 ;  /* 0x000000a08444723c */ /* 0x040fee0000001844 */
[--C-:B------:R-:W-:Y:S01]  /*9b50*/  FFMA.FTZ R161, R175, c[0x0][0x2d0], -R172.reuse ;  /* 0x0000b400afa17a23 */ /* 0x100fe200000108ac */
[C---:B------:R-:W-:Y:S03]  /*9b60*/  HMMA.16816.F32 R72, R132.reuse, R162, R72 ;  /* 0x000000a28448723c */ /* 0x040fe60000001848 */
[----:B------:R-:W-:Y:S01]  /*9b70*/  MUFU.EX2 R168, R161 ;  /* 0x000000a100a87308 */ /* 0x000fe20000000800 */
[--C-:B------:R-:W-:Y:S02]  /*9b80*/  FFMA.FTZ R160, R173, c[0x0][0x2d0], -R172.reuse ;  /* 0x0000b400ada07a23 */ /* 0x100fe400000108ac */
[----:B------:R-:W-:Y:S02]  /*9b90*/  FFMA.FTZ R172, R165, c[0x0][0x2d0], -R172 ;  /* 0x0000b400a5ac7a23 */ /* 0x000fe400000108ac */
[C---:B-1----:R-:W-:Y:S05]  /*9ba0*/  HMMA.16816.F32 R76, R132.reuse, R136, R76 ;  /* 0x00000088844c723c */ /* 0x042fea000000184c */
[----:B------:R-:W1:Y:S03]  /*9bb0*/  MUFU.EX2 R180, R160 ;  /* 0x000000a000b47308 */ /* 0x000e660000000800 */
[C---:B------:R-:W-:Y:S01]  /*9bc0*/  HMMA.16816.F32 R80, R132.reuse, R138, R80 ;  /* 0x0000008a8450723c */ /* 0x040fe20000001850 */
[----:B------:R-:W4:Y:S06]  /*9bd0*/  LDSM.16.MT88.4 R136, [R222+0x7100] ;  /* 0x00710000de88783b */ /* 0x000f2c0000004200 */
[----:B------:R5:W1:Y:S01]  /*9be0*/  MUFU.EX2 R165, R172 ;  /* 0x000000ac00a57308 */ /* 0x000a620000000800 */
[C---:B--2---:R-:W-:Y:S08]  /*9bf0*/  HMMA.16816.F32 R84, R132.reuse, R140, R84 ;  /* 0x0000008c8454723c */ /* 0x044ff00000001854 */
[C---:B------:R-:W-:Y:S01]  /*9c00*/  HMMA.16816.F32 R88, R132.reuse, R142, R88 ;  /* 0x0000008e8458723c */ /* 0x040fe20000001858 */
[----:B------:R-:W2:Y:S07]  /*9c10*/  LDSM.16.MT88.4 R140, [R220+0x7100] ;  /* 0x00710000dc8c783b */ /* 0x000eae0000004200 */
[C---:B---3--:R-:W-:Y:S01]  /*9c20*/  HMMA.16816.F32 R92, R132.reuse, R144, R92 ;  /* 0x00000090845c723c */ /* 0x048fe2000000185c */
[----:B-----5:R-:W-:Y:S07]  /*9c30*/  LDSM.16.MT88.4 R172, [R221+0x1900] ;  /* 0x00190000ddac783b */ /* 0x020fee0000004200 */
[C---:B------:R-:W-:Y:S01]  /*9c40*/  HMMA.16816.F32 R96, R132.reuse, R146, R96 ;  /* 0x000000928460723c */ /* 0x040fe20000001860 */
[----:B------:R-:W3:Y:S07]  /*9c50*/  LDSM.16.MT88.4 R144, [R227+0x1900] ;  /* 0x00190000e390783b */ /* 0x000eee0000004200 */
[C---:B------:R-:W-:Y:S07]  /*9c60*/  HMMA.16816.F32 R100, R132.reuse, R148, R100 ;  /* 0x000000948464723c */ /* 0x040fee0000001864 */
[----:B------:R-:W-:Y:S01]  /*9c70*/  MOV R148, R178 ;  /* 0x000000b200947202 */ /* 0x000fe20000000f00 */
[C---:B------:R-:W-:Y:S01]  /*9c80*/  HMMA.16816.F32 R104, R132.reuse, R150, R104 ;  /* 0x000000968468723c */ /* 0x040fe20000001868 */
[----:B------:R-:W5:Y:S03]  /*9c90*/  LDSM.16.MT88.4 R176, [R220+0x1900] ;  /* 0x00190000dcb0783b */ /* 0x000f660000004200 */
[----:B-1----:R-:W-:Y:S03]  /*9ca0*/  MOV R149, R180 ;  /* 0x000000b400957202 */ /* 0x002fe60000000f00 */
[----:B------:R-:W-:Y:S01]  /*9cb0*/  MOV R150, R181 ;  /* 0x000000b500967202 */ /* 0x000fe20000000f00 */
[C---:B----4-:R-:W-:Y:S04]  /*9cc0*/  HMMA.16816.F32 R108, R132.reuse, R136, R108 ;  /* 0x00000088846c723c */ /* 0x050fe8000000186c */
[----:B------:R-:W-:Y:S03]  /*9cd0*/  MOV R151, R183 ;  /* 0x000000b700977202 */ /* 0x000fe60000000f00 */
[----:B------:R-:W-:Y:S01]  /*9ce0*/  MOV R136, R185 ;  /* 0x000000b900887202 */ /* 0x000fe20000000f00 */
[C---:B------:R-:W-:Y:S04]  /*9cf0*/  HMMA.16816.F32 R112, R132.reuse, R138, R112 ;  /* 0x0000008a8470723c */ /* 0x040fe80000001870 */
[----:B------:R-:W-:Y:S03]  /*9d00*/  MOV R137, R187 ;  /* 0x000000bb00897202 */ /* 0x000fe60000000f00 */
[----:B------:R-:W-:Y:S01]  /*9d10*/  MOV R138, R182 ;  /* 0x000000b6008a7202 */ /* 0x000fe20000000f00 */
[C---:B------:R-:W-:Y:S01]  /*9d20*/  HMMA.16816.F32 R116, R132.reuse, R152, R116 ;  /* 0x000000988474723c */ /* 0x040fe20000001874 */
[----:B------:R-:W1:Y:S03]  /*9d30*/  LDSM.16.MT88.4 R180, [R227+0x3900] ;  /* 0x00390000e3b4783b */ /* 0x000e660000004200 */
[----:B------:R-:W-:Y:S03]  /*9d40*/  MOV R139, R184 ;  /* 0x000000b8008b7202 */ /* 0x000fe60000000f00 */
[----:B------:R-:W-:Y:S01]  /*9d50*/  MOV R152, R186 ;  /* 0x000000ba00987202 */ /* 0x000fe20000000f00 */
[C---:B------:R-:W-:Y:S01]  /*9d60*/  HMMA.16816.F32 R120, R132.reuse, R154, R120 ;  /* 0x0000009a8478723c */ /* 0x040fe20000001878 */
[----:B------:R-:W4:Y:S03]  /*9d70*/  LDSM.16.MT88.4 R184, [R222+0x3900] ;  /* 0x00390000deb8783b */ /* 0x000f260000004200 */
[----:B------:R-:W-:Y:S03]  /*9d80*/  MOV R153, R168 ;  /* 0x000000a800997202 */ /* 0x000fe60000000f00 */
[----:B------:R-:W-:Y:S01]  /*9d90*/  MOV R154, R169 ;  /* 0x000000a9009a7202 */ /* 0x000fe20000000f00 */
[C---:B--2---:R-:W-:Y:S04]  /*9da0*/  HMMA.16816.F32 R124, R132.reuse, R140, R124 ;  /* 0x0000008c847c723c */ /* 0x044fe8000000187c */
[----:B------:R-:W-:Y:S02]  /*9db0*/  MOV R155, R170 ;  /* 0x000000aa009b7202 */ /* 0x000fe40000000f00 */
[----:B------:R-:W-:Y:S02]  /*9dc0*/  F2FP.PACK_AB R170, R148, R152 ;  /* 0x0000009894aa723e */ /* 0x000fe400000000ff */
[----:B------:R-:W-:Y:S04]  /*9dd0*/  HMMA.16816.F32 R128, R132, R142, R128 ;  /* 0x0000008e8480723c */ /* 0x000fe80000001880 */
[----:B------:R-:W-:Y:S02]  /*9de0*/  MOV R141, R171 ;  /* 0x000000ab008d7202 */ /* 0x000fe40000000f00 */
[----:B------:R-:W-:Y:S02]  /*9df0*/  F2FP.PACK_AB R169, R153, R137 ;  /* 0x0000008999a9723e */ /* 0x000fe400000000ff */
[----:B------:R-:W-:Y:S04]  /*9e00*/  F2FP.PACK_AB R168, R136, R141 ;  /* 0x0000008d88a8723e */ /* 0x000fe800000000ff */
[----:B------:R-:W-:Y:S07]  /*9e10*/  F2FP.PACK_AB R171, R165, R149 ;  /* 0x00000095a5ab723e */ /* 0x000fee00000000ff */
[C---:B---3--:R-:W-:Y:S01]  /*9e20*/  HMMA.16816.F32 R160, R168.reuse, R144, R4 ;  /* 0x00000090a8a0723c */ /* 0x048fe20000001804 */
[----:B------:R-:W2:Y:S06]  /*9e30*/  LDSM.16.MT88.4 R4, [R221+0x3900] ;  /* 0x00390000dd04783b */ /* 0x000eac0000004200 */
[----:B------:R-:W-:Y:S01]  /*9e40*/  MOV R145, R138 ;  /* 0x0000008a00917202 */ /* 0x000fe20000000f00 */
[C---:B------:R-:W-:Y:S04]  /*9e50*/  HMMA.16816.F32 R132, R168.reuse, R146, R8 ;  /* 0x00000092a884723c */ /* 0x040fe80000001808 */
[----:B------:R-:W-:Y:S03]  /*9e60*/  MOV R144, R141 ;  /* 0x0000008d00907202 */ /* 0x000fe60000000f00 */
[----:B------:R-:W-:Y:S02]  /*9e70*/  MOV R9, R139 ;  /* 0x0000008b00097202 */ /* 0x000fe40000000f00 */
[----:B------:R-:W-:Y:S03]  /*9e80*/  MOV R10, R136 ;  /* 0x00000088000a7202 */ /* 0x000fe60000000f00 */
[----:B------:R-:W-:Y:S02]  /*9e90*/  MOV R11, R137 ;  /* 0x00000089000b7202 */ /* 0x000fe40000000f00 */
[C---:B------:R-:W-:Y:S01]  /*9ea0*/  HMMA.16816.F32 R136, R168.reuse, R156, R12 ;  /* 0x0000009ca888723c */ /* 0x040fe2000000180c */
[----:B------:R-:W-:Y:S07]  /*9eb0*/  LDSM.16.MT88.4 R12, [R227+0x5900] ;  /* 0x00590000e30c783b */ /* 0x000fee0000004200 */
[C---:B------:R-:W-:Y:S07]  /*9ec0*/  HMMA.16816.F32 R140, R168.reuse, R158, R16 ;  /* 0x0000009ea88c723c */ /* 0x040fee0000001810 */
[----:B------:R-:W-:Y:S02]  /*9ed0*/  MOV R18, R144 ;  /* 0x0000009000127202 */ /* 0x000fe40000000f00 */
[----:B------:R-:W-:Y:S02]  /*9ee0*/  MOV R19, R145 ;  /* 0x0000009100137202 */ /* 0x000fe40000000f00 */
[C---:B------:R-:W-:Y:S07]  /*9ef0*/  HMMA.16816.F32 R144, R168.reuse, R172, R20 ;  /* 0x000000aca890723c */ /* 0x040fee0000001814 */
[----:B------:R-:W-:Y:S02]  /*9f00*/  MOV R22, R150 ;  /* 0x0000009600167202 */ /* 0x000fe40000000f00 */
[----:B------:R-:W-:Y:S03]  /*9f10*/  MOV R23, R151 ;  /* 0x0000009700177202 */ /* 0x000fe60000000f00 */
[----:B------:R-:W-:Y:S02]  /*9f20*/  MOV R173, R148 ;  /* 0x0000009400ad7202 */ /* 0x000fe40000000f00 */
[----:B------:R-:W-:Y:S02]  /*9f30*/  MOV R172, R149 ;  /* 0x0000009500ac7202 */ /* 0x000fe40000000f00 */
[C---:B------:R-:W-:Y:S01]  /*9f40*/  HMMA.16816.F32 R148, R168.reuse, R174, R24 ;  /* 0x000000aea894723c */ /* 0x040fe20000001818 */
[----:B------:R-:W-:Y:S02]  /*9f50*/  LDSM.16.MT88.4 R24, [R220+0x5900] ;  /* 0x00590000dc18783b */ /* 0x000fe40000004200 */
[----:B------:R-:W-:Y:S02]  /*9f60*/  MOV R20, R154 ;  /* 0x0000009a00147202 */ /* 0x000fe40000000f00 */
[----:B------:R-:W-:Y:S02]  /*9f70*/  MOV R21, R155 ;  /* 0x0000009b00157202 */ /* 0x000fe40000000f00 */
[----:B------:R-:W-:Y:S02]  /*9f80*/  MOV R175, R152 ;  /* 0x0000009800af7202 */ /* 0x000fe40000000f00 */
[----:B------:R-:W-:Y:S02]  /*9f90*/  MOV R174, R153 ;  /* 0x0000009900ae7202 */ /* 0x000fe40000000f00 */
[C---:B-----5:R-:W-:Y:S07]  /*9fa0*/  HMMA.16816.F32 R152, R168.reuse, R176, R28 ;  /* 0x000000b0a898723c */ /* 0x060fee000000181c */
[----:B------:R-:W-:Y:S01]  /*9fb0*/  MOV R31, R9 ;  /* 0x00000009001f7202 */ /* 0x000fe20000000f00 */
[C---:B------:R-:W-:Y:S01]  /*9fc0*/  HMMA.16816.F32 R156, R168.reuse, R178, R32 ;  /* 0x000000b2a89c723c */ /* 0x040fe20000001820 */
[----:B------:R-:W-:Y:S03]  /*9fd0*/  LDSM.16.MT88.4 R32, [R222+0x7900] ;  /* 0x00790000de20783b */ /* 0x000fe60000004200 */
[----:B------:R-:W-:Y:S02]  /*9fe0*/  MOV R177, R10 ;  /* 0x0000000a00b17202 */ /* 0x000fe40000000f00 */
[----:B------:R-:W-:Y:S02]  /*9ff0*/  MOV R176, R11 ;  /* 0x0000000b00b07202 */ /* 0x000fe40000000f00 */
[C---:B-1----:R-:W-:Y:S01]  /*a000*/  HMMA.16816.F32 R36, R168.reuse, R180, R36 ;  /* 0x000000b4a824723c */ /* 0x042fe20000001824 */
[----:B------:R-:W1:Y:S03]  /*a010*/  LDSM.16.MT88.4 R8, [R220+0x3900] ;  /* 0x00390000dc08783b */ /* 0x000e660000004200 */
[----:B------:R-:W-:Y:S02]  /*a020*/  MOV R179, R18 ;  /* 0x0000001200b37202 */ /* 0x000fe40000000f00 */
[----:B------:R-:W-:Y:S02]  /*a030*/  MOV R178, R19 ;  /* 0x0000001300b27202 */ /* 0x000fe40000000f00 */
[C---:B------:R-:W-:Y:S01]  /*a040*/  HMMA.16816.F32 R40, R168.reuse, R182, R40 ;  /* 0x000000b6a828723c */ /* 0x040fe20000001828 */
[----:B------:R-:W3:Y:S03]  /*a050*/  LDSM.16.MT88.4 R16, [R222+0x5900] ;  /* 0x00590000de10783b */ /* 0x000ee60000004200 */
[----:B------:R-:W-:Y:S02]  /*a060*/  MOV R181, R20 ;  /* 0x0000001400b57202 */ /* 0x000fe40000000f00 */
[----:B------:R-:W-:Y:S02]  /*a070*/  MOV R180, R21 ;  /* 0x0000001500b47202 */ /* 0x000fe40000000f00 */
[C---:B----4-:R-:W-:Y:S04]  /*a080*/  HMMA.16816.F32 R44, R168.reuse, R184, R44 ;  /* 0x000000b8a82c723c */ /* 0x050fe8000000182c */
[----:B------:R-:W-:Y:S02]  /*a090*/  MOV R183, R22 ;  /* 0x0000001600b77202 */ /* 0x000fe40000000f00 */
[----:B------:R-:W-:Y:S02]  /*a0a0*/  MOV R182, R23 ;  /* 0x0000001700b67202 */ /* 0x000fe40000000f00 */
[C---:B------:R-:W-:Y:S01]  /*a0b0*/  HMMA.16816.F32 R48, R168.reuse, R186, R48 ;  /* 0x000000baa830723c */ /* 0x040fe20000001830 */
[----:B------:R-:W4:Y:S03]  /*a0c0*/  LDSM.16.MT88.4 R20, [R221+0x5900] ;  /* 0x00590000dd14783b */ /* 0x000f260000004200 */
[----:B------:R-:W-:Y:S01]  /*a0d0*/  MOV R185, R31 ;  /* 0x0000001f00b97202 */ /* 0x000fe20000000f00 */
[----:B------:R-:W-:Y:S03]  /*a0e0*/  FADD.FTZ R3, R183, R3 ;  /* 0x00000003b7037221 */ /* 0x000fe60000010000 */
[C---:B--2---:R-:W-:Y:S01]  /*a0f0*/  HMMA.16816.F32 R52, R168.reuse, R4, R52 ;  /* 0x00000004a834723c */ /* 0x044fe20000001834 */
[----:B------:R-:W2:Y:S03]  /*a100*/  LDSM.16.MT88.4 R28, [R227+0x7900] ;  /* 0x00790000e31c783b */ /* 0x000ea60000004200 */
[----:B------:R-:W-:Y:S02]  /*a110*/  FADD.FTZ R2, R185, R201 ;  /* 0x000000c9b9027221 */ /* 0x000fe40000010000 */
[----:B------:R-:W-:Y:S02]  /*a120*/  FADD.FTZ R3, R181, R3 ;  /* 0x00000003b5037221 */ /* 0x000fe40000010000 */
[C---:B------:R-:W-:Y:S01]  /*a130*/  HMMA.16816.F32 R56, R168.reuse, R6, R56 ;  /* 0x00000006a838723c */ /* 0x040fe20000001838 */
[----:B------:R-:W5:Y:S03]  /*a140*/  LDSM.16.MT88.4 R4, [R221+0x7900] ;  /* 0x00790000dd04783b */ /* 0x000f660000004200 */
[----:B------:R-:W-:Y:S02]  /*a150*/  FADD.FTZ R2, R182, R2 ;  /* 0x00000002b6027221 */ /* 0x000fe40000010000 */
[----:B------:R-:W-:Y:S02]  /*a160*/  FADD.FTZ R3, R179, R3 ;  /* 0x00000003b3037221 */ /* 0x000fe40000010000 */
[C---:B-1----:R-:W-:Y:S04]  /*a170*/  HMMA.16816.F32 R60, R168.reuse, R8, R60 ;  /* 0x00000008a83c723c */ /* 0x042fe8000000183c */
[----:B------:R-:W-:Y:S02]  /*a180*/  FADD.FTZ R2, R180, R2 ;  /* 0x00000002b4027221 */ /* 0x000fe40000010000 */
[----:B------:R-:W-:Y:S02]  /*a190*/  FADD.FTZ R3, R177, R3 ;  /* 0x00000003b1037221 */ /* 0x000fe40000010000 */
[C---:B------:R-:W-:Y:S01]  /*a1a0*/  HMMA.16816.F32 R64, R168.reuse, R10, R64 ;  /* 0x0000000aa840723c */ /* 0x040fe20000001840 */
[----:B------:R-:W1:Y:S03]  /*a1b0*/  LDSM.16.MT88.4 R8, [R220+0x7900] ;  /* 0x00790000dc08783b */ /* 0x000e660000004200 */
[----:B------:R-:W-:Y:S02]  /*a1c0*/  FADD.FTZ R2, R178, R2 ;  /* 0x00000002b2027221 */ /* 0x000fe40000010000 */
[----:B------:R-:W-:Y:S02]  /*a1d0*/  FADD.FTZ R3, R175, R3 ;  /* 0x00000003af037221 */ /* 0x000fe40000010000 */
[C---:B------:R-:W-:Y:S04]  /*a1e0*/  HMMA.16816.F32 R68, R168.reuse, R12, R68 ;  /* 0x0000000ca844723c */ /* 0x040fe80000001844 */
[----:B------:R-:W-:Y:S02]  /*a1f0*/  FADD.FTZ R2, R176, R2 ;  /* 0x00000002b0027221 */ /* 0x000fe40000010000 */
[----:B------:R-:W-:Y:S01]  /*a200*/  FADD.FTZ R240, R173, R3 ;  /* 0x00000003adf07221 */ /* 0x000fe20000010000 */
[----:B------:R-:W-:Y:S01]  /*a210*/  MOV R3, R0 ;  /* 0x0000000000037202 */ /* 0x000fe20000000f00 */
[C---:B------:R-:W-:Y:S04]  /*a220*/  HMMA.16816.F32 R72, R168.reuse, R14, R72 ;  /* 0x0000000ea848723c */ /* 0x040fe80000001848 */
[----:B------:R-:W-:Y:S04]  /*a230*/  FADD.FTZ R2, R174, R2 ;  /* 0x00000002ae027221 */ /* 0x000fe80000010000 */
[C---:B---3--:R-:W-:Y:S04]  /*a240*/  HMMA.16816.F32 R76, R168.reuse, R16, R76 ;  /* 0x00000010a84c723c */ /* 0x048fe8000000184c */
[----:B------:R-:W-:Y:S04]  /*a250*/  FADD.FTZ R2, R172, R2 ;  /* 0x00000002ac027221 */ /* 0x000fe80000010000 */
[C---:B------:R-:W-:Y:S04]  /*a260*/  HMMA.16816.F32 R80, R168.reuse, R18, R80 ;  /* 0x00000012a850723c */ /* 0x040fe80000001850 */
[----:B------:R-:W-:Y:S01]  /*a270*/  FADD.FTZ R239, R165, R2 ;  /* 0x00000002a5ef7221 */ /* 0x000fe20000010000 */
[-C--:B------:R-:W-:Y:S03]  /*a280*/  MOV R2, R164.reuse ;  /* 0x000000a400027202 */ /* 0x080fe60000000f00 */
[C---:B----4-:R-:W-:Y:S08]  /*a290*/  HMMA.16816.F32 R84, R168.reuse, R20, R84 ;  /* 0x00000014a854723c */ /* 0x050ff00000001854 */
[C---:B------:R-:W-:Y:S08]  /*a2a0*/  HMMA.16816.F32 R88, R168.reuse, R22, R88 ;  /* 0x00000016a858723c */ /* 0x040ff00000001858 */
[C---:B------:R-:W-:Y:S08]  /*a2b0*/  HMMA.16816.F32 R92, R168.reuse, R24, R92 ;  /* 0x00000018a85c723c */ /* 0x040ff0000000185c */
[C---:B------:R-:W-:Y:S08]  /*a2c0*/  HMMA.16816.F32 R96, R168.reuse, R26, R96 ;  /* 0x0000001aa860723c */ /* 0x040ff00000001860 */
[C---:B--2---:R-:W-:Y:S08]  /*a2d0*/  HMMA.16816.F32 R100, R168.reuse, R28, R100 ;  /* 0x0000001ca864723c */ /* 0x044ff00000001864 */
[C---:B------:R-:W-:Y:S08]  /*a2e0*/  HMMA.16816.F32 R104, R168.reuse, R30, R104 ;  /* 0x0000001ea868723c */ /* 0x040ff00000001868 */
[C---:B------:R-:W-:Y:S08]  /*a2f0*/  HMMA.16816.F32 R108, R168.reuse, R32, R108 ;  /* 0x00000020a86c723c */ /* 0x040ff0000000186c */
[C---:B------:R-:W-:Y:S08]  /*a300*/  HMMA.16816.F32 R112, R168.reuse, R34, R112 ;  /* 0x00000022a870723c */ /* 0x040ff00000001870 */
[C---:B-----5:R-:W-:Y:S08]  /*a310*/  HMMA.16816.F32 R116, R168.reuse, R4, R116 ;  /* 0x00000004a874723c */ /* 0x060ff00000001874 */
[C---:B------:R-:W-:Y:S08]  /*a320*/  HMMA.16816.F32 R120, R168.reuse, R6, R120 ;  /* 0x00000006a878723c */ /* 0x040ff00000001878 */
[C---:B-1----:R-:W-:Y:S07]  /*a330*/  HMMA.16816.F32 R124, R168.reuse, R8, R124 ;  /* 0x00000008a87c723c */ /* 0x042fee000000187c */
[----:B------:R-:W-:Y:S01]  /*a340*/  MOV R8, R164 ;  /* 0x000000a400087202 */ /* 0x000fe20000000f00 */
[----:B------:R-:W-:Y:S01]  /*a350*/  HMMA.16816.F32 R128, R168, R10, R128 ;  /* 0x0000000aa880723c */ /* 0x000fe20000001880 */
[----:B------:R-:W-:-:S07]  /*a360*/  @P0 BRA `(.L_x_1996) ;  /* 0xffffbbc000000947 */ /* 0x000fce000383ffff */
.L_x_1985:
[----:B------:R-:W1:Y:S01]  /*a370*/  S2UR UR26, SR_CTAID.X ;  /* 0x00000000001a79c3 */ /* 0x000e620000002500 */
[----:B------:R-:W-:Y:S01]  /*a380*/  UMOV UR25, 0x1 ;  /* 0x0000000100197882 */ /* 0x000fe20000000000 */
[----:B------:R-:W-:Y:S01]  /*a390*/  PLOP3.LUT P0, PT, PT, PT, UP0, 0x40, 0x0 ;  /* 0x000000000000781c */ /* 0x000fe20003f0e808 */
[----:B------:R-:W-:-:S02]  /*a3a0*/  ULDC UR21, c[0x0][0x168] ;  /* 0x00005a0000157ab9 */ /* 0x000fc40000000800 */
[----:B------:R-:W-:Y:S02]  /*a3b0*/  ULDC.64 UR4, c[0x0][0x2c8] ;  /* 0x0000b20000047ab9 */ /* 0x000fe40000000a00 */
[----:B------:R-:W-:Y:S02]  /*a3c0*/  UIADD3 UR21, UR25, -UR21, URZ ;  /* 0x8000001519157290 */ /* 0x000fe4000fffe03f */
[----:B------:R-:W-:Y:S02]  /*a3d0*/  ULDC UR24, c[0x0][0x2ac] ;  /* 0x0000ab0000187ab9 */ /* 0x000fe40000000800 */
        /* <DEDUP_REMOVED lines=21> */
.L_x_1998:
[----:B------:R-:W-:Y:S02]  /*a530*/  ULDC UR4, c[0x0][0x32c] ;  /* 0x0000cb0000047ab9 */ /* 0x000fe40000000800 */
[----:B------:R-:W-:-:S03]  /*a540*/  UISETP.NE.AND UP2, UPT, UR25, UR4, UPT ;  /* 0x000000041900728c */ /* 0x000fc6000bf45270 */
[----:B------:R-:W-:Y:S02]  /*a550*/  ULDC.64 UR4, c[0x0][0x330] ;  /* 0x0000cc0000047ab9 */ /* 0x000fe40000000a00 */
[----:B------:R-:W-:-:S07]  /*a560*/  UIMAD.WIDE.U32 UR26, UR24, UR4, URZ ;  /* 0x00000004181a72a5 */ /* 0x000fce000f8e003f */
[----:B------:R-:W-:Y:S02]  /*a570*/  @UP2 UMOV UR25, UR27 ;  /* 0x0000001b00192c82 */ /* 0x000fe40008000000 */
[----:B------:R-:W-:Y:S02]  /*a580*/  @UP2 USHF.R.U32.HI UR24, URZ, UR5, UR25 ;  /* 0x000000053f182299 */ /* 0x000fe40008011619 */
.L_x_1999:
[----:B------:R-:W-:Y:S02]  /*a590*/  ULDC UR4, c[0x0][0x32c] ;  /* 0x0000cb0000047ab9 */ /* 0x000fe40000000800 */
[----:B------:R-:W-:-:S04]  /*a5a0*/  UIMAD UR4, UR24, UR4, URZ ;  /* 0x00000004180472a4 */ /* 0x000fc8000f8e023f */
[----:B------:R-:W-:-:S04]  /*a5b0*/  UISETP.LT.AND UP2, UPT, UR21, UR4, UPT ;  /* 0x000000041500728c */ /* 0x000fc8000bf41270 */
[----:B------:R-:W-:-:S04]  /*a5c0*/  USEL UR21, UR21, UR4, !UP2 ;  /* 0x0000000415157287 */ /* 0x000fc8000d000000 */
.L_x_1997:
[----:B------:R-:W-:-:S04]  /*a5d0*/  UIADD3 UR21, UR21, 0x3f, URZ ;  /* 0x0000003f15157890 */ /* 0x000fc8000fffe03f */
        /* <DEDUP_REMOVED lines=8> */
[----:B------:R-:W-:Y:S01]  /*a660*/  SHF.R.S32.HI R5, RZ, 0x1f, R244 ;  /* 0x0000001fff057819 */ /* 0x000fe200000114f4 */
[----:B------:R-:W-:Y:S01]  /*a670*/  IMAD.MOV.U32 R3, RZ, RZ, R0 ;  /* 0x000000ffff037224 */ /* 0x000fe200078e0000 */
[C---:B------:R-:W-:Y:S01]  /*a680*/  SHF.L.U64.HI R252, R243.reuse, 0x1, R248 ;  /* 0x00000001f3fc7819 */ /* 0x040fe200000102f8 */
[C---:B------:R-:W-:Y:S01]  /*a690*/  IMAD.SHL.U32 R0, R244.reuse, 0x2, RZ ;  /* 0x00000002f4007824 */ /* 0x040fe200078e00ff */
[----:B------:R-:W-:Y:S01]  /*a6a0*/  SEL R250, RZ, 0x10, P5 ;  /* 0x00000010fffa7807 */ /* 0x000fe20002800000 */
[----:B------:R-:W-:Y:S01]  /*a6b0*/  IMAD.MOV.U32 R165, RZ, RZ, R8 ;  /* 0x000000ffffa57224 */ /* 0x000fe200078e0008 */
[----:B------:R-:W-:Y:S01]  /*a6c0*/  SEL R249, RZ, 0x10, P4 ;  /* 0x00000010fff97807 */ /* 0x000fe20002000000 */
[----:B------:R-:W-:Y:S01]  /*a6d0*/  IMAD.SHL.U32 R251, R243, 0x2, RZ ;  /* 0x00000002f3fb7824 */ /* 0x000fe200078e00ff */
[----:B------:R-:W-:Y:S02]  /*a6e0*/  SHF.L.U64.HI R0, R244, 0x1, R5 ;  /* 0x00000001f4007819 */ /* 0x000fe40000010205 */
.L_x_2003:
        /* <DEDUP_REMOVED lines=28> */
[----:B------:R-:W-:Y:S01]  /*a8b0*/  SHF.R.S32.HI R10, RZ, 0x1f, R244 ;  /* 0x0000001fff0a7819 */ /* 0x000fe200000114f4 */
[----:B------:R-:W-:Y:S01]  /*a8c0*/  IMAD.SHL.U32 R8, R244, 0x2, RZ ;  /* 0x00000002f4087824 */ /* 0x000fe200078e00ff */
[----:B------:R-:W-:Y:S01]  /*a8d0*/  LOP3.LUT R12, R12, 0xf, RZ, 0xc0, !PT ;  /* 0x0000000f0c0c7812 */ /* 0x000fe200078ec0ff */
[----:B------:R-:W-:Y:S01]  /*a8e0*/  IMAD.WIDE.U32 R4, R233, c[0x0][0x218], R4 ;  /* 0x00008600e9047a25 */ /* 0x000fe200078e0004 */
[----:B------:R-:W-:Y:S04]  /*a8f0*/  SHF.L.U64.HI R10, R244, 0x1, R10 ;  /* 0x00000001f40a7819 */ /* 0x000fe8000001020a */
[----:B------:R-:W-:Y:S01]  /*a900*/  IADD3 R0, P0, R4, UR22, RZ ;  /* 0x0000001604007c10 */ /* 0x000fe2000ff1e0ff */
[----:B------:R-:W-:Y:S03]  /*a910*/  IMAD.SHL.U32 R4, R242, 0x2, RZ ;  /* 0x00000002f2047824 */ /* 0x000fe600078e00ff */
[----:B------:R-:W-:Y:S02]  /*a920*/  IADD3.X R5, R5, UR6, R2, P0, !PT ;  /* 0x0000000605057c10 */ /* 0x000fe400087fe402 */
[C---:B------:R-:W-:Y:S02]  /*a930*/  LEA R7, P0, R0.reuse, c[0x0][0x1f8], 0x1 ;  /* 0x00007e0000077a11 */ /* 0x040fe400078008ff */
[C---:B------:R-:W-:Y:S02]  /*a940*/  SHF.L.U64.HI R2, R241.reuse, 0x1, R246 ;  /* 0x00000001f1027819 */ /* 0x040fe400000102f6 */
[----:B------:R-:W-:Y:S01]  /*a950*/  LEA.HI.X R6, R0, c[0x0][0x1fc], R5, 0x1, P0 ;  /* 0x00007f0000067a11 */ /* 0x000fe200000f0c05 */
[----:B------:R-:W5:Y:S01]  /*a960*/  SHFL.IDX PT, R9, R7, 0x1, 0x181f ;  /* 0x00381f0007097f89 */ /* 0x000f6200000e0000 */
[----:B------:R-:W-:Y:S01]  /*a970*/  IMAD.SHL.U32 R0, R241, 0x2, RZ ;  /* 0x00000002f1007824 */ /* 0x000fe200078e00ff */
[----:B------:R-:W-:Y:S02]  /*a980*/  SHF.L.U64.HI R5, R242, 0x1, R245 ;  /* 0x00000001f2057819 */ /* 0x000fe400000102f5 */
[----:B------:R-:W4:Y:S04]  /*a990*/  SHFL.IDX PT, R11, R6, 0x1, 0x181f ;  /* 0x00381f00060b7f89 */ /* 0x000f2800000e0000 */
[----:B------:R-:W3:Y:S04]  /*a9a0*/  SHFL.IDX PT, R7, R7, RZ, 0x181f ;  /* 0x00181fff07077589 */ /* 0x000ee800000e0000 */
[----:B------:R-:W2:Y:S01]  /*a9b0*/  SHFL.IDX PT, R21, R6, RZ, 0x181f ;  /* 0x00181fff06157589 */ /* 0x000ea200000e0000 */
[----:B-----5:R-:W-:Y:S04]  /*a9c0*/  IADD3 R22, P1, P0, R22, R9, R251 ;  /* 0x0000000916167210 */ /* 0x020fe8000783e0fb */
[----:B----4-:R-:W-:Y:S02]  /*a9d0*/  IADD3.X R23, RZ, R11, R252, P1, P0 ;  /* 0x0000000bff177210 */ /* 0x010fe40000fe04fc */
[----:B------:R-:W-:Y:S04]  /*a9e0*/  IADD3 R14, P1, P0, R14, R9, R4 ;  /* 0x000000090e0e7210 */ /* 0x000fe8000783e004 */
[--C-:B------:R-:W-:Y:S02]  /*a9f0*/  IADD3.X R15, RZ, R11, R5.reuse, P1, P0 ;  /* 0x0000000bff0f7210 */ /* 0x100fe40000fe0405 */
[----:B------:R-:W-:Y:S04]  /*aa00*/  IADD3 R12, P1, P0, R12, R9, R0 ;  /* 0x000000090c0c7210 */ /* 0x000fe8000783e000 */
[--C-:B------:R-:W-:Y:S02]  /*aa10*/  IADD3.X R13, RZ, R11, R2.reuse, P1, P0 ;  /* 0x0000000bff0d7210 */ /* 0x100fe40000fe0402 */
[----:B---3--:R-:W-:Y:S05]  /*aa20*/  IADD3 R4, P0, R7, R4, RZ ;  /* 0x0000000407047210 */ /* 0x008fea0007f1e0ff */
[----:B--2---:R-:W-:Y:S01]  /*aa30*/  IMAD.X R5, R21, 0x1, R5, P0 ;  /* 0x0000000115057824 */ /* 0x004fe200000e0605 */
[----:B------:R-:W-:Y:S05]  /*aa40*/  IADD3 R28, P0, R7, R0, RZ ;  /* 0x00000000071c7210 */ /* 0x000fea0007f1e0ff */
[----:B------:R-:W-:Y:S01]  /*aa50*/  IMAD.X R29, R21, 0x1, R2, P0 ;  /* 0x00000001151d7824 */ /* 0x000fe200000e0602 */
[-C--:B------:R-:W-:Y:S05]  /*aa60*/  IADD3 R30, P0, R7, R8.reuse, RZ ;  /* 0x00000008071e7210 */ /* 0x080fea0007f1e0ff */
[----:B------:R-:W-:Y:S01]  /*aa70*/  IMAD.X R31, R21, 0x1, R10, P0 ;  /* 0x00000001151f7824 */ /* 0x000fe200000e060a */
        /* <DEDUP_REMOVED lines=17> */
.L_x_2001:
[C---:B--23--:R-:W-:Y:S01]  /*ab90*/  HMMA.16816.F32 R4, R168.reuse, R172, RZ ;  /* 0x000000aca804723c */ /* 0x04cfe200000018ff */
[----:B------:R-:W-:Y:S01]  /*aba0*/  LDSM.16.M88.4 R196, [R224+0x8100] ;  /* 0x00810000e0c4783b */ /* 0x000fe20000000200 */
[----:B------:R-:W-:Y:S05]  /*abb0*/  UISETP.GT.AND UP2, UPT, UR20, UR9, UPT ;  /* 0x000000091400728c */ /* 0x000fea000bf44270 */
[----:B------:R-:W0:Y:S01]  /*abc0*/  LDGDEPBAR ;  /* 0x00000000000079af */ /* 0x000e220000000000 */
[C---:B------:R-:W-:Y:S01]  /*abd0*/  HMMA.16816.F32 R8, R168.reuse, R174, RZ ;  /* 0x000000aea808723c */ /* 0x040fe200000018ff */
[----:B------:R-:W-:Y:S04]  /*abe0*/  PLOP3.LUT P0, PT, PT, PT, UP2, 0x40, 0x0 ;  /* 0x000000000000781c */ /* 0x000fe80003f0e828 */
[----:B------:R-:W2:Y:S03]  /*abf0*/  LDSM.16.M88.4 R172, [R225+0x10100] ;  /* 0x01010000e1ac783b */ /* 0x000ea60000000200 */
[C---:B----4-:R-:W-:Y:S03]  /*ac00*/  HMMA.16816.F32 R12, R168.reuse, R16, RZ ;  /* 0x00000010a80c723c */ /* 0x050fe600000018ff */
[----:B------:R-:W3:Y:S05]  /*ac10*/  LDSM.16.M88.4 R200, [R224+0x8900] ;  /* 0x00890000e0c8783b */ /* 0x000eea0000000200 */
[C---:B------:R-:W-:Y:S08]  /*ac20*/  HMMA.16816.F32 R16, R168.reuse, R18, RZ ;  /* 0x00000012a810723c */ /* 0x040ff000000018ff */
[C---:B-1----:R-:W-:Y:S08]  /*ac30*/  HMMA.16816.F32 R20, R168.reuse, R24, RZ ;  /* 0x00000018a814723c */ /* 0x042ff000000018ff */
[C---:B------:R-:W-:Y:S08]  /*ac40*/  HMMA.16816.F32 R24, R168.reuse, R26, RZ ;  /* 0x0000001aa818723c */ /* 0x040ff000000018ff */
[C---:B------:R-:W-:Y:S08]  /*ac50*/  HMMA.16816.F32 R28, R168.reuse, R32, RZ ;  /* 0x00000020a81c723c */ /* 0x040ff000000018ff */
[----:B------:R-:W-:Y:S01]  /*ac60*/  HMMA.16816.F32 R32, R168, R34, RZ ;  /* 0x00000022a820723c */ /* 0x000fe200000018ff */
[----:B------:R-:W1:Y:S07]  /*ac70*/  LDSM.16.M88.4 R168, [R224+0x9100] ;  /* 0x00910000e0a8783b */ /* 0x000e6e0000000200 */
[C---:B------:R-:W-:Y:S08]  /*ac80*/  HMMA.16816.F32 R4, R176.reuse, R180, R4 ;  /* 0x000000b4b004723c */ /* 0x040ff00000001804 */
[C---:B------:R-:W-:Y:S01]  /*ac90*/  HMMA.16816.F32 R8, R176.reuse, R182, R8 ;  /* 0x000000b6b008723c */ /* 0x040fe20000001808 */
[----:B------:R-:W4:Y:S07]  /*aca0*/  LDSM.16.M88.4 R180, [R224+0x9900] ;  /* 0x00990000e0b4783b */ /* 0x000f2e0000000200 */
[C---:B------:R-:W-:Y:S08]  /*acb0*/  HMMA.16816.F32 R12, R176.reuse, R184, R12 ;  /* 0x000000b8b00c723c */ /* 0x040ff0000000180c */
[C---:B------:R-:W-:Y:S01]  /*acc0*/  HMMA.16816.F32 R16, R176.reuse, R186, R16 ;  /* 0x000000bab010723c */ /* 0x040fe20000001810 */
[----:B------:R-:W-:Y:S07]  /*acd0*/  LDSM.16.M88.4 R184, [R223+0x10100] ;  /* 0x01010000dfb8783b */ /* 0x000fee0000000200 */
[C---:B------:R-:W-:Y:S08]  /*ace0*/  HMMA.16816.F32 R20, R176.reuse, R188, R20 ;  /* 0x000000bcb014723c */ /* 0x040ff00000001814 */
[C---:B------:R-:W-:Y:S01]  /*acf0*/  HMMA.16816.F32 R24, R176.reuse, R190, R24 ;  /* 0x000000beb018723c */ /* 0x040fe20000001818 */
[----:B------:R-:W5:Y:S07]  /*ad00*/  LDSM.16.M88.4 R188, [R216] ;  /* 0x00000000d8bc783b */ /* 0x000f6e0000000200 */
[C---:B------:R-:W-:Y:S08]  /*ad10*/  HMMA.16816.F32 R28, R176.reuse, R192, R28 ;  /* 0x000000c0b01c723c */ /* 0x040ff0000000181c */
[----:B------:R-:W-:Y:S01]  /*ad20*/  HMMA.16816.F32 R32, R176, R194, R32 ;  /* 0x000000c2b020723c */ /* 0x000fe20000001820 */
[----:B------:R-:W4:Y:S06]  /*ad30*/  LDSM.16.M88.4 R176, [R216+0x800] ;  /* 0x00080000d8b0783b */ /* 0x000f2c0000000200 */
[----:B------:R-:W4:Y:S01]  /*ad40*/  LDSM.16.M88.4 R192, [R216+0x1000] ;  /* 0x00100000d8c0783b */ /* 0x000f220000000200 */
[C---:B--2---:R-:W-:Y:S08]  /*ad50*/  HMMA.16816.F32 R4, R172.reuse, R196, R4 ;  /* 0x000000c4ac04723c */ /* 0x044ff00000001804 */
[C---:B------:R-:W-:Y:S01]  /*ad60*/  HMMA.16816.F32 R8, R172.reuse, R198, R8 ;  /* 0x000000c6ac08723c */ /* 0x040fe20000001808 */
[----:B------:R-:W-:Y:S07]  /*ad70*/  LDSM.16.M88.4 R196, [R230+0x14100] ;  /* 0x01410000e6c4783b */ /* 0x000fee0000000200 */
[C---:B---3--:R-:W-:Y:S08]  /*ad80*/  HMMA.16816.F32 R12, R172.reuse, R200, R12 ;  /* 0x000000c8ac0c723c */ /* 0x048ff0000000180c */
[C---:B------:R-:W-:Y:S01]  /*ad90*/  HMMA.16816.F32 R16, R172.reuse, R202, R16 ;  /* 0x000000caac10723c */ /* 0x040fe20000001810 */
[----:B------:R-:W-:Y:S07]  /*ada0*/  LDSM.16.M88.4 R200, [R229+0xa100] ;  /* 0x00a10000e5c8783b */ /* 0x000fee0000000200 */
[C---:B-1----:R-:W-:Y:S08]  /*adb0*/  HMMA.16816.F32 R20, R172.reuse, R168, R20 ;  /* 0x000000a8ac14723c */ /* 0x042ff00000001814 */
[C---:B------:R-:W-:Y:S01]  /*adc0*/  HMMA.16816.F32 R24, R172.reuse, R170, R24 ;  /* 0x000000aaac18723c */ /* 0x040fe20000001818 */
[----:B------:R-:W1:Y:S07]  /*add0*/  LDSM.16.M88.4 R168, [R216+0x1800] ;  /* 0x00180000d8a8783b */ /* 0x000e6e0000000200 */
[C---:B----4-:R-:W-:Y:S08]  /*ade0*/  HMMA.16816.F32 R28, R172.reuse, R180, R28 ;  /* 0x000000b4ac1c723c */ /* 0x050ff0000000181c */
[----:B------:R-:W-:Y:S01]  /*adf0*/  HMMA.16816.F32 R32, R172, R182, R32 ;  /* 0x000000b6ac20723c */ /* 0x000fe20000001820 */
[----:B------:R-:W2:Y:S06]  /*ae00*/  LDSM.16.M88.4 R172, [R229+0xa900] ;  /* 0x00a90000e5ac783b */ /* 0x000eac0000000200 */
[----:B------:R-:W3:Y:S01]  /*ae10*/  LDSM.16.M88.4 R180, [R229+0xb100] ;  /* 0x00b10000e5b4783b */ /* 0x000ee20000000200 */
[C---:B-----5:R-:W-:Y:S08]  /*ae20*/  HMMA.16816.F32 R4, R184.reuse, R188, R4 ;  /* 0x000000bcb804723c */ /* 0x060ff00000001804 */
[C---:B------:R-:W-:Y:S01]  /*ae30*/  HMMA.16816.F32 R8, R184.reuse, R190, R8 ;  /* 0x000000beb808723c */ /* 0x040fe20000001808 */
[----:B------:R-:W4:Y:S07]  /*ae40*/  LDSM.16.M88.4 R188, [R229+0xb900] ;  /* 0x00b90000e5bc783b */ /* 0x000f2e0000000200 */
[C---:B------:R-:W-:Y:S08]  /*ae50*/  HMMA.16816.F32 R12, R184.reuse, R176, R12 ;  /* 0x000000b0b80c723c */ /* 0x040ff0000000180c */
[C---:B------:R-:W-:Y:S01]  /*ae60*/  HMMA.16816.F32 R16, R184.reuse, R178, R16 ;  /* 0x000000b2b810723c */ /* 0x040fe20000001810 */
[----:B------:R-:W-:Y:S07]  /*ae70*/  LDSM.16.M88.4 R176, [R215] ;  /* 0x00000000d7b0783b */ /* 0x000fee0000000200 */
[C---:B------:R-:W-:Y:S08]  /*ae80*/  HMMA.16816.F32 R20, R184.reuse, R192, R20 ;  /* 0x000000c0b814723c */ /* 0x040ff00000001814 */
[C---:B------:R-:W-:Y:S01]  /*ae90*/  HMMA.16816.F32 R24, R184.reuse, R194, R24 ;  /* 0x000000c2b818723c */ /* 0x040fe20000001818 */
[----:B------:R-:W-:Y:S07]  /*aea0*/  LDSM.16.M88.4 R192, [R213] ;  /* 0x00000000d5c0783b */ /* 0x000fee0000000200 */
[C---:B-1----:R-:W-:Y:S08]  /*aeb0*/  HMMA.16816.F32 R28, R184.reuse, R168, R28 ;  /* 0x000000a8b81c723c */ /* 0x042ff0000000181c */
[----:B------:R-:W-:Y:S01]  /*aec0*/  HMMA.16816.F32 R32, R184, R170, R32 ;  /* 0x000000aab820723c */ /* 0x000fe20000001820 */
[----:B------:R-:W1:Y:S06]  /*aed0*/  LDSM.16.M88.4 R168, [R226+0x14100] ;  /* 0x01410000e2a8783b */ /* 0x000e6c0000000200 */
[----:B------:R-:W5:Y:S01]  /*aee0*/  LDSM.16.M88.4 R184, [R214] ;  /* 0x00000000d6b8783b */ /* 0x000f620000000200 */
[C---:B------:R-:W-:Y:S08]  /*aef0*/  HMMA.16816.F32 R4, R196.reuse, R200, R4 ;  /* 0x000000c8c404723c */ /* 0x040ff00000001804 */
[C---:B------:R-:W-:Y:S01]  /*af00*/  HMMA.16816.F32 R8, R196.reuse, R202, R8 ;  /* 0x000000cac408723c */ /* 0x040fe20000001808 */
[----:B------:R-:W1:Y:S07]  /*af10*/  LDSM.16.M88.4 R200, [R212] ;  /* 0x00000000d4c8783b */ /* 0x000e6e0000000200 */
[C---:B--2---:R-:W-:Y:S08]  /*af20*/  HMMA.16816.F32 R12, R196.reuse, R172, R12 ;  /* 0x000000acc40c723c */ /* 0x044ff0000000180c */
[C---:B------:R-:W-:Y:S01]  /*af30*/  HMMA.16816.F32 R16, R196.reuse, R174, R16 ;  /* 0x000000aec410723c */ /* 0x040fe20000001810 */
[----:B------:R-:W-:Y:S07]  /*af40*/  LDSM.16.M88.4 R172, [R225+0x14100] ;  /* 0x01410000e1ac783b */ /* 0x000fee0000000200 */
[C---:B---3--:R-:W-:Y:S08]  /*af50*/  HMMA.16816.F32 R20, R196.reuse, R180, R20 ;  /* 0x000000b4c414723c */ /* 0x048ff00000001814 */
[C---:B------:R-:W-:Y:S01]  /*af60*/  HMMA.16816.F32 R24, R196.reuse, R182, R24 ;  /* 0x000000b6c418723c */ /* 0x040fe20000001818 */
[----:B------:R-:W2:Y:S07]  /*af70*/  LDSM.16.M88.4 R180, [R224+0xa100] ;  /* 0x00a10000e0b4783b */ /* 0x000eae0000000200 */
[C---:B----4-:R-:W-:Y:S08]  /*af80*/  HMMA.16816.F32 R28, R196.reuse, R188, R28 ;  /* 0x000000bcc41c723c */ /* 0x050ff0000000181c */
[----:B------:R-:W-:Y:S01]  /*af90*/  HMMA.16816.F32 R32, R196, R190, R32 ;  /* 0x000000bec420723c */ /* 0x000fe20000001820 */
[----:B------:R-:W3:Y:S06]  /*afa0*/  LDSM.16.M88.4 R188, [R224+0xa900] ;  /* 0x00a90000e0bc783b */ /* 0x000eec0000000200 */
[----:B------:R-:W4:Y:S01]  /*afb0*/  LDSM.16.M88.4 R196, [R224+0xb100] ;  /* 0x00b10000e0c4783b */ /* 0x000f220000000200 */
[C---:B-1----:R-:W-:Y:S08]  /*afc0*/  HMMA.16816.F32 R4, R168.reuse, R176, R4 ;  /* 0x000000b0a804723c */ /* 0x042ff00000001804 */
[C---:B------:R-:W-:Y:S01]  /*afd0*/  HMMA.16816.F32 R8, R168.reuse, R178, R8 ;  /* 0x000000b2a808723c */ /* 0x040fe20000001808 */
[----:B------:R-:W1:Y:S07]  /*afe0*/  LDSM.16.M88.4 R176, [R224+0xb900] ;  /* 0x00b90000e0b0783b */ /* 0x000e6e0000000200 */
[C---:B-----5:R-:W-:Y:S08]  /*aff0*/  HMMA.16816.F32 R12, R168.reuse, R184, R12 ;  /* 0x000000b8a80c723c */ /* 0x060ff0000000180c */
[C---:B------:R-:W-:Y:S01]  /*b000*/  HMMA.16816.F32 R16, R168.reuse, R186, R16 ;  /* 0x000000baa810723c */ /* 0x040fe20000001810 */
[----:B------:R-:W-:Y:S07]  /*b010*/  LDSM.16.M88.4 R184, [R223+0x14100] ;  /* 0x01410000dfb8783b */ /* 0x000fee0000000200 */
[C---:B------:R-:W-:Y:S08]  /*b020*/  HMMA.16816.F32 R20, R168.reuse, R192, R20 ;  /* 0x000000c0a814723c */ /* 0x040ff00000001814 */
[C---:B------:R-:W-:Y:S01]  /*b030*/  HMMA.16816.F32 R24, R168.reuse, R194, R24 ;  /* 0x000000c2a818723c */ /* 0x040fe20000001818 */
[----:B------:R-:W5:Y:S07]  /*b040*/  LDSM.16.M88.4 R192, [R216+0x2000] ;  /* 0x00200000d8c0783b */ /* 0x000f6e0000000200 */
        /* <DEDUP_REMOVED lines=13> */
[C---:B-1----:R-:W-:Y:S08]  /*b120*/  HMMA.16816.F32 R28, R172.reuse, R176, R28 ;  /* 0x000000b0ac1c723c */ /* 0x042ff0000000181c */
[----:B------:R-:W-:Y:S01]  /*b130*/  HMMA.16816.F32 R32, R172, R178, R32 ;  /* 0x000000b2ac20723c */ /* 0x000fe20000001820 */
[----:B------:R-:W-:Y:S06]  /*b140*/  LDSM.16.M88.4 R172, [R229+0xd100] ;  /* 0x00d10000e5ac783b */ /* 0x000fec0000000200 */
[----:B------:R-:W-:Y:S01]  /*b150*/  LDSM.16.M88.4 R176, [R229+0xd900] ;  /* 0x00d90000e5b0783b */ /* 0x000fe20000000200 */
[C---:B-----5:R-:W-:Y:S08]  /*b160*/  HMMA.16816.F32 R4, R184.reuse, R192, R4 ;  /* 0x000000c0b804723c */ /* 0x060ff00000001804 */
[C---:B------:R-:W-:Y:S01]  /*b170*/  HMMA.16816.F32 R8, R184.reuse, R194, R8 ;  /* 0x000000c2b808723c */ /* 0x040fe20000001808 */
[----:B------:R-:W-:Y:S07]  /*b180*/  LDSM.16.M88.4 R192, [R226+0x18100] ;  /* 0x01810000e2c0783b */ /* 0x000fee0000000200 */
[C---:B------:R-:W-:Y:S08]  /*b190*/  HMMA.16816.F32 R12, R184.reuse, R168, R12 ;  /* 0x000000a8b80c723c */ /* 0x040ff0000000180c */
[C---:B------:R-:W-:Y:S01]  /*b1a0*/  HMMA.16816.F32 R16, R184.reuse, R170, R16 ;  /* 0x000000aab810723c */ /* 0x040fe20000001810 */
[----:B------:R-:W1:Y:S07]  /*b1b0*/  LDSM.16.M88.4 R168, [R229+0xc900] ;  /* 0x00c90000e5a8783b */ /* 0x000e6e0000000200 */
[C---:B------:R-:W-:Y:S08]  /*b1c0*/  HMMA.16816.F32 R20, R184.reuse, R200, R20 ;  /* 0x000000c8b814723c */ /* 0x040ff00000001814 */
[C---:B------:R-:W-:Y:S01]  /*b1d0*/  HMMA.16816.F32 R24, R184.reuse, R202, R24 ;  /* 0x000000cab818723c */ /* 0x040fe20000001818 */
[----:B------:R-:W4:Y:S07]  /*b1e0*/  LDSM.16.M88.4 R200, [R211] ;  /* 0x00000000d3c8783b */ /* 0x000f2e0000000200 */
[C---:B--2---:R-:W-:Y:S08]  /*b1f0*/  HMMA.16816.F32 R28, R184.reuse, R180, R28 ;  /* 0x000000b4b81c723c */ /* 0x044ff0000000181c */
[----:B------:R-:W-:Y:S01]  /*b200*/  HMMA.16816.F32 R32, R184, R182, R32 ;  /* 0x000000b6b820723c */ /* 0x000fe20000001820 */
[----:B------:R-:W2:Y:S06]  /*b210*/  LDSM.16.M88.4 R180, [R210] ;  /* 0x00000000d2b4783b */ /* 0x000eac0000000200 */
[----:B------:R-:W5:Y:S01]  /*b220*/  LDSM.16.M88.4 R184, [R209] ;  /* 0x00000000d1b8783b */ /* 0x000f620000000200 */
[C---:B---3--:R-:W-:Y:S08]  /*b230*/  HMMA.16816.F32 R4, R188.reuse, R196, R4 ;  /* 0x000000c4bc04723c */ /* 0x048ff00000001804 */
[C---:B------:R-:W-:Y:S01]  /*b240*/  HMMA.16816.F32 R8, R188.reuse, R198, R8 ;  /* 0x000000c6bc08723c */ /* 0x040fe20000001808 */
[----:B------:R-:W3:Y:S07]  /*b250*/  LDSM.16.M88.4 R196, [R208] ;  /* 0x00000000d0c4783b */ /* 0x000eee0000000200 */
        /* <DEDUP_REMOVED lines=10> */
[C---:B----4-:R-:W-:Y:S08]  /*b300*/  HMMA.16816.F32 R4, R192.reuse, R200, R4 ;  /* 0x000000c8c004723c */ /* 0x050ff00000001804 */
[C---:B------:R-:W-:Y:S01]  /*b310*/  HMMA.16816.F32 R8, R192.reuse, R202, R8 ;  /* 0x000000cac008723c */ /* 0x040fe20000001808 */
[----:B------:R-:W4:Y:S07]  /*b320*/  LDSM.16.M88.4 R200, [R224+0xd900] ;  /* 0x00d90000e0c8783b */ /* 0x000f2e0000000200 */
[C---:B--2---:R-:W-:Y:S08]  /*b330*/  HMMA.16816.F32 R12, R192.reuse, R180, R12 ;  /* 0x000000b4c00c723c */ /* 0x044ff0000000180c */
[C---:B------:R-:W-:Y:S01]  /*b340*/  HMMA.16816.F32 R16, R192.reuse, R182, R16 ;  /* 0x000000b6c010723c */ /* 0x040fe20000001810 */
[----:B------:R-:W-:Y:S07]  /*b350*/  LDSM.16.M88.4 R180, [R223+0x18100] ;  /* 0x01810000dfb4783b */ /* 0x000fee0000000200 */
[C---:B-----5:R-:W-:Y:S08]  /*b360*/  HMMA.16816.F32 R20, R192.reuse, R184, R20 ;  /* 0x000000b8c014723c */ /* 0x060ff00000001814 */
[C---:B------:R-:W-:Y:S01]  /*b370*/  HMMA.16816.F32 R24, R192.reuse, R186, R24 ;  /* 0x000000bac018723c */ /* 0x040fe20000001818 */
[----:B------:R-:W2:Y:S07]  /*b380*/  LDSM.16.M88.4 R184, [R216+0x4000] ;  /* 0x00400000d8b8783b */ /* 0x000eae0000000200 */
[C---:B---3--:R-:W-:Y:S08]  /*b390*/  HMMA.16816.F32 R28, R192.reuse, R196, R28 ;  /* 0x000000c4c01c723c */ /* 0x048ff0000000181c */
[----:B------:R-:W-:Y:S01]  /*b3a0*/  HMMA.16816.F32 R32, R192, R198, R32 ;  /* 0x000000c6c020723c */ /* 0x000fe20000001820 */
[----:B------:R-:W3:Y:S06]  /*b3b0*/  LDSM.16.M88.4 R192, [R216+0x4800] ;  /* 0x00480000d8c0783b */ /* 0x000eec0000000200 */
        /* <DEDUP_REMOVED lines=10> */
[C---:B----4-:R-:W-:Y:S08]  /*b460*/  HMMA.16816.F32 R28, R168.reuse, R200, R28 ;  /* 0x000000c8a81c723c */ /* 0x050ff0000000181c */
[----:B------:R-:W-:Y:S01]  /*b470*/  HMMA.16816.F32 R32, R168, R202, R32 ;  /* 0x000000caa820723c */ /* 0x000fe20000001820 */
[----:B------:R-:W4:Y:S06]  /*b480*/  LDSM.16.M88.4 R168, [R229+0xe900] ;  /* 0x00e90000e5a8783b */ /* 0x000f2c0000000200 */
[----:B------:R-:W1:Y:S01]  /*b490*/  LDSM.16.M88.4 R200, [R229+0xf100] ;  /* 0x00f10000e5c8783b */ /* 0x000e620000000200 */
[C---:B--2---:R-:W-:Y:S08]  /*b4a0*/  HMMA.16816.F32 R4, R180.reuse, R184, R4 ;  /* 0x000000b8b404723c */ /* 0x044ff00000001804 */
[C---:B------:R-:W-:Y:S01]  /*b4b0*/  HMMA.16816.F32 R8, R180.reuse, R186, R8 ;  /* 0x000000bab408723c */ /* 0x040fe20000001808 */
[----:B------:R-:W2:Y:S07]  /*b4c0*/  LDSM.16.M88.4 R184, [R229+0xf900] ;  /* 0x00f90000e5b8783b */ /* 0x000eae0000000200 */
[C---:B---3--:R-:W-:Y:S08]  /*b4d0*/  HMMA.16816.F32 R12, R180.reuse, R192, R12 ;  /* 0x000000c0b40c723c */ /* 0x048ff0000000180c */
[C---:B------:R-:W-:Y:S01]  /*b4e0*/  HMMA.16816.F32 R16, R180.reuse, R194, R16 ;  /* 0x000000c2b410723c */ /* 0x040fe20000001810 */
[----:B------:R-:W-:Y:S07]  /*b4f0*/  LDSM.16.M88.4 R192, [R226+0x1c100] ;  /* 0x01c10000e2c0783b */ /* 0x000fee0000000200 */
[C---:B-----5:R-:W-:Y:S08]  /*b500*/  HMMA.16816.F32 R20, R180.reuse, R196, R20 ;  /* 0x000000c4b414723c */ /* 0x060ff00000001814 */
[C---:B------:R-:W-:Y:S01]  /*b510*/  HMMA.16816.F32 R24, R180.reuse, R198, R24 ;  /* 0x000000c6b418723c */ /* 0x040fe20000001818 */
[----:B------:R-:W3:Y:S07]  /*b520*/  LDSM.16.M88.4 R196, [R207] ;  /* 0x00000000cfc4783b */ /* 0x000eee0000000200 */
[C---:B-1----:R-:W-:Y:S08]  /*b530*/  HMMA.16816.F32 R28, R180.reuse, R172, R28 ;  /* 0x000000acb41c723c */ /* 0x042ff0000000181c */
[----:B------:R-:W-:Y:S01]  /*b540*/  HMMA.16816.F32 R32, R180, R174, R32 ;  /* 0x000000aeb420723c */ /* 0x000fe20000001820 */
[----:B------:R-:W-:Y:S06]  /*b550*/  LDSM.16.M88.4 R172, [R205] ;  /* 0x00000000cdac783b */ /* 0x000fec0000000200 */
[----:B------:R-:W-:Y:S01]  /*b560*/  LDSM.16.M88.4 R180, [R204] ;  /* 0x00000000ccb4783b */ /* 0x000fe20000000200 */
[C---:B------:R-:W-:Y:S08]  /*b570*/  HMMA.16816.F32 R4, R176.reuse, R188, R4 ;  /* 0x000000bcb004723c */ /* 0x040ff00000001804 */
[C---:B------:R-:W-:Y:S01]  /*b580*/  HMMA.16816.F32 R8, R176.reuse, R190, R8 ;  /* 0x000000beb008723c */ /* 0x040fe20000001808 */
[----:B------:R-:W-:Y:S07]  /*b590*/  LDSM.16.M88.4 R188, [R225+0x1c100] ;  /* 0x01c10000e1bc783b */ /* 0x000fee0000000200 */
[C---:B----4-:R-:W-:Y:S08]  /*b5a0*/  HMMA.16816.F32 R12, R176.reuse, R168, R12 ;  /* 0x000000a8b00c723c */ /* 0x050ff0000000180c */
[C---:B------:R-:W-:Y:S01]  /*b5b0*/  HMMA.16816.F32 R16, R176.reuse, R170, R16 ;  /* 0x000000aab010723c */ /* 0x040fe20000001810 */
[----:B------:R-:W1:Y:S07]  /*b5c0*/  LDSM.16.M88.4 R168, [R206] ;  /* 0x00000000cea8783b */ /* 0x000e6e0000000200 */
[C---:B------:R-:W-:Y:S08]  /*b5d0*/  HMMA.16816.F32 R20, R176.reuse, R200, R20 ;  /* 0x000000c8b014723c */ /* 0x040ff00000001814 */
[C---:B------:R-:W-:Y:S01]  /*b5e0*/  HMMA.16816.F32 R24, R176.reuse, R202, R24 ;  /* 0x000000cab018723c */ /* 0x040fe20000001818 */
[----:B------:R-:W4:Y:S07]  /*b5f0*/  LDSM.16.M88.4 R200, [R224+0xe100] ;  /* 0x00e10000e0c8783b */ /* 0x000f2e0000000200 */
[C---:B--2---:R-:W-:Y:S08]  /*b600*/  HMMA.16816.F32 R28, R176.reuse, R184, R28 ;  /* 0x000000b8b01c723c */ /* 0x044ff0000000181c */
[----:B------:R-:W-:Y:S01]  /*b610*/  HMMA.16816.F32 R32, R176, R186, R32 ;  /* 0x000000bab020723c */ /* 0x000fe20000001820 */
[----:B------:R-:W2:Y:S06]  /*b620*/  LDSM.16.M88.4 R176, [R224+0xe900] ;  /* 0x00e90000e0b0783b */ /* 0x000eac0000000200 */
[----:B------:R-:W5:Y:S01]  /*b630*/  LDSM.16.M88.4 R184, [R224+0xf100] ;  /* 0x00f10000e0b8783b */ /* 0x000f620000000200 */
        /* <DEDUP_REMOVED lines=15> */
[----:B------:R-:W4:Y:S01]  /*b730*/  LDSM.16.M88.4 R200, [R216+0x7800] ;  /* 0x00780000d8c8783b */ /* 0x000f220000000200 */
[----:B------:R-:W-:Y:S05]  /*b740*/  DEPBAR.LE SB0, 0x0 ;  /* 0x000080000000791a */ /* 0x000fea0000000000 */
[----:B------:R-:W-:Y:S01]  /*b750*/  BAR.SYNC.DEFER_BLOCKING 0x0 ;  /* 0x0000000000007b1d */ /* 0x000fe20000010000 */
[C---:B--2---:R-:W-:Y:S08]  /*b760*/  HMMA.16816.F32 R12, R188.reuse, R176, R12 ;  /* 0x000000b0bc0c723c */ /* 0x044ff0000000180c */
[C---:B------:R-:W-:Y:S08]  /*b770*/  HMMA.16816.F32 R16, R188.reuse, R178, R16 ;  /* 0x000000b2bc10723c */ /* 0x040ff00000001810 */
[C---:B-----5:R-:W-:Y:S08]  /*b780*/  HMMA.16816.F32 R20, R188.reuse, R184, R20 ;  /* 0x000000b8bc14723c */ /* 0x060ff00000001814 */
[C---:B------:R-:W-:Y:S08]  /*b790*/  HMMA.16816.F32 R24, R188.reuse, R186, R24 ;  /* 0x000000babc18723c */ /* 0x040ff00000001818 */
[C---:B---3--:R-:W-:Y:S08]  /*b7a0*/  HMMA.16816.F32 R28, R188.reuse, R196, R28 ;  /* 0x000000c4bc1c723c */ /* 0x048ff0000000181c */
[----:B------:R-:W-:Y:S08]  /*b7b0*/  HMMA.16816.F32 R32, R188, R198, R32 ;  /* 0x000000c6bc20723c */ /* 0x000ff00000001820 */
[C---:B-1----:R-:W-:Y:S08]  /*b7c0*/  HMMA.16816.F32 R4, R168.reuse, R172, R4 ;  /* 0x000000aca804723c */ /* 0x042ff00000001804 */
[C---:B------:R-:W-:Y:S08]  /*b7d0*/  HMMA.16816.F32 R8, R168.reuse, R174, R8 ;  /* 0x000000aea808723c */ /* 0x040ff00000001808 */
[C---:B------:R-:W-:Y:S08]  /*b7e0*/  HMMA.16816.F32 R12, R168.reuse, R180, R12 ;  /* 0x000000b4a80c723c */ /* 0x040ff0000000180c */
[C---:B------:R-:W-:Y:S08]  /*b7f0*/  HMMA.16816.F32 R16, R168.reuse, R182, R16 ;  /* 0x000000b6a810723c */ /* 0x040ff00000001810 */
[C---:B------:R-:W-:Y:S08]  /*b800*/  HMMA.16816.F32 R20, R168.reuse, R192, R20 ;  /* 0x000000c0a814723c */ /* 0x040ff00000001814 */
[C---:B------:R-:W-:Y:S08]  /*b810*/  HMMA.16816.F32 R24, R168.reuse, R194, R24 ;  /* 0x000000c2a818723c */ /* 0x040ff00000001818 */
[C---:B----4-:R-:W-:Y:S08]  /*b820*/  HMMA.16816.F32 R28, R168.reuse, R200, R28 ;  /* 0x000000c8a81c723c */ /* 0x050ff0000000181c */
        /* <DEDUP_REMOVED lines=10> */
[----:B------:R-:W-:Y:S01]  /*b8d0*/  LOP3.LUT R176, R176, 0xf, RZ, 0xc0, !PT ;  /* 0x0000000fb0b07812 */ /* 0x000fe200078ec0ff */
[----:B------:R-:W-:Y:S01]  /*b8e0*/  IMAD.SHL.U32 R186, R244, 0x2, RZ ;  /* 0x00000002f4ba7824 */ /* 0x000fe200078e00ff */
        /* <DEDUP_REMOVED lines=30> */
[----:B------:R-:W-:Y:S01]  /*bad0*/  SHFL.IDX PT, R175, R168, RZ, 0x181f ;  /* 0x00181fffa8af7589 */ /* 0x000fe200000e0000 */
[----:B------:R-:W-:Y:S03]  /*bae0*/  IMAD.SHL.U32 R0, R241, 0x2, RZ ;  /* 0x00000002f1007824 */ /* 0x000fe600078e00ff */
[----:B------:R-:W1:Y:S04]  /*baf0*/  SHFL.IDX PT, R169, R168, 0x1, 0x181f ;  /* 0x00381f00a8a97f89 */ /* 0x000e6800000e0000 */
[----:B------:R-:W2:Y:S04]  /*bb00*/  SHFL.IDX PT, R171, R167, 0x1, 0x181f ;  /* 0x00381f00a7ab7f89 */ /* 0x000ea800000e0000 */
[----:B------:R-:W3:Y:S01]  /*bb10*/  SHFL.IDX PT, R167, R167, RZ, 0x181f ;  /* 0x00181fffa7a77589 */ /* 0x000ee200000e0000 */
[----:B-1----:R-:W-:Y:S04]  /*bb20*/  IADD3 R178, P1, P0, R178, R169, R251 ;  /* 0x000000a9b2b27210 */ /* 0x002fe8000783e0fb */
[----:B--2---:R-:W-:Y:S02]  /*bb30*/  IADD3.X R179, RZ, R171, R252, P1, P0 ;  /* 0x000000abffb37210 */ /* 0x004fe40000fe04fc */
[----:B------:R-:W-:Y:S04]  /*bb40*/  IADD3 R176, P1, P0, R176, R169, R164 ;  /* 0x000000a9b0b07210 */ /* 0x000fe8000783e0a4 */
[----:B------:R-:W-:Y:S02]  /*bb50*/  IADD3.X R177, RZ, R171, R166, P1, P0 ;  /* 0x000000abffb17210 */ /* 0x000fe40000fe04a6 */
[----:B------:R-:W-:Y:S04]  /*bb60*/  IADD3 R172, P1, P0, R172, R169, R0 ;  /* 0x000000a9acac7210 */ /* 0x000fe8000783e000 */
[----:B------:R-:W-:Y:S02]  /*bb70*/  IADD3.X R173, RZ, R171, R2, P1, P0 ;  /* 0x000000abffad7210 */ /* 0x000fe40000fe0402 */
[----:B------:R-:W-:Y:S05]  /*bb80*/  IADD3 R180, P0, R175, R164, RZ ;  /* 0x000000a4afb47210 */ /* 0x000fea0007f1e0ff */
[----:B---3--:R-:W-:Y:S01]  /*bb90*/  IMAD.X R181, R167, 0x1, R166, P0 ;  /* 0x00000001a7b57824 */ /* 0x008fe200000e06a6 */
[----:B------:R-:W-:Y:S05]  /*bba0*/  IADD3 R182, P0, R175, R0, RZ ;  /* 0x00000000afb67210 */ /* 0x000fea0007f1e0ff */
[----:B------:R-:W-:Y:S01]  /*bbb0*/  IMAD.X R183, R167, 0x1, R2, P0 ;  /* 0x00000001a7b77824 */ /* 0x000fe200000e0602 */
[-C--:B------:R-:W-:Y:S05]  /*bbc0*/  IADD3 R184, P0, R175, R186.reuse, RZ ;  /* 0x000000baafb87210 */ /* 0x080fea0007f1e0ff */
[--C-:B------:R-:W-:Y:S01]  /*bbd0*/  IMAD.X R185, R167, 0x1, R187.reuse, P0 ;  /* 0x00000001a7b97824 */ /* 0x100fe200000e06bb */
        /* <DEDUP_REMOVED lines=17> */
.L_x_2002:
[----:B------:R-:W-:Y:S01]  /*bcf0*/  FMNMX.FTZ R0, R4, R3, !PT ;  /* 0x0000000304007209 */ /* 0x000fe20007810000 */
[----:B-1----:R-:W-:Y:S01]  /*bd00*/  LDSM.16.MT88.4 R172, [R222+0x100] ;  /* 0x00010000deac783b */ /* 0x002fe20000004200 */
        /* <DEDUP_REMOVED lines=34> */
[----:B------:R-:W-:Y:S02]  /*bf30*/  PLOP3.LUT P0, PT, PT, PT, UP2, 0x80, 0x0 ;  /* 0x000000000000781c */ /* 0x000fe40003f0f028 */
[----:B------:R-:W-:Y:S02]  /*bf40*/  FMNMX.FTZ R170, R33, R0, !PT ;  /* 0x0000000021aa7209 */ /* 0x000fe40007810000 */
[----:B------:R-:W-:Y:S03]  /*bf50*/  FMNMX.FTZ R0, R34, R169, !PT ;  /* 0x000000a922007209 */ /* 0x000fe60007810000 */
[----:B------:R-:W-:Y:S01]  /*bf60*/  SHFL.BFLY PT, R171, R170, 0x2, 0x1f ;  /* 0x0c401f00aaab7f89 */ /* 0x000fe200000e0000 */
[----:B------:R-:W-:Y:S07]  /*bf70*/  FMNMX.FTZ R166, R35, R0, !PT ;  /* 0x0000000023a67209 */ /* 0x000fee0007810000 */
[----:B------:R-:W1:Y:S02]  /*bf80*/  SHFL.BFLY PT, R169, R166, 0x2, 0x1f ;  /* 0x0c401f00a6a97f89 */ /* 0x000e6400000e0000 */
[----:B-1----:R-:W-:Y:S02]  /*bf90*/  FMNMX.FTZ R167, R166, R169, !PT ;  /* 0x000000a9a6a77209 */ /* 0x002fe40007810000 */
[----:B------:R-:W-:Y:S04]  /*bfa0*/  FMNMX.FTZ R168, R170, R171, !PT ;  /* 0x000000abaaa87209 */ /* 0x000fe80007810000 */
[----:B------:R-:W1:Y:S08]  /*bfb0*/  SHFL.BFLY PT, R164, R167, 0x1, 0x1f ;  /* 0x0c201f00a7a47f89 */ /* 0x000e7000000e0000 */
[----:B------:R-:W2:Y:S01]  /*bfc0*/  SHFL.BFLY PT, R171, R168, 0x1, 0x1f ;  /* 0x0c201f00a8ab7f89 */ /* 0x000ea200000e0000 */
[----:B-1----:R-:W-:Y:S05]  /*bfd0*/  FMNMX.FTZ R164, R164, R167, !PT ;  /* 0x000000a7a4a47209 */ /* 0x002fea0007810000 */
[----:B------:R-:W-:Y:S01]  /*bfe0*/  FMUL.FTZ R189, R164, c[0x0][0x2d0] ;  /* 0x0000b400a4bd7a20 */ /* 0x000fe20000410000 */
[----:B--2---:R-:W-:Y:S03]  /*bff0*/  FMNMX.FTZ R0, R168, R171, !PT ;  /* 0x000000aba8007209 */ /* 0x004fe60007810000 */
[--C-:B------:R-:W-:Y:S01]  /*c000*/  FFMA.FTZ R6, R6, c[0x0][0x2d0], -R189.reuse ;  /* 0x0000b40006067a23 */ /* 0x100fe200000108bd */
[----:B------:R-:W1:Y:S01]  /*c010*/  LDSM.16.MT88.4 R168, [R227+0x100] ;  /* 0x00010000e3a8783b */ /* 0x000e620000004200 */
[----:B------:R-:W-:Y:S02]  /*c020*/  FFMA.FTZ R7, R7, c[0x0][0x2d0], -R189 ;  /* 0x0000b40007077a23 */ /* 0x000fe400000108bd */
[C---:B------:R-:W-:Y:S02]  /*c030*/  FADD.FTZ R2, -R0.reuse, R3 ;  /* 0x0000000300027221 */ /* 0x040fe40000010100 */
[----:B------:R-:W-:Y:S01]  /*c040*/  FMUL.FTZ R191, R0, c[0x0][0x2d0] ;  /* 0x0000b40000bf7a20 */ /* 0x000fe20000410000 */
[----:B------:R-:W-:Y:S01]  /*c050*/  MUFU.EX2 R6, R6 ;  /* 0x0000000600067308 */ /* 0x000fe20000000800 */
[----:B------:R-:W-:Y:S02]  /*c060*/  FMUL.FTZ R3, R2, c[0x0][0x2d0] ;  /* 0x0000b40002037a20 */ /* 0x000fe40000410000 */
[----:B------:R-:W-:Y:S02]  /*c070*/  FADD.FTZ R2, -R164, R165 ;  /* 0x000000a5a4027221 */ /* 0x000fe40000010100 */
[--C-:B------:R-:W-:Y:S02]  /*c080*/  FFMA.FTZ R188, R4, c[0x0][0x2d0], -R191.reuse ;  /* 0x0000b40004bc7a23 */ /* 0x100fe400000108bf */
[----:B------:R-:W-:Y:S02]  /*c090*/  FMUL.FTZ R165, R2, c[0x0][0x2d0] ;  /* 0x0000b40002a57a20 */ /* 0x000fe40000410000 */
[--C-:B------:R-:W-:Y:S01]  /*c0a0*/  FFMA.FTZ R5, R5, c[0x0][0x2d0], -R191.reuse ;  /* 0x0000b40005057a23 */ /* 0x100fe200000108bf */
[----:B------:R-:W-:Y:S01]  /*c0b0*/  MUFU.EX2 R7, R7 ;  /* 0x0000000700077308 */ /* 0x000fe20000000800 */
[--C-:B------:R-:W-:Y:S02]  /*c0c0*/  FFMA.FTZ R166, R8, c[0x0][0x2d0], -R191.reuse ;  /* 0x0000b40008a67a23 */ /* 0x100fe400000108bf */
[----:B------:R-:W-:Y:S02]  /*c0d0*/  FFMA.FTZ R167, R9, c[0x0][0x2d0], -R191 ;  /* 0x0000b40009a77a23 */ /* 0x000fe400000108bf */
[----:B------:R-:W-:Y:S02]  /*c0e0*/  FFMA.FTZ R190, R11, c[0x0][0x2d0], -R189 ;  /* 0x0000b4000bbe7a23 */ /* 0x000fe400000108bd */
[--C-:B------:R-:W-:Y:S02]  /*c0f0*/  FFMA.FTZ R192, R12, c[0x0][0x2d0], -R191.reuse ;  /* 0x0000b4000cc07a23 */ /* 0x100fe400000108bf */
[----:B------:R-:W-:Y:S01]  /*c100*/  FFMA.FTZ R193, R13, c[0x0][0x2d0], -R191 ;  /* 0x0000b4000dc17a23 */ /* 0x000fe200000108bf */
[----:B------:R2:W3:Y:S01]  /*c110*/  MUFU.EX2 R2, R165 ;  /* 0x000000a500027308 */ /* 0x0004e20000000800 */
[--C-:B------:R-:W-:Y:S02]  /*c120*/  FFMA.FTZ R194, R14, c[0x0][0x2d0], -R189.reuse ;  /* 0x0000b4000ec27a23 */ /* 0x100fe400000108bd */
[----:B------:R-:W-:Y:S02]  /*c130*/  FFMA.FTZ R195, R15, c[0x0][0x2d0], -R189 ;  /* 0x0000b4000fc37a23 */ /* 0x000fe400000108bd */
[----:B------:R-:W-:Y:S01]  /*c140*/  LDSM.16.MT88.4 R12, [R220+0x6100] ;  /* 0x00610000dc0c783b */ /* 0x000fe20000004200 */
[--C-:B------:R-:W-:Y:S02]  /*c150*/  FFMA.FTZ R196, R16, c[0x0][0x2d0], -R191.reuse ;  /* 0x0000b40010c47a23 */ /* 0x100fe400000108bf */
[----:B------:R-:W-:Y:S02]  /*c160*/  FFMA.FTZ R197, R17, c[0x0][0x2d0], -R191 ;  /* 0x0000b40011c57a23 */ /* 0x000fe400000108bf */
[----:B------:R-:W-:Y:S01]  /*c170*/  MUFU.EX2 R188, R188 ;  /* 0x000000bc00bc7308 */ /* 0x000fe20000000800 */
[--C-:B------:R-:W-:Y:S02]  /*c180*/  FFMA.FTZ R198, R18, c[0x0][0x2d0], -R189.reuse ;  /* 0x0000b40012c67a23 */ /* 0x100fe400000108bd */
[----:B------:R-:W-:Y:S02]  /*c190*/  FFMA.FTZ R199, R19, c[0x0][0x2d0], -R189 ;  /* 0x0000b40013c77a23 */ /* 0x000fe400000108bd */
[----:B------:R-:W-:Y:S01]  /*c1a0*/  LDSM.16.MT88.4 R16, [R222+0x900] ;  /* 0x00090000de10783b */ /* 0x000fe20000004200 */
[----:B------:R-:W-:Y:S02]  /*c1b0*/  FFMA.FTZ R200, R28, c[0x0][0x2d0], -R191 ;  /* 0x0000b4001cc87a23 */ /* 0x000fe400000108bf */
[--C-:B------:R-:W-:Y:S02]  /*c1c0*/  FFMA.FTZ R201, R34, c[0x0][0x2d0], -R189.reuse ;  /* 0x0000b40022c97a23 */ /* 0x100fe400000108bd */
[----:B------:R-:W-:Y:S01]  /*c1d0*/  MUFU.EX2 R5, R5 ;  /* 0x0000000500057308 */ /* 0x000fe20000000800 */
[----:B--2---:R-:W-:Y:S02]  /*c1e0*/  FFMA.FTZ R165, R10, c[0x0][0x2d0], -R189 ;  /* 0x0000b4000aa57a23 */ /* 0x004fe400000108bd */
[C---:B---3--:R-:W-:Y:S02]  /*c1f0*/  FMUL.FTZ R10, R2.reuse, R162 ;  /* 0x000000a2020a7220 */ /* 0x048fe40000410000 */
[C---:B------:R-:W-:Y:S05]  /*c200*/  FMUL.FTZ R11, R2.reuse, R163 ;  /* 0x000000a3020b7220 */ /* 0x040fea0000410000 */
        /* <DEDUP_REMOVED lines=18> */
[----:B------:R-:W3:Y:S01]  /*c330*/  MUFU.EX2 R190, R190 ;  /* 0x000000be00be7308 */ /* 0x000ee20000000800 */
[C---:B------:R-:W-:Y:S02]  /*c340*/  FMUL.FTZ R39, R2.reuse, R39 ;  /* 0x0000002702277220 */ /* 0x040fe40000410000 */
[C---:B------:R-:W-:Y:S01]  /*c350*/  FMUL.FTZ R42, R2.reuse, R42 ;  /* 0x0000002a022a7220 */ /* 0x040fe20000410000 */
[----:B--2---:R-:W-:Y:S01]  /*c360*/  F2FP.PACK_AB R162, R167, R166 ;  /* 0x000000a6a7a2723e */ /* 0x004fe200000000ff */
        /* <DEDUP_REMOVED lines=16> */
[----:B------:R-:W3:Y:S01]  /*c470*/  MUFU.EX2 R193, R193 ;  /* 0x000000c100c17308 */ /* 0x000ee20000000800 */
[C---:B------:R-:W-:Y:S02]  /*c480*/  FMUL.FTZ R70, R2.reuse, R70 ;  /* 0x0000004602467220 */ /* 0x040fe40000410000 */
[C---:B------:R-:W-:Y:S02]  /*c490*/  FMUL.FTZ R71, R2.reuse, R71 ;  /* 0x0000004702477220 */ /* 0x040fe40000410000 */
[----:B--2---:R-:W-:Y:S01]  /*c4a0*/  FMUL.FTZ R8, R3, R160 ;  /* 0x000000a003087220 */ /* 0x004fe20000410000 */
[----:B------:R-:W-:Y:S01]  /*c4b0*/  F2FP.PACK_AB R160, R5, R188 ;  /* 0x000000bc05a0723e */ /* 0x000fe200000000ff */
[----:B------:R-:W-:Y:S01]  /*c4c0*/  FMUL.FTZ R9, R3, R161 ;  /* 0x000000a103097220 */ /* 0x000fe20000410000 */
[----:B------:R-:W-:Y:S01]  /*c4d0*/  F2FP.PACK_AB R161, R7, R6 ;  /* 0x0000000607a1723e */ /* 0x000fe200000000ff */
[C---:B------:R-:W-:Y:S01]  /*c4e0*/  FMUL.FTZ R132, R3.reuse, R132 ;  /* 0x0000008403847220 */ /* 0x040fe20000410000 */
[----:B------:R-:W-:Y:S01]  /*c4f0*/  MUFU.EX2 R194, R194 ;  /* 0x000000c200c27308 */ /* 0x000fe20000000800 */
[C---:B------:R-:W-:Y:S02]  /*c500*/  FMUL.FTZ R133, R3.reuse, R133 ;  /* 0x0000008503857220 */ /* 0x040fe40000410000 */
[C---:B------:R-:W-:Y:S02]  /*c510*/  FMUL.FTZ R136, R3.reuse, R136 ;  /* 0x0000008803887220 */ /* 0x040fe40000410000 */
[C---:B-1----:R-:W-:Y:S05]  /*c520*/  HMMA.16816.F32 R8, R160.reuse, R168, R8 ;  /* 0x000000a8a008723c */ /* 0x042fea0000001808 */
[C---:B------:R-:W-:Y:S01]  /*c530*/  FMUL.FTZ R137, R3.reuse, R137 ;  /* 0x0000008903897220 */ /* 0x040fe20000410000 */
[----:B------:R-:W1:Y:S01]  /*c540*/  MUFU.EX2 R195, R195 ;  /* 0x000000c300c37308 */ /* 0x000e620000000800 */
[C---:B------:R-:W-:Y:S01]  /*c550*/  FMUL.FTZ R140, R3.reuse, R140 ;  /* 0x0000008c038c7220 */ /* 0x040fe20000410000 */
[C---:B------:R-:W-:Y:S01]  /*c560*/  HMMA.16816.F32 R132, R160.reuse, R170, R132 ;  /* 0x000000aaa084723c */ /* 0x040fe20000001884 */
[----:B------:R-:W2:Y:S03]  /*c570*/  LDSM.16.MT88.4 R168, [R220+0x100] ;  /* 0x00010000dca8783b */ /* 0x000ea60000004200 */
[C---:B------:R-:W-:Y:S02]  /*c580*/  FMUL.FTZ R141, R3.reuse, R141 ;  /* 0x0000008d038d7220 */ /* 0x040fe40000410000 */
[C---:B------:R-:W-:Y:S02]  /*c590*/  FMUL.FTZ R144, R3.reuse, R144 ;  /* 0x0000009003907220 */ /* 0x040fe40000410000 */
[C---:B------:R-:W-:Y:S01]  /*c5a0*/  HMMA.16816.F32 R136, R160.reuse, R172, R136 ;  /* 0x000000aca088723c */ /* 0x040fe20000001888 */
[----:B------:R-:W-:Y:S03]  /*c5b0*/  MUFU.EX2 R196, R196 ;  /* 0x000000c400c47308 */ /* 0x000fe60000000800 */
[C---:B------:R-:W-:Y:S02]  /*c5c0*/  FMUL.FTZ R145, R3.reuse, R145 ;  /* 0x0000009103917220 */ /* 0x040fe40000410000 */
[C---:B------:R-:W-:Y:S02]  /*c5d0*/  FMUL.FTZ R148, R3.reuse, R148 ;  /* 0x0000009403947220 */ /* 0x040fe40000410000 */
[C---:B------:R-:W-:Y:S01]  /*c5e0*/  HMMA.16816.F32 R140, R160.reuse, R174, R140 ;  /* 0x000000aea08c723c */ /* 0x040fe2000000188c */
[----:B------:R-:W4:Y:S02]  /*c5f0*/  LDSM.16.MT88.4 R172, [R227+0x2100] ;  /* 0x00210000e3ac783b */ /* 0x000f240000004200 */
[----:B------:R-:W5:Y:S01]  /*c600*/  MUFU.EX2 R197, R197 ;  /* 0x000000c500c57308 */ /* 0x000f620000000800 */
[C---:B------:R-:W-:Y:S02]  /*c610*/  FMUL.FTZ R149, R3.reuse, R149 ;  /* 0x0000009503957220 */ /* 0x040fe40000410000 */
[C---:B------:R-:W-:Y:S02]  /*c620*/  FMUL.FTZ R152, R3.reuse, R152 ;  /* 0x0000009803987220 */ /* 0x040fe40000410000 */
[C---:B------:R-:W-:Y:S04]  /*c630*/  HMMA.16816.F32 R144, R160.reuse, R176, R144 ;  /* 0x000000b0a090723c */ /* 0x040fe80000001890 */
[C---:B------:R-:W-:Y:S01]  /*c640*/  FMUL.FTZ R153, R3.reuse, R153 ;  /* 0x0000009903997220 */ /* 0x040fe20000410000 */
[----:B------:R-:W-:Y:S01]  /*c650*/  MUFU.EX2 R198, R198 ;  /* 0x000000c600c67308 */ /* 0x000fe20000000800 */
[C---:B------:R-:W-:Y:S02]  /*c660*/  FMUL.FTZ R156, R3.reuse, R156 ;  /* 0x0000009c039c7220 */ /* 0x040fe40000410000 */
[C---:B------:R-:W-:Y:S01]  /*c670*/  HMMA.16816.F32 R148, R160.reuse, R178, R148 ;  /* 0x000000b2a094723c */ /* 0x040fe20000001894 */
[----:B------:R-:W1:Y:S03]  /*c680*/  LDSM.16.MT88.4 R176, [R222+0x2100] ;  /* 0x00210000deb0783b */ /* 0x000e660000004200 */
[C---:B------:R-:W-:Y:S02]  /*c690*/  FMUL.FTZ R157, R3.reuse, R157 ;  /* 0x0000009d039d7220 */ /* 0x040fe40000410000 */
[C---:B------:R-:W-:Y:S01]  /*c6a0*/  FMUL.FTZ R36, R3.reuse, R36 ;  /* 0x0000002403247220 */ /* 0x040fe20000410000 */
[----:B------:R-:W1:Y:S01]  /*c6b0*/  MUFU.EX2 R199, R199 ;  /* 0x000000c700c77308 */ /* 0x000e620000000800 */
[C---:B------:R-:W-:Y:S01]  /*c6c0*/  FMUL.FTZ R37, R3.reuse, R37 ;  /* 0x0000002503257220 */ /* 0x040fe20000410000 */
[C---:B--2---:R-:W-:Y:S03]  /*c6d0*/  HMMA.16816.F32 R152, R160.reuse, R168, R152 ;  /* 0x000000a8a098723c */ /* 0x044fe60000001898 */
[C---:B------:R-:W-:Y:S02]  /*c6e0*/  FMUL.FTZ R40, R3.reuse, R40 ;  /* 0x0000002803287220 */ /* 0x040fe40000410000 */
[C---:B------:R-:W-:Y:S02]  /*c6f0*/  FMUL.FTZ R41, R3.reuse, R41 ;  /* 0x0000002903297220 */ /* 0x040fe40000410000 */
[C---:B------:R-:W-:Y:S01]  /*c700*/  FMUL.FTZ R44, R3.reuse, R44 ;  /* 0x0000002c032c7220 */ /* 0x040fe20000410000 */
[C---:B------:R-:W-:Y:S01]  /*c710*/  HMMA.16816.F32 R156, R160.reuse, R170, R156 ;  /* 0x000000aaa09c723c */ /* 0x040fe2000000189c */
[----:B------:R-:W2:Y:S01]  /*c720*/  LDSM.16.MT88.4 R168, [R221+0x2100] ;  /* 0x00210000dda8783b */ /* 0x000ea20000004200 */
[----:B------:R-:W-:Y:S02]  /*c730*/  MUFU.EX2 R200, R200 ;  /* 0x000000c800c87308 */ /* 0x000fe40000000800 */
[C---:B------:R-:W-:Y:S02]  /*c740*/  FMUL.FTZ R45, R3.reuse, R45 ;  /* 0x0000002d032d7220 */ /* 0x040fe40000410000 */
[C---:B------:R-:W-:Y:S02]  /*c750*/  FMUL.FTZ R48, R3.reuse, R48 ;  /* 0x0000003003307220 */ /* 0x040fe40000410000 */
[C---:B----4-:R-:W-:Y:S04]  /*c760*/  HMMA.16816.F32 R36, R160.reuse, R172, R36 ;  /* 0x000000aca024723c */ /* 0x050fe80000001824 */
[C---:B------:R-:W-:Y:S01]  /*c770*/  FMUL.FTZ R49, R3.reuse, R49 ;  /* 0x0000003103317220 */ /* 0x040fe20000410000 */
[----:B------:R-:W-:Y:S01]  /*c780*/  MUFU.EX2 R201, R201 ;  /* 0x000000c900c97308 */ /* 0x000fe20000000800 */
[C---:B------:R-:W-:Y:S02]  /*c790*/  FMUL.FTZ R52, R3.reuse, R52 ;  /* 0x0000003403347220 */ /* 0x040fe40000410000 */
[C---:B------:R-:W-:Y:S01]  /*c7a0*/  HMMA.16816.F32 R40, R160.reuse, R174, R40 ;  /* 0x000000aea028723c */ /* 0x040fe20000001828 */
[----:B------:R-:W4:Y:S03]  /*c7b0*/  LDSM.16.MT88.4 R172, [R220+0x2100] ;  /* 0x00210000dcac783b */ /* 0x000f260000004200 */
        /* <DEDUP_REMOVED lines=18> */
[C---:B----4-:R-:W-:Y:S04]  /*c8e0*/  HMMA.16816.F32 R60, R160.reuse, R172, R60 ;  /* 0x000000aca03c723c */ /* 0x050fe8000000183c */
[C---:B------:R-:W-:Y:S02]  /*c8f0*/  FMUL.FTZ R75, R2.reuse, R75 ;  /* 0x0000004b024b7220 */ /* 0x040fe40000410000 */
        /* <DEDUP_REMOVED lines=21> */
[C---:B------:R-:W-:Y:S03]  /*ca50*/  FMUL.FTZ R89, R3.reuse, R89 ;  /* 0x0000005903597220 */ /* 0x040fe60000410000 */
[C---:B----4-:R-:W-:Y:S03]  /*ca60*/  HMMA.16816.F32 R84, R160.reuse, R172, R84 ;  /* 0x000000aca054723c */ /* 0x050fe60000001854 */
[C---:B------:R-:W-:Y:S02]  /*ca70*/  FMUL.FTZ R90, R2.reuse, R90 ;  /* 0x0000005a025a7220 */ /* 0x040fe40000410000 */
[C---:B------:R-:W-:Y:S02]  /*ca80*/  FMUL.FTZ R91, R2.reuse, R91 ;  /* 0x0000005b025b7220 */ /* 0x040fe40000410000 */
[C---:B------:R-:W-:Y:S02]  /*ca90*/  FMUL.FTZ R92, R3.reuse, R92 ;  /* 0x0000005c035c7220 */ /* 0x040fe40000410000 */
[C---:B------:R-:W-:Y:S03]  /*caa0*/  FMUL.FTZ R93, R3.reuse, R93 ;  /* 0x0000005d035d7220 */ /* 0x040fe60000410000 */
[C---:B------:R-:W-:Y:S01]  /*cab0*/  HMMA.16816.F32 R88, R160.reuse, R174, R88 ;  /* 0x000000aea058723c */ /* 0x040fe20000001858 */
[----:B------:R-:W4:Y:S02]  /*cac0*/  LDSM.16.MT88.4 R172, [R222+0x6100] ;  /* 0x00610000deac783b */ /* 0x000f240000004200 */
        /* <DEDUP_REMOVED lines=43> */
[----:B------:R-:W-:Y:S02]  /*cd80*/  LDSM.16.MT88.4 R176, [R227+0x2900] ;  /* 0x00290000e3b0783b */ /* 0x000fe40000004200 */
[C---:B------:R-:W-:Y:S02]  /*cd90*/  FMUL.FTZ R126, R2.reuse, R126 ;  /* 0x0000007e027e7220 */ /* 0x040fe40000410000 */
[C---:B------:R-:W-:Y:S02]  /*cda0*/  FMUL.FTZ R127, R2.reuse, R127 ;  /* 0x0000007f027f7220 */ /* 0x040fe40000410000 */
[C---:B------:R-:W-:Y:S02]  /*cdb0*/  FMUL.FTZ R128, R3.reuse, R128 ;  /* 0x0000008003807220 */ /* 0x040fe40000410000 */
[----:B------:R-:W-:Y:S03]  /*cdc0*/  FMUL.FTZ R129, R3, R129 ;  /* 0x0000008103817220 */ /* 0x000fe60000410000 */
[C---:B------:R-:W-:Y:S03]  /*cdd0*/  HMMA.16816.F32 R124, R160.reuse, R12, R124 ;  /* 0x0000000ca07c723c */ /* 0x040fe6000000187c */
[C---:B------:R-:W-:Y:S02]  /*cde0*/  FMUL.FTZ R130, R2.reuse, R130 ;  /* 0x0000008202827220 */ /* 0x040fe40000410000 */
[C---:B------:R-:W-:Y:S02]  /*cdf0*/  FMUL.FTZ R131, R2.reuse, R131 ;  /* 0x0000008302837220 */ /* 0x040fe40000410000 */
[----:B---3--:R-:W-:Y:S01]  /*ce00*/  F2FP.PACK_AB R12, R193, R192 ;  /* 0x000000c0c10c723e */ /* 0x008fe200000000ff */
[----:B------:R-:W-:Y:S01]  /*ce10*/  FFMA.FTZ R188, R3, R240, R188 ;  /* 0x000000f003bc7223 */ /* 0x000fe200000100bc */
[----:B------:R-:W-:Y:S03]  /*ce20*/  F2FP.PACK_AB R13, R195, R194 ;  /* 0x000000c2c30d723e */ /* 0x000fe600000000ff */
[----:B------:R-:W-:Y:S01]  /*ce30*/  HMMA.16816.F32 R128, R160, R14, R128 ;  /* 0x0000000ea080723c */ /* 0x000fe20000001880 */
[----:B------:R-:W1:Y:S02]  /*ce40*/  LDSM.16.MT88.4 R160, [R220+0x900] ;  /* 0x00090000dca0783b */ /* 0x000e640000004200 */
[----:B------:R-:W-:Y:S01]  /*ce50*/  MOV R3, R0 ;  /* 0x0000000000037202 */ /* 0x000fe20000000f00 */
[----:B------:R-:W-:Y:S02]  /*ce60*/  FFMA.FTZ R6, R2, R239, R6 ;  /* 0x000000ef02067223 */ /* 0x000fe40000010006 */
[----:B------:R-:W-:Y:S01]  /*ce70*/  FADD.FTZ R5, R5, R188 ;  /* 0x000000bc05057221 */ /* 0x000fe20000010000 */
[----:B-----5:R-:W-:Y:S01]  /*ce80*/  F2FP.PACK_AB R14, R197, R196 ;  /* 0x000000c4c50e723e */ /* 0x020fe200000000ff */
[----:B------:R-:W-:Y:S01]  /*ce90*/  FADD.FTZ R6, R7, R6 ;  /* 0x0000000607067221 */ /* 0x000fe20000010000 */
[----:B------:R-:W-:Y:S03]  /*cea0*/  F2FP.PACK_AB R15, R199, R198 ;  /* 0x000000c6c70f723e */ /* 0x000fe600000000ff */
[----:B------:R-:W-:Y:S02]  /*ceb0*/  FADD.FTZ R166, R166, R5 ;  /* 0x00000005a6a67221 */ /* 0x000fe40000010000 */
[----:B------:R-:W-:Y:S01]  /*cec0*/  FADD.FTZ R5, R165, R6 ;  /* 0x00000006a5057221 */ /* 0x000fe20000010000 */
[----:B------:R-:W-:Y:S01]  /*ced0*/  MOV R165, R164 ;  /* 0x000000a400a57202 */ /* 0x000fe20000000f00 */
[C---:B--2---:R-:W-:Y:S05]  /*cee0*/  HMMA.16816.F32 R8, R12.reuse, R168, R8 ;  /* 0x000000a80c08723c */ /* 0x044fea0000001808 */
[----:B------:R-:W-:Y:S02]  /*cef0*/  FADD.FTZ R167, R167, R166 ;  /* 0x000000a6a7a77221 */ /* 0x000fe40000010000 */
[----:B------:R-:W-:Y:S01]  /*cf00*/  FADD.FTZ R5, R190, R5 ;  /* 0x00000005be057221 */ /* 0x000fe20000010000 */
[C---:B------:R-:W-:Y:S01]  /*cf10*/  HMMA.16816.F32 R132, R12.reuse, R170, R132 ;  /* 0x000000aa0c84723c */ /* 0x040fe20000001884 */
[----:B------:R-:W2:Y:S03]  /*cf20*/  LDSM.16.MT88.4 R168, [R222+0x2900] ;  /* 0x00290000dea8783b */ /* 0x000ea60000004200 */
[----:B------:R-:W-:Y:S02]  /*cf30*/  FADD.FTZ R192, R192, R167 ;  /* 0x000000a7c0c07221 */ /* 0x000fe40000010000 */
[----:B------:R-:W-:Y:S02]  /*cf40*/  FADD.FTZ R194, R194, R5 ;  /* 0x00000005c2c27221 */ /* 0x000fe40000010000 */
[C---:B------:R-:W-:Y:S04]  /*cf50*/  HMMA.16816.F32 R136, R12.reuse, R16, R136 ;  /* 0x000000100c88723c */ /* 0x040fe80000001888 */
[----:B------:R-:W-:Y:S02]  /*cf60*/  FADD.FTZ R193, R193, R192 ;  /* 0x000000c0c1c17221 */ /* 0x000fe40000010000 */
[----:B------:R-:W-:Y:S02]  /*cf70*/  FADD.FTZ R195, R195, R194 ;  /* 0x000000c2c3c37221 */ /* 0x000fe40000010000 */
[C---:B------:R-:W-:Y:S01]  /*cf80*/  HMMA.16816.F32 R140, R12.reuse, R18, R140 ;  /* 0x000000120c8c723c */ /* 0x040fe2000000188c */
[----:B------:R-:W3:Y:S03]  /*cf90*/  LDSM.16.MT88.4 R16, [R227+0x4900] ;  /* 0x00490000e310783b */ /* 0x000ee60000004200 */
[----:B------:R-:W-:Y:S02]  /*cfa0*/  FADD.FTZ R196, R196, R193 ;  /* 0x000000c1c4c47221 */ /* 0x000fe40000010000 */
[----:B------:R-:W-:Y:S02]  /*cfb0*/  FADD.FTZ R198, R198, R195 ;  /* 0x000000c3c6c67221 */ /* 0x000fe40000010000 */
[C---:B----4-:R-:W-:Y:S04]  /*cfc0*/  HMMA.16816.F32 R144, R12.reuse, R172, R144 ;  /* 0x000000ac0c90723c */ /* 0x050fe80000001890 */
[----:B------:R-:W-:Y:S02]  /*cfd0*/  FADD.FTZ R197, R197, R196 ;  /* 0x000000c4c5c57221 */ /* 0x000fe40000010000 */
[----:B------:R-:W-:Y:S02]  /*cfe0*/  FADD.FTZ R199, R199, R198 ;  /* 0x000000c6c7c77221 */ /* 0x000fe40000010000 */
[C---:B------:R-:W-:Y:S01]  /*cff0*/  HMMA.16816.F32 R148, R12.reuse, R174, R148 ;  /* 0x000000ae0c94723c */ /* 0x040fe20000001894 */
[----:B------:R-:W4:Y:S07]  /*d000*/  LDSM.16.MT88.4 R172, [R222+0x4900] ;  /* 0x00490000deac783b */ /* 0x000f2e0000004200 */
[C---:B-1----:R-:W-:Y:S08]  /*d010*/  HMMA.16816.F32 R152, R12.reuse, R160, R152 ;  /* 0x000000a00c98723c */ /* 0x042ff00000001898 */
[C---:B------:R-:W-:Y:S01]  /*d020*/  HMMA.16816.F32 R156, R12.reuse, R162, R156 ;  /* 0x000000a20c9c723c */ /* 0x040fe2000000189c */
[----:B------:R-:W1:Y:S07]  /*d030*/  LDSM.16.MT88.4 R160, [R221+0x4900] ;  /* 0x00490000dda0783b */ /* 0x000e6e0000004200 */
[C---:B------:R-:W-:Y:S08]  /*d040*/  HMMA.16816.F32 R36, R12.reuse, R176, R36 ;  /* 0x000000b00c24723c */ /* 0x040ff00000001824 */
[C---:B------:R-:W-:Y:S01]  /*d050*/  HMMA.16816.F32 R40, R12.reuse, R178, R40 ;  /* 0x000000b20c28723c */ /* 0x040fe20000001828 */
[----:B------:R-:W-:Y:S07]  /*d060*/  LDSM.16.MT88.4 R176, [R227+0x5100] ;  /* 0x00510000e3b0783b */ /* 0x000fee0000004200 */
[C---:B--2---:R-:W-:Y:S08]  /*d070*/  HMMA.16816.F32 R44, R12.reuse, R168, R44 ;  /* 0x000000a80c2c723c */ /* 0x044ff0000000182c */
[C---:B------:R-:W-:Y:S01]  /*d080*/  HMMA.16816.F32 R48, R12.reuse, R170, R48 ;  /* 0x000000aa0c30723c */ /* 0x040fe20000001830 */
[----:B------:R-:W2:Y:S07]  /*d090*/  LDSM.16.MT88.4 R168, [R220+0x4900] ;  /* 0x00490000dca8783b */ /* 0x000eae0000004200 */
[C---:B------:R-:W-:Y:S07]  /*d0a0*/  HMMA.16816.F32 R52, R12.reuse, R180, R52 ;  /* 0x000000b40c34723c */ /* 0x040fee0000001834 */
[--C-:B------:R-:W-:Y:S01]  /*d0b0*/  FFMA.FTZ R180, R20, c[0x0][0x2d0], -R191.reuse ;  /* 0x0000b40014b47a23 */ /* 0x100fe200000108bf */
[C---:B------:R-:W-:Y:S04]  /*d0c0*/  HMMA.16816.F32 R56, R12.reuse, R182, R56 ;  /* 0x000000b60c38723c */ /* 0x040fe80000001838 */
[----:B------:R-:W-:Y:S01]  /*d0d0*/  FFMA.FTZ R181, R21, c[0x0][0x2d0], -R191 ;  /* 0x0000b40015b57a23 */ /* 0x000fe200000108bf */
[----:B------:R-:W-:Y:S02]  /*d0e0*/  MUFU.EX2 R180, R180 ;  /* 0x000000b400b47308 */ /* 0x000fe40000000800 */
[--C-:B------:R-:W-:Y:S01]  /*d0f0*/  FFMA.FTZ R182, R22, c[0x0][0x2d0], -R189.reuse ;  /* 0x0000b40016b67a23 */ /* 0x100fe200000108bd */
[C---:B------:R-:W-:Y:S04]  /*d100*/  HMMA.16816.F32 R60, R12.reuse, R184, R60 ;  /* 0x000000b80c3c723c */ /* 0x040fe8000000183c */
[----:B------:R-:W-:Y:S02]  /*d110*/  FFMA.FTZ R183, R23, c[0x0][0x2d0], -R189 ;  /* 0x0000b40017b77a23 */ /* 0x000fe400000108bd */
[----:B------:R-:W-:Y:S01]  /*d120*/  LDSM.16.MT88.4 R20, [R220+0x6900] ;  /* 0x00690000dc14783b */ /* 0x000fe20000004200 */
[--C-:B------:R-:W-:Y:S01]  /*d130*/  FFMA.FTZ R184, R24, c[0x0][0x2d0], -R191.reuse ;  /* 0x0000b40018b87a23 */ /* 0x100fe200000108bf */
[C---:B------:R-:W-:Y:S01]  /*d140*/  HMMA.16816.F32 R64, R12.reuse, R186, R64 ;  /* 0x000000ba0c40723c */ /* 0x040fe20000001840 */
[----:B------:R-:W5:Y:S03]  /*d150*/  MUFU.EX2 R181, R181 ;  /* 0x000000b500b57308 */ /* 0x000f660000000800 */
[----:B------:R-:W-:Y:S03]  /*d160*/  FFMA.FTZ R185, R25, c[0x0][0x2d0], -R191 ;  /* 0x0000b40019b97a23 */ /* 0x000fe600000108bf */
[--C-:B------:R-:W-:Y:S01]  /*d170*/  FFMA.FTZ R186, R26, c[0x0][0x2d0], -R189.reuse ;  /* 0x0000b4001aba7a23 */ /* 0x100fe200000108bd */
[C---:B---3--:R-:W-:Y:S03]  /*d180*/  HMMA.16816.F32 R68, R12.reuse, R16, R68 ;  /* 0x000000100c44723c */ /* 0x048fe60000001844 */
[----:B------:R-:W-:Y:S01]  /*d190*/  MUFU.EX2 R182, R182 ;  /* 0x000000b600b67308 */ /* 0x000fe20000000800 */
[----:B------:R-:W-:Y:S02]  /*d1a0*/  FFMA.FTZ R187, R27, c[0x0][0x2d0], -R189 ;  /* 0x0000b4001bbb7a23 */ /* 0x000fe400000108bd */
[----:B------:R-:W-:Y:S02]  /*d1b0*/  LDSM.16.MT88.4 R24, [R222+0x1100] ;  /* 0x00110000de18783b */ /* 0x000fe40000004200 */
[C---:B------:R-:W-:Y:S05]  /*d1c0*/  HMMA.16816.F32 R72, R12.reuse, R18, R72 ;  /* 0x000000120c48723c */ /* 0x040fea0000001848 */
[----:B------:R-:W3:Y:S01]  /*d1d0*/  MUFU.EX2 R183, R183 ;  /* 0x000000b700b77308 */ /* 0x000ee20000000800 */
[----:B------:R-:W3:Y:S02]  /*d1e0*/  LDSM.16.MT88.4 R16, [R227+0x6900] ;  /* 0x00690000e310783b */ /* 0x000ee40000004200 */
[C---:B----4-:R-:W-:Y:S07]  /*d1f0*/  HMMA.16816.F32 R76, R12.reuse, R172, R76 ;  /* 0x000000ac0c4c723c */ /* 0x050fee000000184c */
[----:B------:R-:W-:Y:S01]  /*d200*/  MUFU.EX2 R184, R184 ;  /* 0x000000b800b87308 */ /* 0x000fe20000000800 */
[C---:B------:R-:W-:Y:S01]  /*d210*/  HMMA.16816.F32 R80, R12.reuse, R174, R80 ;  /* 0x000000ae0c50723c */ /* 0x040fe20000001850 */
[----:B------:R-:W4:Y:S07]  /*d220*/  LDSM.16.MT88.4 R172, [R222+0x6900] ;  /* 0x00690000deac783b */ /* 0x000f2e0000004200 */
[C---:B-1----:R-:W-:Y:S01]  /*d230*/  HMMA.16816.F32 R84, R12.reuse, R160, R84 ;  /* 0x000000a00c54723c */ /* 0x042fe20000001854 */
[----:B------:R-:W1:Y:S07]  /*d240*/  MUFU.EX2 R185, R185 ;  /* 0x000000b900b97308 */ /* 0x000e6e0000000800 */
[C---:B------:R-:W-:Y:S01]  /*d250*/  HMMA.16816.F32 R88, R12.reuse, R162, R88 ;  /* 0x000000a20c58723c */ /* 0x040fe20000001858 */
[----:B------:R-:W1:Y:S02]  /*d260*/  LDSM.16.MT88.4 R160, [R221+0x6900] ;  /* 0x00690000dda0783b */ /* 0x000e640000004200 */
[----:B------:R-:W-:Y:S05]  /*d270*/  MUFU.EX2 R186, R186 ;  /* 0x000000ba00ba7308 */ /* 0x000fea0000000800 */
[C---:B--2---:R-:W-:Y:S05]  /*d280*/  HMMA.16816.F32 R92, R12.reuse, R168, R92 ;  /* 0x000000a80c5c723c */ /* 0x044fea000000185c */
[----:B------:R-:W2:Y:S03]  /*d290*/  MUFU.EX2 R187, R187 ;  /* 0x000000bb00bb7308 */ /* 0x000ea60000000800 */
[C---:B------:R-:W-:Y:S01]  /*d2a0*/  HMMA.16816.F32 R96, R12.reuse, R170, R96 ;  /* 0x000000aa0c60723c */ /* 0x040fe20000001860 */
[----:B------:R-:W-:Y:S07]  /*d2b0*/  LDSM.16.MT88.4 R168, [R227+0x3100] ;  /* 0x00310000e3a8783b */ /* 0x000fee0000004200 */
[C---:B---3--:R-:W-:Y:S08]  /*d2c0*/  HMMA.16816.F32 R100, R12.reuse, R16, R100 ;  /* 0x000000100c64723c */ /* 0x048ff00000001864 */
[C---:B------:R-:W-:Y:S01]  /*d2d0*/  HMMA.16816.F32 R104, R12.reuse, R18, R104 ;  /* 0x000000120c68723c */ /* 0x040fe20000001868 */
[----:B------:R-:W3:Y:S07]  /*d2e0*/  LDSM.16.MT88.4 R16, [R227+0x1100] ;  /* 0x00110000e310783b */ /* 0x000eee0000004200 */
[C---:B----4-:R-:W-:Y:S08]  /*d2f0*/  HMMA.16816.F32 R108, R12.reuse, R172, R108 ;  /* 0x000000ac0c6c723c */ /* 0x050ff0000000186c */
[C---:B------:R-:W-:Y:S01]  /*d300*/  HMMA.16816.F32 R112, R12.reuse, R174, R112 ;  /* 0x000000ae0c70723c */ /* 0x040fe20000001870 */
[----:B------:R-:W-:Y:S07]  /*d310*/  LDSM.16.MT88.4 R172, [R222+0x3100] ;  /* 0x00310000deac783b */ /* 0x000fee0000004200 */
[C---:B-1----:R-:W-:Y:S08]  /*d320*/  HMMA.16816.F32 R116, R12.reuse, R160, R116 ;  /* 0x000000a00c74723c */ /* 0x042ff00000001874 */
[C---:B------:R-:W-:Y:S01]  /*d330*/  HMMA.16816.F32 R120, R12.reuse, R162, R120 ;  /* 0x000000a20c78723c */ /* 0x040fe20000001878 */
[----:B------:R-:W1:Y:S07]  /*d340*/  LDSM.16.MT88.4 R160, [R221+0x1100] ;  /* 0x00110000dda0783b */ /* 0x000e6e0000004200 */
[C---:B------:R-:W-:Y:S08]  /*d350*/  HMMA.16816.F32 R124, R12.reuse, R20, R124 ;  /* 0x000000140c7c723c */ /* 0x040ff0000000187c */
[----:B------:R-:W-:Y:S01]  /*d360*/  HMMA.16816.F32 R128, R12, R22, R128 ;  /* 0x000000160c80723c */ /* 0x000fe20000001880 */
[----:B------:R-:W4:Y:S06]  /*d370*/  LDSM.16.MT88.4 R20, [R220+0x1100] ;  /* 0x00110000dc14783b */ /* 0x000f2c0000004200 */
[----:B-----5:R-:W-:Y:S01]  /*d380*/  F2FP.PACK_AB R12, R181, R180 ;  /* 0x000000b4b50c723e */ /* 0x020fe200000000ff */
[----:B------:R-:W-:Y:S01]  /*d390*/  FADD.FTZ R180, R180, R197 ;  /* 0x000000c5b4b47221 */ /* 0x000fe20000010000 */
[----:B------:R-:W-:Y:S03]  /*d3a0*/  F2FP.PACK_AB R13, R183, R182 ;  /* 0x000000b6b70d723e */ /* 0x000fe600000000ff */
[----:B------:R-:W-:Y:S01]  /*d3b0*/  F2FP.PACK_AB R14, R185, R184 ;  /* 0x000000b8b90e723e */ /* 0x000fe200000000ff */
[----:B------:R-:W-:Y:S01]  /*d3c0*/  FADD.FTZ R182, R182, R199 ;  /* 0x000000c7b6b67221 */ /* 0x000fe20000010000 */
[----:B--2---:R-:W-:Y:S01]  /*d3d0*/  F2FP.PACK_AB R15, R187, R186 ;  /* 0x000000babb0f723e */ /* 0x004fe200000000ff */
[----:B------:R-:W-:Y:S02]  /*d3e0*/  FADD.FTZ R181, R181, R180 ;  /* 0x000000b4b5b57221 */ /* 0x000fe40000010000 */
[----:B------:R-:W-:Y:S02]  /*d3f0*/  FADD.FTZ R183, R183, R182 ;  /* 0x000000b6b7b77221 */ /* 0x000fe40000010000 */
[----:B------:R-:W-:Y:S02]  /*d400*/  FADD.FTZ R184, R184, R181 ;  /* 0x000000b5b8b87221 */ /* 0x000fe40000010000 */
[C---:B---3--:R-:W-:Y:S03]  /*d410*/  HMMA.16816.F32 R8, R12.reuse, R16, R8 ;  /* 0x000000100c08723c */ /* 0x048fe60000001808 */
[----:B------:R-:W-:Y:S02]  /*d420*/  FADD.FTZ R186, R186, R183 ;  /* 0x000000b7baba7221 */ /* 0x000fe40000010000 */
[----:B------:R-:W-:Y:S02]  /*d430*/  FADD.FTZ R185, R185, R184 ;  /* 0x000000b8b9b97221 */ /* 0x000fe40000010000 */
[----:B------:R-:W-:Y:S01]  /*d440*/  FADD.FTZ R187, R187, R186 ;  /* 0x000000babbbb7221 */ /* 0x000fe20000010000 */
[C---:B------:R-:W-:Y:S01]  /*d450*/  HMMA.16816.F32 R132, R12.reuse, R18, R132 ;  /* 0x000000120c84723c */ /* 0x040fe20000001884 */
[----:B------:R-:W2:Y:S07]  /*d460*/  LDSM.16.MT88.4 R16, [R221+0x3100] ;  /* 0x00310000dd10783b */ /* 0x000eae0000004200 */
[C---:B------:R-:W-:Y:S08]  /*d470*/  HMMA.16816.F32 R136, R12.reuse, R24, R136 ;  /* 0x000000180c88723c */ /* 0x040ff00000001888 */
[C---:B------:R-:W-:Y:S01]  /*d480*/  HMMA.16816.F32 R140, R12.reuse, R26, R140 ;  /* 0x0000001a0c8c723c */ /* 0x040fe2000000188c */
[----:B------:R-:W3:Y:S07]  /*d490*/  LDSM.16.MT88.4 R24, [R220+0x3100] ;  /* 0x00310000dc18783b */ /* 0x000eee0000004200 */
[C---:B-1----:R-:W-:Y:S08]  /*d4a0*/  HMMA.16816.F32 R144, R12.reuse, R160, R144 ;  /* 0x000000a00c90723c */ /* 0x042ff00000001890 */
[C---:B------:R-:W-:Y:S01]  /*d4b0*/  HMMA.16816.F32 R148, R12.reuse, R162, R148 ;  /* 0x000000a20c94723c */ /* 0x040fe20000001894 */
[----:B------:R-:W-:Y:S07]  /*d4c0*/  LDSM.16.MT88.4 R160, [R227+0x7100] ;  /* 0x00710000e3a0783b */ /* 0x000fee0000004200 */
[C---:B----4-:R-:W-:Y:S08]  /*d4d0*/  HMMA.16816.F32 R152, R12.reuse, R20, R152 ;  /* 0x000000140c98723c */ /* 0x050ff00000001898 */
        /* <DEDUP_REMOVED lines=8> */
[C---:B--2---:R-:W-:Y:S08]  /*d560*/  HMMA.16816.F32 R52, R12.reuse, R16, R52 ;  /* 0x000000100c34723c */ /* 0x044ff00000001834 */
[C---:B------:R-:W-:Y:S01]  /*d570*/  HMMA.16816.F32 R56, R12.reuse, R18, R56 ;  /* 0x000000120c38723c */ /* 0x040fe20000001838 */
[----:B------:R-:W2:Y:S07]  /*d580*/  LDSM.16.MT88.4 R16, [R221+0x5100] ;  /* 0x00510000dd10783b */ /* 0x000eae0000004200 */
[C---:B---3--:R-:W-:Y:S08]  /*d590*/  HMMA.16816.F32 R60, R12.reuse, R24, R60 ;  /* 0x000000180c3c723c */ /* 0x048ff0000000183c */
[C---:B------:R-:W-:Y:S01]  /*d5a0*/  HMMA.16816.F32 R64, R12.reuse, R26, R64 ;  /* 0x0000001a0c40723c */ /* 0x040fe20000001840 */
[----:B------:R-:W3:Y:S07]  /*d5b0*/  LDSM.16.MT88.4 R24, [R220+0x5100] ;  /* 0x00510000dc18783b */ /* 0x000eee0000004200 */
[C---:B------:R-:W-:Y:S07]  /*d5c0*/  HMMA.16816.F32 R68, R12.reuse, R176, R68 ;  /* 0x000000b00c44723c */ /* 0x040fee0000001844 */
[----:B------:R-:W-:Y:S01]  /*d5d0*/  FFMA.FTZ R177, R29, c[0x0][0x2d0], -R191 ;  /* 0x0000b4001db17a23 */ /* 0x000fe200000108bf */
[C---:B------:R-:W-:Y:S04]  /*d5e0*/  HMMA.16816.F32 R72, R12.reuse, R178, R72 ;  /* 0x000000b20c48723c */ /* 0x040fe80000001848 */
[--C-:B------:R-:W-:Y:S01]  /*d5f0*/  FFMA.FTZ R176, R30, c[0x0][0x2d0], -R189.reuse ;  /* 0x0000b4001eb07a23 */ /* 0x100fe200000108bd */
[----:B------:R-:W4:Y:S02]  /*d600*/  MUFU.EX2 R177, R177 ;  /* 0x000000b100b17308 */ /* 0x000f240000000800 */
[----:B------:R-:W-:Y:S01]  /*d610*/  FFMA.FTZ R179, R31, c[0x0][0x2d0], -R189 ;  /* 0x0000b4001fb37a23 */ /* 0x000fe200000108bd */
[C---:B-1----:R-:W-:Y:S01]  /*d620*/  HMMA.16816.F32 R76, R12.reuse, R20, R76 ;  /* 0x000000140c4c723c */ /* 0x042fe2000000184c */
[----:B------:R-:W-:Y:S03]  /*d630*/  LDSM.16.MT88.4 R28, [R221+0x7100] ;  /* 0x00710000dd1c783b */ /* 0x000fe60000004200 */
[--C-:B------:R-:W-:Y:S02]  /*d640*/  FFMA.FTZ R178, R32, c[0x0][0x2d0], -R191.reuse ;  /* 0x0000b40020b27a23 */ /* 0x100fe400000108bf */
[----:B------:R-:W-:Y:S01]  /*d650*/  FFMA.FTZ R191, R33, c[0x0][0x2d0], -R191 ;  /* 0x0000b40021bf7a23 */ /* 0x000fe200000108bf */
[----:B------:R-:W-:Y:S01]  /*d660*/  MUFU.EX2 R176, R176 ;  /* 0x000000b000b07308 */ /* 0x000fe20000000800 */
[C---:B------:R-:W-:Y:S01]  /*d670*/  HMMA.16816.F32 R80, R12.reuse, R22, R80 ;  /* 0x000000160c50723c */ /* 0x040fe20000001850 */
[----:B------:R-:W1:Y:S03]  /*d680*/  LDSM.16.MT88.4 R20, [R222+0x7100] ;  /* 0x00710000de14783b */ /* 0x000e660000004200 */
[----:B------:R-:W-:Y:S04]  /*d690*/  FFMA.FTZ R189, R35, c[0x0][0x2d0], -R189 ;  /* 0x0000b40023bd7a23 */ /* 0x000fe800000108bd */
[C---:B--2---:R-:W-:Y:S01]  /*d6a0*/  HMMA.16816.F32 R84, R12.reuse, R16, R84 ;  /* 0x000000100c54723c */ /* 0x044fe20000001854 */
[----:B------:R-:W-:Y:S01]  /*d6b0*/  LDSM.16.MT88.4 R32, [R221+0x1900] ;  /* 0x00190000dd20783b */ /* 0x000fe20000004200 */
[----:B------:R-:W2:Y:S06]  /*d6c0*/  MUFU.EX2 R179, R179 ;  /* 0x000000b300b37308 */ /* 0x000eac0000000800 */
[C---:B------:R-:W-:Y:S01]  /*d6d0*/  HMMA.16816.F32 R88, R12.reuse, R18, R88 ;  /* 0x000000120c58723c */ /* 0x040fe20000001858 */
[----:B------:R-:W5:Y:S03]  /*d6e0*/  LDSM.16.MT88.4 R16, [R220+0x7100] ;  /* 0x00710000dc10783b */ /* 0x000f660000004200 */
[----:B------:R-:W-:Y:S04]  /*d6f0*/  MUFU.EX2 R178, R178 ;  /* 0x000000b200b27308 */ /* 0x000fe80000000800 */
[C---:B---3--:R-:W-:Y:S06]  /*d700*/  HMMA.16816.F32 R92, R12.reuse, R24, R92 ;  /* 0x000000180c5c723c */ /* 0x048fec000000185c */
[----:B------:R-:W3:Y:S02]  /*d710*/  MUFU.EX2 R191, R191 ;  /* 0x000000bf00bf7308 */ /* 0x000ee40000000800 */
[C---:B------:R-:W-:Y:S01]  /*d720*/  HMMA.16816.F32 R96, R12.reuse, R26, R96 ;  /* 0x0000001a0c60723c */ /* 0x040fe20000001860 */
[----:B------:R-:W2:Y:S07]  /*d730*/  LDSM.16.MT88.4 R24, [R227+0x1900] ;  /* 0x00190000e318783b */ /* 0x000eae0000004200 */
[C---:B------:R-:W-:Y:S01]  /*d740*/  HMMA.16816.F32 R100, R12.reuse, R160, R100 ;  /* 0x000000a00c64723c */ /* 0x040fe20000001864 */
[----:B------:R-:W2:Y:S07]  /*d750*/  MUFU.EX2 R202, R189 ;  /* 0x000000bd00ca7308 */ /* 0x000eae0000000800 */
[C---:B------:R-:W-:Y:S08]  /*d760*/  HMMA.16816.F32 R104, R12.reuse, R162, R104 ;  /* 0x000000a20c68723c */ /* 0x040ff00000001868 */
[C---:B-1----:R-:W-:Y:S08]  /*d770*/  HMMA.16816.F32 R108, R12.reuse, R20, R108 ;  /* 0x000000140c6c723c */ /* 0x042ff0000000186c */
[C---:B------:R-:W-:Y:S01]  /*d780*/  HMMA.16816.F32 R112, R12.reuse, R22, R112 ;  /* 0x000000160c70723c */ /* 0x040fe20000001870 */
[----:B------:R-:W1:Y:S07]  /*d790*/  LDSM.16.MT88.4 R20, [R227+0x3900] ;  /* 0x00390000e314783b */ /* 0x000e6e0000004200 */
[C---:B------:R-:W-:Y:S08]  /*d7a0*/  HMMA.16816.F32 R116, R12.reuse, R28, R116 ;  /* 0x0000001c0c74723c */ /* 0x040ff00000001874 */
[C---:B------:R-:W-:Y:S01]  /*d7b0*/  HMMA.16816.F32 R120, R12.reuse, R30, R120 ;  /* 0x0000001e0c78723c */ /* 0x040fe20000001878 */
[----:B------:R-:W-:Y:S07]  /*d7c0*/  LDSM.16.MT88.4 R28, [R227+0x5900] ;  /* 0x00590000e31c783b */ /* 0x000fee0000004200 */
[C---:B-----5:R-:W-:Y:S08]  /*d7d0*/  HMMA.16816.F32 R124, R12.reuse, R16, R124 ;  /* 0x000000100c7c723c */ /* 0x060ff0000000187c */
[----:B------:R-:W-:Y:S01]  /*d7e0*/  HMMA.16816.F32 R128, R12, R18, R128 ;  /* 0x000000120c80723c */ /* 0x000fe20000001880 */
[----:B------:R-:W5:Y:S06]  /*d7f0*/  LDSM.16.MT88.4 R16, [R222+0x3900] ;  /* 0x00390000de10783b */ /* 0x000f6c0000004200 */
[----:B----4-:R-:W-:Y:S01]  /*d800*/  F2FP.PACK_AB R12, R177, R200 ;  /* 0x000000c8b10c723e */ /* 0x010fe200000000ff */
[----:B------:R-:W-:Y:S01]  /*d810*/  FADD.FTZ R200, R200, R185 ;  /* 0x000000b9c8c87221 */ /* 0x000fe20000010000 */
[----:B--2---:R-:W-:Y:S03]  /*d820*/  F2FP.PACK_AB R13, R179, R176 ;  /* 0x000000b0b30d723e */ /* 0x004fe600000000ff */
[----:B---3--:R-:W-:Y:S01]  /*d830*/  F2FP.PACK_AB R14, R191, R178 ;  /* 0x000000b2bf0e723e */ /* 0x008fe200000000ff */
[----:B------:R-:W-:Y:S01]  /*d840*/  FADD.FTZ R176, R176, R187 ;  /* 0x000000bbb0b07221 */ /* 0x000fe20000010000 */
[----:B------:R-:W-:Y:S01]  /*d850*/  F2FP.PACK_AB R15, R202, R201 ;  /* 0x000000c9ca0f723e */ /* 0x000fe200000000ff */
[----:B------:R-:W-:Y:S02]  /*d860*/  FADD.FTZ R177, R177, R200 ;  /* 0x000000c8b1b17221 */ /* 0x000fe40000010000 */
[----:B------:R-:W-:Y:S02]  /*d870*/  FADD.FTZ R176, R179, R176 ;  /* 0x000000b0b3b07221 */ /* 0x000fe40000010000 */
[----:B------:R-:W-:Y:S02]  /*d880*/  FADD.FTZ R178, R178, R177 ;  /* 0x000000b1b2b27221 */ /* 0x000fe40000010000 */
[C---:B------:R-:W-:Y:S01]  /*d890*/  HMMA.16816.F32 R160, R12.reuse, R24, R8 ;  /* 0x000000180ca0723c */ /* 0x040fe20000001808 */
[----:B------:R-:W2:Y:S02]  /*d8a0*/  LDSM.16.MT88.4 R8, [R221+0x3900] ;  /* 0x00390000dd08783b */ /* 0x000ea40000004200 */
[----:B------:R-:W-:Y:S02]  /*d8b0*/  FADD.FTZ R201, R201, R176 ;  /* 0x000000b0c9c97221 */ /* 0x000fe40000010000 */
[----:B------:R-:W-:Y:S02]  /*d8c0*/  FADD.FTZ R240, R191, R178 ;  /* 0x000000b2bff07221 */ /* 0x000fe40000010000 */
[----:B------:R-:W-:Y:S01]  /*d8d0*/  FADD.FTZ R239, R202, R201 ;  /* 0x000000c9caef7221 */ /* 0x000fe20000010000 */
[C---:B------:R-:W-:Y:S01]  /*d8e0*/  HMMA.16816.F32 R132, R12.reuse, R26, R132 ;  /* 0x0000001a0c84723c */ /* 0x040fe20000001884 */
[----:B------:R-:W3:Y:S07]  /*d8f0*/  LDSM.16.MT88.4 R24, [R220+0x3900] ;  /* 0x00390000dc18783b */ /* 0x000eee0000004200 */
[C---:B------:R-:W-:Y:S08]  /*d900*/  HMMA.16816.F32 R136, R12.reuse, R168, R136 ;  /* 0x000000a80c88723c */ /* 0x040ff00000001888 */
[C---:B------:R-:W-:Y:S01]  /*d910*/  HMMA.16816.F32 R140, R12.reuse, R170, R140 ;  /* 0x000000aa0c8c723c */ /* 0x040fe2000000188c */
[----:B------:R-:W-:Y:S07]  /*d920*/  LDSM.16.MT88.4 R168, [R220+0x5900] ;  /* 0x00590000dca8783b */ /* 0x000fee0000004200 */
[C---:B------:R-:W-:Y:S08]  /*d930*/  HMMA.16816.F32 R144, R12.reuse, R32, R144 ;  /* 0x000000200c90723c */ /* 0x040ff00000001890 */
[C---:B------:R-:W-:Y:S01]  /*d940*/  HMMA.16816.F32 R148, R12.reuse, R34, R148 ;  /* 0x000000220c94723c */ /* 0x040fe20000001894 */
[----:B------:R-:W4:Y:S07]  /*d950*/  LDSM.16.MT88.4 R32, [R222+0x5900] ;  /* 0x00590000de20783b */ /* 0x000f2e0000004200 */
[C---:B------:R-:W-:Y:S08]  /*d960*/  HMMA.16816.F32 R152, R12.reuse, R172, R152 ;  /* 0x000000ac0c98723c */ /* 0x040ff00000001898 */
[C---:B------:R-:W-:Y:S01]  /*d970*/  HMMA.16816.F32 R156, R12.reuse, R174, R156 ;  /* 0x000000ae0c9c723c */ /* 0x040fe2000000189c */
[----:B------:R-:W-:Y:S07]  /*d980*/  LDSM.16.MT88.4 R172, [R227+0x7900] ;  /* 0x00790000e3ac783b */ /* 0x000fee0000004200 */
[C---:B-1----:R-:W-:Y:S08]  /*d990*/  HMMA.16816.F32 R36, R12.reuse, R20, R36 ;  /* 0x000000140c24723c */ /* 0x042ff00000001824 */
[C---:B------:R-:W-:Y:S01]  /*d9a0*/  HMMA.16816.F32 R40, R12.reuse, R22, R40 ;  /* 0x000000160c28723c */ /* 0x040fe20000001828 */
[----:B------:R-:W1:Y:S07]  /*d9b0*/  LDSM.16.MT88.4 R20, [R221+0x5900] ;  /* 0x00590000dd14783b */ /* 0x000e6e0000004200 */
[C---:B-----5:R-:W-:Y:S08]  /*d9c0*/  HMMA.16816.F32 R44, R12.reuse, R16, R44 ;  /* 0x000000100c2c723c */ /* 0x060ff0000000182c */
[C---:B------:R-:W-:Y:S01]  /*d9d0*/  HMMA.16816.F32 R48, R12.reuse, R18, R48 ;  /* 0x000000120c30723c */ /* 0x040fe20000001830 */
[----:B------:R-:W5:Y:S07]  /*d9e0*/  LDSM.16.MT88.4 R16, [R222+0x7900] ;  /* 0x00790000de10783b */ /* 0x000f6e0000004200 */
[C---:B--2---:R-:W-:Y:S08]  /*d9f0*/  HMMA.16816.F32 R52, R12.reuse, R8, R52 ;  /* 0x000000080c34723c */ /* 0x044ff00000001834 */
[C---:B------:R-:W-:Y:S01]  /*da00*/  HMMA.16816.F32 R56, R12.reuse, R10, R56 ;  /* 0x0000000a0c38723c */ /* 0x040fe20000001838 */
[----:B------:R-:W2:Y:S07]  /*da10*/  LDSM.16.MT88.4 R8, [R221+0x7900] ;  /* 0x00790000dd08783b */ /* 0x000eae0000004200 */
[C---:B---3--:R-:W-:Y:S08]  /*da20*/  HMMA.16816.F32 R60, R12.reuse, R24, R60 ;  /* 0x000000180c3c723c */ /* 0x048ff0000000183c */
[C---:B------:R-:W-:Y:S08]  /*da30*/  HMMA.16816.F32 R64, R12.reuse, R26, R64 ;  /* 0x0000001a0c40723c */ /* 0x040ff00000001840 */
[C---:B------:R-:W-:Y:S08]  /*da40*/  HMMA.16816.F32 R68, R12.reuse, R28, R68 ;  /* 0x0000001c0c44723c */ /* 0x040ff00000001844 */
[C---:B------:R-:W-:Y:S08]  /*da50*/  HMMA.16816.F32 R72, R12.reuse, R30, R72 ;  /* 0x0000001e0c48723c */ /* 0x040ff00000001848 */
[C---:B----4-:R-:W-:Y:S08]  /*da60*/  HMMA.16816.F32 R76, R12.reuse, R32, R76 ;  /* 0x000000200c4c723c */ /* 0x050ff0000000184c */
[C---:B------:R-:W-:Y:S08]  /*da70*/  HMMA.16816.F32 R80, R12.reuse, R34, R80 ;  /* 0x000000220c50723c */ /* 0x040ff00000001850 */
[C---:B-1----:R-:W-:Y:S08]  /*da80*/  HMMA.16816.F32 R84, R12.reuse, R20, R84 ;  /* 0x000000140c54723c */ /* 0x042ff00000001854 */
[C---:B------:R-:W-:Y:S01]  /*da90*/  HMMA.16816.F32 R88, R12.reuse, R22, R88 ;  /* 0x000000160c58723c */ /* 0x040fe20000001858 */
[----:B------:R-:W1:Y:S07]  /*daa0*/  LDSM.16.MT88.4 R20, [R220+0x7900] ;  /* 0x00790000dc14783b */ /* 0x000e6e0000004200 */
[C---:B------:R-:W-:Y:S08]  /*dab0*/  HMMA.16816.F32 R92, R12.reuse, R168, R92 ;  /* 0x000000a80c5c723c */ /* 0x040ff0000000185c */
[C---:B------:R-:W-:Y:S08]  /*dac0*/  HMMA.16816.F32 R96, R12.reuse, R170, R96 ;  /* 0x000000aa0c60723c */ /* 0x040ff00000001860 */
[C---:B------:R-:W-:Y:S08]  /*dad0*/  HMMA.16816.F32 R100, R12.reuse, R172, R100 ;  /* 0x000000ac0c64723c */ /* 0x040ff00000001864 */
[C---:B------:R-:W-:Y:S08]  /*dae0*/  HMMA.16816.F32 R104, R12.reuse, R174, R104 ;  /* 0x000000ae0c68723c */ /* 0x040ff00000001868 */
[C---:B-----5:R-:W-:Y:S08]  /*daf0*/  HMMA.16816.F32 R108, R12.reuse, R16, R108 ;  /* 0x000000100c6c723c */ /* 0x060ff0000000186c */
[C---:B------:R-:W-:Y:S08]  /*db00*/  HMMA.16816.F32 R112, R12.reuse, R18, R112 ;  /* 0x000000120c70723c */ /* 0x040ff00000001870 */
[C---:B--2---:R-:W-:Y:S07]  /*db10*/  HMMA.16816.F32 R116, R12.reuse, R8, R116 ;  /* 0x000000080c74723c */ /* 0x044fee0000001874 */
[----:B------:R-:W-:Y:S01]  /*db20*/  MOV R8, R164 ;  /* 0x000000a400087202 */ /* 0x000fe20000000f00 */
[C---:B------:R-:W-:Y:S08]  /*db30*/  HMMA.16816.F32 R120, R12.reuse, R10, R120 ;  /* 0x0000000a0c78723c */ /* 0x040ff00000001878 */
[C---:B-1----:R-:W-:Y:S08]  /*db40*/  HMMA.16816.F32 R124, R12.reuse, R20, R124 ;  /* 0x000000140c7c723c */ /* 0x042ff0000000187c */
[----:B------:R-:W-:Y:S01]  /*db50*/  HMMA.16816.F32 R128, R12, R22, R128 ;  /* 0x000000160c80723c */ /* 0x000fe20000001880 */
[----:B------:R-:W-:-:S07]  /*db60*/  @P0 BRA `(.L_x_2003) ;  /* 0xffffcb8000000947 */ /* 0x000fce000383ffff */
.L_x_2000:
[----:B------:R-:W-:-:S06]  /*db70*/  UISETP.GE.AND UP2, UPT, UR20, UR9, UPT ;  /* 0x000000091400728c */ /* 0x000fcc000bf46270 */
[----:B------:R-:W-:-:S13]  /*db80*/  PLOP3.LUT P0, PT, PT, PT, UP2, 0x40, 0x0 ;  /* 0x000000000000781c */ /* 0x000fda0003f0e828 */
[----:B------:R-:W-:Y:S05]  /*db90*/  @P0 BRA `(.L_x_2004) ;  /* 0x0000401000000947 */ /* 0x000fea0003800000 */
[----:B------:R-:W-:Y:S01]  /*dba0*/  SHF.R.S32.HI R247, RZ, 0x1f, R244 ;  /* 0x0000001ffff77819 */ /* 0x000fe200000114f4 */
[----:B------:R-:W-:Y:S01]  /*dbb0*/  IMAD.MOV.U32 R2, RZ, RZ, R8 ;  /* 0x000000ffff027224 */ /* 0x000fe200078e0008 */
[----:B------:R-:W-:Y:S01]  /*dbc0*/  SHF.L.U64.HI R248, R243, 0x1, R248 ;  /* 0x00000001f3f87819 */ /* 0x000fe200000102f8 */
[----:B------:R-:W-:Y:S01]  /*dbd0*/  IMAD.MOV.U32 R3, RZ, RZ, R0 ;  /* 0x000000ffff037224 */ /* 0x000fe200078e0000 */
[C---:B------:R-:W-:Y:S01]  /*dbe0*/  SHF.L.U64.HI R247, R244.reuse, 0x1, R247 ;  /* 0x00000001f4f77819 */ /* 0x040fe200000102f7 */
[----:B------:R-:W-:Y:S01]  /*dbf0*/  IMAD.SHL.U32 R244, R244, 0x2, RZ ;  /* 0x00000002f4f47824 */ /* 0x000fe200078e00ff */
[C---:B------:R-:W-:Y:S01]  /*dc00*/  SHF.L.U64.HI R245, R242.reuse, 0x1, R245 ;  /* 0x00000001f2f57819 */ /* 0x040fe200000102f5 */
[----:B------:R-:W-:Y:S01]  /*dc10*/  IMAD.SHL.U32 R242, R242, 0x2, RZ ;  /* 0x00000002f2f27824 */ /* 0x000fe200078e00ff */
[----:B------:R-:W-:Y:S02]  /*dc20*/  SHF.L.U64.HI R246, R241, 0x1, R246 ;  /* 0x00000001f1f67819 */ /* 0x000fe400000102f6 */
[----:B------:R-:W-:-:S02]  /*dc30*/  SHF.L.U32 R243, R243, 0x1, RZ ;  /* 0x00000001f3f37819 */ /* 0x000fc400000006ff */
[----:B------:R-:W-:Y:S02]  /*dc40*/  SHF.L.U32 R241, R241, 0x1, RZ ;  /* 0x00000001f1f17819 */ /* 0x000fe400000006ff */
.L_x_2014:
[----:B------:R-:W-:Y:S01]  /*dc50*/  SHF.R.S32.HI R5, RZ, 0x1f, R234 ;  /* 0x0000001fff057819 */ /* 0x000fe200000114ea */
[----:B------:R-:W-:Y:S04]  /*dc60*/  DEPBAR.LE SB0, 0x0 ;  /* 0x000080000000791a */ /* 0x000fe80000000000 */
[----:B------:R-:W-:Y:S01]  /*dc70*/  BAR.SYNC.DEFER_BLOCKING 0x0 ;  /* 0x0000000000007b1d */ /* 0x000fe20000010000 */
[----:B------:R-:W-:Y:S01]  /*dc80*/  IMAD R5, R5, c[0x0][0x208], RZ ;  /* 0x0000820005057a24 */ /* 0x000fe200078e02ff */
[----:B------:R-:W-:Y:S01]  /*dc90*/  SHF.R.S32.HI R0, RZ, 0x1f, R233 ;  /* 0x0000001fff007819 */ /* 0x000fe200000114e9 */
[C---:B------:R-:W-:Y:S01]  /*dca0*/  IMAD.WIDE.U32 R6, R234.reuse, c[0x0][0x208], RZ ;  /* 0x00008200ea067a25 */ /* 0x040fe200078e00ff */
[----:B------:R-:W-:Y:S03]  /*dcb0*/  UISETP.GT.AND UP2, UPT, UR20, UR9, UPT ;  /* 0x000000091400728c */ /* 0x000fe6000bf44270 */
[----:B------:R-:W-:Y:S02]  /*dcc0*/  IMAD R5, R234, c[0x0][0x20c], R5 ;  /* 0x00008300ea057a24 */ /* 0x000fe400078e0205 */
[----:B------:R-:W-:Y:S02]  /*dcd0*/  IMAD R0, R0, c[0x0][0x218], RZ ;  /* 0x0000860000007a24 */ /* 0x000fe400078e02ff */
[----:B------:R-:W-:Y:S02]  /*dce0*/  IMAD.IADD R7, R7, 0x1, R5 ;  /* 0x0000000107077824 */ /* 0x000fe400078e0205 */
[C---:B------:R-:W-:Y:S02]  /*dcf0*/  IMAD R0, R233.reuse, c[0x0][0x21c], R0 ;  /* 0x00008700e9007a24 */ /* 0x040fe400078e0200 */
[----:B------:R-:W-:Y:S05]  /*dd00*/  IMAD.WIDE.U32 R6, R233, c[0x0][0x218], R6 ;  /* 0x00008600e9067a25 */ /* 0x000fea00078e0006 */
[----:B------:R-:W-:Y:S04]  /*dd10*/  IADD3 R5, P0, R6, UR22, RZ ;  /* 0x0000001606057c10 */ /* 0x000fe8000ff1e0ff */
[----:B------:R-:W-:Y:S01]  /*dd20*/  IADD3.X R0, R7, UR6, R0, P0, !PT ;  /* 0x0000000607007c10 */ /* 0x000fe200087fe400 */
[----:B------:R-:W-:Y:S01]  /*dd30*/  LDSM.16.M88.4 R32, [R230+0x10100] ;  /* 0x01010000e620783b */ /* 0x000fe20000000200 */
[C---:B------:R-:W-:Y:S03]  /*dd40*/  LEA R22, P0, R5.reuse, c[0x0][0x1f8], 0x1 ;  /* 0x00007e0005167a11 */ /* 0x040fe600078008ff */
[----:B------:R-:W1:Y:S01]  /*dd50*/  LDSM.16.M88.4 R8, [R229+0x8100] ;  /* 0x00810000e508783b */ /* 0x000e620000000200 */
[----:B------:R-:W-:Y:S03]  /*dd60*/  LEA.HI.X R21, R5, c[0x0][0x1fc], R0, 0x1, P0 ;  /* 0x00007f0005157a11 */ /* 0x000fe600000f0c00 */
[----:B------:R-:W2:Y:S04]  /*dd70*/  SHFL.IDX PT, R202, R22, RZ, 0x181f ;  /* 0x00181fff16ca7589 */ /* 0x000ea800000e0000 */
[----:B------:R-:W3:Y:S04]  /*dd80*/  SHFL.IDX PT, R20, R21, RZ, 0x181f ;  /* 0x00181fff15147589 */ /* 0x000ee800000e0000 */
[----:B------:R-:W4:Y:S04]  /*dd90*/  LDSM.16.M88.4 R16, [R229+0x8900] ;  /* 0x00890000e510783b */ /* 0x000f280000000200 */
[----:B------:R-:W-:Y:S04]  /*dda0*/  SHFL.IDX PT, R0, R22, 0x1, 0x181f ;  /* 0x00381f0016007f89 */ /* 0x000fe800000e0000 */
[----:B------:R-:W-:Y:S04]  /*ddb0*/  SHFL.IDX PT, R28, R21, 0x1, 0x181f ;  /* 0x00381f00151c7f89 */ /* 0x000fe800000e0000 */
[----:B------:R-:W5:Y:S04]  /*ddc0*/  LDSM.16.M88.4 R24, [R229+0x9100] ;  /* 0x00910000e518783b */ /* 0x000f680000000200 */
[----:B------:R-:W5:Y:S04]  /*ddd0*/  LDSM.16.M88.4 R164, [R229+0x9900] ;  /* 0x00990000e5a4783b */ /* 0x000f680000000200 */
[----:B------:R-:W-:Y:S04]  /*dde0*/  LDSM.16.M88.4 R168, [R226+0x10100] ;  /* 0x01010000e2a8783b */ /* 0x000fe80000000200 */
[----:B------:R-:W5:Y:S01]  /*ddf0*/  LDSM.16.M88.4 R172, [R228] ;  /* 0x00000000e4ac783b */ /* 0x000f620000000200 */
[C---:B-1----:R-:W-:Y:S03]  /*de00*/  HMMA.16816.F32 R4, R32.reuse, R8, RZ ;  /* 0x000000082004723c */ /* 0x042fe600000018ff */
[----:B------:R-:W1:Y:S01]  /*de10*/  LDSM.16.M88.4 R176, [R219] ;  /* 0x00000000dbb0783b */ /* 0x000e620000000200 */
[----:B--2---:R-:W-:Y:S03]  /*de20*/  IADD3 R190, P0, R202, R244, RZ ;  /* 0x000000f4cabe7210 */ /* 0x004fe60007f1e0ff */
[----:B------:R-:W2:Y:S01]  /*de30*/  LDSM.16.M88.4 R180, [R218] ;  /* 0x00000000dab4783b */ /* 0x000ea20000000200 */
[C---:B------:R-:W-:Y:S01]  /*de40*/  HMMA.16816.F32 R8, R32.reuse, R10, RZ ;  /* 0x0000000a2008723c */ /* 0x040fe200000018ff */
[----:B---3--:R-:W-:Y:S02]  /*de50*/  IMAD.X R191, R20, 0x1, R247, P0 ;  /* 0x0000000114bf7824 */ /* 0x008fe400000e06f7 */
[----:B------:R-:W3:Y:S01]  /*de60*/  LDSM.16.M88.4 R184, [R217] ;  /* 0x00000000d9b8783b */ /* 0x000ee20000000200 */
[----:B------:R-:W-:Y:S03]  /*de70*/  IADD3 R194, P0, R202, R243, RZ ;  /* 0x000000f3cac27210 */ /* 0x000fe60007f1e0ff */
[----:B------:R-:W-:Y:S01]  /*de80*/  @!PT LDS RZ, [RZ] ;  /* 0x00000000fffff984 */ /* 0x000fe20000000800 */
[----:B------:R-:W-:Y:S01]  /*de90*/  @!PT LDS RZ, [RZ] ;  /* 0x00000000fffff984 */ /* 0x000fe20000000800 */
[----:B------:R-:W-:Y:S01]  /*dea0*/  @!PT LDS RZ, [RZ] ;  /* 0x00000000fffff984 */ /* 0x000fe20000000800 */
[----:B------:R1:W-:Y:S01]  /*deb0*/  LDGSTS.E.BYPASS.LTC128B.128 [R238], [R190.64], !P3 ;  /* 0x00000000beee7fae */ /* 0x0003e2000d901d52 */
[C---:B----4-:R-:W-:Y:S01]  /*dec0*/  HMMA.16816.F32 R12, R32.reuse, R16, RZ ;  /* 0x00000010200c723c */ /* 0x050fe200000018ff */
[----:B------:R-:W-:Y:S03]  /*ded0*/  IMAD.X R195, R20, 0x1, R248, P0 ;  /* 0x0000000114c37824 */ /* 0x000fe600000e06f8 */
[----:B------:R-:W-:Y:S02]  /*dee0*/  IADD3 R192, P0, R202, R242, RZ ;  /* 0x000000f2cac07210 */ /* 0x000fe40007f1e0ff */
[----:B------:R4:W-:Y:S02]  /*def0*/  LDGSTS.E.BYPASS.LTC128B.128 [R238+0x2000], [R194.64], !P5 ;  /* 0x02000000c2ee7fae */ /* 0x0009e4000e901d52 */
[C---:B------:R-:W-:Y:S01]  /*df00*/  HMMA.16816.F32 R16, R32.reuse, R18, RZ ;  /* 0x000000122010723c */ /* 0x040fe200000018ff */
[----:B------:R-:W-:Y:S03]  /*df10*/  IMAD.X R193, R20, 0x1, R245, P0 ;  /* 0x0000000114c17824 */ /* 0x000fe600000e06f5 */
[----:B------:R-:W-:Y:S02]  /*df20*/  IADD3 R202, P0, R202, R241, RZ ;  /* 0x000000f1caca7210 */ /* 0x000fe40007f1e0ff */
[----:B------:R4:W-:Y:S03]  /*df30*/  LDGSTS.E.BYPASS.LTC128B.128 [R238+0x4000], [R192.64], !P4 ;  /* 0x04000000c0ee7fae */ /* 0x0009e6000e101d52 */
[----:B------:R-:W-:Y:S02]  /*df40*/  IMAD.X R203, R20, 0x1, R246, P0 ;  /* 0x0000000114cb7824 */ /* 0x000fe400000e06f6 */
[C---:B-----5:R-:W-:Y:S01]  /*df50*/  HMMA.16816.F32 R20, R32.reuse, R24, RZ ;  /* 0x000000182014723c */ /* 0x060fe200000018ff */
[----:B------:R-:W-:Y:S02]  /*df60*/  IADD3 R200, P0, R0, R244, RZ ;  /* 0x000000f400c87210 */ /* 0x000fe40007f1e0ff */
[----:B------:R5:W-:Y:S03]  /*df70*/  LDGSTS.E.BYPASS.LTC128B.128 [R238+0x6000], [R202.64], !P6 ;  /* 0x06000000caee7fae */ /* 0x000be6000f101d52 */
[----:B------:R-:W-:Y:S01]  /*df80*/  IMAD.X R201, R28, 0x1, R247, P0 ;  /* 0x000000011cc97824 */ /* 0x000fe200000e06f7 */
[----:B------:R-:W-:Y:S01]  /*df90*/  IADD3 R30, P0, R0, R243, RZ ;  /* 0x000000f3001e7210 */ /* 0x000fe20007f1e0ff */
[C---:B------:R-:W-:Y:S03]  /*dfa0*/  HMMA.16816.F32 R24, R32.reuse, R26, RZ ;  /* 0x0000001a2018723c */ /* 0x040fe600000018ff */
[----:B------:R5:W-:Y:S01]  /*dfb0*/  LDGSTS.E.BYPASS.LTC128B.128 [R238+0x1000], [R200.64], !P3 ;  /* 0x01000000c8ee7fae */ /* 0x000be2000d901d52 */
[----:B------:R-:W-:Y:S01]  /*dfc0*/  IMAD.X R31, R28, 0x1, R248, P0 ;  /* 0x000000011c1f7824 */ /* 0x000fe200000e06f8 */
[----:B------:R-:W-:Y:S04]  /*dfd0*/  IADD3 R250, P0, R0, R242, RZ ;  /* 0x000000f200fa7210 */ /* 0x000fe80007f1e0ff */
[----:B------:R1:W-:Y:S03]  /*dfe0*/  LDGSTS.E.BYPASS.LTC128B.128 [R238+0x3000], [R30.64], !P5 ;  /* 0x030000001eee7fae */ /* 0x0003e6000e901d52 */
[----:B------:R-:W-:Y:S01]  /*dff0*/  IMAD.X R251, R28, 0x1, R245, P0 ;  /* 0x000000011cfb7824 */ /* 0x000fe200000e06f5 */
[----:B------:R-:W-:Y:S04]  /*e000*/  IADD3 R188, P0, R0, R241, RZ ;  /* 0x000000f100bc7210 */ /* 0x000fe80007f1e0ff */
[----:B------:R2:W-:Y:S01]  /*e010*/  LDGSTS.E.BYPASS.LTC128B.128 [R238+0x5000], [R250.64], !P4 ;  /* 0x05000000faee7fae */ /* 0x0005e2000e101d52 */
[----:B------:R-:W-:Y:S01]  /*e020*/  IMAD.X R189, R28, 0x1, R246, P0 ;  /* 0x000000011cbd7824 */ /* 0x000fe200000e06f6 */
[----:B------:R-:W-:Y:S04]  /*e030*/  PLOP3.LUT P0, PT, PT, PT, UP2, 0x40, 0x0 ;  /* 0x000000000000781c */ /* 0x000fe80003f0e828 */
[----:B------:R2:W-:Y:S04]  /*e040*/  LDGSTS.E.BYPASS.LTC128B.128 [R238+0x7000], [R188.64], !P6 ;  /* 0x07000000bcee7fae */ /* 0x0005e8000f101d52 */
[----:B----4-:R-:W-:Y:S04]  /*e050*/  LDSM.16.M88.4 R192, [R224+0x8100] ;  /* 0x00810000e0c0783b */ /* 0x010fe80000000200 */
[----:B------:R-:W0:Y:S04]  /*e060*/  LDGDEPBAR ;  /* 0x00000000000079af */ /* 0x000e280000000000 */
[----:B------:R-:W-:Y:S01]  /*e070*/  LDSM.16.M88.4 R196, [R224+0x8900] ;  /* 0x00890000e0c4783b */ /* 0x000fe20000000200 */
[C---:B-1----:R-:W-:Y:S03]  /*e080*/  HMMA.16816.F32 R28, R32.reuse, R164, RZ ;  /* 0x000000a4201c723c */ /* 0x042fe600000018ff */
[----:B-----5:R-:W-:Y:S05]  /*e090*/  LDSM.16.M88.4 R200, [R224+0x9900] ;  /* 0x00990000e0c8783b */ /* 0x020fea0000000200 */
[----:B------:R-:W-:Y:S01]  /*e0a0*/  HMMA.16816.F32 R32, R32, R166, RZ ;  /* 0x000000a62020723c */ /* 0x000fe200000018ff */
[----:B------:R-:W-:Y:S04]  /*e0b0*/  LDSM.16.M88.4 R164, [R224+0x9100] ;  /* 0x00910000e0a4783b */ /* 0x000fe80000000200 */
[----:B--2---:R-:W1:Y:S03]  /*e0c0*/  LDSM.16.M88.4 R188, [R225+0x10100] ;  /* 0x01010000e1bc783b */ /* 0x004e660000000200 */
[C---:B------:R-:W-:Y:S08]  /*e0d0*/  HMMA.16816.F32 R4, R168.reuse, R172, R4 ;  /* 0x000000aca804723c */ /* 0x040ff00000001804 */
[C---:B------:R-:W-:Y:S01]  /*e0e0*/  HMMA.16816.F32 R8, R168.reuse, R174, R8 ;  /* 0x000000aea808723c */ /* 0x040fe20000001808 */
[----:B------:R-:W-:Y:S07]  /*e0f0*/  LDSM.16.M88.4 R172, [R223+0x10100] ;  /* 0x01010000dfac783b */ /* 0x000fee0000000200 */
[C---:B------:R-:W-:Y:S08]  /*e100*/  HMMA.16816.F32 R12, R168.reuse, R176, R12 ;  /* 0x000000b0a80c723c */ /* 0x040ff0000000180c */
[C---:B------:R-:W-:Y:S01]  /*e110*/  HMMA.16816.F32 R16, R168.reuse, R178, R16 ;  /* 0x000000b2a810723c */ /* 0x040fe20000001810 */
[----:B------:R-:W2:Y:S07]  /*e120*/  LDSM.16.M88.4 R176, [R216] ;  /* 0x00000000d8b0783b */ /* 0x000eae0000000200 */
[C---:B------:R-:W-:Y:S08]  /*e130*/  HMMA.16816.F32 R20, R168.reuse, R180, R20 ;  /* 0x000000b4a814723c */ /* 0x040ff00000001814 */
[C---:B------:R-:W-:Y:S01]  /*e140*/  HMMA.16816.F32 R24, R168.reuse, R182, R24 ;  /* 0x000000b6a818723c */ /* 0x040fe20000001818 */
[----:B------:R-:W4:Y:S07]  /*e150*/  LDSM.16.M88.4 R180, [R216+0x800] ;  /* 0x00080000d8b4783b */ /* 0x000f2e0000000200 */
[C---:B---3--:R-:W-:Y:S08]  /*e160*/  HMMA.16816.F32 R28, R168.reuse, R184, R28 ;  /* 0x000000b8a81c723c */ /* 0x048ff0000000181c */
[----:B------:R-:W-:Y:S01]  /*e170*/  HMMA.16816.F32 R32, R168, R186, R32 ;  /* 0x000000baa820723c */ /* 0x000fe20000001820 */
[----:B------:R-:W3:Y:S04]  /*e180*/  LDSM.16.M88.4 R168, [R216+0x1000] ;  /* 0x00100000d8a8783b */ /* 0x000ee80000000200 */
[----:B------:R-:W5:Y:S03]  /*e190*/  LDSM.16.M88.4 R184, [R216+0x1800] ;  /* 0x00180000d8b8783b */ /* 0x000f660000000200 */
        /* <DEDUP_REMOVED lines=8> */
[----:B------:R-:W1:Y:S07]  /*e220*/  LDSM.16.M88.4 R164, [R230+0x14100] ;  /* 0x01410000e6a4783b */ /* 0x000e6e0000000200 */
[C---:B------:R-:W-:Y:S08]  /*e230*/  HMMA.16816.F32 R28, R188.reuse, R200, R28 ;  /* 0x000000c8bc1c723c */ /* 0x040ff0000000181c */
[----:B------:R-:W-:Y:S01]  /*e240*/  HMMA.16816.F32 R32, R188, R202, R32 ;  /* 0x000000cabc20723c */ /* 0x000fe20000001820 */
[----:B------:R-:W1:Y:S04]  /*e250*/  LDSM.16.M88.4 R188, [R229+0xb100] ;  /* 0x00b10000e5bc783b */ /* 0x000e680000000200 */
[----:B------:R-:W1:Y:S03]  /*e260*/  LDSM.16.M88.4 R200, [R229+0xb900] ;  /* 0x00b90000e5c8783b */ /* 0x000e660000000200 */
[C---:B--2---:R-:W-:Y:S08]  /*e270*/  HMMA.16816.F32 R4, R172.reuse, R176, R4 ;  /* 0x000000b0ac04723c */ /* 0x044ff00000001804 */
[C---:B------:R-:W-:Y:S01]  /*e280*/  HMMA.16816.F32 R8, R172.reuse, R178, R8 ;  /* 0x000000b2ac08723c */ /* 0x040fe20000001808 */
[----:B------:R-:W-:Y:S07]  /*e290*/  LDSM.16.M88.4 R176, [R215] ;  /* 0x00000000d7b0783b */ /* 0x000fee0000000200 */
[C---:B----4-:R-:W-:Y:S08]  /*e2a0*/  HMMA.16816.F32 R12, R172.reuse, R180, R12 ;  /* 0x000000b4ac0c723c */ /* 0x050ff0000000180c */
[C---:B------:R-:W-:Y:S01]  /*e2b0*/  HMMA.16816.F32 R16, R172.reuse, R182, R16 ;  /* 0x000000b6ac10723c */ /* 0x040fe20000001810 */
[----:B------:R-:W-:Y:S07]  /*e2c0*/  LDSM.16.M88.4 R180, [R214] ;  /* 0x00000000d6b4783b */ /* 0x000fee0000000200 */
[C---:B---3--:R-:W-:Y:S08]  /*e2d0*/  HMMA.16816.F32 R20, R172.reuse, R168, R20 ;  /* 0x000000a8ac14723c */ /* 0x048ff00000001814 */
[C---:B------:R-:W-:Y:S01]  /*e2e0*/  HMMA.16816.F32 R24, R172.reuse, R170, R24 ;  /* 0x000000aaac18723c */ /* 0x040fe20000001818 */
[----:B------:R-:W2:Y:S07]  /*e2f0*/  LDSM.16.M88.4 R168, [R226+0x14100] ;  /* 0x01410000e2a8783b */ /* 0x000eae0000000200 */
[C---:B-----5:R-:W-:Y:S08]  /*e300*/  HMMA.16816.F32 R28, R172.reuse, R184, R28 ;  /* 0x000000b8ac1c723c */ /* 0x060ff0000000181c */
[----:B------:R-:W-:Y:S01]  /*e310*/  HMMA.16816.F32 R32, R172, R186, R32 ;  /* 0x000000baac20723c */ /* 0x000fe20000001820 */
[----:B------:R-:W3:Y:S04]  /*e320*/  LDSM.16.M88.4 R172, [R213] ;  /* 0x00000000d5ac783b */ /* 0x000ee80000000200 */
[----:B------:R-:W4:Y:S03]  /*e330*/  LDSM.16.M88.4 R184, [R212] ;  /* 0x00000000d4b8783b */ /* 0x000f260000000200 */
        /* <DEDUP_REMOVED lines=11> */
[----:B------:R-:W5:Y:S04]  /*e3f0*/  LDSM.16.M88.4 R164, [R224+0xb100] ;  /* 0x00b10000e0a4783b */ /* 0x000f680000000200 */
[----:B------:R-:W1:Y:S03]  /*e400*/  LDSM.16.M88.4 R200, [R224+0xb900] ;  /* 0x00b90000e0c8783b */ /* 0x000e660000000200 */
[C---:B--2---:R-:W-:Y:S08]  /*e410*/  HMMA.16816.F32 R4, R168.reuse, R176, R4 ;  /* 0x000000b0a804723c */ /* 0x044ff00000001804 */
[C---:B------:R-:W-:Y:S01]  /*e420*/  HMMA.16816.F32 R8, R168.reuse, R178, R8 ;  /* 0x000000b2a808723c */ /* 0x040fe20000001808 */
[----:B------:R-:W-:Y:S07]  /*e430*/  LDSM.16.M88.4 R176, [R216+0x2000] ;  /* 0x00200000d8b0783b */ /* 0x000fee0000000200 */
[C---:B------:R-:W-:Y:S08]  /*e440*/  HMMA.16816.F32 R12, R168.reuse, R180, R12 ;  /* 0x000000b4a80c723c */ /* 0x040ff0000000180c */
[C---:B------:R-:W-:Y:S01]  /*e450*/  HMMA.16816.F32 R16, R168.reuse, R182, R16 ;  /* 0x000000b6a810723c */ /* 0x040fe20000001810 */
[----:B------:R-:W-:Y:S07]  /*e460*/  LDSM.16.M88.4 R180, [R216+0x2800] ;  /* 0x00280000d8b4783b */ /* 0x000fee0000000200 */
[C---:B---3--:R-:W-:Y:S08]  /*e470*/  HMMA.16816.F32 R20, R168.reuse, R172, R20 ;  /* 0x000000aca814723c */ /* 0x048ff00000001814 */
[C---:B------:R-:W-:Y:S01]  /*e480*/  HMMA.16816.F32 R24, R168.reuse, R174, R24 ;  /* 0x000000aea818723c */ /* 0x040fe20000001818 */
[----:B------:R-:W2:Y:S07]  /*e490*/  LDSM.16.M88.4 R172, [R223+0x14100] ;  /* 0x01410000dfac783b */ /* 0x000eae0000000200 */
        /* <DEDUP_REMOVED lines=8> */
[C---:B------:R-:W-:Y:S01]  /*e520*/  HMMA.16816.F32 R16, R188.reuse, R198, R16 ;  /* 0x000000c6bc10723c */ /* 0x040fe20000001810 */
[----:B------:R-:W-:Y:S07]  /*e530*/  LDSM.16.M88.4 R196, [R229+0xc900] ;  /* 0x00c90000e5c4783b */ /* 0x000fee0000000200 */
[C---:B-----5:R-:W-:Y:S08]  /*e540*/  HMMA.16816.F32 R20, R188.reuse, R164, R20 ;  /* 0x000000a4bc14723c */ /* 0x060ff00000001814 */
        /* <DEDUP_REMOVED lines=8> */
[----:B------:R-:W-:Y:S07]  /*e5d0*/  LDSM.16.M88.4 R176, [R211] ;  /* 0x00000000d3b0783b */ /* 0x000fee0000000200 */
[C---:B------:R-:W-:Y:S08]  /*e5e0*/  HMMA.16816.F32 R12, R172.reuse, R180, R12 ;  /* 0x000000b4ac0c723c */ /* 0x040ff0000000180c */
[C---:B------:R-:W-:Y:S01]  /*e5f0*/  HMMA.16816.F32 R16, R172.reuse, R182, R16 ;  /* 0x000000b6ac10723c */ /* 0x040fe20000001810 */
[----:B------:R-:W-:Y:S07]  /*e600*/  LDSM.16.M88.4 R180, [R210] ;  /* 0x00000000d2b4783b */ /* 0x000fee0000000200 */
[C---:B---3--:R-:W-:Y:S08]  /*e610*/  HMMA.16816.F32 R20, R172.reuse, R168, R20 ;  /* 0x000000a8ac14723c */ /* 0x048ff00000001814 */
[C---:B------:R-:W-:Y:S01]  /*e620*/  HMMA.16816.F32 R24, R172.reuse, R170, R24 ;  /* 0x000000aaac18723c */ /* 0x040fe20000001818 */
[----:B------:R-:W2:Y:S07]  /*e630*/  LDSM.16.M88.4 R168, [R226+0x18100] ;  /* 0x01810000e2a8783b */ /* 0x000eae0000000200 */
[C---:B----4-:R-:W-:Y:S08]  /*e640*/  HMMA.16816.F32 R28, R172.reuse, R184, R28 ;  /* 0x000000b8ac1c723c */ /* 0x050ff0000000181c */
        /* <DEDUP_REMOVED lines=81> */
[C---:B-1----:R-:W-:Y:S01]  /*eb60*/  HMMA.16816.F32 R4, R188.reuse, R192, R4 ;  /* 0x000000c0bc04723c */ /* 0x042fe20000001804 */
[----:B------:R-:W-:Y:S04]  /*eb70*/  DEPBAR.LE SB0, 0x0 ;  /* 0x000080000000791a */ /* 0x000fe80000000000 */
[----:B------:R-:W-:Y:S03]  /*eb80*/  BAR.SYNC.DEFER_BLOCKING 0x0 ;  /* 0x0000000000007b1d */ /* 0x000fe60000010000 */
[C---:B------:R-:W-:Y:S08]  /*eb90*/  HMMA.16816.F32 R8, R188.reuse, R194, R8 ;  /* 0x000000c2bc08723c */ /* 0x040ff00000001808 */
[C---:B------:R-:W-:Y:S08]  /*eba0*/  HMMA.16816.F32 R12, R188.reuse, R196, R12 ;  /* 0x000000c4bc0c723c */ /* 0x040ff0000000180c */
[C---:B------:R-:W-:Y:S08]  /*ebb0*/  HMMA.16816.F32 R16, R188.reuse, R198, R16 ;  /* 0x000000c6bc10723c */ /* 0x040ff00000001810 */
[C---:B-----5:R-:W-:Y:S08]  /*ebc0*/  HMMA.16816.F32 R20, R188.reuse, R164, R20 ;  /* 0x000000a4bc14723c */ /* 0x060ff00000001814 */
[C---:B------:R-:W-:Y:S08]  /*ebd0*/  HMMA.16816.F32 R24, R188.reuse, R166, R24 ;  /* 0x000000a6bc18723c */ /* 0x040ff00000001818 */
[C---:B------:R-:W-:Y:S08]  /*ebe0*/  HMMA.16816.F32 R28, R188.reuse, R200, R28 ;  /* 0x000000c8bc1c723c */ /* 0x040ff0000000181c */
[----:B------:R-:W-:Y:S08]  /*ebf0*/  HMMA.16816.F32 R32, R188, R202, R32 ;  /* 0x000000cabc20723c */ /* 0x000ff00000001820 */
[C---:B--2---:R-:W-:Y:S08]  /*ec00*/  HMMA.16816.F32 R4, R172.reuse, R176, R4 ;  /* 0x000000b0ac04723c */ /* 0x044ff00000001804 */
[C---:B------:R-:W-:Y:S08]  /*ec10*/  HMMA.16816.F32 R8, R172.reuse, R178, R8 ;  /* 0x000000b2ac08723c */ /* 0x040ff00000001808 */
[C---:B------:R-:W-:Y:S08]  /*ec20*/  HMMA.16816.F32 R12, R172.reuse, R180, R12 ;  /* 0x000000b4ac0c723c */ /* 0x040ff0000000180c */
[C---:B------:R-:W-:Y:S08]  /*ec30*/  HMMA.16816.F32 R16, R172.reuse, R182, R16 ;  /* 0x000000b6ac10723c */ /* 0x040ff00000001810 */
[C---:B---3--:R-:W-:Y:S08]  /*ec40*/  HMMA.16816.F32 R20, R172.reuse, R168, R20 ;  /* 0x000000a8ac14723c */ /* 0x048ff00000001814 */
[C---:B------:R-:W-:Y:S08]  /*ec50*/  HMMA.16816.F32 R24, R172.reuse, R170, R24 ;  /* 0x000000aaac18723c */ /* 0x040ff00000001818 */
[C---:B----4-:R-:W-:Y:S08]  /*ec60*/  HMMA.16816.F32 R28, R172.reuse, R184, R28 ;  /* 0x000000b8ac1c723c */ /* 0x050ff0000000181c */
[----:B------:R-:W-:Y:S01]  /*ec70*/  HMMA.16816.F32 R32, R172, R186, R32 ;  /* 0x000000baac20723c */ /* 0x000fe20000001820 */
[----:B------:R-:W-:-:S07]  /*ec80*/  @P0 BRA `(.L_x_2005) ;  /* 0x0000038000000947 */ /* 0x000fce0003800000 */
[----:B------:R-:W-:Y:S01]  /*ec90*/  ULEA UR4, UR20, UR12, 0x6 ;  /* 0x0000000c14047291 */ /* 0x000fe2000f8e303f */
[----:B------:R-:W-:Y:S01]  /*eca0*/  ISETP.NE.AND P1, PT, R232, 0x1, PT ;  /* 0x00000001e800780c */ /* 0x000fe20003f25270 */
[----:B------:R-:W-:Y:S04]  /*ecb0*/  IMAD.MOV.U32 R233, RZ, RZ, RZ ;  /* 0x000000ffffe97224 */ /* 0x000fe800078e00ff */
[----:B------:R-:W-:Y:S05]  /*ecc0*/  IMAD.U32 R234, RZ, RZ, UR4 ;  /* 0x00000004ffea7e24 */ /* 0x000fea000f8e00ff */
[----:B------:R-:W-:Y:S05]  /*ecd0*/  IADD3 R234, R234, -0x40, R235 ;  /* 0xffffffc0eaea7810 */ /* 0x000fea0007ffe0eb */
[----:B------:R-:W-:Y:S04]  /*ece0*/  @P1 IMAD.HI.U32 R166, R234, c[0x0][0x2bc], RZ ;  /* 0x0000af00eaa61a27 */ /* 0x000fe800078e00ff */
[----:B------:R-:W-:Y:S01]  /*ecf0*/  IMAD.MOV.U32 R0, RZ, RZ, R234 ;  /* 0x000000ffff007224 */ /* 0x000fe200078e00ea */
[----:B------:R-:W-:Y:S04]  /*ed00*/  @P1 SHF.R.U32.HI R0, RZ, c[0x0][0x2c0], R166 ;  /* 0x0000b000ff001a19 */ /* 0x000fe800000116a6 */
[C---:B------:R-:W-:Y:S04]  /*ed10*/  @!P2 IADD3 R167, P0, R0.reuse, UR16, RZ ;  /* 0x0000001000a7ac10 */ /* 0x040fe8000ff1e0ff */
[----:B------:R-:W-:Y:S02]  /*ed20*/  @!P2 LEA.HI.X.SX32 R166, R0, UR8, 0x1, P0 ;  /* 0x0000000800a6ac11 */ /* 0x000fe400080f0eff */
[C---:B------:R-:W-:Y:S04]  /*ed30*/  @!P2 LEA R164, P0, R167.reuse, c[0x0][0x2a0], 0x2 ;  /* 0x0000a800a7a4aa11 */ /* 0x040fe800078010ff */
[----:B------:R-:W-:Y:S01]  /*ed40*/  @!P2 LEA.HI.X R165, R167, c[0x0][0x2a4], R166, 0x2, P0 ;  /* 0x0000a900a7a5aa11 */ /* 0x000fe200000f14a6 */
[----:B------:R-:W-:Y:S04]  /*ed50*/  IMAD.MOV R167, RZ, RZ, -R0 ;  /* 0x000000ffffa77224 */ /* 0x000fe800078e0a00 */
[----:B------:R-:W2:Y:S01]  /*ed60*/  @!P2 LDG.E R233, [R164.64] ;  /* 0x00000012a4e9a981 */ /* 0x000ea2000c1e1900 */
        /* <DEDUP_REMOVED lines=13> */
[----:B------:R-:W-:Y:S02]  /*ee40*/  LEA.HI.X R167, R165, c[0x0][0x1cc], R0, 0x1, P0 ;  /* 0x00007300a5a77a11 */ /* 0x000fe400000f0c00 */
[----:B------:R-:W1:Y:S04]  /*ee50*/  SHFL.IDX PT, R165, R176, RZ, 0x181f ;  /* 0x00181fffb0a57589 */ /* 0x000e6800000e0000 */
[----:B------:R-:W2:Y:S04]  /*ee60*/  SHFL.IDX PT, R166, R167, RZ, 0x181f ;  /* 0x00181fffa7a67589 */ /* 0x000ea800000e0000 */
[----:B------:R-:W3:Y:S04]  /*ee70*/  SHFL.IDX PT, R0, R176, 0x1, 0x181f ;  /* 0x00381f00b0007f89 */ /* 0x000ee800000e0000 */
[----:B------:R-:W4:Y:S01]  /*ee80*/  SHFL.IDX PT, R164, R167, 0x1, 0x181f ;  /* 0x00381f00a7a47f89 */ /* 0x000f2200000e0000 */
[C---:B-1----:R-:W-:Y:S05]  /*ee90*/  IADD3 R172, P0, R165.reuse, R244, RZ ;  /* 0x000000f4a5ac7210 */ /* 0x042fea0007f1e0ff */
        /* <DEDUP_REMOVED lines=10> */
[----:B---3--:R-:W-:Y:S04]  /*ef40*/  IADD3 R178, P0, R0, R244, RZ ;  /* 0x000000f400b27210 */ /* 0x008fe80007f1e0ff */
[----:B------:R1:W-:Y:S01]  /*ef50*/  LDGSTS.E.BYPASS.LTC128B.128 [R231+0xe100], [R174.64], !P6 ;  /* 0x0e100000aee77fae */ /* 0x0003e2000f101d52 */
[----:B----4-:R-:W-:Y:S01]  /*ef60*/  IMAD.X R179, R164, 0x1, R247, P0 ;  /* 0x00000001a4b37824 */ /* 0x010fe200000e06f7 */
[----:B------:R-:W-:Y:S04]  /*ef70*/  IADD3 R176, P0, R0, R243, RZ ;  /* 0x000000f300b07210 */ /* 0x000fe80007f1e0ff */
[----:B------:R1:W-:Y:S01]  /*ef80*/  LDGSTS.E.BYPASS.LTC128B.128 [R231+0x9100], [R178.64], !P3 ;  /* 0x09100000b2e77fae */ /* 0x0003e2000d901d52 */
        /* <DEDUP_REMOVED lines=8> */
.L_x_2005:
[----:B------:R-:W-:Y:S01]  /*f010*/  PLOP3.LUT P0, PT, PT, PT, UP1, 0x80, 0x0 ;  /* 0x000000000000781c */ /* 0x000fe20003f0f018 */
[----:B------:R-:W0:Y:S01]  /*f020*/  LDGDEPBAR ;  /* 0x00000000000079af */ /* 0x000e220000000000 */
[----:B-1----:R-:W-:Y:S01]  /*f030*/  IMAD.MOV.U32 R174, RZ, RZ, R236 ;  /* 0x000000ffffae7224 */ /* 0x002fe200078e00ec */
[----:B------:R-:W-:Y:S01]  /*f040*/  USHF.L.U32 UR4, UR20, 0x6, URZ ;  /* 0x0000000614047899 */ /* 0x000fe2000800063f */
[----:B------:R-:W-:Y:S09]  /*f050*/  IMAD.U32 R164, RZ, RZ, UR10 ;  /* 0x0000000affa47e24 */ /* 0x000ff2000f8e00ff */
[----:B------:R-:W-:Y:S01]  /*f060*/  @P0 IMAD.HI.U32 R0, R236, c[0x0][0x2c8], RZ ;  /* 0x0000b200ec000a27 */ /* 0x000fe200078e00ff */
[----:B------:R-:W-:Y:S11]  /*f070*/  PLOP3.LUT P0, PT, PT, PT, UP1, 0x80, 0x0 ;  /* 0x000000000000781c */ /* 0x000ff60003f0f018 */
[----:B------:R-:W-:Y:S02]  /*f080*/  @!UPT UIADD3 URZ, URZ, URZ, URZ ;  /* 0x0000003f3f3ff290 */ /* 0x000fe4000fffe03f */
[----:B------:R-:W-:Y:S01]  /*f090*/  @P0 SHF.R.U32.HI R174, RZ, c[0x0][0x2cc], R0 ;  /* 0x0000b300ffae0a19 */ /* 0x000fe20000011600 */
[----:B------:R-:W-:Y:S01]  /*f0a0*/  IMAD.U32 R0, RZ, RZ, UR4 ;  /* 0x00000004ff007e24 */ /* 0x000fe2000f8e00ff */
[----:B------:R-:W-:Y:S03]  /*f0b0*/  PLOP3.LUT P0, PT, PT, PT, UP0, 0x40, 0x0 ;  /* 0x000000000000781c */ /* 0x000fe60003f0e808 */
[----:B------:R-:W1:Y:S01]  /*f0c0*/  SHFL.IDX PT, R167, R174, RZ, 0x1c1f ;  /* 0x001c1fffaea77589 */ /* 0x000e6200000e0000 */
[----:B------:R-:W-:Y:S04]  /*f0d0*/  IADD3 R165, -R237, 0x1, -R0 ;  /* 0x00000001eda57810 */ /* 0x000fe80007ffe900 */
        /* <DEDUP_REMOVED lines=21> */
.L_x_2008:
[----:B------:R-:W-:Y:S04]  /*f230*/  MOV R165, c[0x0][0x32c] ;  /* 0x0000cb0000a57a02 */ /* 0x000fe80000000f00 */
[----:B------:R-:W-:Y:S11]  /*f240*/  ISETP.NE.AND P0, PT, R165, 0x1, PT ;  /* 0x00000001a500780c */ /* 0x000ff60003f05270 */
[----:B------:R-:W-:Y:S02]  /*f250*/  @!UPT UIADD3 URZ, URZ, URZ, URZ ;  /* 0x0000003f3f3ff290 */ /* 0x000fe4000fffe03f */
[----:B------:R-:W-:Y:S05]  /*f260*/  @P0 IMAD.HI.U32 R165, R167, c[0x0][0x330], RZ ;  /* 0x0000cc00a7a50a27 */ /* 0x000fea00078e00ff */
[----:B------:R-:W-:Y:S02]  /*f270*/  @P0 SHF.R.U32.HI R167, RZ, c[0x0][0x334], R165 ;  /* 0x0000cd00ffa70a19 */ /* 0x000fe400000116a5 */
.L_x_2009:
[----:B------:R-:W-:Y:S05]  /*f280*/  BSYNC B0 ;  /* 0x0000000000007941 */ /* 0x000fea0003800000 */
.L_x_2007:
[----:B------:R-:W-:Y:S04]  /*f290*/  IMAD R168, R167, c[0x0][0x32c], -R0 ;  /* 0x0000cb00a7a87a24 */ /* 0x000fe800078e0a00 */
[----:B------:R-:W-:Y:S05]  /*f2a0*/  IMAD.IADD R167, R168, 0x1, -R237 ;  /* 0x00000001a8a77824 */ /* 0x000fea00078e0aed */
[----:B------:R-:W-:Y:S02]  /*f2b0*/  IADD3 R165, R167, c[0x0][0x32c], RZ ;  /* 0x0000cb00a7a57a10 */ /* 0x000fe40007ffe0ff */
[----:B------:R-:W-:Y:S02]  /*f2c0*/  IMNMX R170, R170, R167, !PT ;  /* 0x000000a7aaaa7217 */ /* 0x000fe40007800200 */
[----:B------:R-:W-:Y:S02]  /*f2d0*/  IMNMX R172, R172, R165, PT ;  /* 0x000000a5acac7217 */ /* 0x000fe40003800200 */
.L_x_2006:
[----:B------:R-:W-:Y:S06]  /*f2e0*/  UISETP.GT.AND UP2, UPT, UR20, -0x1, UPT ;  /* 0xffffffff1400788c */ /* 0x000fec000bf44270 */
[----:B------:R-:W-:Y:S04]  /*f2f0*/  PLOP3.LUT P0, PT, PT, PT, UP2, 0x80, 0x0 ;  /* 0x000000000000781c */ /* 0x000fe80003f0f028 */
[----:B------:R-:W-:Y:S04]  /*f300*/  ISETP.GT.AND P0, PT, R170, RZ, P0 ;  /* 0x000000ffaa00720c */ /* 0x000fe80000704270 */
        /* <DEDUP_REMOVED lines=83> */
.L_x_2012:
[----:B------:R-:W-:Y:S04]  /*f840*/  MOV R8, 0x1 ;  /* 0x0000000100087802 */ /* 0x000fe80000000f00 */
[----:B------:R-:W-:Y:S11]  /*f850*/  ISETP.NE.AND P0, PT, R8, c[0x0][0x32c], PT ;  /* 0x0000cb0008007a0c */ /* 0x000ff60003f05270 */
[----:B------:R-:W-:Y:S02]  /*f860*/  @!UPT UIADD3 URZ, URZ, URZ, URZ ;  /* 0x0000003f3f3ff290 */ /* 0x000fe4000fffe03f */
[----:B------:R-:W-:Y:S05]  /*f870*/  @P0 IMAD.HI.U32 R8, R9, c[0x0][0x330], RZ ;  /* 0x0000cc0009080a27 */ /* 0x000fea00078e00ff */
[----:B------:R-:W-:Y:S02]  /*f880*/  @P0 SHF.R.U32.HI R9, RZ, c[0x0][0x334], R8 ;  /* 0x0000cd00ff090a19 */ /* 0x000fe40000011608 */
.L_x_2013:
[----:B------:R-:W-:Y:S05]  /*f890*/  BSYNC B0 ;  /* 0x0000000000007941 */ /* 0x000fea0003800000 */
.L_x_2011:
[----:B------:R-:W-:Y:S04]  /*f8a0*/  IMAD R0, R9, c[0x0][0x32c], -R0 ;  /* 0x0000cb0009007a24 */ /* 0x000fe800078e0a00 */
[----:B------:R-:W-:Y:S05]  /*f8b0*/  IMAD.IADD R0, R0, 0x1, -R237 ;  /* 0x0000000100007824 */ /* 0x000fea00078e0aed */
[----:B------:R-:W-:Y:S02]  /*f8c0*/  IADD3 R9, R0, c[0x0][0x32c], RZ ;  /* 0x0000cb0000097a10 */ /* 0x000fe40007ffe0ff */
[----:B------:R-:W-:Y:S02]  /*f8d0*/  IMNMX R5, R5, R0, !PT ;  /* 0x0000000005057217 */ /* 0x000fe40007800200 */
[----:B------:R-:W-:Y:S02]  /*f8e0*/  IMNMX R4, R4, R9, PT ;  /* 0x0000000904047217 */ /* 0x000fe40003800200 */
.L_x_2010:
[----:B------:R-:W-:Y:S02]  /*f8f0*/  PLOP3.LUT P0, PT, PT, PT, UP2, 0x80, 0x0 ;  /* 0x000000000000781c */ /* 0x000fe40003f0f028 */
[----:B------:R-:W-:Y:S02]  /*f900*/  FMNMX.FTZ R0, R168, R3, !PT ;  /* 0x00000003a8007209 */ /* 0x000fe40007810000 */
[----:B------:R-:W-:Y:S02]  /*f910*/  ISETP.GT.AND P0, PT, R5, RZ, P0 ;  /* 0x000000ff0500720c */ /* 0x000fe40000704270 */
        /* <DEDUP_REMOVED lines=50> */
[----:B------:R-:W-:Y:S03]  /*fc40*/  ISETP.LT.OR P0, PT, R4, 0x1a, P0 ;  /* 0x0000001a0400780c */ /* 0x000fe60000701670 */
[----:B------:R-:W1:Y:S01]  /*fc50*/  SHFL.BFLY PT, R7, R0, 0x2, 0x1f ;  /* 0x0c401f0000077f89 */ /* 0x000e6200000e0000 */
        /* <DEDUP_REMOVED lines=15> */
[C---:B------:R-:W-:Y:S01]  /*fd50*/  ISETP.GT.AND P0, PT, R5.reuse, 0x28, P0 ;  /* 0x000000280500780c */ /* 0x040fe20000704270 */
[----:B------:R-:W-:Y:S03]  /*fd60*/  LDSM.16.MT88.4 R20, [R222+0x100] ;  /* 0x00010000de14783b */ /* 0x000fe60000004200 */
[----:B------:R-:W-:Y:S04]  /*fd70*/  ISETP.LT.OR P0, PT, R4, 0x29, P0 ;  /* 0x000000290400780c */ /* 0x000fe80000701670 */
[----:B------:R-:W-:Y:S02]  /*fd80*/  FSEL R202, R26, -INF , !P0 ;  /* 0xff8000001aca7808 */ /* 0x000fe40004000000 */
[----:B------:R-:W-:Y:S02]  /*fd90*/  PLOP3.LUT P0, PT, PT, PT, UP2, 0x80, 0x0 ;  /* 0x000000000000781c */ /* 0x000fe40003f0f028 */
[----:B------:R-:W-:Y:S02]  /*fda0*/  FMNMX.FTZ R9, R202, R9, !PT ;  /* 0x00000009ca097209 */ /* 0x000fe40007810000 */
[----:B------:R-:W-:Y:S04]  /*fdb0*/  ISETP.GT.AND P0, PT, R5, 0x29, P0 ;  /* 0x000000290500780c */ /* 0x000fe80000704270 */
[----:B------:R-:W-:Y:S04]  /*fdc0*/  ISETP.LT.OR P0, PT, R4, 0x2a, P0 ;  /* 0x0000002a0400780c */ /* 0x000fe80000701670 */
[----:B------:R-:W-:Y:S02]  /*fdd0*/  FSEL R200, R27, -INF , !P0 ;  /* 0xff8000001bc87808 */ /* 0x000fe40004000000 */
[----:B------:R-:W-:Y:S01]  /*fde0*/  PLOP3.LUT P0, PT, PT, PT, UP2, 0x80, 0x0 ;  /* 0x000000000000781c */ /* 0x000fe20003f0f028 */
[----:B------:R-:W-:Y:S01]  /*fdf0*/  LDSM.16.MT88.4 R24, [R221+0x100] ;  /* 0x00010000dd18783b */ /* 0x000fe20000004200 */
[----:B------:R-:W-:Y:S02]  /*fe00*/  FMNMX.FTZ R9, R200, R9, !PT ;  /* 0x00000009c8097209 */ /* 0x000fe40007810000 */
        /* <DEDUP_REMOVED lines=11> */
[----:B------:R-:W-:Y:S01]  /*fec0*/  PLOP3.LUT P0, PT, PT, PT, UP2, 0x80, 0x0 ;  /* 0x000000000000781c */ /* 0x000fe20003f0f028 */
[----:B------:R-:W-:Y:S02]  /*fed0*/  UISETP.GT.AND UP2, UPT, UR20, UR9, UPT ;  /* 0x000000091400728c */ /* 0x000fe4000bf44270 */
[----:B------:R-:W-:Y:S01]  /*fee0*/  UIADD3 UR20, UR20, -0x1, URZ ;  /* 0xffffffff14147890 */ /* 0x000fe2000fffe03f */
[----:B------:R-:W-:Y:S02]  /*fef0*/  ISETP.GT.AND P0, PT, R5, 0x39, P0 ;  /* 0x000000390500780c */ /* 0x000fe40000704270 */
[----:B------:R-:W-:Y:S02]  /*ff00*/  FMNMX.FTZ R5, R186, R9, !PT ;  /* 0x00000009ba057209 */ /* 0x000fe40007810000 */
[----:B------:R-:W-:Y:S02]  /*ff10*/  ISETP.LT.OR P0, PT, R4, 0x3a, P0 ;  /* 0x0000003a0400780c */ /* 0x000fe40000701670 */
[----:B------:R-:W-:Y:S02]  /*ff20*/  FMNMX.FTZ R5, R184, R5, !PT ;  /* 0x00000005b8057209 */ /* 0x000fe40007810000 */
[----:B------:R-:W-:Y:S02]  /*ff30*/  FSEL R9, R35, -INF , !P0 ;  /* 0xff80000023097808 */ /* 0x000fe40004000000 */
[----:B------:R-:W-:Y:S04]  /*ff40*/  FMNMX.FTZ R0, R182, R5, !PT ;  /* 0x00000005b6007209 */ /* 0x000fe80007810000 */
        /* <DEDUP_REMOVED lines=11> */
[----:B------:R-:W-:Y:S01]  /*10000*/  LDSM.16.MT88.4 R172, [R222+0x4900] ;  /* 0x00490000deac783b */ /* 0x000fe20000004200 */
[--C-:B------:R-:W-:Y:S02]  /*10010*/  FFMA.FTZ R191, R171, c[0x0][0x2d0], -R190.reuse ;  /* 0x0000b400abbf7a23 */ /* 0x100fe400000108be */
[--C-:B------:R-:W-:Y:S01]  /*10020*/  FFMA.FTZ R192, R169, c[0x0][0x2d0], -R190.reuse ;  /* 0x0000b400a9c07a23 */ /* 0x100fe200000108be */
[----:B-1----:R-:W-:Y:S01]  /*10030*/  FMNMX.FTZ R5, R4, R7, !PT ;  /* 0x0000000704057209 */ /* 0x002fe20007810000 */
[--C-:B------:R-:W-:Y:S01]  /*10040*/  FFMA.FTZ R193, R167, c[0x0][0x2d0], -R190.reuse ;  /* 0x0000b400a7c17a23 */ /* 0x100fe200000108be */
[----:B------:R-:W-:Y:S01]  /*10050*/  FSEL R4, R0, RZ, P0 ;  /* 0x000000ff00047208 */ /* 0x000fe20000000000 */
[--C-:B------:R-:W-:Y:S01]  /*10060*/  FFMA.FTZ R194, R165, c[0x0][0x2d0], -R190.reuse ;  /* 0x0000b400a5c27a23 */ /* 0x100fe200000108be */
[----:B------:R-:W-:Y:S01]  /*10070*/  LDSM.16.MT88.4 R168, [R227+0x4900] ;  /* 0x00490000e3a8783b */ /* 0x000fe20000004200 */
[----:B------:R-:W-:Y:S01]  /*10080*/  MUFU.EX2 R11, R11 ;  /* 0x0000000b000b7308 */ /* 0x000fe20000000800 */
[--C-:B------:R-:W-:Y:S02]  /*10090*/  FFMA.FTZ R249, R249, c[0x0][0x2d0], -R190.reuse ;  /* 0x0000b400f9f97a23 */ /* 0x100fe400000108be */
[----:B------:R-:W-:Y:S02]  /*100a0*/  FADD.FTZ R4, -R4, R3 ;  /* 0x0000000304047221 */ /* 0x000fe40000010100 */
[--C-:B------:R-:W-:Y:S02]  /*100b0*/  FFMA.FTZ R203, R203, c[0x0][0x2d0], -R190.reuse ;  /* 0x0000b400cbcb7a23 */ /* 0x100fe400000108be */
[----:B------:R-:W1:Y:S01]  /*100c0*/  SHFL.BFLY PT, R8, R5, 0x1, 0x1f ;  /* 0x0c201f0005087f89 */ /* 0x000e6200000e0000 */
[----:B------:R-:W-:Y:S02]  /*100d0*/  FMUL.FTZ R3, R4, c[0x0][0x2d0] ;  /* 0x0000b40004037a20 */ /* 0x000fe40000410000 */
        /* <DEDUP_REMOVED lines=8> */
[----:B------:R-:W2:Y:S01]  /*10160*/  MUFU.EX2 R177, R177 ;  /* 0x000000b100b17308 */ /* 0x000ea20000000800 */
[----:B-1----:R-:W-:Y:S04]  /*10170*/  FMNMX.FTZ R8, R8, R5, !PT ;  /* 0x0000000508087209 */ /* 0x002fe80007810000 */
[C---:B------:R-:W-:Y:S01]  /*10180*/  FSETP.NEU.FTZ.AND P0, PT, R8.reuse, -INF , PT ;  /* 0xff8000000800780b */ /* 0x040fe20003f1d000 */
[C---:B------:R-:W-:Y:S03]  /*10190*/  FMUL.FTZ R183, R8.reuse, c[0x0][0x2d0] ;  /* 0x0000b40008b77a20 */ /* 0x040fe60000410000 */
[----:B------:R-:W-:Y:S01]  /*101a0*/  FSEL R5, R8, RZ, P0 ;  /* 0x000000ff08057208 */ /* 0x000fe20000000000 */
[----:B------:R-:W-:Y:S01]  /*101b0*/  MUFU.EX2 R191, R191 ;  /* 0x000000bf00bf7308 */ /* 0x000fe20000000800 */
[----:B------:R-:W-:Y:S02]  /*101c0*/  FSEL R183, R183, RZ, P0 ;  /* 0x000000ffb7b77208 */ /* 0x000fe40000000000 */
[----:B------:R-:W-:Y:S01]  /*101d0*/  PLOP3.LUT P0, PT, PT, PT, UP2, 0x80, 0x0 ;  /* 0x000000000000781c */ /* 0x000fe20003f0f028 */
[----:B------:R-:W-:Y:S02]  /*101e0*/  FADD.FTZ R5, -R5, R2 ;  /* 0x0000000205057221 */ /* 0x000fe40000010100 */
[--C-:B------:R-:W-:Y:S02]  /*101f0*/  FFMA.FTZ R180, R16, c[0x0][0x2d0], -R183.reuse ;  /* 0x0000b40010b47a23 */ /* 0x100fe400000108b7 */
[----:B------:R-:W1:Y:S01]  /*10200*/  LDSM.16.MT88.4 R16, [R227+0x100] ;  /* 0x00010000e310783b */ /* 0x000e620000004200 */
[--C-:B------:R-:W-:Y:S01]  /*10210*/  FFMA.FTZ R178, R6, c[0x0][0x2d0], -R183.reuse ;  /* 0x0000b40006b27a23 */ /* 0x100fe200000108b7 */
[----:B------:R-:W-:Y:S01]  /*10220*/  MUFU.EX2 R192, R192 ;  /* 0x000000c000c07308 */ /* 0x000fe20000000800 */
[----:B------:R-:W-:Y:S02]  /*10230*/  FMUL.FTZ R2, R5, c[0x0][0x2d0] ;  /* 0x0000b40005027a20 */ /* 0x000fe40000410000 */
[--C-:B------:R-:W-:Y:S01]  /*10240*/  FFMA.FTZ R181, R13, c[0x0][0x2d0], -R183.reuse ;  /* 0x0000b4000db57a23 */ /* 0x100fe200000108b7 */
[----:B--2---:R-:W-:Y:S01]  /*10250*/  F2FP.PACK_AB R14, R177, R10 ;  /* 0x0000000ab10e723e */ /* 0x004fe200000000ff */
[--C-:B------:R-:W-:Y:S01]  /*10260*/  FFMA.FTZ R179, R12, c[0x0][0x2d0], -R183.reuse ;  /* 0x0000b4000cb37a23 */ /* 0x100fe200000108b7 */
[----:B------:R-:W-:Y:S01]  /*10270*/  F2FP.PACK_AB R12, R11, R176 ;  /* 0x000000b00b0c723e */ /* 0x000fe200000000ff */
        /* <DEDUP_REMOVED lines=12> */
[--C-:B------:R-:W-:Y:S02]  /*10340*/  FFMA.FTZ R195, R166, c[0x0][0x2d0], -R183.reuse ;  /* 0x0000b400a6c37a23 */ /* 0x100fe400000108b7 */
[--C-:B------:R-:W-:Y:S01]  /*10350*/  FFMA.FTZ R196, R164, c[0x0][0x2d0], -R183.reuse ;  /* 0x0000b400a4c47a23 */ /* 0x100fe200000108b7 */
[----:B------:R-:W3:Y:S01]  /*10360*/  MUFU.EX2 R180, R180 ;  /* 0x000000b400b47308 */ /* 0x000ee20000000800 */
[----:B------:R-:W-:Y:S01]  /*10370*/  LDSM.16.MT88.4 R164, [R221+0x2900] ;  /* 0x00290000dda4783b */ /* 0x000fe20000004200 */
[--C-:B------:R-:W-:Y:S02]  /*10380*/  FFMA.FTZ R197, R32, c[0x0][0x2d0], -R183.reuse ;  /* 0x0000b40020c57a23 */ /* 0x100fe400000108b7 */
[C---:B--2---:R-:W-:Y:S02]  /*10390*/  FMUL.FTZ R6, R2.reuse, R162 ;  /* 0x000000a202067220 */ /* 0x044fe40000410000 */
[C---:B------:R-:W-:Y:S02]  /*103a0*/  FMUL.FTZ R7, R2.reuse, R163 ;  /* 0x000000a302077220 */ /* 0x040fe40000410000 */
[C---:B------:R-:W-:Y:S01]  /*103b0*/  FMUL.FTZ R134, R2.reuse, R134 ;  /* 0x0000008602867220 */ /* 0x040fe20000410000 */
[----:B------:R-:W-:Y:S01]  /*103c0*/  LDSM.16.MT88.4 R32, [R227+0x2900] ;  /* 0x00290000e320783b */ /* 0x000fe20000004200 */
[----:B------:R-:W-:Y:S01]  /*103d0*/  MUFU.EX2 R179, R179 ;  /* 0x000000b300b37308 */ /* 0x000fe20000000800 */
[C---:B------:R-:W-:Y:S02]  /*103e0*/  FMUL.FTZ R135, R2.reuse, R135 ;  /* 0x0000008702877220 */ /* 0x040fe40000410000 */
[C---:B------:R-:W-:Y:S02]  /*103f0*/  FMUL.FTZ R138, R2.reuse, R138 ;  /* 0x0000008a028a7220 */ /* 0x040fe40000410000 */
[C---:B------:R-:W-:Y:S02]  /*10400*/  FMUL.FTZ R139, R2.reuse, R139 ;  /* 0x0000008b028b7220 */ /* 0x040fe40000410000 */
[C---:B------:R-:W-:Y:S01]  /*10410*/  FMUL.FTZ R142, R2.reuse, R142 ;  /* 0x0000008e028e7220 */ /* 0x040fe20000410000 */
[----:B------:R-:W-:Y:S01]  /*10420*/  LDSM.16.MT88.4 R160, [R222+0x2900] ;  /* 0x00290000dea0783b */ /* 0x000fe20000004200 */
[C---:B------:R-:W-:Y:S01]  /*10430*/  FMUL.FTZ R143, R2.reuse, R143 ;  /* 0x0000008f028f7220 */ /* 0x040fe20000410000 */
[----:B------:R-:W2:Y:S01]  /*10440*/  MUFU.EX2 R178, R178 ;  /* 0x000000b200b27308 */ /* 0x000ea20000000800 */
[C---:B------:R-:W-:Y:S02]  /*10450*/  FMUL.FTZ R146, R2.reuse, R146 ;  /* 0x0000009202927220 */ /* 0x040fe40000410000 */
[----:B------:R-:W-:Y:S01]  /*10460*/  FMUL.FTZ R147, R2, R147 ;  /* 0x0000009302937220 */ /* 0x000fe20000410000 */
[----:B---3--:R-:W-:Y:S01]  /*10470*/  F2FP.PACK_AB R13, R180, R181 ;  /* 0x000000b5b40d723e */ /* 0x008fe200000000ff */
[--C-:B------:R-:W-:Y:S02]  /*10480*/  FFMA.FTZ R198, R28, c[0x0][0x2d0], -R183.reuse ;  /* 0x0000b4001cc67a23 */ /* 0x100fe400000108b7 */
[----:B------:R-:W-:Y:S01]  /*10490*/  LDSM.16.MT88.4 R28, [R221+0x900] ;  /* 0x00090000dd1c783b */ /* 0x000fe20000004200 */
        /* <DEDUP_REMOVED lines=9> */
[----:B------:R-:W-:Y:S01]  /*10530*/  FMUL.FTZ R155, R2, R155 ;  /* 0x0000009b029b7220 */ /* 0x000fe20000410000 */
[----:B--2---:R-:W-:Y:S01]  /*10540*/  F2FP.PACK_AB R15, R178, R179 ;  /* 0x000000b3b20f723e */ /* 0x004fe200000000ff */
[C---:B------:R-:W-:Y:S02]  /*10550*/  FMUL.FTZ R156, R3.reuse, R156 ;  /* 0x0000009c039c7220 */ /* 0x040fe40000410000 */
[C---:B------:R-:W-:Y:S02]  /*10560*/  FMUL.FTZ R157, R3.reuse, R157 ;  /* 0x0000009d039d7220 */ /* 0x040fe40000410000 */
[C---:B------:R-:W-:Y:S02]  /*10570*/  FMUL.FTZ R158, R2.reuse, R158 ;  /* 0x0000009e029e7220 */ /* 0x040fe40000410000 */
[C---:B-1----:R-:W-:Y:S01]  /*10580*/  HMMA.16816.F32 R4, R12.reuse, R16, R4 ;  /* 0x000000100c04723c */ /* 0x042fe20000001804 */
[----:B------:R-:W-:Y:S04]  /*10590*/  MUFU.EX2 R195, R195 ;  /* 0x000000c300c37308 */ /* 0x000fe80000000800 */
[C---:B------:R-:W-:Y:S02]  /*105a0*/  FMUL.FTZ R159, R2.reuse, R159 ;  /* 0x0000009f029f7220 */ /* 0x040fe40000410000 */
[C---:B------:R-:W-:Y:S01]  /*105b0*/  FMUL.FTZ R36, R3.reuse, R36 ;  /* 0x0000002403247220 */ /* 0x040fe20000410000 */
[C---:B------:R-:W-:Y:S01]  /*105c0*/  HMMA.16816.F32 R132, R12.reuse, R18, R132 ;  /* 0x000000120c84723c */ /* 0x040fe20000001884 */
[----:B------:R-:W1:Y:S02]  /*105d0*/  LDSM.16.MT88.4 R16, [R220+0x100] ;  /* 0x00010000dc10783b */ /* 0x000e640000004200 */
[----:B------:R-:W2:Y:S01]  /*105e0*/  MUFU.EX2 R196, R196 ;  /* 0x000000c400c47308 */ /* 0x000ea20000000800 */
[C---:B------:R-:W-:Y:S02]  /*105f0*/  FMUL.FTZ R37, R3.reuse, R37 ;  /* 0x0000002503257220 */ /* 0x040fe40000410000 */
[C---:B------:R-:W-:Y:S02]  /*10600*/  FMUL.FTZ R38, R2.reuse, R38 ;  /* 0x0000002602267220 */ /* 0x040fe40000410000 */
[C---:B------:R-:W-:Y:S04]  /*10610*/  HMMA.16816.F32 R136, R12.reuse, R20, R136 ;  /* 0x000000140c88723c */ /* 0x040fe80000001888 */
[C---:B------:R-:W-:Y:S01]  /*10620*/  FMUL.FTZ R39, R2.reuse, R39 ;  /* 0x0000002702277220 */ /* 0x040fe20000410000 */
[----:B------:R-:W-:Y:S01]  /*10630*/  MUFU.EX2 R197, R197 ;  /* 0x000000c500c57308 */ /* 0x000fe20000000800 */
[C---:B------:R-:W-:Y:S02]  /*10640*/  FMUL.FTZ R40, R3.reuse, R40 ;  /* 0x0000002803287220 */ /* 0x040fe40000410000 */
[C---:B------:R-:W-:Y:S01]  /*10650*/  HMMA.16816.F32 R140, R12.reuse, R22, R140 ;  /* 0x000000160c8c723c */ /* 0x040fe2000000188c */
[----:B------:R-:W4:Y:S03]  /*10660*/  LDSM.16.MT88.4 R20, [R227+0x2100] ;  /* 0x00210000e314783b */ /* 0x000f260000004200 */
[C---:B------:R-:W-:Y:S02]  /*10670*/  FMUL.FTZ R41, R3.reuse, R41 ;  /* 0x0000002903297220 */ /* 0x040fe40000410000 */
[C---:B------:R-:W-:Y:S01]  /*10680*/  FMUL.FTZ R42, R2.reuse, R42 ;  /* 0x0000002a022a7220 */ /* 0x040fe20000410000 */
[----:B------:R-:W5:Y:S01]  /*10690*/  MUFU.EX2 R198, R198 ;  /* 0x000000c600c67308 */ /* 0x000f620000000800 */
[C---:B------:R-:W-:Y:S04]  /*106a0*/  HMMA.16816.F32 R144, R12.reuse, R24, R144 ;  /* 0x000000180c90723c */ /* 0x040fe80000001890 */
[C---:B------:R-:W-:Y:S02]  /*106b0*/  FMUL.FTZ R43, R2.reuse, R43 ;  /* 0x0000002b022b7220 */ /* 0x040fe40000410000 */
[C---:B------:R-:W-:Y:S02]  /*106c0*/  FMUL.FTZ R44, R3.reuse, R44 ;  /* 0x0000002c032c7220 */ /* 0x040fe40000410000 */
[C---:B------:R-:W-:Y:S01]  /*106d0*/  HMMA.16816.F32 R148, R12.reuse, R26, R148 ;  /* 0x0000001a0c94723c */ /* 0x040fe20000001894 */
[----:B------:R-:W2:Y:S01]  /*106e0*/  LDSM.16.MT88.4 R24, [R222+0x2100] ;  /* 0x00210000de18783b */ /* 0x000ea20000004200 */
[----:B------:R-:W2:Y:S02]  /*106f0*/  MUFU.EX2 R249, R249 ;  /* 0x000000f900f97308 */ /* 0x000ea40000000800 */
[C---:B------:R-:W-:Y:S02]  /*10700*/  FMUL.FTZ R45, R3.reuse, R45 ;  /* 0x0000002d032d7220 */ /* 0x040fe40000410000 */
[C---:B------:R-:W-:Y:S02]  /*10710*/  FMUL.FTZ R46, R2.reuse, R46 ;  /* 0x0000002e022e7220 */ /* 0x040fe40000410000 */
[C---:B------:R-:W-:Y:S01]  /*10720*/  FMUL.FTZ R47, R2.reuse, R47 ;  /* 0x0000002f022f7220 */ /* 0x040fe20000410000 */
[C---:B-1----:R-:W-:Y:S03]  /*10730*/  HMMA.16816.F32 R152, R12.reuse, R16, R152 ;  /* 0x000000100c98723c */ /* 0x042fe60000001898 */
[C---:B------:R-:W-:Y:S01]  /*10740*/  FMUL.FTZ R48, R3.reuse, R48 ;  /* 0x0000003003307220 */ /* 0x040fe20000410000 */
[----:B------:R-:W-:Y:S01]  /*10750*/  MUFU.EX2 R203, R203 ;  /* 0x000000cb00cb7308 */ /* 0x000fe20000000800 */
[C---:B------:R-:W-:Y:S02]  /*10760*/  FMUL.FTZ R49, R3.reuse, R49 ;  /* 0x0000003103317220 */ /* 0x040fe40000410000 */
[C---:B------:R-:W-:Y:S01]  /*10770*/  FMUL.FTZ R50, R2.reuse, R50 ;  /* 0x0000003202327220 */ /* 0x040fe20000410000 */
[C---:B------:R-:W-:Y:S01]  /*10780*/  HMMA.16816.F32 R156, R12.reuse, R18, R156 ;  /* 0x000000120c9c723c */ /* 0x040fe2000000189c */
[----:B------:R-:W1:Y:S03]  /*10790*/  LDSM.16.MT88.4 R16, [R221+0x2100] ;  /* 0x00210000dd10783b */ /* 0x000e660000004200 */
[C---:B------:R-:W-:Y:S02]  /*107a0*/  FMUL.FTZ R51, R2.reuse, R51 ;  /* 0x0000003302337220 */ /* 0x040fe40000410000 */
[C---:B------:R-:W-:Y:S01]  /*107b0*/  FMUL.FTZ R52, R3.reuse, R52 ;  /* 0x0000003403347220 */ /* 0x040fe20000410000 */
[----:B------:R-:W-:Y:S01]  /*107c0*/  MUFU.EX2 R201, R201 ;  /* 0x000000c900c97308 */ /* 0x000fe20000000800 */
[C---:B----4-:R-:W-:Y:S04]  /*107d0*/  HMMA.16816.F32 R36, R12.reuse, R20, R36 ;  /* 0x000000140c24723c */ /* 0x050fe80000001824 */
[C---:B------:R-:W-:Y:S02]  /*107e0*/  FMUL.FTZ R53, R3.reuse, R53 ;  /* 0x0000003503357220 */ /* 0x040fe40000410000 */
[C---:B------:R-:W-:Y:S02]  /*107f0*/  FMUL.FTZ R54, R2.reuse, R54 ;  /* 0x0000003602367220 */ /* 0x040fe40000410000 */
[C---:B------:R-:W-:Y:S01]  /*10800*/  HMMA.16816.F32 R40, R12.reuse, R22, R40 ;  /* 0x000000160c28723c */ /* 0x040fe20000001828 */
[----:B------:R-:W4:Y:S01]  /*10810*/  LDSM.16.MT88.4 R20, [R220+0x2100] ;  /* 0x00210000dc14783b */ /* 0x000f220000004200 */
[----:B------:R-:W-:Y:S02]  /*10820*/  MUFU.EX2 R199, R199 ;  /* 0x000000c700c77308 */ /* 0x000fe40000000800 */
[C---:B------:R-:W-:Y:S02]  /*10830*/  FMUL.FTZ R55, R2.reuse, R55 ;  /* 0x0000003702377220 */ /* 0x040fe40000410000 */
[C---:B------:R-:W-:Y:S02]  /*10840*/  FMUL.FTZ R56, R3.reuse, R56 ;  /* 0x0000003803387220 */ /* 0x040fe40000410000 */
[C---:B--2---:R-:W-:Y:S04]  /*10850*/  HMMA.16816.F32 R44, R12.reuse, R24, R44 ;  /* 0x000000180c2c723c */ /* 0x044fe8000000182c */
        /* <DEDUP_REMOVED lines=8> */
[C---:B------:R-:W-:Y:S01]  /*108e0*/  FMUL.FTZ R61, R3.reuse, R61 ;  /* 0x0000003d033d7220 */ /* 0x040fe20000410000 */
[C---:B-1----:R-:W-:Y:S03]  /*108f0*/  HMMA.16816.F32 R52, R12.reuse, R16, R52 ;  /* 0x000000100c34723c */ /* 0x042fe60000001834 */
[C---:B------:R-:W-:Y:S02]  /*10900*/  FMUL.FTZ R62, R2.reuse, R62 ;  /* 0x0000003e023e7220 */ /* 0x040fe40000410000 */
[C---:B------:R-:W-:Y:S02]  /*10910*/  FMUL.FTZ R63, R2.reuse, R63 ;  /* 0x0000003f023f7220 */ /* 0x040fe40000410000 */
[C---:B------:R-:W-:Y:S01]  /*10920*/  FMUL.FTZ R64, R3.reuse, R64 ;  /* 0x0000004003407220 */ /* 0x040fe20000410000 */
[C---:B------:R-:W-:Y:S01]  /*10930*/  HMMA.16816.F32 R56, R12.reuse, R18, R56 ;  /* 0x000000120c38723c */ /* 0x040fe20000001838 */
[----:B------:R-:W1:Y:S01]  /*10940*/  LDSM.16.MT88.4 R16, [R222+0x4100] ;  /* 0x00410000de10783b */ /* 0x000e620000004200 */
[----:B------:R-:W-:Y:S02]  /*10950*/  MUFU.EX2 R187, R187 ;  /* 0x000000bb00bb7308 */ /* 0x000fe40000000800 */
[C---:B------:R-:W-:Y:S02]  /*10960*/  FMUL.FTZ R65, R3.reuse, R65 ;  /* 0x0000004103417220 */ /* 0x040fe40000410000 */
[C---:B------:R-:W-:Y:S02]  /*10970*/  FMUL.FTZ R66, R2.reuse, R66 ;  /* 0x0000004202427220 */ /* 0x040fe40000410000 */
[C---:B----4-:R-:W-:Y:S04]  /*10980*/  HMMA.16816.F32 R60, R12.reuse, R20, R60 ;  /* 0x000000140c3c723c */ /* 0x050fe8000000183c */
[C---:B------:R-:W-:Y:S01]  /*10990*/  FMUL.FTZ R67, R2.reuse, R67 ;  /* 0x0000004302437220 */ /* 0x040fe20000410000 */
[----:B------:R-:W-:Y:S01]  /*109a0*/  MUFU.EX2 R190, R190 ;  /* 0x000000be00be7308 */ /* 0x000fe20000000800 */
        /* <DEDUP_REMOVED lines=84> */
[----:B------:R-:W-:Y:S03]  /*10ef0*/  FMUL.FTZ R129, R3, R129 ;  /* 0x0000008103817220 */ /* 0x000fe60000410000 */
[C---:B-1----:R-:W-:Y:S03]  /*10f00*/  HMMA.16816.F32 R124, R12.reuse, R16, R124 ;  /* 0x000000100c7c723c */ /* 0x042fe6000000187c */
[C---:B------:R-:W-:Y:S02]  /*10f10*/  FMUL.FTZ R130, R2.reuse, R130 ;  /* 0x0000008202827220 */ /* 0x040fe40000410000 */
[----:B------:R-:W-:Y:S02]  /*10f20*/  FMUL.FTZ R131, R2, R131 ;  /* 0x0000008302837220 */ /* 0x000fe40000410000 */
[--C-:B------:R-:W-:Y:S02]  /*10f30*/  FFMA.FTZ R251, R252, c[0x0][0x2d0], -R183.reuse ;  /* 0x0000b400fcfb7a23 */ /* 0x100fe400000108b7 */
[--C-:B------:R-:W-:Y:S03]  /*10f40*/  FFMA.FTZ R250, R250, c[0x0][0x2d0], -R183.reuse ;  /* 0x0000b400fafa7a23 */ /* 0x100fe600000108b7 */
[----:B------:R-:W-:Y:S01]  /*10f50*/  HMMA.16816.F32 R128, R12, R18, R128 ;  /* 0x000000120c80723c */ /* 0x000fe20000001880 */
[----:B------:R-:W1:Y:S01]  /*10f60*/  LDSM.16.MT88.4 R16, [R220+0x900] ;  /* 0x00090000dc10783b */ /* 0x000e620000004200 */
[----:B------:R-:W1:Y:S01]  /*10f70*/  MUFU.EX2 R251, R251 ;  /* 0x000000fb00fb7308 */ /* 0x000e620000000800 */
[--C-:B------:R-:W-:Y:S02]  /*10f80*/  FFMA.FTZ R202, R202, c[0x0][0x2d0], -R183.reuse ;  /* 0x0000b400caca7a23 */ /* 0x100fe400000108b7 */
[--C-:B------:R-:W-:Y:S02]  /*10f90*/  FFMA.FTZ R200, R200, c[0x0][0x2d0], -R183.reuse ;  /* 0x0000b400c8c87a23 */ /* 0x100fe400000108b7 */
[----:B------:R-:W-:Y:S01]  /*10fa0*/  F2FP.PACK_AB R12, R192, R191 ;  /* 0x000000bfc00c723e */ /* 0x000fe200000000ff */
[--C-:B------:R-:W-:Y:S01]  /*10fb0*/  FFMA.FTZ R185, R186, c[0x0][0x2d0], -R183.reuse ;  /* 0x0000b400bab97a23 */ /* 0x100fe200000108b7 */
[----:B---3--:R-:W-:Y:S03]  /*10fc0*/  F2FP.PACK_AB R14, R194, R193 ;  /* 0x000000c1c20e723e */ /* 0x008fe600000000ff */
[----:B------:R-:W-:Y:S01]  /*10fd0*/  F2FP.PACK_AB R13, R196, R195 ;  /* 0x000000c3c40d723e */ /* 0x000fe200000000ff */
[----:B------:R-:W3:Y:S01]  /*10fe0*/  MUFU.EX2 R250, R250 ;  /* 0x000000fa00fa7308 */ /* 0x000ee20000000800 */
[----:B-----5:R-:W-:Y:S01]  /*10ff0*/  F2FP.PACK_AB R15, R198, R197 ;  /* 0x000000c5c60f723e */ /* 0x020fe200000000ff */
[--C-:B------:R-:W-:Y:S02]  /*11000*/  FFMA.FTZ R184, R184, c[0x0][0x2d0], -R183.reuse ;  /* 0x0000b400b8b87a23 */ /* 0x100fe400000108b7 */
[--C-:B------:R-:W-:Y:S02]  /*11010*/  FFMA.FTZ R182, R182, c[0x0][0x2d0], -R183.reuse ;  /* 0x0000b400b6b67a23 */ /* 0x100fe400000108b7 */
[----:B------:R-:W-:Y:S02]  /*11020*/  FFMA.FTZ R183, R9, c[0x0][0x2d0], -R183 ;  /* 0x0000b40009b77a23 */ /* 0x000fe400000108b7 */
[C---:B----4-:R-:W-:Y:S02]  /*11030*/  HMMA.16816.F32 R4, R12.reuse, R20, R4 ;  /* 0x000000140c04723c */ /* 0x050fe40000001804 */
[----:B------:R-:W4:Y:S01]  /*11040*/  MUFU.EX2 R202, R202 ;  /* 0x000000ca00ca7308 */ /* 0x000f220000000800 */
[----:B------:R-:W-:Y:S02]  /*11050*/  FFMA.FTZ R176, R3, R240, R176 ;  /* 0x000000f003b07223 */ /* 0x000fe400000100b0 */
[----:B------:R-:W-:Y:S02]  /*11060*/  FFMA.FTZ R181, R2, R239, R181 ;  /* 0x000000ef02b57223 */ /* 0x000fe400000100b5 */
[----:B------:R-:W-:Y:S01]  /*11070*/  FADD.FTZ R11, R11, R176 ;  /* 0x000000b00b0b7221 */ /* 0x000fe20000010000 */
[C---:B------:R-:W-:Y:S01]  /*11080*/  HMMA.16816.F32 R132, R12.reuse, R22, R132 ;  /* 0x000000160c84723c */ /* 0x040fe20000001884 */
[----:B------:R-:W5:Y:S03]  /*11090*/  LDSM.16.MT88.4 R20, [R220+0x2900] ;  /* 0x00290000dc14783b */ /* 0x000f660000004200 */
[----:B------:R-:W1:Y:S01]  /*110a0*/  MUFU.EX2 R200, R200 ;  /* 0x000000c800c87308 */ /* 0x000e620000000800 */
[----:B------:R-:W-:Y:S02]  /*110b0*/  FADD.FTZ R180, R180, R181 ;  /* 0x000000b5b4b47221 */ /* 0x000fe40000010000 */
[----:B------:R-:W-:Y:S01]  /*110c0*/  FADD.FTZ R10, R10, R11 ;  /* 0x0000000b0a0a7221 */ /* 0x000fe20000010000 */
[C---:B--2---:R-:W-:Y:S04]  /*110d0*/  HMMA.16816.F32 R136, R12.reuse, R24, R136 ;  /* 0x000000180c88723c */ /* 0x044fe80000001888 */
[----:B------:R-:W-:Y:S02]  /*110e0*/  FADD.FTZ R179, R179, R180 ;  /* 0x000000b4b3b37221 */ /* 0x000fe40000010000 */
[----:B------:R-:W-:Y:S01]  /*110f0*/  MUFU.EX2 R185, R185 ;  /* 0x000000b900b97308 */ /* 0x000fe20000000800 */
[----:B------:R-:W-:Y:S01]  /*11100*/  FADD.FTZ R10, R177, R10 ;  /* 0x0000000ab10a7221 */ /* 0x000fe20000010000 */
[C---:B------:R-:W-:Y:S01]  /*11110*/  HMMA.16816.F32 R140, R12.reuse, R26, R140 ;  /* 0x0000001a0c8c723c */ /* 0x040fe2000000188c */
[----:B------:R-:W2:Y:S03]  /*11120*/  LDSM.16.MT88.4 R24, [R221+0x4900] ;  /* 0x00490000dd18783b */ /* 0x000ea60000004200 */
[----:B------:R-:W-:Y:S02]  /*11130*/  FADD.FTZ R178, R178, R179 ;  /* 0x000000b3b2b27221 */ /* 0x000fe40000010000 */
[----:B------:R-:W-:Y:S02]  /*11140*/  FADD.FTZ R191, R191, R10 ;  /* 0x0000000abfbf7221 */ /* 0x000fe40000010000 */
[C---:B------:R-:W-:Y:S01]  /*11150*/  HMMA.16816.F32 R144, R12.reuse, R28, R144 ;  /* 0x0000001c0c90723c */ /* 0x040fe20000001890 */
[----:B------:R-:W2:Y:S03]  /*11160*/  MUFU.EX2 R184, R184 ;  /* 0x000000b800b87308 */ /* 0x000ea60000000800 */
[----:B------:R-:W-:Y:S02]  /*11170*/  FADD.FTZ R195, R195, R178 ;  /* 0x000000b2c3c37221 */ /* 0x000fe40000010000 */
[----:B------:R-:W-:Y:S02]  /*11180*/  FADD.FTZ R192, R192, R191 ;  /* 0x000000bfc0c07221 */ /* 0x000fe40000010000 */
[C---:B------:R-:W-:Y:S01]  /*11190*/  HMMA.16816.F32 R148, R12.reuse, R30, R148 ;  /* 0x0000001e0c94723c */ /* 0x040fe20000001894 */
[----:B------:R-:W-:Y:S02]  /*111a0*/  LDSM.16.MT88.4 R28, [R222+0x6900] ;  /* 0x00690000de1c783b */ /* 0x000fe40000004200 */
[----:B------:R-:W-:Y:S01]  /*111b0*/  MUFU.EX2 R182, R182 ;  /* 0x000000b600b67308 */ /* 0x000fe20000000800 */
[----:B------:R-:W-:Y:S02]  /*111c0*/  FADD.FTZ R196, R196, R195 ;  /* 0x000000c3c4c47221 */ /* 0x000fe40000010000 */
[----:B------:R-:W-:Y:S02]  /*111d0*/  FADD.FTZ R193, R193, R192 ;  /* 0x000000c0c1c17221 */ /* 0x000fe40000010000 */
[C---:B-1----:R-:W-:Y:S04]  /*111e0*/  HMMA.16816.F32 R152, R12.reuse, R16, R152 ;  /* 0x000000100c98723c */ /* 0x042fe80000001898 */
[----:B------:R-:W-:Y:S01]  /*111f0*/  FADD.FTZ R197, R197, R196 ;  /* 0x000000c4c5c57221 */ /* 0x000fe20000010000 */
[----:B------:R-:W1:Y:S01]  /*11200*/  MUFU.EX2 R183, R183 ;  /* 0x000000b700b77308 */ /* 0x000e620000000800 */
[----:B------:R-:W-:Y:S02]  /*11210*/  FADD.FTZ R2, R194, R193 ;  /* 0x000000c1c2027221 */ /* 0x000fe40000010000 */
[C---:B------:R-:W-:Y:S01]  /*11220*/  HMMA.16816.F32 R156, R12.reuse, R18, R156 ;  /* 0x000000120c9c723c */ /* 0x040fe2000000189c */
[----:B------:R-:W1:Y:S03]  /*11230*/  LDSM.16.MT88.4 R16, [R220+0x4900] ;  /* 0x00490000dc10783b */ /* 0x000e660000004200 */
[----:B------:R-:W-:Y:S02]  /*11240*/  FADD.FTZ R198, R198, R197 ;  /* 0x000000c5c6c67221 */ /* 0x000fe40000010000 */
[----:B------:R-:W-:Y:S02]  /*11250*/  FADD.FTZ R2, R249, R2 ;  /* 0x00000002f9027221 */ /* 0x000fe40000010000 */
[C---:B------:R-:W-:Y:S04]  /*11260*/  HMMA.16816.F32 R36, R12.reuse, R32, R36 ;  /* 0x000000200c24723c */ /* 0x040fe80000001824 */
[----:B------:R-:W-:Y:S02]  /*11270*/  FADD.FTZ R3, R251, R198 ;  /* 0x000000c6fb037221 */ /* 0x000fe40000010000 */
[----:B------:R-:W-:Y:S02]  /*11280*/  FADD.FTZ R2, R203, R2 ;  /* 0x00000002cb027221 */ /* 0x000fe40000010000 */
[C---:B------:R-:W-:Y:S01]  /*11290*/  HMMA.16816.F32 R40, R12.reuse, R34, R40 ;  /* 0x000000220c28723c */ /* 0x040fe20000001828 */
[----:B------:R-:W-:Y:S03]  /*112a0*/  LDSM.16.MT88.4 R32, [R227+0x3100] ;  /* 0x00310000e320783b */ /* 0x000fe60000004200 */
[----:B---3--:R-:W-:Y:S02]  /*112b0*/  FADD.FTZ R3, R250, R3 ;  /* 0x00000003fa037221 */ /* 0x008fe40000010000 */
[----:B------:R-:W-:Y:S02]  /*112c0*/  FADD.FTZ R2, R201, R2 ;  /* 0x00000002c9027221 */ /* 0x000fe40000010000 */
[C---:B------:R-:W-:Y:S04]  /*112d0*/  HMMA.16816.F32 R44, R12.reuse, R160, R44 ;  /* 0x000000a00c2c723c */ /* 0x040fe8000000182c */
[----:B----4-:R-:W-:Y:S02]  /*112e0*/  FADD.FTZ R3, R202, R3 ;  /* 0x00000003ca037221 */ /* 0x010fe40000010000 */
[----:B------:R-:W-:Y:S02]  /*112f0*/  FADD.FTZ R2, R199, R2 ;  /* 0x00000002c7027221 */ /* 0x000fe40000010000 */
[C---:B------:R-:W-:Y:S01]  /*11300*/  HMMA.16816.F32 R48, R12.reuse, R162, R48 ;  /* 0x000000a20c30723c */ /* 0x040fe20000001830 */
[----:B------:R-:W-:Y:S07]  /*11310*/  LDSM.16.MT88.4 R160, [R222+0x3100] ;  /* 0x00310000dea0783b */ /* 0x000fee0000004200 */
[C---:B------:R-:W-:Y:S08]  /*11320*/  HMMA.16816.F32 R52, R12.reuse, R164, R52 ;  /* 0x000000a40c34723c */ /* 0x040ff00000001834 */
[C---:B------:R-:W-:Y:S01]  /*11330*/  HMMA.16816.F32 R56, R12.reuse, R166, R56 ;  /* 0x000000a60c38723c */ /* 0x040fe20000001838 */
[----:B------:R-:W-:Y:S07]  /*11340*/  LDSM.16.MT88.4 R164, [R222+0x5100] ;  /* 0x00510000dea4783b */ /* 0x000fee0000004200 */
[C---:B-----5:R-:W-:Y:S08]  /*11350*/  HMMA.16816.F32 R60, R12.reuse, R20, R60 ;  /* 0x000000140c3c723c */ /* 0x060ff0000000183c */
[C---:B------:R-:W-:Y:S01]  /*11360*/  HMMA.16816.F32 R64, R12.reuse, R22, R64 ;  /* 0x000000160c40723c */ /* 0x040fe20000001840 */
[----:B------:R-:W3:Y:S07]  /*11370*/  LDSM.16.MT88.4 R20, [R227+0x6900] ;  /* 0x00690000e314783b */ /* 0x000eee0000004200 */
        /* <DEDUP_REMOVED lines=15> */
[C---:B------:R-:W-:Y:S08]  /*11470*/  HMMA.16816.F32 R108, R12.reuse, R28, R108 ;  /* 0x0000001c0c6c723c */ /* 0x040ff0000000186c */
        /* <DEDUP_REMOVED lines=8> */
[----:B------:R-:W-:Y:S02]  /*11500*/  F2FP.PACK_AB R12, R203, R249 ;  /* 0x000000f9cb0c723e */ /* 0x000fe400000000ff */
[----:B------:R-:W-:Y:S03]  /*11510*/  F2FP.PACK_AB R14, R199, R201 ;  /* 0x000000c9c70e723e */ /* 0x000fe600000000ff */
[----:B------:R-:W-:Y:S02]  /*11520*/  F2FP.PACK_AB R13, R250, R251 ;  /* 0x000000fbfa0d723e */ /* 0x000fe400000000ff */
[C---:B------:R-:W-:Y:S01]  /*11530*/  F2FP.PACK_AB R15, R200.reuse, R202 ;  /* 0x000000cac80f723e */ /* 0x040fe200000000ff */
[----:B------:R-:W-:Y:S01]  /*11540*/  FADD.FTZ R200, R200, R3 ;  /* 0x00000003c8c87221 */ /* 0x000fe20000010000 */
[----:B------:R-:W-:Y:S05]  /*11550*/  MOV R3, R0 ;  /* 0x0000000000037202 */ /* 0x000fea0000000f00 */
        /* <DEDUP_REMOVED lines=14> */
[----:B------:R-:W-:Y:S07]  /*11640*/  LDSM.16.MT88.4 R32, [R221+0x1900] ;  /* 0x00190000dd20783b */ /* 0x000fee0000004200 */
[C---:B------:R-:W-:Y:S08]  /*11650*/  HMMA.16816.F32 R44, R12.reuse, R160, R44 ;  /* 0x000000a00c2c723c */ /* 0x040ff0000000182c */
[C---:B------:R-:W-:Y:S08]  /*11660*/  HMMA.16816.F32 R48, R12.reuse, R162, R48 ;  /* 0x000000a20c30723c */ /* 0x040ff00000001830 */
[C---:B---3--:R-:W-:Y:S08]  /*11670*/  HMMA.16816.F32 R52, R12.reuse, R20, R52 ;  /* 0x000000140c34723c */ /* 0x048ff00000001834 */
[C---:B------:R-:W-:Y:S01]  /*11680*/  HMMA.16816.F32 R56, R12.reuse, R22, R56 ;  /* 0x000000160c38723c */ /* 0x040fe20000001838 */
[----:B------:R-:W3:Y:S07]  /*11690*/  LDSM.16.MT88.4 R20, [R220+0x5100] ;  /* 0x00510000dc14783b */ /* 0x000eee0000004200 */
[C---:B----4-:R-:W-:Y:S08]  /*116a0*/  HMMA.16816.F32 R60, R12.reuse, R28, R60 ;  /* 0x0000001c0c3c723c */ /* 0x050ff0000000183c */
[C---:B------:R-:W-:Y:S01]  /*116b0*/  HMMA.16816.F32 R64, R12.reuse, R30, R64 ;  /* 0x0000001e0c40723c */ /* 0x040fe20000001840 */
[----:B------:R-:W-:Y:S07]  /*116c0*/  LDSM.16.MT88.4 R28, [R222+0x7100] ;  /* 0x00710000de1c783b */ /* 0x000fee0000004200 */
[C---:B--2---:R-:W-:Y:S08]  /*116d0*/  HMMA.16816.F32 R68, R12.reuse, R24, R68 ;  /* 0x000000180c44723c */ /* 0x044ff00000001844 */
[C---:B------:R-:W-:Y:S01]  /*116e0*/  HMMA.16816.F32 R72, R12.reuse, R26, R72 ;  /* 0x0000001a0c48723c */ /* 0x040fe20000001848 */
[----:B------:R-:W2:Y:S07]  /*116f0*/  LDSM.16.MT88.4 R24, [R227+0x7100] ;  /* 0x00710000e318783b */ /* 0x000eae0000004200 */
[C---:B------:R-:W-:Y:S08]  /*11700*/  HMMA.16816.F32 R76, R12.reuse, R164, R76 ;  /* 0x000000a40c4c723c */ /* 0x040ff0000000184c */
[C---:B------:R-:W-:Y:S01]  /*11710*/  HMMA.16816.F32 R80, R12.reuse, R166, R80 ;  /* 0x000000a60c50723c */ /* 0x040fe20000001850 */
[----:B------:R-:W-:Y:S07]  /*11720*/  LDSM.16.MT88.4 R164, [R227+0x5900] ;  /* 0x00590000e3a4783b */ /* 0x000fee0000004200 */
        /* <DEDUP_REMOVED lines=9> */
[C---:B------:R-:W-:Y:S08]  /*117c0*/  HMMA.16816.F32 R108, R12.reuse, R28, R108 ;  /* 0x0000001c0c6c723c */ /* 0x040ff0000000186c */
[C---:B------:R-:W-:Y:S01]  /*117d0*/  HMMA.16816.F32 R112, R12.reuse, R30, R112 ;  /* 0x0000001e0c70723c */ /* 0x040fe20000001870 */
[----:B------:R-:W4:Y:S07]  /*117e0*/  LDSM.16.MT88.4 R28, [R222+0x1900] ;  /* 0x00190000de1c783b */ /* 0x000f2e0000004200 */
[C---:B-1----:R-:W-:Y:S08]  /*117f0*/  HMMA.16816.F32 R116, R12.reuse, R16, R116 ;  /* 0x000000100c74723c */ /* 0x042ff00000001874 */
[C---:B------:R-:W-:Y:S01]  /*11800*/  HMMA.16816.F32 R120, R12.reuse, R18, R120 ;  /* 0x000000120c78723c */ /* 0x040fe20000001878 */
[----:B------:R-:W1:Y:S07]  /*11810*/  LDSM.16.MT88.4 R16, [R220+0x1900] ;  /* 0x00190000dc10783b */ /* 0x000e6e0000004200 */
[C---:B---3--:R-:W-:Y:S08]  /*11820*/  HMMA.16816.F32 R124, R12.reuse, R20, R124 ;  /* 0x000000140c7c723c */ /* 0x048ff0000000187c */
[----:B------:R-:W-:Y:S01]  /*11830*/  HMMA.16816.F32 R128, R12, R22, R128 ;  /* 0x000000160c80723c */ /* 0x000fe20000001880 */
[----:B------:R-:W-:Y:S06]  /*11840*/  LDSM.16.MT88.4 R20, [R222+0x3900] ;  /* 0x00390000de14783b */ /* 0x000fec0000004200 */
[----:B------:R-:W-:Y:S01]  /*11850*/  F2FP.PACK_AB R12, R188, R189 ;  /* 0x000000bdbc0c723e */ /* 0x000fe200000000ff */
[----:B------:R-:W-:Y:S01]  /*11860*/  FADD.FTZ R189, R189, R2 ;  /* 0x00000002bdbd7221 */ /* 0x000fe20000010000 */
[----:B------:R-:W-:Y:S03]  /*11870*/  F2FP.PACK_AB R14, R190, R187 ;  /* 0x000000bbbe0e723e */ /* 0x000fe600000000ff */
[----:B------:R-:W-:Y:S01]  /*11880*/  F2FP.PACK_AB R13, R184, R185 ;  /* 0x000000b9b80d723e */ /* 0x000fe200000000ff */
[----:B------:R-:W-:Y:S01]  /*11890*/  FADD.FTZ R185, R185, R200 ;  /* 0x000000c8b9b97221 */ /* 0x000fe20000010000 */
[----:B------:R-:W-:Y:S01]  /*118a0*/  F2FP.PACK_AB R15, R183, R182 ;  /* 0x000000b6b70f723e */ /* 0x000fe200000000ff */
[----:B------:R-:W-:Y:S01]  /*118b0*/  FADD.FTZ R188, R188, R189 ;  /* 0x000000bdbcbc7221 */ /* 0x000fe20000010000 */
[----:B------:R-:W-:Y:S01]  /*118c0*/  MOV R2, R8 ;  /* 0x0000000800027202 */ /* 0x000fe20000000f00 */
[----:B------:R-:W-:Y:S02]  /*118d0*/  FADD.FTZ R185, R184, R185 ;  /* 0x000000b9b8b97221 */ /* 0x000fe40000010000 */
[----:B------:R-:W-:Y:S02]  /*118e0*/  FADD.FTZ R187, R187, R188 ;  /* 0x000000bcbbbb7221 */ /* 0x000fe40000010000 */
[C---:B--2---:R-:W-:Y:S01]  /*118f0*/  HMMA.16816.F32 R160, R12.reuse, R24, R4 ;  /* 0x000000180ca0723c */ /* 0x044fe20000001804 */
[----:B------:R-:W2:Y:S02]  /*11900*/  LDSM.16.MT88.4 R4, [R227+0x3900] ;  /* 0x00390000e304783b */ /* 0x000ea40000004200 */
[----:B------:R-:W-:Y:S02]  /*11910*/  FADD.FTZ R182, R182, R185 ;  /* 0x000000b9b6b67221 */ /* 0x000fe40000010000 */
[----:B------:R-:W-:Y:S02]  /*11920*/  FADD.FTZ R240, R190, R187 ;  /* 0x000000bbbef07221 */ /* 0x000fe40000010000 */
[----:B------:R-:W-:Y:S01]  /*11930*/  FADD.FTZ R239, R183, R182 ;  /* 0x000000b6b7ef7221 */ /* 0x000fe20000010000 */
[C---:B------:R-:W-:Y:S01]  /*11940*/  HMMA.16816.F32 R132, R12.reuse, R26, R132 ;  /* 0x0000001a0c84723c */ /* 0x040fe20000001884 */
[----:B------:R-:W3:Y:S07]  /*11950*/  LDSM.16.MT88.4 R24, [R221+0x3900] ;  /* 0x00390000dd18783b */ /* 0x000eee0000004200 */
[C---:B----4-:R-:W-:Y:S08]  /*11960*/  HMMA.16816.F32 R136, R12.reuse, R28, R136 ;  /* 0x0000001c0c88723c */ /* 0x050ff00000001888 */
        /* <DEDUP_REMOVED lines=8> */
[C---:B--2---:R-:W-:Y:S08]  /*119f0*/  HMMA.16816.F32 R36, R12.reuse, R4, R36 ;  /* 0x000000040c24723c */ /* 0x044ff00000001824 */
[C---:B------:R-:W-:Y:S01]  /*11a00*/  HMMA.16816.F32 R40, R12.reuse, R6, R40 ;  /* 0x000000060c28723c */ /* 0x040fe20000001828 */
[----:B------:R-:W2:Y:S07]  /*11a10*/  LDSM.16.MT88.4 R4, [R222+0x7900] ;  /* 0x00790000de04783b */ /* 0x000eae0000004200 */
[C---:B------:R-:W-:Y:S08]  /*11a20*/  HMMA.16816.F32 R44, R12.reuse, R20, R44 ;  /* 0x000000140c2c723c */ /* 0x040ff0000000182c */
[C---:B------:R-:W-:Y:S01]  /*11a30*/  HMMA.16816.F32 R48, R12.reuse, R22, R48 ;  /* 0x000000160c30723c */ /* 0x040fe20000001830 */
[----:B------:R-:W1:Y:S07]  /*11a40*/  LDSM.16.MT88.4 R20, [R221+0x7900] ;  /* 0x00790000dd14783b */ /* 0x000e6e0000004200 */
[C---:B---3--:R-:W-:Y:S08]  /*11a50*/  HMMA.16816.F32 R52, R12.reuse, R24, R52 ;  /* 0x000000180c34723c */ /* 0x048ff00000001834 */
[C---:B------:R-:W-:Y:S08]  /*11a60*/  HMMA.16816.F32 R56, R12.reuse, R26, R56 ;  /* 0x0000001a0c38723c */ /* 0x040ff00000001838 */
[C---:B----4-:R-:W-:Y:S08]  /*11a70*/  HMMA.16816.F32 R60, R12.reuse, R28, R60 ;  /* 0x0000001c0c3c723c */ /* 0x050ff0000000183c */
[C---:B------:R-:W-:Y:S08]  /*11a80*/  HMMA.16816.F32 R64, R12.reuse, R30, R64 ;  /* 0x0000001e0c40723c */ /* 0x040ff00000001840 */
[C---:B------:R-:W-:Y:S08]  /*11a90*/  HMMA.16816.F32 R68, R12.reuse, R164, R68 ;  /* 0x000000a40c44723c */ /* 0x040ff00000001844 */
[C---:B------:R-:W-:Y:S08]  /*11aa0*/  HMMA.16816.F32 R72, R12.reuse, R166, R72 ;  /* 0x000000a60c48723c */ /* 0x040ff00000001848 */
[C---:B------:R-:W-:Y:S08]  /*11ab0*/  HMMA.16816.F32 R76, R12.reuse, R168, R76 ;  /* 0x000000a80c4c723c */ /* 0x040ff0000000184c */
[C---:B------:R-:W-:Y:S08]  /*11ac0*/  HMMA.16816.F32 R80, R12.reuse, R170, R80 ;  /* 0x000000aa0c50723c */ /* 0x040ff00000001850 */
[C---:B-----5:R-:W-:Y:S08]  /*11ad0*/  HMMA.16816.F32 R84, R12.reuse, R32, R84 ;  /* 0x000000200c54723c */ /* 0x060ff00000001854 */
[C---:B------:R-:W-:Y:S08]  /*11ae0*/  HMMA.16816.F32 R88, R12.reuse, R34, R88 ;  /* 0x000000220c58723c */ /* 0x040ff00000001858 */
[C---:B------:R-:W-:Y:S08]  /*11af0*/  HMMA.16816.F32 R92, R12.reuse, R172, R92 ;  /* 0x000000ac0c5c723c */ /* 0x040ff0000000185c */
[C---:B------:R-:W-:Y:S08]  /*11b00*/  HMMA.16816.F32 R96, R12.reuse, R174, R96 ;  /* 0x000000ae0c60723c */ /* 0x040ff00000001860 */
[C---:B-1----:R-:W-:Y:S08]  /*11b10*/  HMMA.16816.F32 R100, R12.reuse, R16, R100 ;  /* 0x000000100c64723c */ /* 0x042ff00000001864 */
[C---:B------:R-:W-:Y:S01]  /*11b20*/  HMMA.16816.F32 R104, R12.reuse, R18, R104 ;  /* 0x000000120c68723c */ /* 0x040fe20000001868 */
[----:B------:R-:W1:Y:S07]  /*11b30*/  LDSM.16.MT88.4 R16, [R220+0x7900] ;  /* 0x00790000dc10783b */ /* 0x000e6e0000004200 */
[C---:B--2---:R-:W-:Y:S08]  /*11b40*/  HMMA.16816.F32 R108, R12.reuse, R4, R108 ;  /* 0x000000040c6c723c */ /* 0x044ff0000000186c */
[C---:B------:R-:W-:Y:S08]  /*11b50*/  HMMA.16816.F32 R112, R12.reuse, R6, R112 ;  /* 0x000000060c70723c */ /* 0x040ff00000001870 */
[C---:B------:R-:W-:Y:S08]  /*11b60*/  HMMA.16816.F32 R116, R12.reuse, R20, R116 ;  /* 0x000000140c74723c */ /* 0x040ff00000001874 */
[C---:B------:R-:W-:Y:S08]  /*11b70*/  HMMA.16816.F32 R120, R12.reuse, R22, R120 ;  /* 0x000000160c78723c */ /* 0x040ff00000001878 */
[C---:B-1----:R-:W-:Y:S08]  /*11b80*/  HMMA.16816.F32 R124, R12.reuse, R16, R124 ;  /* 0x000000100c7c723c */ /* 0x042ff0000000187c */
[----:B------:R-:W-:Y:S01]  /*11b90*/  HMMA.16816.F32 R128, R12, R18, R128 ;  /* 0x000000120c80723c */ /* 0x000fe20000001880 */
[----:B------:R-:W-:-:S07]  /*11ba0*/  @P0 BRA `(.L_x_2014) ;  /* 0xffffc0a000000947 */ /* 0x000fce000383ffff */
.L_x_2004:
[----:B------:R-:W1:Y:S01]  /*11bb0*/  SHFL.BFLY PT, R3, R240, 0x2, 0x1f ;  /* 0x0c401f00f0037f89 */ /* 0x000e6200000e0000 */
[----:B------:R-:W-:-:S02]  /*11bc0*/  MOV R2, RZ ;  /* 0x000000ff00027202 */ /* 0x000fc40000000f00 */
[----:B------:R-:W-:Y:S01]  /*11bd0*/  MOV R4, RZ ;  /* 0x000000ff00047202 */ /* 0x000fe20000000f00 */
[----:B------:R-:W2:Y:S01]  /*11be0*/  SHFL.BFLY PT, R10, R239, 0x2, 0x1f ;  /* 0x0c401f00ef0a7f89 */ /* 0x000ea200000e0000 */
[----:B------:R-:W-:Y:S02]  /*11bf0*/  MOV R7, 0xff800000 ;  /* 0xff80000000077802 */ /* 0x000fe40000000f00 */
[----:B------:R-:W-:Y:S01]  /*11c00*/  PLOP3.LUT P2, PT, PT, PT, PT, 0x8, 0x0 ;  /* 0x000000000000781c */ /* 0x000fe20003f4e170 */
[----:B-1----:R-:W-:Y:S02]  /*11c10*/  FADD.FTZ R3, R3, R240 ;  /* 0x000000f003037221 */ /* 0x002fe40000010000 */
[----:B--2---:R-:W-:-:S03]  /*11c20*/  FADD.FTZ R10, R10, R239 ;  /* 0x000000ef0a0a7221 */ /* 0x004fc60000010000 */
[----:B------:R-:W1:Y:S04]  /*11c30*/  SHFL.BFLY PT, R6, R3, 0x1, 0x1f ;  /* 0x0c201f0003067f89 */ /* 0x000e6800000e0000 */
[----:B------:R-:W2:Y:S01]  /*11c40*/  SHFL.BFLY PT, R5, R10, 0x1, 0x1f ;  /* 0x0c201f000a057f89 */ /* 0x000ea200000e0000 */
[----:B-1----:R-:W-:Y:S02]  /*11c50*/  FADD.FTZ R6, R3, R6 ;  /* 0x0000000603067221 */ /* 0x002fe40000010000 */
[----:B--2---:R-:W-:-:S03]  /*11c60*/  FADD.FTZ R5, R5, R10 ;  /* 0x0000000a05057221 */ /* 0x004fc60000010000 */
[----:B------:R-:W-:Y:S02]  /*11c70*/  FSETP.NE.FTZ.AND P1, PT, R6, RZ, PT ;  /* 0x000000ff0600720b */ /* 0x000fe40003f35000 */
[----:B------:R-:W-:-:S11]  /*11c80*/  FSETP.NE.FTZ.AND P0, PT, R5, RZ, PT ;  /* 0x000000ff0500720b */ /* 0x000fd60003f15000 */
[----:B------:R-:W1:Y:S01]  /*11c90*/  @P1 MUFU.RCP R2, R6 ;  /* 0x0000000600021308 */ /* 0x000e620000001000 */
[----:B------:R-:W-:Y:S02]  /*11ca0*/  @P1 MOV R10, 0x3f317218 ;  /* 0x3f317218000a1802 */ /* 0x000fe40000000f00 */
[----:B------:R-:W-:-:S05]  /*11cb0*/  @P0 MOV R12, 0x3f317218 ;  /* 0x3f317218000c0802 */ /* 0x000fca0000000f00 */
[----:B------:R-:W2:Y:S08]  /*11cc0*/  @P1 MUFU.LG2 R6, R6 ;  /* 0x0000000600061308 */ /* 0x000eb00000000c00 */
[----:B------:R-:W3:Y:S01]  /*11cd0*/  @P0 MUFU.LG2 R9, R5 ;  /* 0x0000000500090308 */ /* 0x000ee20000000c00 */
[C---:B-1----:R-:W-:Y:S02]  /*11ce0*/  FMUL.FTZ R160, R2.reuse, R160 ;  /* 0x000000a002a07220 */ /* 0x042fe40000410000 */
[----:B------:R-:W-:-:S02]  /*11cf0*/  FMUL.FTZ R161, R2, R161 ;  /* 0x000000a102a17220 */ /* 0x000fc40000410000 */
[C---:B------:R-:W-:Y:S02]  /*11d00*/  FMUL.FTZ R132, R2.reuse, R132 ;  /* 0x0000008402847220 */ /* 0x040fe40000410000 */
[----:B------:R-:W-:Y:S01]  /*11d10*/  FMUL.FTZ R133, R2, R133 ;  /* 0x0000008502857220 */ /* 0x000fe20000410000 */
[----:B------:R1:W4:Y:S01]  /*11d20*/  @P0 MUFU.RCP R4, R5 ;  /* 0x0000000500040308 */ /* 0x0003220000001000 */
[----:B--2---:R-:W-:Y:S02]  /*11d30*/  @P1 FMUL.FTZ R11, R6, 0.69314718246459960938 ;  /* 0x3f317218060b1820 */ /* 0x004fe40000410000 */
[----:B------:R-:W-:Y:S02]  /*11d40*/  @P1 FMUL.FTZ R6, R10, c[0x0][0x2d0] ;  /* 0x0000b4000a061a20 */ /* 0x000fe40000410000 */
[C---:B------:R-:W-:Y:S02]  /*11d50*/  FMUL.FTZ R136, R2.reuse, R136 ;  /* 0x0000008802887220 */ /* 0x040fe40000410000 */
[----:B------:R-:W-:-:S02]  /*11d60*/  FMUL.FTZ R137, R2, R137 ;  /* 0x0000008902897220 */ /* 0x000fc40000410000 */
[----:B---3--:R-:W-:Y:S02]  /*11d70*/  @P0 FMUL.FTZ R10, R9, 0.69314718246459960938 ;  /* 0x3f317218090a0820 */ /* 0x008fe40000410000 */
[----:B------:R-:W-:Y:S02]  /*11d80*/  @P0 FMUL.FTZ R9, R12, c[0x0][0x2d0] ;  /* 0x0000b4000c090a20 */ /* 0x000fe40000410000 */
[C---:B------:R-:W-:Y:S02]  /*11d90*/  FMUL.FTZ R140, R2.reuse, R140 ;  /* 0x0000008c028c7220 */ /* 0x040fe40000410000 */
[C---:B------:R-:W-:Y:S01]  /*11da0*/  FMUL.FTZ R141, R2.reuse, R141 ;  /* 0x0000008d028d7220 */ /* 0x040fe20000410000 */
[----:B-1----:R-:W-:Y:S01]  /*11db0*/  MOV R5, 0xff800000 ;  /* 0xff80000000057802 */ /* 0x002fe20000000f00 */
        /* <DEDUP_REMOVED lines=56> */
[C---:B----4-:R-:W-:Y:S02]  /*12140*/  FMUL.FTZ R162, R4.reuse, R162 ;  /* 0x000000a204a27220 */ /* 0x050fe40000410000 */
        /* <DEDUP_REMOVED lines=65> */
.L_x_1966:
[----:B------:R-:W-:Y:S05]  /*12560*/  @P2 BRA `(.L_x_2015) ;  /* 0x00001f9000002947 */ /* 0x000fea0003800000 */
[----:B------:R-:W1:Y:S01]  /*12570*/  S2R R9, SR_CTAID.Y ;  /* 0x0000000000097919 */ /* 0x000e620000002600 */
[----:B------:R-:W-:Y:S01]  /*12580*/  IMAD R8, RZ, RZ, -UR13 ;  /* 0x8000000dff087e24 */ /* 0x000fe2000f8e02ff */
[----:B------:R-:W-:Y:S01]  /*12590*/  USHF.R.S32.HI UR6, URZ, 0x1f, UR13 ;  /* 0x0000001f3f067899 */ /* 0x000fe2000801140d */
[----:B------:R-:W-:Y:S01]  /*125a0*/  BSSY B0, `(.L_x_2016) ;  /* 0x0000132000007945 */ /* 0x000fe20003800000 */
[----:B------:R-:W3:Y:S01]  /*125b0*/  S2R R4, SR_TID.X ;  /* 0x0000000000047919 */ /* 0x000ee20000002100 */
[----:B------:R-:W-:-:S02]  /*125c0*/  ULDC.64 UR4, c[0x0][0x4d0] ;  /* 0x0001340000047ab9 */ /* 0x000fc40000000a00 */
[----:B------:R-:W-:Y:S01]  /*125d0*/  UIMAD UR7, UR6, UR4, URZ ;  /* 0x00000004060772a4 */ /* 0x000fe2000f8e023f */
[----:B------:R-:W4:Y:S01]  /*125e0*/  S2R R11, SR_CTAID.Z ;  /* 0x00000000000b7919 */ /* 0x000f220000002700 */
[----:B------:R-:W-:Y:S02]  /*125f0*/  UIMAD.WIDE.U32 UR8, UR13, UR4, URZ ;  /* 0x000000040d0872a5 */ /* 0x000fe4000f8e003f */
[----:B------:R-:W-:Y:S01]  /*12600*/  UIMAD UR7, UR13, UR5, UR7 ;  /* 0x000000050d0772a4 */ /* 0x000fe2000f8e0207 */
[----:B------:R-:W5:Y:S02]  /*12610*/  S2R R12, SR_CTAID.X ;  /* 0x00000000000c7919 */ /* 0x000f640000002500 */
[----:B------:R-:W-:Y:S01]  /*12620*/  ULDC.64 UR4, c[0x0][0x438] ;  /* 0x00010e0000047ab9 */ /* 0x000fe20000000a00 */
[----:B------:R-:W-:Y:S01]  /*12630*/  MOV R19, UR9 ;  /* 0x0000000900137c02 */ /* 0x000fe20008000f00 */
[----:B------:R-:W-:Y:S01]  /*12640*/  UIMAD.WIDE.U32 UR10, UR13, UR4, URZ ;  /* 0x000000040d0a72a5 */ /* 0x000fe2000f8e003f */
[----:B------:R-:W-:Y:S01]  /*12650*/  IMAD.U32 R18, RZ, RZ, UR8 ;  /* 0x00000008ff127e24 */ /* 0x000fe2000f8e00ff */
[----:B------:R-:W-:-:S02]  /*12660*/  UIMAD UR4, UR6, UR4, URZ ;  /* 0x00000004060472a4 */ /* 0x000fc4000f8e023f */
[----:B------:R-:W-:Y:S02]  /*12670*/  UIADD3 UR7, UR9, UR7, URZ ;  /* 0x0000000709077290 */ /* 0x000fe4000fffe03f */
[----:B------:R-:W-:Y:S01]  /*12680*/  UIMAD UR4, UR13, UR5, UR4 ;  /* 0x000000050d0472a4 */ /* 0x000fe2000f8e0204 */
[----:B------:R-:W-:Y:S01]  /*12690*/  MOV R16, UR10 ;  /* 0x0000000a00107c02 */ /* 0x000fe20008000f00 */
[----:B-1----:R-:W-:Y:S02]  /*126a0*/  IMAD R8, R8, c[0x0][0x550], R9 ;  /* 0x0001540008087a24 */ /* 0x002fe400078e0209 */
[----:B------:R-:W-:Y:S01]  /*126b0*/  UIADD3 UR4, UR11, UR4, URZ ;  /* 0x000000040b047290 */ /* 0x000fe2000fffe03f */
[----:B------:R-:W-:Y:S01]  /*126c0*/  IMAD.U32 R17, RZ, RZ, UR11 ;  /* 0x0000000bff117e24 */ /* 0x000fe2000f8e00ff */
[----:B---3--:R-:W-:Y:S01]  /*126d0*/  SHF.R.S32.HI R9, RZ, 0x1f, R4 ;  /* 0x0000001fff097819 */ /* 0x008fe20000011404 */
[----:B------:R-:W-:-:S03]  /*126e0*/  IMAD.U32 R19, RZ, RZ, UR7 ;  /* 0x00000007ff137e24 */ /* 0x000fc6000f8e00ff */
[CC--:B------:R-:W-:Y:S01]  /*126f0*/  LEA.HI R0, R9.reuse, R4.reuse, RZ, 0x5 ;  /* 0x0000000409007211 */ /* 0x0c0fe200078f28ff */
[----:B------:R-:W-:Y:S01]  /*12700*/  IMAD.U32 R17, RZ, RZ, UR4 ;  /* 0x00000004ff117e24 */ /* 0x000fe2000f8e00ff */
[-C--:B------:R-:W-:Y:S01]  /*12710*/  LEA.HI R9, R9, R4.reuse, RZ, 0x2 ;  /* 0x0000000409097211 */ /* 0x080fe200078f10ff */
[C---:B----4-:R-:W-:Y:S01]  /*12720*/  IMAD.WIDE.U32 R18, R11.reuse, c[0x0][0x4d8], R18 ;  /* 0x000136000b127a25 */ /* 0x050fe200078e0012 */
[----:B------:R-:W-:Y:S02]  /*12730*/  LOP3.LUT R13, R0, 0xffffffe0, RZ, 0xc0, !PT ;  /* 0xffffffe0000d7812 */ /* 0x000fe400078ec0ff */
[----:B------:R-:W-:Y:S01]  /*12740*/  SHF.R.S32.HI R15, RZ, 0x5, R0 ;  /* 0x00000005ff0f7819 */ /* 0x000fe20000011400 */
[----:B------:R-:W-:Y:S01]  /*12750*/  IMAD.WIDE.U32 R16, R11, c[0x0][0x440], R16 ;  /* 0x000110000b107a25 */ /* 0x000fe200078e0010 */
[----:B------:R-:W-:Y:S02]  /*12760*/  SHF.R.S32.HI R0, RZ, 0x1f, R0 ;  /* 0x0000001fff007819 */ /* 0x000fe40000011400 */
[----:B------:R-:W-:Y:S01]  /*12770*/  LOP3.LUT R9, R9, 0xfffffffc, RZ, 0xc0, !PT ;  /* 0xfffffffc09097812 */ /* 0x000fe200078ec0ff */
[----:B------:R-:W-:Y:S01]  /*12780*/  IMAD.IADD R6, R4, 0x1, -R13 ;  /* 0x0000000104067824 */ /* 0x000fe200078e0a0d */
[----:B------:R-:W-:Y:S01]  /*12790*/  LEA.HI R0, R0, R15, RZ, 0x3 ;  /* 0x0000000f00007211 */ /* 0x000fe200078f18ff */
[----:B------:R-:W-:Y:S01]  /*127a0*/  IMAD.MOV.U32 R20, RZ, RZ, R18 ;  /* 0x000000ffff147224 */ /* 0x000fe200078e0012 */
[----:B------:R-:W-:Y:S01]  /*127b0*/  IADD3 R9, -R9, R4, RZ ;  /* 0x0000000409097210 */ /* 0x000fe20007ffe1ff */
[----:B------:R-:W-:Y:S01]  /*127c0*/  IMAD.MOV.U32 R22, RZ, RZ, R16 ;  /* 0x000000ffff167224 */ /* 0x000fe200078e0010 */
[----:B------:R-:W-:-:S02]  /*127d0*/  LOP3.LUT R0, R0, 0xffffff8, RZ, 0xc0, !PT ;  /* 0x0ffffff800007812 */ /* 0x000fc400078ec0ff */
[----:B------:R-:W-:Y:S02]  /*127e0*/  SHF.R.S32.HI R13, RZ, 0x1f, R6 ;  /* 0x0000001fff0d7819 */ /* 0x000fe40000011406 */
[----:B------:R-:W-:Y:S01]  /*127f0*/  SHF.R.S32.HI R10, RZ, 0x1f, R11 ;  /* 0x0000001fff0a7819 */ /* 0x000fe2000001140b */
[----:B------:R-:W-:Y:S01]  /*12800*/  IMAD.IADD R15, R15, 0x1, -R0 ;  /* 0x000000010f0f7824 */ /* 0x000fe200078e0a00 */
[----:B------:R-:W-:Y:S02]  /*12810*/  LEA.HI R0, R9, R9, RZ, 0x1 ;  /* 0x0000000909007211 */ /* 0x000fe400078f08ff */
[----:B------:R-:W-:Y:S01]  /*12820*/  LEA.HI R4, R13, R6, RZ, 0x2 ;  /* 0x000000060d047211 */ /* 0x000fe200078f10ff */
[----:B------:R-:W-:Y:S01]  /*12830*/  IMAD.MOV.U32 R13, RZ, RZ, c[0x0][0x4e8] ;  /* 0x00013a00ff0d7624 */ /* 0x000fe200078e00ff */
[----:B------:R-:W-:Y:S02]  /*12840*/  LOP3.LUT R0, R0, 0x1ffffffe, RZ, 0xc0, !PT ;  /* 0x1ffffffe00007812 */ /* 0x000fe400078ec0ff */
[----:B------:R-:W-:-:S02]  /*12850*/  SHF.R.S32.HI R14, RZ, 0x2, R4 ;  /* 0x00000002ff0e7819 */ /* 0x000fc40000011404 */
[----:B------:R-:W-:Y:S01]  /*12860*/  IADD3 R0, R9, -R0, RZ ;  /* 0x8000000009007210 */ /* 0x000fe20007ffe0ff */
[----:B------:R-:W-:Y:S01]  /*12870*/  BAR.SYNC.DEFER_BLOCKING 0x1, 0x100 ;  /* 0x0044000000007b1d */ /* 0x000fe20000010000 */
[----:B------:R-:W-:Y:S01]  /*12880*/  ISETP.NE.AND P1, PT, R13, 0x1, PT ;  /* 0x000000010d00780c */ /* 0x000fe20003f25270 */
[----:B------:R-:W-:Y:S02]  /*12890*/  IMAD R15, R15, 0x10, R14 ;  /* 0x000000100f0f7824 */ /* 0x000fe400078e020e */
[----:B------:R-:W-:Y:S02]  /*128a0*/  IMAD R14, R10, c[0x0][0x4d8], RZ ;  /* 0x000136000a0e7a24 */ /* 0x000fe400078e02ff */
[----:B------:R-:W-:Y:S01]  /*128b0*/  IMAD R9, R0, 0x8, R15 ;  /* 0x0000000800097824 */ /* 0x000fe200078e020f */
[----:B------:R-:W-:Y:S01]  /*128c0*/  SHF.R.S32.HI R0, RZ, 0x1f, R8 ;  /* 0x0000001fff007819 */ /* 0x000fe20000011408 */
[----:B------:R-:W-:Y:S02]  /*128d0*/  IMAD R10, R10, c[0x0][0x440], RZ ;  /* 0x000110000a0a7a24 */ /* 0x000fe400078e02ff */
[C---:B------:R-:W-:Y:S01]  /*128e0*/  IMAD R14, R11.reuse, c[0x0][0x4dc], R14 ;  /* 0x000137000b0e7a24 */ /* 0x040fe200078e020e */
[C---:B-----5:R-:W-:Y:S01]  /*128f0*/  LEA R9, R12.reuse, R9, 0x7 ;  /* 0x000000090c097211 */ /* 0x060fe200078e38ff */
[----:B------:R-:W-:Y:S01]  /*12900*/  IMAD R10, R11, c[0x0][0x444], R10 ;  /* 0x000111000b0a7a24 */ /* 0x000fe200078e020a */
[----:B------:R-:W-:Y:S01]  /*12910*/  LEA R12, R12, R15, 0x7 ;  /* 0x0000000f0c0c7211 */ /* 0x000fe200078e38ff */
[----:B------:R-:W-:Y:S01]  /*12920*/  IMAD.IADD R21, R19, 0x1, R14 ;  /* 0x0000000113157824 */ /* 0x000fe200078e020e */
[----:B------:R-:W-:Y:S01]  /*12930*/  MOV R11, R9 ;  /* 0x00000009000b7202 */ /* 0x000fe20000000f00 */
[----:B------:R-:W-:-:S02]  /*12940*/  IMAD.IADD R23, R17, 0x1, R10 ;  /* 0x0000000111177824 */ /* 0x000fc400078e020a */
[----:B------:R-:W-:-:S04]  /*12950*/  @P1 IMAD.HI.U32 R10, R9, c[0x0][0x4ec], RZ ;  /* 0x00013b00090a1a27 */ /* 0x000fc800078e00ff */
[C---:B------:R-:W-:Y:S01]  /*12960*/  IMAD R17, R0.reuse, c[0x0][0x4e0], RZ ;  /* 0x0001380000117a24 */ /* 0x040fe200078e02ff */
[----:B------:R-:W-:Y:S01]  /*12970*/  @P1 SHF.R.U32.HI R11, RZ, c[0x0][0x4f0], R10 ;  /* 0x00013c00ff0b1a19 */ /* 0x000fe2000001160a */
[----:B------:R-:W-:Y:S02]  /*12980*/  IMAD R19, R0, c[0x0][0x448], RZ ;  /* 0x0001120000137a24 */ /* 0x000fe400078e02ff */
[C---:B------:R-:W-:Y:S01]  /*12990*/  IMAD R17, R8.reuse, c[0x0][0x4e4], R17 ;  /* 0x0001390008117a24 */ /* 0x040fe200078e0211 */
[----:B------:R-:W-:Y:S01]  /*129a0*/  IADD3 R0, -R11, RZ, RZ ;  /* 0x000000ff0b007210 */ /* 0x000fe20007ffe1ff */
[C---:B------:R-:W-:Y:S01]  /*129b0*/  IMAD R19, R8.reuse, c[0x0][0x44c], R19 ;  /* 0x0001130008137a24 */ /* 0x040fe200078e0213 */
[----:B------:R-:W-:Y:S01]  /*129c0*/  SHF.R.S32.HI R14, RZ, 0x1f, R11 ;  /* 0x0000001fff0e7819 */ /* 0x000fe2000001140b */
[----:B------:R-:W-:-:S04]  /*129d0*/  IMAD.WIDE.U32 R22, R8, c[0x0][0x448], R22 ;  /* 0x0001120008167a25 */ /* 0x000fc800078e0016 */
[----:B------:R-:W-:-:S04]  /*129e0*/  IMAD.WIDE.U32 R20, R8, c[0x0][0x4e0], R20 ;  /* 0x0001380008147a25 */ /* 0x000fc800078e0014 */
[----:B------:R-:W-:Y:S01]  /*129f0*/  @P1 IMAD.HI.U32 R8, R9, c[0x0][0x4ec], RZ ;  /* 0x00013b0009081a27 */ /* 0x000fe200078e00ff */
[----:B------:R-:W-:-:S03]  /*12a00*/  IADD3 R16, P0, R11, R20, RZ ;  /* 0x000000140b107210 */ /* 0x000fc60007f1e0ff */
[----:B------:R-:W-:Y:S01]  /*12a10*/  IMAD R0, R0, c[0x0][0x4e8], R9 ;  /* 0x00013a0000007a24 */ /* 0x000fe200078e0209 */
[----:B------:R-:W-:Y:S01]  /*12a20*/  IADD3.X R17, R14, R21, R17, P0, !PT ;  /* 0x000000150e117210 */ /* 0x000fe200007fe411 */
[----:B------:R-:W-:Y:S01]  /*12a30*/  IMAD.MOV.U32 R10, RZ, RZ, R9 ;  /* 0x000000ffff0a7224 */ /* 0x000fe200078e0009 */
[----:B------:R-:W-:Y:S01]  /*12a40*/  @P1 SHF.R.U32.HI R10, RZ, c[0x0][0x4f0], R8 ;  /* 0x00013c00ff0a1a19 */ /* 0x000fe20000011608 */
[----:B------:R-:W-:Y:S01]  /*12a50*/  IMAD.IADD R23, R23, 0x1, R19 ;  /* 0x0000000117177824 */ /* 0x000fe200078e0213 */
[----:B------:R-:W-:Y:S01]  /*12a60*/  SHF.R.S32.HI R8, RZ, 0x1f, R0 ;  /* 0x0000001fff087819 */ /* 0x000fe20000011400 */
[----:B------:R-:W-:Y:S01]  /*12a70*/  IMAD.WIDE.U32 R16, R0, c[0x0][0x4c8], R16 ;  /* 0x0001320000107a25 */ /* 0x000fe200078e0010 */
[----:B------:R-:W-:-:S03]  /*12a80*/  IADD3 R14, -R10, RZ, RZ ;  /* 0x000000ff0a0e7210 */ /* 0x000fc60007ffe1ff */
[----:B------:R-:W-:Y:S01]  /*12a90*/  IMAD R11, R8, c[0x0][0x4c8], RZ ;  /* 0x00013200080b7a24 */ /* 0x000fe200078e02ff */
[----:B------:R-:W-:Y:S01]  /*12aa0*/  SHF.R.S32.HI R8, RZ, 0x1f, R10 ;  /* 0x0000001fff087819 */ /* 0x000fe2000001140a */
[----:B------:R-:W-:Y:S02]  /*12ab0*/  IMAD R14, R14, c[0x0][0x4e8], R9 ;  /* 0x00013a000e0e7a24 */ /* 0x000fe400078e0209 */
[----:B------:R-:W-:Y:S01]  /*12ac0*/  IMAD R11, R0, c[0x0][0x4cc], R11 ;  /* 0x00013300000b7a24 */ /* 0x000fe200078e020b */
[----:B------:R-:W-:Y:S01]  /*12ad0*/  LEA R0, P0, R16, c[0x0][0x4a8], 0x2 ;  /* 0x00012a0010007a11 */ /* 0x000fe200078010ff */
[----:B------:R-:W-:Y:S01]  /*12ae0*/  IMAD R9, R8, c[0x0][0x430], RZ ;  /* 0x00010c0008097a24 */ /* 0x000fe200078e02ff */
[----:B------:R-:W-:Y:S01]  /*12af0*/  SHF.R.S32.HI R8, RZ, 0x1f, R14 ;  /* 0x0000001fff087819 */ /* 0x000fe2000001140e */
[----:B------:R-:W-:Y:S02]  /*12b00*/  IMAD.IADD R11, R17, 0x1, R11 ;  /* 0x00000001110b7824 */ /* 0x000fe400078e020b */
[----:B------:R-:W-:Y:S01]  /*12b10*/  SHFL.IDX PT, R18, R0, 0x1, 0x1c1f ;  /* 0x003c1f0000127f89 */ /* 0x000fe200000e0000 */
[----:B------:R-:W-:-:S02]  /*12b20*/  IMAD.WIDE.U32 R22, R10, c[0x0][0x430], R22 ;  /* 0x00010c000a167a25 */ /* 0x000fc400078e0016 */
[----:B------:R-:W-:Y:S02]  /*12b30*/  LEA.HI.X R11, R16, c[0x0][0x4ac], R11, 0x2, P0 ;  /* 0x00012b00100b7a11 */ /* 0x000fe400000f140b */
[----:B------:R-:W-:Y:S01]  /*12b40*/  SHFL.IDX PT, R16, R0, RZ, 0x1c1f ;  /* 0x001c1fff00107589 */ /* 0x000fe200000e0000 */
[----:B------:R-:W-:Y:S01]  /*12b50*/  IMAD R9, R10, c[0x0][0x434], R9 ;  /* 0x00010d000a097a24 */ /* 0x000fe200078e0209 */
[----:B------:R-:W-:Y:S01]  /*12b60*/  LOP3.LUT P0, RZ, R6, 0x3, RZ, 0xc0, !PT ;  /* 0x0000000306ff7812 */ /* 0x000fe2000780c0ff */
[----:B------:R-:W-:Y:S01]  /*12b70*/  IMAD R13, R13, c[0x0][0x388], RZ ;  /* 0x0000e2000d0d7a24 */ /* 0x000fe200078e02ff */
[----:B------:R-:W1:Y:S01]  /*12b80*/  SHFL.IDX PT, R17, R11, RZ, 0x1c1f ;  /* 0x001c1fff0b117589 */ /* 0x000e6200000e0000 */
[----:B------:R-:W-:Y:S02]  /*12b90*/  IMAD.IADD R23, R23, 0x1, R9 ;  /* 0x0000000117177824 */ /* 0x000fe400078e0209 */
[----:B------:R-:W-:Y:S01]  /*12ba0*/  IMAD R9, R8, c[0x0][0x428], RZ ;  /* 0x00010a0008097a24 */ /* 0x000fe200078e02ff */
[----:B------:R3:W4:Y:S01]  /*12bb0*/  SHFL.IDX PT, R19, R11, 0x1, 0x1c1f ;  /* 0x003c1f000b137f89 */ /* 0x00072200000e0000 */
[----:B------:R-:W-:-:S02]  /*12bc0*/  IADD3 R8, R12, 0x8, RZ ;  /* 0x000000080c087810 */ /* 0x000fc40007ffe0ff */
[-C--:B------:R-:W-:Y:S01]  /*12bd0*/  ISETP.GE.OR P2, PT, R12, R13.reuse, P0 ;  /* 0x0000000d0c00720c */ /* 0x080fe20000746670 */
[----:B------:R-:W-:Y:S01]  /*12be0*/  IMAD R9, R14, c[0x0][0x42c], R9 ;  /* 0x00010b000e097a24 */ /* 0x000fe200078e0209 */
[----:B------:R-:W-:Y:S01]  /*12bf0*/  ISETP.GE.OR P0, PT, R8, R13, P0 ;  /* 0x0000000d0800720c */ /* 0x000fe20000706670 */
[----:B------:R-:W-:-:S05]  /*12c00*/  IMAD.WIDE.U32 R14, R14, c[0x0][0x428], R22 ;  /* 0x00010a000e0e7a25 */ /* 0x000fca00078e0016 */
[----:B------:R-:W-:Y:S02]  /*12c10*/  IADD3 R10, R15, R9, RZ ;  /* 0x000000090f0a7210 */ /* 0x000fe40007ffe0ff */
[----:B------:R-:W-:-:S04]  /*12c20*/  LEA R9, P1, R14, c[0x0][0x400], 0x2 ;  /* 0x000100000e097a11 */ /* 0x000fc800078210ff */
[----:B------:R-:W-:Y:S02]  /*12c30*/  LEA.HI.X R10, R14, c[0x0][0x404], R10, 0x2, P1 ;  /* 0x000101000e0a7a11 */ /* 0x000fe400008f140a */
[----:B------:R-:W-:Y:S01]  /*12c40*/  ISETP.GE.AND P1, PT, R8, R13, PT ;  /* 0x0000000d0800720c */ /* 0x000fe20003f26270 */
[----:B-1----:R1:W-:Y:S01]  /*12c50*/  @!P2 ST.E [R16.64], R5 ;  /* 0x000000051000a985 */ /* 0x0023e2000c101912 */
[----:B---3--:R-:W-:-:S03]  /*12c60*/  LOP3.LUT R11, R4, 0x7ffffffc, RZ, 0xc0, !PT ;  /* 0x7ffffffc040b7812 */ /* 0x008fc600078ec0ff */
[----:B----4-:R3:W-:Y:S01]  /*12c70*/  @!P0 ST.E [R18.64], R7 ;  /* 0x0000000712008985 */ /* 0x0107e2000c101912 */
[----:B------:R-:W-:Y:S01]  /*12c80*/  ISETP.GE.AND P0, PT, R12, R13, PT ;  /* 0x0000000d0c00720c */ /* 0x000fe20003f06270 */
[----:B------:R-:W-:Y:S02]  /*12c90*/  IMAD.IADD R11, R6, 0x1, -R11 ;  /* 0x00000001060b7824 */ /* 0x000fe400078e0a0b */
[----:B------:R3:W4:Y:S04]  /*12ca0*/  SHFL.IDX PT, R14, R9, RZ, 0x1c1f ;  /* 0x001c1fff090e7589 */ /* 0x00072800000e0000 */
[----:B------:R3:W2:Y:S01]  /*12cb0*/  SHFL.IDX PT, R15, R10, RZ, 0x1c1f ;  /* 0x001c1fff0a0f7589 */ /* 0x0006a200000e0000 */
[----:B------:R-:W-:Y:S02]  /*12cc0*/  SHF.L.U32 R11, R11, 0x1, RZ ;  /* 0x000000010b0b7819 */ /* 0x000fe400000006ff */
[----:B-1----:R-:W-:-:S03]  /*12cd0*/  P2R R5, PR, RZ, 0x2 ;  /* 0x00000002ff057803 */ /* 0x002fc60000000000 */
[----:B------:R-:W-:Y:S05]  /*12ce0*/  @P0 BRA `(.L_x_2017) ;  /* 0x00000bd000000947 */ /* 0x000fea0003800000 */
[C---:B------:R-:W-:Y:S02]  /*12cf0*/  IADD3 R4, R11.reuse, 0x8, RZ ;  /* 0x000000080b047810 */ /* 0x040fe40007ffe0ff */
[C---:B------:R-:W-:Y:S02]  /*12d00*/  IADD3 R0, R11.reuse, 0x10, RZ ;  /* 0x000000100b007810 */ /* 0x040fe40007ffe0ff */
[----:B------:R-:W-:Y:S02]  /*12d10*/  ISETP.GE.AND P5, PT, R4, c[0x0][0x3c8], PT ;  /* 0x0000f20004007a0c */ /* 0x000fe40003fa6270 */
[C---:B------:R-:W-:Y:S02]  /*12d20*/  ISETP.GE.AND P0, PT, R11.reuse, c[0x0][0x3c8], PT ;  /* 0x0000f2000b007a0c */ /* 0x040fe40003f06270 */
[----:B------:R-:W-:Y:S02]  /*12d30*/  ISETP.GE.AND P4, PT, R0, c[0x0][0x3c8], PT ;  /* 0x0000f20000007a0c */ /* 0x000fe40003f86270 */
[----:B------:R-:W-:-:S02]  /*12d40*/  IADD3 R8, R11, 0x18, RZ ;  /* 0x000000180b087810 */ /* 0x000fc40007ffe0ff */
[C---:B---3--:R-:W-:Y:S02]  /*12d50*/  IADD3 R7, R11.reuse, 0x20, RZ ;  /* 0x000000200b077810 */ /* 0x048fe40007ffe0ff */
[C---:B------:R-:W-:Y:S02]  /*12d60*/  IADD3 R6, R11.reuse, 0x28, RZ ;  /* 0x000000280b067810 */ /* 0x040fe40007ffe0ff */
[----:B------:R-:W-:Y:S02]  /*12d70*/  ISETP.GE.AND P3, PT, R8, c[0x0][0x3c8], PT ;  /* 0x0000f20008007a0c */ /* 0x000fe40003f66270 */
[----:B------:R-:W-:Y:S01]  /*12d80*/  @!P5 LEA.HI R4, R4, R4, RZ, 0x1 ;  /* 0x000000040404d211 */ /* 0x000fe200078f08ff */
[----:B--2-4-:R-:W-:Y:S01]  /*12d90*/  @!P0 IMAD.WIDE R18, R11, 0x4, R14 ;  /* 0x000000040b128825 */ /* 0x014fe200078e020e */
[----:B------:R-:W-:Y:S02]  /*12da0*/  ISETP.GE.AND P2, PT, R7, c[0x0][0x3c8], PT ;  /* 0x0000f20007007a0c */ /* 0x000fe40003f46270 */
[----:B------:R-:W-:-:S02]  /*12db0*/  @!P4 LEA.HI R12, R0, R0, RZ, 0x1 ;  /* 0x00000000000cc211 */ /* 0x000fc400078f08ff */
[----:B------:R-:W-:Y:S01]  /*12dc0*/  IADD3 R0, R11, 0x30, RZ ;  /* 0x000000300b007810 */ /* 0x000fe20007ffe0ff */
[----:B------:R1:W-:Y:S01]  /*12dd0*/  @!P0 ST.E.64 [R18.64], R160 ;  /* 0x000000a012008985 */ /* 0x0003e2000c101b12 */
[----:B------:R-:W-:Y:S02]  /*12de0*/  @!P5 LOP3.LUT R13, R4, 0xfffffffe, RZ, 0xc0, !PT ;  /* 0xfffffffe040dd812 */ /* 0x000fe400078ec0ff */
[----:B------:R-:W-:Y:S02]  /*12df0*/  ISETP.GE.AND P1, PT, R6, c[0x0][0x3c8], PT ;  /* 0x0000f20006007a0c */ /* 0x000fe40003f26270 */
[----:B------:R-:W-:Y:S01]  /*12e00*/  @!P4 LOP3.LUT R17, R12, 0xfffffffe, RZ, 0xc0, !PT ;  /* 0xfffffffe0c11c812 */ /* 0x000fe200078ec0ff */
[--C-:B------:R-:W-:Y:S01]  /*12e10*/  @!P5 IMAD.WIDE R12, R13, 0x4, R14.reuse ;  /* 0x000000040d0cd825 */ /* 0x100fe200078e020e */
[----:B------:R-:W-:Y:S02]  /*12e20*/  ISETP.GE.AND P0, PT, R0, c[0x0][0x3c8], PT ;  /* 0x0000f20000007a0c */ /* 0x000fe40003f06270 */
[----:B------:R-:W-:Y:S01]  /*12e30*/  IADD3 R4, R11, 0x38, RZ ;  /* 0x000000380b047810 */ /* 0x000fe20007ffe0ff */
[----:B------:R-:W-:Y:S01]  /*12e40*/  @!P4 IMAD.WIDE R16, R17, 0x4, R14 ;  /* 0x000000041110c825 */ /* 0x000fe200078e020e */
[----:B------:R2:W-:Y:S01]  /*12e50*/  @!P5 ST.E.64 [R12.64], R132 ;  /* 0x000000840c00d985 */ /* 0x0005e2000c101b12 */
[----:B------:R-:W-:-:S02]  /*12e60*/  @!P3 LEA.HI R8, R8, R8, RZ, 0x1 ;  /* 0x000000080808b211 */ /* 0x000fc400078f08ff */
[----:B------:R-:W-:Y:S01]  /*12e70*/  ISETP.GE.AND P5, PT, R4, c[0x0][0x3c8], PT ;  /* 0x0000f20004007a0c */ /* 0x000fe20003fa6270 */
[----:B------:R3:W-:Y:S01]  /*12e80*/  @!P4 ST.E.64 [R16.64], R136 ;  /* 0x000000881000c985 */ /* 0x0007e2000c101b12 */
[----:B------:R-:W-:Y:S02]  /*12e90*/  @!P2 LEA.HI R7, R7, R7, RZ, 0x1 ;  /* 0x000000070707a211 */ /* 0x000fe400078f08ff */
[----:B------:R-:W-:Y:S02]  /*12ea0*/  @!P1 LEA.HI R6, R6, R6, RZ, 0x1 ;  /* 0x0000000606069211 */ /* 0x000fe400078f08ff */
[----:B------:R-:W-:Y:S02]  /*12eb0*/  @!P0 LEA.HI R0, R0, R0, RZ, 0x1 ;  /* 0x0000000000008211 */ /* 0x000fe400078f08ff */
[----:B------:R-:W-:Y:S02]  /*12ec0*/  @!P2 LOP3.LUT R7, R7, 0xfffffffe, RZ, 0xc0, !PT ;  /* 0xfffffffe0707a812 */ /* 0x000fe400078ec0ff */
[----:B------:R-:W-:-:S03]  /*12ed0*/  @!P1 LOP3.LUT R21, R6, 0xfffffffe, RZ, 0xc0, !PT ;  /* 0xfffffffe06159812 */ /* 0x000fc600078ec0ff */
[--C-:B------:R-:W-:Y:S01]  /*12ee0*/  @!P2 IMAD.WIDE R6, R7, 0x4, R14.reuse ;  /* 0x000000040706a825 */ /* 0x100fe200078e020e */
[----:B------:R-:W-:Y:S02]  /*12ef0*/  @!P5 LEA.HI R4, R4, R4, RZ, 0x1 ;  /* 0x000000040404d211 */ /* 0x000fe400078f08ff */
[----:B-1----:R-:W-:Y:S01]  /*12f00*/  IADD3 R18, R11, 0x40, RZ ;  /* 0x000000400b127810 */ /* 0x002fe20007ffe0ff */
[----:B------:R-:W-:Y:S01]  /*12f10*/  @!P1 IMAD.WIDE R20, R21, 0x4, R14 ;  /* 0x0000000415149825 */ /* 0x000fe200078e020e */
[----:B------:R-:W-:Y:S02]  /*12f20*/  @!P3 LOP3.LUT R19, R8, 0xfffffffe, RZ, 0xc0, !PT ;  /* 0xfffffffe0813b812 */ /* 0x000fe400078ec0ff */
[----:B------:R-:W-:Y:S02]  /*12f30*/  ISETP.GE.AND P4, PT, R18, c[0x0][0x3c8], PT ;  /* 0x0000f20012007a0c */ /* 0x000fe40003f86270 */
[----:B------:R-:W-:Y:S02]  /*12f40*/  IADD3 R8, R11, 0x50, RZ ;  /* 0x000000500b087810 */ /* 0x000fe40007ffe0ff */
[----:B--2---:R-:W-:-:S02]  /*12f50*/  @!P0 LOP3.LUT R13, R0, 0xfffffffe, RZ, 0xc0, !PT ;  /* 0xfffffffe000d8812 */ /* 0x004fc400078ec0ff */
[----:B------:R-:W-:Y:S01]  /*12f60*/  IADD3 R0, R11, 0x58, RZ ;  /* 0x000000580b007810 */ /* 0x000fe20007ffe0ff */
[----:B---3--:R-:W-:Y:S01]  /*12f70*/  @!P3 IMAD.WIDE R16, R19, 0x4, R14 ;  /* 0x000000041310b825 */ /* 0x008fe200078e020e */
[----:B------:R-:W-:-:S05]  /*12f80*/  IADD3 R19, R11, 0x48, RZ ;  /* 0x000000480b137810 */ /* 0x000fca0007ffe0ff */
[----:B------:R-:W-:Y:S01]  /*12f90*/  @!P4 LEA.HI R22, R18, R18, RZ, 0x1 ;  /* 0x000000121216c211 */ /* 0x000fe200078f08ff */
[----:B------:R-:W-:Y:S01]  /*12fa0*/  @!P0 IMAD.WIDE R12, R13, 0x4, R14 ;  /* 0x000000040d0c8825 */ /* 0x000fe200078e020e */
[----:B------:R1:W-:Y:S01]  /*12fb0*/  @!P3 ST.E.64 [R16.64], R140 ;  /* 0x0000008c1000b985 */ /* 0x0003e2000c101b12 */
[----:B------:R-:W-:Y:S02]  /*12fc0*/  ISETP.GE.AND P3, PT, R19, c[0x0][0x3c8], PT ;  /* 0x0000f20013007a0c */ /* 0x000fe40003f66270 */
[----:B------:R-:W-:Y:S01]  /*12fd0*/  IADD3 R18, R11, 0x60, RZ ;  /* 0x000000600b127810 */ /* 0x000fe20007ffe0ff */
[----:B------:R2:W-:Y:S01]  /*12fe0*/  @!P2 ST.E.64 [R6.64], R144 ;  /* 0x000000900600a985 */ /* 0x0005e2000c101b12 */
[----:B------:R-:W-:-:S03]  /*12ff0*/  ISETP.GE.AND P2, PT, R8, c[0x0][0x3c8], PT ;  /* 0x0000f20008007a0c */ /* 0x000fc60003f46270 */
[----:B------:R3:W-:Y:S01]  /*13000*/  @!P1 ST.E.64 [R20.64], R148 ;  /* 0x0000009414009985 */ /* 0x0007e2000c101b12 */
[----:B------:R-:W-:-:S03]  /*13010*/  ISETP.GE.AND P1, PT, R0, c[0x0][0x3c8], PT ;  /* 0x0000f20000007a0c */ /* 0x000fc60003f26270 */
[----:B------:R4:W-:Y:S01]  /*13020*/  @!P0 ST.E.64 [R12.64], R152 ;  /* 0x000000980c008985 */ /* 0x0009e2000c101b12 */
[----:B------:R-:W-:Y:S02]  /*13030*/  ISETP.GE.AND P0, PT, R18, c[0x0][0x3c8], PT ;  /* 0x0000f20012007a0c */ /* 0x000fe40003f06270 */
[----:B------:R-:W-:-:S03]  /*13040*/  @!P3 LEA.HI R19, R19, R19, RZ, 0x1 ;  /* 0x000000131313b211 */ /* 0x000fc600078f08ff */
[----:B------:R-:W-:Y:S02]  /*13050*/  @!P2 LEA.HI R8, R8, R8, RZ, 0x1 ;  /* 0x000000080808a211 */ /* 0x000fe400078f08ff */
[----:B------:R-:W-:Y:S02]  /*13060*/  @!P3 LOP3.LUT R19, R19, 0xfffffffe, RZ, 0xc0, !PT ;  /* 0xfffffffe1313b812 */ /* 0x000fe400078ec0ff */
[----:B------:R-:W-:-:S04]  /*13070*/  @!P1 LEA.HI R0, R0, R0, RZ, 0x1 ;  /* 0x0000000000009211 */ /* 0x000fc800078f08ff */
[----:B------:R-:W-:Y:S02]  /*13080*/  @!P0 LEA.HI R18, R18, R18, RZ, 0x1 ;  /* 0x0000001212128211 */ /* 0x000fe400078f08ff */
[----:B-1----:R-:W-:Y:S02]  /*13090*/  @!P5 LOP3.LUT R17, R4, 0xfffffffe, RZ, 0xc0, !PT ;  /* 0xfffffffe0411d812 */ /* 0x002fe400078ec0ff */
[C---:B------:R-:W-:Y:S02]  /*130a0*/  IADD3 R4, R11.reuse, 0x68, RZ ;  /* 0x000000680b047810 */ /* 0x040fe40007ffe0ff */
[----:B--2---:R-:W-:Y:S02]  /*130b0*/  @!P4 LOP3.LUT R7, R22, 0xfffffffe, RZ, 0xc0, !PT ;  /* 0xfffffffe1607c812 */ /* 0x004fe400078ec0ff */
[----:B------:R-:W-:Y:S02]  /*130c0*/  IADD3 R16, R11, 0x70, RZ ;  /* 0x000000700b107810 */ /* 0x000fe40007ffe0ff */
[----:B---3--:R-:W-:Y:S01]  /*130d0*/  @!P1 LOP3.LUT R21, R0, 0xfffffffe, RZ, 0xc0, !PT ;  /* 0xfffffffe00159812 */ /* 0x008fe200078ec0ff */
[----:B------:R-:W-:Y:S01]  /*130e0*/  @!P4 IMAD.WIDE R6, R7, 0x4, R14 ;  /* 0x000000040706c825 */ /* 0x000fe200078e020e */
[----:B------:R-:W-:-:S02]  /*130f0*/  IADD3 R22, R11, 0x78, RZ ;  /* 0x000000780b167810 */ /* 0x000fc40007ffe0ff */
[----:B------:R-:W-:Y:S01]  /*13100*/  IADD3 R0, R11, 0x90, RZ ;  /* 0x000000900b007810 */ /* 0x000fe20007ffe0ff */
[--C-:B----4-:R-:W-:Y:S01]  /*13110*/  @!P5 IMAD.WIDE R12, R17, 0x4, R14.reuse ;  /* 0x00000004110cd825 */ /* 0x110fe200078e020e */
[----:B------:R-:W-:Y:S02]  /*13120*/  @!P2 LOP3.LUT R17, R8, 0xfffffffe, RZ, 0xc0, !PT ;  /* 0xfffffffe0811a812 */ /* 0x000fe400078ec0ff */
[----:B------:R-:W-:Y:S01]  /*13130*/  IADD3 R8, R11, 0x88, RZ ;  /* 0x000000880b087810 */ /* 0x000fe20007ffe0ff */
[----:B------:R-:W-:Y:S01]  /*13140*/  @!P1 IMAD.WIDE R20, R21, 0x4, R14 ;  /* 0x0000000415149825 */ /* 0x000fe200078e020e */
[----:B------:R1:W-:Y:S01]  /*13150*/  @!P5 ST.E.64 [R12.64], R156 ;  /* 0x0000009c0c00d985 */ /* 0x0003e2000c101b12 */
[----:B------:R-:W-:-:S03]  /*13160*/  ISETP.GE.AND P5, PT, R4, c[0x0][0x3c8], PT ;  /* 0x0000f20004007a0c */ /* 0x000fc60003fa6270 */
[----:B------:R2:W-:Y:S01]  /*13170*/  @!P4 ST.E.64 [R6.64], R36 ;  /* 0x000000240600c985 */ /* 0x0005e2000c101b12 */
[----:B------:R-:W-:-:S09]  /*13180*/  ISETP.GE.AND P4, PT, R16, c[0x0][0x3c8], PT ;  /* 0x0000f20010007a0c */ /* 0x000fd20003f86270 */
[----:B------:R-:W-:-:S04]  /*13190*/  @!P5 LEA.HI R4, R4, R4, RZ, 0x1 ;  /* 0x000000040404d211 */ /* 0x000fc800078f08ff */
[----:B------:R-:W-:Y:S02]  /*131a0*/  @!P4 LEA.HI R16, R16, R16, RZ, 0x1 ;  /* 0x000000101010c211 */ /* 0x000fe400078f08ff */
[----:B-1----:R-:W-:Y:S01]  /*131b0*/  @!P0 LOP3.LUT R13, R18, 0xfffffffe, RZ, 0xc0, !PT ;  /* 0xfffffffe120d8812 */ /* 0x002fe200078ec0ff */
[----:B--2---:R-:W-:-:S04]  /*131c0*/  @!P3 IMAD.WIDE R6, R19, 0x4, R14 ;  /* 0x000000041306b825 */ /* 0x004fc800078e020e */
[--C-:B------:R-:W-:Y:S01]  /*131d0*/  @!P2 IMAD.WIDE R18, R17, 0x4, R14.reuse ;  /* 0x000000041112a825 */ /* 0x100fe200078e020e */
[----:B------:R1:W-:Y:S01]  /*131e0*/  @!P3 ST.E.64 [R6.64], R40 ;  /* 0x000000280600b985 */ /* 0x0003e2000c101b12 */
[----:B------:R-:W-:Y:S02]  /*131f0*/  IADD3 R17, R11, 0x80, RZ ;  /* 0x000000800b117810 */ /* 0x000fe40007ffe0ff */
[----:B------:R-:W-:Y:S01]  /*13200*/  @!P0 IMAD.WIDE R12, R13, 0x4, R14 ;  /* 0x000000040d0c8825 */ /* 0x000fe200078e020e */
[----:B------:R2:W-:Y:S01]  /*13210*/  @!P2 ST.E.64 [R18.64], R44 ;  /* 0x0000002c1200a985 */ /* 0x0005e2000c101b12 */
[----:B------:R-:W-:Y:S02]  /*13220*/  ISETP.GE.AND P3, PT, R22, c[0x0][0x3c8], PT ;  /* 0x0000f20016007a0c */ /* 0x000fe40003f66270 */
[----:B------:R-:W-:Y:S01]  /*13230*/  ISETP.GE.AND P2, PT, R17, c[0x0][0x3c8], PT ;  /* 0x0000f20011007a0c */ /* 0x000fe20003f46270 */
[----:B------:R3:W-:Y:S01]  /*13240*/  @!P1 ST.E.64 [R20.64], R48 ;  /* 0x0000003014009985 */ /* 0x0007e2000c101b12 */
[----:B------:R-:W-:-:S03]  /*13250*/  ISETP.GE.AND P1, PT, R8, c[0x0][0x3c8], PT ;  /* 0x0000f20008007a0c */ /* 0x000fc60003f26270 */
[----:B------:R4:W-:Y:S01]  /*13260*/  @!P0 ST.E.64 [R12.64], R52 ;  /* 0x000000340c008985 */ /* 0x0009e2000c101b12 */
[----:B------:R-:W-:-:S05]  /*13270*/  ISETP.GE.AND P0, PT, R0, c[0x0][0x3c8], PT ;  /* 0x0000f20000007a0c */ /* 0x000fca0003f06270 */
[----:B------:R-:W-:Y:S02]  /*13280*/  @!P3 LEA.HI R22, R22, R22, RZ, 0x1 ;  /* 0x000000161616b211 */ /* 0x000fe400078f08ff */
[----:B------:R-:W-:Y:S02]  /*13290*/  @!P2 LEA.HI R17, R17, R17, RZ, 0x1 ;  /* 0x000000111111a211 */ /* 0x000fe400078f08ff */
[----:B------:R-:W-:Y:S02]  /*132a0*/  @!P1 LEA.HI R8, R8, R8, RZ, 0x1 ;  /* 0x0000000808089211 */ /* 0x000fe400078f08ff */
[----:B------:R-:W-:Y:S02]  /*132b0*/  @!P2 LOP3.LUT R17, R17, 0xfffffffe, RZ, 0xc0, !PT ;  /* 0xfffffffe1111a812 */ /* 0x000fe400078ec0ff */
[----:B------:R-:W-:Y:S02]  /*132c0*/  @!P0 LEA.HI R0, R0, R0, RZ, 0x1 ;  /* 0x0000000000008211 */ /* 0x000fe400078f08ff */
[----:B-1----:R-:W-:-:S02]  /*132d0*/  @!P5 LOP3.LUT R7, R4, 0xfffffffe, RZ, 0xc0, !PT ;  /* 0xfffffffe0407d812 */ /* 0x002fc400078ec0ff */
[----:B------:R-:W-:Y:S02]  /*132e0*/  IADD3 R4, R11, 0x98, RZ ;  /* 0x000000980b047810 */ /* 0x000fe40007ffe0ff */
[----:B--2---:R-:W-:Y:S01]  /*132f0*/  @!P4 LOP3.LUT R19, R16, 0xfffffffe, RZ, 0xc0, !PT ;  /* 0xfffffffe1013c812 */ /* 0x004fe200078ec0ff */
[----:B------:R-:W-:Y:S01]  /*13300*/  @!P5 IMAD.WIDE R6, R7, 0x4, R14 ;  /* 0x000000040706d825 */ /* 0x000fe200078e020e */
[----:B---3--:R-:W-:-:S03]  /*13310*/  @!P1 LOP3.LUT R21, R8, 0xfffffffe, RZ, 0xc0, !PT ;  /* 0xfffffffe08159812 */ /* 0x008fc600078ec0ff */
[--C-:B------:R-:W-:Y:S01]  /*13320*/  @!P2 IMAD.WIDE R16, R17, 0x4, R14.reuse ;  /* 0x000000041110a825 */ /* 0x100fe200078e020e */
[----:B------:R1:W-:Y:S01]  /*13330*/  @!P5 ST.E.64 [R6.64], R56 ;  /* 0x000000380600d985 */ /* 0x0003e2000c101b12 */
[----:B------:R-:W-:Y:S02]  /*13340*/  ISETP.GE.AND P5, PT, R4, c[0x0][0x3c8], PT ;  /* 0x0000f20004007a0c */ /* 0x000fe40003fa6270 */
[----:B----4-:R-:W-:Y:S01]  /*13350*/  @!P4 IMAD.WIDE R12, R19, 0x4, R14 ;  /* 0x00000004130cc825 */ /* 0x010fe200078e020e */
[----:B------:R-:W-:Y:S02]  /*13360*/  @!P3 LOP3.LUT R19, R22, 0xfffffffe, RZ, 0xc0, !PT ;  /* 0xfffffffe1613b812 */ /* 0x000fe400078ec0ff */
[C---:B------:R-:W-:Y:S02]  /*13370*/  IADD3 R8, R11.reuse, 0xa0, RZ ;  /* 0x000000a00b087810 */ /* 0x040fe40007ffe0ff */
[----:B------:R2:W-:Y:S01]  /*13380*/  @!P4 ST.E.64 [R12.64], R60 ;  /* 0x0000003c0c00c985 */ /* 0x0005e2000c101b12 */
[----:B------:R-:W-:-:S02]  /*13390*/  IADD3 R20, R11, 0xb0, RZ ;  /* 0x000000b00b147810 */ /* 0x000fc40007ffe0ff */
[----:B------:R-:W-:Y:S02]  /*133a0*/  ISETP.GE.AND P6, PT, R8, c[0x0][0x3c8], PT ;  /* 0x0000f20008007a0c */ /* 0x000fe40003fc6270 */
[----:B------:R-:W-:Y:S02]  /*133b0*/  IADD3 R22, R11, 0xc0, RZ ;  /* 0x000000c00b167810 */ /* 0x000fe40007ffe0ff */
[----:B------:R-:W-:-:S04]  /*133c0*/  @!P5 LEA.HI R4, R4, R4, RZ, 0x1 ;  /* 0x000000040404d211 */ /* 0x000fc800078f08ff */
[----:B------:R-:W-:Y:S02]  /*133d0*/  @!P5 LOP3.LUT R23, R4, 0xfffffffe, RZ, 0xc0, !PT ;  /* 0xfffffffe0417d812 */ /* 0x000fe400078ec0ff */
[----:B------:R-:W-:-:S03]  /*133e0*/  IADD3 R4, R11, 0xc8, RZ ;  /* 0x000000c80b047810 */ /* 0x000fc60007ffe0ff */
[----:B------:R-:W-:Y:S02]  /*133f0*/  @!P6 LEA.HI R8, R8, R8, RZ, 0x1 ;  /* 0x000000080808e211 */ /* 0x000fe400078f08ff */
[----:B-1----:R-:W-:Y:S02]  /*13400*/  @!P0 LOP3.LUT R7, R0, 0xfffffffe, RZ, 0xc0, !PT ;  /* 0xfffffffe00078812 */ /* 0x002fe400078ec0ff */
[----:B------:R-:W-:-:S03]  /*13410*/  IADD3 R0, R11, 0xb8, RZ ;  /* 0x000000b80b007810 */ /* 0x000fc60007ffe0ff */
[----:B------:R-:W-:-:S04]  /*13420*/  @!P0 IMAD.WIDE R6, R7, 0x4, R14 ;  /* 0x0000000407068825 */ /* 0x000fc800078e020e */
[----:B--2---:R-:W-:-:S04]  /*13430*/  @!P3 IMAD.WIDE R12, R19, 0x4, R14 ;  /* 0x00000004130cb825 */ /* 0x004fc800078e020e */
[----:B------:R-:W-:Y:S01]  /*13440*/  @!P1 IMAD.WIDE R18, R21, 0x4, R14 ;  /* 0x0000000415129825 */ /* 0x000fe200078e020e */
[----:B------:R-:W-:Y:S01]  /*13450*/  IADD3 R21, R11, 0xa8, RZ ;  /* 0x000000a80b157810 */ /* 0x000fe20007ffe0ff */
[----:B------:R1:W-:Y:S01]  /*13460*/  @!P3 ST.E.64 [R12.64], R64 ;  /* 0x000000400c00b985 */ /* 0x0003e2000c101b12 */
[----:B------:R-:W-:Y:S02]  /*13470*/  ISETP.GE.AND P3, PT, R20, c[0x0][0x3c8], PT ;  /* 0x0000f20014007a0c */ /* 0x000fe40003f66270 */
[----:B------:R-:W-:Y:S01]  /*13480*/  ISETP.GE.AND P4, PT, R21, c[0x0][0x3c8], PT ;  /* 0x0000f20015007a0c */ /* 0x000fe20003f86270 */
[----:B------:R2:W-:Y:S01]  /*13490*/  @!P2 ST.E.64 [R16.64], R68 ;  /* 0x000000441000a985 */ /* 0x0005e2000c101b12 */
[----:B------:R-:W-:-:S03]  /*134a0*/  ISETP.GE.AND P2, PT, R0, c[0x0][0x3c8], PT ;  /* 0x0000f20000007a0c */ /* 0x000fc60003f46270 */
[----:B------:R3:W-:Y:S01]  /*134b0*/  @!P1 ST.E.64 [R18.64], R72 ;  /* 0x0000004812009985 */ /* 0x0007e2000c101b12 */
[----:B------:R-:W-:-:S03]  /*134c0*/  ISETP.GE.AND P1, PT, R22, c[0x0][0x3c8], PT ;  /* 0x0000f20016007a0c */ /* 0x000fc60003f26270 */
[----:B------:R4:W-:Y:S01]  /*134d0*/  @!P0 ST.E.64 [R6.64], R76 ;  /* 0x0000004c06008985 */ /* 0x0009e2000c101b12 */
[----:B------:R-:W-:Y:S02]  /*134e0*/  ISETP.GE.AND P0, PT, R4, c[0x0][0x3c8], PT ;  /* 0x0000f20004007a0c */ /* 0x000fe40003f06270 */
[----:B------:R-:W-:Y:S02]  /*134f0*/  @!P3 LEA.HI R20, R20, R20, RZ, 0x1 ;  /* 0x000000141414b211 */ /* 0x000fe400078f08ff */
[----:B------:R-:W-:Y:S02]  /*13500*/  @!P4 LEA.HI R21, R21, R21, RZ, 0x1 ;  /* 0x000000151515c211 */ /* 0x000fe400078f08ff */
[----:B------:R-:W-:Y:S02]  /*13510*/  @!P2 LEA.HI R0, R0, R0, RZ, 0x1 ;  /* 0x000000000000a211 */ /* 0x000fe400078f08ff */
[----:B------:R-:W-:Y:S02]  /*13520*/  @!P4 LOP3.LUT R21, R21, 0xfffffffe, RZ, 0xc0, !PT ;  /* 0xfffffffe1515c812 */ /* 0x000fe400078ec0ff */
[----:B------:R-:W-:-:S03]  /*13530*/  @!P1 LEA.HI R22, R22, R22, RZ, 0x1 ;  /* 0x0000001616169211 */ /* 0x000fc600078f08ff */
[----:B------:R-:W-:Y:S01]  /*13540*/  @!P0 LEA.HI R4, R4, R4, RZ, 0x1 ;  /* 0x0000000404048211 */ /* 0x000fe200078f08ff */
[--C-:B-1----:R-:W-:Y:S01]  /*13550*/  @!P5 IMAD.WIDE R12, R23, 0x4, R14.reuse ;  /* 0x00000004170cd825 */ /* 0x102fe200078e020e */
[----:B------:R-:W-:Y:S02]  /*13560*/  IADD3 R23, R11, 0xe0, RZ ;  /* 0x000000e00b177810 */ /* 0x000fe40007ffe0ff */
[----:B--2---:R-:W-:Y:S02]  /*13570*/  @!P3 LOP3.LUT R17, R20, 0xfffffffe, RZ, 0xc0, !PT ;  /* 0xfffffffe1411b812 */ /* 0x004fe400078ec0ff */
[----:B------:R1:W-:Y:S01]  /*13580*/  @!P5 ST.E.64 [R12.64], R80 ;  /* 0x000000500c00d985 */ /* 0x0003e2000c101b12 */
[----:B------:R-:W-:Y:S01]  /*13590*/  @!P4 IMAD.WIDE R20, R21, 0x4, R14 ;  /* 0x000000041514c825 */ /* 0x000fe200078e020e */
[----:B---3--:R-:W-:-:S03]  /*135a0*/  @!P1 LOP3.LUT R19, R22, 0xfffffffe, RZ, 0xc0, !PT ;  /* 0xfffffffe16139812 */ /* 0x008fc600078ec0ff */
[--C-:B------:R-:W-:Y:S01]  /*135b0*/  @!P3 IMAD.WIDE R16, R17, 0x4, R14.reuse ;  /* 0x000000041110b825 */ /* 0x100fe200078e020e */
[----:B------:R-:W-:Y:S02]  /*135c0*/  IADD3 R22, R11, 0xe8, RZ ;  /* 0x000000e80b167810 */ /* 0x000fe40007ffe0ff */
[----:B----4-:R-:W-:Y:S01]  /*135d0*/  @!P6 LOP3.LUT R7, R8, 0xfffffffe, RZ, 0xc0, !PT ;  /* 0xfffffffe0807e812 */ /* 0x010fe200078ec0ff */
[----:B------:R-:W-:Y:S01]  /*135e0*/  @!P1 IMAD.WIDE R18, R19, 0x4, R14 ;  /* 0x0000000413129825 */ /* 0x000fe200078e020e */
[----:B------:R-:W-:-:S03]  /*135f0*/  IADD3 R8, R11, 0xf8, RZ ;  /* 0x000000f80b087810 */ /* 0x000fc60007ffe0ff */
[----:B------:R-:W-:-:S05]  /*13600*/  @!P6 IMAD.WIDE R6, R7, 0x4, R14 ;  /* 0x000000040706e825 */ /* 0x000fca00078e020e */
[----:B------:R2:W-:Y:S04]  /*13610*/  @!P6 ST.E.64 [R6.64], R84 ;  /* 0x000000540600e985 */ /* 0x0005e8000c101b12 */
[----:B------:R3:W-:Y:S04]  /*13620*/  @!P4 ST.E.64 [R20.64], R88 ;  /* 0x000000581400c985 */ /* 0x0007e8000c101b12 */
[----:B------:R-:W-:Y:S01]  /*13630*/  @!P3 ST.E.64 [R16.64], R92 ;  /* 0x0000005c1000b985 */ /* 0x000fe2000c101b12 */
[----:B------:R-:W-:Y:S02]  /*13640*/  ISETP.GE.AND P3, PT, R23, c[0x0][0x3c8], PT ;  /* 0x0000f20017007a0c */ /* 0x000fe40003f66270 */
[----:B-1----:R-:W-:-:S02]  /*13650*/  @!P2 LOP3.LUT R13, R0, 0xfffffffe, RZ, 0xc0, !PT ;  /* 0xfffffffe000da812 */ /* 0x002fc400078ec0ff */
[----:B------:R-:W-:-:S03]  /*13660*/  IADD3 R0, R11, 0xd0, RZ ;  /* 0x000000d00b007810 */ /* 0x000fc60007ffe0ff */
[----:B------:R-:W-:Y:S01]  /*13670*/  @!P2 IMAD.WIDE R12, R13, 0x4, R14 ;  /* 0x000000040d0ca825 */ /* 0x000fe200078e020e */
[----:B------:R-:W-:-:S04]  /*13680*/  ISETP.GE.AND P5, PT, R0, c[0x0][0x3c8], PT ;  /* 0x0000f20000007a0c */ /* 0x000fc80003fa6270 */
[----:B------:R1:W-:Y:S01]  /*13690*/  @!P2 ST.E.64 [R12.64], R96 ;  /* 0x000000600c00a985 */ /* 0x0003e2000c101b12 */
[----:B------:R-:W-:Y:S02]  /*136a0*/  ISETP.GE.AND P2, PT, R22, c[0x0][0x3c8], PT ;  /* 0x0000f20016007a0c */ /* 0x000fe40003f46270 */
[----:B------:R-:W-:Y:S01]  /*136b0*/  @!P3 LEA.HI R23, R23, R23, RZ, 0x1 ;  /* 0x000000171717b211 */ /* 0x000fe200078f08ff */
[----:B------:R4:W-:Y:S03]  /*136c0*/  @!P1 ST.E.64 [R18.64], R100 ;  /* 0x0000006412009985 */ /* 0x0009e6000c101b12 */
[----:B------:R-:W-:Y:S02]  /*136d0*/  @!P3 LOP3.LUT R23, R23, 0xfffffffe, RZ, 0xc0, !PT ;  /* 0xfffffffe1717b812 */ /* 0x000fe400078ec0ff */
[----:B--2---:R-:W-:Y:S02]  /*136e0*/  @!P0 LOP3.LUT R7, R4, 0xfffffffe, RZ, 0xc0, !PT ;  /* 0xfffffffe04078812 */ /* 0x004fe400078ec0ff */
[----:B------:R-:W-:-:S02]  /*136f0*/  IADD3 R4, R11, 0xd8, RZ ;  /* 0x000000d80b047810 */ /* 0x000fc40007ffe0ff */
[----:B---3--:R-:W-:Y:S01]  /*13700*/  IADD3 R20, R11, 0xf0, RZ ;  /* 0x000000f00b147810 */ /* 0x008fe20007ffe0ff */
[----:B------:R-:W-:Y:S01]  /*13710*/  @!P0 IMAD.WIDE R6, R7, 0x4, R14 ;  /* 0x0000000407068825 */ /* 0x000fe200078e020e */
[----:B------:R-:W-:Y:S02]  /*13720*/  ISETP.GE.AND P4, PT, R4, c[0x0][0x3c8], PT ;  /* 0x0000f20004007a0c */ /* 0x000fe40003f86270 */
[----:B------:R-:W-:Y:S02]  /*13730*/  ISETP.GE.AND P1, PT, R20, c[0x0][0x3c8], PT ;  /* 0x0000f20014007a0c */ /* 0x000fe40003f26270 */
[----:B------:R2:W-:Y:S01]  /*13740*/  @!P0 ST.E.64 [R6.64], R104 ;  /* 0x0000006806008985 */ /* 0x0005e2000c101b12 */
[----:B------:R-:W-:Y:S02]  /*13750*/  ISETP.GE.AND P0, PT, R8, c[0x0][0x3c8], PT ;  /* 0x0000f20008007a0c */ /* 0x000fe40003f06270 */
[----:B------:R-:W-:Y:S02]  /*13760*/  @!P5 LEA.HI R0, R0, R0, RZ, 0x1 ;  /* 0x000000000000d211 */ /* 0x000fe400078f08ff */
[----:B------:R-:W-:-:S04]  /*13770*/  @!P2 LEA.HI R22, R22, R22, RZ, 0x1 ;  /* 0x000000161616a211 */ /* 0x000fc800078f08ff */
[----:B------:R-:W-:Y:S02]  /*13780*/  @!P4 LEA.HI R4, R4, R4, RZ, 0x1 ;  /* 0x000000040404c211 */ /* 0x000fe400078f08ff */
[----:B------:R-:W-:Y:S02]  /*13790*/  @!P1 LEA.HI R20, R20, R20, RZ, 0x1 ;  /* 0x0000001414149211 */ /* 0x000fe400078f08ff */
[----:B-1----:R-:W-:Y:S02]  /*137a0*/  @!P4 LOP3.LUT R13, R4, 0xfffffffe, RZ, 0xc0, !PT ;  /* 0xfffffffe040dc812 */ /* 0x002fe400078ec0ff */
[----:B------:R-:W-:Y:S02]  /*137b0*/  @!P0 LEA.HI R8, R8, R8, RZ, 0x1 ;  /* 0x0000000808088211 */ /* 0x000fe400078f08ff */
[----:B------:R-:W-:Y:S01]  /*137c0*/  @!P2 LOP3.LUT R17, R22, 0xfffffffe, RZ, 0xc0, !PT ;  /* 0xfffffffe1611a812 */ /* 0x000fe200078ec0ff */
[----:B------:R-:W-:Y:S01]  /*137d0*/  @!P4 IMAD.WIDE R12, R13, 0x4, R14 ;  /* 0x000000040d0cc825 */ /* 0x000fe200078e020e */
[----:B----4-:R-:W-:-:S02]  /*137e0*/  @!P1 LOP3.LUT R19, R20, 0xfffffffe, RZ, 0xc0, !PT ;  /* 0xfffffffe14139812 */ /* 0x010fc400078ec0ff */
[----:B------:R-:W-:Y:S01]  /*137f0*/  @!P0 LOP3.LUT R21, R8, 0xfffffffe, RZ, 0xc0, !PT ;  /* 0xfffffffe08158812 */ /* 0x000fe200078ec0ff */
[----:B------:R-:W-:-:S04]  /*13800*/  @!P3 IMAD.WIDE R22, R23, 0x4, R14 ;  /* 0x000000041716b825 */ /* 0x000fc800078e020e */
[----:B------:R-:W-:Y:S01]  /*13810*/  @!P2 IMAD.WIDE R16, R17, 0x4, R14 ;  /* 0x000000041110a825 */ /* 0x000fe200078e020e */
[----:B--2---:R-:W-:-:S03]  /*13820*/  @!P5 LOP3.LUT R7, R0, 0xfffffffe, RZ, 0xc0, !PT ;  /* 0xfffffffe0007d812 */ /* 0x004fc600078ec0ff */
[----:B------:R-:W-:-:S04]  /*13830*/  @!P1 IMAD.WIDE R18, R19, 0x4, R14 ;  /* 0x0000000413129825 */ /* 0x000fc800078e020e */
[----:B------:R-:W-:-:S04]  /*13840*/  @!P5 IMAD.WIDE R6, R7, 0x4, R14 ;  /* 0x000000040706d825 */ /* 0x000fc800078e020e */
[----:B------:R-:W-:Y:S01]  /*13850*/  @!P0 IMAD.WIDE R14, R21, 0x4, R14 ;  /* 0x00000004150e8825 */ /* 0x000fe200078e020e */
[----:B------:R1:W-:Y:S04]  /*13860*/  @!P5 ST.E.64 [R6.64], R108 ;  /* 0x0000006c0600d985 */ /* 0x0003e8000c101b12 */
[----:B------:R1:W-:Y:S04]  /*13870*/  @!P4 ST.E.64 [R12.64], R112 ;  /* 0x000000700c00c985 */ /* 0x0003e8000c101b12 */
[----:B------:R1:W-:Y:S04]  /*13880*/  @!P3 ST.E.64 [R22.64], R116 ;  /* 0x000000741600b985 */ /* 0x0003e8000c101b12 */
[----:B------:R1:W-:Y:S04]  /*13890*/  @!P2 ST.E.64 [R16.64], R120 ;  /* 0x000000781000a985 */ /* 0x0003e8000c101b12 */
[----:B------:R1:W-:Y:S04]  /*138a0*/  @!P1 ST.E.64 [R18.64], R124 ;  /* 0x0000007c12009985 */ /* 0x0003e8000c101b12 */
[----:B------:R1:W-:Y:S02]  /*138b0*/  @!P0 ST.E.64 [R14.64], R128 ;  /* 0x000000800e008985 */ /* 0x0003e4000c101b12 */
.L_x_2017:
[----:B------:R-:W-:Y:S05]  /*138c0*/  BSYNC B0 ;  /* 0x0000000000007941 */ /* 0x000fea0003800000 */
.L_x_2016:
[----:B------:R-:W-:Y:S01]  /*138d0*/  ISETP.NE.AND P0, PT, R5, RZ, PT ;  /* 0x000000ff0500720c */ /* 0x000fe20003f05270 */
[----:B-1----:R1:W3:Y:S04]  /*138e0*/  SHFL.IDX PT, R13, R10, 0x1, 0x1c1f ;  /* 0x003c1f000a0d7f89 */ /* 0x0022e800000e0000 */
[----:B------:R1:W4:Y:S08]  /*138f0*/  SHFL.IDX PT, R12, R9, 0x1, 0x1c1f ;  /* 0x003c1f00090c7f89 */ /* 0x00033000000e0000 */
        /* <DEDUP_REMOVED lines=12> */
[--C-:B-1-34-:R-:W-:Y:S01]  /*139c0*/  @!P2 IMAD.WIDE R8, R11, 0x4, R12.reuse ;  /* 0x000000040b08a825 */ /* 0x11afe200078e020c */
[----:B------:R-:W-:Y:S02]  /*139d0*/  @!P1 LOP3.LUT R6, R6, 0xfffffffe, RZ, 0xc0, !PT ;  /* 0xfffffffe06069812 */ /* 0x000fe400078ec0ff */
[----:B------:R-:W-:Y:S02]  /*139e0*/  @!P0 LOP3.LUT R5, R5, 0xfffffffe, RZ, 0xc0, !PT ;  /* 0xfffffffe05058812 */ /* 0x000fe400078ec0ff */
[C---:B------:R-:W-:Y:S01]  /*139f0*/  IADD3 R18, R11.reuse, 0x28, RZ ;  /* 0x000000280b127810 */ /* 0x040fe20007ffe0ff */
[--C-:B------:R-:W-:Y:S01]  /*13a00*/  @!P1 IMAD.WIDE R6, R6, 0x4, R12.reuse ;  /* 0x0000000406069825 */ /* 0x100fe200078e020c */
[C---:B------:R-:W-:Y:S01]  /*13a10*/  IADD3 R17, R11.reuse, 0x30, RZ ;  /* 0x000000300b117810 */ /* 0x040fe20007ffe0ff */
[----:B------:R1:W-:Y:S01]  /*13a20*/  @!P2 ST.E.64 [R8.64], R162 ;  /* 0x000000a20800a985 */ /* 0x0003e2000c101b12 */
[----:B------:R-:W-:Y:S01]  /*13a30*/  IADD3 R16, R11, 0x38, RZ ;  /* 0x000000380b107810 */ /* 0x000fe20007ffe0ff */
[----:B--2---:R-:W-:Y:S01]  /*13a40*/  @!P0 IMAD.WIDE R14, R5, 0x4, R12 ;  /* 0x00000004050e8825 */ /* 0x004fe200078e020c */
[C---:B------:R-:W-:Y:S01]  /*13a50*/  IADD3 R10, R11.reuse, 0x40, RZ ;  /* 0x000000400b0a7810 */ /* 0x040fe20007ffe0ff */
[----:B------:R2:W-:Y:S01]  /*13a60*/  @!P1 ST.E.64 [R6.64], R134 ;  /* 0x0000008606009985 */ /* 0x0005e2000c101b12 */
[----:B------:R-:W-:-:S02]  /*13a70*/  IADD3 R5, R11, 0x48, RZ ;  /* 0x000000480b057810 */ /* 0x000fc40007ffe0ff */
[----:B------:R-:W-:Y:S01]  /*13a80*/  ISETP.GE.AND P4, PT, R18, c[0x0][0x3c8], PT ;  /* 0x0000f20012007a0c */ /* 0x000fe20003f86270 */
[----:B------:R3:W-:Y:S01]  /*13a90*/  @!P0 ST.E.64 [R14.64], R138 ;  /* 0x0000008a0e008985 */ /* 0x0007e2000c101b12 */
[----:B------:R-:W-:Y:S02]  /*13aa0*/  ISETP.GE.AND P3, PT, R17, c[0x0][0x3c8], PT ;  /* 0x0000f20011007a0c */ /* 0x000fe40003f66270 */
[----:B------:R-:W-:Y:S02]  /*13ab0*/  ISETP.GE.AND P2, PT, R16, c[0x0][0x3c8], PT ;  /* 0x0000f20010007a0c */ /* 0x000fe40003f46270 */
[----:B------:R-:W-:Y:S02]  /*13ac0*/  ISETP.GE.AND P1, PT, R10, c[0x0][0x3c8], PT ;  /* 0x0000f2000a007a0c */ /* 0x000fe40003f26270 */
[----:B------:R-:W-:Y:S02]  /*13ad0*/  @!P6 LEA.HI R4, R4, R4, RZ, 0x1 ;  /* 0x000000040404e211 */ /* 0x000fe400078f08ff */
[----:B------:R-:W-:-:S02]  /*13ae0*/  ISETP.GE.AND P0, PT, R5, c[0x0][0x3c8], PT ;  /* 0x0000f20005007a0c */ /* 0x000fc40003f06270 */
[----:B------:R-:W-:Y:S02]  /*13af0*/  @!P5 LEA.HI R0, R0, R0, RZ, 0x1 ;  /* 0x000000000000d211 */ /* 0x000fe400078f08ff */
[----:B------:R-:W-:Y:S02]  /*13b00*/  @!P4 LEA.HI R18, R18, R18, RZ, 0x1 ;  /* 0x000000121212c211 */ /* 0x000fe400078f08ff */
[----:B------:R-:W-:Y:S02]  /*13b10*/  @!P3 LEA.HI R17, R17, R17, RZ, 0x1 ;  /* 0x000000111111b211 */ /* 0x000fe400078f08ff */
[----:B------:R-:W-:Y:S02]  /*13b20*/  @!P2 LEA.HI R16, R16, R16, RZ, 0x1 ;  /* 0x000000101010a211 */ /* 0x000fe400078f08ff */
[----:B------:R-:W-:Y:S02]  /*13b30*/  @!P1 LEA.HI R10, R10, R10, RZ, 0x1 ;  /* 0x0000000a0a0a9211 */ /* 0x000fe400078f08ff */
[----:B-1----:R-:W-:-:S02]  /*13b40*/  @!P5 LOP3.LUT R9, R0, 0xfffffffe, RZ, 0xc0, !PT ;  /* 0xfffffffe0009d812 */ /* 0x002fc400078ec0ff */
[----:B------:R-:W-:Y:S02]  /*13b50*/  IADD3 R0, R11, 0x58, RZ ;  /* 0x000000580b007810 */ /* 0x000fe40007ffe0ff */
[----:B--2---:R-:W-:Y:S01]  /*13b60*/  @!P6 LOP3.LUT R7, R4, 0xfffffffe, RZ, 0xc0, !PT ;  /* 0xfffffffe0407e812 */ /* 0x004fe200078ec0ff */
[--C-:B------:R-:W-:Y:S01]  /*13b70*/  @!P5 IMAD.WIDE R8, R9, 0x4, R12.reuse ;  /* 0x000000040908d825 */ /* 0x100fe200078e020c */
[----:B------:R-:W-:Y:S02]  /*13b80*/  IADD3 R4, R11, 0x50, RZ ;  /* 0x000000500b047810 */ /* 0x000fe40007ffe0ff */
[----:B------:R-:W-:Y:S01]  /*13b90*/  @!P0 LEA.HI R5, R5, R5, RZ, 0x1 ;  /* 0x0000000505058211 */ /* 0x000fe200078f08ff */
[----:B------:R-:W-:Y:S01]  /*13ba0*/  @!P6 IMAD.WIDE R6, R7, 0x4, R12 ;  /* 0x000000040706e825 */ /* 0x000fe200078e020c */
[----:B---3--:R-:W-:Y:S02]  /*13bb0*/  @!P4 LOP3.LUT R15, R18, 0xfffffffe, RZ, 0xc0, !PT ;  /* 0xfffffffe120fc812 */ /* 0x008fe400078ec0ff */
[----:B------:R-:W-:-:S02]  /*13bc0*/  @!P3 LOP3.LUT R17, R17, 0xfffffffe, RZ, 0xc0, !PT ;  /* 0xfffffffe1111b812 */ /* 0x000fc400078ec0ff */
[----:B------:R1:W-:Y:S01]  /*13bd0*/  @!P6 ST.E.64 [R6.64], R142 ;  /* 0x0000008e0600e985 */ /* 0x0003e2000c101b12 */
[----:B------:R-:W-:Y:S01]  /*13be0*/  ISETP.GE.AND P6, PT, R4, c[0x0][0x3c8], PT ;  /* 0x0000f20004007a0c */ /* 0x000fe20003fc6270 */
[--C-:B------:R-:W-:Y:S01]  /*13bf0*/  @!P4 IMAD.WIDE R14, R15, 0x4, R12.reuse ;  /* 0x000000040f0ec825 */ /* 0x100fe200078e020c */
[----:B------:R-:W-:Y:S01]  /*13c00*/  @!P0 LOP3.LUT R5, R5, 0xfffffffe, RZ, 0xc0, !PT ;  /* 0xfffffffe05058812 */ /* 0x000fe200078ec0ff */
[----:B------:R2:W-:Y:S01]  /*13c10*/  @!P5 ST.E.64 [R8.64], R146 ;  /* 0x000000920800d985 */ /* 0x0005e2000c101b12 */
[----:B------:R-:W-:Y:S02]  /*13c20*/  ISETP.GE.AND P5, PT, R0, c[0x0][0x3c8], PT ;  /* 0x0000f20000007a0c */ /* 0x000fe40003fa6270 */
[----:B------:R-:W-:Y:S01]  /*13c30*/  IADD3 R22, R11, 0x60, RZ ;  /* 0x000000600b167810 */ /* 0x000fe20007ffe0ff */
[----:B------:R-:W-:Y:S01]  /*13c40*/  @!P0 IMAD.WIDE R18, R5, 0x4, R12 ;  /* 0x0000000405128825 */ /* 0x000fe200078e020c */
[C---:B------:R-:W-:Y:S01]  /*13c50*/  IADD3 R21, R11.reuse, 0x68, RZ ;  /* 0x000000680b157810 */ /* 0x040fe20007ffe0ff */
[----:B------:R3:W-:Y:S01]  /*13c60*/  @!P4 ST.E.64 [R14.64], R150 ;  /* 0x000000960e00c985 */ /* 0x0007e2000c101b12 */
[----:B------:R-:W-:-:S02]  /*13c70*/  IADD3 R20, R11, 0x70, RZ ;  /* 0x000000700b147810 */ /* 0x000fc40007ffe0ff */
[----:B------:R-:W-:Y:S02]  /*13c80*/  IADD3 R5, R11, 0x80, RZ ;  /* 0x000000800b057810 */ /* 0x000fe40007ffe0ff */
[----:B------:R-:W-:Y:S02]  /*13c90*/  ISETP.GE.AND P4, PT, R22, c[0x0][0x3c8], PT ;  /* 0x0000f20016007a0c */ /* 0x000fe40003f86270 */
[----:B------:R-:W-:Y:S02]  /*13ca0*/  @!P6 LEA.HI R4, R4, R4, RZ, 0x1 ;  /* 0x000000040404e211 */ /* 0x000fe400078f08ff */
[----:B------:R-:W-:-:S09]  /*13cb0*/  @!P5 LEA.HI R0, R0, R0, RZ, 0x1 ;  /* 0x000000000000d211 */ /* 0x000fd200078f08ff */
[----:B------:R-:W-:Y:S02]  /*13cc0*/  @!P4 LEA.HI R22, R22, R22, RZ, 0x1 ;  /* 0x000000161616c211 */ /* 0x000fe400078f08ff */
[----:B-1----:R-:W-:Y:S01]  /*13cd0*/  @!P2 LOP3.LUT R7, R16, 0xfffffffe, RZ, 0xc0, !PT ;  /* 0xfffffffe1007a812 */ /* 0x002fe200078ec0ff */
[----:B------:R-:W-:Y:S01]  /*13ce0*/  @!P3 IMAD.WIDE R16, R17, 0x4, R12 ;  /* 0x000000041110b825 */ /* 0x000fe200078e020c */
[----:B--2---:R-:W-:-:S03]  /*13cf0*/  @!P1 LOP3.LUT R9, R10, 0xfffffffe, RZ, 0xc0, !PT ;  /* 0xfffffffe0a099812 */ /* 0x004fc600078ec0ff */
[--C-:B------:R-:W-:Y:S01]  /*13d00*/  @!P2 IMAD.WIDE R6, R7, 0x4, R12.reuse ;  /* 0x000000040706a825 */ /* 0x100fe200078e020c */
[----:B------:R-:W-:Y:S01]  /*13d10*/  IADD3 R10, R11, 0x78, RZ ;  /* 0x000000780b0a7810 */ /* 0x000fe20007ffe0ff */
[----:B------:R1:W-:Y:S01]  /*13d20*/  @!P3 ST.E.64 [R16.64], R154 ;  /* 0x0000009a1000b985 */ /* 0x0003e2000c101b12 */
[----:B------:R-:W-:Y:S01]  /*13d30*/  ISETP.GE.AND P3, PT, R21, c[0x0][0x3c8], PT ;  /* 0x0000f20015007a0c */ /* 0x000fe20003f66270 */
[--C-:B------:R-:W-:Y:S01]  /*13d40*/  @!P1 IMAD.WIDE R8, R9, 0x4, R12.reuse ;  /* 0x0000000409089825 */ /* 0x100fe200078e020c */
[----:B---3--:R-:W-:Y:S01]  /*13d50*/  @!P4 LOP3.LUT R15, R22, 0xfffffffe, RZ, 0xc0, !PT ;  /* 0xfffffffe160fc812 */ /* 0x008fe200078ec0ff */
[----:B------:R2:W-:Y:S01]  /*13d60*/  @!P2 ST.E.64 [R6.64], R158 ;  /* 0x0000009e0600a985 */ /* 0x0005e2000c101b12 */
[----:B------:R-:W-:Y:S02]  /*13d70*/  ISETP.GE.AND P2, PT, R20, c[0x0][0x3c8], PT ;  /* 0x0000f20014007a0c */ /* 0x000fe40003f46270 */
[----:B------:R-:W-:Y:S01]  /*13d80*/  IADD3 R22, R11, 0x98, RZ ;  /* 0x000000980b167810 */ /* 0x000fe20007ffe0ff */
[----:B------:R3:W-:Y:S01]  /*13d90*/  @!P1 ST.E.64 [R8.64], R38 ;  /* 0x0000002608009985 */ /* 0x0007e2000c101b12 */
[----:B------:R-:W-:Y:S01]  /*13da0*/  ISETP.GE.AND P1, PT, R10, c[0x0][0x3c8], PT ;  /* 0x0000f2000a007a0c */ /* 0x000fe20003f26270 */
[----:B------:R-:W-:-:S02]  /*13db0*/  @!P4 IMAD.WIDE R14, R15, 0x4, R12 ;  /* 0x000000040f0ec825 */ /* 0x000fc400078e020c */
[----:B------:R4:W-:Y:S01]  /*13dc0*/  @!P0 ST.E.64 [R18.64], R42 ;  /* 0x0000002a12008985 */ /* 0x0009e2000c101b12 */
[----:B------:R-:W-:Y:S02]  /*13dd0*/  ISETP.GE.AND P0, PT, R5, c[0x0][0x3c8], PT ;  /* 0x0000f20005007a0c */ /* 0x000fe40003f06270 */
[----:B------:R-:W-:-:S03]  /*13de0*/  @!P3 LEA.HI R21, R21, R21, RZ, 0x1 ;  /* 0x000000151515b211 */ /* 0x000fc600078f08ff */
[----:B------:R-:W-:Y:S02]  /*13df0*/  @!P2 LEA.HI R20, R20, R20, RZ, 0x1 ;  /* 0x000000141414a211 */ /* 0x000fe400078f08ff */
[----:B------:R-:W-:Y:S02]  /*13e00*/  @!P3 LOP3.LUT R21, R21, 0xfffffffe, RZ, 0xc0, !PT ;  /* 0xfffffffe1515b812 */ /* 0x000fe400078ec0ff */
[----:B------:R-:W-:-:S04]  /*13e10*/  @!P1 LEA.HI R10, R10, R10, RZ, 0x1 ;  /* 0x0000000a0a0a9211 */ /* 0x000fc800078f08ff */
[----:B------:R-:W-:Y:S01]  /*13e20*/  @!P0 LEA.HI R5, R5, R5, RZ, 0x1 ;  /* 0x0000000505058211 */ /* 0x000fe200078f08ff */
[----:B-1----:R-:W-:-:S03]  /*13e30*/  @!P3 IMAD.WIDE R16, R21, 0x4, R12 ;  /* 0x000000041510b825 */ /* 0x002fc600078e020c */
[----:B------:R-:W-:Y:S02]  /*13e40*/  @!P0 LOP3.LUT R5, R5, 0xfffffffe, RZ, 0xc0, !PT ;  /* 0xfffffffe05058812 */ /* 0x000fe400078ec0ff */
[C---:B------:R-:W-:Y:S02]  /*13e50*/  IADD3 R21, R11.reuse, 0xa0, RZ ;  /* 0x000000a00b157810 */ /* 0x040fe40007ffe0ff */
[----:B--2---:R-:W-:Y:S02]  /*13e60*/  @!P6 LOP3.LUT R7, R4, 0xfffffffe, RZ, 0xc0, !PT ;  /* 0xfffffffe0407e812 */ /* 0x004fe400078ec0ff */
[----:B------:R-:W-:Y:S02]  /*13e70*/  IADD3 R4, R11, 0x88, RZ ;  /* 0x000000880b047810 */ /* 0x000fe40007ffe0ff */
[----:B---3--:R-:W-:Y:S01]  /*13e80*/  @!P5 LOP3.LUT R9, R0, 0xfffffffe, RZ, 0xc0, !PT ;  /* 0xfffffffe0009d812 */ /* 0x008fe200078ec0ff */
[----:B------:R-:W-:Y:S01]  /*13e90*/  @!P6 IMAD.WIDE R6, R7, 0x4, R12 ;  /* 0x000000040706e825 */ /* 0x000fe200078e020c */
[----:B------:R-:W-:-:S03]  /*13ea0*/  IADD3 R0, R11, 0x90, RZ ;  /* 0x000000900b007810 */ /* 0x000fc60007ffe0ff */
[--C-:B------:R-:W-:Y:S01]  /*13eb0*/  @!P5 IMAD.WIDE R8, R9, 0x4, R12.reuse ;  /* 0x000000040908d825 */ /* 0x100fe200078e020c */
[----:B------:R1:W-:Y:S01]  /*13ec0*/  @!P6 ST.E.64 [R6.64], R46 ;  /* 0x0000002e0600e985 */ /* 0x0003e2000c101b12 */
[----:B------:R-:W-:Y:S02]  /*13ed0*/  ISETP.GE.AND P6, PT, R4, c[0x0][0x3c8], PT ;  /* 0x0000f20004007a0c */ /* 0x000fe40003fc6270 */
[----:B----4-:R-:W-:Y:S01]  /*13ee0*/  @!P0 IMAD.WIDE R18, R5, 0x4, R12 ;  /* 0x0000000405128825 */ /* 0x010fe200078e020c */
[----:B------:R2:W-:Y:S01]  /*13ef0*/  @!P5 ST.E.64 [R8.64], R50 ;  /* 0x000000320800d985 */ /* 0x0005e2000c101b12 */
[----:B------:R-:W-:Y:S02]  /*13f00*/  ISETP.GE.AND P5, PT, R0, c[0x0][0x3c8], PT ;  /* 0x0000f20000007a0c */ /* 0x000fe40003fa6270 */
[----:B------:R-:W-:Y:S01]  /*13f10*/  IADD3 R5, R11, 0xb8, RZ ;  /* 0x000000b80b057810 */ /* 0x000fe20007ffe0ff */
[----:B------:R3:W-:Y:S01]  /*13f20*/  @!P4 ST.E.64 [R14.64], R54 ;  /* 0x000000360e00c985 */ /* 0x0007e2000c101b12 */
[----:B------:R-:W-:-:S03]  /*13f30*/  ISETP.GE.AND P4, PT, R22, c[0x0][0x3c8], PT ;  /* 0x0000f20016007a0c */ /* 0x000fc60003f86270 */
[----:B------:R4:W-:Y:S01]  /*13f40*/  @!P3 ST.E.64 [R16.64], R58 ;  /* 0x0000003a1000b985 */ /* 0x0009e2000c101b12 */
[----:B------:R-:W-:Y:S02]  /*13f50*/  ISETP.GE.AND P3, PT, R21, c[0x0][0x3c8], PT ;  /* 0x0000f20015007a0c */ /* 0x000fe40003f66270 */
[----:B------:R-:W-:-:S03]  /*13f60*/  @!P6 LEA.HI R4, R4, R4, RZ, 0x1 ;  /* 0x000000040404e211 */ /* 0x000fc600078f08ff */
[----:B------:R-:W-:-:S04]  /*13f70*/  @!P5 LEA.HI R0, R0, R0, RZ, 0x1 ;  /* 0x000000000000d211 */ /* 0x000fc800078f08ff */
[----:B------:R-:W-:-:S04]  /*13f80*/  @!P4 LEA.HI R22, R22, R22, RZ, 0x1 ;  /* 0x000000161616c211 */ /* 0x000fc800078f08ff */
[----:B------:R-:W-:Y:S02]  /*13f90*/  @!P3 LEA.HI R21, R21, R21, RZ, 0x1 ;  /* 0x000000151515b211 */ /* 0x000fe400078f08ff */
[----:B-1----:R-:W-:Y:S02]  /*13fa0*/  @!P2 LOP3.LUT R7, R20, 0xfffffffe, RZ, 0xc0, !PT ;  /* 0xfffffffe1407a812 */ /* 0x002fe400078ec0ff */
[----:B------:R-:W-:Y:S02]  /*13fb0*/  IADD3 R20, R11, 0xa8, RZ ;  /* 0x000000a80b147810 */ /* 0x000fe40007ffe0ff */
[----:B--2---:R-:W-:Y:S01]  /*13fc0*/  @!P1 LOP3.LUT R9, R10, 0xfffffffe, RZ, 0xc0, !PT ;  /* 0xfffffffe0a099812 */ /* 0x004fe200078ec0ff */
[--C-:B------:R-:W-:Y:S01]  /*13fd0*/  @!P2 IMAD.WIDE R6, R7, 0x4, R12.reuse ;  /* 0x000000040706a825 */ /* 0x100fe200078e020c */
[----:B------:R-:W-:Y:S02]  /*13fe0*/  IADD3 R10, R11, 0xb0, RZ ;  /* 0x000000b00b0a7810 */ /* 0x000fe40007ffe0ff */
[----:B---3--:R-:W-:Y:S01]  /*13ff0*/  @!P4 LOP3.LUT R15, R22, 0xfffffffe, RZ, 0xc0, !PT ;  /* 0xfffffffe160fc812 */ /* 0x008fe200078ec0ff */
[----:B------:R-:W-:Y:S01]  /*14000*/  @!P1 IMAD.WIDE R8, R9, 0x4, R12 ;  /* 0x0000000409089825 */ /* 0x000fe200078e020c */
[----:B------:R1:W-:Y:S01]  /*14010*/  @!P2 ST.E.64 [R6.64], R62 ;  /* 0x0000003e0600a985 */ /* 0x0003e2000c101b12 */
[----:B------:R-:W-:-:S02]  /*14020*/  ISETP.GE.AND P2, PT, R20, c[0x0][0x3c8], PT ;  /* 0x0000f20014007a0c */ /* 0x000fc40003f46270 */
[----:B------:R-:W-:Y:S01]  /*14030*/  @!P3 LOP3.LUT R21, R21, 0xfffffffe, RZ, 0xc0, !PT ;  /* 0xfffffffe1515b812 */ /* 0x000fe200078ec0ff */
[----:B------:R2:W-:Y:S01]  /*14040*/  @!P1 ST.E.64 [R8.64], R66 ;  /* 0x0000004208009985 */ /* 0x0005e2000c101b12 */
[----:B------:R-:W-:Y:S01]  /*14050*/  ISETP.GE.AND P1, PT, R10, c[0x0][0x3c8], PT ;  /* 0x0000f2000a007a0c */ /* 0x000fe20003f26270 */
[--C-:B------:R-:W-:Y:S01]  /*14060*/  @!P4 IMAD.WIDE R14, R15, 0x4, R12.reuse ;  /* 0x000000040f0ec825 */ /* 0x100fe200078e020c */
[----:B------:R-:W-:Y:S01]  /*14070*/  IADD3 R22, R11, 0xd0, RZ ;  /* 0x000000d00b167810 */ /* 0x000fe20007ffe0ff */
[----:B------:R3:W-:Y:S01]  /*14080*/  @!P0 ST.E.64 [R18.64], R70 ;  /* 0x0000004612008985 */ /* 0x0007e2000c101b12 */
[----:B------:R-:W-:Y:S01]  /*14090*/  ISETP.GE.AND P0, PT, R5, c[0x0][0x3c8], PT ;  /* 0x0000f20005007a0c */ /* 0x000fe20003f06270 */
[----:B----4-:R-:W-:Y:S01]  /*140a0*/  @!P3 IMAD.WIDE R16, R21, 0x4, R12 ;  /* 0x000000041510b825 */ /* 0x010fe200078e020c */
[----:B------:R-:W-:-:S03]  /*140b0*/  IADD3 R21, R11, 0xd8, RZ ;  /* 0x000000d80b157810 */ /* 0x000fc60007ffe0ff */
[----:B------:R-:W-:-:S04]  /*140c0*/  @!P2 LEA.HI R20, R20, R20, RZ, 0x1 ;  /* 0x000000141414a211 */ /* 0x000fc800078f08ff */
[----:B------:R-:W-:-:S04]  /*140d0*/  @!P1 LEA.HI R10, R10, R10, RZ, 0x1 ;  /* 0x0000000a0a0a9211 */ /* 0x000fc800078f08ff */
[----:B------:R-:W-:-:S04]  /*140e0*/  @!P0 LEA.HI R5, R5, R5, RZ, 0x1 ;  /* 0x0000000505058211 */ /* 0x000fc800078f08ff */
[----:B------:R-:W-:Y:S02]  /*140f0*/  @!P0 LOP3.LUT R5, R5, 0xfffffffe, RZ, 0xc0, !PT ;  /* 0xfffffffe05058812 */ /* 0x000fe400078ec0ff */
[----:B-1----:R-:W-:Y:S02]  /*14100*/  @!P6 LOP3.LUT R7, R4, 0xfffffffe, RZ, 0xc0, !PT ;  /* 0xfffffffe0407e812 */ /* 0x002fe400078ec0ff */
[----:B------:R-:W-:Y:S02]  /*14110*/  IADD3 R4, R11, 0xc0, RZ ;  /* 0x000000c00b047810 */ /* 0x000fe40007ffe0ff */
[----:B--2---:R-:W-:Y:S01]  /*14120*/  @!P5 LOP3.LUT R9, R0, 0xfffffffe, RZ, 0xc0, !PT ;  /* 0xfffffffe0009d812 */ /* 0x004fe200078ec0ff */
[----:B------:R-:W-:Y:S01]  /*14130*/  @!P6 IMAD.WIDE R6, R7, 0x4, R12 ;  /* 0x000000040706e825 */ /* 0x000fe200078e020c */
[----:B------:R-:W-:-:S03]  /*14140*/  IADD3 R0, R11, 0xc8, RZ ;  /* 0x000000c80b007810 */ /* 0x000fc60007ffe0ff */
[--C-:B------:R-:W-:Y:S01]  /*14150*/  @!P5 IMAD.WIDE R8, R9, 0x4, R12.reuse ;  /* 0x000000040908d825 */ /* 0x100fe200078e020c */
[----:B------:R1:W-:Y:S01]  /*14160*/  @!P6 ST.E.64 [R6.64], R74 ;  /* 0x0000004a0600e985 */ /* 0x0003e2000c101b12 */
[----:B------:R-:W-:Y:S02]  /*14170*/  ISETP.GE.AND P6, PT, R4, c[0x0][0x3c8], PT ;  /* 0x0000f20004007a0c */ /* 0x000fe40003fc6270 */
[----:B---3--:R-:W-:Y:S01]  /*14180*/  @!P0 IMAD.WIDE R18, R5, 0x4, R12 ;  /* 0x0000000405128825 */ /* 0x008fe200078e020c */
        /* <DEDUP_REMOVED lines=20> */
[----:B------:R-:W-:Y:S01]  /*142d0*/  @!P6 IMAD.WIDE R2, R3, 0x4, R12 ;  /* 0x000000040302e825 */ /* 0x000fe200078e020c */
[----:B------:R2:W-:Y:S01]  /*142e0*/  @!P1 ST.E.64 [R8.64], R94 ;  /* 0x0000005e08009985 */ /* 0x0005e2000c101b12 */
[----:B------:R-:W-:Y:S02]  /*142f0*/  ISETP.GE.AND P1, PT, R10, c[0x0][0x3c8], PT ;  /* 0x0000f2000a007a0c */ /* 0x000fe40003f26270 */
[----:B------:R-:W-:Y:S01]  /*14300*/  @!P3 LOP3.LUT R21, R21, 0xfffffffe, RZ, 0xc0, !PT ;  /* 0xfffffffe1515b812 */ /* 0x000fe200078ec0ff */
[----:B------:R-:W-:Y:S01]  /*14310*/  @!P0 ST.E.64 [R18.64], R98 ;  /* 0x0000006212008985 */ /* 0x000fe2000c101b12 */
[----:B------:R-:W-:Y:S02]  /*14320*/  ISETP.GE.AND P0, PT, R5, c[0x0][0x3c8], PT ;  /* 0x0000f20005007a0c */ /* 0x000fe40003f06270 */
[----:B------:R-:W-:Y:S01]  /*14330*/  IADD3 R11, R11, 0xf8, RZ ;  /* 0x000000f80b0b7810 */ /* 0x000fe20007ffe0ff */
[----:B------:R3:W-:Y:S02]  /*14340*/  @!P6 ST.E.64 [R2.64], R102 ;  /* 0x000000660200e985 */ /* 0x0007e4000c101b12 */
[----:B------:R-:W-:-:S04]  /*14350*/  @!P2 LEA.HI R20, R20, R20, RZ, 0x1 ;  /* 0x000000141414a211 */ /* 0x000fc800078f08ff */
[----:B------:R-:W-:Y:S02]  /*14360*/  @!P1 LEA.HI R10, R10, R10, RZ, 0x1 ;  /* 0x0000000a0a0a9211 */ /* 0x000fe400078f08ff */
[----:B------:R-:W-:Y:S02]  /*14370*/  @!P2 LOP3.LUT R15, R20, 0xfffffffe, RZ, 0xc0, !PT ;  /* 0xfffffffe140fa812 */ /* 0x000fe400078ec0ff */
[----:B------:R-:W-:Y:S02]  /*14380*/  @!P0 LEA.HI R5, R5, R5, RZ, 0x1 ;  /* 0x0000000505058211 */ /* 0x000fe400078f08ff */
[----:B----4-:R-:W-:Y:S02]  /*14390*/  @!P1 LOP3.LUT R17, R10, 0xfffffffe, RZ, 0xc0, !PT ;  /* 0xfffffffe0a119812 */ /* 0x010fe400078ec0ff */
[----:B------:R-:W-:Y:S02]  /*143a0*/  @!P0 LOP3.LUT R5, R5, 0xfffffffe, RZ, 0xc0, !PT ;  /* 0xfffffffe05058812 */ /* 0x000fe400078ec0ff */
[----:B-1----:R-:W-:-:S03]  /*143b0*/  @!P5 LOP3.LUT R7, R0, 0xfffffffe, RZ, 0xc0, !PT ;  /* 0xfffffffe0007d812 */ /* 0x002fc600078ec0ff */
[----:B------:R-:W-:Y:S01]  /*143c0*/  @!P0 IMAD.WIDE R4, R5, 0x4, R12 ;  /* 0x0000000405048825 */ /* 0x000fe200078e020c */
[----:B--2---:R-:W-:-:S03]  /*143d0*/  @!P4 LOP3.LUT R9, R22, 0xfffffffe, RZ, 0xc0, !PT ;  /* 0xfffffffe1609c812 */ /* 0x004fc600078ec0ff */
[----:B------:R-:W-:-:S05]  /*143e0*/  @!P5 IMAD.WIDE R6, R7, 0x4, R12 ;  /* 0x000000040706d825 */ /* 0x000fca00078e020c */
[----:B------:R1:W-:Y:S01]  /*143f0*/  @!P5 ST.E.64 [R6.64], R106 ;  /* 0x0000006a0600d985 */ /* 0x0003e2000c101b12 */
[----:B---3--:R-:W-:-:S04]  /*14400*/  @!P4 IMAD.WIDE R2, R9, 0x4, R12 ;  /* 0x000000040902c825 */ /* 0x008fc800078e020c */
[--C-:B------:R-:W-:Y:S01]  /*14410*/  @!P2 IMAD.WIDE R8, R15, 0x4, R12.reuse ;  /* 0x000000040f08a825 */ /* 0x100fe200078e020c */
[----:B------:R2:W-:Y:S03]  /*14420*/  @!P4 ST.E.64 [R2.64], R110 ;  /* 0x0000006e0200c985 */ /* 0x0005e6000c101b12 */
[----:B------:R-:W-:-:S04]  /*14430*/  @!P1 IMAD.WIDE R14, R17, 0x4, R12 ;  /* 0x00000004110e9825 */ /* 0x000fc800078e020c */
[----:B-1----:R-:W-:-:S05]  /*14440*/  @!P3 IMAD.WIDE R6, R21, 0x4, R12 ;  /* 0x000000041506b825 */ /* 0x002fca00078e020c */
[----:B------:R2:W-:Y:S04]  /*14450*/  @!P3 ST.E.64 [R6.64], R114 ;  /* 0x000000720600b985 */ /* 0x0005e8000c101b12 */
[----:B------:R2:W-:Y:S04]  /*14460*/  @!P2 ST.E.64 [R8.64], R118 ;  /* 0x000000760800a985 */ /* 0x0005e8000c101b12 */
[----:B------:R2:W-:Y:S04]  /*14470*/  @!P1 ST.E.64 [R14.64], R122 ;  /* 0x0000007a0e009985 */ /* 0x0005e8000c101b12 */
[----:B------:R2:W-:Y:S01]  /*14480*/  @!P0 ST.E.64 [R4.64], R126 ;  /* 0x0000007e04008985 */ /* 0x0005e2000c101b12 */
[----:B------:R-:W-:-:S13]  /*14490*/  ISETP.GE.AND P0, PT, R11, c[0x0][0x3c8], PT ;  /* 0x0000f2000b007a0c */ /* 0x000fda0003f06270 */
[----:B------:R-:W-:Y:S05]  /*144a0*/  @P0 EXIT ;  /* 0x000000000000094d */ /* 0x000fea0003800000 */
[----:B--2---:R-:W-:-:S04]  /*144b0*/  LEA.HI R3, R11, R11, RZ, 0x1 ;  /* 0x0000000b0b037211 */ /* 0x004fc800078f08ff */
[----:B------:R-:W-:-:S05]  /*144c0*/  LOP3.LUT R3, R3, 0xfffffffe, RZ, 0xc0, !PT ;  /* 0xfffffffe03037812 */ /* 0x000fca00078ec0ff */
[----:B------:R-:W-:-:S05]  /*144d0*/  IMAD.WIDE R12, R3, 0x4, R12 ;  /* 0x00000004030c7825 */ /* 0x000fca00078e020c */
[----:B------:R-:W-:Y:S01]  /*144e0*/  ST.E.64 [R12.64], R130 ;  /* 0x000000820c007985 */ /* 0x000fe2000c101b12 */
[----:B------:R-:W-:Y:S05]  /*144f0*/  EXIT ;  /* 0x000000000000794d */ /* 0x000fea0003800000 */
.L_x_2015:
        /* <DEDUP_REMOVED lines=26> */
[----:B------:R-:W-:Y:S01]  /*146a0*/  IMAD.WIDE.U32 R8, R5, c[0x0][0x4d8], R8 ;  /* 0x0001360005087a25 */ /* 0x000fe200078e0008 */
[----:B------:R-:W-:-:S03]  /*146b0*/  IADD3 R4, -R6, RZ, RZ ;  /* 0x000000ff06047210 */ /* 0x000fc60007ffe1ff */
[----:B------:R-:W-:Y:S02]  /*146c0*/  IMAD R0, R0, c[0x0][0x4d8], RZ ;  /* 0x0001360000007a24 */ /* 0x000fe400078e02ff */
[----:B---3--:R-:W-:Y:S02]  /*146d0*/  IMAD R2, R2, c[0x0][0x550], R3 ;  /* 0x0001540002027a24 */ /* 0x008fe400078e0203 */
[----:B------:R-:W-:Y:S02]  /*146e0*/  IMAD R0, R5, c[0x0][0x4dc], R0 ;  /* 0x0001370005007a24 */ /* 0x000fe400078e0200 */
[----:B------:R-:W-:Y:S01]  /*146f0*/  IMAD R4, R4, c[0x0][0x4e8], R7 ;  /* 0x00013a0004047a24 */ /* 0x000fe200078e0207 */
[----:B------:R-:W-:Y:S01]  /*14700*/  SHF.R.S32.HI R3, RZ, 0x1f, R2 ;  /* 0x0000001fff037819 */ /* 0x000fe20000011402 */
[----:B------:R-:W-:Y:S01]  /*14710*/  IMAD.IADD R9, R0, 0x1, R9 ;  /* 0x0000000100097824 */ /* 0x000fe200078e0209 */
[----:B------:R-:W-:-:S03]  /*14720*/  SHF.R.S32.HI R0, RZ, 0x1f, R6 ;  /* 0x0000001fff007819 */ /* 0x000fc60000011406 */
[----:B------:R-:W-:Y:S02]  /*14730*/  IMAD R3, R3, c[0x0][0x4e0], RZ ;  /* 0x0001380003037a24 */ /* 0x000fe400078e02ff */
        /* <DEDUP_REMOVED lines=14> */
.L_x_2018:
        /* <DEDUP_REMOVED lines=14> */
.L_x_3275:


//--------------------- .text._ZN7cutlass13device_kernelIN5flash19enable_sm80_to_sm89INS1_16FlashAttnFwdSm80INS1_25CollectiveMainloopFwdSm80ILi8ELi1ELb0EN4cute5tupleIJNS5_1CILi128EEENS7_ILi64EEENS7_ILi256EEEEEELi256ENS_6half_tEfNS_4arch4Sm80ELb0ELb1ELb0ELb1ELb1ELb0ELb1ELb1EEENS1_21CollectiveEpilogueFwdINS6_IJS8_SA_S9_EEENS6_IJNS7_ILi1EEESI_SI_EEESC_SE_Li256ELb1ELb1ELb1ELb0EEENS1_36VarlenDynamicPersistentTileSchedulerILi128ELi64ELi256ELi256ELb1ELb1ELb0ELb1ELb0ELb1EEEEEEEEEvNT_6ParamsE --------------------------
	.section	.text._ZN7cutlass13device_kernelIN5flash19enable_sm80_to_sm89INS1_16FlashAttnFwdSm80INS1_25CollectiveMainloopFwdSm80ILi8ELi1ELb0EN4cute5tupleIJNS5_1CILi128EEENS7_ILi64EEENS7_ILi256EEEEEELi256ENS_6half_tEfNS_4arch4Sm80ELb0ELb1ELb0ELb1ELb1ELb0ELb1ELb1EEENS1_21CollectiveEpilogueFwdINS6_IJS8_SA_S9_EEENS6_IJNS7_ILi1EEESI_SI_EEESC_SE_Li256ELb1ELb1ELb1ELb0EEENS1_36VarlenDynamicPersistentTileSchedulerILi128ELi64ELi256ELi256ELb1ELb1ELb0ELb1ELb0ELb1EEEEEEEEEvNT_6ParamsE,"ax",@progbits
	.sectioninfo	@"SHI_REGISTERS=255"
	.align	128
.text._ZN7cutlass13device_kernelIN5flash19enable_sm80_to_sm89INS1_16FlashAttnFwdSm80INS1_25CollectiveMainloopFwdSm80ILi8ELi1ELb0EN4cute5tupleIJNS5_1CILi128EEENS7_ILi64EEENS7_ILi256EEEEEELi256ENS_6half_tEfNS_4arch4Sm80ELb0ELb1ELb0ELb1ELb1ELb0ELb1ELb1EEENS1_21CollectiveEpilogueFwdINS6_IJS8_SA_S9_EEENS6_IJNS7_ILi1EEESI_SI_EEESC_SE_Li256ELb1ELb1ELb1ELb0EEENS1_36VarlenDynamicPersistentTileSchedulerILi128ELi64ELi256ELi256ELb1ELb1ELb0ELb1ELb0ELb1EEEEEEEEEvNT_6ParamsE:
        .type           _ZN7cutlass13device_kernelIN5flash19enable_sm80_to_sm89INS1_16FlashAttnFwdSm80INS1_25CollectiveMainloopFwdSm80ILi8ELi1ELb0EN4cute5tupleIJNS5_1CILi128EEENS7_ILi64EEENS7_ILi256EEEEEELi256ENS_6half_tEfNS_4arch4Sm80ELb0ELb1ELb0ELb1ELb1ELb0ELb1ELb1EEENS1_21CollectiveEpilogueFwdINS6_IJS8_SA_S9_EEENS6_IJNS7_ILi1EEESI_SI_EEESC_SE_Li256ELb1ELb1ELb1ELb0EEENS1_36VarlenDynamicPersistentTileSchedulerILi128ELi64ELi256ELi256ELb1ELb1ELb0ELb1ELb0ELb1EEEEEEEEEvNT_6ParamsE,@function
        .size           _ZN7cutlass13device_kernelIN5flash19enable_sm80_to_sm89INS1_16FlashAttnFwdSm80INS1_25CollectiveMainloopFwdSm80ILi8ELi1ELb0EN4cute5tupleIJNS5_1CILi128EEENS7_ILi64EEENS7_ILi256EEEEEELi256ENS_6half_tEfNS_4arch4Sm80ELb0ELb1ELb0ELb1ELb1ELb0ELb1ELb1EEENS1_21CollectiveEpilogueFwdINS6_IJS8_SA_S9_EEENS6_IJNS7_ILi1EEESI_SI_EEESC_SE_Li256ELb1ELb1ELb1ELb0EEENS1_36VarlenDynamicPersistentTileSchedulerILi128ELi64ELi256ELi256ELb1ELb1ELb0ELb1ELb0ELb1EEEEEEEEEvNT_6ParamsE,(.L_x_3276 - _ZN7cutlass13device_kernelIN5flash19enable_sm80_to_sm89INS1_16FlashAttnFwdSm80INS1_25CollectiveMainloopFwdSm80ILi8ELi1ELb0EN4cute5tupleIJNS5_1CILi128EEENS7_ILi64EEENS7_ILi256EEEEEELi256ENS_6half_tEfNS_4arch4Sm80ELb0ELb1ELb0ELb1ELb1ELb0ELb1ELb1EEENS1_21CollectiveEpilogueFwdINS6_IJS8_SA_S9_EEENS6_IJNS7_ILi1EEESI_SI_EEESC_SE_Li256ELb1ELb1ELb1ELb0EEENS1_36VarlenDynamicPersistentTileSchedulerILi128ELi64ELi256ELi256ELb1ELb1ELb0ELb1ELb0ELb1EEEEEEEEEvNT_6ParamsE)
        .other          _ZN7cutlass13device_kernelIN5flash19enable_sm80_to_sm89INS1_16FlashAttnFwdSm80INS1_25CollectiveMainloopFwdSm80ILi8ELi1ELb0EN4cute5tupleIJNS5_1CILi128EEENS7_ILi64EEENS7_ILi256EEEEEELi256ENS_6half_tEfNS_4arch4Sm80ELb0ELb1ELb0ELb1ELb1ELb0ELb1ELb1EEENS1_21CollectiveEpilogueFwdINS6_IJS8_SA_S9_EEENS6_IJNS7_ILi1EEESI_SI_EEESC_SE_Li256ELb1ELb1ELb1ELb0EEENS1_36VarlenDynamicPersistentTileSchedulerILi128ELi64ELi256ELi256ELb1ELb1ELb0ELb1ELb0ELb1EEEEEEEEEvNT_6ParamsE,@"STO_CUDA_ENTRY STV_DEFAULT"
_ZN7cutlass13device_kernelIN5flash19enable_sm80_to_sm89INS1_16FlashAttnFwdSm80INS1_25CollectiveMainloopFwdSm80ILi8ELi1ELb0EN4cute5tupleIJNS5_1CILi128EEENS7_ILi64EEENS7_ILi256EEEEEELi256ENS_6half_tEfNS_4arch4Sm80ELb0ELb1ELb0ELb1ELb1ELb0ELb1ELb1EEENS1_21CollectiveEpilogueFwdINS6_IJS8_SA_S9_EEENS6_IJNS7_ILi1EEESI_SI_EEESC_SE_Li256ELb1ELb1ELb1ELb0EEENS1_36VarlenDynamicPersistentTileSchedulerILi128ELi64ELi256ELi256ELb1ELb1ELb0ELb1ELb0ELb1EEEEEEEEEvNT_6ParamsE:
        /* <DEDUP_REMOVED lines=52> */
.L_x_2024:
        /* <DEDUP_REMOVED lines=16> */
.L_x_2200:
        /* <DEDUP_REMOVED lines=16> */
.L_x_2201:
[----:B---3--:R-:W-:-:S05]  /*0540*/  IMAD R0, R0, c[0x0][0x538], RZ ;  /* 0x00014e0000007a24 */ /* 0x008fca00078e02ff */
[----:B------:R-:W-:-:S04]  /*0550*/  IADD3 R6, R0, R6, RZ ;  /* 0x0000000600067210 */ /* 0x000fc80007ffe0ff */
[----:B------:R-:W-:-:S13]  /*0560*/  ISETP.GT.AND P0, PT, R6, UR4, PT ;  /* 0x0000000406007c0c */ /* 0x000fda000bf04270 */
[----:B-12---:R-:W-:Y:S05]  /*0570*/  @!P0 BRA `(.L_x_2024) ;  /* 0xfffffdc000008947 */ /* 0x006fea000383ffff */
.L_x_2020:
[----:B------:R-:W-:-:S05]  /*0580*/  IADD3 R10, -R0, R6, RZ ;  /* 0x00000006000a7210 */ /* 0x000fca0007ffe1ff */
[----:B------:R-:W-:-:S05]  /*0590*/  IMAD R0, R4, c[0x0][0x538], R10 ;  /* 0x00014e0004007a24 */ /* 0x000fca00078e020a */
[----:B------:R-:W-:Y:S01]  /*05a0*/  ISETP.GT.AND P0, PT, R0, UR4, PT ;  /* 0x0000000400007c0c */ /* 0x000fe2000bf04270 */
[----:B------:R-:W-:-:S12]  /*05b0*/  BRA.DIV ~URZ, `(.L_x_2025) ;  /* 0x00018f727f007947 */ /* 0x000fd8000b800000 */
[----:B------:R-:W-:-:S04]  /*05c0*/  VOTE.ANY R6, PT, !P0 ;  /* 0x0000000000067806 */ /* 0x000fc800040e0100 */
.L_x_2202:
[----:B------:R-:W1:Y:S02]  /*05d0*/  POPC R0, R6 ;  /* 0x0000000600007309 */ /* 0x000e640000000000 */
[----:B-12---:R-:W-:Y:S01]  /*05e0*/  IADD3 R251, R0, R7, RZ ;  /* 0x0000000700fb7210 */ /* 0x006fe20007ffe0ff */
[----:B------:R-:W-:Y:S05]  /*05f0*/  BRA.DIV ~URZ, `(.L_x_2026) ;  /* 0x00018f827f007947 */ /* 0x000fea000b800000 */
[----:B------:R1:W2:Y:S01]  /*0600*/  SHFL.IDX PT, R12, R9, R0, 0x1f ;  /* 0x00001f00090c7589 */ /* 0x0002a200000e0000 */
[----:B------:R-:W-:-:S03]  /*0610*/  MOV R5, RZ ;  /* 0x000000ff00057202 */ /* 0x000fc60000000f00 */
[----:B------:R1:W3:Y:S04]  /*0620*/  SHFL.IDX PT, R9, R8, R0, 0x1f ;  /* 0x00001f0008097589 */ /* 0x0002e800000e0000 */
.L_x_2203:
[----:B------:R-:W-:Y:S01]  /*0630*/  ISETP.NE.AND P0, PT, R6, RZ, PT ;  /* 0x000000ff0600720c */ /* 0x000fe20003f05270 */
[----:B------:R-:W-:-:S12]  /*0640*/  BSSY B0, `(.L_x_2027) ;  /* 0x0000005000007945 */ /* 0x000fd80003800000 */
[----:B------:R-:W-:Y:S05]  /*0650*/  @!P0 BRA `(.L_x_2028) ;  /* 0x0000003000008947 */ /* 0x000fea0003800000 */
[----:B-1----:R-:W-:Y:S01]  /*0660*/  IADD3 R0, R0, -0x1, RZ ;  /* 0xffffffff00007810 */ /* 0x002fe20007ffe0ff */
[----:B------:R-:W-:Y:S05]  /*0670*/  BRA.DIV ~URZ, `(.L_x_2029) ;  /* 0x00018fe27f007947 */ /* 0x000fea000b800000 */
[----:B------:R1:W4:Y:S02]  /*0680*/  SHFL.IDX PT, R5, R4, R0, 0x1f ;  /* 0x00001f0004057589 */ /* 0x00032400000e0000 */
.L_x_2028:
[----:B------:R-:W-:Y:S05]  /*0690*/  BSYNC B0 ;  /* 0x0000000000007941 */ /* 0x000fea0003800000 */
.L_x_2027:
[----:B---3--:R-:W-:Y:S01]  /*06a0*/  ISETP.NE.AND P0, PT, R9, 0x1, PT ;  /* 0x000000010900780c */ /* 0x008fe20003f05270 */
[----:B----4-:R-:W-:Y:S01]  /*06b0*/  IMAD R248, R5, c[0x0][0x538], R10 ;  /* 0x00014e0005f87a24 */ /* 0x010fe200078e020a */
[----:B------:R-:W-:Y:S04]  /*06c0*/  BSSY B0, `(.L_x_2030) ;  /* 0x0000085000007945 */ /* 0x000fe80003800000 */
[----:B------:R-:W-:-:S07]  /*06d0*/  IADD3 R11, -R248, UR4, RZ ;  /* 0x00000004f80b7c10 */ /* 0x000fce000fffe1ff */
[----:B------:R-:W-:Y:S05]  /*06e0*/  @!P0 BRA `(.L_x_2031) ;  /* 0x000003e000008947 */ /* 0x000fea0003800000 */
[-C--:B-12---:R-:W-:Y:S02]  /*06f0*/  IABS R0, R12.reuse ;  /* 0x0000000c00007213 */ /* 0x086fe40000000000 */
        /* <DEDUP_REMOVED lines=61> */
.L_x_2031:
[----:B------:R-:W-:-:S04]  /*0ad0*/  IMAD.MOV.U32 R2, RZ, RZ, 0x4 ;  /* 0x00000004ff027424 */ /* 0x000fc800078e00ff */
[----:B------:R-:W-:-:S05]  /*0ae0*/  IMAD.WIDE R2, R251, R2, c[0x0][0x590] ;  /* 0x00016400fb027625 */ /* 0x000fca00078e0202 */
[----:B------:R-:W3:Y:S02]  /*0af0*/  LDG.E R7, [R2.64] ;  /* 0x0000000602077981 */ /* 0x000ee4000c1e1900 */
[----:B-123--:R-:W-:-:S05]  /*0b00*/  IMAD R9, R7, R12, RZ ;  /* 0x0000000c07097224 */ /* 0x00efca00078e02ff */
        /* <DEDUP_REMOVED lines=64> */
.L_x_2032:
[----:B------:R-:W-:Y:S05]  /*0f10*/  BSYNC B0 ;  /* 0x0000000000007941 */ /* 0x000fea0003800000 */
.L_x_2030:
[----:B------:R-:W-:-:S04]  /*0f20*/  LOP3.LUT R0, RZ, R0, RZ, 0x33, !PT ;  /* 0x00000000ff007212 */ /* 0x000fc800078e33ff */
[----:B------:R-:W-:Y:S01]  /*0f30*/  IADD3 R249, R0, R12, RZ ;  /* 0x0000000c00f97210 */ /* 0x000fe20007ffe0ff */
[----:B------:R-:W-:Y:S05]  /*0f40*/  BRA `(.L_x_2033) ;  /* 0x0000004000007947 */ /* 0x000fea0003800000 */
.L_x_2021:
[----:B--2---:R-:W-:Y:S01]  /*0f50*/  IMAD.MOV.U32 R249, RZ, RZ, RZ ;  /* 0x000000fffff97224 */ /* 0x004fe200078e00ff */
[----:B------:R-:W-:Y:S01]  /*0f60*/  MOV R250, RZ ;  /* 0x000000ff00fa7202 */ /* 0x000fe20000000f00 */
[----:B------:R-:W-:Y:S01]  /*0f70*/  IMAD.U32 R248, RZ, RZ, UR4 ;  /* 0x00000004fff87e24 */ /* 0x000fe2000f8e00ff */
[----:B------:R-:W-:Y:S02]  /*0f80*/  MOV R251, c[0x0][0x53c] ;  /* 0x00014f0000fb7a02 */ /* 0x000fe40000000f00 */
.L_x_2033:
[----:B------:R-:W-:Y:S01]  /*0f90*/  ISETP.NE.AND P0, PT, R13, RZ, PT ;  /* 0x000000ff0d00720c */ /* 0x000fe20003f05270 */
[----:B------:R-:W-:-:S12]  /*0fa0*/  WARPSYNC 0xffffffff ;  /* 0xffffffff00007948 */ /* 0x000fd80003800000 */
[----:B------:R1:W-:Y:S04]  /*0fb0*/  @!P0 STS.128 [0x20100], R248 ;  /* 0x020100f8ff008388 */ /* 0x0003e80000000c00 */
[----:B------:R-:W-:Y:S06]  /*0fc0*/  BAR.ARV 0x5, 0x100 ;  /* 0x0144000000007b1d */ /* 0x000fec0000002000 */
.L_x_2019:
        /* <DEDUP_REMOVED lines=8> */
[CC--:B------:R-:W-:Y:S02]  /*1050*/  LEA.HI R13, R9.reuse, R17.reuse, RZ, 0x2 ;  /* 0x00000011090d7211 */ /* 0x0c0fe400078f10ff */
[----:B------:R-:W-:Y:S02]  /*1060*/  SHF.R.S32.HI R3, RZ, 0x4, R2 ;  /* 0x00000004ff037819 */ /* 0x000fe40000011402 */
[----:B------:R-:W-:Y:S02]  /*1070*/  LEA.HI R15, R9, R17, RZ, 0x3 ;  /* 0x00000011090f7211 */ /* 0x000fe400078f18ff */
[----:B------:R-:W-:Y:S02]  /*1080*/  LEA.HI R0, R2, R3, RZ, 0x1 ;  /* 0x0000000302007211 */ /* 0x000fe400078f08ff */
[----:B------:R-:W-:-:S02]  /*1090*/  SHF.R.S32.HI R7, RZ, 0x2, R13 ;  /* 0x00000002ff077819 */ /* 0x000fc4000001140d */
[----:B------:R-:W-:Y:S02]  /*10a0*/  LOP3.LUT R0, R0, 0xfffffffe, RZ, 0xc0, !PT ;  /* 0xfffffffe00007812 */ /* 0x000fe400078ec0ff */
[----:B------:R-:W-:Y:S02]  /*10b0*/  SHF.R.S32.HI R252, RZ, 0x3, R15 ;  /* 0x00000003fffc7819 */ /* 0x000fe4000001140f */
[----:B------:R-:W-:Y:S01]  /*10c0*/  LEA.HI R8, R9, R17, RZ, 0x5 ;  /* 0x0000001109087211 */ /* 0x000fe200078f28ff */
[----:B------:R-:W-:Y:S01]  /*10d0*/  IMAD.IADD R14, R3, 0x1, -R0 ;  /* 0x00000001030e7824 */ /* 0x000fe200078e0a00 */
[----:B------:R-:W-:Y:S01]  /*10e0*/  LOP3.LUT R0, R2, 0xfffffff0, RZ, 0xc0, !PT ;  /* 0xfffffff002007812 */ /* 0x000fe200078ec0ff */
[----:B------:R-:W-:Y:S01]  /*10f0*/  IMAD.SHL.U32 R4, R252, 0x40, RZ ;  /* 0x00000040fc047824 */ /* 0x000fe200078e00ff */
[----:B------:R-:W-:Y:S02]  /*1100*/  SHF.R.S32.HI R2, RZ, 0x1f, R13 ;  /* 0x0000001fff027819 */ /* 0x000fe4000001140d */
[----:B------:R-:W-:Y:S01]  /*1110*/  LOP3.LUT R3, R15, 0xfffffff8, RZ, 0xc0, !PT ;  /* 0xfffffff80f037812 */ /* 0x000fe200078ec0ff */
[----:B------:R-:W-:Y:S01]  /*1120*/  IMAD.IADD R0, R17, 0x1, -R0 ;  /* 0x0000000111007824 */ /* 0x000fe200078e0a00 */
[----:B------:R-:W-:-:S03]  /*1130*/  LEA.HI R2, R2, R7, RZ, 0x3 ;  /* 0x0000000702027211 */ /* 0x000fc600078f18ff */
[----:B------:R-:W-:Y:S01]  /*1140*/  IMAD.IADD R230, R17, 0x1, -R3 ;  /* 0x0000000111e67824 */ /* 0x000fe200078e0a03 */
[----:B------:R-:W-:Y:S02]  /*1150*/  SHF.R.S32.HI R5, RZ, 0x1f, R0 ;  /* 0x0000001fff057819 */ /* 0x000fe40000011400 */
[----:B------:R-:W-:Y:S01]  /*1160*/  LOP3.LUT R3, R2, 0xfffffff8, RZ, 0xc0, !PT ;  /* 0xfffffff802037812 */ /* 0x000fe200078ec0ff */
[C---:B------:R-:W-:Y:S01]  /*1170*/  IMAD.SHL.U32 R218, R230.reuse, 0x8, RZ ;  /* 0x00000008e6da7824 */ /* 0x040fe200078e00ff */
[----:B------:R-:W-:Y:S01]  /*1180*/  LEA.HI R10, R5, R0, RZ, 0x3 ;  /* 0x00000000050a7211 */ /* 0x000fe200078f18ff */
[----:B------:R-:W-:Y:S01]  /*1190*/  IMAD R229, R230, 0x20, R252 ;  /* 0x00000020e6e57824 */ /* 0x000fe200078e02fc */
        /* <DEDUP_REMOVED lines=8> */
[----:B------:R-:W-:Y:S01]  /*1220*/  SHF.R.S32.HI R4, RZ, 0x5, R8 ;  /* 0x00000005ff047819 */ /* 0x000fe20000011408 */
[----:B------:R-:W-:Y:S01]  /*1230*/  IMAD.IADD R16, R17, 0x1, -R0 ;  /* 0x0000000111107824 */ /* 0x000fe200078e0a00 */
[----:B------:R-:W-:Y:S01]  /*1240*/  SHF.R.S32.HI R2, RZ, 0x1f, R8 ;  /* 0x0000001fff027819 */ /* 0x000fe20000011408 */
[----:B------:R-:W-:Y:S01]  /*1250*/  IMAD.SHL.U32 R0, R230, 0x40, RZ ;  /* 0x00000040e6007824 */ /* 0x000fe200078e00ff */
[----:B------:R-:W-:-:S02]  /*1260*/  LOP3.LUT R6, R7, 0x1, RZ, 0xc0, !PT ;  /* 0x0000000107067812 */ /* 0x000fc400078ec0ff */
[----:B------:R-:W-:Y:S02]  /*1270*/  LEA.HI R2, R2, R4, RZ, 0x3 ;  /* 0x0000000402027211 */ /* 0x000fe400078f18ff */
[----:B------:R-:W-:Y:S02]  /*1280*/  SHF.R.S32.HI R12, RZ, 0x1f, R16 ;  /* 0x0000001fff0c7819 */ /* 0x000fe40000011410 */
[----:B------:R-:W-:Y:S02]  /*1290*/  LEA.HI R3, R9, R17, RZ, 0x6 ;  /* 0x0000001109037211 */ /* 0x000fe400078f30ff */
[----:B------:R-:W-:Y:S02]  /*12a0*/  LOP3.LUT R0, R0, 0x1c0, RZ, 0xc0, !PT ;  /* 0x000001c000007812 */ /* 0x000fe400078ec0ff */
[----:B------:R-:W-:Y:S01]  /*12b0*/  LOP3.LUT R2, R2, 0xffffff8, RZ, 0xc0, !PT ;  /* 0x0ffffff802027812 */ /* 0x000fe200078ec0ff */
[----:B------:R-:W-:Y:S01]  /*12c0*/  IMAD.SHL.U32 R9, R3, 0x8, RZ ;  /* 0x0000000803097824 */ /* 0x000fe200078e00ff */
[----:B------:R-:W-:-:S02]  /*12d0*/  ISETP.NE.U32.AND P0, PT, R6, 0x1, PT ;  /* 0x000000010600780c */ /* 0x000fc40003f05070 */
[----:B------:R-:W-:Y:S01]  /*12e0*/  LEA.HI R12, R12, R16, RZ, 0x2 ;  /* 0x000000100c0c7211 */ /* 0x000fe200078f10ff */
[----:B------:R-:W-:Y:S01]  /*12f0*/  IMAD.IADD R3, R4, 0x1, -R2 ;  /* 0x0000000104037824 */ /* 0x000fe200078e0a02 */
[----:B------:R-:W-:Y:S02]  /*1300*/  LOP3.LUT R8, R0, 0x8, R15, 0xf8, !PT ;  /* 0x0000000800087812 */ /* 0x000fe400078ef80f */
        /* <DEDUP_REMOVED lines=28> */
[----:B------:R-:W-:Y:S01]  /*14d0*/  IMAD.SHL.U32 R215, R11, 0x2, RZ ;  /* 0x000000020bd77824 */ /* 0x000fe200078e00ff */
[----:B------:R-:W-:Y:S01]  /*14e0*/  LOP3.LUT R4, R7, 0xfffffe00, RZ, 0xc0, !PT ;  /* 0xfffffe0007047812 */ /* 0x000fe200078ec0ff */
[----:B------:R-:W-:Y:S01]  /*14f0*/  IMAD.IADD R7, R5, 0x1, R3 ;  /* 0x0000000105077824 */ /* 0x000fe200078e0203 */
[----:B------:R-:W-:Y:S01]  /*1500*/  IADD3 R224, R218, 0x40, RZ ;  /* 0x00000040dae07810 */ /* 0x000fe20007ffe0ff */
[----:B------:R-:W-:Y:S01]  /*1510*/  IMAD.MOV.U32 R10, RZ, RZ, 0x40 ;  /* 0x00000040ff0a7424 */ /* 0x000fe200078e00ff */
[CC--:B------:R-:W-:Y:S01]  /*1520*/  IADD3 R3, R2.reuse, R4.reuse, R8 ;  /* 0x0000000402037210 */ /* 0x0c0fe20007ffe008 */
[----:B------:R-:W-:Y:S01]  /*1530*/  IMAD.MOV.U32 R8, RZ, RZ, 0x20 ;  /* 0x00000020ff087424 */ /* 0x000fe200078e00ff */
[----:B------:R-:W-:-:S02]  /*1540*/  LOP3.LUT R4, R2, R4, RZ, 0xfc, !PT ;  /* 0x0000000402047212 */ /* 0x000fc400078efcff */
[----:B------:R-:W-:Y:S02]  /*1550*/  LOP3.LUT R2, R12, 0x7ffffffc, RZ, 0xc0, !PT ;  /* 0x7ffffffc0c027812 */ /* 0x000fe400078ec0ff */
[----:B------:R-:W-:Y:S02]  /*1560*/  LEA R9, R7, 0x80, 0x1 ;  /* 0x0000008007097811 */ /* 0x000fe400078e08ff */
[----:B------:R-:W-:Y:S01]  /*1570*/  IADD3 R223, R218, 0x80, RZ ;  /* 0x00000080dadf7810 */ /* 0x000fe20007ffe0ff */
[----:B------:R-:W-:Y:S01]  /*1580*/  IMAD.IADD R2, R16, 0x1, -R2 ;  /* 0x0000000110027824 */ /* 0x000fe200078e0a02 */
[----:B------:R-:W-:Y:S01]  /*1590*/  SHF.R.S32.HI R5, RZ, 0x1f, R218 ;  /* 0x0000001fff057819 */ /* 0x000fe200000114da */
[----:B------:R-:W-:Y:S01]  /*15a0*/  STL [R1+0x4], R9 ;  /* 0x0000040901007387 */ /* 0x000fe20000100800 */
[----:B------:R-:W-:Y:S01]  /*15b0*/  SHF.R.S32.HI R12, RZ, 0x1f, R224 ;  /* 0x0000001fff0c7819 */ /* 0x000fe200000114e0 */
[----:B------:R-:W-:Y:S01]  /*15c0*/  IMAD.SHL.U32 R231, R2, 0x2, RZ ;  /* 0x0000000202e77824 */ /* 0x000fe200078e00ff */
[----:B------:R-:W-:-:S02]  /*15d0*/  SHF.R.S32.HI R5, RZ, 0x1f, R223 ;  /* 0x0000001fff057819 */ /* 0x000fc400000114df */
[----:B------:R-:W-:Y:S02]  /*15e0*/  SEL R5, R8, 0xffffffe0, !P1 ;  /* 0xffffffe008057807 */ /* 0x000fe40004800000 */
[C---:B------:R-:W-:Y:S02]  /*15f0*/  IADD3 R38, R231.reuse, 0x10, RZ ;  /* 0x00000010e7267810 */ /* 0x040fe40007ffe0ff */
[C---:B------:R-:W-:Y:S02]  /*1600*/  IADD3 R36, R231.reuse, 0x20, RZ ;  /* 0x00000020e7247810 */ /* 0x040fe40007ffe0ff */
[C---:B------:R-:W-:Y:S02]  /*1610*/  IADD3 R33, R231.reuse, 0x38, RZ ;  /* 0x00000038e7217810 */ /* 0x040fe40007ffe0ff */
[C---:B------:R-:W-:Y:S02]  /*1620*/  IADD3 R30, R231.reuse, 0x50, RZ ;  /* 0x00000050e71e7810 */ /* 0x040fe40007ffe0ff */
[----:B------:R-:W-:-:S02]  /*1630*/  IADD3 R27, R231, 0x68, RZ ;  /* 0x00000068e71b7810 */ /* 0x000fc40007ffe0ff */
[----:B------:R-:W-:Y:S02]  /*1640*/  SHF.R.S32.HI R7, RZ, 0x1f, R38 ;  /* 0x0000001fff077819 */ /* 0x000fe40000011426 */
[C---:B------:R-:W-:Y:S02]  /*1650*/  IADD3 R24, R231.reuse, 0x80, RZ ;  /* 0x00000080e7187810 */ /* 0x040fe40007ffe0ff */
[----:B------:R-:W-:Y:S02]  /*1660*/  SHF.R.S32.HI R7, RZ, 0x1f, R36 ;  /* 0x0000001fff077819 */ /* 0x000fe40000011424 */
[C---:B------:R-:W-:Y:S02]  /*1670*/  IADD3 R21, R231.reuse, 0x98, RZ ;  /* 0x00000098e7157810 */ /* 0x040fe40007ffe0ff */
[----:B------:R-:W-:Y:S02]  /*1680*/  SHF.R.S32.HI R7, RZ, 0x1f, R33 ;  /* 0x0000001fff077819 */ /* 0x000fe40000011421 */
[----:B------:R-:W-:-:S02]  /*1690*/  IADD3 R18, R231, 0xb0, RZ ;  /* 0x000000b0e7127810 */ /* 0x000fc40007ffe0ff */
[----:B------:R-:W-:Y:S02]  /*16a0*/  SHF.R.S32.HI R7, RZ, 0x1f, R30 ;  /* 0x0000001fff077819 */ /* 0x000fe4000001141e */
[C---:B-1----:R-:W-:Y:S02]  /*16b0*/  IADD3 R15, R231.reuse, 0xc8, RZ ;  /* 0x000000c8e70f7810 */ /* 0x042fe40007ffe0ff */
[----:B------:R-:W-:Y:S02]  /*16c0*/  SHF.R.S32.HI R7, RZ, 0x1f, R27 ;  /* 0x0000001fff077819 */ /* 0x000fe4000001141b */
[----:B------:R-:W-:Y:S02]  /*16d0*/  SEL R2, R8, 0xffffffe0, !P4 ;  /* 0xffffffe008027807 */ /* 0x000fe40006000000 */
[----:B------:R-:W-:Y:S02]  /*16e0*/  IADD3 R12, R231, 0xe0, RZ ;  /* 0x000000e0e70c7810 */ /* 0x000fe40007ffe0ff */
[----:B------:R-:W-:-:S02]  /*16f0*/  SHF.R.S32.HI R7, RZ, 0x1f, R24 ;  /* 0x0000001fff077819 */ /* 0x000fc40000011418 */
[----:B------:R-:W-:Y:S02]  /*1700*/  IADD3 R225, R218, 0xc0, RZ ;  /* 0x000000c0dae17810 */ /* 0x000fe40007ffe0ff */
[----:B------:R-:W-:Y:S02]  /*1710*/  SHF.R.S32.HI R8, RZ, 0x1f, R231 ;  /* 0x0000001fff087819 */ /* 0x000fe400000114e7 */
[C---:B------:R-:W-:Y:S02]  /*1720*/  IADD3 R11, R231.reuse, 0xe8, RZ ;  /* 0x000000e8e70b7810 */ /* 0x040fe40007ffe0ff */
[----:B------:R-:W-:Y:S02]  /*1730*/  SHF.R.S32.HI R7, RZ, 0x1f, R21 ;  /* 0x0000001fff077819 */ /* 0x000fe40000011415 */
[----:B------:R-:W-:Y:S02]  /*1740*/  IADD3 R8, R231, 0xf0, RZ ;  /* 0x000000f0e7087810 */ /* 0x000fe40007ffe0ff */
[----:B------:R-:W-:-:S02]  /*1750*/  SHF.R.S32.HI R7, RZ, 0x1f, R18 ;  /* 0x0000001fff077819 */ /* 0x000fc40000011412 */
[----:B------:R-:W-:Y:S02]  /*1760*/  SHF.R.S32.HI R7, RZ, 0x1f, R15 ;  /* 0x0000001fff077819 */ /* 0x000fe4000001140f */
[----:B------:R-:W-:Y:S02]  /*1770*/  SHF.R.S32.HI R7, RZ, 0x1f, R12 ;  /* 0x0000001fff077819 */ /* 0x000fe4000001140c */
[----:B------:R-:W-:Y:S02]  /*1780*/  SHF.R.S32.HI R6, RZ, 0x1f, R225 ;  /* 0x0000001fff067819 */ /* 0x000fe400000114e1 */
[----:B------:R-:W-:Y:S02]  /*1790*/  LEA R201, R0, 0x8100, 0x1 ;  /* 0x0000810000c97811 */ /* 0x000fe400078e08ff */
[----:B------:R-:W-:Y:S02]  /*17a0*/  SHF.R.S32.HI R12, RZ, 0x1f, R11 ;  /* 0x0000001fff0c7819 */ /* 0x000fe4000001140b */
[----:B------:R-:W-:-:S02]  /*17b0*/  SEL R6, R10, 0xffffffc0, !P2 ;  /* 0xffffffc00a067807 */ /* 0x000fc40005000000 */
[----:B------:R-:W-:Y:S02]  /*17c0*/  SEL R0, R10, 0xffffffc0, !P3 ;  /* 0xffffffc00a007807 */ /* 0x000fe40005800000 */
[----:B------:R-:W-:Y:S01]  /*17d0*/  SHF.R.S32.HI R11, RZ, 0x1f, R8 ;  /* 0x0000001fff0b7819 */ /* 0x000fe20000011408 */
[----:B------:R-:W-:Y:S01]  /*17e0*/  IMAD.IADD R8, R9, 0x1, R5 ;  /* 0x0000000109087824 */ /* 0x000fe200078e0205 */
[----:B------:R-:W-:Y:S02]  /*17f0*/  IADD3 R10, R231, 0xf8, RZ ;  /* 0x000000f8e70a7810 */ /* 0x000fe40007ffe0ff */
[C---:B------:R-:W-:Y:S02]  /*1800*/  IADD3 R7, R9.reuse, -0x10, RZ ;  /* 0xfffffff009077810 */ /* 0x040fe40007ffe0ff */
[C---:B------:R-:W-:Y:S01]  /*1810*/  @P0 IADD3 R7, R9.reuse, 0x10, RZ ;  /* 0x0000001009070810 */ /* 0x040fe20007ffe0ff */
[----:B------:R1:W-:Y:S01]  /*1820*/  STL [R1+0x10], R8 ;  /* 0x0000100801007387 */ /* 0x0003e20000100800 */
[----:B------:R-:W-:Y:S01]  /*1830*/  SHF.R.S32.HI R11, RZ, 0x1f, R10 ;  /* 0x0000001fff0b7819 */ /* 0x000fe2000001140a */
[----:B------:R-:W-:Y:S01]  /*1840*/  IMAD.IADD R10, R9, 0x1, R6 ;  /* 0x00000001090a7824 */ /* 0x000fe200078e0206 */
[----:B------:R-:W-:Y:S01]  /*1850*/  LEA R208, R3, 0x10100, 0x1 ;  /* 0x0001010003d07811 */ /* 0x000fe200078e08ff */
[--C-:B------:R-:W-:Y:S01]  /*1860*/  IMAD.IADD R5, R5, 0x1, R7.reuse ;  /* 0x0000000105057824 */ /* 0x100fe200078e0207 */
[----:B------:R-:W-:Y:S01]  /*1870*/  LEA R204, R4, 0x100, 0x1 ;  /* 0x0000010004cc7811 */ /* 0x000fe200078e08ff */
[----:B------:R-:W-:Y:S01]  /*1880*/  IMAD.IADD R3, R6, 0x1, R7 ;  /* 0x0000000106037824 */ /* 0x000fe200078e0207 */
[----:B------:R2:W-:Y:S01]  /*1890*/  STL [R1+0x20], R10 ;  /* 0x0000200a01007387 */ /* 0x0005e20000100800 */
[----:B------:R-:W-:Y:S01]  /*18a0*/  IMAD.IADD R209, R208, 0x1, R2 ;  /* 0x00000001d0d17824 */ /* 0x000fe200078e0202 */
[C---:B------:R-:W-:Y:S01]  /*18b0*/  IADD3 R39, R231.reuse, 0x8, RZ ;  /* 0x00000008e7277810 */ /* 0x040fe20007ffe0ff */
[----:B------:R-:W-:Y:S01]  /*18c0*/  IMAD.IADD R205, R2, 0x1, R204 ;  /* 0x0000000102cd7824 */ /* 0x000fe200078e02cc */
[----:B------:R-:W-:Y:S01]  /*18d0*/  IADD3 R37, R231, 0x18, RZ ;  /* 0x00000018e7257810 */ /* 0x000fe20007ffe0ff */
[----:B------:R-:W-:Y:S01]  /*18e0*/  IMAD.IADD R2, R5, 0x1, R6 ;  /* 0x0000000105027824 */ /* 0x000fe200078e0206 */
[C---:B------:R-:W-:Y:S01]  /*18f0*/  IADD3 R35, R231.reuse, 0x28, RZ ;  /* 0x00000028e7237810 */ /* 0x040fe20007ffe0ff */
[----:B------:R-:W-:Y:S01]  /*1900*/  IMAD.IADD R211, R208, 0x1, R0 ;  /* 0x00000001d0d37824 */ /* 0x000fe200078e0200 */
[C---:B------:R-:W-:Y:S01]  /*1910*/  IADD3 R34, R231.reuse, 0x30, RZ ;  /* 0x00000030e7227810 */ /* 0x040fe20007ffe0ff */
[C---:B------:R-:W-:Y:S01]  /*1920*/  IMAD.IADD R207, R0.reuse, 0x1, R204 ;  /* 0x0000000100cf7824 */ /* 0x040fe200078e02cc */
[----:B------:R-:W-:Y:S01]  /*1930*/  IADD3 R32, R231, 0x40, RZ ;  /* 0x00000040e7207810 */ /* 0x000fe20007ffe0ff */
[----:B------:R-:W-:Y:S01]  /*1940*/  IMAD.IADD R210, R209, 0x1, R0 ;  /* 0x00000001d1d27824 */ /* 0x000fe200078e0200 */
[C---:B------:R-:W-:Y:S01]  /*1950*/  IADD3 R31, R231.reuse, 0x48, RZ ;  /* 0x00000048e71f7810 */ /* 0x040fe20007ffe0ff */
[----:B------:R-:W-:Y:S01]  /*1960*/  IMAD.IADD R206, R0, 0x1, R205 ;  /* 0x0000000100ce7824 */ /* 0x000fe200078e02cd */
[----:B------:R-:W-:-:S02]  /*1970*/  IADD3 R29, R231, 0x58, RZ ;  /* 0x00000058e71d7810 */ /* 0x000fc40007ffe0ff */
[C---:B------:R-:W-:Y:S01]  /*1980*/  IADD3 R28, R231.reuse, 0x60, RZ ;  /* 0x00000060e71c7810 */ /* 0x040fe20007ffe0ff */
[----:B-1----:R-:W-:Y:S01]  /*1990*/  IMAD.IADD R8, R8, 0x1, R6 ;  /* 0x0000000108087824 */ /* 0x002fe200078e0206 */
        /* <DEDUP_REMOVED lines=11> */
[----:B------:R2:W-:Y:S01]  /*1a50*/  STL [R1+0xc], R5 ;  /* 0x00000c0501007387 */ /* 0x0005e20000100800 */
[C---:B------:R-:W-:Y:S02]  /*1a60*/  IADD3 R14, R231.reuse, 0xd0, RZ ;  /* 0x000000d0e70e7810 */ /* 0x040fe40007ffe0ff */
[----:B------:R-:W-:Y:S01]  /*1a70*/  IADD3 R13, R231, 0xd8, RZ ;  /* 0x000000d8e70d7810 */ /* 0x000fe20007ffe0ff */
[----:B------:R2:W-:Y:S01]  /*1a80*/  STL [R1+0x14], R2 ;  /* 0x0000140201007387 */ /* 0x0005e20000100800 */
        /* <DEDUP_REMOVED lines=18> */
.L_x_2199:
[----:B------:R-:W-:Y:S01]  /*1bb0*/  ISETP.NE.U32.AND P0, PT, RZ, c[0x0][0x370], PT ;  /* 0x0000dc00ff007a0c */ /* 0x000fe20003f05070 */
[----:B------:R-:W-:Y:S01]  /*1bc0*/  IMAD.MOV.U32 R13, RZ, RZ, 0x4 ;  /* 0x00000004ff0d7424 */ /* 0x000fe200078e00ff */
[----:B------:R-:W-:Y:S01]  /*1bd0*/  ISETP.NE.U32.AND P2, PT, RZ, c[0x0][0x360], PT ;  /* 0x0000d800ff007a0c */ /* 0x000fe20003f45070 */
[----:B------:R-:W-:Y:S01]  /*1be0*/  IMAD.MOV.U32 R232, RZ, RZ, RZ ;  /* 0x000000ffffe87224 */ /* 0x000fe200078e00ff */
[----:B------:R-:W-:Y:S01]  /*1bf0*/  ISETP.NE.AND.EX P1, PT, RZ, c[0x0][0x374], PT, P0 ;  /* 0x0000dd00ff007a0c */ /* 0x000fe20003f25300 */
[----:B------:R-:W-:Y:S01]  /*1c00*/  IMAD.MOV.U32 R12, RZ, RZ, RZ ;  /* 0x000000ffff0c7224 */ /* 0x000fe200078e00ff */
[----:B------:R-:W-:Y:S01]  /*1c10*/  ISETP.NE.AND.EX P0, PT, RZ, c[0x0][0x364], PT, P2 ;  /* 0x0000d900ff007a0c */ /* 0x000fe20003f05320 */
[----:B------:R-:W-:Y:S01]  /*1c20*/  IMAD.WIDE R2, R251, R13, c[0x0][0x348] ;  /* 0x0000d200fb027625 */ /* 0x000fe200078e020d */
[----:B------:R-:W-:-:S04]  /*1c30*/  ISETP.NE.U32.AND P3, PT, RZ, c[0x0][0x348], PT ;  /* 0x0000d200ff007a0c */ /* 0x000fc80003f65070 */
[----:B------:R-:W-:-:S05]  /*1c40*/  ISETP.NE.AND.EX P3, PT, RZ, c[0x0][0x34c], PT, P3 ;  /* 0x0000d300ff007a0c */ /* 0x000fca0003f65330 */
[----:B------:R-:W-:-:S04]  /*1c50*/  @P1 IMAD.WIDE R6, R251, R13, c[0x0][0x370] ;  /* 0x0000dc00fb061625 */ /* 0x000fc800078e020d */
[----:B------:R-:W-:Y:S01]  /*1c60*/  @P0 IMAD.WIDE R4, R251, R13, c[0x0][0x360] ;  /* 0x0000d800fb040625 */ /* 0x000fe200078e020d */
[----:B------:R1:W5:Y:S04]  /*1c70*/  @P1 LDG.E R232, [R6.64] ;  /* 0x0000000606e81981 */ /* 0x000368000c1e1900 */
[----:B------:R1:W5:Y:S04]  /*1c80*/  @P3 LDG.E R12, [R2.64] ;  /* 0x00000006020c3981 */ /* 0x000368000c1e1900 */
[----:B------:R1:W5:Y:S01]  /*1c90*/  @P0 LDG.E R228, [R4.64] ;  /* 0x0000000604e40981 */ /* 0x000362000c1e1900 */
[----:B------:R-:W-:Y:S01]  /*1ca0*/  YIELD ;  /* 0x0000000000007946 */ /* 0x000fe20003800000 */
[----:B------:R-:W-:Y:S05]  /*1cb0*/  @P0 BRA `(.L_x_2034) ;  /* 0x0000005000000947 */ /* 0x000fea0003800000 */
[----:B-----5:R-:W-:Y:S01]  /*1cc0*/  MOV R228, c[0x0][0x168] ;  /* 0x00005a0000e47a02 */ /* 0x020fe20000000f00 */
[----:B------:R-:W-:Y:S05]  /*1cd0*/  @!P3 BRA `(.L_x_2034) ;  /* 0x000000300000b947 */ /* 0x000fea0003800000 */
[----:B------:R2:W3:Y:S04]  /*1ce0*/  LDG.E R0, [R2.64] ;  /* 0x0000000602007981 */ /* 0x0004e8000c1e1900 */
[----:B-12---:R-:W3:Y:S02]  /*1cf0*/  LDG.E R2, [R2.64+0x4] ;  /* 0x0000040602027981 */ /* 0x006ee4000c1e1900 */
[----:B---3--:R-:W-:-:S02]  /*1d00*/  IADD3 R228, -R0, R2, RZ ;  /* 0x0000000200e47210 */ /* 0x008fc40007ffe1ff */
.L_x_2034:
[----:B------:R-:W-:-:S04]  /*1d10*/  ISETP.NE.U32.AND P0, PT, RZ, c[0x0][0x368], PT ;  /* 0x0000da00ff007a0c */ /* 0x000fc80003f05070 */
[----:B------:R-:W-:-:S13]  /*1d20*/  ISETP.NE.AND.EX P0, PT, RZ, c[0x0][0x36c], PT, P0 ;  /* 0x0000db00ff007a0c */ /* 0x000fda0003f05300 */
[----:B------:R-:W-:Y:S05]  /*1d30*/  @!P0 BRA `(.L_x_2035) ;  /* 0x0000003000008947 */ /* 0x000fea0003800000 */
[----:B-1----:R-:W-:-:S05]  /*1d40*/  IMAD.WIDE R2, R251, R13, c[0x0][0x368] ;  /* 0x0000da00fb027625 */ /* 0x002fca00078e020d */
[----:B------:R1:W5:Y:S01]  /*1d50*/  LDG.E R0, [R2.64] ;  /* 0x0000000602007981 */ /* 0x000362000c1e1900 */
[----:B------:R-:W-:Y:S05]  /*1d60*/  BRA `(.L_x_2036) ;  /* 0x0000008000007947 */ /* 0x000fea0003800000 */
.L_x_2035:
[----:B------:R-:W-:Y:S01]  /*1d70*/  ISETP.NE.U32.AND P0, PT, RZ, c[0x0][0x350], PT ;  /* 0x0000d400ff007a0c */ /* 0x000fe20003f05070 */
[----:B------:R-:W-:-:S03]  /*1d80*/  IMAD.U32 R0, RZ, RZ, UR5 ;  /* 0x00000005ff007e24 */ /* 0x000fc6000f8e00ff */
[----:B------:R-:W-:-:S13]  /*1d90*/  ISETP.NE.AND.EX P0, PT, RZ, c[0x0][0x354], PT, P0 ;  /* 0x0000d500ff007a0c */ /* 0x000fda0003f05300 */
[----:B------:R-:W-:Y:S05]  /*1da0*/  @!P0 BRA `(.L_x_2036) ;  /* 0x0000004000008947 */ /* 0x000fea0003800000 */
[----:B-1----:R-:W-:-:S05]  /*1db0*/  IMAD.WIDE R2, R251, R13, c[0x0][0x350] ;  /* 0x0000d400fb027625 */ /* 0x002fca00078e020d */
[----:B------:R-:W2:Y:S04]  /*1dc0*/  LDG.E R4, [R2.64] ;  /* 0x0000000602047981 */ /* 0x000ea8000c1e1900 */
[----:B------:R-:W2:Y:S02]  /*1dd0*/  LDG.E R0, [R2.64+0x4] ;  /* 0x0000040602007981 */ /* 0x000ea4000c1e1900 */
[----:B--2---:R-:W-:Y:S02]  /*1de0*/  IADD3 R0, -R4, R0, RZ ;  /* 0x0000000004007210 */ /* 0x004fe40007ffe1ff */
.L_x_2036:
[----:B-1----:R-:W2:Y:S01]  /*1df0*/  LDL.LU R4, [R1] ;  /* 0x0000000001047983 */ /* 0x002ea20000300800 */
[----:B------:R-:W-:Y:S02]  /*1e00*/  IMAD.MOV.U32 R2, RZ, RZ, c[0x0][0x2c4] ;  /* 0x0000b100ff027624 */ /* 0x000fe400078e00ff */
[----:B------:R-:W-:Y:S02]  /*1e10*/  IMAD.MOV.U32 R7, RZ, RZ, c[0x0][0x32c] ;  /* 0x0000cb00ff077624 */ /* 0x000fe400078e00ff */
[----:B------:R-:W-:Y:S01]  /*1e20*/  IMAD.SHL.U32 R242, R249, 0x80, RZ ;  /* 0x00000080f9f27824 */ /* 0x000fe200078e00ff */
[----:B------:R-:W-:Y:S01]  /*1e30*/  ISETP.NE.AND P4, PT, R2, 0x1, PT ;  /* 0x000000010200780c */ /* 0x000fe20003f85270 */
[----:B-----5:R-:W-:Y:S01]  /*1e40*/  IMAD.IADD R227, R0, 0x1, -R232 ;  /* 0x0000000100e37824 */ /* 0x020fe200078e0ae8 */
[----:B------:R-:W-:-:S02]  /*1e50*/  ISETP.GE.AND P1, PT, R7, 0x1, PT ;  /* 0x000000010700780c */ /* 0x000fc40003f26270 */
[----:B------:R-:W-:-:S05]  /*1e60*/  IADD3 R2, R242, 0x7f, RZ ;  /* 0x0000007ff2027810 */ /* 0x000fca0007ffe0ff */
[----:B------:R-:W-:-:S04]  /*1e70*/  IMAD.MOV.U32 R0, RZ, RZ, R2 ;  /* 0x000000ffff007224 */ /* 0x000fc800078e0002 */
[----:B------:R-:W-:Y:S01]  /*1e80*/  @P4 IMAD.HI.U32 R3, R2, c[0x0][0x2c8], RZ ;  /* 0x0000b20002034a27 */ /* 0x000fe200078e00ff */
[----:B------:R-:W-:-:S04]  /*1e90*/  IADD3 R2, R227, 0x1, -R228 ;  /* 0x00000001e3027810 */ /* 0x000fc80007ffe8e4 */
[----:B------:R-:W-:-:S05]  /*1ea0*/  @P4 SHF.R.U32.HI R0, RZ, c[0x0][0x2cc], R3 ;  /* 0x0000b300ff004a19 */ /* 0x000fca0000011603 */
[----:B------:R-:W-:-:S05]  /*1eb0*/  IMAD.IADD R0, R2, 0x1, R0 ;  /* 0x0000000102007824 */ /* 0x000fca00078e0200 */
[----:B------:R-:W-:Y:S02]  /*1ec0*/  IADD3 R3, R0, c[0x0][0x328], RZ ;  /* 0x0000ca0000037a10 */ /* 0x000fe40007ffe0ff */
[----:B--2---:R-:W-:-:S04]  /*1ed0*/  LOP3.LUT R4, R4, 0xfffffffd, RZ, 0xc0, !PT ;  /* 0xfffffffd04047812 */ /* 0x004fc800078ec0ff */
[----:B------:R-:W-:-:S04]  /*1ee0*/  @P4 LOP3.LUT R4, R4, 0x2, RZ, 0xfc, !PT ;  /* 0x0000000204044812 */ /* 0x000fc800078efcff */
[----:B------:R-:W-:-:S04]  /*1ef0*/  LOP3.LUT R4, R4, 0xfffffffb, RZ, 0xc0, !PT ;  /* 0xfffffffb04047812 */ /* 0x000fc800078ec0ff */
[----:B------:R-:W-:-:S05]  /*1f00*/  @P1 LOP3.LUT R4, R4, 0x4, RZ, 0xfc, !PT ;  /* 0x0000000404041812 */ /* 0x000fca00078efcff */
[----:B------:R1:W-:Y:S01]  /*1f10*/  STL [R1], R4 ;  /* 0x0000000401007387 */ /* 0x0003e20000100800 */
        /* <DEDUP_REMOVED lines=11> */
.L_x_2039:
[----:B------:R-:W-:-:S13]  /*1fd0*/  ISETP.NE.AND P0, PT, R7, 0x1, PT ;  /* 0x000000010700780c */ /* 0x000fda0003f05270 */
[----:B------:R-:W-:-:S05]  /*1fe0*/  @P0 IMAD.HI.U32 R0, R2, c[0x0][0x330], RZ ;  /* 0x0000cc0002000a27 */ /* 0x000fca00078e00ff */
[----:B------:R-:W-:Y:S02]  /*1ff0*/  @P0 SHF.R.U32.HI R2, RZ, c[0x0][0x334], R0 ;  /* 0x0000cd00ff020a19 */ /* 0x000fe40000011600 */
.L_x_2040:
[----:B------:R-:W-:Y:S05]  /*2000*/  BSYNC B0 ;  /* 0x0000000000007941 */ /* 0x000fea0003800000 */
.L_x_2038:
[----:B------:R-:W-:-:S05]  /*2010*/  IMAD R2, R2, R7, c[0x0][0x32c] ;  /* 0x0000cb0002027624 */ /* 0x000fca00078e0207 */
[----:B------:R-:W-:-:S04]  /*2020*/  IMNMX R3, R3, R2, PT ;  /* 0x0000000203037217 */ /* 0x000fc80003800200 */
.L_x_2037:
[----:B------:R-:W-:Y:S01]  /*2030*/  IADD3 R3, R3, 0x3f, RZ ;  /* 0x0000003f03037810 */ /* 0x000fe20007ffe0ff */
[----:B-1----:R-:W-:Y:S01]  /*2040*/  @P4 IMAD.HI.U32 R4, R242, c[0x0][0x2c8], RZ ;  /* 0x0000b200f2044a27 */ /* 0x002fe200078e00ff */
[C---:B------:R-:W-:Y:S02]  /*2050*/  IADD3 R2, R227.reuse, 0x3f, RZ ;  /* 0x0000003fe3027810 */ /* 0x040fe40007ffe0ff */
[----:B------:R-:W-:Y:S01]  /*2060*/  SHF.R.S32.HI R5, RZ, 0x1f, R3 ;  /* 0x0000001fff057819 */ /* 0x000fe20000011403 */
[----:B------:R-:W-:Y:S01]  /*2070*/  IMAD.MOV.U32 R0, RZ, RZ, R242 ;  /* 0x000000ffff007224 */ /* 0x000fe200078e00f2 */
[----:B------:R-:W-:Y:S01]  /*2080*/  SHF.R.S32.HI R6, RZ, 0x1f, R2 ;  /* 0x0000001fff067819 */ /* 0x000fe20000011402 */
[----:B------:R-:W-:Y:S01]  /*2090*/  IMAD.IADD R213, R227, 0x1, -R228 ;  /* 0x00000001e3d57824 */ /* 0x000fe200078e0ae4 */
[----:B------:R-:W-:Y:S02]  /*20a0*/  @P4 SHF.R.U32.HI R0, RZ, c[0x0][0x2cc], R4 ;  /* 0x0000b300ff004a19 */ /* 0x000fe40000011604 */
[----:B------:R-:W-:-:S02]  /*20b0*/  LEA.HI R3, R5, R3, RZ, 0x6 ;  /* 0x0000000305037211 */ /* 0x000fc400078f30ff */
[----:B------:R-:W-:Y:S01]  /*20c0*/  LEA.HI R2, R6, R2, RZ, 0x6 ;  /* 0x0000000206027211 */ /* 0x000fe200078f30ff */
[----:B------:R-:W-:Y:S01]  /*20d0*/  IMAD.IADD R0, R213, 0x1, R0 ;  /* 0x00000001d5007824 */ /* 0x000fe200078e0200 */
[----:B------:R-:W-:Y:S02]  /*20e0*/  SHF.R.S32.HI R3, RZ, 0x6, R3 ;  /* 0x00000006ff037819 */ /* 0x000fe40000011403 */
[----:B------:R-:W-:Y:S02]  /*20f0*/  SHF.R.S32.HI R4, RZ, 0x6, R2 ;  /* 0x00000006ff047819 */ /* 0x000fe40000011402 */
        /* <DEDUP_REMOVED lines=12> */
.L_x_2043:
[----:B------:R-:W-:-:S13]  /*21c0*/  ISETP.NE.AND P0, PT, R7, 0x1, PT ;  /* 0x000000010700780c */ /* 0x000fda0003f05270 */
[----:B------:R-:W-:-:S05]  /*21d0*/  @P0 IMAD.HI.U32 R3, R0, c[0x0][0x330], RZ ;  /* 0x0000cc0000030a27 */ /* 0x000fca00078e00ff */
[----:B------:R-:W-:Y:S02]  /*21e0*/  @P0 SHF.R.U32.HI R0, RZ, c[0x0][0x334], R3 ;  /* 0x0000cd00ff000a19 */ /* 0x000fe40000011603 */
.L_x_2044:
[----:B------:R-:W-:Y:S05]  /*21f0*/  BSYNC B0 ;  /* 0x0000000000007941 */ /* 0x000fea0003800000 */
.L_x_2042:
[----:B------:R-:W-:-:S05]  /*2200*/  IMAD R0, R0, c[0x0][0x32c], RZ ;  /* 0x0000cb0000007a24 */ /* 0x000fca00078e02ff */
[----:B------:R-:W-:-:S04]  /*2210*/  IMNMX R2, R2, R0, !PT ;  /* 0x0000000002027217 */ /* 0x000fc80007800200 */
.L_x_2041:
[----:B------:R-:W-:Y:S01]  /*2220*/  SHF.R.S32.HI R0, RZ, 0x1f, R2 ;  /* 0x0000001fff007819 */ /* 0x000fe20000011402 */
[----:B------:R-:W-:Y:S01]  /*2230*/  BSSY B0, `(.L_x_2045) ;  /* 0x000002d000007945 */ /* 0x000fe20003800000 */
[----:B------:R-:W-:Y:S02]  /*2240*/  LOP3.LUT R3, R250, 0xff0000, RZ, 0xc0, !PT ;  /* 0x00ff0000fa037812 */ /* 0x000fe400078ec0ff */
[----:B------:R-:W-:Y:S02]  /*2250*/  LEA.HI R0, R0, R2, RZ, 0x6 ;  /* 0x0000000200007211 */ /* 0x000fe400078f30ff */
[----:B------:R-:W-:Y:S02]  /*2260*/  LOP3.LUT R2, R250, 0xff000000, RZ, 0xc0, !PT ;  /* 0xff000000fa027812 */ /* 0x000fe400078ec0ff */
[----:B------:R-:W-:-:S04]  /*2270*/  SHF.R.S32.HI R0, RZ, 0x6, R0 ;  /* 0x00000006ff007819 */ /* 0x000fc80000011400 */
[----:B------:R-:W-:Y:S02]  /*2280*/  IMNMX R7, RZ, R0, !PT ;  /* 0x00000000ff077217 */ /* 0x000fe40007800200 */
[----:B------:R-:W-:Y:S01]  /*2290*/  SHF.R.U32.HI R0, RZ, 0x8, R2 ;  /* 0x00000008ff007819 */ /* 0x000fe20000011602 */
[----:B------:R-:W-:Y:S01]  /*22a0*/  IMAD.MOV.U32 R2, RZ, RZ, RZ ;  /* 0x000000ffff027224 */ /* 0x000fe200078e00ff */
[----:B------:R-:W-:Y:S02]  /*22b0*/  ISETP.GT.AND P0, PT, R11, R7, PT ;  /* 0x000000070b00720c */ /* 0x000fe40003f04270 */
[----:B------:R-:W-:-:S04]  /*22c0*/  LEA.HI R0, R3, R0, RZ, 0x10 ;  /* 0x0000000003007211 */ /* 0x000fc800078f80ff */
[----:B------:R-:W-:Y:S02]  /*22d0*/  LOP3.LUT R14, R0, 0xff, RZ, 0xc0, !PT ;  /* 0x000000ff000e7812 */ /* 0x000fe400078ec0ff */
[----:B------:R-:W-:-:S03]  /*22e0*/  SHF.R.U32.HI R249, RZ, 0x10, R0 ;  /* 0x00000010fff97819 */ /* 0x000fc60000011600 */
[----:B------:R1:W-:Y:S02]  /*22f0*/  STL [R1+0x24], R14 ;  /* 0x0000240e01007387 */ /* 0x0003e40000100800 */
[----:B------:R-:W-:Y:S05]  /*2300*/  @!P0 BRA `(.L_x_2046) ;  /* 0x000001f000008947 */ /* 0x000fea0003800000 */
[----:B------:R-:W-:-:S04]  /*2310*/  ISETP.NE.AND P0, PT, R249, RZ, PT ;  /* 0x000000fff900720c */ /* 0x000fc80003f05270 */
[----:B------:R-:W-:-:S04]  /*2320*/  SEL R0, R249, c[0x0][0x338], P0 ;  /* 0x0000ce00f9007a07 */ /* 0x000fc80000000000 */
[----:B------:R-:W-:Y:S02]  /*2330*/  IABS R3, R0 ;  /* 0x0000000000037213 */ /* 0x000fe40000000000 */
[----:B------:R-:W-:Y:S02]  /*2340*/  IADD3 R6, R0, -0x1, R11 ;  /* 0xffffffff00067810 */ /* 0x000fe40007ffe00b */
[----:B------:R-:W2:Y:S03]  /*2350*/  I2F.RP R2, R3 ;  /* 0x0000000300027306 */ /* 0x000ea60000209400 */
[----:B------:R-:W-:-:S05]  /*2360*/  IMAD.IADD R6, R6, 0x1, -R7 ;  /* 0x0000000106067824 */ /* 0x000fca00078e0a07 */
[----:B------:R-:W-:Y:S01]  /*2370*/  IABS R10, R6 ;  /* 0x00000006000a7213 */ /* 0x000fe20000000000 */
[----:B--2---:R-:W2:Y:S02]  /*2380*/  MUFU.RCP R2, R2 ;  /* 0x0000000200027308 */ /* 0x004ea40000001000 */
[----:B--2---:R-:W-:-:S06]  /*2390*/  IADD3 R2, R2, 0xffffffe, RZ ;  /* 0x0ffffffe02027810 */ /* 0x004fcc0007ffe0ff */
[----:B------:R-:W2:Y:S02]  /*23a0*/  F2I.FTZ.U32.TRUNC.NTZ R5, R2 ;  /* 0x0000000200057305 */ /* 0x000ea4000021f000 */
        /* <DEDUP_REMOVED lines=21> */
.L_x_2046:
[----:B------:R-:W-:Y:S05]  /*2500*/  BSYNC B0 ;  /* 0x0000000000007941 */ /* 0x000fea0003800000 */
.L_x_2045:
[----:B------:R-:W-:Y:S01]  /*2510*/  IMAD R226, R14, R2, R7 ;  /* 0x000000020ee27224 */ /* 0x000fe200078e0207 */
[----:B------:R-:W-:Y:S01]  /*2520*/  PRMT R0, RZ, 0x7610, R0 ;  /* 0x00007610ff007816 */ /* 0x000fe20000000000 */
[----:B------:R-:W-:Y:S01]  /*2530*/  CS2R R18, SRZ ;  /* 0x0000000000127805 */ /* 0x000fe2000001ff00 */
[----:B------:R-:W-:Y:S01]  /*2540*/  CS2R R74, SRZ ;  /* 0x00000000004a7805 */ /* 0x000fe2000001ff00 */
        /* <DEDUP_REMOVED lines=69> */
[----:B------:R-:W-:-:S05]  /*29a0*/  @P1 IMAD.WIDE R2, R251, R13, c[0x0][0x340] ;  /* 0x0000d000fb021625 */ /* 0x000fca00078e020d */
[----:B------:R2:W5:Y:S01]  /*29b0*/  @P1 LDG.E R15, [R2.64] ;  /* 0x00000006020f1981 */ /* 0x000562000c1e1900 */
[----:B------:R-:W-:Y:S01]  /*29c0*/  SHF.R.S32.HI R0, RZ, 0x1f, R12 ;  /* 0x0000001fff007819 */ /* 0x000fe2000001140c */
[----:B------:R-:W-:Y:S01]  /*29d0*/  IMAD.IADD R5, R229, 0x1, R242 ;  /* 0x00000001e5057824 */ /* 0x000fe200078e02f2 */
[----:B------:R-:W-:Y:S02]  /*29e0*/  LOP3.LUT R16, R250, 0xffff, RZ, 0xc0, !PT ;  /* 0x0000fffffa107812 */ /* 0x000fe400078ec0ff */
[----:B------:R-:W-:Y:S01]  /*29f0*/  SEL R4, R251, RZ, !P3 ;  /* 0x000000fffb047207 */ /* 0x000fe20005800000 */
[----:B------:R-:W-:Y:S01]  /*2a00*/  IMAD R0, R0, c[0x0][0x178], RZ ;  /* 0x00005e0000007a24 */ /* 0x000fe200078e02ff */
[----:B------:R-:W-:Y:S01]  /*2a10*/  ISETP.GE.AND P2, PT, R218, c[0x0][0x198], PT ;  /* 0x00006600da007a0c */ /* 0x000fe20003f46270 */
[----:B------:R-:W-:Y:S01]  /*2a20*/  @P4 IMAD.HI.U32 R7, R5, c[0x0][0x2c8], RZ ;  /* 0x0000b20005074a27 */ /* 0x000fe200078e00ff */
[----:B------:R-:W-:Y:S02]  /*2a30*/  ISETP.GE.AND P5, PT, R224, c[0x0][0x198], PT ;  /* 0x00006600e0007a0c */ /* 0x000fe40003fa6270 */
[----:B------:R-:W-:Y:S01]  /*2a40*/  IADD3 R97, R216, -0x1, RZ ;  /* 0xffffffffd8617810 */ /* 0x000fe20007ffe0ff */
[----:B------:R-:W-:-:S02]  /*2a50*/  IMAD R0, R12, c[0x0][0x17c], R0 ;  /* 0x00005f000c007a24 */ /* 0x000fc400078e0200 */
[----:B--2---:R-:W-:-:S04]  /*2a60*/  IMAD.WIDE.U32 R2, R12, c[0x0][0x178], RZ ;  /* 0x00005e000c027a25 */ /* 0x004fc800078e00ff */
[----:B------:R-:W-:Y:S01]  /*2a70*/  IMAD.IADD R3, R3, 0x1, R0 ;  /* 0x0000000103037824 */ /* 0x000fe200078e0200 */
[----:B------:R-:W-:-:S03]  /*2a80*/  SHF.R.S32.HI R0, RZ, 0x1f, R251 ;  /* 0x0000001fff007819 */ /* 0x000fc600000114fb */
[----:B------:R-:W-:Y:S01]  /*2a90*/  IMAD.WIDE.U32 R2, R16, c[0x0][0x1b8], R2 ;  /* 0x00006e0010027a25 */ /* 0x000fe200078e0002 */
[----:B------:R-:W-:Y:S02]  /*2aa0*/  SEL R6, R0, RZ, !P3 ;  /* 0x000000ff00067207 */ /* 0x000fe40005800000 */
[----:B------:R-:W-:Y:S01]  /*2ab0*/  MOV R0, R5 ;  /* 0x0000000500007202 */ /* 0x000fe20000000f00 */
[----:B------:R-:W-:Y:S01]  /*2ac0*/  IMAD R3, R16, c[0x0][0x1bc], R3 ;  /* 0x00006f0010037a24 */ /* 0x000fe200078e0203 */
[----:B------:R-:W-:Y:S01]  /*2ad0*/  @P4 SHF.R.U32.HI R0, RZ, c[0x0][0x2cc], R7 ;  /* 0x0000b300ff004a19 */ /* 0x000fe20000011607 */
[----:B------:R-:W-:Y:S01]  /*2ae0*/  IMAD R6, R6, c[0x0][0x1c0], RZ ;  /* 0x0000700006067a24 */ /* 0x000fe200078e02ff */
[----:B------:R-:W-:Y:S01]  /*2af0*/  ISETP.GE.AND P4, PT, R223, c[0x0][0x198], PT ;  /* 0x00006600df007a0c */ /* 0x000fe20003f86270 */
[C---:B------:R-:W-:Y:S01]  /*2b00*/  IMAD.WIDE.U32 R2, R4.reuse, c[0x0][0x1c0], R2 ;  /* 0x0000700004027a25 */ /* 0x040fe200078e0002 */
[----:B------:R-:W-:Y:S02]  /*2b10*/  SHF.R.S32.HI R7, RZ, 0x1f, R0 ;  /* 0x0000001fff077819 */ /* 0x000fe40000011400 */
[----:B------:R-:W-:Y:S01]  /*2b20*/  ISETP.GE.AND P3, PT, R225, c[0x0][0x198], PT ;  /* 0x00006600e1007a0c */ /* 0x000fe20003f66270 */
[----:B------:R-:W-:-:S02]  /*2b30*/  IMAD R6, R4, c[0x0][0x1c4], R6 ;  /* 0x0000710004067a24 */ /* 0x000fc400078e0206 */
[----:B------:R-:W-:-:S03]  /*2b40*/  IMAD.MOV R4, RZ, RZ, -R0 ;  /* 0x000000ffff047224 */ /* 0x000fc600078e0a00 */
[----:B------:R-:W-:Y:S01]  /*2b50*/  IADD3 R3, R3, R6, RZ ;  /* 0x0000000603037210 */ /* 0x000fe20007ffe0ff */
        /* <DEDUP_REMOVED lines=9> */
[----:B-1----:R-:W-:-:S04]  /*2bf0*/  LEA R14, P0, R2, c[0x0][0x160], 0x1 ;  /* 0x00005800020e7a11 */ /* 0x002fc800078008ff */
[----:B------:R-:W-:-:S04]  /*2c00*/  IADD3 R0, R3, R0, RZ ;  /* 0x0000000003007210 */ /* 0x000fc80007ffe0ff */
[----:B------:R-:W-:Y:S02]  /*2c10*/  LEA.HI.X R5, R2, c[0x0][0x164], R0, 0x1, P0 ;  /* 0x0000590002057a11 */ /* 0x000fe400000f0c00 */
[----:B------:R-:W-:Y:S01]  /*2c20*/  @!P1 MOV R15, R251 ;  /* 0x000000fb000f9202 */ /* 0x000fe20000000f00 */
[----:B------:R-:W-:Y:S05]  /*2c30*/  BRA.DIV ~URZ, `(.L_x_2048) ;  /* 0x00016a927f007947 */ /* 0x000fea000b800000 */
[----:B------:R1:W2:Y:S02]  /*2c40*/  SHFL.IDX PT, R4, R5, RZ, 0x181f ;  /* 0x00181fff05047589 */ /* 0x0002a400000e0000 */
.L_x_2204:
[----:B------:R-:W-:Y:S05]  /*2c50*/  BRA.DIV ~URZ, `(.L_x_2049) ;  /* 0x00016ae27f007947 */ /* 0x000fea000b800000 */
[----:B------:R3:W4:Y:S02]  /*2c60*/  SHFL.IDX PT, R0, R14, RZ, 0x181f ;  /* 0x00181fff0e007589 */ /* 0x00072400000e0000 */
.L_x_2205:
[----:B------:R-:W-:Y:S01]  /*2c70*/  IMAD R13, R228, c[0x0][0x2c4], RZ ;  /* 0x0000b100e40d7a24 */ /* 0x000fe200078e02ff */
[----:B------:R-:W-:Y:S01]  /*2c80*/  IADD3 R12, R252, R242, RZ ;  /* 0x000000f2fc0c7210 */ /* 0x000fe20007ffe0ff */
[----:B------:R-:W-:Y:S03]  /*2c90*/  BSSY B0, `(.L_x_2050) ;  /* 0x0000016000007945 */ /* 0x000fe60003800000 */
[----:B------:R-:W-:-:S13]  /*2ca0*/  ISETP.GE.AND P0, PT, R12, R13, PT ;  /* 0x0000000d0c00720c */ /* 0x000fda0003f06270 */
[----:B------:R-:W-:Y:S05]  /*2cb0*/  @P0 BRA `(.L_x_2051) ;  /* 0x0000013000000947 */ /* 0x000fea0003800000 */
[----:B------:R-:W-:Y:S02]  /*2cc0*/  SHF.R.S32.HI R2, RZ, 0x1f, R218 ;  /* 0x0000001fff027819 */ /* 0x000fe400000114da */
[C---:B----4-:R-:W-:Y:S02]  /*2cd0*/  LEA R10, P0, R218.reuse, R0, 0x1 ;  /* 0x00000000da0a7211 */ /* 0x050fe400078008ff */
[----:B------:R-:W-:Y:S02]  /*2ce0*/  SHF.R.S32.HI R3, RZ, 0x1f, R224 ;  /* 0x0000001fff037819 */ /* 0x000fe400000114e0 */
[----:B--2---:R-:W-:Y:S02]  /*2cf0*/  LEA.HI.X R11, R218, R4, R2, 0x1, P0 ;  /* 0x00000004da0b7211 */ /* 0x004fe400000f0c02 */
[C---:B------:R-:W-:Y:S02]  /*2d00*/  LEA R8, P0, R224.reuse, R0, 0x1 ;  /* 0x00000000e0087211 */ /* 0x040fe400078008ff */
[----:B------:R-:W-:Y:S01]  /*2d10*/  SHF.R.S32.HI R2, RZ, 0x1f, R223 ;  /* 0x0000001fff027819 */ /* 0x000fe200000114df */
[----:B------:R-:W-:Y:S01]  /*2d20*/  @!PT LDS RZ, [RZ] ;  /* 0x00000000fffff984 */ /* 0x000fe20000000800 */
[----:B------:R-:W-:Y:S01]  /*2d30*/  @!PT LDS RZ, [RZ] ;  /* 0x00000000fffff984 */ /* 0x000fe20000000800 */
[----:B------:R-:W-:Y:S01]  /*2d40*/  @!PT LDS RZ, [RZ] ;  /* 0x00000000fffff984 */ /* 0x000fe20000000800 */
[----:B------:R2:W-:Y:S01]  /*2d50*/  LDGSTS.E.BYPASS.LTC128B.128 [R215+0x10100], [R10.64], !P2 ;  /* 0x101000000ad77fae */ /* 0x0005e2000d101d46 */
[----:B------:R-:W-:-:S02]  /*2d60*/  LEA.HI.X R9, R224, R4, R3, 0x1, P0 ;  /* 0x00000004e0097211 */ /* 0x000fc400000f0c03 */
[C---:B------:R-:W-:Y:S02]  /*2d70*/  LEA R6, P0, R223.reuse, R0, 0x1 ;  /* 0x00000000df067211 */ /* 0x040fe400078008ff */
[----:B------:R-:W-:Y:S01]  /*2d80*/  SHF.R.S32.HI R17, RZ, 0x1f, R225 ;  /* 0x0000001fff117819 */ /* 0x000fe200000114e1 */
[----:B------:R2:W-:Y:S01]  /*2d90*/  LDGSTS.E.BYPASS.LTC128B.128 [R215+0x14100], [R8.64], !P5 ;  /* 0x1410000008d77fae */ /* 0x0005e2000e901d46 */
[----:B------:R-:W-:Y:S02]  /*2da0*/  LEA.HI.X R7, R223, R4, R2, 0x1, P0 ;  /* 0x00000004df077211 */ /* 0x000fe400000f0c02 */
[----:B------:R-:W-:-:S03]  /*2db0*/  LEA R2, P0, R225, R0, 0x1 ;  /* 0x00000000e1027211 */ /* 0x000fc600078008ff */
[----:B------:R2:W-:Y:S01]  /*2dc0*/  LDGSTS.E.BYPASS.LTC128B.128 [R215+0x18100], [R6.64], !P4 ;  /* 0x1810000006d77fae */ /* 0x0005e2000e101d46 */
[----:B------:R-:W-:-:S05]  /*2dd0*/  LEA.HI.X R3, R225, R4, R17, 0x1, P0 ;  /* 0x00000004e1037211 */ /* 0x000fca00000f0c11 */
[----:B------:R2:W-:Y:S04]  /*2de0*/  LDGSTS.E.BYPASS.LTC128B.128 [R215+0x1c100], [R2.64], !P3 ;  /* 0x1c10000002d77fae */ /* 0x0005e8000d901d46 */
.L_x_2051:
[----:B------:R-:W-:Y:S05]  /*2df0*/  BSYNC B0 ;  /* 0x0000000000007941 */ /* 0x000fea0003800000 */
.L_x_2050:
[----:B------:R-:W-:Y:S05]  /*2e00*/  BRA.DIV ~URZ, `(.L_x_2052) ;  /* 0x000169a27f007947 */ /* 0x000fea000b800000 */
[----:B--2---:R2:W1:Y:S04]  /*2e10*/  SHFL.IDX PT, R4, R5, 0x1, 0x181f ;  /* 0x00381f0005047f89 */ /* 0x00446800000e0000 */
[----:B----4-:R2:W4:Y:S02]  /*2e20*/  SHFL.IDX PT, R0, R14, 0x1, 0x181f ;  /* 0x00381f000e007f89 */ /* 0x01052400000e0000 */
.L_x_2206:
[----:B------:R-:W-:Y:S01]  /*2e30*/  IADD3 R2, R12, 0x20, RZ ;  /* 0x000000200c027810 */ /* 0x000fe20007ffe0ff */
[----:B------:R-:W-:Y:S03]  /*2e40*/  BSSY B0, `(.L_x_2053) ;  /* 0x0000016000007945 */ /* 0x000fe60003800000 */
[----:B------:R-:W-:-:S13]  /*2e50*/  ISETP.GE.AND P0, PT, R2, R13, PT ;  /* 0x0000000d0200720c */ /* 0x000fda0003f06270 */
[----:B------:R-:W-:Y:S05]  /*2e60*/  @P0 BRA `(.L_x_2054) ;  /* 0x0000013000000947 */ /* 0x000fea0003800000 */
[----:B------:R-:W-:Y:S02]  /*2e70*/  SHF.R.S32.HI R3, RZ, 0x1f, R218 ;  /* 0x0000001fff037819 */ /* 0x000fe400000114da */
[C---:B----4-:R-:W-:Y:S02]  /*2e80*/  LEA R10, P0, R218.reuse, R0, 0x1 ;  /* 0x00000000da0a7211 */ /* 0x050fe400078008ff */
[----:B------:R-:W-:Y:S02]  /*2e90*/  SHF.R.S32.HI R6, RZ, 0x1f, R224 ;  /* 0x0000001fff067819 */ /* 0x000fe400000114e0 */
[----:B-1----:R-:W-:Y:S02]  /*2ea0*/  LEA.HI.X R11, R218, R4, R3, 0x1, P0 ;  /* 0x00000004da0b7211 */ /* 0x002fe400000f0c03 */
        /* <DEDUP_REMOVED lines=15> */
.L_x_2054:
[----:B------:R-:W-:Y:S05]  /*2fa0*/  BSYNC B0 ;  /* 0x0000000000007941 */ /* 0x000fea0003800000 */
.L_x_2053:
[----:B------:R-:W-:Y:S05]  /*2fb0*/  BRA.DIV ~URZ, `(.L_x_2055) ;  /* 0x000168c27f007947 */ /* 0x000fea000b800000 */
[----:B-1----:R1:W2:Y:S02]  /*2fc0*/  SHFL.IDX PT, R4, R5, 0x2, 0x181f ;  /* 0x00581f0005047f89 */ /* 0x0022a400000e0000 */
.L_x_2207:
[----:B------:R-:W-:Y:S05]  /*2fd0*/  BRA.DIV ~URZ, `(.L_x_2056) ;  /* 0x000169127f007947 */ /* 0x000fea000b800000 */
[----:B----4-:R4:W1:Y:S02]  /*2fe0*/  SHFL.IDX PT, R0, R14, 0x2, 0x181f ;  /* 0x00581f000e007f89 */ /* 0x01086400000e0000 */
.L_x_2208:
[----:B------:R-:W-:Y:S01]  /*2ff0*/  IADD3 R2, R12, 0x40, RZ ;  /* 0x000000400c027810 */ /* 0x000fe20007ffe0ff */
[----:B------:R-:W-:Y:S03]  /*3000*/  BSSY B0, `(.L_x_2057) ;  /* 0x0000016000007945 */ /* 0x000fe60003800000 */
[----:B------:R-:W-:-:S13]  /*3010*/  ISETP.GE.AND P0, PT, R2, R13, PT ;  /* 0x0000000d0200720c */ /* 0x000fda0003f06270 */
[----:B------:R-:W-:Y:S05]  /*3020*/  @P0 BRA `(.L_x_2058) ;  /* 0x0000013000000947 */ /* 0x000fea0003800000 */
[----:B------:R-:W-:Y:S02]  /*3030*/  SHF.R.S32.HI R3, RZ, 0x1f, R218 ;  /* 0x0000001fff037819 */ /* 0x000fe400000114da */
[C---:B-1----:R-:W-:Y:S02]  /*3040*/  LEA R10, P0, R218.reuse, R0, 0x1 ;  /* 0x00000000da0a7211 */ /* 0x042fe400078008ff */
        /* <DEDUP_REMOVED lines=17> */
.L_x_2058:
[----:B------:R-:W-:Y:S05]  /*3160*/  BSYNC B0 ;  /* 0x0000000000007941 */ /* 0x000fea0003800000 */
.L_x_2057:
[----:B------:R-:W-:Y:S05]  /*3170*/  BRA.DIV ~URZ, `(.L_x_2059) ;  /* 0x000167e27f007947 */ /* 0x000fea000b800000 */
[----:B--2---:R2:W3:Y:S04]  /*3180*/  SHFL.IDX PT, R4, R5, 0x3, 0x181f ;  /* 0x00781f0005047f89 */ /* 0x0044e800000e0000 */
[----:B-1----:R2:W1:Y:S02]  /*3190*/  SHFL.IDX PT, R0, R14, 0x3, 0x181f ;  /* 0x00781f000e007f89 */ /* 0x00246400000e0000 */
.L_x_2209:
[----:B------:R-:W-:Y:S01]  /*31a0*/  IADD3 R2, R12, 0x60, RZ ;  /* 0x000000600c027810 */ /* 0x000fe20007ffe0ff */
[----:B-----5:R-:W-:Y:S01]  /*31b0*/  IMAD.WIDE.U32 R236, R15, c[0x0][0x2b0], RZ ;  /* 0x0000ac000fec7a25 */ /* 0x020fe200078e00ff */
[----:B------:R-:W-:Y:S02]  /*31c0*/  SHF.R.S32.HI R19, RZ, 0x1f, R218 ;  /* 0x0000001fff137819 */ /* 0x000fe400000114da */
[----:B------:R-:W-:Y:S02]  /*31d0*/  ISETP.GE.AND P0, PT, R2, R13, PT ;  /* 0x0000000d0200720c */ /* 0x000fe40003f06270 */
[----:B------:R-:W-:-:S02]  /*31e0*/  SHF.R.S32.HI R18, RZ, 0x1f, R224 ;  /* 0x0000001fff127819 */ /* 0x000fc400000114e0 */
[----:B------:R-:W-:Y:S02]  /*31f0*/  SHF.R.S32.HI R17, RZ, 0x1f, R223 ;  /* 0x0000001fff117819 */ /* 0x000fe400000114df */
[----:B--234-:R-:W-:-:S07]  /*3200*/  SHF.R.S32.HI R14, RZ, 0x1f, R225 ;  /* 0x0000001fff0e7819 */ /* 0x01cfce00000114e1 */
[----:B-1----:R-:W-:-:S04]  /*3210*/  @!P0 LEA R2, P1, R218, R0, 0x1 ;  /* 0x00000000da028211 */ /* 0x002fc800078208ff */
[----:B------:R-:W-:Y:S02]  /*3220*/  @!P0 LEA.HI.X R3, R218, R4, R19, 0x1, P1 ;  /* 0x00000004da038211 */ /* 0x000fe400008f0c13 */
        /* <DEDUP_REMOVED lines=19> */
[----:B------:R-:W3:Y:S01]  /*3360*/  LDL.LU R5, [R1] ;  /* 0x0000000001057983 */ /* 0x000ee20000300800 */
[----:B------:R-:W-:Y:S02]  /*3370*/  IMAD.MOV.U32 R103, RZ, RZ, c[0x0][0x2b8] ;  /* 0x0000ae00ff677624 */ /* 0x000fe400078e00ff */
[----:B------:R-:W-:-:S02]  /*3380*/  IMAD.SHL.U32 R100, R97, 0x40, RZ ;  /* 0x0000004061647824 */ /* 0x000fc400078e00ff */
[----:B------:R-:W-:Y:S01]  /*3390*/  IMAD.MOV.U32 R217, RZ, RZ, RZ ;  /* 0x000000ffffd97224 */ /* 0x000fe200078e00ff */
[----:B------:R-:W-:Y:S01]  /*33a0*/  ISETP.NE.AND P1, PT, R103, 0x1, PT ;  /* 0x000000016700780c */ /* 0x000fe20003f25270 */
[----:B--2---:R-:W-:-:S05]  /*33b0*/  IMAD.IADD R2, R229, 0x1, R100 ;  /* 0x00000001e5027824 */ /* 0x004fca00078e0264 */
[C---:B------:R-:W-:Y:S01]  /*33c0*/  ISETP.GE.AND P0, PT, R2.reuse, R227, PT ;  /* 0x000000e30200720c */ /* 0x040fe20003f06270 */
[----:B------:R-:W-:-:S03]  /*33d0*/  IMAD.IADD R2, R2, 0x1, R232 ;  /* 0x0000000102027824 */ /* 0x000fc600078e02e8 */
[----:B------:R-:W-:Y:S01]  /*33e0*/  ISETP.GT.OR P0, PT, R229, 0x3f, P0 ;  /* 0x0000003fe500780c */ /* 0x000fe20000704670 */
[----:B------:R-:W-:Y:S02]  /*33f0*/  IMAD.MOV.U32 R0, RZ, RZ, R2 ;  /* 0x000000ffff007224 */ /* 0x000fe400078e0002 */
[----:B------:R-:W-:-:S05]  /*3400*/  @P1 IMAD.HI.U32 R3, R2, c[0x0][0x2bc], RZ ;  /* 0x0000af0002031a27 */ /* 0x000fca00078e00ff */
[----:B------:R-:W-:Y:S01]  /*3410*/  @P1 SHF.R.U32.HI R0, RZ, c[0x0][0x2c0], R3 ;  /* 0x0000b000ff001a19 */ /* 0x000fe20000011603 */
[----:B------:R-:W-:Y:S01]  /*3420*/  BAR.SYNC.DEFER_BLOCKING 0x0 ;  /* 0x0000000000007b1d */ /* 0x000fe20000010000 */
[----:B---3--:R-:W-:-:S04]  /*3430*/  LOP3.LUT R5, R5, 0xfffffffe, RZ, 0xc0, !PT ;  /* 0xfffffffe05057812 */ /* 0x008fc800078ec0ff */
[----:B------:R-:W-:Y:S02]  /*3440*/  @P1 LOP3.LUT R5, R5, 0x1, RZ, 0xfc, !PT ;  /* 0x0000000105051812 */ /* 0x000fe400078efcff */
[----:B------:R-:W-:-:S03]  /*3450*/  @!P0 IADD3 R3, P1, R0, R236, RZ ;  /* 0x000000ec00038210 */ /* 0x000fc60007f3e0ff */
[----:B------:R1:W-:Y:S02]  /*3460*/  STL [R1], R5 ;  /* 0x0000000501007387 */ /* 0x0003e40000100800 */
[----:B-1----:R-:W-:Y:S02]  /*3470*/  @!P0 LEA.HI.X.SX32 R5, R0, R240, 0x1, P1 ;  /* 0x000000f000058211 */ /* 0x002fe400008f0eff */
[----:B------:R-:W-:-:S04]  /*3480*/  @!P0 LEA R4, P1, R3, c[0x0][0x2a0], 0x2 ;  /* 0x0000a80003048a11 */ /* 0x000fc800078210ff */
[----:B------:R-:W-:-:S05]  /*3490*/  @!P0 LEA.HI.X R5, R3, c[0x0][0x2a4], R5, 0x2, P1 ;  /* 0x0000a90003058a11 */ /* 0x000fca00008f1405 */
[----:B------:R-:W2:Y:S01]  /*34a0*/  @!P0 LDG.E R217, [R4.64] ;  /* 0x0000000604d98981 */ /* 0x000ea2000c1e1900 */
[----:B------:R-:W-:Y:S01]  /*34b0*/  IMAD.MOV R0, RZ, RZ, -R0 ;  /* 0x000000ffff007224 */ /* 0x000fe200078e0a00 */
[----:B------:R-:W-:Y:S01]  /*34c0*/  SHF.L.U64.HI R93, R224, 0x1, R18 ;  /* 0x00000001e05d7819 */ /* 0x000fe20000010212 */
[----:B------:R-:W-:Y:S01]  /*34d0*/  IMAD.WIDE.U32 R234, R16, c[0x0][0x1e8], RZ ;  /* 0x00007a0010ea7a25 */ /* 0x000fe200078e00ff */
[----:B------:R-:W-:Y:S01]  /*34e0*/  SHF.L.U64.HI R92, R218, 0x1, R19 ;  /* 0x00000001da5c7819 */ /* 0x000fe20000010213 */
[----:B------:R-:W-:Y:S01]  /*34f0*/  BSSY B0, `(.L_x_2060) ;  /* 0x00001ad000007945 */ /* 0x000fe20003800000 */
[----:B------:R-:W-:Y:S01]  /*3500*/  IADD3 R200, R201, 0x20, RZ ;  /* 0x00000020c9c87810 */ /* 0x000fe20007ffe0ff */
[----:B------:R-:W-:Y:S01]  /*3510*/  IMAD R219, R0, c[0x0][0x2b8], R2 ;  /* 0x0000ae0000db7a24 */ /* 0x000fe200078e0202 */
[----:B------:R-:W-:Y:S01]  /*3520*/  SHF.L.U64.HI R95, R225, 0x1, R14 ;  /* 0x00000001e15f7819 */ /* 0x000fe2000001020e */
[----:B------:R-:W-:Y:S01]  /*3530*/  IMAD R233, R16, c[0x0][0x1ec], R235 ;  /* 0x00007b0010e97a24 */ /* 0x000fe200078e02eb */
[----:B------:R-:W-:Y:S01]  /*3540*/  SHF.L.U64.HI R94, R223, 0x1, R17 ;  /* 0x00000001df5e7819 */ /* 0x000fe20000010211 */
[----:B------:R-:W-:Y:S01]  /*3550*/  IMAD.WIDE.U32 R2, R219, c[0x0][0x1e0], RZ ;  /* 0x00007800db027a25 */ /* 0x000fe200078e00ff */
[----:B------:R-:W-:-:S03]  /*3560*/  SHF.R.S32.HI R9, RZ, 0x1f, R219 ;  /* 0x0000001fff097819 */ /* 0x000fc600000114db */
[----:B------:R-:W-:Y:S02]  /*3570*/  IMAD.IADD R96, R227, 0x1, -R100 ;  /* 0x00000001e3607824 */ /* 0x000fe400078e0a64 */
[----:B------:R-:W-:Y:S02]  /*3580*/  IMAD R0, R9, c[0x0][0x1e0], RZ ;  /* 0x0000780009007a24 */ /* 0x000fe400078e02ff */
[----:B------:R-:W-:Y:S02]  /*3590*/  IMAD.IADD R13, R96, 0x1, -R252 ;  /* 0x00000001600d7824 */ /* 0x000fe400078e0afc */
[----:B------:R-:W-:Y:S02]  /*35a0*/  IMAD R0, R219, c[0x0][0x1e4], R0 ;  /* 0x00007900db007a24 */ /* 0x000fe400078e0200 */
[----:B------:R-:W-:-:S04]  /*35b0*/  IMAD.WIDE.U32 R238, R16, c[0x0][0x210], RZ ;  /* 0x0000840010ee7a25 */ /* 0x000fc800078e00ff */
[----:B------:R-:W-:Y:S02]  /*35c0*/  IMAD.IADD R3, R3, 0x1, R0 ;  /* 0x0000000103037824 */ /* 0x000fe400078e0200 */
[----:B------:R-:W-:Y:S02]  /*35d0*/  IMAD R241, R16, c[0x0][0x214], R239 ;  /* 0x0000850010f17a24 */ /* 0x000fe400078e02ef */
[----:B------:R-:W-:Y:S02]  /*35e0*/  IMAD.SHL.U32 R99, R224, 0x2, RZ ;  /* 0x00000002e0637824 */ /* 0x000fe400078e00ff */
[----:B------:R-:W-:Y:S02]  /*35f0*/  IMAD.SHL.U32 R98, R218, 0x2, RZ ;  /* 0x00000002da627824 */ /* 0x000fe400078e00ff */
[----:B------:R-:W-:Y:S02]  /*3600*/  IMAD.SHL.U32 R102, R225, 0x2, RZ ;  /* 0x00000002e1667824 */ /* 0x000fe400078e00ff */
[----:B------:R-:W-:Y:S01]  /*3610*/  IMAD.SHL.U32 R101, R223, 0x2, RZ ;  /* 0x00000002df657824 */ /* 0x000fe200078e00ff */
[----:B--2---:R-:W-:Y:S01]  /*3620*/  SHF.R.S32.HI R10, RZ, 0x1f, R217 ;  /* 0x0000001fff0a7819 */ /* 0x004fe200000114d9 */
[----:B------:R-:W-:-:S04]  /*3630*/  IMAD.WIDE.U32 R2, R217, c[0x0][0x1f0], R2 ;  /* 0x00007c00d9027a25 */ /* 0x000fc800078e0002 */
[----:B------:R-:W-:-:S04]  /*3640*/  IMAD R0, R10, c[0x0][0x1f0], RZ ;  /* 0x00007c000a007a24 */ /* 0x000fc800078e02ff */
[----:B------:R-:W-:Y:S01]  /*3650*/  IMAD R4, R217, c[0x0][0x1f4], R0 ;  /* 0x00007d00d9047a24 */ /* 0x000fe200078e0200 */
[----:B------:R-:W-:-:S04]  /*3660*/  IADD3 R0, P0, R2, R234, RZ ;  /* 0x000000ea02007210 */ /* 0x000fc80007f1e0ff */
[----:B------:R-:W-:Y:S02]  /*3670*/  IADD3.X R2, R233, R3, R4, P0, !PT ;  /* 0x00000003e9027210 */ /* 0x000fe400007fe404 */
[----:B------:R-:W-:-:S04]  /*3680*/  LEA R3, P0, R0, c[0x0][0x1c8], 0x1 ;  /* 0x0000720000037a11 */ /* 0x000fc800078008ff */
[----:B------:R-:W-:Y:S01]  /*3690*/  LEA.HI.X R11, R0, c[0x0][0x1cc], R2, 0x1, P0 ;  /* 0x00007300000b7a11 */ /* 0x000fe200000f0c02 */
[----:B------:R-:W-:Y:S01]  /*36a0*/  SHFL.IDX PT, R8, R3, 0x1, 0x181f ;  /* 0x00381f0003087f89 */ /* 0x000fe200000e0000 */
[----:B------:R-:W-:-:S03]  /*36b0*/  ISETP.GE.AND P0, PT, R13, 0x1, PT ;  /* 0x000000010d00780c */ /* 0x000fc60003f06270 */
[----:B------:R1:W2:Y:S04]  /*36c0*/  SHFL.IDX PT, R0, R3, RZ, 0x181f ;  /* 0x00181fff03007589 */ /* 0x0002a800000e0000 */
[----:B------:R-:W3:Y:S06]  /*36d0*/  SHFL.IDX PT, R2, R11, RZ, 0x181f ;  /* 0x00181fff0b027589 */ /* 0x000eec00000e0000 */
[----:B------:R-:W-:-:S02]  /*36e0*/  @P0 ISETP.GE.AND P2, PT, R218, c[0x0][0x1d4], PT ;  /* 0x00007500da000a0c */ /* 0x000fc40003f46270 */
[----:B------:R-:W-:Y:S01]  /*36f0*/  @P0 ISETP.GE.AND P3, PT, R224, c[0x0][0x1d4], PT ;  /* 0x00007500e0000a0c */ /* 0x000fe20003f66270 */
[----:B-1----:R-:W-:Y:S01]  /*3700*/  IMAD R3, R9, c[0x0][0x208], RZ ;  /* 0x0000820009037a24 */ /* 0x002fe200078e02ff */
[C---:B--2---:R-:W-:Y:S01]  /*3710*/  @P0 LEA R4, P1, R218.reuse, R0, 0x1 ;  /* 0x00000000da040211 */ /* 0x044fe200078208ff */
[----:B------:R-:W1:Y:S02]  /*3720*/  SHFL.IDX PT, R9, R11, 0x1, 0x181f ;  /* 0x00381f000b097f89 */ /* 0x000e6400000e0000 */
[----:B------:R-:W-:Y:S01]  /*3730*/  IMAD R3, R219, c[0x0][0x20c], R3 ;  /* 0x00008300db037a24 */ /* 0x000fe200078e0203 */
[----:B---3--:R-:W-:Y:S02]  /*3740*/  @P0 LEA.HI.X R5, R218, R2, R19, 0x1, P1 ;  /* 0x00000002da050211 */ /* 0x008fe400008f0c13 */
[----:B------:R-:W-:-:S03]  /*3750*/  @P0 LEA R6, P1, R224, R0, 0x1 ;  /* 0x00000000e0060211 */ /* 0x000fc600078208ff */
[----:B------:R2:W-:Y:S01]  /*3760*/  @P0 LDGSTS.E.BYPASS.LTC128B.128 [R215+0x8100], [R4.64], !P2 ;  /* 0x0810000004d70fae */ /* 0x0005e2000d101d46 */
[----:B------:R-:W-:Y:S02]  /*3770*/  @P0 ISETP.GE.AND P2, PT, R223, c[0x0][0x1d4], PT ;  /* 0x00007500df000a0c */ /* 0x000fe40003f46270 */
[----:B------:R-:W-:-:S05]  /*3780*/  @P0 LEA.HI.X R7, R224, R2, R18, 0x1, P1 ;  /* 0x00000002e0070211 */ /* 0x000fca00008f0c12 */
[----:B------:R3:W-:Y:S01]  /*3790*/  @P0 LDGSTS.E.BYPASS.LTC128B.128 [R215+0xa100], [R6.64], !P3 ;  /* 0x0a10000006d70fae */ /* 0x0007e2000d901d46 */
[----:B------:R-:W-:-:S13]  /*37a0*/  ISETP.GE.AND P3, PT, R13, 0x21, PT ;  /* 0x000000210d00780c */ /* 0x000fda0003f66270 */
[----:B------:R-:W-:Y:S02]  /*37b0*/  @P3 ISETP.GE.AND P4, PT, R225, c[0x0][0x1d4], PT ;  /* 0x00007500e1003a0c */ /* 0x000fe40003f86270 */
[----:B--2---:R-:W-:-:S04]  /*37c0*/  @P0 LEA R4, P1, R223, R0, 0x1 ;  /* 0x00000000df040211 */ /* 0x004fc800078208ff */
[----:B------:R-:W-:Y:S02]  /*37d0*/  @P0 LEA.HI.X R5, R223, R2, R17, 0x1, P1 ;  /* 0x00000002df050211 */ /* 0x000fe400008f0c11 */
[----:B---3--:R-:W-:-:S03]  /*37e0*/  @P0 LEA R6, P1, R225, R0, 0x1 ;  /* 0x00000000e1060211 */ /* 0x008fc600078208ff */
[----:B------:R2:W-:Y:S01]  /*37f0*/  @P0 LDGSTS.E.BYPASS.LTC128B.128 [R215+0xc100], [R4.64], !P2 ;  /* 0x0c10000004d70fae */ /* 0x0005e2000d101d46 */
[C---:B------:R-:W-:Y:S01]  /*3800*/  @P0 ISETP.GE.AND P2, PT, R225.reuse, c[0x0][0x1d4], PT ;  /* 0x00007500e1000a0c */ /* 0x040fe20003f46270 */
[----:B------:R-:W-:Y:S01]  /*3810*/  IMAD R0, R10, c[0x0][0x218], RZ ;  /* 0x000086000a007a24 */ /* 0x000fe200078e02ff */
[----:B------:R-:W-:-:S03]  /*3820*/  @P0 LEA.HI.X R7, R225, R2, R14, 0x1, P1 ;  /* 0x00000002e1070211 */ /* 0x000fc600008f0c0e */
[----:B------:R-:W-:-:S08]  /*3830*/  IMAD R10, R217, c[0x0][0x21c], R0 ;  /* 0x00008700d90a7a24 */ /* 0x000fd000078e0200 */
[----:B------:R3:W-:Y:S01]  /*3840*/  @P0 LDGSTS.E.BYPASS.LTC128B.128 [R215+0xe100], [R6.64], !P2 ;  /* 0x0e10000006d70fae */ /* 0x0007e2000d101d46 */
[----:B------:R-:W-:Y:S01]  /*3850*/  @P3 ISETP.GE.AND P2, PT, R218, c[0x0][0x1d4], PT ;  /* 0x00007500da003a0c */ /* 0x000fe20003f46270 */
[----:B--2---:R-:W-:-:S04]  /*3860*/  IMAD.WIDE.U32 R4, R219, c[0x0][0x208], RZ ;  /* 0x00008200db047a25 */ /* 0x004fc800078e00ff */
[----:B------:R-:W-:Y:S02]  /*3870*/  IMAD.IADD R3, R5, 0x1, R3 ;  /* 0x0000000105037824 */ /* 0x000fe400078e0203 */
[----:B------:R-:W-:Y:S01]  /*3880*/  IMAD.MOV.U32 R2, RZ, RZ, R4 ;  /* 0x000000ffff027224 */ /* 0x000fe200078e0004 */
[----:B------:R-:W-:-:S03]  /*3890*/  @P3 LEA R4, P0, R224, R8, 0x1 ;  /* 0x00000008e0043211 */ /* 0x000fc600078008ff */
[----:B------:R-:W-:Y:S01]  /*38a0*/  IMAD.WIDE.U32 R2, R217, c[0x0][0x218], R2 ;  /* 0x00008600d9027a25 */ /* 0x000fe200078e0002 */
[-C--:B-1----:R-:W-:Y:S02]  /*38b0*/  @P3 LEA.HI.X R5, R224, R9.reuse, R18, 0x1, P0 ;  /* 0x00000009e0053211 */ /* 0x082fe400000f0c12 */
[----:B---3--:R-:W-:Y:S02]  /*38c0*/  @P3 LEA R6, P1, R218, R8, 0x1 ;  /* 0x00000008da063211 */ /* 0x008fe400078208ff */
[----:B------:R-:W-:Y:S02]  /*38d0*/  IADD3 R0, P0, R2, R238, RZ ;  /* 0x000000ee02007210 */ /* 0x000fe40007f1e0ff */
[----:B------:R-:W-:Y:S02]  /*38e0*/  @P3 LEA.HI.X R7, R218, R9, R19, 0x1, P1 ;  /* 0x00000009da073211 */ /* 0x000fe400008f0c13 */
[----:B------:R-:W-:Y:S02]  /*38f0*/  @P3 ISETP.GE.AND P1, PT, R224, c[0x0][0x1d4], PT ;  /* 0x00007500e0003a0c */ /* 0x000fe40003f26270 */
[----:B------:R-:W-:Y:S01]  /*3900*/  IADD3.X R2, R241, R3, R10, P0, !PT ;  /* 0x00000003f1027210 */ /* 0x000fe200007fe40a */
[----:B------:R1:W-:Y:S01]  /*3910*/  @P3 LDGSTS.E.BYPASS.LTC128B.128 [R215+0x9100], [R6.64], !P2 ;  /* 0x0910000006d73fae */ /* 0x0003e2000d101d46 */
[----:B------:R-:W-:-:S02]  /*3920*/  LEA R3, P0, R0, c[0x0][0x1f8], 0x1 ;  /* 0x00007e0000037a11 */ /* 0x000fc400078008ff */
[----:B------:R-:W-:Y:S02]  /*3930*/  @P3 ISETP.GE.AND P2, PT, R223, c[0x0][0x1d4], PT ;  /* 0x00007500df003a0c */ /* 0x000fe40003f46270 */
[----:B------:R-:W-:Y:S01]  /*3940*/  LEA.HI.X R10, R0, c[0x0][0x1fc], R2, 0x1, P0 ;  /* 0x00007f00000a7a11 */ /* 0x000fe200000f0c02 */
[----:B------:R-:W-:Y:S04]  /*3950*/  SHFL.IDX PT, R12, R3, 0x1, 0x181f ;  /* 0x00381f00030c7f89 */ /* 0x000fe800000e0000 */
[----:B------:R2:W-:Y:S04]  /*3960*/  @P3 LDGSTS.E.BYPASS.LTC128B.128 [R215+0xb100], [R4.64], !P1 ;  /* 0x0b10000004d73fae */ /* 0x0005e8000c901d46 */
[----:B------:R-:W3:Y:S04]  /*3970*/  SHFL.IDX PT, R0, R3, RZ, 0x181f ;  /* 0x00181fff03007589 */ /* 0x000ee800000e0000 */
[----:B------:R-:W4:Y:S04]  /*3980*/  SHFL.IDX PT, R2, R10, RZ, 0x181f ;  /* 0x00181fff0a027589 */ /* 0x000f2800000e0000 */
[----:B------:R-:W5:Y:S01]  /*3990*/  SHFL.IDX PT, R3, R10, 0x1, 0x181f ;  /* 0x00381f000a037f89 */ /* 0x000f6200000e0000 */
[----:B-1----:R-:W-:-:S04]  /*39a0*/  @P3 LEA R6, P0, R225, R8, 0x1 ;  /* 0x00000008e1063211 */ /* 0x002fc800078008ff */
[----:B------:R-:W-:Y:S02]  /*39b0*/  @P3 LEA.HI.X R7, R225, R9, R14, 0x1, P0 ;  /* 0x00000009e1073211 */ /* 0x000fe400000f0c0e */
[----:B--2---:R-:W-:-:S04]  /*39c0*/  @P3 LEA R4, P1, R223, R8, 0x1 ;  /* 0x00000008df043211 */ /* 0x004fc800078208ff */
[----:B------:R-:W-:-:S05]  /*39d0*/  @P3 LEA.HI.X R5, R223, R9, R17, 0x1, P1 ;  /* 0x00000009df053211 */ /* 0x000fca00008f0c11 */
[----:B------:R1:W-:Y:S04]  /*39e0*/  @P3 LDGSTS.E.BYPASS.LTC128B.128 [R215+0xd100], [R4.64], !P2 ;  /* 0x0d10000004d73fae */ /* 0x0003e8000d101d46 */
[----:B------:R1:W-:Y:S01]  /*39f0*/  @P3 LDGSTS.E.BYPASS.LTC128B.128 [R215+0xf100], [R6.64], !P4 ;  /* 0x0f10000006d73fae */ /* 0x0003e2000e101d46 */
[----:B------:R-:W-:Y:S02]  /*3a00*/  R2P PR, R230, 0x6 ;  /* 0x00000006e6007804 */ /* 0x000fe40000000000 */
[C---:B---3--:R-:W-:Y:S01]  /*3a10*/  IADD3 R18, P0, R0.reuse, R99, RZ ;  /* 0x0000006300127210 */ /* 0x048fe20007f1e0ff */
[----:B------:R-:W0:Y:S01]  /*3a20*/  LDGDEPBAR ;  /* 0x00000000000079af */ /* 0x000e220000000000 */
[-C--:B------:R-:W-:Y:S02]  /*3a30*/  IADD3 R20, P3, R0, R98.reuse, RZ ;  /* 0x0000006200147210 */ /* 0x080fe40007f7e0ff */
[----:B------:R-:W-:Y:S01]  /*3a40*/  ISETP.GE.AND P5, PT, R224, c[0x0][0x1d4], PT ;  /* 0x00007500e0007a0c */ /* 0x000fe20003fa6270 */
[----:B----4-:R-:W-:Y:S01]  /*3a50*/  IMAD.X R19, R2, 0x1, R93, P0 ;  /* 0x0000000102137824 */ /* 0x010fe200000e065d */
[----:B------:R-:W-:Y:S01]  /*3a60*/  IADD3 R22, P0, R12, R98, RZ ;  /* 0x000000620c167210 */ /* 0x000fe20007f1e0ff */
[----:B------:R-:W-:Y:S01]  /*3a70*/  IMAD.X R21, R2, 0x1, R92, P3 ;  /* 0x0000000102157824 */ /* 0x000fe200018e065c */
[----:B------:R-:W-:-:S02]  /*3a80*/  ISETP.GE.AND P3, PT, R218, c[0x0][0x1d4], PT ;  /* 0x00007500da007a0c */ /* 0x000fc40003f66270 */
[----:B------:R-:W-:Y:S01]  /*3a90*/  IADD3 R16, P4, R0, R101, RZ ;  /* 0x0000006500107210 */ /* 0x000fe20007f9e0ff */
[----:B-----5:R-:W-:Y:S01]  /*3aa0*/  IMAD.X R23, R3, 0x1, R92, P0 ;  /* 0x0000000103177824 */ /* 0x020fe200000e065c */
[----:B------:R-:W-:Y:S02]  /*3ab0*/  ISETP.LT.OR P0, PT, R13, 0x1, P3 ;  /* 0x000000010d00780c */ /* 0x000fe40001f01670 */
[----:B------:R-:W-:Y:S01]  /*3ac0*/  @P1 IADD3 R200, R201, -0x20, RZ ;  /* 0xffffffe0c9c81810 */ /* 0x000fe20007ffe0ff */
[----:B------:R-:W-:Y:S01]  /*3ad0*/  IMAD.X R17, R2, 0x1, R94, P4 ;  /* 0x0000000102117824 */ /* 0x000fe200020e065e */
[----:B------:R-:W-:Y:S01]  /*3ae0*/  IADD3 R14, P1, R0, R102, RZ ;  /* 0x00000066000e7210 */ /* 0x000fe20007f3e0ff */
[----:B------:R-:W-:Y:S01]  /*3af0*/  IMAD.MOV.U32 R0, RZ, RZ, 0x40 ;  /* 0x00000040ff007424 */ /* 0x000fe200078e00ff */
[----:B------:R-:W-:Y:S02]  /*3b00*/  ISETP.GE.AND P4, PT, R225, c[0x0][0x1d4], PT ;  /* 0x00007500e1007a0c */ /* 0x000fe40003f86270 */
[----:B------:R-:W-:Y:S01]  /*3b10*/  ISETP.GT.AND P6, PT, R229, 0x3f, PT ;  /* 0x0000003fe500780c */ /* 0x000fe20003fc4270 */
[----:B------:R-:W-:Y:S01]  /*3b20*/  IMAD.X R15, R2, 0x1, R95, P1 ;  /* 0x00000001020f7824 */ /* 0x000fe200008e065f */
[----:B------:R-:W-:-:S02]  /*3b30*/  ISETP.GE.AND P1, PT, R223, c[0x0][0x1d4], PT ;  /* 0x00007500df007a0c */ /* 0x000fc40003f26270 */
[----:B------:R-:W-:Y:S01]  /*3b40*/  SEL R0, R0, 0xffffffc0, !P2 ;  /* 0xffffffc000007807 */ /* 0x000fe20005000000 */
[----:B------:R-:W-:-:S04]  /*3b50*/  DEPBAR.LE SB0, 0x1 ;  /* 0x000080400000791a */ /* 0x000fc80000000000 */
[----:B------:R-:W-:-:S04]  /*3b60*/  DEPBAR.LE SB0, 0x0 ;  /* 0x000080000000791a */ /* 0x000fc80000000000 */
[----:B------:R-:W-:Y:S01]  /*3b70*/  BAR.SYNC.DEFER_BLOCKING 0x0 ;  /* 0x0000000000007b1d */ /* 0x000fe20000010000 */
[----:B------:R-:W-:-:S05]  /*3b80*/  IMAD.IADD R203, R201, 0x1, R0 ;  /* 0x00000001c9cb7824 */ /* 0x000fca00078e0200 */
[----:B-1----:R-:W-:Y:S04]  /*3b90*/  LDSM.16.M88.4 R4, [R208] ;  /* 0x00000000d004783b */ /* 0x002fe80000000200 */
[----:B------:R-:W1:Y:S04]  /*3ba0*/  LDSM.16.M88.4 R28, [R201] ;  /* 0x00000000c91c783b */ /* 0x000e680000000200 */
[----:B------:R-:W2:Y:S04]  /*3bb0*/  LDSM.16.M88.4 R32, [R201+0x800] ;  /* 0x00080000c920783b */ /* 0x000ea80000000200 */
[----:B------:R-:W-:Y:S04]  /*3bc0*/  LDSM.16.M88.4 R40, [R201+0x1000] ;  /* 0x00100000c928783b */ /* 0x000fe80000000200 */
[----:B------:R-:W3:Y:S04]  /*3bd0*/  LDSM.16.M88.4 R48, [R201+0x1800] ;  /* 0x00180000c930783b */ /* 0x000ee80000000200 */
[----:B------:R-:W-:Y:S04]  /*3be0*/  LDSM.16.M88.4 R8, [R209] ;  /* 0x00000000d108783b */ /* 0x000fe80000000200 */
[----:B------:R-:W-:Y:S04]  /*3bf0*/  LDSM.16.M88.4 R44, [R200] ;  /* 0x00000000c82c783b */ /* 0x000fe80000000200 */
[----:B------:R-:W4:Y:S04]  /*3c00*/  LDSM.16.M88.4 R52, [R200+0x800] ;  /* 0x00080000c834783b */ /* 0x000f280000000200 */
[----:B------:R-:W-:Y:S04]  /*3c10*/  LDSM.16.M88.4 R72, [R200+0x1000] ;  /* 0x00100000c848783b */ /* 0x000fe80000000200 */
[----:B------:R-:W5:Y:S04]  /*3c20*/  LDSM.16.M88.4 R76, [R200+0x1800] ;  /* 0x00180000c84c783b */ /* 0x000f680000000200 */
[----:B------:R-:W-:Y:S01]  /*3c30*/  @!PT LDS RZ, [RZ] ;  /* 0x00000000fffff984 */ /* 0x000fe20000000800 */
[----:B------:R-:W-:Y:S01]  /*3c40*/  @!PT LDS RZ, [RZ] ;  /* 0x00000000fffff984 */ /* 0x000fe20000000800 */
[----:B------:R-:W-:Y:S01]  /*3c50*/  @!PT LDS RZ, [RZ] ;  /* 0x00000000fffff984 */ /* 0x000fe20000000800 */
[----:B------:R3:W-:Y:S01]  /*3c60*/  LDGSTS.E.BYPASS.LTC128B.128 [R215+0x100], [R20.64], !P0 ;  /* 0x0010000014d77fae */ /* 0x0007e2000c101d46 */
[C---:B------:R-:W-:Y:S01]  /*3c70*/  ISETP.LT.OR P0, PT, R13.reuse, 0x1, P5 ;  /* 0x000000010d00780c */ /* 0x040fe20002f01670 */
[C---:B-1----:R-:W-:Y:S08]  /*3c80*/  HMMA.16816.F32 R36, R4.reuse, R28, RZ ;  /* 0x0000001c0424723c */ /* 0x042ff000000018ff */
[----:B--2---:R-:W-:Y:S04]  /*3c90*/  HMMA.16816.F32 R24, R4, R32, RZ ;  /* 0x000000200418723c */ /* 0x004fe800000018ff */
[----:B------:R1:W-:Y:S01]  /*3ca0*/  LDGSTS.E.BYPASS.LTC128B.128 [R215+0x2100], [R18.64], !P0 ;  /* 0x0210000012d77fae */ /* 0x0003e2000c101d46 */
[----:B------:R-:W-:-:S02]  /*3cb0*/  ISETP.LT.OR P0, PT, R13, 0x1, P1 ;  /* 0x000000010d00780c */ /* 0x000fc40000f01670 */
[----:B------:R-:W-:Y:S01]  /*3cc0*/  ISETP.LT.OR P1, PT, R13, 0x21, P1 ;  /* 0x000000210d00780c */ /* 0x000fe20000f21670 */
[C---:B------:R-:W-:Y:S10]  /*3cd0*/  HMMA.16816.F32 R28, R4.reuse, R30, RZ ;  /* 0x0000001e041c723c */ /* 0x040ff400000018ff */
[----:B------:R2:W-:Y:S01]  /*3ce0*/  LDGSTS.E.BYPASS.LTC128B.128 [R215+0x4100], [R16.64], !P0 ;  /* 0x0410000010d77fae */ /* 0x0005e2000c101d46 */
[C---:B---3--:R-:W-:Y:S08]  /*3cf0*/  HMMA.16816.F32 R64, R4.reuse, R48, RZ ;  /* 0x000000300440723c */ /* 0x048ff000000018ff */
[----:B------:R-:W-:Y:S08]  /*3d00*/  HMMA.16816.F32 R60, R4, R50, RZ ;  /* 0x00000032043c723c */ /* 0x000ff000000018ff */
[C---:B----4-:R-:W-:Y:S08]  /*3d10*/  HMMA.16816.F32 R48, R8.reuse, R52, R24 ;  /* 0x000000340830723c */ /* 0x050ff00000001818 */
[----:B------:R-:W-:Y:S01]  /*3d20*/  HMMA.16816.F32 R68, R8, R44, R36 ;  /* 0x0000002c0844723c */ /* 0x000fe20000001824 */
[----:B--2---:R-:W-:-:S05]  /*3d30*/  IADD3 R16, P0, R12, R99, RZ ;  /* 0x000000630c107210 */ /* 0x004fca0007f1e0ff */
[----:B------:R-:W-:Y:S01]  /*3d40*/  IMAD.X R17, R3, 0x1, R93, P0 ;  /* 0x0000000103117824 */ /* 0x000fe200000e065d */
[----:B------:R-:W-:Y:S01]  /*3d50*/  ISETP.LT.OR P0, PT, R13, 0x1, P4 ;  /* 0x000000010d00780c */ /* 0x000fe20002701670 */
[C---:B------:R-:W-:Y:S08]  /*3d60*/  HMMA.16816.F32 R56, R8.reuse, R46, R28 ;  /* 0x0000002e0838723c */ /* 0x040ff0000000181c */
[----:B-----5:R-:W-:Y:S04]  /*3d70*/  HMMA.16816.F32 R28, R8, R78, R60 ;  /* 0x0000004e081c723c */ /* 0x020fe8000000183c */
[----:B------:R2:W-:Y:S02]  /*3d80*/  LDGSTS.E.BYPASS.LTC128B.128 [R215+0x6100], [R14.64], !P0 ;  /* 0x061000000ed77fae */ /* 0x0005e4000c101d46 */
[----:B--2---:R-:W-:-:S05]  /*3d90*/  IADD3 R14, P0, R12, R101, RZ ;  /* 0x000000650c0e7210 */ /* 0x004fca0007f1e0ff */
[----:B------:R-:W-:Y:S01]  /*3da0*/  IMAD.X R15, R3, 0x1, R94, P0 ;  /* 0x00000001030f7824 */ /* 0x000fe200000e065e */
[C---:B------:R-:W-:Y:S02]  /*3db0*/  ISETP.LT.OR P0, PT, R13.reuse, 0x21, P3 ;  /* 0x000000210d00780c */ /* 0x040fe40001f01670 */
[----:B------:R-:W-:-:S11]  /*3dc0*/  ISETP.LT.OR P3, PT, R13, 0x21, P5 ;  /* 0x000000210d00780c */ /* 0x000fd60002f61670 */
[----:B------:R2:W-:Y:S01]  /*3dd0*/  LDGSTS.E.BYPASS.LTC128B.128 [R215+0x1100], [R22.64], !P0 ;  /* 0x0110000016d77fae */ /* 0x0005e2000c101d46 */
[----:B------:R-:W-:-:S03]  /*3de0*/  IADD3 R2, P0, R12, R102, RZ ;  /* 0x000000660c027210 */ /* 0x000fc60007f1e0ff */
[----:B------:R1:W-:Y:S02]  /*3df0*/  LDGSTS.E.BYPASS.LTC128B.128 [R215+0x3100], [R16.64], !P3 ;  /* 0x0310000010d77fae */ /* 0x0003e4000d901d46 */
[----:B------:R-:W-:Y:S01]  /*3e00*/  IMAD.X R3, R3, 0x1, R95, P0 ;  /* 0x0000000103037824 */ /* 0x000fe200000e065f */
[----:B------:R-:W-:Y:S01]  /*3e10*/  ISETP.LT.OR P0, PT, R13, 0x21, P4 ;  /* 0x000000210d00780c */ /* 0x000fe20002701670 */
[----:B------:R3:W-:Y:S11]  /*3e20*/  LDGSTS.E.BYPASS.LTC128B.128 [R215+0x5100], [R14.64], !P1 ;  /* 0x051000000ed77fae */ /* 0x0007f6000c901d46 */
[----:B------:R-:W-:Y:S01]  /*3e30*/  @!UPT UIADD3 URZ, URZ, URZ, URZ ;  /* 0x0000003f3f3ff290 */ /* 0x000fe2000fffe03f */
[----:B------:R4:W-:Y:S01]  /*3e40*/  LDGSTS.E.BYPASS.LTC128B.128 [R215+0x7100], [R2.64], !P0 ;  /* 0x0710000002d77fae */ /* 0x0009e2000c101d46 */
[----:B------:R-:W-:-:S03]  /*3e50*/  ISETP.GT.AND P0, PT, R97, R226, PT ;  /* 0x000000e26100720c */ /* 0x000fc60003f04270 */
[----:B------:R-:W-:Y:S01]  /*3e60*/  LDSM.16.M88.4 R24, [R203] ;  /* 0x00000000cb18783b */ /* 0x000fe20000000200 */
[C---:B--2---:R-:W-:Y:S03]  /*3e70*/  HMMA.16816.F32 R20, R4.reuse, R34, RZ ;  /* 0x000000220414723c */ /* 0x044fe600000018ff */
[----:B------:R-:W-:Y:S04]  /*3e80*/  LDSM.16.M88.4 R80, [R201+0x3800] ;  /* 0x00380000c950783b */ /* 0x000fe80000000200 */
[----:B-1----:R-:W-:Y:S01]  /*3e90*/  LDSM.16.M88.4 R16, [R203+0x1000] ;  /* 0x00100000cb10783b */ /* 0x002fe20000000200 */
[C---:B------:R-:W-:Y:S03]  /*3ea0*/  HMMA.16816.F32 R32, R4.reuse, R40, RZ ;  /* 0x000000280420723c */ /* 0x040fe600000018ff */
[----:B------:R-:W-:Y:S04]  /*3eb0*/  LDSM.16.M88.4 R88, [R200+0x7800] ;  /* 0x00780000c858783b */ /* 0x000fe80000000200 */
[----:B------:R-:W0:Y:S01]  /*3ec0*/  LDGDEPBAR ;  /* 0x00000000000079af */ /* 0x000e220000000000 */
[----:B------:R-:W-:Y:S03]  /*3ed0*/  HMMA.16816.F32 R40, R4, R42, RZ ;  /* 0x0000002a0428723c */ /* 0x000fe600000018ff */
[----:B------:R-:W1:Y:S01]  /*3ee0*/  LDSM.16.M88.4 R4, [R211] ;  /* 0x00000000d304783b */ /* 0x000e620000000200 */
[----:B----4-:R-:W-:-:S04]  /*3ef0*/  IADD3 R2, R200, 0x6000, RZ ;  /* 0x00006000c8027810 */ /* 0x010fc80007ffe0ff */
[----:B------:R-:W-:Y:S01]  /*3f00*/  HMMA.16816.F32 R44, R8, R54, R20 ;  /* 0x00000036082c723c */ /* 0x000fe20000001814 */
[----:B------:R-:W2:Y:S01]  /*3f10*/  LDSM.16.M88.4 R20, [R203+0x800] ;  /* 0x00080000cb14783b */ /* 0x000ea20000000200 */
[----:B------:R-:W-:-:S05]  /*3f20*/  IMAD.IADD R202, R2, 0x1, R0 ;  /* 0x0000000102ca7824 */ /* 0x000fca00078e0200 */
[----:B------:R-:W-:Y:S01]  /*3f30*/  LDSM.16.M88.4 R84, [R202+-0x4800] ;  /* 0xffb80000ca54783b */ /* 0x000fe20000000200 */
[C---:B------:R-:W-:Y:S08]  /*3f40*/  HMMA.16816.F32 R36, R8.reuse, R72, R32 ;  /* 0x000000480824723c */ /* 0x040ff00000001820 */
[C---:B---3--:R-:W-:Y:S01]  /*3f50*/  HMMA.16816.F32 R12, R8.reuse, R74, R40 ;  /* 0x0000004a080c723c */ /* 0x048fe20000001828 */
[----:B------:R-:W3:Y:S04]  /*3f60*/  LDSM.16.M88.4 R40, [R203+0x1800] ;  /* 0x00180000cb28783b */ /* 0x000ee80000000200 */
[----:B------:R-:W-:Y:S03]  /*3f70*/  LDSM.16.M88.4 R72, [R202+-0x5800] ;  /* 0xffa80000ca48783b */ /* 0x000fe60000000200 */
[----:B------:R-:W-:Y:S01]  /*3f80*/  HMMA.16816.F32 R32, R8, R76, R64 ;  /* 0x0000004c0820723c */ /* 0x000fe20000001840 */
[----:B------:R-:W-:Y:S04]  /*3f90*/  LDSM.16.M88.4 R8, [R210] ;  /* 0x00000000d208783b */ /* 0x000fe80000000200 */
[----:B------:R-:W4:Y:S04]  /*3fa0*/  LDSM.16.M88.4 R64, [R202+-0x6000] ;  /* 0xffa00000ca40783b */ /* 0x000f280000000200 */
[----:B------:R-:W5:Y:S01]  /*3fb0*/  LDSM.16.M88.4 R76, [R202+-0x5000] ;  /* 0xffb00000ca4c783b */ /* 0x000f620000000200 */
[C---:B-1----:R-:W-:Y:S03]  /*3fc0*/  HMMA.16816.F32 R60, R4.reuse, R24, R68 ;  /* 0x00000018043c723c */ /* 0x042fe60000001844 */
[----:B------:R-:W-:Y:S05]  /*3fd0*/  LDSM.16.M88.4 R68, [R201+0x3000] ;  /* 0x00300000c944783b */ /* 0x000fea0000000200 */
[C---:B------:R-:W-:Y:S01]  /*3fe0*/  HMMA.16816.F32 R52, R4.reuse, R26, R56 ;  /* 0x0000001a0434723c */ /* 0x040fe20000001838 */
[----:B------:R-:W-:Y:S07]  /*3ff0*/  LDSM.16.M88.4 R56, [R201+0x2800] ;  /* 0x00280000c938783b */ /* 0x000fee0000000200 */
[C---:B--2---:R-:W-:Y:S08]  /*4000*/  HMMA.16816.F32 R48, R4.reuse, R20, R48 ;  /* 0x000000140430723c */ /* 0x044ff00000001830 */
[C---:B------:R-:W-:Y:S08]  /*4010*/  HMMA.16816.F32 R44, R4.reuse, R22, R44 ;  /* 0x00000016042c723c */ /* 0x040ff0000000182c */
[C---:B------:R-:W-:Y:S08]  /*4020*/  HMMA.16816.F32 R36, R4.reuse, R16, R36 ;  /* 0x000000100424723c */ /* 0x040ff00000001824 */
[C---:B------:R-:W-:Y:S08]  /*4030*/  HMMA.16816.F32 R20, R4.reuse, R18, R12 ;  /* 0x000000120414723c */ /* 0x040ff0000000180c */
[C---:B---3--:R-:W-:Y:S08]  /*4040*/  HMMA.16816.F32 R16, R4.reuse, R40, R32 ;  /* 0x000000280410723c */ /* 0x048ff00000001820 */
[----:B------:R-:W-:Y:S01]  /*4050*/  HMMA.16816.F32 R12, R4, R42, R28 ;  /* 0x0000002a040c723c */ /* 0x000fe2000000181c */
[----:B------:R-:W-:Y:S04]  /*4060*/  LDSM.16.M88.4 R4, [R208+0x4000] ;  /* 0x00400000d004783b */ /* 0x000fe80000000200 */
[----:B------:R-:W1:Y:S03]  /*4070*/  LDSM.16.M88.4 R28, [R201+0x2000] ;  /* 0x00200000c91c783b */ /* 0x000e660000000200 */
[C---:B----4-:R-:W-:Y:S01]  /*4080*/  HMMA.16816.F32 R24, R8.reuse, R64, R60 ;  /* 0x000000400818723c */ /* 0x050fe2000000183c */
[----:B------:R-:W-:Y:S07]  /*4090*/  LDSM.16.M88.4 R60, [R200+0x2800] ;  /* 0x00280000c83c783b */ /* 0x000fee0000000200 */
[C---:B------:R-:W-:Y:S01]  /*40a0*/  HMMA.16816.F32 R32, R8.reuse, R66, R52 ;  /* 0x000000420820723c */ /* 0x040fe20000001834 */
[----:B------:R-:W-:Y:S04]  /*40b0*/  LDSM.16.M88.4 R52, [R203+0x2800] ;  /* 0x00280000cb34783b */ /* 0x000fe80000000200 */
[----:B------:R-:W-:Y:S03]  /*40c0*/  LDSM.16.M88.4 R64, [R203+0x3000] ;  /* 0x00300000cb40783b */ /* 0x000fe60000000200 */
[C---:B------:R-:W-:Y:S01]  /*40d0*/  HMMA.16816.F32 R40, R8.reuse, R72, R48 ;  /* 0x000000480828723c */ /* 0x040fe20000001830 */
[----:B------:R-:W-:Y:S07]  /*40e0*/  LDSM.16.M88.4 R48, [R200+0x2000] ;  /* 0x00200000c830783b */ /* 0x000fee0000000200 */
[C---:B------:R-:W-:Y:S01]  /*40f0*/  HMMA.16816.F32 R44, R8.reuse, R74, R44 ;  /* 0x0000004a082c723c */ /* 0x040fe2000000182c */
[----:B------:R-:W-:Y:S07]  /*4100*/  LDSM.16.M88.4 R72, [R200+0x3000] ;  /* 0x00300000c848783b */ /* 0x000fee0000000200 */
[C---:B-----5:R-:W-:Y:S08]  /*4110*/  HMMA.16816.F32 R36, R8.reuse, R76, R36 ;  /* 0x0000004c0824723c */ /* 0x060ff00000001824 */
[C---:B------:R-:W-:Y:S01]  /*4120*/  HMMA.16816.F32 R20, R8.reuse, R78, R20 ;  /* 0x0000004e0814723c */ /* 0x040fe20000001814 */
[----:B------:R-:W-:Y:S07]  /*4130*/  LDSM.16.M88.4 R76, [R200+0x3800] ;  /* 0x00380000c84c783b */ /* 0x000fee0000000200 */
[C---:B------:R-:W-:Y:S08]  /*4140*/  HMMA.16816.F32 R16, R8.reuse, R84, R16 ;  /* 0x000000540810723c */ /* 0x040ff00000001810 */
[----:B------:R-:W-:Y:S01]  /*4150*/  HMMA.16816.F32 R12, R8, R86, R12 ;  /* 0x00000056080c723c */ /* 0x000fe2000000180c */
[----:B------:R-:W2:Y:S04]  /*4160*/  LDSM.16.M88.4 R8, [R209+0x4000] ;  /* 0x00400000d108783b */ /* 0x000ea80000000200 */
[----:B------:R-:W-:Y:S03]  /*4170*/  LDSM.16.M88.4 R84, [R201+0x7800] ;  /* 0x00780000c954783b */ /* 0x000fe60000000200 */
[C---:B-1----:R-:W-:Y:S08]  /*4180*/  HMMA.16816.F32 R24, R4.reuse, R28, R24 ;  /* 0x0000001c0418723c */ /* 0x042ff00000001818 */
[C---:B------:R-:W-:Y:S08]  /*4190*/  HMMA.16816.F32 R28, R4.reuse, R30, R32 ;  /* 0x0000001e041c723c */ /* 0x040ff00000001820 */
[C---:B------:R-:W-:Y:S08]  /*41a0*/  HMMA.16816.F32 R32, R4.reuse, R56, R40 ;  /* 0x000000380420723c */ /* 0x040ff00000001828 */
[C---:B------:R-:W-:Y:S01]  /*41b0*/  HMMA.16816.F32 R56, R4.reuse, R58, R44 ;  /* 0x0000003a0438723c */ /* 0x040fe2000000182c */
[----:B------:R-:W-:Y:S07]  /*41c0*/  LDSM.16.M88.4 R44, [R202+-0x4000] ;  /* 0xffc00000ca2c783b */ /* 0x000fee0000000200 */
[C---:B------:R-:W-:Y:S08]  /*41d0*/  HMMA.16816.F32 R40, R4.reuse, R68, R36 ;  /* 0x000000440428723c */ /* 0x040ff00000001824 */
[C---:B------:R-:W-:Y:S01]  /*41e0*/  HMMA.16816.F32 R36, R4.reuse, R70, R20 ;  /* 0x000000460424723c */ /* 0x040fe20000001814 */
[----:B------:R-:W-:Y:S04]  /*41f0*/  LDSM.16.M88.4 R20, [R203+0x2000] ;  /* 0x00200000cb14783b */ /* 0x000fe80000000200 */
[----:B------:R-:W-:Y:S03]  /*4200*/  LDSM.16.M88.4 R68, [R203+0x3800] ;  /* 0x00380000cb44783b */ /* 0x000fe60000000200 */
[C---:B------:R-:W-:Y:S08]  /*4210*/  HMMA.16816.F32 R16, R4.reuse, R80, R16 ;  /* 0x000000500410723c */ /* 0x040ff00000001810 */
[----:B------:R-:W-:Y:S01]  /*4220*/  HMMA.16816.F32 R12, R4, R82, R12 ;  /* 0x00000052040c723c */ /* 0x000fe2000000180c */
[----:B------:R-:W1:Y:S04]  /*4230*/  LDSM.16.M88.4 R4, [R211+0x4000] ;  /* 0x00400000d304783b */ /* 0x000e680000000200 */
[----:B------:R-:W-:Y:S03]  /*4240*/  LDSM.16.M88.4 R80, [R201+0x7000] ;  /* 0x00700000c950783b */ /* 0x000fe60000000200 */
[C---:B--2---:R-:W-:Y:S08]  /*4250*/  HMMA.16816.F32 R24, R8.reuse, R48, R24 ;  /* 0x000000300818723c */ /* 0x044ff00000001818 */
[C---:B------:R-:W-:Y:S08]  /*4260*/  HMMA.16816.F32 R32, R8.reuse, R60, R32 ;  /* 0x0000003c0820723c */ /* 0x040ff00000001820 */
[C---:B------:R-:W-:Y:S01]  /*4270*/  HMMA.16816.F32 R56, R8.reuse, R62, R56 ;  /* 0x0000003e0838723c */ /* 0x040fe20000001838 */
[----:B------:R-:W-:Y:S07]  /*4280*/  LDSM.16.M88.4 R60, [R202+-0x3000] ;  /* 0xffd00000ca3c783b */ /* 0x000fee0000000200 */
[C---:B------:R-:W-:Y:S01]  /*4290*/  HMMA.16816.F32 R28, R8.reuse, R50, R28 ;  /* 0x00000032081c723c */ /* 0x040fe2000000181c */
[----:B------:R-:W-:Y:S07]  /*42a0*/  LDSM.16.M88.4 R48, [R202+-0x3800] ;  /* 0xffc80000ca30783b */ /* 0x000fee0000000200 */
[C---:B------:R-:W-:Y:S08]  /*42b0*/  HMMA.16816.F32 R40, R8.reuse, R72, R40 ;  /* 0x000000480828723c */ /* 0x040ff00000001828 */
[C---:B------:R-:W-:Y:S01]  /*42c0*/  HMMA.16816.F32 R36, R8.reuse, R74, R36 ;  /* 0x0000004a0824723c */ /* 0x040fe20000001824 */
[----:B------:R-:W-:Y:S07]  /*42d0*/  LDSM.16.M88.4 R72, [R201+0x5800] ;  /* 0x00580000c948783b */ /* 0x000fee0000000200 */
[C---:B------:R-:W-:Y:S08]  /*42e0*/  HMMA.16816.F32 R16, R8.reuse, R76, R16 ;  /* 0x0000004c0810723c */ /* 0x040ff00000001810 */
[----:B------:R-:W-:Y:S01]  /*42f0*/  HMMA.16816.F32 R12, R8, R78, R12 ;  /* 0x0000004e080c723c */ /* 0x000fe2000000180c */
[----:B------:R-:W2:Y:S04]  /*4300*/  LDSM.16.M88.4 R8, [R210+0x4000] ;  /* 0x00400000d208783b */ /* 0x000ea80000000200 */
[----:B------:R-:W3:Y:S03]  /*4310*/  LDSM.16.M88.4 R76, [R202+-0x2800] ;  /* 0xffd80000ca4c783b */ /* 0x000ee60000000200 */
[C---:B-1----:R-:W-:Y:S08]  /*4320*/  HMMA.16816.F32 R24, R4.reuse, R20, R24 ;  /* 0x000000140418723c */ /* 0x042ff00000001818 */
[C---:B------:R-:W-:Y:S08]  /*4330*/  HMMA.16816.F32 R32, R4.reuse, R52, R32 ;  /* 0x000000340420723c */ /* 0x040ff00000001820 */
[C---:B------:R-:W-:Y:S01]  /*4340*/  HMMA.16816.F32 R56, R4.reuse, R54, R56 ;  /* 0x000000360438723c */ /* 0x040fe20000001838 */
        /* <DEDUP_REMOVED lines=25> */
[C---:B------:R-:W-:Y:S01]  /*44e0*/  HMMA.16816.F32 R56, R4.reuse, R54, R56 ;  /* 0x000000360438723c */ /* 0x040fe20000001838 */
[----:B------:R-:W-:Y:S07]  /*44f0*/  LDSM.16.M88.4 R52, [R203+0x4800] ;  /* 0x00480000cb34783b */ /* 0x000fee0000000200 */
[C---:B------:R-:W-:Y:S08]  /*4500*/  HMMA.16816.F32 R28, R4.reuse, R22, R28 ;  /* 0x00000016041c723c */ /* 0x040ff0000000181c */
        /* <DEDUP_REMOVED lines=15> */
[----:B------:R-:W-:Y:S07]  /*4600*/  LDSM.16.M88.4 R68, [R202+-0x1000] ;  /* 0xfff00000ca44783b */ /* 0x000fee0000000200 */
[C---:B---3--:R-:W-:Y:S08]  /*4610*/  HMMA.16816.F32 R24, R8.reuse, R76, R20 ;  /* 0x0000004c0818723c */ /* 0x048ff00000001814 */
[----:B------:R-:W-:Y:S01]  /*4620*/  HMMA.16816.F32 R12, R8, R78, R12 ;  /* 0x0000004e080c723c */ /* 0x000fe2000000180c */
[----:B------:R-:W2:Y:S04]  /*4630*/  LDSM.16.M88.4 R8, [R210+0x8000] ;  /* 0x00800000d208783b */ /* 0x000ea80000000200 */
[----:B------:R-:W3:Y:S03]  /*4640*/  LDSM.16.M88.4 R76, [R202+-0x800] ;  /* 0xfff80000ca4c783b */ /* 0x000ee60000000200 */
[C---:B-1----:R-:W-:Y:S08]  /*4650*/  HMMA.16816.F32 R16, R4.reuse, R44, R16 ;  /* 0x0000002c0410723c */ /* 0x042ff00000001810 */
[C---:B------:R-:W-:Y:S08]  /*4660*/  HMMA.16816.F32 R32, R4.reuse, R52, R32 ;  /* 0x000000340420723c */ /* 0x040ff00000001820 */
[C---:B------:R-:W-:Y:S08]  /*4670*/  HMMA.16816.F32 R56, R4.reuse, R54, R56 ;  /* 0x000000360438723c */ /* 0x040ff00000001838 */
[C---:B------:R-:W-:Y:S08]  /*4680*/  HMMA.16816.F32 R20, R4.reuse, R46, R28 ;  /* 0x0000002e0414723c */ /* 0x040ff0000000181c */
[C---:B------:R-:W-:Y:S08]  /*4690*/  HMMA.16816.F32 R40, R4.reuse, R64, R40 ;  /* 0x000000400428723c */ /* 0x040ff00000001828 */
[C---:B------:R-:W-:Y:S01]  /*46a0*/  HMMA.16816.F32 R36, R4.reuse, R66, R36 ;  /* 0x000000420424723c */ /* 0x040fe20000001824 */
[----:B------:R-:W-:Y:S07]  /*46b0*/  LDSM.16.M88.4 R64, [R201+0x6000] ;  /* 0x00600000c940783b */ /* 0x000fee0000000200 */
[C---:B----4-:R-:W-:Y:S08]  /*46c0*/  HMMA.16816.F32 R28, R4.reuse, R72, R24 ;  /* 0x00000048041c723c */ /* 0x050ff00000001818 */
[----:B------:R-:W-:Y:S01]  /*46d0*/  HMMA.16816.F32 R12, R4, R74, R12 ;  /* 0x0000004a040c723c */ /* 0x000fe2000000180c */
[----:B------:R-:W-:Y:S04]  /*46e0*/  LDSM.16.M88.4 R4, [R208+0xc000] ;  /* 0x00c00000d004783b */ /* 0x000fe80000000200 */
[----:B------:R-:W1:Y:S03]  /*46f0*/  LDSM.16.M88.4 R72, [R201+0x6800] ;  /* 0x00680000c948783b */ /* 0x000e660000000200 */
[C---:B--2---:R-:W-:Y:S08]  /*4700*/  HMMA.16816.F32 R24, R8.reuse, R48, R16 ;  /* 0x000000300818723c */ /* 0x044ff00000001810 */
[C---:B------:R-:W-:Y:S08]  /*4710*/  HMMA.16816.F32 R16, R8.reuse, R60, R32 ;  /* 0x0000003c0810723c */ /* 0x040ff00000001820 */
[C---:B------:R-:W-:Y:S01]  /*4720*/  HMMA.16816.F32 R56, R8.reuse, R62, R56 ;  /* 0x0000003e0838723c */ /* 0x040fe20000001838 */
[----:B------:R-:W-:Y:S07]  /*4730*/  LDSM.16.M88.4 R60, [R200+0x6000] ;  /* 0x00600000c83c783b */ /* 0x000fee0000000200 */
        /* <DEDUP_REMOVED lines=11> */
[----:B------:R-:W-:Y:S04]  /*47f0*/  LDSM.16.M88.4 R72, [R203+0x6800] ;  /* 0x00680000cb48783b */ /* 0x000fe80000000200 */
[----:B------:R-:W-:Y:S03]  /*4800*/  LDSM.16.M88.4 R56, [R202] ;  /* 0x00000000ca38783b */ /* 0x000fe60000000200 */
[C---:B------:R-:W-:Y:S01]  /*4810*/  HMMA.16816.F32 R36, R4.reuse, R66, R20 ;  /* 0x000000420424723c */ /* 0x040fe20000001814 */
[----:B------:R-:W-:Y:S07]  /*4820*/  LDSM.16.M88.4 R64, [R203+0x6000] ;  /* 0x00600000cb40783b */ /* 0x000fee0000000200 */
[C---:B------:R-:W-:Y:S01]  /*4830*/  HMMA.16816.F32 R24, R4.reuse, R80, R52 ;  /* 0x000000500418723c */ /* 0x040fe20000001834 */
[----:B------:R-:W-:Y:S07]  /*4840*/  LDSM.16.M88.4 R52, [R202+0x800] ;  /* 0x00080000ca34783b */ /* 0x000fee0000000200 */
[C---:B------:R-:W-:Y:S01]  /*4850*/  HMMA.16816.F32 R20, R4.reuse, R82, R48 ;  /* 0x000000520414723c */ /* 0x040fe20000001830 */
[----:B------:R-:W-:Y:S04]  /*4860*/  LDSM.16.M88.4 R80, [R203+0x7000] ;  /* 0x00700000cb50783b */ /* 0x000fe80000000200 */
[----:B------:R-:W-:Y:S03]  /*4870*/  LDSM.16.M88.4 R48, [R202+0x1000] ;  /* 0x00100000ca30783b */ /* 0x000fe60000000200 */
[C---:B------:R-:W-:Y:S01]  /*4880*/  HMMA.16816.F32 R16, R4.reuse, R84, R44 ;  /* 0x000000540410723c */ /* 0x040fe2000000182c */
[----:B------:R-:W-:Y:S07]  /*4890*/  LDSM.16.M88.4 R44, [R202+0x1800] ;  /* 0x00180000ca2c783b */ /* 0x000fee0000000200 */
[----:B------:R-:W-:Y:S01]  /*48a0*/  HMMA.16816.F32 R4, R4, R86, R8 ;  /* 0x000000560404723c */ /* 0x000fe20000001808 */
[----:B------:R-:W1:Y:S04]  /*48b0*/  LDSM.16.M88.4 R8, [R211+0xc000] ;  /* 0x00c00000d308783b */ /* 0x000e680000000200 */
[----:B------:R-:W4:Y:S03]  /*48c0*/  LDSM.16.M88.4 R84, [R203+0x7800] ;  /* 0x00780000cb54783b */ /* 0x000f260000000200 */
[C---:B--2---:R-:W-:Y:S08]  /*48d0*/  HMMA.16816.F32 R32, R12.reuse, R68, R32 ;  /* 0x000000440c20723c */ /* 0x044ff00000001820 */
[C---:B------:R-:W-:Y:S08]  /*48e0*/  HMMA.16816.F32 R28, R12.reuse, R70, R28 ;  /* 0x000000460c1c723c */ /* 0x040ff0000000181c */
[C---:B---3--:R-:W-:Y:S08]  /*48f0*/  HMMA.16816.F32 R24, R12.reuse, R76, R24 ;  /* 0x0000004c0c18723c */ /* 0x048ff00000001818 */
[C---:B------:R-:W-:Y:S08]  /*4900*/  HMMA.16816.F32 R40, R12.reuse, R60, R40 ;  /* 0x0000003c0c28723c */ /* 0x040ff00000001828 */
[C---:B------:R-:W-:Y:S08]  /*4910*/  HMMA.16816.F32 R36, R12.reuse, R62, R36 ;  /* 0x0000003e0c24723c */ /* 0x040ff00000001824 */
[C---:B------:R-:W-:Y:S08]  /*4920*/  HMMA.16816.F32 R20, R12.reuse, R78, R20 ;  /* 0x0000004e0c14723c */ /* 0x040ff00000001814 */
[C---:B------:R-:W-:Y:S08]  /*4930*/  HMMA.16816.F32 R16, R12.reuse, R88, R16 ;  /* 0x000000580c10723c */ /* 0x040ff00000001810 */
[----:B------:R-:W-:Y:S01]  /*4940*/  HMMA.16816.F32 R12, R12, R90, R4 ;  /* 0x0000005a0c0c723c */ /* 0x000fe20000001804 */
[----:B------:R-:W2:Y:S01]  /*4950*/  LDSM.16.M88.4 R4, [R210+0xc000] ;  /* 0x00c00000d204783b */ /* 0x000ea20000000200 */
[----:B------:R-:W-:-:S06]  /*4960*/  DEPBAR.LE SB0, 0x0 ;  /* 0x000080000000791a */ /* 0x000fcc0000000000 */
[C---:B-1----:R-:W-:Y:S08]  /*4970*/  HMMA.16816.F32 R32, R8.reuse, R72, R32 ;  /* 0x000000480820723c */ /* 0x042ff00000001820 */
[C---:B------:R-:W-:Y:S08]  /*4980*/  HMMA.16816.F32 R28, R8.reuse, R74, R28 ;  /* 0x0000004a081c723c */ /* 0x040ff0000000181c */
[C---:B------:R-:W-:Y:S08]  /*4990*/  HMMA.16816.F32 R24, R8.reuse, R80, R24 ;  /* 0x000000500818723c */ /* 0x040ff00000001818 */
        /* <DEDUP_REMOVED lines=45> */
.L_x_2210:
[----:B------:R-:W-:Y:S05]  /*4c70*/  BRA.DIV ~URZ, `(.L_x_2063) ;  /* 0x00014e227f007947 */ /* 0x000fea000b800000 */
[----:B------:R-:W3:Y:S01]  /*4c80*/  SHFL.IDX PT, R0, R10, RZ, 0x181f ;  /* 0x00181fff0a007589 */ /* 0x000ee200000e0000 */
[----:B------:R-:W-:Y:S02]  /*4c90*/  ISETP.GE.AND P0, PT, R218, c[0x0][0x1d4], PT ;  /* 0x00007500da007a0c */ /* 0x000fe40003f06270 */
[----:B------:R-:W-:Y:S02]  /*4ca0*/  ISETP.GE.AND P2, PT, R224, c[0x0][0x1d4], PT ;  /* 0x00007500e0007a0c */ /* 0x000fe40003f46270 */
[----:B------:R-:W-:Y:S02]  /*4cb0*/  SEL R14, RZ, 0x10, P0 ;  /* 0x00000010ff0e7807 */ /* 0x000fe40000000000 */
[----:B------:R-:W-:Y:S02]  /*4cc0*/  SEL R13, RZ, 0x10, P2 ;  /* 0x00000010ff0d7807 */ /* 0x000fe40001000000 */
[----:B---3--:R-:W-:-:S05]  /*4cd0*/  IADD3 R2, P1, R0, R98, RZ ;  /* 0x0000006200027210 */ /* 0x008fca0007f3e0ff */
[----:B--2---:R-:W-:Y:S01]  /*4ce0*/  IMAD.X R3, R4, 0x1, R92, P1 ;  /* 0x0000000104037824 */ /* 0x004fe200008e065c */
[----:B------:R-:W-:-:S04]  /*4cf0*/  IADD3 R8, P1, R0, R99, RZ ;  /* 0x0000006300087210 */ /* 0x000fc80007f3e0ff */
[----:B------:R-:W-:Y:S01]  /*4d00*/  @!PT LDS RZ, [RZ] ;  /* 0x00000000fffff984 */ /* 0x000fe20000000800 */
[----:B------:R-:W-:Y:S01]  /*4d10*/  @!PT LDS RZ, [RZ] ;  /* 0x00000000fffff984 */ /* 0x000fe20000000800 */
[----:B------:R2:W-:Y:S01]  /*4d20*/  LDGSTS.E.BYPASS.LTC128B.128 [R215+0x8100], [R2.64], !P0 ;  /* 0x0810000002d77fae */ /* 0x0005e2000c101d46 */
[----:B------:R-:W-:Y:S01]  /*4d30*/  IADD3 R6, P0, R0, R101, RZ ;  /* 0x0000006500067210 */ /* 0x000fe20007f1e0ff */
[----:B------:R-:W-:Y:S01]  /*4d40*/  IMAD.X R9, R4, 0x1, R93, P1 ;  /* 0x0000000104097824 */ /* 0x000fe200008e065d */
[----:B------:R-:W-:-:S03]  /*4d50*/  ISETP.GE.AND P1, PT, R223, c[0x0][0x1d4], PT ;  /* 0x00007500df007a0c */ /* 0x000fc60003f26270 */
[----:B------:R-:W-:Y:S01]  /*4d60*/  IMAD.X R7, R4, 0x1, R94, P0 ;  /* 0x0000000104077824 */ /* 0x000fe200000e065e */
[----:B------:R-:W-:Y:S01]  /*4d70*/  ISETP.GE.AND P0, PT, R225, c[0x0][0x1d4], PT ;  /* 0x00007500e1007a0c */ /* 0x000fe20003f06270 */
[----:B------:R3:W-:Y:S01]  /*4d80*/  LDGSTS.E.BYPASS.LTC128B.128 [R215+0xa100], [R8.64], !P2 ;  /* 0x0a10000008d77fae */ /* 0x0007e2000d101d46 */
[----:B------:R-:W-:-:S07]  /*4d90*/  SEL R12, RZ, 0x10, P1 ;  /* 0x00000010ff0c7807 */ /* 0x000fce0000800000 */
[----:B------:R3:W-:Y:S01]  /*4da0*/  LDGSTS.E.BYPASS.LTC128B.128 [R215+0xc100], [R6.64], !P1 ;  /* 0x0c10000006d77fae */ /* 0x0007e2000c901d46 */
[----:B--2---:R-:W-:-:S03]  /*4db0*/  IADD3 R2, P3, R0, R102, RZ ;  /* 0x0000006600027210 */ /* 0x004fc60007f7e0ff */
[----:B------:R-:W2:Y:S02]  /*4dc0*/  SHFL.IDX PT, R0, R10, 0x1, 0x181f ;  /* 0x00381f000a007f89 */ /* 0x000ea400000e0000 */
[----:B------:R-:W-:Y:S02]  /*4dd0*/  IMAD.X R3, R4, 0x1, R95, P3 ;  /* 0x0000000104037824 */ /* 0x000fe400018e065f */
[----:B------:R4:W1:Y:S04]  /*4de0*/  SHFL.IDX PT, R4, R5, 0x1, 0x181f ;  /* 0x00381f0005047f89 */ /* 0x00086800000e0000 */
[----:B------:R3:W-:Y:S01]  /*4df0*/  LDGSTS.E.BYPASS.LTC128B.128 [R215+0xe100], [R2.64], !P0 ;  /* 0x0e10000002d77fae */ /* 0x0007e2000c101d46 */
[----:B-1--4-:R-:W-:-:S03]  /*4e00*/  SEL R5, RZ, 0x10, P0 ;  /* 0x00000010ff057807 */ /* 0x012fc60000000000 */
.L_x_2211:
[----:B--23--:R-:W-:Y:S02]  /*4e10*/  IADD3 R2, -R14, 0x10, RZ ;  /* 0x000000100e027810 */ /* 0x00cfe40007ffe1ff */
[----:B------:R-:W-:-:S02]  /*4e20*/  IADD3 R3, -R13, 0x10, RZ ;  /* 0x000000100d037810 */ /* 0x000fc40007ffe1ff */
[----:B------:R-:W-:Y:S02]  /*4e30*/  LOP3.LUT R2, R2, 0xf, RZ, 0xc0, !PT ;  /* 0x0000000f02027812 */ /* 0x000fe400078ec0ff */
[----:B------:R-:W-:Y:S02]  /*4e40*/  ISETP.NE.U32.AND P3, PT, R14, RZ, PT ;  /* 0x000000ff0e00720c */ /* 0x000fe40003f65070 */
[----:B------:R-:W-:Y:S02]  /*4e50*/  IADD3 R10, P1, P0, R2, R0, R98 ;  /* 0x00000000020a7210 */ /* 0x000fe4000783e062 */
[----:B------:R-:W-:Y:S02]  /*4e60*/  LOP3.LUT R2, R3, 0xf, RZ, 0xc0, !PT ;  /* 0x0000000f03027812 */ /* 0x000fe400078ec0ff */
[----:B------:R-:W-:Y:S02]  /*4e70*/  IADD3 R3, -R12, 0x10, RZ ;  /* 0x000000100c037810 */ /* 0x000fe40007ffe1ff */
[----:B------:R-:W-:-:S02]  /*4e80*/  IADD3.X R11, RZ, R4, R92, P1, P0 ;  /* 0x00000004ff0b7210 */ /* 0x000fc40000fe045c */
[----:B------:R-:W-:Y:S02]  /*4e90*/  IADD3 R8, P1, P0, R2, R0, R99 ;  /* 0x0000000002087210 */ /* 0x000fe4000783e063 */
[----:B------:R-:W-:Y:S01]  /*4ea0*/  LOP3.LUT R2, R3, 0xf, RZ, 0xc0, !PT ;  /* 0x0000000f03027812 */ /* 0x000fe200078ec0ff */
[----:B------:R-:W-:Y:S01]  /*4eb0*/  @!PT LDS RZ, [RZ] ;  /* 0x00000000fffff984 */ /* 0x000fe20000000800 */
[----:B------:R-:W-:Y:S01]  /*4ec0*/  @!PT LDS RZ, [RZ] ;  /* 0x00000000fffff984 */ /* 0x000fe20000000800 */
[----:B------:R-:W-:Y:S01]  /*4ed0*/  @!PT LDS RZ, [RZ] ;  /* 0x00000000fffff984 */ /* 0x000fe20000000800 */
[----:B------:R1:W-:Y:S01]  /*4ee0*/  LDGSTS.E.BYPASS.LTC128B.128.ZFILL [R215+0x9100], [R10.64], P3 ;  /* 0x091000000ad77fae */ /* 0x0003e20009941d46 */
[----:B------:R-:W-:Y:S02]  /*4ef0*/  IADD3 R3, -R5, 0x10, RZ ;  /* 0x0000001005037810 */ /* 0x000fe40007ffe1ff */
[----:B------:R-:W-:Y:S02]  /*4f00*/  IADD3.X R9, RZ, R4, R93, P1, P0 ;  /* 0x00000004ff097210 */ /* 0x000fe40000fe045d */
[----:B------:R-:W-:Y:S02]  /*4f10*/  IADD3 R6, P1, P0, R2, R0, R101 ;  /* 0x0000000002067210 */ /* 0x000fe4000783e065 */
[----:B------:R-:W-:-:S02]  /*4f20*/  LOP3.LUT R2, R3, 0xf, RZ, 0xc0, !PT ;  /* 0x0000000f03027812 */ /* 0x000fc400078ec0ff */
[----:B------:R-:W-:Y:S02]  /*4f30*/  IADD3.X R7, RZ, R4, R94, P1, P0 ;  /* 0x00000004ff077210 */ /* 0x000fe40000fe045e */
[----:B------:R-:W-:Y:S02]  /*4f40*/  IADD3 R2, P1, P0, R2, R0, R102 ;  /* 0x0000000002027210 */ /* 0x000fe4000783e066 */
[----:B------:R-:W-:Y:S02]  /*4f50*/  ISETP.NE.U32.AND P2, PT, R13, RZ, PT ;  /* 0x000000ff0d00720c */ /* 0x000fe40003f45070 */
[----:B------:R-:W-:Y:S02]  /*4f60*/  IADD3.X R3, RZ, R4, R95, P1, P0 ;  /* 0x00000004ff037210 */ /* 0x000fe40000fe045f */
[----:B------:R-:W-:Y:S02]  /*4f70*/  ISETP.NE.U32.AND P1, PT, R12, RZ, PT ;  /* 0x000000ff0c00720c */ /* 0x000fe40003f25070 */
[----:B------:R-:W-:-:S07]  /*4f80*/  ISETP.NE.U32.AND P0, PT, R5, RZ, PT ;  /* 0x000000ff0500720c */ /* 0x000fce0003f05070 */
[----:B------:R1:W-:Y:S04]  /*4f90*/  LDGSTS.E.BYPASS.LTC128B.128.ZFILL [R215+0xb100], [R8.64], P2 ;  /* 0x0b10000008d77fae */ /* 0x0003e80009141d46 */
[----:B------:R1:W-:Y:S04]  /*4fa0*/  LDGSTS.E.BYPASS.LTC128B.128.ZFILL [R215+0xd100], [R6.64], P1 ;  /* 0x0d10000006d77fae */ /* 0x0003e80008941d46 */
[----:B------:R1:W-:Y:S02]  /*4fb0*/  LDGSTS.E.BYPASS.LTC128B.128.ZFILL [R215+0xf100], [R2.64], P0 ;  /* 0x0f10000002d77fae */ /* 0x0003e40008141d46 */
.L_x_2061:
[----:B------:R-:W-:Y:S05]  /*4fc0*/  BSYNC B0 ;  /* 0x0000000000007941 */ /* 0x000fea0003800000 */
.L_x_2060:
[----:B------:R-:W-:Y:S01]  /*4fd0*/  IMAD.MOV.U32 R0, RZ, RZ, c[0x0][0x2c4] ;  /* 0x0000b100ff007624 */ /* 0x000fe200078e00ff */
[----:B------:R-:W-:Y:S01]  /*4fe0*/  ULDC UR4, c[0x0][0x324] ;  /* 0x0000c90000047ab9 */ /* 0x000fe20000000800 */
[----:B-1----:R-:W-:Y:S01]  /*4ff0*/  IADD3 R2, R227, 0x1, -R100 ;  /* 0x00000001e3027810 */ /* 0x002fe20007ffe864 */
[----:B------:R-:W-:Y:S01]  /*5000*/  ULOP3.LUT UR4, URZ, UR4, URZ, 0x33, !UPT ;  /* 0x000000043f047292 */ /* 0x000fe2000f8e333f */
[----:B------:R-:W0:Y:S01]  /*5010*/  LDGDEPBAR ;  /* 0x00000000000079af */ /* 0x000e220000000000 */
[----:B------:R-:W-:Y:S01]  /*5020*/  ISETP.NE.AND P0, PT, R0, 0x1, PT ;  /* 0x000000010000780c */ /* 0x000fe20003f05270 */
[----:B------:R-:W-:-:S02]  /*5030*/  IMAD.IADD R0, R243, 0x1, R242 ;  /* 0x00000001f3007824 */ /* 0x000fc400078e02f2 */
[----:B------:R-:W-:Y:S02]  /*5040*/  IMAD.IADD R8, R96, 0x1, -R231 ;  /* 0x0000000160087824 */ /* 0x000fe400078e0ae7 */
[----:B------:R-:W-:-:S08]  /*5050*/  IMAD.MOV.U32 R4, RZ, RZ, R0 ;  /* 0x000000ffff047224 */ /* 0x000fd000078e0000 */
[----:B------:R-:W-:Y:S01]  /*5060*/  @P0 IMAD.HI.U32 R3, R0, c[0x0][0x2c8], RZ ;  /* 0x0000b20000030a27 */ /* 0x000fe200078e00ff */
[----:B------:R-:W-:-:S04]  /*5070*/  IADD3 R0, -R228, R2, -R231 ;  /* 0x00000002e4007210 */ /* 0x000fc80007ffe9e7 */
[C---:B------:R-:W-:Y:S02]  /*5080*/  IADD3 R7, R0.reuse, UR4, RZ ;  /* 0x0000000400077c10 */ /* 0x040fe4000fffe0ff */
[----:B------:R-:W-:Y:S02]  /*5090*/  @P0 SHF.R.U32.HI R4, RZ, c[0x0][0x2cc], R3 ;  /* 0x0000b300ff040a19 */ /* 0x000fe40000011603 */
[----:B------:R-:W-:Y:S01]  /*50a0*/  IADD3 R6, R0, c[0x0][0x328], RZ ;  /* 0x0000ca0000067a10 */ /* 0x000fe20007ffe0ff */
[----:B------:R-:W-:Y:S05]  /*50b0*/  BRA.DIV ~URZ, `(.L_x_2064) ;  /* 0x00014c727f007947 */ /* 0x000fea000b800000 */
[----:B------:R1:W2:Y:S02]  /*50c0*/  SHFL.IDX PT, R3, R4, RZ, 0x1c1f ;  /* 0x001c1fff04037589 */ /* 0x0002a400000e0000 */
.L_x_2212:
        /* <DEDUP_REMOVED lines=17> */
.L_x_2067:
[----:B------:R-:W-:-:S04]  /*51e0*/  MOV R5, 0x1 ;  /* 0x0000000100057802 */ /* 0x000fc80000000f00 */
[----:B------:R-:W-:-:S13]  /*51f0*/  ISETP.NE.AND P0, PT, R5, c[0x0][0x32c], PT ;  /* 0x0000cb0005007a0c */ /* 0x000fda0003f05270 */
[----:B------:R-:W-:-:S05]  /*5200*/  @P0 IMAD.HI.U32 R5, R3, c[0x0][0x330], RZ ;  /* 0x0000cc0003050a27 */ /* 0x000fca00078e00ff */
[----:B------:R-:W-:Y:S02]  /*5210*/  @P0 SHF.R.U32.HI R3, RZ, c[0x0][0x334], R5 ;  /* 0x0000cd00ff030a19 */ /* 0x000fe40000011605 */
.L_x_2068:
[----:B------:R-:W-:Y:S05]  /*5220*/  BSYNC B0 ;  /* 0x0000000000007941 */ /* 0x000fea0003800000 */
.L_x_2066:
[----:B------:R-:W-:-:S04]  /*5230*/  IMAD R3, R3, c[0x0][0x32c], -R100 ;  /* 0x0000cb0003037a24 */ /* 0x000fc800078e0a64 */
[----:B------:R-:W-:-:S05]  /*5240*/  IMAD.IADD R3, R3, 0x1, -R231 ;  /* 0x0000000103037824 */ /* 0x000fca00078e0ae7 */
[----:B------:R-:W-:Y:S02]  /*5250*/  IADD3 R5, R3, c[0x0][0x32c], RZ ;  /* 0x0000cb0003057a10 */ /* 0x000fe40007ffe0ff */
[----:B------:R-:W-:Y:S02]  /*5260*/  IMNMX R0, R0, R3, !PT ;  /* 0x0000000300007217 */ /* 0x000fe40007800200 */
[----:B------:R-:W-:Y:S02]  /*5270*/  IMNMX R2, R2, R5, PT ;  /* 0x0000000502027217 */ /* 0x000fe40003800200 */
.L_x_2065:
[----:B------:R-:W-:-:S04]  /*5280*/  ISETP.GT.AND P1, PT, R216, RZ, PT ;  /* 0x000000ffd800720c */ /* 0x000fc80003f24270 */
[C---:B------:R-:W-:Y:S02]  /*5290*/  ISETP.GT.AND P2, PT, R0.reuse, RZ, P1 ;  /* 0x000000ff0000720c */ /* 0x040fe40000f44270 */
[----:B------:R-:W-:Y:S02]  /*52a0*/  ISETP.GT.AND P0, PT, R0, 0x1, P1 ;  /* 0x000000010000780c */ /* 0x000fe40000f04270 */
[C---:B------:R-:W-:Y:S02]  /*52b0*/  ISETP.LT.OR P2, PT, R2.reuse, 0x1, P2 ;  /* 0x000000010200780c */ /* 0x040fe40001741670 */
[----:B------:R-:W-:Y:S02]  /*52c0*/  ISETP.LT.OR P0, PT, R2, 0x2, P0 ;  /* 0x000000020200780c */ /* 0x000fe40000701670 */
[----:B------:R-:W-:Y:S02]  /*52d0*/  FSEL R9, R40, -INF , !P2 ;  /* 0xff80000028097808 */ /* 0x000fe40005000000 */
[----:B------:R-:W-:-:S02]  /*52e0*/  FSEL R10, R41, -INF , !P0 ;  /* 0xff800000290a7808 */ /* 0x000fc40004000000 */
[C---:B------:R-:W-:Y:S02]  /*52f0*/  ISETP.GT.AND P2, PT, R0.reuse, 0x8, P1 ;  /* 0x000000080000780c */ /* 0x040fe40000f44270 */
        /* <DEDUP_REMOVED lines=40> */
[----:B------:R-:W-:Y:S01]  /*5580*/  FSEL R92, R45, -INF , !P0 ;  /* 0xff8000002d5c7808 */ /* 0x000fe20004000000 */
[----:B------:R-:W-:Y:S06]  /*5590*/  BRA.DIV ~URZ, `(.L_x_2069) ;  /* 0x000148027f007947 */ /* 0x000fec000b800000 */
[----:B------:R2:W3:Y:S02]  /*55a0*/  SHFL.IDX PT, R3, R4, 0x1, 0x1c1f ;  /* 0x003c1f0004037f89 */ /* 0x0004e400000e0000 */
.L_x_2213:
        /* <DEDUP_REMOVED lines=10> */
[----:B-12---:R-:W-:Y:S01]  /*5650*/  IMAD.MOV.U32 R4, RZ, RZ, 0x1 ;  /* 0x00000001ff047424 */ /* 0x006fe200078e00ff */
[----:B------:R-:W-:-:S04]  /*5660*/  LOP3.LUT R3, RZ, R3, RZ, 0x33, !PT ;  /* 0x00000003ff037212 */ /* 0x000fc800078e33ff */
[----:B------:R-:W-:-:S13]  /*5670*/  ISETP.NE.AND P0, PT, R4, c[0x0][0x32c], PT ;  /* 0x0000cb0004007a0c */ /* 0x000fda0003f05270 */
[----:B------:R-:W-:-:S05]  /*5680*/  @P0 IMAD.HI.U32 R4, R3, c[0x0][0x330], RZ ;  /* 0x0000cc0003040a27 */ /* 0x000fca00078e00ff */
[----:B------:R-:W-:-:S04]  /*5690*/  @P0 SHF.R.U32.HI R3, RZ, c[0x0][0x334], R4 ;  /* 0x0000cd00ff030a19 */ /* 0x000fc80000011604 */
[----:B------:R-:W-:Y:S01]  /*56a0*/  LOP3.LUT R3, RZ, R3, RZ, 0x33, !PT ;  /* 0x00000003ff037212 */ /* 0x000fe200078e33ff */
[----:B------:R-:W-:Y:S05]  /*56b0*/  BRA `(.L_x_2073) ;  /* 0x0000004000007947 */ /* 0x000fea0003800000 */
.L_x_2072:
[----:B-12---:R-:W-:-:S04]  /*56c0*/  MOV R4, 0x1 ;  /* 0x0000000100047802 */ /* 0x006fc80000000f00 */
[----:B------:R-:W-:-:S13]  /*56d0*/  ISETP.NE.AND P0, PT, R4, c[0x0][0x32c], PT ;  /* 0x0000cb0004007a0c */ /* 0x000fda0003f05270 */
[----:B------:R-:W-:-:S05]  /*56e0*/  @P0 IMAD.HI.U32 R4, R3, c[0x0][0x330], RZ ;  /* 0x0000cc0003040a27 */ /* 0x000fca00078e00ff */
[----:B------:R-:W-:Y:S02]  /*56f0*/  @P0 SHF.R.U32.HI R3, RZ, c[0x0][0x334], R4 ;  /* 0x0000cd00ff030a19 */ /* 0x000fe40000011604 */
.L_x_2073:
[----:B------:R-:W-:Y:S05]  /*5700*/  BSYNC B0 ;  /* 0x0000000000007941 */ /* 0x000fea0003800000 */
.L_x_2071:
[----:B------:R-:W-:-:S04]  /*5710*/  IMAD R3, R3, c[0x0][0x32c], -R100 ;  /* 0x0000cb0003037a24 */ /* 0x000fc800078e0a64 */
[----:B------:R-:W-:-:S05]  /*5720*/  IMAD.IADD R3, R3, 0x1, -R231 ;  /* 0x0000000103037824 */ /* 0x000fca00078e0ae7 */
[----:B------:R-:W-:Y:S02]  /*5730*/  IADD3 R4, R3, c[0x0][0x32c], RZ ;  /* 0x0000cb0003047a10 */ /* 0x000fe40007ffe0ff */
[----:B------:R-:W-:Y:S02]  /*5740*/  IMNMX R0, R0, R3, !PT ;  /* 0x0000000300007217 */ /* 0x000fe40007800200 */
[----:B------:R-:W-:Y:S02]  /*5750*/  IMNMX R2, R2, R4, PT ;  /* 0x0000000402027217 */ /* 0x000fe40003800200 */
.L_x_2070:
[C---:B------:R-:W-:Y:S02]  /*5760*/  ISETP.GT.AND P0, PT, R0.reuse, 0x1, P1 ;  /* 0x000000010000780c */ /* 0x040fe40000f04270 */
[----:B------:R-:W-:Y:S02]  /*5770*/  ISETP.GT.AND P2, PT, R0, 0x8, P1 ;  /* 0x000000080000780c */ /* 0x000fe40000f44270 */
[C---:B------:R-:W-:Y:S02]  /*5780*/  ISETP.LT.OR P0, PT, R2.reuse, 0x2, P0 ;  /* 0x000000020200780c */ /* 0x040fe40000701670 */
[----:B------:R-:W-:-:S02]  /*5790*/  ISETP.LT.OR P2, PT, R2, 0x9, P2 ;  /* 0x000000090200780c */ /* 0x000fc40001741670 */
[----:B------:R-:W-:Y:S02]  /*57a0*/  FSEL R7, R43, -INF , !P0 ;  /* 0xff8000002b077808 */ /* 0x000fe40004000000 */
[----:B------:R-:W-:Y:S02]  /*57b0*/  ISETP.GT.AND P0, PT, R0, 0x9, P1 ;  /* 0x000000090000780c */ /* 0x000fe40000f04270 */
[----:B------:R-:W-:Y:S02]  /*57c0*/  FSEL R12, R38, -INF , !P2 ;  /* 0xff800000260c7808 */ /* 0x000fe40005000000 */
[----:B------:R-:W-:Y:S02]  /*57d0*/  ISETP.LT.OR P0, PT, R2, 0xa, P0 ;  /* 0x0000000a0200780c */ /* 0x000fe40000701670 */
[----:B------:R-:W-:Y:S02]  /*57e0*/  FMNMX.FTZ R3, R9, R10, !PT ;  /* 0x0000000a09037209 */ /* 0x000fe40007810000 */
[----:B------:R-:W-:-:S02]  /*57f0*/  FSEL R13, R39, -INF , !P0 ;  /* 0xff800000270d7808 */ /* 0x000fc40004000000 */
[C---:B------:R-:W-:Y:S02]  /*5800*/  ISETP.GT.AND P0, PT, R0.reuse, 0x11, P1 ;  /* 0x000000110000780c */ /* 0x040fe40000f04270 */
[----:B------:R-:W-:Y:S02]  /*5810*/  ISETP.GT.AND P3, PT, R0, 0x10, P1 ;  /* 0x000000100000780c */ /* 0x000fe40000f64270 */
[----:B------:R-:W-:Y:S02]  /*5820*/  ISETP.LT.OR P2, PT, R2, 0x12, P0 ;  /* 0x000000120200780c */ /* 0x000fe40000741670 */
[C---:B------:R-:W-:Y:S02]  /*5830*/  ISETP.GT.AND P0, PT, R0.reuse, 0x18, P1 ;  /* 0x000000180000780c */ /* 0x040fe40000f04270 */
[----:B------:R-:W-:Y:S02]  /*5840*/  FSEL R17, R35, -INF , !P2 ;  /* 0xff80000023117808 */ /* 0x000fe40005000000 */
[----:B------:R-:W-:-:S02]  /*5850*/  ISETP.GT.AND P2, PT, R0, RZ, P1 ;  /* 0x000000ff0000720c */ /* 0x000fc40000f44270 */
[C---:B------:R-:W-:Y:S02]  /*5860*/  ISETP.LT.OR P0, PT, R2.reuse, 0x19, P0 ;  /* 0x000000190200780c */ /* 0x040fe40000701670 */
[----:B------:R-:W-:Y:S02]  /*5870*/  ISETP.LT.OR P2, PT, R2, 0x1, P2 ;  /* 0x000000010200780c */ /* 0x000fe40001741670 */
[----:B------:R-:W-:Y:S02]  /*5880*/  FMNMX.FTZ R3, R11, R3, !PT ;  /* 0x000000030b037209 */ /* 0x000fe40007810000 */
[----:B------:R-:W-:Y:S02]  /*5890*/  FSEL R6, R42, -INF , !P2 ;  /* 0xff8000002a067808 */ /* 0x000fe40005000000 */
[----:B------:R-:W-:Y:S02]  /*58a0*/  ISETP.LT.OR P3, PT, R2, 0x11, P3 ;  /* 0x000000110200780c */ /* 0x000fe40001f61670 */
[----:B-12---:R-:W-:-:S02]  /*58b0*/  FMNMX.FTZ R4, R6, R7, !PT ;  /* 0x0000000706047209 */ /* 0x006fc40007810000 */
[----:B------:R-:W-:Y:S02]  /*58c0*/  FSEL R24, R54, -INF , !P0 ;  /* 0xff80000036187808 */ /* 0x000fe40004000000 */
[----:B------:R-:W-:Y:S02]  /*58d0*/  FMNMX.FTZ R4, R12, R4, !PT ;  /* 0x000000040c047209 */ /* 0x000fe40007810000 */
[----:B------:R-:W-:Y:S02]  /*58e0*/  ISETP.GT.AND P0, PT, R0, 0x19, P1 ;  /* 0x000000190000780c */ /* 0x000fe40000f04270 */
[----:B------:R-:W-:Y:S02]  /*58f0*/  FMNMX.FTZ R3, R15, R3, !PT ;  /* 0x000000030f037209 */ /* 0x000fe40007810000 */
[----:B------:R-:W-:Y:S02]  /*5900*/  FSEL R14, R34, -INF , !P3 ;  /* 0xff800000220e7808 */ /* 0x000fe40005800000 */
[----:B------:R-:W-:-:S02]  /*5910*/  FMNMX.FTZ R4, R13, R4, !PT ;  /* 0x000000040d047209 */ /* 0x000fc40007810000 */
[----:B------:R-:W-:Y:S02]  /*5920*/  ISETP.LT.OR P0, PT, R2, 0x1a, P0 ;  /* 0x0000001a0200780c */ /* 0x000fe40000701670 */
[----:B------:R-:W-:Y:S02]  /*5930*/  FMNMX.FTZ R3, R16, R3, !PT ;  /* 0x0000000310037209 */ /* 0x000fe40007810000 */
[----:B------:R-:W-:Y:S02]  /*5940*/  FMNMX.FTZ R4, R14, R4, !PT ;  /* 0x000000040e047209 */ /* 0x000fe40007810000 */
[----:B------:R-:W-:Y:S02]  /*5950*/  FSEL R25, R55, -INF , !P0 ;  /* 0xff80000037197808 */ /* 0x000fe40004000000 */
[C---:B------:R-:W-:Y:S02]  /*5960*/  ISETP.GT.AND P2, PT, R0.reuse, 0x20, P1 ;  /* 0x000000200000780c */ /* 0x040fe40000f44270 */
[----:B------:R-:W-:-:S02]  /*5970*/  ISETP.GT.AND P0, PT, R0, 0x21, P1 ;  /* 0x000000210000780c */ /* 0x000fc40000f04270 */
[----:B------:R-:W-:Y:S02]  /*5980*/  FMNMX.FTZ R3, R18, R3, !PT ;  /* 0x0000000312037209 */ /* 0x000fe40007810000 */
[----:B------:R-:W-:Y:S02]  /*5990*/  FMNMX.FTZ R4, R17, R4, !PT ;  /* 0x0000000411047209 */ /* 0x000fe40007810000 */
[C---:B------:R-:W-:Y:S02]  /*59a0*/  ISETP.LT.OR P2, PT, R2.reuse, 0x21, P2 ;  /* 0x000000210200780c */ /* 0x040fe40001741670 */
[----:B------:R-:W-:Y:S02]  /*59b0*/  ISETP.LT.OR P0, PT, R2, 0x22, P0 ;  /* 0x000000220200780c */ /* 0x000fe40000701670 */
[----:B------:R-:W-:Y:S02]  /*59c0*/  FMNMX.FTZ R3, R19, R3, !PT ;  /* 0x0000000313037209 */ /* 0x000fe40007810000 */
[----:B------:R-:W-:-:S02]  /*59d0*/  FMNMX.FTZ R4, R24, R4, !PT ;  /* 0x0000000418047209 */ /* 0x000fc40007810000 */
[----:B------:R-:W-:Y:S02]  /*59e0*/  FSEL R91, R30, -INF , !P2 ;  /* 0xff8000001e5b7808 */ /* 0x000fe40005000000 */
[----:B------:R-:W-:Y:S02]  /*59f0*/  FSEL R90, R31, -INF , !P0 ;  /* 0xff8000001f5a7808 */ /* 0x000fe40004000000 */
[C---:B------:R-:W-:Y:S02]  /*5a00*/  ISETP.GT.AND P2, PT, R0.reuse, 0x28, P1 ;  /* 0x000000280000780c */ /* 0x040fe40000f44270 */
[----:B------:R-:W-:Y:S02]  /*5a10*/  ISETP.GT.AND P0, PT, R0, 0x29, P1 ;  /* 0x000000290000780c */ /* 0x000fe40000f04270 */
[----:B------:R-:W-:Y:S02]  /*5a20*/  FMNMX.FTZ R3, R20, R3, !PT ;  /* 0x0000000314037209 */ /* 0x000fe40007810000 */
[----:B------:R-:W-:-:S02]  /*5a30*/  FMNMX.FTZ R4, R25, R4, !PT ;  /* 0x0000000419047209 */ /* 0x000fc40007810000 */
[C---:B------:R-:W-:Y:S02]  /*5a40*/  ISETP.LT.OR P3, PT, R2.reuse, 0x29, P2 ;  /* 0x000000290200780c */ /* 0x040fe40001761670 */
[----:B------:R-:W-:Y:S02]  /*5a50*/  ISETP.LT.OR P2, PT, R2, 0x2a, P0 ;  /* 0x0000002a0200780c */ /* 0x000fe40000741670 */
[----:B------:R-:W-:Y:S02]  /*5a60*/  FMNMX.FTZ R3, R99, R3, !PT ;  /* 0x0000000363037209 */ /* 0x000fe40007810000 */
[----:B------:R-:W-:Y:S02]  /*5a70*/  ISETP.GT.AND P0, PT, R0, 0x30, P1 ;  /* 0x000000300000780c */ /* 0x000fe40000f04270 */
[----:B------:R-:W-:Y:S02]  /*5a80*/  FMNMX.FTZ R4, R91, R4, !PT ;  /* 0x000000045b047209 */ /* 0x000fe40007810000 */
[----:B------:R-:W-:-:S02]  /*5a90*/  FSEL R88, R51, -INF , !P2 ;  /* 0xff80000033587808 */ /* 0x000fc40005000000 */
[----:B------:R-:W-:Y:S02]  /*5aa0*/  FMNMX.FTZ R3, R98, R3, !PT ;  /* 0x0000000362037209 */ /* 0x000fe40007810000 */
[----:B------:R-:W-:Y:S02]  /*5ab0*/  FSEL R89, R50, -INF , !P3 ;  /* 0xff80000032597808 */ /* 0x000fe40005800000 */
[----:B------:R-:W-:Y:S02]  /*5ac0*/  ISETP.LT.OR P2, PT, R2, 0x31, P0 ;  /* 0x000000310200780c */ /* 0x000fe40000741670 */
[----:B------:R-:W-:Y:S02]  /*5ad0*/  FMNMX.FTZ R4, R90, R4, !PT ;  /* 0x000000045a047209 */ /* 0x000fe40007810000 */
[----:B------:R-:W-:Y:S02]  /*5ae0*/  ISETP.GT.AND P0, PT, R0, 0x31, P1 ;  /* 0x000000310000780c */ /* 0x000fe40000f04270 */
[----:B------:R-:W-:-:S02]  /*5af0*/  FMNMX.FTZ R3, R97, R3, !PT ;  /* 0x0000000361037209 */ /* 0x000fc40007810000 */
[----:B------:R-:W-:Y:S02]  /*5b00*/  FSEL R87, R26, -INF , !P2 ;  /* 0xff8000001a577808 */ /* 0x000fe40005000000 */
[----:B------:R-:W-:Y:S02]  /*5b10*/  FMNMX.FTZ R4, R89, R4, !PT ;  /* 0x0000000459047209 */ /* 0x000fe40007810000 */
[----:B------:R-:W-:Y:S02]  /*5b20*/  ISETP.LT.OR P2, PT, R2, 0x32, P0 ;  /* 0x000000320200780c */ /* 0x000fe40000741670 */
[C---:B------:R-:W-:Y:S02]  /*5b30*/  ISETP.GT.AND P3, PT, R0.reuse, 0x38, P1 ;  /* 0x000000380000780c */ /* 0x040fe40000f64270 */
[----:B------:R-:W-:Y:S02]  /*5b40*/  ISETP.GT.AND P0, PT, R0, 0x39, P1 ;  /* 0x000000390000780c */ /* 0x000fe40000f04270 */
[----:B------:R-:W-:-:S02]  /*5b50*/  FMNMX.FTZ R0, R96, R3, !PT ;  /* 0x0000000360007209 */ /* 0x000fc40007810000 */
[----:B------:R-:W-:Y:S02]  /*5b60*/  FMNMX.FTZ R3, R88, R4, !PT ;  /* 0x0000000458037209 */ /* 0x000fe40007810000 */
[----:B------:R-:W-:Y:S02]  /*5b70*/  FSEL R86, R27, -INF , !P2 ;  /* 0xff8000001b567808 */ /* 0x000fe40005000000 */
[C---:B------:R-:W-:Y:S02]  /*5b80*/  ISETP.LT.OR P1, PT, R2.reuse, 0x39, P3 ;  /* 0x000000390200780c */ /* 0x040fe40001f21670 */
[----:B------:R-:W-:Y:S02]  /*5b90*/  FMNMX.FTZ R0, R95, R0, !PT ;  /* 0x000000005f007209 */ /* 0x000fe40007810000 */
[----:B------:R-:W-:Y:S02]  /*5ba0*/  FMNMX.FTZ R3, R87, R3, !PT ;  /* 0x0000000357037209 */ /* 0x000fe40007810000 */
[----:B------:R-:W-:-:S02]  /*5bb0*/  ISETP.LT.OR P0, PT, R2, 0x3a, P0 ;  /* 0x0000003a0200780c */ /* 0x000fc40000701670 */
[----:B------:R-:W-:Y:S02]  /*5bc0*/  FSEL R85, R46, -INF , !P1 ;  /* 0xff8000002e557808 */ /* 0x000fe40004800000 */
[----:B------:R-:W-:Y:S02]  /*5bd0*/  FMNMX.FTZ R0, R94, R0, !PT ;  /* 0x000000005e007209 */ /* 0x000fe40007810000 */
[----:B------:R-:W-:Y:S02]  /*5be0*/  FMNMX.FTZ R2, R86, R3, !PT ;  /* 0x0000000356027209 */ /* 0x000fe40007810000 */
[----:B------:R-:W-:Y:S02]  /*5bf0*/  FSEL R84, R47, -INF , !P0 ;  /* 0xff8000002f547808 */ /* 0x000fe40004000000 */
[----:B------:R-:W-:Y:S02]  /*5c00*/  FMNMX.FTZ R0, R93, R0, !PT ;  /* 0x000000005d007209 */ /* 0x000fe40007810000 */
[----:B------:R-:W-:-:S02]  /*5c10*/  FMNMX.FTZ R2, R85, R2, !PT ;  /* 0x0000000255027209 */ /* 0x000fc40007810000 */
[----:B------:R-:W-:Y:S02]  /*5c20*/  FMNMX.FTZ R4, R92, R0, !PT ;  /* 0x000000005c047209 */ /* 0x000fe40007810000 */
[----:B------:R-:W-:Y:S01]  /*5c30*/  FMNMX.FTZ R5, R84, R2, !PT ;  /* 0x0000000254057209 */ /* 0x000fe20007810000 */
[----:B------:R-:W-:Y:S05]  /*5c40*/  BRA.DIV ~URZ, `(.L_x_2074) ;  /* 0x000141c27f007947 */ /* 0x000fea000b800000 */
[----:B------:R1:W2:Y:S02]  /*5c50*/  SHFL.BFLY PT, R0, R4, 0x2, 0x1f ;  /* 0x0c401f0004007f89 */ /* 0x0002a400000e0000 */
.L_x_2214:
[----:B-12---:R-:W-:Y:S01]  /*5c60*/  FMNMX.FTZ R4, R4, R0, !PT ;  /* 0x0000000004047209 */ /* 0x006fe20007810000 */
[----:B------:R-:W-:Y:S05]  /*5c70*/  BRA.DIV ~URZ, `(.L_x_2075) ;  /* 0x000141e27f007947 */ /* 0x000fea000b800000 */
[----:B------:R-:W1:Y:S04]  /*5c80*/  SHFL.BFLY PT, R0, R5, 0x2, 0x1f ;  /* 0x0c401f0005007f89 */ /* 0x000e6800000e0000 */
[----:B------:R-:W2:Y:S01]  /*5c90*/  SHFL.BFLY PT, R2, R4, 0x1, 0x1f ;  /* 0x0c201f0004027f89 */ /* 0x000ea200000e0000 */
[----:B-1----:R-:W-:Y:S02]  /*5ca0*/  FMNMX.FTZ R5, R5, R0, !PT ;  /* 0x0000000005057209 */ /* 0x002fe40007810000 */
[----:B--2---:R-:W-:-:S03]  /*5cb0*/  FMNMX.FTZ R133, R4, R2, !PT ;  /* 0x0000000204857209 */ /* 0x004fc60007810000 */
[----:B------:R1:W2:Y:S04]  /*5cc0*/  SHFL.BFLY PT, R3, R5, 0x1, 0x1f ;  /* 0x0c201f0005037f89 */ /* 0x0002a800000e0000 */
.L_x_2215:
[C---:B------:R-:W-:Y:S01]  /*5cd0*/  FMUL.FTZ R2, R133.reuse, c[0x0][0x2d0] ;  /* 0x0000b40085027a20 */ /* 0x040fe20000410000 */
[----:B------:R-:W-:Y:S01]  /*5ce0*/  FSETP.NEU.FTZ.AND P0, PT, R133, -INF , PT ;  /* 0xff8000008500780b */ /* 0x000fe20003f1d000 */
[----:B------:R-:W-:Y:S01]  /*5cf0*/  WARPSYNC 0xffffffff ;  /* 0xffffffff00007948 */ /* 0x000fe20003800000 */
[----:B------:R-:W-:Y:S01]  /*5d00*/  LDSM.16.MT88.4 R36, [R204+0x800] ;  /* 0x00080000cc24783b */ /* 0x000fe20000004200 */
[----:B------:R-:W-:Y:S02]  /*5d10*/  MOV R214, c[0x0][0x2c4] ;  /* 0x0000b10000d67a02 */ /* 0x000fe40000000f00 */
[----:B------:R-:W-:Y:S01]  /*5d20*/  FSEL R2, R2, RZ, P0 ;  /* 0x000000ff02027208 */ /* 0x000fe20000000000 */
[----:B------:R-:W-:Y:S01]  /*5d30*/  LDSM.16.MT88.4 R44, [R207] ;  /* 0x00000000cf2c783b */ /* 0x000fe20000004200 */
[----:B------:R-:W-:Y:S02]  /*5d40*/  ISETP.NE.AND P1, PT, R214, 0x1, PT ;  /* 0x00000001d600780c */ /* 0x000fe40003f25270 */
[----:B------:R-:W-:Y:S01]  /*5d50*/  MOV R214, c[0x0][0x32c] ;  /* 0x0000cb0000d67a02 */ /* 0x000fe20000000f00 */
[----:B------:R-:W-:Y:S01]  /*5d60*/  FFMA.FTZ R0, R9, c[0x0][0x2d0], -R2 ;  /* 0x0000b40009007a23 */ /* 0x000fe20000010802 */
[----:B------:R-:W-:Y:S01]  /*5d70*/  LDSM.16.MT88.4 R40, [R205+0x800] ;  /* 0x00080000cd28783b */ /* 0x000fe20000004200 */
[----:B------:R-:W-:-:S02]  /*5d80*/  IADD3 R216, R216, -0x2, RZ ;  /* 0xfffffffed8d87810 */ /* 0x000fc40007ffe0ff */
[----:B------:R3:W-:Y:S01]  /*5d90*/  MUFU.EX2 R113, R0 ;  /* 0x0000000000717308 */ /* 0x0007e20000000800 */
[----:B------:R-:W-:Y:S04]  /*5da0*/  LDSM.16.MT88.4 R28, [R206] ;  /* 0x00000000ce1c783b */ /* 0x000fe80000004200 */
[----:B------:R-:W-:Y:S04]  /*5db0*/  LDSM.16.MT88.4 R68, [R205+0x2000] ;  /* 0x00200000cd44783b */ /* 0x000fe80000004200 */
[----:B------:R-:W-:Y:S04]  /*5dc0*/  LDSM.16.MT88.4 R60, [R207+0x800] ;  /* 0x00080000cf3c783b */ /* 0x000fe80000004200 */
[----:B------:R-:W-:Y:S01]  /*5dd0*/  LDSM.16.MT88.4 R64, [R206+0x800] ;  /* 0x00080000ce40783b */ /* 0x000fe20000004200 */
[----:B---3--:R-:W-:-:S03]  /*5de0*/  FFMA.FTZ R0, R10, c[0x0][0x2d0], -R2 ;  /* 0x0000b4000a007a23 */ /* 0x008fc60000010802 */
[----:B------:R-:W-:Y:S01]  /*5df0*/  LDSM.16.MT88.4 R72, [R207+0x2000] ;  /* 0x00200000cf48783b */ /* 0x000fe20000004200 */
[----:B------:R3:W4:Y:S03]  /*5e00*/  MUFU.EX2 R112, R0 ;  /* 0x0000000000707308 */ /* 0x0007260000000800 */
[----:B------:R-:W-:Y:S04]  /*5e10*/  LDSM.16.MT88.4 R48, [R204+0x2800] ;  /* 0x00280000cc30783b */ /* 0x000fe80000004200 */
[----:B------:R-:W-:Y:S04]  /*5e20*/  LDSM.16.MT88.4 R56, [R206+0x2000] ;  /* 0x00200000ce38783b */ /* 0x000fe80000004200 */
[----:B------:R-:W-:Y:S04]  /*5e30*/  LDSM.16.MT88.4 R76, [R207+0x2800] ;  /* 0x00280000cf4c783b */ /* 0x000fe80000004200 */
[----:B------:R-:W-:Y:S01]  /*5e40*/  LDSM.16.MT88.4 R80, [R204+0x4000] ;  /* 0x00400000cc50783b */ /* 0x000fe20000004200 */
[----:B---3--:R-:W-:-:S03]  /*5e50*/  FFMA.FTZ R0, R11, c[0x0][0x2d0], -R2 ;  /* 0x0000b4000b007a23 */ /* 0x008fc60000010802 */
[----:B------:R-:W3:Y:S01]  /*5e60*/  LDSM.16.MT88.4 R8, [R204] ;  /* 0x00000000cc08783b */ /* 0x000ee20000004200 */
[----:B------:R5:W-:Y:S02]  /*5e70*/  MUFU.EX2 R117, R0 ;  /* 0x0000000000757308 */ /* 0x000be40000000800 */
[----:B-----5:R-:W-:-:S06]  /*5e80*/  FFMA.FTZ R0, R15, c[0x0][0x2d0], -R2 ;  /* 0x0000b4000f007a23 */ /* 0x020fcc0000010802 */
[----:B------:R5:W-:Y:S02]  /*5e90*/  MUFU.EX2 R119, R0 ;  /* 0x0000000000777308 */ /* 0x000be40000000800 */
[--C-:B-----5:R-:W-:Y:S01]  /*5ea0*/  FFMA.FTZ R0, R16, c[0x0][0x2d0], -R2.reuse ;  /* 0x0000b40010007a23 */ /* 0x120fe20000010802 */
[----:B--2---:R-:W-:Y:S01]  /*5eb0*/  FMNMX.FTZ R16, R3, R5, !PT ;  /* 0x0000000503107209 */ /* 0x004fe20007810000 */
[----:B------:R-:W-:-:S04]  /*5ec0*/  FFMA.FTZ R3, R19, c[0x0][0x2d0], -R2 ;  /* 0x0000b40013037a23 */ /* 0x000fc80000010802 */
[----:B------:R2:W-:Y:S01]  /*5ed0*/  MUFU.EX2 R129, R0 ;  /* 0x0000000000817308 */ /* 0x0005e20000000800 */
[----:B------:R-:W-:-:S07]  /*5ee0*/  FSETP.NEU.FTZ.AND P0, PT, R16, -INF , PT ;  /* 0xff8000001000780b */ /* 0x000fce0003f1d000 */
[----:B------:R5:W-:Y:S01]  /*5ef0*/  MUFU.EX2 R131, R3 ;  /* 0x0000000300837308 */ /* 0x000be20000000800 */
[----:B--2---:R-:W-:-:S07]  /*5f00*/  FFMA.FTZ R0, R18, c[0x0][0x2d0], -R2 ;  /* 0x0000b40012007a23 */ /* 0x004fce0000010802 */
[----:B------:R2:W-:Y:S01]  /*5f10*/  MUFU.EX2 R130, R0 ;  /* 0x0000000000827308 */ /* 0x0005e20000000800 */
[----:B-----5:R-:W-:Y:S02]  /*5f20*/  FFMA.FTZ R3, R20, c[0x0][0x2d0], -R2 ;  /* 0x0000b40014037a23 */ /* 0x020fe40000010802 */
[----:B------:R-:W5:Y:S05]  /*5f30*/  LDSM.16.MT88.4 R20, [R205] ;  /* 0x00000000cd14783b */ /* 0x000f6a0000004200 */
[----:B------:R1:W-:Y:S01]  /*5f40*/  MUFU.EX2 R135, R3 ;  /* 0x0000000300877308 */ /* 0x0003e20000000800 */
[----:B--2---:R-:W-:-:S05]  /*5f50*/  FMUL.FTZ R0, R16, c[0x0][0x2d0] ;  /* 0x0000b40010007a20 */ /* 0x004fca0000410000 */
[----:B------:R-:W-:-:S05]  /*5f60*/  FSEL R0, R0, RZ, P0 ;  /* 0x000000ff00007208 */ /* 0x000fca0000000000 */
[----:B-1----:R-:W-:-:S04]  /*5f70*/  FFMA.FTZ R3, R6, c[0x0][0x2d0], -R0 ;  /* 0x0000b40006037a23 */ /* 0x002fc80000010800 */
[----:B------:R1:W-:Y:S02]  /*5f80*/  MUFU.EX2 R19, R3 ;  /* 0x0000000300137308 */ /* 0x0003e40000000800 */
[----:B-1----:R-:W-:-:S06]  /*5f90*/  FFMA.FTZ R3, R7, c[0x0][0x2d0], -R0 ;  /* 0x0000b40007037a23 */ /* 0x002fcc0000010800 */
[----:B------:R1:W2:Y:S02]  /*5fa0*/  MUFU.EX2 R18, R3 ;  /* 0x0000000300127308 */ /* 0x0002a40000000800 */
[----:B-1----:R-:W-:Y:S01]  /*5fb0*/  FFMA.FTZ R3, R12, c[0x0][0x2d0], -R0 ;  /* 0x0000b4000c037a23 */ /* 0x002fe20000010800 */
[----:B----4-:R-:W-:-:S05]  /*5fc0*/  F2FP.PACK_AB R12, R112, R113 ;  /* 0x00000071700c723e */ /* 0x010fca00000000ff */
[----:B------:R1:W-:Y:S02]  /*5fd0*/  MUFU.EX2 R116, R3 ;  /* 0x0000000300747308 */ /* 0x0003e40000000800 */
[----:B-1----:R-:W-:Y:S01]  /*5fe0*/  FFMA.FTZ R3, R13, c[0x0][0x2d0], -R0 ;  /* 0x0000b4000d037a23 */ /* 0x002fe20000010800 */
[----:B--2---:R-:W-:-:S05]  /*5ff0*/  F2FP.PACK_AB R13, R18, R19 ;  /* 0x00000013120d723e */ /* 0x004fca00000000ff */
[----:B------:R1:W2:Y:S02]  /*6000*/  MUFU.EX2 R118, R3 ;  /* 0x0000000300767308 */ /* 0x0002a40000000800 */
[----:B-1----:R-:W-:Y:S01]  /*6010*/  FFMA.FTZ R3, R14, c[0x0][0x2d0], -R0 ;  /* 0x0000b4000e037a23 */ /* 0x002fe20000010800 */
[----:B------:R-:W-:Y:S02]  /*6020*/  F2FP.PACK_AB R14, R119, R117 ;  /* 0x00000075770e723e */ /* 0x000fe400000000ff */
[----:B--2---:R-:W-:-:S03]  /*6030*/  F2FP.PACK_AB R15, R118, R116 ;  /* 0x00000074760f723e */ /* 0x004fc600000000ff */
[----:B------:R1:W-:Y:S04]  /*6040*/  MUFU.EX2 R128, R3 ;  /* 0x0000000300807308 */ /* 0x0003e80000000800 */
[C---:B---3--:R-:W-:Y:S07]  /*6050*/  HMMA.16816.F32 R4, R12.reuse, R8, RZ ;  /* 0x000000080c04723c */ /* 0x048fee00000018ff */
[----:B------:R-:W-:Y:S01]  /*6060*/  F2FP.PACK_AB R8, R130, R129 ;  /* 0x000000818208723e */ /* 0x000fe200000000ff */
[----:B-----5:R-:W-:Y:S01]  /*6070*/  HMMA.16816.F32 R32, R12, R20, RZ ;  /* 0x000000140c20723c */ /* 0x020fe200000018ff */
[----:B-1----:R-:W-:-:S02]  /*6080*/  FFMA.FTZ R3, R17, c[0x0][0x2d0], -R0 ;  /* 0x0000b40011037a23 */ /* 0x002fc40000010800 */
[----:B------:R-:W-:Y:S02]  /*6090*/  FADD.FTZ R17, R19, R18 ;  /* 0x0000001213117221 */ /* 0x000fe40000010000 */
[----:B------:R1:W2:Y:S01]  /*60a0*/  MUFU.EX2 R132, R3 ;  /* 0x0000000300847308 */ /* 0x0002a20000000800 */
[--C-:B------:R-:W-:Y:S02]  /*60b0*/  FFMA.FTZ R19, R97, c[0x0][0x2d0], -R2.reuse ;  /* 0x0000b40061137a23 */ /* 0x100fe40000010802 */
[----:B------:R-:W-:Y:S01]  /*60c0*/  HMMA.16816.F32 R20, R12, R22, RZ ;  /* 0x000000160c14723c */ /* 0x000fe200000018ff */
[----:B------:R-:W-:Y:S02]  /*60d0*/  FADD.FTZ R17, R116, R17 ;  /* 0x0000001174117221 */ /* 0x000fe40000010000 */
[----:B------:R-:W-:-:S05]  /*60e0*/  FFMA.FTZ R18, R96, c[0x0][0x2d0], -R2 ;  /* 0x0000b40060127a23 */ /* 0x000fca0000010802 */
[----:B------:R-:W-:Y:S01]  /*60f0*/  HMMA.16816.F32 R52, R12, R46, RZ ;  /* 0x0000002e0c34723c */ /* 0x000fe200000018ff */
[----:B-1----:R-:W-:Y:S01]  /*6100*/  FFMA.FTZ R3, R24, c[0x0][0x2d0], -R0 ;  /* 0x0000b40018037a23 */ /* 0x002fe20000010800 */
[----:B--2---:R-:W-:-:S03]  /*6110*/  F2FP.PACK_AB R9, R132, R128 ;  /* 0x000000808409723e */ /* 0x004fc600000000ff */
[----:B------:R1:W-:Y:S02]  /*6120*/  MUFU.EX2 R134, R3 ;  /* 0x0000000300867308 */ /* 0x0003e40000000800 */
[----:B-1----:R-:W-:Y:S02]  /*6130*/  FFMA.FTZ R3, R25, c[0x0][0x2d0], -R0 ;  /* 0x0000b40019037a23 */ /* 0x002fe40000010800 */
[----:B------:R-:W-:Y:S04]  /*6140*/  HMMA.16816.F32 R24, R12, R10, RZ ;  /* 0x0000000a0c18723c */ /* 0x000fe800000018ff */
[----:B------:R-:W1:Y:S03]  /*6150*/  MUFU.EX2 R212, R3 ;  /* 0x0000000300d47308 */ /* 0x000e660000000800 */
[----:B------:R-:W-:-:S02]  /*6160*/  F2FP.PACK_AB R10, R135, R131 ;  /* 0x00000083870a723e */ /* 0x000fc400000000ff */
        /* <DEDUP_REMOVED lines=61> */
[----:B--2---:R-:W-:Y:S08]  /*6540*/  HMMA.16816.F32 R108, R8, R24, R4 ;  /* 0x00000018086c723c */ /* 0x004ff00000001804 */
[----:B------:R-:W-:Y:S08]  /*6550*/  HMMA.16816.F32 R4, R12, R42, RZ ;  /* 0x0000002a0c04723c */ /* 0x000ff000000018ff */
[C---:B------:R-:W-:Y:S01]  /*6560*/  HMMA.16816.F32 R104, R8.reuse, R38, R20 ;  /* 0x000000260868723c */ /* 0x040fe20000001814 */
[----:B------:R-:W2:Y:S11]  /*6570*/  LDSM.16.MT88.4 R20, [R204+0x6800] ;  /* 0x00680000cc14783b */ /* 0x000eb60000004200 */
[----:B------:R-:W-:Y:S04]  /*6580*/  @!UPT UIADD3 URZ, URZ, URZ, URZ ;  /* 0x0000003f3f3ff290 */ /* 0x000fe8000fffe03f */
[----:B------:R-:W-:Y:S01]  /*6590*/  HMMA.16816.F32 R112, R8, R26, R4 ;  /* 0x0000001a0870723c */ /* 0x000fe20000001804 */
[----:B------:R-:W3:Y:S07]  /*65a0*/  LDSM.16.MT88.4 R24, [R205+0x6000] ;  /* 0x00600000cd18783b */ /* 0x000eee0000004200 */
[----:B-1----:R-:W-:Y:S07]  /*65b0*/  HMMA.16816.F32 R4, R12, R28, RZ ;  /* 0x0000001c0c04723c */ /* 0x002fee00000018ff */
[----:B------:R-:W-:-:S02]  /*65c0*/  FFMA.FTZ R29, R99, c[0x0][0x2d0], -R2 ;  /* 0x0000b400631d7a23 */ /* 0x000fc40000010802 */
[--C-:B------:R-:W-:Y:S11]  /*65d0*/  FFMA.FTZ R28, R98, c[0x0][0x2d0], -R2.reuse ;  /* 0x0000b400621c7a23 */ /* 0x100ff60000010802 */
[----:B------:R-:W-:Y:S04]  /*65e0*/  @!UPT UIADD3 URZ, URZ, URZ, URZ ;  /* 0x0000003f3f3ff290 */ /* 0x000fe8000fffe03f */
[----:B--2---:R-:W-:Y:S08]  /*65f0*/  HMMA.16816.F32 R124, R8, R20, R4 ;  /* 0x00000014087c723c */ /* 0x004ff00000001804 */
[----:B------:R-:W-:Y:S07]  /*6600*/  HMMA.16816.F32 R4, R12, R30, RZ ;  /* 0x0000001e0c04723c */ /* 0x000fee00000018ff */
[----:B------:R-:W-:-:S02]  /*6610*/  FFMA.FTZ R30, R95, c[0x0][0x2d0], -R2 ;  /* 0x0000b4005f1e7a23 */ /* 0x000fc40000010802 */
[----:B------:R-:W-:Y:S02]  /*6620*/  FFMA.FTZ R31, R94, c[0x0][0x2d0], -R2 ;  /* 0x0000b4005e1f7a23 */ /* 0x000fe40000010802 */
[----:B------:R-:W-:-:S04]  /*6630*/  FADD.FTZ R2, R131, R3 ;  /* 0x0000000383027221 */ /* 0x000fc80000010000 */
[----:B------:R-:W-:-:S09]  /*6640*/  FADD.FTZ R2, R135, R2 ;  /* 0x0000000287027221 */ /* 0x000fd20000010000 */
[----:B------:R-:W-:Y:S01]  /*6650*/  HMMA.16816.F32 R120, R8, R22, R4 ;  /* 0x000000160878723c */ /* 0x000fe20000001804 */
[----:B------:R-:W1:Y:S06]  /*6660*/  LDSM.16.MT88.4 R20, [R205+0x6800] ;  /* 0x00680000cd14783b */ /* 0x000e6c0000004200 */
[----:B------:R-:W-:-:S04]  /*6670*/  FADD.FTZ R4, R118, R17 ;  /* 0x0000001176047221 */ /* 0x000fc80000010000 */
[----:B------:R-:W-:Y:S02]  /*6680*/  FADD.FTZ R17, R128, R4 ;  /* 0x0000000480117221 */ /* 0x000fe40000010000 */
[----:B---3--:R-:W-:Y:S01]  /*6690*/  HMMA.16816.F32 R4, R12, R24, RZ ;  /* 0x000000180c04723c */ /* 0x008fe200000018ff */
[----:B------:R-:W-:Y:S01]  /*66a0*/  MUFU.EX2 R25, R28 ;  /* 0x0000001c00197308 */ /* 0x000fe20000000800 */
[----:B------:R-:W-:Y:S02]  /*66b0*/  FADD.FTZ R3, R132, R17 ;  /* 0x0000001184037221 */ /* 0x000fe40000010000 */
[----:B------:R-:W-:Y:S02]  /*66c0*/  FFMA.FTZ R17, R89, c[0x0][0x2d0], -R0 ;  /* 0x0000b40059117a23 */ /* 0x000fe40000010800 */
[----:B------:R-:W-:-:S03]  /*66d0*/  FADD.FTZ R3, R134, R3 ;  /* 0x0000000386037221 */ /* 0x000fc60000010000 */
[----:B------:R2:W-:Y:S02]  /*66e0*/  MUFU.EX2 R24, R18 ;  /* 0x0000001200187308 */ /* 0x0005e40000000800 */
[--C-:B--2---:R-:W-:Y:S11]  /*66f0*/  FFMA.FTZ R18, R90, c[0x0][0x2d0], -R0.reuse ;  /* 0x0000b4005a127a23 */ /* 0x104ff60000010800 */
[----:B------:R-:W-:Y:S02]  /*6700*/  @!UPT UIADD3 URZ, URZ, URZ, URZ ;  /* 0x0000003f3f3ff290 */ /* 0x000fe4000fffe03f */
[----:B-1----:R-:W-:Y:S01]  /*6710*/  HMMA.16816.F32 R116, R8, R20, R4 ;  /* 0x000000140874723c */ /* 0x002fe20000001804 */
[----:B------:R-:W-:Y:S07]  /*6720*/  MUFU.EX2 R21, R30 ;  /* 0x0000001e00157308 */ /* 0x000fee0000000800 */
[----:B------:R-:W-:Y:S01]  /*6730*/  HMMA.16816.F32 R4, R12, R26, RZ ;  /* 0x0000001a0c04723c */ /* 0x000fe200000018ff */
[----:B------:R-:W-:Y:S08]  /*6740*/  MUFU.EX2 R27, R29 ;  /* 0x0000001d001b7308 */ /* 0x000ff00000000800 */
[----:B------:R1:W2:Y:S08]  /*6750*/  MUFU.EX2 R20, R31 ;  /* 0x0000001f00147308 */ /* 0x0002b00000000800 */
[----:B------:R3:W4:Y:S07]  /*6760*/  MUFU.EX2 R26, R19 ;  /* 0x00000013001a7308 */ /* 0x00072e0000000800 */
[----:B------:R-:W-:Y:S01]  /*6770*/  HMMA.16816.F32 R64, R8, R22, R4 ;  /* 0x000000160840723c */ /* 0x000fe20000001804 */
[----:B-1----:R-:W1:Y:S01]  /*6780*/  LDSM.16.MT88.4 R28, [R207+0x6000] ;  /* 0x00600000cf1c783b */ /* 0x002e620000004200 */
[----:B--2---:R-:W-:Y:S01]  /*6790*/  F2FP.PACK_AB R128, R20, R21 ;  /* 0x000000151480723e */ /* 0x004fe200000000ff */
[----:B------:R-:W-:Y:S04]  /*67a0*/  MUFU.EX2 R18, R18 ;  /* 0x0000001200127308 */ /* 0x000fe80000000800 */
[--C-:B------:R-:W-:Y:S01]  /*67b0*/  FFMA.FTZ R7, R88, c[0x0][0x2d0], -R0.reuse ;  /* 0x0000b40058077a23 */ /* 0x100fe20000010800 */
[----:B------:R-:W-:Y:S01]  /*67c0*/  F2FP.PACK_AB R4, R25, R27 ;  /* 0x0000001b1904723e */ /* 0x000fe200000000ff */
[--C-:B---3--:R-:W-:Y:S01]  /*67d0*/  FFMA.FTZ R19, R91, c[0x0][0x2d0], -R0.reuse ;  /* 0x0000b4005b137a23 */ /* 0x108fe20000010800 */
[----:B----4-:R-:W-:Y:S01]  /*67e0*/  F2FP.PACK_AB R6, R24, R26 ;  /* 0x0000001a1806723e */ /* 0x010fe200000000ff */
[----:B------:R-:W-:-:S02]  /*67f0*/  FFMA.FTZ R5, R87, c[0x0][0x2d0], -R0 ;  /* 0x0000b40057057a23 */ /* 0x000fc40000010800 */
[----:B------:R-:W-:Y:S01]  /*6800*/  FADD.FTZ R0, R27, R2 ;  /* 0x000000021b007221 */ /* 0x000fe20000010000 */
[----:B------:R-:W-:Y:S01]  /*6810*/  MUFU.EX2 R7, R7 ;  /* 0x0000000700077308 */ /* 0x000fe20000000800 */
[----:B------:R-:W-:Y:S02]  /*6820*/  FADD.FTZ R2, R212, R3 ;  /* 0x00000003d4027221 */ /* 0x000fe40000010000 */
[----:B------:R-:W-:-:S04]  /*6830*/  FADD.FTZ R0, R25, R0 ;  /* 0x0000000019007221 */ /* 0x000fc80000010000 */
[----:B------:R-:W-:-:S04]  /*6840*/  FADD.FTZ R0, R26, R0 ;  /* 0x000000001a007221 */ /* 0x000fc80000010000 */
[----:B------:R-:W-:Y:S02]  /*6850*/  FADD.FTZ R0, R24, R0 ;  /* 0x0000000018007221 */ /* 0x000fe40000010000 */
[----:B------:R-:W2:Y:S02]  /*6860*/  LDSM.16.MT88.4 R24, [R207+0x6800] ;  /* 0x00680000cf18783b */ /* 0x000ea40000004200 */
[----:B------:R-:W-:-:S04]  /*6870*/  FADD.FTZ R0, R21, R0 ;  /* 0x0000000015007221 */ /* 0x000fc80000010000 */
[----:B------:R-:W-:Y:S02]  /*6880*/  FADD.FTZ R3, R20, R0 ;  /* 0x0000000014037221 */ /* 0x000fe40000010000 */
[----:B-1----:R-:W-:Y:S01]  /*6890*/  HMMA.16816.F32 R20, R12, R28, RZ ;  /* 0x0000001c0c14723c */ /* 0x002fe200000018ff */
[----:B------:R-:W-:Y:S08]  /*68a0*/  MUFU.EX2 R29, R36 ;  /* 0x00000024001d7308 */ /* 0x000ff00000000800 */
[----:B------:R-:W1:Y:S02]  /*68b0*/  MUFU.EX2 R28, R35 ;  /* 0x00000023001c7308 */ /* 0x000e640000000800 */
[----:B-1----:R-:W-:Y:S11]  /*68c0*/  F2FP.PACK_AB R130, R28, R29 ;  /* 0x0000001d1c82723e */ /* 0x002ff600000000ff */
[----:B------:R-:W-:Y:S02]  /*68d0*/  @!UPT UIADD3 URZ, URZ, URZ, URZ ;  /* 0x0000003f3f3ff290 */ /* 0x000fe4000fffe03f */
[----:B--2---:R-:W-:Y:S01]  /*68e0*/  HMMA.16816.F32 R48, R8, R24, R20 ;  /* 0x000000180830723c */ /* 0x004fe20000001814 */
[----:B------:R-:W1:Y:S07]  /*68f0*/  MUFU.EX2 R25, R19 ;  /* 0x0000001300197308 */ /* 0x000e6e0000000800 */
[----:B------:R-:W-:Y:S01]  /*6900*/  HMMA.16816.F32 R20, R12, R30, RZ ;  /* 0x0000001e0c14723c */ /* 0x000fe200000018ff */
[----:B------:R-:W2:Y:S01]  /*6910*/  MUFU.EX2 R24, R17 ;  /* 0x0000001100187308 */ /* 0x000ea20000000800 */
[----:B-1----:R-:W-:-:S07]  /*6920*/  FADD.FTZ R0, R25, R2 ;  /* 0x0000000219007221 */ /* 0x002fce0000010000 */
[----:B------:R1:W3:Y:S01]  /*6930*/  MUFU.EX2 R19, R5 ;  /* 0x0000000500137308 */ /* 0x0002e20000000800 */
[----:B------:R-:W-:Y:S02]  /*6940*/  FADD.FTZ R2, R18, R0 ;  /* 0x0000000012027221 */ /* 0x000fe40000010000 */
[----:B------:R-:W-:Y:S02]  /*6950*/  FADD.FTZ R0, R29, R3 ;  /* 0x000000031d007221 */ /* 0x000fe40000010000 */
[----:B--2---:R-:W-:-:S03]  /*6960*/  FADD.FTZ R2, R24, R2 ;  /* 0x0000000218027221 */ /* 0x004fc60000010000 */
[----:B------:R-:W2:Y:S01]  /*6970*/  MUFU.EX2 R17, R32 ;  /* 0x0000002000117308 */ /* 0x000ea20000000800 */
[----:B------:R-:W-:Y:S02]  /*6980*/  FADD.FTZ R222, R28, R0 ;  /* 0x000000001cde7221 */ /* 0x000fe40000010000 */
[C---:B------:R-:W-:Y:S01]  /*6990*/  FADD.FTZ R0, R7.reuse, R2 ;  /* 0x0000000207007221 */ /* 0x040fe20000010000 */
[----:B------:R-:W-:-:S03]  /*69a0*/  F2FP.PACK_AB R7, R7, R24 ;  /* 0x000000180707723e */ /* 0x000fc600000000ff */
[----:B------:R-:W-:Y:S01]  /*69b0*/  HMMA.16816.F32 R40, R8, R26, R20 ;  /* 0x0000001a0828723c */ /* 0x000fe20000001814 */
[----:B------:R-:W4:Y:S01]  /*69c0*/  LDSM.16.MT88.4 R20, [R206+0x6000] ;  /* 0x00600000ce14783b */ /* 0x000f220000004200 */
[----:B-1----:R-:W-:Y:S01]  /*69d0*/  F2FP.PACK_AB R5, R18, R25 ;  /* 0x000000191205723e */ /* 0x002fe200000000ff */
[----:B------:R-:W1:Y:S01]  /*69e0*/  MUFU.EX2 R3, R34 ;  /* 0x0000002200037308 */ /* 0x000e620000000800 */
[----:B---3--:R-:W-:Y:S01]  /*69f0*/  FADD.FTZ R0, R19, R0 ;  /* 0x0000000013007221 */ /* 0x008fe20000010000 */
[----:B--2---:R-:W-:-:S06]  /*6a00*/  F2FP.PACK_AB R129, R17, R19 ;  /* 0x000000131181723e */ /* 0x004fcc00000000ff */
[----:B------:R-:W2:Y:S01]  /*6a10*/  MUFU.EX2 R2, R33 ;  /* 0x0000002100027308 */ /* 0x000ea20000000800 */
[----:B------:R-:W-:-:S04]  /*6a20*/  FADD.FTZ R0, R17, R0 ;  /* 0x0000000011007221 */ /* 0x000fc80000010000 */
[----:B-1----:R-:W-:Y:S01]  /*6a30*/  FADD.FTZ R0, R3, R0 ;  /* 0x0000000003007221 */ /* 0x002fe20000010000 */
[----:B--2---:R-:W-:-:S03]  /*6a40*/  F2FP.PACK_AB R131, R2, R3 ;  /* 0x000000030283723e */ /* 0x004fc600000000ff */
[----:B------:R-:W-:Y:S01]  /*6a50*/  FADD.FTZ R220, R2, R0 ;  /* 0x0000000002dc7221 */ /* 0x000fe20000010000 */
[----:B------:R-:W-:Y:S01]  /*6a60*/  MOV R0, R242 ;  /* 0x000000f200007202 */ /* 0x000fe20000000f00 */
[----:B------:R-:W-:-:S05]  /*6a70*/  @P1 IMAD.HI.U32 R2, R242, c[0x0][0x2c8], RZ ;  /* 0x0000b200f2021a27 */ /* 0x000fca00078e00ff */
[----:B------:R-:W-:Y:S02]  /*6a80*/  @P1 SHF.R.U32.HI R0, RZ, c[0x0][0x2cc], R2 ;  /* 0x0000b300ff001a19 */ /* 0x000fe40000011602 */
[----:B------:R-:W-:Y:S02]  /*6a90*/  ISETP.GE.AND P1, PT, R214, 0x1, PT ;  /* 0x00000001d600780c */ /* 0x000fe40003f26270 */
[----:B------:R-:W-:Y:S01]  /*6aa0*/  IADD3 R2, R213, R0, RZ ;  /* 0x00000000d5027210 */ /* 0x000fe20007ffe0ff */
[----:B----4-:R-:W-:Y:S03]  /*6ab0*/  HMMA.16816.F32 R24, R12, R20, RZ ;  /* 0x000000140c18723c */ /* 0x010fe600000018ff */
[----:B------:R-:W-:-:S05]  /*6ac0*/  IADD3 R0, R2, c[0x0][0x328], RZ ;  /* 0x0000ca0002007a10 */ /* 0x000fca0007ffe0ff */
        /* <DEDUP_REMOVED lines=113> */
.L_x_2078:
[----:B------:R-:W-:-:S04]  /*71e0*/  MOV R2, 0x1 ;  /* 0x0000000100027802 */ /* 0x000fc80000000f00 */
[----:B------:R-:W-:-:S13]  /*71f0*/  ISETP.NE.AND P0, PT, R2, c[0x0][0x32c], PT ;  /* 0x0000cb0002007a0c */ /* 0x000fda0003f05270 */
[----:B------:R-:W-:-:S05]  /*7200*/  @P0 IMAD.HI.U32 R2, R3, c[0x0][0x330], RZ ;  /* 0x0000cc0003020a27 */ /* 0x000fca00078e00ff */
[----:B------:R-:W-:Y:S02]  /*7210*/  @P0 SHF.R.U32.HI R3, RZ, c[0x0][0x334], R2 ;  /* 0x0000cd00ff030a19 */ /* 0x000fe40000011602 */
.L_x_2079:
[----:B------:R-:W-:Y:S05]  /*7220*/  BSYNC B0 ;  /* 0x0000000000007941 */ /* 0x000fea0003800000 */
.L_x_2077:
[----:B------:R-:W-:-:S05]  /*7230*/  MOV R2, c[0x0][0x32c] ;  /* 0x0000cb0000027a02 */ /* 0x000fca0000000f00 */
[----:B------:R-:W-:-:S05]  /*7240*/  IMAD R3, R3, R2, c[0x0][0x32c] ;  /* 0x0000cb0003037624 */ /* 0x000fca00078e0202 */
[----:B------:R-:W-:-:S04]  /*7250*/  IMNMX R0, R0, R3, PT ;  /* 0x0000000300007217 */ /* 0x000fc80003800200 */
.L_x_2076:
        /* <DEDUP_REMOVED lines=8> */
.L_x_2101:
        /* <DEDUP_REMOVED lines=8> */
[----:B------:R1:W1:Y:S04]  /*7360*/  LDSM.16.M88.4 R24, [R201+0x1000] ;  /* 0x00100000c918783b */ /* 0x0002680000000200 */
[----:B------:R1:W1:Y:S04]  /*7370*/  LDSM.16.M88.4 R168, [R201+0x1800] ;  /* 0x00180000c9a8783b */ /* 0x0002680000000200 */
[----:B------:R1:W1:Y:S04]  /*7380*/  LDSM.16.M88.4 R172, [R209] ;  /* 0x00000000d1ac783b */ /* 0x0002680000000200 */
[----:B------:R1:W1:Y:S04]  /*7390*/  LDSM.16.M88.4 R176, [R200] ;  /* 0x00000000c8b0783b */ /* 0x0002680000000200 */
[----:B------:R1:W1:Y:S04]  /*73a0*/  LDSM.16.M88.4 R180, [R200+0x800] ;  /* 0x00080000c8b4783b */ /* 0x0002680000000200 */
[----:B------:R1:W1:Y:S04]  /*73b0*/  LDSM.16.M88.4 R184, [R200+0x1000] ;  /* 0x00100000c8b8783b */ /* 0x0002680000000200 */
[----:B------:R1:W1:Y:S01]  /*73c0*/  LDSM.16.M88.4 R188, [R200+0x1800] ;  /* 0x00180000c8bc783b */ /* 0x0002620000000200 */
[----:B------:R-:W-:-:S05]  /*73d0*/  @P0 BRA `(.L_x_2082) ;  /* 0x0000050000000947 */ /* 0x000fca0003800000 */
[----:B------:R-:W-:Y:S01]  /*73e0*/  SHF.R.S32.HI R0, RZ, 0x1f, R219 ;  /* 0x0000001fff007819 */ /* 0x000fe200000114db */
[C---:B------:R-:W-:Y:S01]  /*73f0*/  IMAD.WIDE.U32 R2, R219.reuse, c[0x0][0x208], RZ ;  /* 0x00008200db027a25 */ /* 0x040fe200078e00ff */
[----:B------:R-:W-:Y:S02]  /*7400*/  SHF.R.S32.HI R4, RZ, 0x1f, R217 ;  /* 0x0000001fff047819 */ /* 0x000fe400000114d9 */
[----:B------:R-:W-:Y:S01]  /*7410*/  SHF.R.S32.HI R6, RZ, 0x1f, R223 ;  /* 0x0000001fff067819 */ /* 0x000fe200000114df */
[----:B------:R-:W-:Y:S01]  /*7420*/  IMAD R0, R0, c[0x0][0x208], RZ ;  /* 0x0000820000007a24 */ /* 0x000fe200078e02ff */
[----:B------:R-:W-:Y:S01]  /*7430*/  SHF.R.S32.HI R5, RZ, 0x1f, R225 ;  /* 0x0000001fff057819 */ /* 0x000fe200000114e1 */
[----:B------:R-:W-:Y:S01]  /*7440*/  IMAD R4, R4, c[0x0][0x218], RZ ;  /* 0x0000860004047a24 */ /* 0x000fe200078e02ff */
[----:B------:R-:W-:Y:S01]  /*7450*/  SHF.R.S32.HI R7, RZ, 0x1f, R224 ;  /* 0x0000001fff077819 */ /* 0x000fe200000114e0 */
[----:B------:R-:W-:Y:S01]  /*7460*/  IMAD R0, R219, c[0x0][0x20c], R0 ;  /* 0x00008300db007a24 */ /* 0x000fe200078e0200 */
[----:B------:R-:W-:Y:S01]  /*7470*/  SHF.L.U64.HI R23, R223, 0x1, R6 ;  /* 0x00000001df177819 */ /* 0x000fe20000010206 */
[----:B------:R-:W-:Y:S01]  /*7480*/  IMAD R4, R217, c[0x0][0x21c], R4 ;  /* 0x00008700d9047a24 */ /* 0x000fe200078e0204 */
[----:B------:R-:W-:Y:S01]  /*7490*/  SHF.R.S32.HI R6, RZ, 0x1f, R218 ;  /* 0x0000001fff067819 */ /* 0x000fe200000114da */
[----:B------:R-:W-:Y:S01]  /*74a0*/  IMAD.IADD R3, R3, 0x1, R0 ;  /* 0x0000000103037824 */ /* 0x000fe200078e0200 */
[C---:B------:R-:W-:Y:S01]  /*74b0*/  SHF.L.U64.HI R28, R225.reuse, 0x1, R5 ;  /* 0x00000001e11c7819 */ /* 0x040fe20000010205 */
[----:B------:R-:W-:Y:S01]  /*74c0*/  IMAD.SHL.U32 R132, R225, 0x2, RZ ;  /* 0x00000002e1847824 */ /* 0x000fe200078e00ff */
[----:B------:R-:W-:Y:S01]  /*74d0*/  SHF.L.U64.HI R22, R224, 0x1, R7 ;  /* 0x00000001e0167819 */ /* 0x000fe20000010207 */
[----:B------:R-:W-:Y:S01]  /*74e0*/  IMAD.WIDE.U32 R2, R217, c[0x0][0x218], R2 ;  /* 0x00008600d9027a25 */ /* 0x000fe200078e0002 */
[----:B------:R-:W-:Y:S03]  /*74f0*/  SHF.L.U64.HI R21, R218, 0x1, R6 ;  /* 0x00000001da157819 */ /* 0x000fe60000010206 */
[----:B------:R-:W-:Y:S01]  /*7500*/  IMAD.SHL.U32 R31, R223, 0x2, RZ ;  /* 0x00000002df1f7824 */ /* 0x000fe200078e00ff */
[----:B------:R-:W-:Y:S01]  /*7510*/  IADD3 R0, P0, R238, R2, RZ ;  /* 0x00000002ee007210 */ /* 0x000fe20007f1e0ff */
[----:B------:R-:W-:Y:S02]  /*7520*/  IMAD.SHL.U32 R30, R224, 0x2, RZ ;  /* 0x00000002e01e7824 */ /* 0x000fe400078e00ff */
[----:B------:R-:W-:Y:S01]  /*7530*/  IMAD.SHL.U32 R29, R218, 0x2, RZ ;  /* 0x00000002da1d7824 */ /* 0x000fe200078e00ff */
[----:B------:R-:W-:Y:S02]  /*7540*/  IADD3.X R2, R241, R3, R4, P0, !PT ;  /* 0x00000003f1027210 */ /* 0x000fe400007fe404 */
[C---:B------:R-:W-:Y:S04]  /*7550*/  LEA R20, P0, R0.reuse, c[0x0][0x1f8], 0x1 ;  /* 0x00007e0000147a11 */ /* 0x040fe800078008ff */
[----:B------:R-:W-:Y:S01]  /*7560*/  LEA.HI.X R5, R0, c[0x0][0x1fc], R2, 0x1, P0 ;  /* 0x00007f0000057a11 */ /* 0x000fe200000f0c02 */
[----:B------:R-:W-:-:S06]  /*7570*/  BRA.DIV ~URZ, `(.L_x_2083) ;  /* 0x000129e27f007947 */ /* 0x000fcc000b800000 */
[----:B------:R4:W3:Y:S02]  /*7580*/  SHFL.IDX PT, R4, R5, RZ, 0x181f ;  /* 0x00181fff05047589 */ /* 0x0008e400000e0000 */
.L_x_2216:
[----:B------:R-:W-:-:S05]  /*7590*/  BRA.DIV ~URZ, `(.L_x_2084) ;  /* 0x00012a327f007947 */ /* 0x000fca000b800000 */
[----:B------:R-:W5:Y:S01]  /*75a0*/  SHFL.IDX PT, R0, R20, RZ, 0x181f ;  /* 0x00181fff14007589 */ /* 0x000f6200000e0000 */
[----:B------:R-:W-:Y:S02]  /*75b0*/  ISETP.GE.AND P1, PT, R218, c[0x0][0x1d4], PT ;  /* 0x00007500da007a0c */ /* 0x000fe40003f26270 */
[----:B------:R-:W-:Y:S04]  /*75c0*/  ISETP.GE.AND P3, PT, R224, c[0x0][0x1d4], PT ;  /* 0x00007500e0007a0c */ /* 0x000fe80003f66270 */
[----:B------:R-:W-:Y:S02]  /*75d0*/  SEL R15, RZ, 0x10, P3 ;  /* 0x00000010ff0f7807 */ /* 0x000fe40001800000 */
[C---:B-----5:R-:W-:Y:S02]  /*75e0*/  IADD3 R2, P0, R0.reuse, R29, RZ ;  /* 0x0000001d00027210 */ /* 0x060fe40007f1e0ff */
[----:B------:R-:W-:Y:S03]  /*75f0*/  IADD3 R6, P2, R0, R31, RZ ;  /* 0x0000001f00067210 */ /* 0x000fe60007f5e0ff */
[----:B---3--:R-:W-:Y:S01]  /*7600*/  IMAD.X R3, R4, 0x1, R21, P0 ;  /* 0x0000000104037824 */ /* 0x008fe200000e0615 */
[----:B------:R-:W-:Y:S01]  /*7610*/  IADD3 R12, P0, R0, R30, RZ ;  /* 0x0000001e000c7210 */ /* 0x000fe20007f1e0ff */
[C---:B------:R-:W-:Y:S03]  /*7620*/  IMAD.X R7, R4.reuse, 0x1, R23, P2 ;  /* 0x0000000104077824 */ /* 0x040fe600010e0617 */
[----:B------:R-:W-:Y:S01]  /*7630*/  @!PT LDS RZ, [RZ] ;  /* 0x00000000fffff984 */ /* 0x000fe20000000800 */
[----:B------:R-:W-:Y:S01]  /*7640*/  @!PT LDS RZ, [RZ] ;  /* 0x00000000fffff984 */ /* 0x000fe20000000800 */
[----:B------:R3:W-:Y:S01]  /*7650*/  LDGSTS.E.BYPASS.LTC128B.128 [R215+0x100], [R2.64], !P1 ;  /* 0x0010000002d77fae */ /* 0x0007e2000c901d46 */
[----:B------:R-:W-:Y:S05]  /*7660*/  IMAD.X R13, R4, 0x1, R22, P0 ;  /* 0x00000001040d7824 */ /* 0x000fea00000e0616 */
[----:B------:R5:W-:Y:S01]  /*7670*/  LDGSTS.E.BYPASS.LTC128B.128 [R215+0x2100], [R12.64], !P3 ;  /* 0x021000000cd77fae */ /* 0x000be2000d901d46 */
[----:B---3--:R-:W-:Y:S03]  /*7680*/  IADD3 R2, P0, R0, R132, RZ ;  /* 0x0000008400027210 */ /* 0x008fe60007f1e0ff */
[----:B------:R-:W3:Y:S02]  /*7690*/  SHFL.IDX PT, R0, R20, 0x1, 0x181f ;  /* 0x00381f0014007f89 */ /* 0x000ee400000e0000 */
[----:B------:R-:W-:Y:S01]  /*76a0*/  IMAD.X R3, R4, 0x1, R28, P0 ;  /* 0x0000000104037824 */ /* 0x000fe200000e061c */
[----:B-----5:R-:W-:Y:S01]  /*76b0*/  SEL R12, RZ, 0x10, P1 ;  /* 0x00000010ff0c7807 */ /* 0x020fe20000800000 */
[----:B------:R5:W4:Y:S01]  /*76c0*/  SHFL.IDX PT, R4, R5, 0x1, 0x181f ;  /* 0x00381f0005047f89 */ /* 0x000b2200000e0000 */
[----:B------:R-:W-:Y:S02]  /*76d0*/  ISETP.GE.AND P1, PT, R223, c[0x0][0x1d4], PT ;  /* 0x00007500df007a0c */ /* 0x000fe40003f26270 */
[----:B------:R-:W-:Y:S02]  /*76e0*/  ISETP.GE.AND P0, PT, R225, c[0x0][0x1d4], PT ;  /* 0x00007500e1007a0c */ /* 0x000fe40003f06270 */
[----:B------:R-:W-:Y:S09]  /*76f0*/  SEL R14, RZ, 0x10, P1 ;  /* 0x00000010ff0e7807 */ /* 0x000ff20000800000 */
[----:B------:R2:W-:Y:S04]  /*7700*/  LDGSTS.E.BYPASS.LTC128B.128 [R215+0x4100], [R6.64], !P1 ;  /* 0x0410000006d77fae */ /* 0x0005e8000c901d46 */
[----:B------:R2:W-:Y:S01]  /*7710*/  LDGSTS.E.BYPASS.LTC128B.128 [R215+0x6100], [R2.64], !P0 ;  /* 0x0610000002d77fae */ /* 0x0005e2000c101d46 */
[----:B----45:R-:W-:Y:S03]  /*7720*/  SEL R5, RZ, 0x10, P0 ;  /* 0x00000010ff057807 */ /* 0x030fe60000000000 */
.L_x_2217:
[C---:B--23--:R-:W-:Y:S02]  /*7730*/  IADD3 R2, -R12.reuse, 0x10, RZ ;  /* 0x000000100c027810 */ /* 0x04cfe40007ffe1ff */
[----:B------:R-:W-:Y:S02]  /*7740*/  ISETP.NE.U32.AND P2, PT, R12, RZ, PT ;  /* 0x000000ff0c00720c */ /* 0x000fe40003f45070 */
[----:B------:R-:W-:Y:S04]  /*7750*/  LOP3.LUT R2, R2, 0xf, RZ, 0xc0, !PT ;  /* 0x0000000f02027812 */ /* 0x000fe800078ec0ff */
[----:B------:R-:W-:Y:S04]  /*7760*/  IADD3 R2, P1, P0, R2, R0, R29 ;  /* 0x0000000002027210 */ /* 0x000fe8000783e01d */
[----:B------:R-:W-:Y:S05]  /*7770*/  IADD3.X R3, RZ, R4, R21, P1, P0 ;  /* 0x00000004ff037210 */ /* 0x000fea0000fe0415 */
[----:B------:R-:W-:Y:S01]  /*7780*/  @!PT LDS RZ, [RZ] ;  /* 0x00000000fffff984 */ /* 0x000fe20000000800 */
[----:B------:R-:W-:Y:S01]  /*7790*/  @!PT LDS RZ, [RZ] ;  /* 0x00000000fffff984 */ /* 0x000fe20000000800 */
[----:B------:R-:W-:Y:S01]  /*77a0*/  @!PT LDS RZ, [RZ] ;  /* 0x00000000fffff984 */ /* 0x000fe20000000800 */
[----:B------:R2:W-:Y:S01]  /*77b0*/  LDGSTS.E.BYPASS.LTC128B.128.ZFILL [R215+0x1100], [R2.64], P2 ;  /* 0x0110000002d77fae */ /* 0x0005e20009141d46 */
[C---:B------:R-:W-:Y:S02]  /*77c0*/  ISETP.NE.U32.AND P2, PT, R15.reuse, RZ, PT ;  /* 0x000000ff0f00720c */ /* 0x040fe40003f45070 */
[----:B--2---:R-:W-:Y:S04]  /*77d0*/  IADD3 R2, -R15, 0x10, RZ ;  /* 0x000000100f027810 */ /* 0x004fe80007ffe1ff */
[----:B------:R-:W-:Y:S04]  /*77e0*/  LOP3.LUT R2, R2, 0xf, RZ, 0xc0, !PT ;  /* 0x0000000f02027812 */ /* 0x000fe800078ec0ff */
[----:B------:R-:W-:Y:S02]  /*77f0*/  IADD3 R12, P1, P0, R2, R0, R30 ;  /* 0x00000000020c7210 */ /* 0x000fe4000783e01e */
[----:B------:R-:W-:Y:S02]  /*7800*/  IADD3 R2, -R14, 0x10, RZ ;  /* 0x000000100e027810 */ /* 0x000fe40007ffe1ff */
[----:B------:R-:W-:Y:S02]  /*7810*/  IADD3.X R13, RZ, R4, R22, P1, P0 ;  /* 0x00000004ff0d7210 */ /* 0x000fe40000fe0416 */
[----:B------:R-:W-:Y:S03]  /*7820*/  LOP3.LUT R2, R2, 0xf, RZ, 0xc0, !PT ;  /* 0x0000000f02027812 */ /* 0x000fe600078ec0ff */
[----:B------:R2:W-:Y:S01]  /*7830*/  LDGSTS.E.BYPASS.LTC128B.128.ZFILL [R215+0x3100], [R12.64], P2 ;  /* 0x031000000cd77fae */ /* 0x0005e20009141d46 */
[----:B------:R-:W-:Y:S02]  /*7840*/  IADD3 R6, P1, P0, R2, R0, R31 ;  /* 0x0000000002067210 */ /* 0x000fe4000783e01f */
[C---:B------:R-:W-:Y:S02]  /*7850*/  IADD3 R2, -R5.reuse, 0x10, RZ ;  /* 0x0000001005027810 */ /* 0x040fe40007ffe1ff */
[----:B------:R-:W-:Y:S02]  /*7860*/  IADD3.X R7, RZ, R4, R23, P1, P0 ;  /* 0x00000004ff077210 */ /* 0x000fe40000fe0417 */
[----:B------:R-:W-:Y:S04]  /*7870*/  LOP3.LUT R2, R2, 0xf, RZ, 0xc0, !PT ;  /* 0x0000000f02027812 */ /* 0x000fe800078ec0ff */
[----:B------:R-:W-:Y:S04]  /*7880*/  IADD3 R2, P1, P0, R2, R0, R132 ;  /* 0x0000000002027210 */ /* 0x000fe8000783e084 */
[----:B------:R-:W-:Y:S02]  /*7890*/  IADD3.X R3, RZ, R4, R28, P1, P0 ;  /* 0x00000004ff037210 */ /* 0x000fe40000fe041c */
[----:B------:R-:W-:Y:S02]  /*78a0*/  ISETP.NE.U32.AND P1, PT, R14, RZ, PT ;  /* 0x000000ff0e00720c */ /* 0x000fe40003f25070 */
[----:B------:R-:W-:Y:S11]  /*78b0*/  ISETP.NE.U32.AND P0, PT, R5, RZ, PT ;  /* 0x000000ff0500720c */ /* 0x000ff60003f05070 */
[----:B------:R2:W-:Y:S04]  /*78c0*/  LDGSTS.E.BYPASS.LTC128B.128.ZFILL [R215+0x5100], [R6.64], P1 ;  /* 0x0510000006d77fae */ /* 0x0005e80008941d46 */
[----:B------:R2:W-:Y:S02]  /*78d0*/  LDGSTS.E.BYPASS.LTC128B.128.ZFILL [R215+0x7100], [R2.64], P0 ;  /* 0x0710000002d77fae */ /* 0x0005e40008141d46 */
.L_x_2082:
[----:B------:R-:W-:Y:S05]  /*78e0*/  BSYNC B0 ;  /* 0x0000000000007941 */ /* 0x000fea0003800000 */
.L_x_2081:
[----:B------:R-:W0:Y:S01]  /*78f0*/  LDGDEPBAR ;  /* 0x00000000000079af */ /* 0x000e220000000000 */
[----:B------:R-:W-:Y:S01]  /*7900*/  WARPSYNC 0xffffffff ;  /* 0xffffffff00007948 */ /* 0x000fe20003800000 */
[C---:B--23--:R-:W-:Y:S01]  /*7910*/  HMMA.16816.F32 R4, R32.reuse, R8, RZ ;  /* 0x000000082004723c */ /* 0x04cfe200000018ff */
[----:B------:R-:W-:Y:S02]  /*7920*/  BSSY B0, `(.L_x_2085) ;  /* 0x000012a000007945 */ /* 0x000fe40003800000 */
[----:B------:R-:W-:Y:S05]  /*7930*/  ISETP.GT.AND P0, PT, R216, R226, PT ;  /* 0x000000e2d800720c */ /* 0x000fea0003f04270 */
[C---:B------:R-:W-:Y:S08]  /*7940*/  HMMA.16816.F32 R8, R32.reuse, R10, RZ ;  /* 0x0000000a2008723c */ /* 0x040ff000000018ff */
[C---:B----4-:R-:W-:Y:S08]  /*7950*/  HMMA.16816.F32 R12, R32.reuse, R16, RZ ;  /* 0x00000010200c723c */ /* 0x050ff000000018ff */
[C---:B------:R-:W-:Y:S08]  /*7960*/  HMMA.16816.F32 R16, R32.reuse, R18, RZ ;  /* 0x000000122010723c */ /* 0x040ff000000018ff */
[C---:B-1----:R-:W-:Y:S08]  /*7970*/  HMMA.16816.F32 R20, R32.reuse, R24, RZ ;  /* 0x000000182014723c */ /* 0x042ff000000018ff */
        /* <DEDUP_REMOVED lines=15> */
[----:B------:R-:W3:Y:S07]  /*7a70*/  LDSM.16.M88.4 R172, [R203+0x1000] ;  /* 0x00100000cbac783b */ /* 0x000eee0000000200 */
[C---:B-1----:R-:W-:Y:S08]  /*7a80*/  HMMA.16816.F32 R4, R168.reuse, R176, R4 ;  /* 0x000000b0a804723c */ /* 0x042ff00000001804 */
[C---:B------:R-:W-:Y:S01]  /*7a90*/  HMMA.16816.F32 R8, R168.reuse, R178, R8 ;  /* 0x000000b2a808723c */ /* 0x040fe20000001808 */
[----:B------:R-:W-:Y:S07]  /*7aa0*/  LDSM.16.M88.4 R176, [R202+-0x6000] ;  /* 0xffa00000cab0783b */ /* 0x000fee0000000200 */
[C---:B--2---:R-:W-:Y:S08]  /*7ab0*/  HMMA.16816.F32 R12, R168.reuse, R180, R12 ;  /* 0x000000b4a80c723c */ /* 0x044ff0000000180c */
[C---:B------:R-:W-:Y:S01]  /*7ac0*/  HMMA.16816.F32 R16, R168.reuse, R182, R16 ;  /* 0x000000b6a810723c */ /* 0x040fe20000001810 */
[----:B------:R-:W-:Y:S07]  /*7ad0*/  LDSM.16.M88.4 R180, [R202+-0x5800] ;  /* 0xffa80000cab4783b */ /* 0x000fee0000000200 */
[C---:B---3--:R-:W-:Y:S08]  /*7ae0*/  HMMA.16816.F32 R20, R168.reuse, R172, R20 ;  /* 0x000000aca814723c */ /* 0x048ff00000001814 */
[C---:B------:R-:W-:Y:S01]  /*7af0*/  HMMA.16816.F32 R24, R168.reuse, R174, R24 ;  /* 0x000000aea818723c */ /* 0x040fe20000001818 */
[----:B------:R-:W1:Y:S07]  /*7b00*/  LDSM.16.M88.4 R172, [R210] ;  /* 0x00000000d2ac783b */ /* 0x000e6e0000000200 */
[C---:B------:R-:W-:Y:S08]  /*7b10*/  HMMA.16816.F32 R28, R168.reuse, R184, R28 ;  /* 0x000000b8a81c723c */ /* 0x040ff0000000181c */
[----:B------:R-:W-:Y:S01]  /*7b20*/  HMMA.16816.F32 R32, R168, R186, R32 ;  /* 0x000000baa820723c */ /* 0x000fe20000001820 */
[----:B------:R-:W2:Y:S06]  /*7b30*/  LDSM.16.M88.4 R168, [R202+-0x5000] ;  /* 0xffb00000caa8783b */ /* 0x000eac0000000200 */
[----:B------:R-:W3:Y:S01]  /*7b40*/  LDSM.16.M88.4 R184, [R202+-0x4800] ;  /* 0xffb80000cab8783b */ /* 0x000ee20000000200 */
[C---:B-1----:R-:W-:Y:S08]  /*7b50*/  HMMA.16816.F32 R4, R172.reuse, R176, R4 ;  /* 0x000000b0ac04723c */ /* 0x042ff00000001804 */
        /* <DEDUP_REMOVED lines=10> */
[----:B------:R-:W2:Y:S06]  /*7c00*/  LDSM.16.M88.4 R172, [R201+0x3000] ;  /* 0x00300000c9ac783b */ /* 0x000eac0000000200 */
[----:B------:R-:W3:Y:S01]  /*7c10*/  LDSM.16.M88.4 R184, [R201+0x3800] ;  /* 0x00380000c9b8783b */ /* 0x000ee20000000200 */
        /* <DEDUP_REMOVED lines=28> */
[----:B------:R-:W-:Y:S07]  /*7de0*/  LDSM.16.M88.4 R176, [R202+-0x4000] ;  /* 0xffc00000cab0783b */ /* 0x000fee0000000200 */
[C---:B------:R-:W-:Y:S08]  /*7df0*/  HMMA.16816.F32 R12, R168.reuse, R180, R12 ;  /* 0x000000b4a80c723c */ /* 0x040ff0000000180c */
[C---:B------:R-:W-:Y:S01]  /*7e00*/  HMMA.16816.F32 R16, R168.reuse, R182, R16 ;  /* 0x000000b6a810723c */ /* 0x040fe20000001810 */
[----:B------:R-:W-:Y:S07]  /*7e10*/  LDSM.16.M88.4 R180, [R202+-0x3800] ;  /* 0xffc80000cab4783b */ /* 0x000fee0000000200 */
[C---:B--2---:R-:W-:Y:S08]  /*7e20*/  HMMA.16816.F32 R20, R168.reuse, R172, R20 ;  /* 0x000000aca814723c */ /* 0x044ff00000001814 */
[C---:B------:R-:W-:Y:S01]  /*7e30*/  HMMA.16816.F32 R24, R168.reuse, R174, R24 ;  /* 0x000000aea818723c */ /* 0x040fe20000001818 */
[----:B------:R-:W1:Y:S07]  /*7e40*/  LDSM.16.M88.4 R172, [R210+0x4000] ;  /* 0x00400000d2ac783b */ /* 0x000e6e0000000200 */
[C---:B---3--:R-:W-:Y:S08]  /*7e50*/  HMMA.16816.F32 R28, R168.reuse, R184, R28 ;  /* 0x000000b8a81c723c */ /* 0x048ff0000000181c */
        /* <DEDUP_REMOVED lines=96> */
[----:B------:R-:W-:Y:S07]  /*8460*/  LDSM.16.M88.4 R176, [R202] ;  /* 0x00000000cab0783b */ /* 0x000fee0000000200 */
        /* <DEDUP_REMOVED lines=10> */
[----:B------:R-:W-:Y:S05]  /*8510*/  DEPBAR.LE SB0, 0x0 ;  /* 0x000080000000791a */ /* 0x000fea0000000000 */
[----:B------:R-:W-:Y:S01]  /*8520*/  BAR.SYNC.DEFER_BLOCKING 0x0 ;  /* 0x0000000000007b1d */ /* 0x000fe20000010000 */
[C---:B-1----:R-:W-:Y:S08]  /*8530*/  HMMA.16816.F32 R4, R172.reuse, R176, R4 ;  /* 0x000000b0ac04723c */ /* 0x042ff00000001804 */
[C---:B------:R-:W-:Y:S08]  /*8540*/  HMMA.16816.F32 R8, R172.reuse, R178, R8 ;  /* 0x000000b2ac08723c */ /* 0x040ff00000001808 */
[C---:B------:R-:W-:Y:S08]  /*8550*/  HMMA.16816.F32 R12, R172.reuse, R180, R12 ;  /* 0x000000b4ac0c723c */ /* 0x040ff0000000180c */
[C---:B------:R-:W-:Y:S08]  /*8560*/  HMMA.16816.F32 R16, R172.reuse, R182, R16 ;  /* 0x000000b6ac10723c */ /* 0x040ff00000001810 */
[C---:B--2---:R-:W-:Y:S08]  /*8570*/  HMMA.16816.F32 R20, R172.reuse, R168, R20 ;  /* 0x000000a8ac14723c */ /* 0x044ff00000001814 */
[C---:B------:R-:W-:Y:S08]  /*8580*/  HMMA.16816.F32 R24, R172.reuse, R170, R24 ;  /* 0x000000aaac18723c */ /* 0x040ff00000001818 */
[C---:B---3--:R-:W-:Y:S08]  /*8590*/  HMMA.16816.F32 R28, R172.reuse, R184, R28 ;  /* 0x000000b8ac1c723c */ /* 0x048ff0000000181c */
[----:B------:R-:W-:Y:S01]  /*85a0*/  HMMA.16816.F32 R32, R172, R186, R32 ;  /* 0x000000baac20723c */ /* 0x000fe20000001820 */
[----:B------:R-:W-:Y:S07]  /*85b0*/  @!UPT UIADD3 URZ, URZ, URZ, URZ ;  /* 0x0000003f3f3ff290 */ /* 0x000fee000fffe03f */
[----:B------:R-:W-:-:S11]  /*85c0*/  @!P0 BRA `(.L_x_2086) ;  /* 0x000005f000008947 */ /* 0x000fd60003800000 */
[----:B------:R-:W-:Y:S01]  /*85d0*/  SHF.R.S32.HI R168, RZ, 0x1f, R223 ;  /* 0x0000001fffa87819 */ /* 0x000fe200000114df */
[----:B------:R-:W-:Y:S01]  /*85e0*/  IMAD.MOV.U32 R0, RZ, RZ, c[0x0][0x2b8] ;  /* 0x0000ae00ff007624 */ /* 0x000fe200078e00ff */
[----:B------:R-:W-:Y:S01]  /*85f0*/  SHF.R.S32.HI R192, RZ, 0x1f, R225 ;  /* 0x0000001fffc07819 */ /* 0x000fe200000114e1 */
[----:B------:R-:W-:Y:S01]  /*8600*/  IMAD R2, R216, 0x40, R232 ;  /* 0x00000040d8027824 */ /* 0x000fe200078e02e8 */
[----:B------:R-:W-:Y:S01]  /*8610*/  SHF.R.S32.HI R169, RZ, 0x1f, R224 ;  /* 0x0000001fffa97819 */ /* 0x000fe200000114e0 */
[----:B------:R-:W-:Y:S01]  /*8620*/  IMAD.MOV.U32 R217, RZ, RZ, RZ ;  /* 0x000000ffffd97224 */ /* 0x000fe200078e00ff */
[----:B------:R-:W-:Y:S01]  /*8630*/  ISETP.NE.AND P1, PT, R0, 0x1, PT ;  /* 0x000000010000780c */ /* 0x000fe20003f25270 */
[----:B------:R-:W-:Y:S01]  /*8640*/  IMAD.SHL.U32 R180, R225, 0x2, RZ ;  /* 0x00000002e1b47824 */ /* 0x000fe200078e00ff */
[----:B------:R-:W-:Y:S01]  /*8650*/  IADD3 R2, R2, -0x40, R229 ;  /* 0xffffffc002027810 */ /* 0x000fe20007ffe0e5 */
[C---:B------:R-:W-:Y:S01]  /*8660*/  IMAD.SHL.U32 R179, R223.reuse, 0x2, RZ ;  /* 0x00000002dfb37824 */ /* 0x040fe200078e00ff */
[----:B------:R-:W-:Y:S01]  /*8670*/  SHF.L.U64.HI R175, R223, 0x1, R168 ;  /* 0x00000001dfaf7819 */ /* 0x000fe200000102a8 */
[----:B------:R-:W-:Y:S01]  /*8680*/  IMAD.SHL.U32 R178, R224, 0x2, RZ ;  /* 0x00000002e0b27824 */ /* 0x000fe200078e00ff */
[----:B------:R-:W-:Y:S01]  /*8690*/  SHF.R.S32.HI R168, RZ, 0x1f, R218 ;  /* 0x0000001fffa87819 */ /* 0x000fe200000114da */
[----:B------:R-:W-:Y:S01]  /*86a0*/  IMAD.MOV.U32 R0, RZ, RZ, R2 ;  /* 0x000000ffff007224 */ /* 0x000fe200078e0002 */
[----:B------:R-:W-:Y:S01]  /*86b0*/  SHF.L.U64.HI R176, R225, 0x1, R192 ;  /* 0x00000001e1b07819 */ /* 0x000fe200000102c0 */
[----:B------:R-:W-:Y:S01]  /*86c0*/  IMAD.SHL.U32 R177, R218, 0x2, RZ ;  /* 0x00000002dab17824 */ /* 0x000fe200078e00ff */
[----:B------:R-:W-:Y:S02]  /*86d0*/  SHF.L.U64.HI R174, R224, 0x1, R169 ;  /* 0x00000001e0ae7819 */ /* 0x000fe400000102a9 */
[----:B------:R-:W-:Y:S01]  /*86e0*/  SHF.L.U64.HI R171, R218, 0x1, R168 ;  /* 0x00000001daab7819 */ /* 0x000fe200000102a8 */
[----:B------:R-:W-:Y:S05]  /*86f0*/  @P1 IMAD.HI.U32 R3, R2, c[0x0][0x2bc], RZ ;  /* 0x0000af0002031a27 */ /* 0x000fea00078e00ff */
[----:B------:R-:W-:Y:S04]  /*8700*/  @P1 SHF.R.U32.HI R0, RZ, c[0x0][0x2c0], R3 ;  /* 0x0000b000ff001a19 */ /* 0x000fe80000011603 */
[C---:B------:R-:W-:Y:S04]  /*8710*/  @!P6 IADD3 R3, P0, R0.reuse, R236, RZ ;  /* 0x000000ec0003e210 */ /* 0x040fe80007f1e0ff */
[----:B------:R-:W-:Y:S01]  /*8720*/  @!P6 LEA.HI.X.SX32 R133, R0, R240, 0x1, P0 ;  /* 0x000000f00085e211 */ /* 0x000fe200000f0eff */
[----:B------:R-:W-:Y:S01]  /*8730*/  IMAD.MOV R0, RZ, RZ, -R0 ;  /* 0x000000ffff007224 */ /* 0x000fe200078e0a00 */
[C---:B------:R-:W-:Y:S03]  /*8740*/  @!P6 LEA R132, P0, R3.reuse, c[0x0][0x2a0], 0x2 ;  /* 0x0000a8000384ea11 */ /* 0x040fe600078010ff */
[----:B------:R-:W-:Y:S01]  /*8750*/  IMAD R219, R0, c[0x0][0x2b8], R2 ;  /* 0x0000ae0000db7a24 */ /* 0x000fe200078e0202 */
[----:B------:R-:W-:Y:S03]  /*8760*/  @!P6 LEA.HI.X R133, R3, c[0x0][0x2a4], R133, 0x2, P0 ;  /* 0x0000a9000385ea11 */ /* 0x000fe600000f1485 */
[C---:B------:R-:W-:Y:S01]  /*8770*/  IMAD.WIDE.U32 R2, R219.reuse, c[0x0][0x1e0], RZ ;  /* 0x00007800db027a25 */ /* 0x040fe200078e00ff */
[----:B------:R-:W-:Y:S01]  /*8780*/  SHF.R.S32.HI R0, RZ, 0x1f, R219 ;  /* 0x0000001fff007819 */ /* 0x000fe200000114db */
[----:B------:R-:W2:Y:S04]  /*8790*/  @!P6 LDG.E R217, [R132.64] ;  /* 0x0000000684d9e981 */ /* 0x000ea8000c1e1900 */
        /* <DEDUP_REMOVED lines=13> */
.L_x_2218:
[----:B------:R-:W-:-:S05]  /*8870*/  BRA.DIV ~URZ, `(.L_x_2088) ;  /* 0x00011a527f007947 */ /* 0x000fca000b800000 */
[----:B------:R-:W3:Y:S01]  /*8880*/  SHFL.IDX PT, R0, R170, RZ, 0x181f ;  /* 0x00181fffaa007589 */ /* 0x000ee200000e0000 */
[----:B------:R-:W-:Y:S02]  /*8890*/  ISETP.GE.AND P2, PT, R218, c[0x0][0x1d4], PT ;  /* 0x00007500da007a0c */ /* 0x000fe40003f46270 */
[----:B------:R-:W-:Y:S02]  /*88a0*/  ISETP.GE.AND P3, PT, R224, c[0x0][0x1d4], PT ;  /* 0x00007500e0007a0c */ /* 0x000fe40003f66270 */
[----:B------:R-:W-:Y:S04]  /*88b0*/  ISETP.GE.AND P1, PT, R223, c[0x0][0x1d4], PT ;  /* 0x00007500df007a0c */ /* 0x000fe80003f26270 */
[----:B------:R-:W-:Y:S02]  /*88c0*/  SEL R173, RZ, 0x10, P1 ;  /* 0x00000010ffad7807 */ /* 0x000fe40000800000 */
[----:B---3--:R-:W-:Y:S05]  /*88d0*/  IADD3 R168, P0, R0, R177, RZ ;  /* 0x000000b100a87210 */ /* 0x008fea0007f1e0ff */
[----:B--2---:R-:W-:Y:S01]  /*88e0*/  IMAD.X R169, R132, 0x1, R171, P0 ;  /* 0x0000000184a97824 */ /* 0x004fe200000e06ab */
[----:B------:R-:W-:Y:S04]  /*88f0*/  IADD3 R2, P0, R0, R178, RZ ;  /* 0x000000b200027210 */ /* 0x000fe80007f1e0ff */
[----:B------:R-:W-:Y:S01]  /*8900*/  @!PT LDS RZ, [RZ] ;  /* 0x00000000fffff984 */ /* 0x000fe20000000800 */
[----:B------:R-:W-:Y:S01]  /*8910*/  @!PT LDS RZ, [RZ] ;  /* 0x00000000fffff984 */ /* 0x000fe20000000800 */
[----:B------:R2:W-:Y:S01]  /*8920*/  LDGSTS.E.BYPASS.LTC128B.128 [R215+0x8100], [R168.64], !P2 ;  /* 0x08100000a8d77fae */ /* 0x0005e2000d101d46 */
[----:B------:R-:W-:Y:S05]  /*8930*/  IMAD.X R3, R132, 0x1, R174, P0 ;  /* 0x0000000184037824 */ /* 0x000fea00000e06ae */
[----:B------:R3:W-:Y:S01]  /*8940*/  LDGSTS.E.BYPASS.LTC128B.128 [R215+0xa100], [R2.64], !P3 ;  /* 0x0a10000002d77fae */ /* 0x0007e2000d901d46 */
[----:B--2---:R-:W-:Y:S02]  /*8950*/  SEL R168, RZ, 0x10, P2 ;  /* 0x00000010ffa87807 */ /* 0x004fe40001000000 */
[----:B---3--:R-:W-:Y:S05]  /*8960*/  IADD3 R2, P0, R0, R179, RZ ;  /* 0x000000b300027210 */ /* 0x008fea0007f1e0ff */
[----:B------:R-:W-:Y:S05]  /*8970*/  IMAD.X R3, R132, 0x1, R175, P0 ;  /* 0x0000000184037824 */ /* 0x000fea00000e06af */
[----:B------:R2:W-:Y:S02]  /*8980*/  LDGSTS.E.BYPASS.LTC128B.128 [R215+0xc100], [R2.64], !P1 ;  /* 0x0c10000002d77fae */ /* 0x0005e4000c901d46 */
[----:B--2---:R-:W-:Y:S02]  /*8990*/  IADD3 R2, P0, R0, R180, RZ ;  /* 0x000000b400027210 */ /* 0x004fe40007f1e0ff */
[----:B------:R-:W2:Y:S03]  /*89a0*/  SHFL.IDX PT, R0, R170, 0x1, 0x181f ;  /* 0x00381f00aa007f89 */ /* 0x000ea600000e0000 */
[----:B------:R-:W-:Y:S01]  /*89b0*/  IMAD.X R3, R132, 0x1, R176, P0 ;  /* 0x0000000184037824 */ /* 0x000fe200000e06b0 */
[----:B------:R-:W-:Y:S01]  /*89c0*/  ISETP.GE.AND P0, PT, R225, c[0x0][0x1d4], PT ;  /* 0x00007500e1007a0c */ /* 0x000fe20003f06270 */
[----:B------:R3:W4:Y:S03]  /*89d0*/  SHFL.IDX PT, R132, R133, 0x1, 0x181f ;  /* 0x00381f0085847f89 */ /* 0x00072600000e0000 */
[----:B------:R-:W-:Y:S09]  /*89e0*/  SEL R172, RZ, 0x10, P0 ;  /* 0x00000010ffac7807 */ /* 0x000ff20000000000 */
[----:B------:R1:W-:Y:S02]  /*89f0*/  LDGSTS.E.BYPASS.LTC128B.128 [R215+0xe100], [R2.64], !P0 ;  /* 0x0e10000002d77fae */ /* 0x0003e4000c101d46 */
[----:B-1-3--:R-:W-:Y:S02]  /*8a00*/  SEL R133, RZ, 0x10, P3 ;  /* 0x00000010ff857807 */ /* 0x00afe40001800000 */
.L_x_2219:
[C---:B--2---:R-:W-:Y:S02]  /*8a10*/  IADD3 R2, -R168.reuse, 0x10, RZ ;  /* 0x00000010a8027810 */ /* 0x044fe40007ffe1ff */
[----:B------:R-:W-:Y:S02]  /*8a20*/  ISETP.NE.U32.AND P2, PT, R168, RZ, PT ;  /* 0x000000ffa800720c */ /* 0x000fe40003f45070 */
[----:B------:R-:W-:Y:S04]  /*8a30*/  LOP3.LUT R2, R2, 0xf, RZ, 0xc0, !PT ;  /* 0x0000000f02027812 */ /* 0x000fe800078ec0ff */
[----:B------:R-:W-:Y:S04]  /*8a40*/  IADD3 R2, P1, P0, R2, R0, R177 ;  /* 0x0000000002027210 */ /* 0x000fe8000783e0b1 */
[----:B----4-:R-:W-:Y:S05]  /*8a50*/  IADD3.X R3, RZ, R132, R171, P1, P0 ;  /* 0x00000084ff037210 */ /* 0x010fea0000fe04ab */
[----:B------:R-:W-:Y:S01]  /*8a60*/  @!PT LDS RZ, [RZ] ;  /* 0x00000000fffff984 */ /* 0x000fe20000000800 */
[----:B------:R-:W-:Y:S01]  /*8a70*/  @!PT LDS RZ, [RZ] ;  /* 0x00000000fffff984 */ /* 0x000fe20000000800 */
[----:B------:R-:W-:Y:S01]  /*8a80*/  @!PT LDS RZ, [RZ] ;  /* 0x00000000fffff984 */ /* 0x000fe20000000800 */
[----:B------:R1:W-:Y:S01]  /*8a90*/  LDGSTS.E.BYPASS.LTC128B.128.ZFILL [R215+0x9100], [R2.64], P2 ;  /* 0x0910000002d77fae */ /* 0x0003e20009141d46 */
[C---:B------:R-:W-:Y:S02]  /*8aa0*/  ISETP.NE.U32.AND P2, PT, R133.reuse, RZ, PT ;  /* 0x000000ff8500720c */ /* 0x040fe40003f45070 */
[----:B-1----:R-:W-:Y:S04]  /*8ab0*/  IADD3 R2, -R133, 0x10, RZ ;  /* 0x0000001085027810 */ /* 0x002fe80007ffe1ff */
[----:B------:R-:W-:Y:S04]  /*8ac0*/  LOP3.LUT R2, R2, 0xf, RZ, 0xc0, !PT ;  /* 0x0000000f02027812 */ /* 0x000fe800078ec0ff */
[----:B------:R-:W-:Y:S02]  /*8ad0*/  IADD3 R170, P1, P0, R2, R0, R178 ;  /* 0x0000000002aa7210 */ /* 0x000fe4000783e0b2 */
[C---:B------:R-:W-:Y:S02]  /*8ae0*/  IADD3 R2, -R173.reuse, 0x10, RZ ;  /* 0x00000010ad027810 */ /* 0x040fe40007ffe1ff */
[----:B------:R-:W-:Y:S02]  /*8af0*/  IADD3.X R171, RZ, R132, R174, P1, P0 ;  /* 0x00000084ffab7210 */ /* 0x000fe40000fe04ae */
[----:B------:R-:W-:Y:S03]  /*8b00*/  LOP3.LUT R2, R2, 0xf, RZ, 0xc0, !PT ;  /* 0x0000000f02027812 */ /* 0x000fe600078ec0ff */
[----:B------:R1:W-:Y:S01]  /*8b10*/  LDGSTS.E.BYPASS.LTC128B.128.ZFILL [R215+0xb100], [R170.64], P2 ;  /* 0x0b100000aad77fae */ /* 0x0003e20009141d46 */
[----:B------:R-:W-:Y:S02]  /*8b20*/  IADD3 R168, P1, P0, R2, R0, R179 ;  /* 0x0000000002a87210 */ /* 0x000fe4000783e0b3 */
[----:B------:R-:W-:Y:S02]  /*8b30*/  IADD3 R2, -R172, 0x10, RZ ;  /* 0x00000010ac027810 */ /* 0x000fe40007ffe1ff */
        /* <DEDUP_REMOVED lines=8> */
.L_x_2086:
[----:B------:R-:W-:Y:S05]  /*8bc0*/  BSYNC B0 ;  /* 0x0000000000007941 */ /* 0x000fea0003800000 */
.L_x_2085:
[----:B------:R-:W-:Y:S01]  /*8bd0*/  IMAD.MOV.U32 R0, RZ, RZ, c[0x0][0x2c4] ;  /* 0x0000b100ff007624 */ /* 0x000fe200078e00ff */
[----:B------:R-:W0:Y:S01]  /*8be0*/  LDGDEPBAR ;  /* 0x00000000000079af */ /* 0x000e220000000000 */
[----:B------:R-:W-:Y:S01]  /*8bf0*/  IMAD.IADD R132, R243, 0x1, R242 ;  /* 0x00000001f3847824 */ /* 0x000fe200078e02f2 */
[----:B------:R-:W-:Y:S01]  /*8c00*/  ULDC UR4, c[0x0][0x324] ;  /* 0x0000c90000047ab9 */ /* 0x000fe20000000800 */
[----:B------:R-:W-:Y:S01]  /*8c10*/  IMAD.SHL.U32 R133, R216, 0x40, RZ ;  /* 0x00000040d8857824 */ /* 0x000fe200078e00ff */
[----:B------:R-:W-:Y:S01]  /*8c20*/  ISETP.NE.AND P0, PT, R0, 0x1, PT ;  /* 0x000000010000780c */ /* 0x000fe20003f05270 */
[----:B------:R-:W-:Y:S11]  /*8c30*/  ULOP3.LUT UR4, URZ, UR4, URZ, 0x33, !UPT ;  /* 0x000000043f047292 */ /* 0x000ff6000f8e333f */
[----:B------:R-:W-:Y:S01]  /*8c40*/  @!UPT UIADD3 URZ, URZ, URZ, URZ ;  /* 0x0000003f3f3ff290 */ /* 0x000fe2000fffe03f */
[----:B------:R-:W-:Y:S05]  /*8c50*/  @P0 IMAD.HI.U32 R0, R132, c[0x0][0x2c8], RZ ;  /* 0x0000b20084000a27 */ /* 0x000fea00078e00ff */
[----:B------:R-:W-:Y:S02]  /*8c60*/  @P0 SHF.R.U32.HI R132, RZ, c[0x0][0x2cc], R0 ;  /* 0x0000b300ff840a19 */ /* 0x000fe40000011600 */
[----:B------:R-:W-:Y:S04]  /*8c70*/  IADD3 R0, -R231, 0x1, -R133 ;  /* 0x00000001e7007810 */ /* 0x000fe80007ffe985 */
[----:B------:R-:W-:Y:S04]  /*8c80*/  IADD3 R0, -R228, R0, R227 ;  /* 0x00000000e4007210 */ /* 0x000fe80007ffe1e3 */
[C---:B-1----:R-:W-:Y:S02]  /*8c90*/  IADD3 R168, R0.reuse, UR4, RZ ;  /* 0x0000000400a87c10 */ /* 0x042fe4000fffe0ff */
[----:B------:R-:W-:Y:S01]  /*8ca0*/  IADD3 R169, R0, c[0x0][0x328], RZ ;  /* 0x0000ca0000a97a10 */ /* 0x000fe20007ffe0ff */
[----:B------:R-:W-:-:S05]  /*8cb0*/  BRA.DIV ~URZ, `(.L_x_2089) ;  /* 0x000118a27f007947 */ /* 0x000fca000b800000 */
[----:B------:R1:W2:Y:S02]  /*8cc0*/  SHFL.IDX PT, R3, R132, RZ, 0x1c1f ;  /* 0x001c1fff84037589 */ /* 0x0002a400000e0000 */
.L_x_2220:
        /* <DEDUP_REMOVED lines=19> */
.L_x_2092:
[----:B------:R-:W-:Y:S04]  /*8e00*/  MOV R170, 0x1 ;  /* 0x0000000100aa7802 */ /* 0x000fe80000000f00 */
[----:B------:R-:W-:Y:S11]  /*8e10*/  ISETP.NE.AND P0, PT, R170, c[0x0][0x32c], PT ;  /* 0x0000cb00aa007a0c */ /* 0x000ff60003f05270 */
[----:B------:R-:W-:Y:S02]  /*8e20*/  @!UPT UIADD3 URZ, URZ, URZ, URZ ;  /* 0x0000003f3f3ff290 */ /* 0x000fe4000fffe03f */
[----:B------:R-:W-:Y:S05]  /*8e30*/  @P0 IMAD.HI.U32 R170, R3, c[0x0][0x330], RZ ;  /* 0x0000cc0003aa0a27 */ /* 0x000fea00078e00ff */
[----:B------:R-:W-:Y:S02]  /*8e40*/  @P0 SHF.R.U32.HI R3, RZ, c[0x0][0x334], R170 ;  /* 0x0000cd00ff030a19 */ /* 0x000fe400000116aa */
.L_x_2093:
[----:B------:R-:W-:Y:S05]  /*8e50*/  BSYNC B0 ;  /* 0x0000000000007941 */ /* 0x000fea0003800000 */
.L_x_2091:
[----:B------:R-:W-:Y:S04]  /*8e60*/  IMAD R3, R3, c[0x0][0x32c], -R133 ;  /* 0x0000cb0003037a24 */ /* 0x000fe800078e0a85 */
[----:B------:R-:W-:Y:S05]  /*8e70*/  IMAD.IADD R3, R3, 0x1, -R231 ;  /* 0x0000000103037824 */ /* 0x000fea00078e0ae7 */
[----:B------:R-:W-:Y:S02]  /*8e80*/  IMNMX R0, R0, R3, !PT ;  /* 0x0000000300007217 */ /* 0x000fe40007800200 */
[----:B------:R-:W-:Y:S04]  /*8e90*/  IADD3 R3, R3, c[0x0][0x32c], RZ ;  /* 0x0000cb0003037a10 */ /* 0x000fe80007ffe0ff */
[----:B------:R-:W-:Y:S02]  /*8ea0*/  IMNMX R2, R2, R3, PT ;  /* 0x0000000302027217 */ /* 0x000fe40003800200 */
.L_x_2090:
        /* <DEDUP_REMOVED lines=51> */
.L_x_2221:
        /* <DEDUP_REMOVED lines=19> */
.L_x_2097:
[----:B------:R-:W-:Y:S04]  /*9310*/  MOV R4, 0x1 ;  /* 0x0000000100047802 */ /* 0x000fe80000000f00 */
[----:B------:R-:W-:Y:S11]  /*9320*/  ISETP.NE.AND P0, PT, R4, c[0x0][0x32c], PT ;  /* 0x0000cb0004007a0c */ /* 0x000ff60003f05270 */
[----:B------:R-:W-:Y:S02]  /*9330*/  @!UPT UIADD3 URZ, URZ, URZ, URZ ;  /* 0x0000003f3f3ff290 */ /* 0x000fe4000fffe03f */
[----:B------:R-:W-:Y:S05]  /*9340*/  @P0 IMAD.HI.U32 R4, R3, c[0x0][0x330], RZ ;  /* 0x0000cc0003040a27 */ /* 0x000fea00078e00ff */
[----:B------:R-:W-:Y:S02]  /*9350*/  @P0 SHF.R.U32.HI R3, RZ, c[0x0][0x334], R4 ;  /* 0x0000cd00ff030a19 */ /* 0x000fe40000011604 */
.L_x_2098:
[----:B------:R-:W-:Y:S05]  /*9360*/  BSYNC B0 ;  /* 0x0000000000007941 */ /* 0x000fea0003800000 */
.L_x_2096:
[----:B------:R-:W-:Y:S04]  /*9370*/  IMAD R133, R3, c[0x0][0x32c], -R133 ;  /* 0x0000cb0003857a24 */ /* 0x000fe800078e0a85 */
[----:B------:R-:W-:Y:S05]  /*9380*/  IMAD.IADD R3, R133, 0x1, -R231 ;  /* 0x0000000185037824 */ /* 0x000fea00078e0ae7 */
[----:B------:R-:W-:Y:S02]  /*9390*/  IMNMX R0, R0, R3, !PT ;  /* 0x0000000300007217 */ /* 0x000fe40007800200 */
[----:B------:R-:W-:Y:S04]  /*93a0*/  IADD3 R3, R3, c[0x0][0x32c], RZ ;  /* 0x0000cb0003037a10 */ /* 0x000fe80007ffe0ff */
[----:B------:R-:W-:Y:S02]  /*93b0*/  IMNMX R2, R2, R3, PT ;  /* 0x0000000302027217 */ /* 0x000fe40003800200 */
.L_x_2095:
        /* <DEDUP_REMOVED lines=82> */
.L_x_2222:
[----:B-12---:R-:W-:Y:S01]  /*98e0*/  FMNMX.FTZ R132, R132, R0, !PT ;  /* 0x0000000084847209 */ /* 0x006fe20007810000 */
[----:B------:R-:W-:-:S05]  /*98f0*/  BRA.DIV ~URZ, `(.L_x_2100) ;  /* 0x00010d827f007947 */ /* 0x000fca000b800000 */
[----:B------:R-:W1:Y:S02]  /*9900*/  SHFL.BFLY PT, R0, R132, 0x1, 0x1f ;  /* 0x0c201f0084007f89 */ /* 0x000e6400000e0000 */
[----:B-1----:R-:W-:Y:S02]  /*9910*/  FMNMX.FTZ R133, R132, R0, !PT ;  /* 0x0000000084857209 */ /* 0x002fe40007810000 */
[----:B------:R-:W1:Y:S02]  /*9920*/  SHFL.BFLY PT, R0, R4, 0x2, 0x1f ;  /* 0x0c401f0004007f89 */ /* 0x000e6400000e0000 */
[----:B-1----:R-:W-:Y:S05]  /*9930*/  FMNMX.FTZ R132, R4, R0, !PT ;  /* 0x0000000004847209 */ /* 0x002fea0007810000 */
[----:B------:R1:W2:Y:S02]  /*9940*/  SHFL.BFLY PT, R0, R132, 0x1, 0x1f ;  /* 0x0c201f0084007f89 */ /* 0x0002a400000e0000 */
.L_x_2223:
        /* <DEDUP_REMOVED lines=41> */
[----:B------:R-:W-:Y:S01]  /*9be0*/  MUFU.EX2 R135, R178 ;  /* 0x000000b200877308 */ /* 0x000fe20000000800 */
[----:B------:R-:W-:Y:S01]  /*9bf0*/  FMUL.FTZ R2, R2, c[0x0][0x2d0] ;  /* 0x0000b40002027a20 */ /* 0x000fe20000410000 */
[----:B------:R-:W-:Y:S01]  /*9c00*/  ISETP.GT.AND P0, PT, R216, R212, PT ;  /* 0x000000d4d800720c */ /* 0x000fe20003f04270 */
[--C-:B------:R-:W-:Y:S01]  /*9c10*/  FFMA.FTZ R16, R16, c[0x0][0x2d0], -R4.reuse ;  /* 0x0000b40010107a23 */ /* 0x100fe20000010804 */
[----:B------:R-:W-:Y:S01]  /*9c20*/  IADD3 R216, R216, -0x1, RZ ;  /* 0xffffffffd8d87810 */ /* 0x000fe20007ffe0ff */
[--C-:B------:R-:W-:Y:S02]  /*9c30*/  FFMA.FTZ R190, R7, c[0x0][0x2d0], -R4.reuse ;  /* 0x0000b40007be7a23 */ /* 0x100fe40000010804 */
[--C-:B------:R-:W-:Y:S02]  /*9c40*/  FFMA.FTZ R18, R24, c[0x0][0x2d0], -R4.reuse ;  /* 0x0000b40018127a23 */ /* 0x100fe40000010804 */
[--C-:B-1----:R-:W-:Y:S01]  /*9c50*/  FFMA.FTZ R132, R21, c[0x0][0x2d0], -R4.reuse ;  /* 0x0000b40015847a23 */ /* 0x102fe20000010804 */
[----:B------:R-:W1:Y:S01]  /*9c60*/  MUFU.EX2 R2, R2 ;  /* 0x0000000200027308 */ /* 0x000e620000000800 */
[--C-:B------:R-:W-:Y:S02]  /*9c70*/  FFMA.FTZ R134, R20, c[0x0][0x2d0], -R4.reuse ;  /* 0x0000b40014867a23 */ /* 0x100fe40000010804 */
[--C-:B------:R-:W-:Y:S02]  /*9c80*/  FFMA.FTZ R182, R12, c[0x0][0x2d0], -R4.reuse ;  /* 0x0000b4000cb67a23 */ /* 0x100fe40000010804 */
[----:B------:R-:W-:Y:S02]  /*9c90*/  FMUL.FTZ R12, R0, R156 ;  /* 0x0000009c000c7220 */ /* 0x000fe40000410000 */
[--C-:B------:R-:W-:Y:S02]  /*9ca0*/  FFMA.FTZ R191, R6, c[0x0][0x2d0], -R4.reuse ;  /* 0x0000b40006bf7a23 */ /* 0x100fe40000010804 */
[--C-:B------:R-:W-:Y:S01]  /*9cb0*/  FFMA.FTZ R174, R17, c[0x0][0x2d0], -R4.reuse ;  /* 0x0000b40011ae7a23 */ /* 0x100fe20000010804 */
[----:B------:R2:W3:Y:S01]  /*9cc0*/  MUFU.EX2 R7, R16 ;  /* 0x0000001000077308 */ /* 0x0004e20000000800 */
[--C-:B------:R-:W-:Y:S02]  /*9cd0*/  FFMA.FTZ R181, R11, c[0x0][0x2d0], -R4.reuse ;  /* 0x0000b4000bb57a23 */ /* 0x100fe40000010804 */
[--C-:B------:R-:W-:Y:S02]  /*9ce0*/  FFMA.FTZ R183, R10, c[0x0][0x2d0], -R4.reuse ;  /* 0x0000b4000ab77a23 */ /* 0x100fe40000010804 */
[--C-:B------:R-:W-:Y:S02]  /*9cf0*/  FFMA.FTZ R184, R9, c[0x0][0x2d0], -R4.reuse ;  /* 0x0000b40009b87a23 */ /* 0x100fe40000010804 */
[--C-:B------:R-:W-:Y:S02]  /*9d00*/  FFMA.FTZ R189, R8, c[0x0][0x2d0], -R4.reuse ;  /* 0x0000b40008bd7a23 */ /* 0x100fe40000010804 */
[--C-:B------:R-:W-:Y:S01]  /*9d10*/  FFMA.FTZ R173, R15, c[0x0][0x2d0], -R4.reuse ;  /* 0x0000b4000fad7a23 */ /* 0x100fe20000010804 */
[----:B------:R-:W4:Y:S01]  /*9d20*/  MUFU.EX2 R6, R18 ;  /* 0x0000001200067308 */ /* 0x000f220000000800 */
[--C-:B------:R-:W-:Y:S02]  /*9d30*/  FFMA.FTZ R175, R14, c[0x0][0x2d0], -R4.reuse ;  /* 0x0000b4000eaf7a23 */ /* 0x100fe40000010804 */
[--C-:B------:R-:W-:Y:S02]  /*9d40*/  FFMA.FTZ R176, R13, c[0x0][0x2d0], -R4.reuse ;  /* 0x0000b4000db07a23 */ /* 0x100fe40000010804 */
[C---:B-1----:R-:W-:Y:S02]  /*9d50*/  FMUL.FTZ R34, R2.reuse, R138 ;  /* 0x0000008a02227220 */ /* 0x042fe40000410000 */
[----:B------:R-:W-:Y:S02]  /*9d60*/  FMUL.FTZ R35, R2, R139 ;  /* 0x0000008b02237220 */ /* 0x000fe40000410000 */
[----:B------:R-:W1:Y:S01]  /*9d70*/  LDSM.16.MT88.4 R136, [R204] ;  /* 0x00000000cc88783b */ /* 0x000e620000004200 */
[----:B------:R-:W-:Y:S01]  /*9d80*/  MUFU.EX2 R156, R134 ;  /* 0x00000086009c7308 */ /* 0x000fe20000000800 */
[----:B------:R-:W-:Y:S02]  /*9d90*/  FFMA.FTZ R195, R5, c[0x0][0x2d0], -R4 ;  /* 0x0000b40005c37a23 */ /* 0x000fe40000010804 */
[----:B------:R-:W-:Y:S02]  /*9da0*/  FADD.FTZ R4, R22, R19 ;  /* 0x0000001316047221 */ /* 0x000fe40000010000 */
[----:B--2---:R-:W-:Y:S02]  /*9db0*/  FMUL.FTZ R16, R0, R152 ;  /* 0x0000009800107220 */ /* 0x004fe40000410000 */
[----:B---3--:R-:W-:Y:S02]  /*9dc0*/  FFMA.FTZ R5, R2, R220, R7 ;  /* 0x000000dc02057223 */ /* 0x008fe40000010007 */
[----:B------:R-:W-:Y:S01]  /*9dd0*/  FADD.FTZ R172, R23, R4 ;  /* 0x0000000417ac7221 */ /* 0x000fe20000010000 */
[----:B------:R-:W2:Y:S01]  /*9de0*/  MUFU.EX2 R152, R132 ;  /* 0x0000008400987308 */ /* 0x000ea20000000800 */
[C---:B------:R-:W-:Y:S02]  /*9df0*/  FMUL.FTZ R4, R0.reuse, R164 ;  /* 0x000000a400047220 */ /* 0x040fe40000410000 */
[----:B------:R-:W-:Y:S01]  /*9e00*/  FMUL.FTZ R8, R0, R160 ;  /* 0x000000a000087220 */ /* 0x000fe20000410000 */
[C---:B----4-:R-:W-:Y:S01]  /*9e10*/  F2FP.PACK_AB R169, R6.reuse, R7 ;  /* 0x0000000706a9723e */ /* 0x050fe200000000ff */
[----:B------:R-:W-:Y:S02]  /*9e20*/  FADD.FTZ R197, R6, R5 ;  /* 0x0000000506c57221 */ /* 0x000fe40000010000 */
[----:B------:R-:W-:Y:S02]  /*9e30*/  FMUL.FTZ R5, R0, R165 ;  /* 0x000000a500057220 */ /* 0x000fe40000410000 */
[C---:B------:R-:W-:Y:S01]  /*9e40*/  FMUL.FTZ R6, R2.reuse, R166 ;  /* 0x000000a602067220 */ /* 0x040fe20000410000 */
[----:B------:R-:W-:Y:S01]  /*9e50*/  MUFU.EX2 R178, R182 ;  /* 0x000000b600b27308 */ /* 0x000fe20000000800 */
[----:B------:R-:W-:Y:S02]  /*9e60*/  FMUL.FTZ R7, R2, R167 ;  /* 0x000000a702077220 */ /* 0x000fe40000410000 */
[----:B------:R-:W-:Y:S02]  /*9e70*/  FMUL.FTZ R9, R0, R161 ;  /* 0x000000a100097220 */ /* 0x000fe40000410000 */
[C---:B------:R-:W-:Y:S02]  /*9e80*/  FMUL.FTZ R10, R2.reuse, R162 ;  /* 0x000000a2020a7220 */ /* 0x040fe40000410000 */
[----:B------:R-:W-:Y:S02]  /*9e90*/  FMUL.FTZ R11, R2, R163 ;  /* 0x000000a3020b7220 */ /* 0x000fe40000410000 */
[----:B------:R-:W-:Y:S01]  /*9ea0*/  FMUL.FTZ R13, R0, R157 ;  /* 0x0000009d000d7220 */ /* 0x000fe20000410000 */
[----:B------:R-:W-:Y:S01]  /*9eb0*/  LDSM.16.MT88.4 R160, [R204+0x1800] ;  /* 0x00180000cca0783b */ /* 0x000fe20000004200 */
[C---:B------:R-:W-:Y:S01]  /*9ec0*/  FMUL.FTZ R14, R2.reuse, R158 ;  /* 0x0000009e020e7220 */ /* 0x040fe20000410000 */
[----:B------:R-:W3:Y:S01]  /*9ed0*/  MUFU.EX2 R132, R180 ;  /* 0x000000b400847308 */ /* 0x000ee20000000800 */
[----:B------:R-:W-:Y:S01]  /*9ee0*/  FMUL.FTZ R15, R2, R159 ;  /* 0x0000009f020f7220 */ /* 0x000fe20000410000 */
[----:B--2---:R-:W-:Y:S01]  /*9ef0*/  F2FP.PACK_AB R171, R156, R152 ;  /* 0x000000989cab723e */ /* 0x004fe200000000ff */
[----:B------:R-:W-:Y:S02]  /*9f00*/  FMUL.FTZ R17, R0, R153 ;  /* 0x0000009900117220 */ /* 0x000fe40000410000 */
[C---:B------:R-:W-:Y:S02]  /*9f10*/  FMUL.FTZ R18, R2.reuse, R154 ;  /* 0x0000009a02127220 */ /* 0x040fe40000410000 */
[----:B------:R-:W-:Y:S02]  /*9f20*/  FMUL.FTZ R19, R2, R155 ;  /* 0x0000009b02137220 */ /* 0x000fe40000410000 */
[C---:B-1----:R-:W-:Y:S01]  /*9f30*/  HMMA.16816.F32 R4, R168.reuse, R136, R4 ;  /* 0x00000088a804723c */ /* 0x042fe20000001804 */
[----:B------:R-:W-:Y:S04]  /*9f40*/  MUFU.EX2 R134, R177 ;  /* 0x000000b100867308 */ /* 0x000fe80000000800 */
[C---:B------:R-:W-:Y:S02]  /*9f50*/  FMUL.FTZ R20, R0.reuse, R148 ;  /* 0x0000009400147220 */ /* 0x040fe40000410000 */
[----:B------:R-:W-:Y:S01]  /*9f60*/  FMUL.FTZ R21, R0, R149 ;  /* 0x0000009500157220 */ /* 0x000fe20000410000 */
[C---:B------:R-:W-:Y:S01]  /*9f70*/  HMMA.16816.F32 R8, R168.reuse, R138, R8 ;  /* 0x0000008aa808723c */ /* 0x040fe20000001808 */
[----:B------:R-:W1:Y:S02]  /*9f80*/  LDSM.16.MT88.4 R136, [R205] ;  /* 0x00000000cd88783b */ /* 0x000e640000004200 */
[----:B------:R-:W-:Y:S01]  /*9f90*/  MUFU.EX2 R177, R181 ;  /* 0x000000b500b17308 */ /* 0x000fe20000000800 */
[C---:B------:R-:W-:Y:S02]  /*9fa0*/  FMUL.FTZ R22, R2.reuse, R150 ;  /* 0x0000009602167220 */ /* 0x040fe40000410000 */
[----:B------:R-:W-:Y:S02]  /*9fb0*/  FMUL.FTZ R23, R2, R151 ;  /* 0x0000009702177220 */ /* 0x000fe40000410000 */
[----:B------:R-:W-:Y:S01]  /*9fc0*/  FMUL.FTZ R24, R0, R144 ;  /* 0x0000009000187220 */ /* 0x000fe20000410000 */
[----:B------:R-:W-:Y:S03]  /*9fd0*/  LDSM.16.MT88.4 R148, [R207+0x1000] ;  /* 0x00100000cf94783b */ /* 0x000fe60000004200 */
[C---:B------:R-:W-:Y:S01]  /*9fe0*/  FMUL.FTZ R26, R2.reuse, R146 ;  /* 0x00000092021a7220 */ /* 0x040fe20000410000 */
[----:B------:R-:W-:Y:S01]  /*9ff0*/  MUFU.EX2 R199, R174 ;  /* 0x000000ae00c77308 */ /* 0x000fe20000000800 */
[----:B------:R-:W-:Y:S02]  /*a000*/  FMUL.FTZ R27, R2, R147 ;  /* 0x00000093021b7220 */ /* 0x000fe40000410000 */
[C---:B------:R-:W-:Y:S01]  /*a010*/  FMUL.FTZ R28, R0.reuse, R140 ;  /* 0x0000008c001c7220 */ /* 0x040fe20000410000 */
[----:B------:R-:W-:Y:S01]  /*a020*/  LDSM.16.MT88.4 R144, [R205+0x800] ;  /* 0x00080000cd90783b */ /* 0x000fe20000004200 */
[----:B------:R-:W-:Y:S02]  /*a030*/  FMUL.FTZ R29, R0, R141 ;  /* 0x0000008d001d7220 */ /* 0x000fe40000410000 */
[C---:B------:R-:W-:Y:S02]  /*a040*/  FMUL.FTZ R30, R2.reuse, R142 ;  /* 0x0000008e021e7220 */ /* 0x040fe40000410000 */
[----:B------:R-:W-:Y:S01]  /*a050*/  FMUL.FTZ R31, R2, R143 ;  /* 0x0000008f021f7220 */ /* 0x000fe20000410000 */
[----:B------:R-:W-:Y:S01]  /*a060*/  MUFU.EX2 R198, R173 ;  /* 0x000000ad00c67308 */ /* 0x000fe20000000800 */
[C---:B------:R-:W-:Y:S01]  /*a070*/  FMUL.FTZ R36, R0.reuse, R36 ;  /* 0x0000002400247220 */ /* 0x040fe20000410000 */
[----:B------:R-:W-:Y:S01]  /*a080*/  LDSM.16.MT88.4 R140, [R204+0x800] ;  /* 0x00080000cc8c783b */ /* 0x000fe20000004200 */
        /* <DEDUP_REMOVED lines=8> */
[C---:B------:R-:W-:Y:S01]  /*a110*/  FMUL.FTZ R44, R0.reuse, R44 ;  /* 0x0000002c002c7220 */ /* 0x040fe20000410000 */
[C---:B-1----:R-:W-:Y:S02]  /*a120*/  HMMA.16816.F32 R12, R168.reuse, R136, R12 ;  /* 0x00000088a80c723c */ /* 0x042fe4000000180c */
[----:B------:R-:W-:Y:S01]  /*a130*/  MUFU.EX2 R175, R184 ;  /* 0x000000b800af7308 */ /* 0x000fe20000000800 */
[----:B------:R-:W-:Y:S02]  /*a140*/  FMUL.FTZ R45, R0, R45 ;  /* 0x0000002d002d7220 */ /* 0x000fe40000410000 */
        /* <DEDUP_REMOVED lines=92> */
[C---:B------:R-:W-:Y:S02]  /*a710*/  FMUL.FTZ R127, R2.reuse, R127 ;  /* 0x0000007f027f7220 */ /* 0x040fe40000410000 */
[C---:B------:R-:W-:Y:S02]  /*a720*/  FMUL.FTZ R130, R2.reuse, R130 ;  /* 0x0000008202827220 */ /* 0x040fe40000410000 */
[----:B------:R-:W-:Y:S02]  /*a730*/  FMUL.FTZ R131, R2, R131 ;  /* 0x0000008302837220 */ /* 0x000fe40000410000 */
[----:B------:R-:W2:Y:S01]  /*a740*/  MUFU.EX2 R2, R179 ;  /* 0x000000b300027308 */ /* 0x000ea20000000800 */
[C---:B-1----:R-:W-:Y:S03]  /*a750*/  HMMA.16816.F32 R44, R168.reuse, R136, R44 ;  /* 0x00000088a82c723c */ /* 0x042fe6000000182c */
[C---:B------:R-:W-:Y:S02]  /*a760*/  FMUL.FTZ R124, R0.reuse, R124 ;  /* 0x0000007c007c7220 */ /* 0x040fe40000410000 */
[C---:B------:R-:W-:Y:S02]  /*a770*/  FMUL.FTZ R125, R0.reuse, R125 ;  /* 0x0000007d007d7220 */ /* 0x040fe40000410000 */
[C---:B------:R-:W-:Y:S01]  /*a780*/  FMUL.FTZ R128, R0.reuse, R128 ;  /* 0x0000008000807220 */ /* 0x040fe20000410000 */
[C---:B------:R-:W-:Y:S01]  /*a790*/  HMMA.16816.F32 R48, R168.reuse, R138, R48 ;  /* 0x0000008aa830723c */ /* 0x040fe20000001830 */
[----:B------:R-:W1:Y:S01]  /*a7a0*/  LDSM.16.MT88.4 R136, [R207+0x2000] ;  /* 0x00200000cf88783b */ /* 0x000e620000004200 */
[----:B------:R-:W4:Y:S02]  /*a7b0*/  MUFU.EX2 R179, R176 ;  /* 0x000000b000b37308 */ /* 0x000f240000000800 */
[----:B------:R-:W-:Y:S02]  /*a7c0*/  FMUL.FTZ R129, R0, R129 ;  /* 0x0000008100817220 */ /* 0x000fe40000410000 */
[----:B---3--:R-:W-:Y:S06]  /*a7d0*/  FADD.FTZ R0, R132, R172 ;  /* 0x000000ac84007221 */ /* 0x008fec0000010000 */
[----:B------:R-:W-:Y:S01]  /*a7e0*/  MUFU.EX2 R176, R183 ;  /* 0x000000b700b07308 */ /* 0x000fe20000000800 */
[----:B--2---:R-:W-:Y:S04]  /*a7f0*/  FADD.FTZ R0, R2, R0 ;  /* 0x0000000002007221 */ /* 0x004fe80000010000 */
[----:B------:R-:W-:Y:S05]  /*a800*/  FADD.FTZ R0, R135, R0 ;  /* 0x0000000087007221 */ /* 0x000fea0000010000 */
[----:B------:R-:W-:Y:S01]  /*a810*/  MUFU.EX2 R172, R191 ;  /* 0x000000bf00ac7308 */ /* 0x000fe20000000800 */
        /* <DEDUP_REMOVED lines=34> */
[----:B----4-:R-:W-:Y:S02]  /*aa40*/  F2FP.PACK_AB R139, R179, R180 ;  /* 0x000000b4b38b723e */ /* 0x010fe400000000ff */
[----:B------:R-:W2:Y:S01]  /*aa50*/  MUFU.EX2 R2, R187 ;  /* 0x000000bb00027308 */ /* 0x000ea20000000800 */
[----:B------:R-:W-:Y:S04]  /*aa60*/  F2FP.PACK_AB R169, R173, R174 ;  /* 0x000000aeada9723e */ /* 0x000fe800000000ff */
[C---:B------:R-:W-:Y:S05]  /*aa70*/  HMMA.16816.F32 R4, R136.reuse, R140, R4 ;  /* 0x0000008c8804723c */ /* 0x040fea0000001804 */
[----:B------:R-:W3:Y:S03]  /*aa80*/  MUFU.EX2 R135, R186 ;  /* 0x000000ba00877308 */ /* 0x000ee60000000800 */
[C---:B------:R-:W-:Y:S01]  /*aa90*/  HMMA.16816.F32 R8, R136.reuse, R142, R8 ;  /* 0x0000008e8808723c */ /* 0x040fe20000001808 */
[----:B------:R-:W4:Y:S03]  /*aaa0*/  LDSM.16.MT88.4 R140, [R207+0x800] ;  /* 0x00080000cf8c783b */ /* 0x000f260000004200 */
[----:B-1----:R-:W-:Y:S03]  /*aab0*/  FADD.FTZ R0, R132, R0 ;  /* 0x0000000084007221 */ /* 0x002fe60000010000 */
[----:B------:R-:W1:Y:S01]  /*aac0*/  MUFU.EX2 R134, R185 ;  /* 0x000000b900867308 */ /* 0x000e620000000800 */
[C---:B------:R-:W-:Y:S04]  /*aad0*/  HMMA.16816.F32 R12, R136.reuse, R144, R12 ;  /* 0x00000090880c723c */ /* 0x040fe8000000180c */
[----:B--2---:R-:W-:Y:S04]  /*aae0*/  FADD.FTZ R0, R2, R0 ;  /* 0x0000000002007221 */ /* 0x004fe80000010000 */
[C---:B------:R-:W-:Y:S01]  /*aaf0*/  HMMA.16816.F32 R16, R136.reuse, R146, R16 ;  /* 0x000000928810723c */ /* 0x040fe20000001810 */
[----:B------:R-:W2:Y:S03]  /*ab00*/  LDSM.16.MT88.4 R144, [R206+0x800] ;  /* 0x00080000ce90783b */ /* 0x000ea60000004200 */
[----:B---3--:R-:W-:Y:S04]  /*ab10*/  FADD.FTZ R0, R135, R0 ;  /* 0x0000000087007221 */ /* 0x008fe80000010000 */
[----:B-1----:R-:W-:Y:S01]  /*ab20*/  FADD.FTZ R0, R134, R0 ;  /* 0x0000000086007221 */ /* 0x002fe20000010000 */
[C---:B----4-:R-:W-:Y:S08]  /*ab30*/  HMMA.16816.F32 R20, R136.reuse, R140, R20 ;  /* 0x0000008c8814723c */ /* 0x050ff00000001814 */
        /* <DEDUP_REMOVED lines=46> */
[----:B------:R-:W3:Y:S01]  /*ae20*/  MUFU.EX2 R132, R192 ;  /* 0x000000c000847308 */ /* 0x000ee20000000800 */
[C---:B-1----:R-:W-:Y:S09]  /*ae30*/  HMMA.16816.F32 R4, R136.reuse, R140, R4 ;  /* 0x0000008c8804723c */ /* 0x042ff20000001804 */
[----:B------:R-:W1:Y:S01]  /*ae40*/  MUFU.EX2 R135, R196 ;  /* 0x000000c400877308 */ /* 0x000e620000000800 */
[C---:B------:R-:W-:Y:S01]  /*ae50*/  HMMA.16816.F32 R8, R136.reuse, R142, R8 ;  /* 0x0000008e8808723c */ /* 0x040fe20000001808 */
[----:B------:R-:W4:Y:S08]  /*ae60*/  LDSM.16.MT88.4 R140, [R206+0x1000] ;  /* 0x00100000ce8c783b */ /* 0x000f300000004200 */
[----:B------:R-:W5:Y:S01]  /*ae70*/  MUFU.EX2 R134, R194 ;  /* 0x000000c200867308 */ /* 0x000f620000000800 */
[C---:B--2---:R-:W-:Y:S03]  /*ae80*/  HMMA.16816.F32 R12, R136.reuse, R144, R12 ;  /* 0x00000090880c723c */ /* 0x044fe6000000180c */
[----:B---3--:R-:W-:Y:S01]  /*ae90*/  F2FP.PACK_AB R168, R2, R132 ;  /* 0x0000008402a8723e */ /* 0x008fe200000000ff */
[----:B------:R-:W-:Y:S04]  /*aea0*/  FADD.FTZ R0, R132, R0 ;  /* 0x0000000084007221 */ /* 0x000fe80000010000 */
[C---:B------:R-:W-:Y:S01]  /*aeb0*/  HMMA.16816.F32 R16, R136.reuse, R146, R16 ;  /* 0x000000928810723c */ /* 0x040fe20000001810 */
[----:B------:R-:W2:Y:S01]  /*aec0*/  LDSM.16.MT88.4 R144, [R204+0x3000] ;  /* 0x00300000cc90783b */ /* 0x000ea20000004200 */
[----:B------:R-:W3:Y:S02]  /*aed0*/  MUFU.EX2 R132, R195 ;  /* 0x000000c300847308 */ /* 0x000ee40000000800 */
[----:B------:R-:W-:Y:S02]  /*aee0*/  FADD.FTZ R0, R2, R0 ;  /* 0x0000000002007221 */ /* 0x000fe40000010000 */
[----:B------:R-:W-:Y:S02]  /*aef0*/  FADD.FTZ R2, R152, R197 ;  /* 0x000000c598027221 */ /* 0x000fe40000010000 */
[C---:B------:R-:W-:Y:S01]  /*af00*/  HMMA.16816.F32 R20, R136.reuse, R148, R20 ;  /* 0x000000948814723c */ /* 0x040fe20000001814 */
[----:B------:R-:W-:Y:S03]  /*af10*/  LDSM.16.MT88.4 R152, [R205+0x1800] ;  /* 0x00180000cd98783b */ /* 0x000fe60000004200 */
[----:B-1----:R-:W-:Y:S01]  /*af20*/  FADD.FTZ R0, R135, R0 ;  /* 0x0000000087007221 */ /* 0x002fe20000010000 */
[C---:B-----5:R-:W-:Y:S03]  /*af30*/  F2FP.PACK_AB R170, R134.reuse, R135 ;  /* 0x0000008786aa723e */ /* 0x060fe600000000ff */
[C---:B------:R-:W-:Y:S01]  /*af40*/  HMMA.16816.F32 R24, R136.reuse, R150, R24 ;  /* 0x000000968818723c */ /* 0x040fe20000001818 */
[----:B------:R-:W1:Y:S03]  /*af50*/  LDSM.16.MT88.4 R148, [R205+0x3000] ;  /* 0x00300000cd94783b */ /* 0x000e660000004200 */
[----:B------:R-:W-:Y:S01]  /*af60*/  FADD.FTZ R222, R134, R0 ;  /* 0x0000000086de7221 */ /* 0x000fe20000010000 */
[----:B------:R-:W-:Y:S01]  /*af70*/  MOV R134, R133 ;  /* 0x0000008500867202 */ /* 0x000fe20000000f00 */
[----:B------:R-:W-:Y:S01]  /*af80*/  FADD.FTZ R0, R156, R2 ;  /* 0x000000029c007221 */ /* 0x000fe20000010000 */
[-C--:B------:R-:W-:Y:S01]  /*af90*/  MOV R135, R3.reuse ;  /* 0x0000000300877202 */ /* 0x080fe20000000f00 */
[C---:B----4-:R-:W-:Y:S04]  /*afa0*/  HMMA.16816.F32 R28, R136.reuse, R140, R28 ;  /* 0x0000008c881c723c */ /* 0x050fe8000000181c */
[----:B---3--:R-:W-:Y:S01]  /*afb0*/  F2FP.PACK_AB R171, R132, R172 ;  /* 0x000000ac84ab723e */ /* 0x008fe200000000ff */
[----:B------:R-:W-:Y:S03]  /*afc0*/  FADD.FTZ R0, R199, R0 ;  /* 0x00000000c7007221 */ /* 0x000fe60000010000 */
[C---:B------:R-:W-:Y:S01]  /*afd0*/  HMMA.16816.F32 R32, R136.reuse, R142, R32 ;  /* 0x0000008e8820723c */ /* 0x040fe20000001820 */
[----:B------:R-:W3:Y:S03]  /*afe0*/  LDSM.16.MT88.4 R140, [R207+0x3000] ;  /* 0x00300000cf8c783b */ /* 0x000ee60000004200 */
[----:B------:R-:W-:Y:S04]  /*aff0*/  FADD.FTZ R0, R198, R0 ;  /* 0x00000000c6007221 */ /* 0x000fe80000010000 */
[C---:B--2---:R-:W-:Y:S04]  /*b000*/  HMMA.16816.F32 R36, R136.reuse, R144, R36 ;  /* 0x000000908824723c */ /* 0x044fe80000001824 */
[----:B------:R-:W-:Y:S04]  /*b010*/  FADD.FTZ R0, R180, R0 ;  /* 0x00000000b4007221 */ /* 0x000fe80000010000 */
        /* <DEDUP_REMOVED lines=85> */
[C---:B----4-:R-:W-:Y:S07]  /*b570*/  HMMA.16816.F32 R124, R168.reuse, R16, R124 ;  /* 0x00000010a87c723c */ /* 0x050fee000000187c */
[----:B------:R-:W-:Y:S01]  /*b580*/  MOV R16, R3 ;  /* 0x0000000300107202 */ /* 0x000fe20000000f00 */
[----:B------:R-:W-:Y:S01]  /*b590*/  HMMA.16816.F32 R128, R168, R18, R128 ;  /* 0x00000012a880723c */ /* 0x000fe20000001880 */
[----:B------:R-:W-:-:S07]  /*b5a0*/  @P0 BRA `(.L_x_2101) ;  /* 0xffffbd3000000947 */ /* 0x000fce000383ffff */
.L_x_2080:
        /* <DEDUP_REMOVED lines=21> */
.L_x_2104:
[----:B------:R-:W-:-:S04]  /*b700*/  MOV R3, 0x1 ;  /* 0x0000000100037802 */ /* 0x000fc80000000f00 */
[----:B------:R-:W-:-:S13]  /*b710*/  ISETP.NE.AND P0, PT, R3, c[0x0][0x32c], PT ;  /* 0x0000cb0003007a0c */ /* 0x000fda0003f05270 */
[----:B------:R-:W-:-:S05]  /*b720*/  @P0 IMAD.HI.U32 R3, R0, c[0x0][0x330], RZ ;  /* 0x0000cc0000030a27 */ /* 0x000fca00078e00ff */
[----:B------:R-:W-:Y:S02]  /*b730*/  @P0 SHF.R.U32.HI R0, RZ, c[0x0][0x334], R3 ;  /* 0x0000cd00ff000a19 */ /* 0x000fe40000011603 */
.L_x_2105:
[----:B------:R-:W-:Y:S05]  /*b740*/  BSYNC B0 ;  /* 0x0000000000007941 */ /* 0x000fea0003800000 */
.L_x_2103:
[----:B------:R-:W-:-:S05]  /*b750*/  IMAD R0, R0, c[0x0][0x32c], RZ ;  /* 0x0000cb0000007a24 */ /* 0x000fca00078e02ff */
[----:B------:R-:W-:-:S04]  /*b760*/  IMNMX R2, R2, R0, !PT ;  /* 0x0000000002027217 */ /* 0x000fc80007800200 */
.L_x_2102:
        /* <DEDUP_REMOVED lines=9> */
.L_x_2117:
        /* <DEDUP_REMOVED lines=43> */
.L_x_2224:
        /* <DEDUP_REMOVED lines=26> */
.L_x_2225:
        /* <DEDUP_REMOVED lines=27> */
.L_x_2108:
[----:B------:R-:W-:Y:S05]  /*be00*/  BSYNC B0 ;  /* 0x0000000000007941 */ /* 0x000fea0003800000 */
.L_x_2107:
        /* <DEDUP_REMOVED lines=248> */
.L_x_2226:
        /* <DEDUP_REMOVED lines=26> */
.L_x_2227:
        /* <DEDUP_REMOVED lines=27> */
.L_x_2112:
[----:B------:R-:W-:Y:S05]  /*d0e0*/  BSYNC B0 ;  /* 0x0000000000007941 */ /* 0x000fea0003800000 */
.L_x_2111:
        /* <DEDUP_REMOVED lines=35> */
.L_x_2228:
[----:B-12---:R-:W-:Y:S01]  /*d320*/  FMNMX.FTZ R132, R132, R0, !PT ;  /* 0x0000000084847209 */ /* 0x006fe20007810000 */
[----:B------:R-:W-:-:S05]  /*d330*/  BRA.DIV ~URZ, `(.L_x_2116) ;  /* 0x0000da527f007947 */ /* 0x000fca000b800000 */
[----:B------:R-:W1:Y:S02]  /*d340*/  SHFL.BFLY PT, R0, R132, 0x1, 0x1f ;  /* 0x0c201f0084007f89 */ /* 0x000e6400000e0000 */
[----:B-1----:R-:W-:Y:S02]  /*d350*/  FMNMX.FTZ R133, R132, R0, !PT ;  /* 0x0000000084857209 */ /* 0x002fe40007810000 */
[----:B------:R-:W1:Y:S02]  /*d360*/  SHFL.BFLY PT, R0, R168, 0x2, 0x1f ;  /* 0x0c401f00a8007f89 */ /* 0x000e6400000e0000 */
[----:B-1----:R-:W-:Y:S05]  /*d370*/  FMNMX.FTZ R132, R168, R0, !PT ;  /* 0x00000000a8847209 */ /* 0x002fea0007810000 */
[----:B------:R1:W2:Y:S02]  /*d380*/  SHFL.BFLY PT, R0, R132, 0x1, 0x1f ;  /* 0x0c201f0084007f89 */ /* 0x0002a400000e0000 */
.L_x_2229:
[----:B--2---:R-:W-:Y:S01]  /*d390*/  FMNMX.FTZ R3, R0, R132, !PT ;  /* 0x0000008400037209 */ /* 0x004fe20007810000 */
[C---:B-1----:R-:W-:Y:S01]  /*d3a0*/  FMUL.FTZ R132, R133.reuse, c[0x0][0x2d0] ;  /* 0x0000b40085847a20 */ /* 0x042fe20000410000 */
[----:B------:R-:W-:Y:S01]  /*d3b0*/  WARPSYNC 0xffffffff ;  /* 0xffffffff00007948 */ /* 0x000fe20003800000 */
[----:B------:R-:W-:Y:S01]  /*d3c0*/  FADD.FTZ R0, -R133, R134 ;  /* 0x0000008685007221 */ /* 0x000fe20000010100 */
[----:B------:R-:W-:Y:S01]  /*d3d0*/  ISETP.GT.AND P0, PT, R216, R198, PT ;  /* 0x000000c6d800720c */ /* 0x000fe20003f04270 */
[--C-:B------:R-:W-:Y:S01]  /*d3e0*/  FFMA.FTZ R134, R4, c[0x0][0x2d0], -R132.reuse ;  /* 0x0000b40004867a23 */ /* 0x100fe20000010884 */
[----:B------:R-:W-:Y:S01]  /*d3f0*/  IADD3 R216, R216, -0x1, RZ ;  /* 0xffffffffd8d87810 */ /* 0x000fe20007ffe0ff */
        /* <DEDUP_REMOVED lines=441> */
.L_x_2106:
[----:B------:R-:W-:-:S13]  /*ef90*/  ISETP.GE.AND P0, PT, R216, R226, PT ;  /* 0x000000e2d800720c */ /* 0x000fda0003f06270 */
[----:B------:R-:W-:Y:S05]  /*efa0*/  @!P0 BRA `(.L_x_2118) ;  /* 0x0000426000008947 */ /* 0x000fea0003800000 */
[----:B------:R-:W-:Y:S02]  /*efb0*/  MOV R135, R16 ;  /* 0x0000001000877202 */ /* 0x000fe40000000f00 */
[----:B------:R-:W-:Y:S02]  /*efc0*/  MOV R134, R133 ;  /* 0x0000008500867202 */ /* 0x000fe40000000f00 */
.L_x_2136:
[----:B------:R-:W-:Y:S01]  /*efd0*/  SHF.R.S32.HI R0, RZ, 0x1f, R219 ;  /* 0x0000001fff007819 */ /* 0x000fe200000114db */
[----:B------:R-:W-:Y:S04]  /*efe0*/  DEPBAR.LE SB0, 0x0 ;  /* 0x000080000000791a */ /* 0x000fe80000000000 */
[----:B------:R-:W-:Y:S01]  /*eff0*/  SHF.R.S32.HI R4, RZ, 0x1f, R217 ;  /* 0x0000001fff047819 */ /* 0x000fe200000114d9 */
[----:B------:R-:W-:Y:S01]  /*f000*/  WARPSYNC 0xffffffff ;  /* 0xffffffff00007948 */ /* 0x000fe20003800000 */
[----:B------:R-:W-:Y:S01]  /*f010*/  SHF.R.S32.HI R6, RZ, 0x1f, R225 ;  /* 0x0000001fff067819 */ /* 0x000fe200000114e1 */
[----:B------:R-:W-:Y:S01]  /*f020*/  BAR.SYNC.DEFER_BLOCKING 0x0 ;  /* 0x0000000000007b1d */ /* 0x000fe20000010000 */
[----:B------:R-:W-:Y:S01]  /*f030*/  SHF.R.S32.HI R5, RZ, 0x1f, R223 ;  /* 0x0000001fff057819 */ /* 0x000fe200000114df */
[----:B------:R-:W-:Y:S01]  /*f040*/  IMAD R0, R0, c[0x0][0x208], RZ ;  /* 0x0000820000007a24 */ /* 0x000fe200078e02ff */
[----:B------:R-:W-:Y:S01]  /*f050*/  SHF.L.U64.HI R29, R225, 0x1, R6 ;  /* 0x00000001e11d7819 */ /* 0x000fe20000010206 */
[----:B------:R-:W-:Y:S01]  /*f060*/  IMAD.WIDE.U32 R2, R219, c[0x0][0x208], RZ ;  /* 0x00008200db027a25 */ /* 0x000fe200078e00ff */
[----:B------:R-:W-:Y:S02]  /*f070*/  SHF.R.S32.HI R6, RZ, 0x1f, R224 ;  /* 0x0000001fff067819 */ /* 0x000fe400000114e0 */
[----:B------:R-:W-:Y:S01]  /*f080*/  SHF.L.U64.HI R28, R223, 0x1, R5 ;  /* 0x00000001df1c7819 */ /* 0x000fe20000010205 */
[----:B------:R-:W-:Y:S01]  /*f090*/  IMAD R0, R219, c[0x0][0x20c], R0 ;  /* 0x00008300db007a24 */ /* 0x000fe200078e0200 */
[----:B------:R-:W-:Y:S01]  /*f0a0*/  SHF.R.S32.HI R5, RZ, 0x1f, R218 ;  /* 0x0000001fff057819 */ /* 0x000fe200000114da */
[----:B------:R-:W-:Y:S01]  /*f0b0*/  IMAD R4, R4, c[0x0][0x218], RZ ;  /* 0x0000860004047a24 */ /* 0x000fe200078e02ff */
[C---:B------:R-:W-:Y:S01]  /*f0c0*/  IADD3 R213, R200.reuse, 0x7800, RZ ;  /* 0x00007800c8d57810 */ /* 0x040fe20007ffe0ff */
[----:B------:R-:W-:Y:S01]  /*f0d0*/  IMAD.IADD R3, R3, 0x1, R0 ;  /* 0x0000000103037824 */ /* 0x000fe200078e0200 */
[C---:B------:R-:W-:Y:S01]  /*f0e0*/  IADD3 R212, R200.reuse, 0x7000, RZ ;  /* 0x00007000c8d47810 */ /* 0x040fe20007ffe0ff */
[C---:B------:R-:W-:Y:S01]  /*f0f0*/  IMAD R4, R217.reuse, c[0x0][0x21c], R4 ;  /* 0x00008700d9047a24 */ /* 0x040fe200078e0204 */
[C---:B------:R-:W-:Y:S01]  /*f100*/  IADD3 R199, R200.reuse, 0x6800, RZ ;  /* 0x00006800c8c77810 */ /* 0x040fe20007ffe0ff */
[----:B------:R-:W-:Y:S01]  /*f110*/  IMAD.WIDE.U32 R2, R217, c[0x0][0x218], R2 ;  /* 0x00008600d9027a25 */ /* 0x000fe200078e0002 */
[C---:B------:R-:W-:Y:S02]  /*f120*/  IADD3 R198, R200.reuse, 0x6000, RZ ;  /* 0x00006000c8c67810 */ /* 0x040fe40007ffe0ff */
[----:B------:R-:W-:Y:S01]  /*f130*/  IADD3 R197, R200, 0x5800, RZ ;  /* 0x00005800c8c57810 */ /* 0x000fe20007ffe0ff */
[----:B------:R-:W-:Y:S01]  /*f140*/  IMAD.SHL.U32 R31, R225, 0x2, RZ ;  /* 0x00000002e11f7824 */ /* 0x000fe200078e00ff */
[----:B------:R-:W-:Y:S01]  /*f150*/  IADD3 R0, P0, R238, R2, RZ ;  /* 0x00000002ee007210 */ /* 0x000fe20007f1e0ff */
[----:B------:R-:W-:Y:S01]  /*f160*/  IMAD.SHL.U32 R30, R223, 0x2, RZ ;  /* 0x00000002df1e7824 */ /* 0x000fe200078e00ff */
[----:B------:R-:W-:Y:S01]  /*f170*/  IADD3 R196, R200, 0x5000, RZ ;  /* 0x00005000c8c47810 */ /* 0x000fe20007ffe0ff */
[----:B------:R1:W2:Y:S01]  /*f180*/  LDSM.16.M88.4 R32, [R208] ;  /* 0x00000000d020783b */ /* 0x0002a20000000200 */
[----:B------:R-:W-:Y:S01]  /*f190*/  IADD3.X R2, R241, R3, R4, P0, !PT ;  /* 0x00000003f1027210 */ /* 0x000fe200007fe404 */
[----:B------:R-:W-:Y:S01]  /*f1a0*/  IMAD.SHL.U32 R20, R224, 0x2, RZ ;  /* 0x00000002e0147824 */ /* 0x000fe200078e00ff */
[----:B------:R-:W-:Y:S01]  /*f1b0*/  LEA R13, P0, R0, c[0x0][0x1f8], 0x1 ;  /* 0x00007e00000d7a11 */ /* 0x000fe200078008ff */
[----:B------:R1:W3:Y:S01]  /*f1c0*/  LDSM.16.M88.4 R8, [R201] ;  /* 0x00000000c908783b */ /* 0x0002e20000000200 */
[----:B------:R-:W-:Y:S01]  /*f1d0*/  IADD3 R194, R200, 0x4800, RZ ;  /* 0x00004800c8c27810 */ /* 0x000fe20007ffe0ff */
[----:B------:R-:W-:Y:S01]  /*f1e0*/  IMAD.SHL.U32 R22, R218, 0x2, RZ ;  /* 0x00000002da167824 */ /* 0x000fe200078e00ff */
[----:B------:R-:W-:Y:S01]  /*f1f0*/  LEA.HI.X R4, R0, c[0x0][0x1fc], R2, 0x1, P0 ;  /* 0x00007f0000047a11 */ /* 0x000fe200000f0c02 */
[----:B------:R1:W4:Y:S01]  /*f200*/  LDSM.16.M88.4 R16, [R201+0x800] ;  /* 0x00080000c910783b */ /* 0x0003220000000200 */
[C---:B------:R-:W-:Y:S02]  /*f210*/  IADD3 R193, R200.reuse, 0x4000, RZ ;  /* 0x00004000c8c17810 */ /* 0x040fe40007ffe0ff */
[C---:B------:R-:W-:Y:S01]  /*f220*/  IADD3 R192, R200.reuse, 0x3800, RZ ;  /* 0x00003800c8c07810 */ /* 0x040fe20007ffe0ff */
[----:B------:R1:W1:Y:S01]  /*f230*/  LDSM.16.M88.4 R24, [R201+0x1000] ;  /* 0x00100000c918783b */ /* 0x0002620000000200 */
[C---:B------:R-:W-:Y:S02]  /*f240*/  IADD3 R133, R200.reuse, 0x3000, RZ ;  /* 0x00003000c8857810 */ /* 0x040fe40007ffe0ff */
[C---:B------:R-:W-:Y:S01]  /*f250*/  IADD3 R132, R200.reuse, 0x2800, RZ ;  /* 0x00002800c8847810 */ /* 0x040fe20007ffe0ff */
[----:B------:R1:W1:Y:S01]  /*f260*/  LDSM.16.M88.4 R168, [R201+0x1800] ;  /* 0x00180000c9a8783b */ /* 0x0002620000000200 */
[----:B------:R-:W-:Y:S02]  /*f270*/  IADD3 R0, R200, 0x2000, RZ ;  /* 0x00002000c8007810 */ /* 0x000fe40007ffe0ff */
[----:B------:R-:W-:Y:S01]  /*f280*/  SHF.L.U64.HI R15, R224, 0x1, R6 ;  /* 0x00000001e00f7819 */ /* 0x000fe20000010206 */
[----:B------:R1:W1:Y:S01]  /*f290*/  LDSM.16.M88.4 R172, [R209] ;  /* 0x00000000d1ac783b */ /* 0x0002620000000200 */
[----:B------:R-:W-:Y:S03]  /*f2a0*/  SHF.L.U64.HI R14, R218, 0x1, R5 ;  /* 0x00000001da0e7819 */ /* 0x000fe60000010205 */
[----:B------:R1:W1:Y:S04]  /*f2b0*/  LDSM.16.M88.4 R176, [R200] ;  /* 0x00000000c8b0783b */ /* 0x0002680000000200 */
[----:B------:R1:W1:Y:S04]  /*f2c0*/  LDSM.16.M88.4 R180, [R200+0x800] ;  /* 0x00080000c8b4783b */ /* 0x0002680000000200 */
[----:B------:R1:W1:Y:S04]  /*f2d0*/  LDSM.16.M88.4 R184, [R200+0x1000] ;  /* 0x00100000c8b8783b */ /* 0x0002680000000200 */
[----:B------:R1:W1:Y:S01]  /*f2e0*/  LDSM.16.M88.4 R188, [R200+0x1800] ;  /* 0x00180000c8bc783b */ /* 0x0002620000000200 */
[----:B------:R-:W-:-:S05]  /*f2f0*/  BRA.DIV ~URZ, `(.L_x_2119) ;  /* 0x0000bb627f007947 */ /* 0x000fca000b800000 */
[----:B------:R4:W3:Y:S02]  /*f300*/  SHFL.IDX PT, R2, R4, RZ, 0x181f ;  /* 0x00181fff04027589 */ /* 0x0008e400000e0000 */
.L_x_2230:
[----:B------:R-:W5:Y:S01]  /*f310*/  SHFL.IDX PT, R5, R13, RZ, 0x181f ;  /* 0x00181fff0d057589 */ /* 0x000f6200000e0000 */
[----:B------:R-:W-:Y:S01]  /*f320*/  ISETP.GE.AND P1, PT, R218, c[0x0][0x1d4], PT ;  /* 0x00007500da007a0c */ /* 0x000fe20003f26270 */
[----:B------:R-:W-:Y:S01]  /*f330*/  BSSY B0, `(.L_x_2120) ;  /* 0x000014f000007945 */ /* 0x000fe20003800000 */
[----:B------:R-:W-:Y:S02]  /*f340*/  ISETP.GE.AND P5, PT, R224, c[0x0][0x1d4], PT ;  /* 0x00007500e0007a0c */ /* 0x000fe40003fa6270 */
[----:B------:R4:W3:Y:S01]  /*f350*/  SHFL.IDX PT, R3, R13, 0x1, 0x181f ;  /* 0x00381f000d037f89 */ /* 0x0008e200000e0000 */
[----:B------:R-:W-:Y:S02]  /*f360*/  SEL R214, RZ, 0x10, P1 ;  /* 0x00000010ffd67807 */ /* 0x000fe40000800000 */
[----:B------:R-:W-:Y:S02]  /*f370*/  ISETP.GE.AND P4, PT, R223, c[0x0][0x1d4], PT ;  /* 0x00007500df007a0c */ /* 0x000fe40003f86270 */
[----:B----4-:R-:W4:Y:S01]  /*f380*/  SHFL.IDX PT, R4, R4, 0x1, 0x181f ;  /* 0x00381f0004047f89 */ /* 0x010f2200000e0000 */
[----:B------:R-:W-:Y:S02]  /*f390*/  ISETP.GE.AND P3, PT, R225, c[0x0][0x1d4], PT ;  /* 0x00007500e1007a0c */ /* 0x000fe40003f66270 */
[C---:B-----5:R-:W-:Y:S05]  /*f3a0*/  IADD3 R6, P0, R5.reuse, R22, RZ ;  /* 0x0000001605067210 */ /* 0x060fea0007f1e0ff */
[C---:B---3--:R-:W-:Y:S05]  /*f3b0*/  IMAD.X R7, R2.reuse, 0x1, R14, P0 ;  /* 0x0000000102077824 */ /* 0x048fea00000e060e */
[----:B------:R3:W-:Y:S02]  /*f3c0*/  LDGSTS.E.BYPASS.LTC128B.128 [R215+0x100], [R6.64], !P1 ;  /* 0x0010000006d77fae */ /* 0x0007e4000c901d46 */
[C---:B---3--:R-:W-:Y:S05]  /*f3d0*/  IADD3 R6, P0, R5.reuse, R20, RZ ;  /* 0x0000001405067210 */ /* 0x048fea0007f1e0ff */
[C---:B------:R-:W-:Y:S01]  /*f3e0*/  IMAD.X R7, R2.reuse, 0x1, R15, P0 ;  /* 0x0000000102077824 */ /* 0x040fe200000e060f */
[C---:B------:R-:W-:Y:S04]  /*f3f0*/  IADD3 R12, P0, R5.reuse, R30, RZ ;  /* 0x0000001e050c7210 */ /* 0x040fe80007f1e0ff */
[----:B------:R3:W-:Y:S01]  /*f400*/  LDGSTS.E.BYPASS.LTC128B.128 [R215+0x2100], [R6.64], !P5 ;  /* 0x0210000006d77fae */ /* 0x0007e2000e901d46 */
[----:B------:R-:W-:Y:S05]  /*f410*/  IMAD.X R13, R2, 0x1, R28, P0 ;  /* 0x00000001020d7824 */ /* 0x000fea00000e061c */
[----:B------:R5:W-:Y:S01]  /*f420*/  LDGSTS.E.BYPASS.LTC128B.128 [R215+0x4100], [R12.64], !P4 ;  /* 0x041000000cd77fae */ /* 0x000be2000e101d46 */
[----:B---3--:R-:W-:Y:S04]  /*f430*/  IADD3 R6, -R214, 0x10, RZ ;  /* 0x00000010d6067810 */ /* 0x008fe80007ffe1ff */
[----:B------:R-:W-:Y:S04]  /*f440*/  LOP3.LUT R6, R6, 0xf, RZ, 0xc0, !PT ;  /* 0x0000000f06067812 */ /* 0x000fe800078ec0ff */
[----:B------:R-:W-:Y:S04]  /*f450*/  IADD3 R22, P1, P0, R6, R3, R22 ;  /* 0x0000000306167210 */ /* 0x000fe8000783e016 */
[-C--:B----4-:R-:W-:Y:S02]  /*f460*/  IADD3.X R23, RZ, R4.reuse, R14, P1, P0 ;  /* 0x00000004ff177210 */ /* 0x090fe40000fe040e */
[----:B------:R-:W-:Y:S02]  /*f470*/  IADD3 R6, P0, R5, R31, RZ ;  /* 0x0000001f05067210 */ /* 0x000fe40007f1e0ff */
[----:B------:R-:W-:Y:S03]  /*f480*/  SEL R5, RZ, 0x10, P4 ;  /* 0x00000010ff057807 */ /* 0x000fe60002000000 */
[----:B------:R-:W-:Y:S05]  /*f490*/  IMAD.X R7, R2, 0x1, R29, P0 ;  /* 0x0000000102077824 */ /* 0x000fea00000e061d */
[----:B------:R3:W-:Y:S02]  /*f4a0*/  LDGSTS.E.BYPASS.LTC128B.128 [R215+0x6100], [R6.64], !P3 ;  /* 0x0610000006d77fae */ /* 0x0007e4000d901d46 */
[----:B---3--:R-:W-:Y:S04]  /*f4b0*/  SEL R6, RZ, 0x10, P5 ;  /* 0x00000010ff067807 */ /* 0x008fe80002800000 */
[----:B------:R-:W-:Y:S04]  /*f4c0*/  IADD3 R2, -R6, 0x10, RZ ;  /* 0x0000001006027810 */ /* 0x000fe80007ffe1ff */
[----:B------:R-:W-:Y:S04]  /*f4d0*/  LOP3.LUT R2, R2, 0xf, RZ, 0xc0, !PT ;  /* 0x0000000f02027812 */ /* 0x000fe800078ec0ff */
[-C--:B------:R-:W-:Y:S02]  /*f4e0*/  IADD3 R20, P1, P0, R2, R3.reuse, R20 ;  /* 0x0000000302147210 */ /* 0x080fe4000783e014 */
[----:B------:R-:W-:Y:S02]  /*f4f0*/  IADD3 R2, -R5, 0x10, RZ ;  /* 0x0000001005027810 */ /* 0x000fe40007ffe1ff */
[-C--:B------:R-:W-:Y:S02]  /*f500*/  IADD3.X R21, RZ, R4.reuse, R15, P1, P0 ;  /* 0x00000004ff157210 */ /* 0x080fe40000fe040f */
[----:B------:R-:W-:Y:S04]  /*f510*/  LOP3.LUT R2, R2, 0xf, RZ, 0xc0, !PT ;  /* 0x0000000f02027812 */ /* 0x000fe800078ec0ff */
[-C--:B------:R-:W-:Y:S02]  /*f520*/  IADD3 R14, P1, P0, R2, R3.reuse, R30 ;  /* 0x00000003020e7210 */ /* 0x080fe4000783e01e */
[----:B------:R-:W-:Y:S02]  /*f530*/  SEL R2, RZ, 0x10, P3 ;  /* 0x00000010ff027807 */ /* 0x000fe40001800000 */
[-C--:B------:R-:W-:Y:S02]  /*f540*/  IADD3.X R15, RZ, R4.reuse, R28, P1, P0 ;  /* 0x00000004ff0f7210 */ /* 0x080fe40000fe041c */
[----:B------:R-:W-:Y:S04]  /*f550*/  IADD3 R7, -R2, 0x10, RZ ;  /* 0x0000001002077810 */ /* 0x000fe80007ffe1ff */
[----:B------:R-:W-:Y:S04]  /*f560*/  LOP3.LUT R7, R7, 0xf, RZ, 0xc0, !PT ;  /* 0x0000000f07077812 */ /* 0x000fe800078ec0ff */
[----:B-----5:R-:W-:Y:S04]  /*f570*/  IADD3 R12, P1, P0, R7, R3, R31 ;  /* 0x00000003070c7210 */ /* 0x020fe8000783e01f */
[----:B------:R-:W-:Y:S02]  /*f580*/  IADD3.X R13, RZ, R4, R29, P1, P0 ;  /* 0x00000004ff0d7210 */ /* 0x000fe40000fe041d */
[----:B------:R-:W-:Y:S11]  /*f590*/  ISETP.NE.U32.AND P0, PT, R214, RZ, PT ;  /* 0x000000ffd600720c */ /* 0x000ff60003f05070 */
[----:B------:R-:W-:Y:S02]  /*f5a0*/  @!UPT UIADD3 URZ, URZ, URZ, URZ ;  /* 0x0000003f3f3ff290 */ /* 0x000fe4000fffe03f */
[----:B------:R3:W-:Y:S01]  /*f5b0*/  LDGSTS.E.BYPASS.LTC128B.128.ZFILL [R215+0x1100], [R22.64], P0 ;  /* 0x0110000016d77fae */ /* 0x0007e20008141d46 */
[----:B------:R-:W-:Y:S11]  /*f5c0*/  ISETP.NE.U32.AND P0, PT, R6, RZ, PT ;  /* 0x000000ff0600720c */ /* 0x000ff60003f05070 */
[----:B------:R-:W-:Y:S02]  /*f5d0*/  @!UPT UIADD3 URZ, URZ, URZ, URZ ;  /* 0x0000003f3f3ff290 */ /* 0x000fe4000fffe03f */
[----:B------:R3:W-:Y:S01]  /*f5e0*/  LDGSTS.E.BYPASS.LTC128B.128.ZFILL [R215+0x3100], [R20.64], P0 ;  /* 0x0310000014d77fae */ /* 0x0007e20008141d46 */
[----:B------:R-:W-:Y:S02]  /*f5f0*/  ISETP.NE.U32.AND P0, PT, R5, RZ, PT ;  /* 0x000000ff0500720c */ /* 0x000fe40003f05070 */
[C---:B--2---:R-:W-:Y:S08]  /*f600*/  HMMA.16816.F32 R4, R32.reuse, R8, RZ ;  /* 0x000000082004723c */ /* 0x044ff000000018ff */
[C---:B------:R-:W-:Y:S03]  /*f610*/  HMMA.16816.F32 R8, R32.reuse, R10, RZ ;  /* 0x0000000a2008723c */ /* 0x040fe600000018ff */
[----:B------:R2:W-:Y:S01]  /*f620*/  LDGSTS.E.BYPASS.LTC128B.128.ZFILL [R215+0x5100], [R14.64], P0 ;  /* 0x051000000ed77fae */ /* 0x0005e20008141d46 */
[----:B------:R-:W-:Y:S11]  /*f630*/  ISETP.NE.U32.AND P0, PT, R2, RZ, PT ;  /* 0x000000ff0200720c */ /* 0x000ff60003f05070 */
[----:B------:R-:W-:Y:S02]  /*f640*/  @!UPT UIADD3 URZ, URZ, URZ, URZ ;  /* 0x0000003f3f3ff290 */ /* 0x000fe4000fffe03f */
[----:B------:R2:W-:Y:S01]  /*f650*/  LDGSTS.E.BYPASS.LTC128B.128.ZFILL [R215+0x7100], [R12.64], P0 ;  /* 0x071000000cd77fae */ /* 0x0005e20008141d46 */
[----:B------:R-:W-:Y:S04]  /*f660*/  ISETP.GT.AND P0, PT, R216, R226, PT ;  /* 0x000000e2d800720c */ /* 0x000fe80003f04270 */
[----:B------:R-:W0:Y:S01]  /*f670*/  LDGDEPBAR ;  /* 0x00000000000079af */ /* 0x000e220000000000 */
[C---:B--2---:R-:W-:Y:S08]  /*f680*/  HMMA.16816.F32 R12, R32.reuse, R16, RZ ;  /* 0x00000010200c723c */ /* 0x044ff000000018ff */
[C---:B------:R-:W-:Y:S08]  /*f690*/  HMMA.16816.F32 R16, R32.reuse, R18, RZ ;  /* 0x000000122010723c */ /* 0x040ff000000018ff */
[C---:B-1-3--:R-:W-:Y:S08]  /*f6a0*/  HMMA.16816.F32 R20, R32.reuse, R24, RZ ;  /* 0x000000182014723c */ /* 0x04aff000000018ff */
        /* <DEDUP_REMOVED lines=15> */
[----:B------:R-:W3:Y:S05]  /*f7a0*/  LDSM.16.M88.4 R172, [R203+0x1000] ;  /* 0x00100000cbac783b */ /* 0x000eea0000000200 */
[----:B------:R-:W-:Y:S02]  /*f7b0*/  LDSM.16.M88.4 R188, [R133] ;  /* 0x0000000085bc783b */ /* 0x000fe40000000200 */
[C---:B-1----:R-:W-:Y:S08]  /*f7c0*/  HMMA.16816.F32 R4, R168.reuse, R176, R4 ;  /* 0x000000b0a804723c */ /* 0x042ff00000001804 */
[C---:B------:R-:W-:Y:S01]  /*f7d0*/  HMMA.16816.F32 R8, R168.reuse, R178, R8 ;  /* 0x000000b2a808723c */ /* 0x040fe20000001808 */
[----:B------:R-:W-:Y:S07]  /*f7e0*/  LDSM.16.M88.4 R176, [R210] ;  /* 0x00000000d2b0783b */ /* 0x000fee0000000200 */
[C---:B--2---:R-:W-:Y:S08]  /*f7f0*/  HMMA.16816.F32 R12, R168.reuse, R180, R12 ;  /* 0x000000b4a80c723c */ /* 0x044ff0000000180c */
[C---:B------:R-:W-:Y:S01]  /*f800*/  HMMA.16816.F32 R16, R168.reuse, R182, R16 ;  /* 0x000000b6a810723c */ /* 0x040fe20000001810 */
[----:B------:R-:W1:Y:S07]  /*f810*/  LDSM.16.M88.4 R180, [R202+-0x6000] ;  /* 0xffa00000cab4783b */ /* 0x000e6e0000000200 */
[C---:B---3--:R-:W-:Y:S08]  /*f820*/  HMMA.16816.F32 R20, R168.reuse, R172, R20 ;  /* 0x000000aca814723c */ /* 0x048ff00000001814 */
[C---:B------:R-:W-:Y:S01]  /*f830*/  HMMA.16816.F32 R24, R168.reuse, R174, R24 ;  /* 0x000000aea818723c */ /* 0x040fe20000001818 */
[----:B------:R-:W2:Y:S07]  /*f840*/  LDSM.16.M88.4 R172, [R202+-0x5800] ;  /* 0xffa80000caac783b */ /* 0x000eae0000000200 */
[C---:B------:R-:W-:Y:S08]  /*f850*/  HMMA.16816.F32 R28, R168.reuse, R184, R28 ;  /* 0x000000b8a81c723c */ /* 0x040ff0000000181c */
[----:B------:R-:W-:Y:S01]  /*f860*/  HMMA.16816.F32 R32, R168, R186, R32 ;  /* 0x000000baa820723c */ /* 0x000fe20000001820 */
[----:B------:R-:W3:Y:S05]  /*f870*/  LDSM.16.M88.4 R168, [R202+-0x5000] ;  /* 0xffb00000caa8783b */ /* 0x000eea0000000200 */
[----:B------:R-:W-:Y:S02]  /*f880*/  LDSM.16.M88.4 R184, [R201+0x2000] ;  /* 0x00200000c9b8783b */ /* 0x000fe40000000200 */
[C---:B-1----:R-:W-:Y:S08]  /*f890*/  HMMA.16816.F32 R4, R176.reuse, R180, R4 ;  /* 0x000000b4b004723c */ /* 0x042ff00000001804 */
[C---:B------:R-:W-:Y:S01]  /*f8a0*/  HMMA.16816.F32 R8, R176.reuse, R182, R8 ;  /* 0x000000b6b008723c */ /* 0x040fe20000001808 */
[----:B------:R-:W1:Y:S07]  /*f8b0*/  LDSM.16.M88.4 R180, [R202+-0x4800] ;  /* 0xffb80000cab4783b */ /* 0x000e6e0000000200 */
[C---:B--2---:R-:W-:Y:S08]  /*f8c0*/  HMMA.16816.F32 R12, R176.reuse, R172, R12 ;  /* 0x000000acb00c723c */ /* 0x044ff0000000180c */
[C---:B------:R-:W-:Y:S01]  /*f8d0*/  HMMA.16816.F32 R16, R176.reuse, R174, R16 ;  /* 0x000000aeb010723c */ /* 0x040fe20000001810 */
[----:B------:R-:W2:Y:S07]  /*f8e0*/  LDSM.16.M88.4 R172, [R208+0x4000] ;  /* 0x00400000d0ac783b */ /* 0x000eae0000000200 */
[C---:B---3--:R-:W-:Y:S08]  /*f8f0*/  HMMA.16816.F32 R20, R176.reuse, R168, R20 ;  /* 0x000000a8b014723c */ /* 0x048ff00000001814 */
[C---:B------:R-:W-:Y:S01]  /*f900*/  HMMA.16816.F32 R24, R176.reuse, R170, R24 ;  /* 0x000000aab018723c */ /* 0x040fe20000001818 */
[----:B------:R-:W3:Y:S07]  /*f910*/  LDSM.16.M88.4 R168, [R201+0x2800] ;  /* 0x00280000c9a8783b */ /* 0x000eee0000000200 */
[C---:B-1----:R-:W-:Y:S08]  /*f920*/  HMMA.16816.F32 R28, R176.reuse, R180, R28 ;  /* 0x000000b4b01c723c */ /* 0x042ff0000000181c */
[----:B------:R-:W-:Y:S01]  /*f930*/  HMMA.16816.F32 R32, R176, R182, R32 ;  /* 0x000000b6b020723c */ /* 0x000fe20000001820 */
[----:B------:R-:W1:Y:S05]  /*f940*/  LDSM.16.M88.4 R176, [R201+0x3000] ;  /* 0x00300000c9b0783b */ /* 0x000e6a0000000200 */
[----:B------:R-:W4:Y:S02]  /*f950*/  LDSM.16.M88.4 R180, [R201+0x3800] ;  /* 0x00380000c9b4783b */ /* 0x000f240000000200 */
[C---:B--2---:R-:W-:Y:S08]  /*f960*/  HMMA.16816.F32 R4, R172.reuse, R184, R4 ;  /* 0x000000b8ac04723c */ /* 0x044ff00000001804 */
[C---:B------:R-:W-:Y:S01]  /*f970*/  HMMA.16816.F32 R8, R172.reuse, R186, R8 ;  /* 0x000000baac08723c */ /* 0x040fe20000001808 */
[----:B------:R-:W-:Y:S07]  /*f980*/  LDSM.16.M88.4 R184, [R0] ;  /* 0x0000000000b8783b */ /* 0x000fee0000000200 */
[C---:B---3--:R-:W-:Y:S08]  /*f990*/  HMMA.16816.F32 R12, R172.reuse, R168, R12 ;  /* 0x000000a8ac0c723c */ /* 0x048ff0000000180c */
[C---:B------:R-:W-:Y:S01]  /*f9a0*/  HMMA.16816.F32 R16, R172.reuse, R170, R16 ;  /* 0x000000aaac10723c */ /* 0x040fe20000001810 */
[----:B------:R-:W2:Y:S07]  /*f9b0*/  LDSM.16.M88.4 R168, [R209+0x4000] ;  /* 0x00400000d1a8783b */ /* 0x000eae0000000200 */
[C---:B-1----:R-:W-:Y:S08]  /*f9c0*/  HMMA.16816.F32 R20, R172.reuse, R176, R20 ;  /* 0x000000b0ac14723c */ /* 0x042ff00000001814 */
[C---:B------:R-:W-:Y:S01]  /*f9d0*/  HMMA.16816.F32 R24, R172.reuse, R178, R24 ;  /* 0x000000b2ac18723c */ /* 0x040fe20000001818 */
[----:B------:R-:W1:Y:S07]  /*f9e0*/  LDSM.16.M88.4 R176, [R132] ;  /* 0x0000000084b0783b */ /* 0x000e6e0000000200 */
[C---:B----4-:R-:W-:Y:S08]  /*f9f0*/  HMMA.16816.F32 R28, R172.reuse, R180, R28 ;  /* 0x000000b4ac1c723c */ /* 0x050ff0000000181c */
[----:B------:R-:W-:Y:S01]  /*fa00*/  HMMA.16816.F32 R32, R172, R182, R32 ;  /* 0x000000b6ac20723c */ /* 0x000fe20000001820 */
[----:B------:R-:W3:Y:S05]  /*fa10*/  LDSM.16.M88.4 R172, [R192] ;  /* 0x00000000c0ac783b */ /* 0x000eea0000000200 */
[----:B------:R-:W-:Y:S02]  /*fa20*/  LDSM.16.M88.4 R180, [R211+0x4000] ;  /* 0x00400000d3b4783b */ /* 0x000fe40000000200 */
[C---:B--2---:R-:W-:Y:S08]  /*fa30*/  HMMA.16816.F32 R4, R168.reuse, R184, R4 ;  /* 0x000000b8a804723c */ /* 0x044ff00000001804 */
[C---:B------:R-:W-:Y:S01]  /*fa40*/  HMMA.16816.F32 R8, R168.reuse, R186, R8 ;  /* 0x000000baa808723c */ /* 0x040fe20000001808 */
[----:B------:R-:W2:Y:S07]  /*fa50*/  LDSM.16.M88.4 R184, [R203+0x2000] ;  /* 0x00200000cbb8783b */ /* 0x000eae0000000200 */
[C---:B-1----:R-:W-:Y:S08]  /*fa60*/  HMMA.16816.F32 R12, R168.reuse, R176, R12 ;  /* 0x000000b0a80c723c */ /* 0x042ff0000000180c */
[C---:B------:R-:W-:Y:S01]  /*fa70*/  HMMA.16816.F32 R16, R168.reuse, R178, R16 ;  /* 0x000000b2a810723c */ /* 0x040fe20000001810 */
[----:B------:R-:W1:Y:S07]  /*fa80*/  LDSM.16.M88.4 R176, [R203+0x2800] ;  /* 0x00280000cbb0783b */ /* 0x000e6e0000000200 */
[C---:B------:R-:W-:Y:S08]  /*fa90*/  HMMA.16816.F32 R20, R168.reuse, R188, R20 ;  /* 0x000000bca814723c */ /* 0x040ff00000001814 */
[C---:B------:R-:W-:Y:S01]  /*faa0*/  HMMA.16816.F32 R24, R168.reuse, R190, R24 ;  /* 0x000000bea818723c */ /* 0x040fe20000001818 */
[----:B------:R-:W-:Y:S07]  /*fab0*/  LDSM.16.M88.4 R188, [R202+-0x4000] ;  /* 0xffc00000cabc783b */ /* 0x000fee0000000200 */
[C---:B---3--:R-:W-:Y:S08]  /*fac0*/  HMMA.16816.F32 R28, R168.reuse, R172, R28 ;  /* 0x000000aca81c723c */ /* 0x048ff0000000181c */
[----:B------:R-:W-:Y:S01]  /*fad0*/  HMMA.16816.F32 R32, R168, R174, R32 ;  /* 0x000000aea820723c */ /* 0x000fe20000001820 */
[----:B------:R-:W3:Y:S05]  /*fae0*/  LDSM.16.M88.4 R168, [R203+0x3000] ;  /* 0x00300000cba8783b */ /* 0x000eea0000000200 */
[----:B------:R-:W4:Y:S02]  /*faf0*/  LDSM.16.M88.4 R172, [R203+0x3800] ;  /* 0x00380000cbac783b */ /* 0x000f240000000200 */
[C---:B--2---:R-:W-:Y:S08]  /*fb00*/  HMMA.16816.F32 R4, R180.reuse, R184, R4 ;  /* 0x000000b8b404723c */ /* 0x044ff00000001804 */
[C---:B------:R-:W-:Y:S01]  /*fb10*/  HMMA.16816.F32 R8, R180.reuse, R186, R8 ;  /* 0x000000bab408723c */ /* 0x040fe20000001808 */
[----:B------:R-:W2:Y:S07]  /*fb20*/  LDSM.16.M88.4 R184, [R210+0x4000] ;  /* 0x00400000d2b8783b */ /* 0x000eae0000000200 */
[C---:B-1----:R-:W-:Y:S08]  /*fb30*/  HMMA.16816.F32 R12, R180.reuse, R176, R12 ;  /* 0x000000b0b40c723c */ /* 0x042ff0000000180c */
[C---:B------:R-:W-:Y:S01]  /*fb40*/  HMMA.16816.F32 R16, R180.reuse, R178, R16 ;  /* 0x000000b2b410723c */ /* 0x040fe20000001810 */
[----:B------:R-:W-:Y:S07]  /*fb50*/  LDSM.16.M88.4 R176, [R202+-0x2800] ;  /* 0xffd80000cab0783b */ /* 0x000fee0000000200 */
[C---:B---3--:R-:W-:Y:S08]  /*fb60*/  HMMA.16816.F32 R20, R180.reuse, R168, R20 ;  /* 0x000000a8b414723c */ /* 0x048ff00000001814 */
[C---:B------:R-:W-:Y:S01]  /*fb70*/  HMMA.16816.F32 R24, R180.reuse, R170, R24 ;  /* 0x000000aab418723c */ /* 0x040fe20000001818 */
[----:B------:R-:W1:Y:S07]  /*fb80*/  LDSM.16.M88.4 R168, [R202+-0x3800] ;  /* 0xffc80000caa8783b */ /* 0x000e6e0000000200 */
[C---:B----4-:R-:W-:Y:S08]  /*fb90*/  HMMA.16816.F32 R28, R180.reuse, R172, R28 ;  /* 0x000000acb41c723c */ /* 0x050ff0000000181c */
[----:B------:R-:W-:Y:S01]  /*fba0*/  HMMA.16816.F32 R32, R180, R174, R32 ;  /* 0x000000aeb420723c */ /* 0x000fe20000001820 */
[----:B------:R-:W3:Y:S05]  /*fbb0*/  LDSM.16.M88.4 R172, [R202+-0x3000] ;  /* 0xffd00000caac783b */ /* 0x000eea0000000200 */
[----:B------:R-:W-:Y:S02]  /*fbc0*/  LDSM.16.M88.4 R180, [R208+0x8000] ;  /* 0x00800000d0b4783b */ /* 0x000fe40000000200 */
        /* <DEDUP_REMOVED lines=11> */
[----:B------:R-:W4:Y:S05]  /*fc80*/  LDSM.16.M88.4 R176, [R201+0x5800] ;  /* 0x00580000c9b0783b */ /* 0x000f2a0000000200 */
[----:B------:R-:W-:Y:S02]  /*fc90*/  LDSM.16.M88.4 R184, [R209+0x8000] ;  /* 0x00800000d1b8783b */ /* 0x000fe40000000200 */
[C---:B--2---:R-:W-:Y:S08]  /*fca0*/  HMMA.16816.F32 R4, R180.reuse, R188, R4 ;  /* 0x000000bcb404723c */ /* 0x044ff00000001804 */
[C---:B------:R-:W-:Y:S01]  /*fcb0*/  HMMA.16816.F32 R8, R180.reuse, R190, R8 ;  /* 0x000000beb408723c */ /* 0x040fe20000001808 */
[----:B------:R-:W2:Y:S05]  /*fcc0*/  LDSM.16.M88.4 R188, [R193] ;  /* 0x00000000c1bc783b */ /* 0x000eaa0000000200 */
[----:B------:R-:W5:Y:S02]  /*fcd0*/  LDSM.16.M88.4 R192, [R194] ;  /* 0x00000000c2c0783b */ /* 0x000f640000000200 */
[C---:B-1----:R-:W-:Y:S08]  /*fce0*/  HMMA.16816.F32 R12, R180.reuse, R168, R12 ;  /* 0x000000a8b40c723c */ /* 0x042ff0000000180c */
[C---:B------:R-:W-:Y:S01]  /*fcf0*/  HMMA.16816.F32 R16, R180.reuse, R170, R16 ;  /* 0x000000aab410723c */ /* 0x040fe20000001810 */
[----:B------:R-:W1:Y:S07]  /*fd00*/  LDSM.16.M88.4 R168, [R196] ;  /* 0x00000000c4a8783b */ /* 0x000e6e0000000200 */
[C---:B---3--:R-:W-:Y:S08]  /*fd10*/  HMMA.16816.F32 R20, R180.reuse, R172, R20 ;  /* 0x000000acb414723c */ /* 0x048ff00000001814 */
[C---:B------:R-:W-:Y:S01]  /*fd20*/  HMMA.16816.F32 R24, R180.reuse, R174, R24 ;  /* 0x000000aeb418723c */ /* 0x040fe20000001818 */
[----:B------:R-:W3:Y:S07]  /*fd30*/  LDSM.16.M88.4 R172, [R197] ;  /* 0x00000000c5ac783b */ /* 0x000eee0000000200 */
[C---:B----4-:R-:W-:Y:S08]  /*fd40*/  HMMA.16816.F32 R28, R180.reuse, R176, R28 ;  /* 0x000000b0b41c723c */ /* 0x050ff0000000181c */
[----:B------:R-:W-:Y:S01]  /*fd50*/  HMMA.16816.F32 R32, R180, R178, R32 ;  /* 0x000000b2b420723c */ /* 0x000fe20000001820 */
[----:B------:R-:W-:Y:S05]  /*fd60*/  LDSM.16.M88.4 R176, [R211+0x8000] ;  /* 0x00800000d3b0783b */ /* 0x000fea0000000200 */
[----:B------:R-:W4:Y:S02]  /*fd70*/  LDSM.16.M88.4 R180, [R203+0x4000] ;  /* 0x00400000cbb4783b */ /* 0x000f240000000200 */
[C---:B--2---:R-:W-:Y:S08]  /*fd80*/  HMMA.16816.F32 R4, R184.reuse, R188, R4 ;  /* 0x000000bcb804723c */ /* 0x044ff00000001804 */
[C---:B------:R-:W-:Y:S01]  /*fd90*/  HMMA.16816.F32 R8, R184.reuse, R190, R8 ;  /* 0x000000beb808723c */ /* 0x040fe20000001808 */
[----:B------:R-:W2:Y:S07]  /*fda0*/  LDSM.16.M88.4 R188, [R203+0x4800] ;  /* 0x00480000cbbc783b */ /* 0x000eae0000000200 */
[C---:B-----5:R-:W-:Y:S08]  /*fdb0*/  HMMA.16816.F32 R12, R184.reuse, R192, R12 ;  /* 0x000000c0b80c723c */ /* 0x060ff0000000180c */
[C---:B------:R-:W-:Y:S01]  /*fdc0*/  HMMA.16816.F32 R16, R184.reuse, R194, R16 ;  /* 0x000000c2b810723c */ /* 0x040fe20000001810 */
[----:B------:R-:W5:Y:S07]  /*fdd0*/  LDSM.16.M88.4 R192, [R203+0x5000] ;  /* 0x00500000cbc0783b */ /* 0x000f6e0000000200 */
[C---:B-1----:R-:W-:Y:S08]  /*fde0*/  HMMA.16816.F32 R20, R184.reuse, R168, R20 ;  /* 0x000000a8b814723c */ /* 0x042ff00000001814 */
[C---:B------:R-:W-:Y:S01]  /*fdf0*/  HMMA.16816.F32 R24, R184.reuse, R170, R24 ;  /* 0x000000aab818723c */ /* 0x040fe20000001818 */
[----:B------:R-:W1:Y:S07]  /*fe00*/  LDSM.16.M88.4 R168, [R203+0x5800] ;  /* 0x00580000cba8783b */ /* 0x000e6e0000000200 */
[C---:B---3--:R-:W-:Y:S08]  /*fe10*/  HMMA.16816.F32 R28, R184.reuse, R172, R28 ;  /* 0x000000acb81c723c */ /* 0x048ff0000000181c */
[----:B------:R-:W-:Y:S01]  /*fe20*/  HMMA.16816.F32 R32, R184, R174, R32 ;  /* 0x000000aeb820723c */ /* 0x000fe20000001820 */
[----:B------:R-:W-:Y:S05]  /*fe30*/  LDSM.16.M88.4 R172, [R210+0x8000] ;  /* 0x00800000d2ac783b */ /* 0x000fea0000000200 */
[----:B------:R-:W-:Y:S02]  /*fe40*/  LDSM.16.M88.4 R184, [R202+-0x1800] ;  /* 0xffe80000cab8783b */ /* 0x000fe40000000200 */
[C---:B----4-:R-:W-:Y:S08]  /*fe50*/  HMMA.16816.F32 R4, R176.reuse, R180, R4 ;  /* 0x000000b4b004723c */ /* 0x050ff00000001804 */
[C---:B------:R-:W-:Y:S01]  /*fe60*/  HMMA.16816.F32 R8, R176.reuse, R182, R8 ;  /* 0x000000b6b008723c */ /* 0x040fe20000001808 */
[----:B------:R-:W3:Y:S07]  /*fe70*/  LDSM.16.M88.4 R180, [R202+-0x2000] ;  /* 0xffe00000cab4783b */ /* 0x000eee0000000200 */
[C---:B--2---:R-:W-:Y:S08]  /*fe80*/  HMMA.16816.F32 R12, R176.reuse, R188, R12 ;  /* 0x000000bcb00c723c */ /* 0x044ff0000000180c */
[C---:B------:R-:W-:Y:S01]  /*fe90*/  HMMA.16816.F32 R16, R176.reuse, R190, R16 ;  /* 0x000000beb010723c */ /* 0x040fe20000001810 */
[----:B------:R-:W2:Y:S07]  /*fea0*/  LDSM.16.M88.4 R188, [R202+-0x1000] ;  /* 0xfff00000cabc783b */ /* 0x000eae0000000200 */
[C---:B-----5:R-:W-:Y:S08]  /*feb0*/  HMMA.16816.F32 R20, R176.reuse, R192, R20 ;  /* 0x000000c0b014723c */ /* 0x060ff00000001814 */
[C---:B------:R-:W-:Y:S01]  /*fec0*/  HMMA.16816.F32 R24, R176.reuse, R194, R24 ;  /* 0x000000c2b018723c */ /* 0x040fe20000001818 */
[----:B------:R-:W4:Y:S07]  /*fed0*/  LDSM.16.M88.4 R192, [R202+-0x800] ;  /* 0xfff80000cac0783b */ /* 0x000f2e0000000200 */
[C---:B-1----:R-:W-:Y:S08]  /*fee0*/  HMMA.16816.F32 R28, R176.reuse, R168, R28 ;  /* 0x000000a8b01c723c */ /* 0x042ff0000000181c */
[----:B------:R-:W-:Y:S01]  /*fef0*/  HMMA.16816.F32 R32, R176, R170, R32 ;  /* 0x000000aab020723c */ /* 0x000fe20000001820 */
[----:B------:R-:W-:Y:S05]  /*ff00*/  LDSM.16.M88.4 R168, [R208+0xc000] ;  /* 0x00c00000d0a8783b */ /* 0x000fea0000000200 */
[----:B------:R-:W1:Y:S02]  /*ff10*/  LDSM.16.M88.4 R176, [R201+0x6000] ;  /* 0x00600000c9b0783b */ /* 0x000e640000000200 */
[C---:B---3--:R-:W-:Y:S08]  /*ff20*/  HMMA.16816.F32 R4, R172.reuse, R180, R4 ;  /* 0x000000b4ac04723c */ /* 0x048ff00000001804 */
[C---:B------:R-:W-:Y:S01]  /*ff30*/  HMMA.16816.F32 R8, R172.reuse, R182, R8 ;  /* 0x000000b6ac08723c */ /* 0x040fe20000001808 */
[----:B------:R-:W3:Y:S07]  /*ff40*/  LDSM.16.M88.4 R180, [R201+0x6800] ;  /* 0x00680000c9b4783b */ /* 0x000eee0000000200 */
[C---:B------:R-:W-:Y:S08]  /*ff50*/  HMMA.16816.F32 R12, R172.reuse, R184, R12 ;  /* 0x000000b8ac0c723c */ /* 0x040ff0000000180c */
[C---:B------:R-:W-:Y:S01]  /*ff60*/  HMMA.16816.F32 R16, R172.reuse, R186, R16 ;  /* 0x000000baac10723c */ /* 0x040fe20000001810 */
[----:B------:R-:W5:Y:S07]  /*ff70*/  LDSM.16.M88.4 R184, [R201+0x7000] ;  /* 0x00700000c9b8783b */ /* 0x000f6e0000000200 */
[C---:B--2---:R-:W-:Y:S08]  /*ff80*/  HMMA.16816.F32 R20, R172.reuse, R188, R20 ;  /* 0x000000bcac14723c */ /* 0x044ff00000001814 */
[C---:B------:R-:W-:Y:S01]  /*ff90*/  HMMA.16816.F32 R24, R172.reuse, R190, R24 ;  /* 0x000000beac18723c */ /* 0x040fe20000001818 */
[----:B------:R-:W2:Y:S07]  /*ffa0*/  LDSM.16.M88.4 R188, [R201+0x7800] ;  /* 0x00780000c9bc783b */ /* 0x000eae0000000200 */
[C---:B----4-:R-:W-:Y:S08]  /*ffb0*/  HMMA.16816.F32 R28, R172.reuse, R192, R28 ;  /* 0x000000c0ac1c723c */ /* 0x050ff0000000181c */
[----:B------:R-:W-:Y:S01]  /*ffc0*/  HMMA.16816.F32 R32, R172, R194, R32 ;  /* 0x000000c2ac20723c */ /* 0x000fe20000001820 */
[----:B------:R-:W-:Y:S05]  /*ffd0*/  LDSM.16.M88.4 R192, [R198] ;  /* 0x00000000c6c0783b */ /* 0x000fea0000000200 */
[----:B------:R-:W4:Y:S02]  /*ffe0*/  LDSM.16.M88.4 R172, [R209+0xc000] ;  /* 0x00c00000d1ac783b */ /* 0x000f240000000200 */
[C---:B-1----:R-:W-:Y:S03]  /*fff0*/  HMMA.16816.F32 R4, R168.reuse, R176, R4 ;  /* 0x000000b0a804723c */ /* 0x042fe60000001804 */
[----:B------:R-:W1:Y:S05]  /*10000*/  LDSM.16.M88.4 R196, [R199] ;  /* 0x00000000c7c4783b */ /* 0x000e6a0000000200 */
[C---:B------:R-:W-:Y:S01]  /*10010*/  HMMA.16816.F32 R8, R168.reuse, R178, R8 ;  /* 0x000000b2a808723c */ /* 0x040fe20000001808 */
[----:B------:R-:W1:Y:S07]  /*10020*/  LDSM.16.M88.4 R176, [R212] ;  /* 0x00000000d4b0783b */ /* 0x000e6e0000000200 */
[C---:B---3--:R-:W-:Y:S08]  /*10030*/  HMMA.16816.F32 R12, R168.reuse, R180, R12 ;  /* 0x000000b4a80c723c */ /* 0x048ff0000000180c */
[C---:B------:R-:W-:Y:S01]  /*10040*/  HMMA.16816.F32 R16, R168.reuse, R182, R16 ;  /* 0x000000b6a810723c */ /* 0x040fe20000001810 */
[----:B------:R-:W-:Y:S07]  /*10050*/  LDSM.16.M88.4 R180, [R211+0xc000] ;  /* 0x00c00000d3b4783b */ /* 0x000fee0000000200 */
[C---:B-----5:R-:W-:Y:S08]  /*10060*/  HMMA.16816.F32 R20, R168.reuse, R184, R20 ;  /* 0x000000b8a814723c */ /* 0x060ff00000001814 */
[C---:B------:R-:W-:Y:S01]  /*10070*/  HMMA.16816.F32 R24, R168.reuse, R186, R24 ;  /* 0x000000baa818723c */ /* 0x040fe20000001818 */
[----:B------:R-:W-:Y:S07]  /*10080*/  LDSM.16.M88.4 R184, [R203+0x6000] ;  /* 0x00600000cbb8783b */ /* 0x000fee0000000200 */
[C---:B--2---:R-:W-:Y:S08]  /*10090*/  HMMA.16816.F32 R28, R168.reuse, R188, R28 ;  /* 0x000000bca81c723c */ /* 0x044ff0000000181c */
[----:B------:R-:W-:Y:S01]  /*100a0*/  HMMA.16816.F32 R32, R168, R190, R32 ;  /* 0x000000bea820723c */ /* 0x000fe20000001820 */
[----:B------:R-:W2:Y:S05]  /*100b0*/  LDSM.16.M88.4 R168, [R213] ;  /* 0x00000000d5a8783b */ /* 0x000eaa0000000200 */
[----:B------:R-:W3:Y:S02]  /*100c0*/  LDSM.16.M88.4 R188, [R203+0x6800] ;  /* 0x00680000cbbc783b */ /* 0x000ee40000000200 */
[C---:B----4-:R-:W-:Y:S08]  /*100d0*/  HMMA.16816.F32 R4, R172.reuse, R192, R4 ;  /* 0x000000c0ac04723c */ /* 0x050ff00000001804 */
[C---:B------:R-:W-:Y:S01]  /*100e0*/  HMMA.16816.F32 R8, R172.reuse, R194, R8 ;  /* 0x000000c2ac08723c */ /* 0x040fe20000001808 */
[----:B------:R-:W4:Y:S07]  /*100f0*/  LDSM.16.M88.4 R192, [R203+0x7000] ;  /* 0x00700000cbc0783b */ /* 0x000f2e0000000200 */
[C---:B-1----:R-:W-:Y:S08]  /*10100*/  HMMA.16816.F32 R12, R172.reuse, R196, R12 ;  /* 0x000000c4ac0c723c */ /* 0x042ff0000000180c */
[C---:B------:R-:W-:Y:S01]  /*10110*/  HMMA.16816.F32 R16, R172.reuse, R198, R16 ;  /* 0x000000c6ac10723c */ /* 0x040fe20000001810 */
[----:B------:R-:W1:Y:S07]  /*10120*/  LDSM.16.M88.4 R196, [R203+0x7800] ;  /* 0x00780000cbc4783b */ /* 0x000e6e0000000200 */
[C---:B------:R-:W-:Y:S08]  /*10130*/  HMMA.16816.F32 R20, R172.reuse, R176, R20 ;  /* 0x000000b0ac14723c */ /* 0x040ff00000001814 */
[C---:B------:R-:W-:Y:S01]  /*10140*/  HMMA.16816.F32 R24, R172.reuse, R178, R24 ;  /* 0x000000b2ac18723c */ /* 0x040fe20000001818 */
[----:B------:R-:W-:Y:S07]  /*10150*/  LDSM.16.M88.4 R176, [R202+0x800] ;  /* 0x00080000cab0783b */ /* 0x000fee0000000200 */
[C---:B--2---:R-:W-:Y:S08]  /*10160*/  HMMA.16816.F32 R28, R172.reuse, R168, R28 ;  /* 0x000000a8ac1c723c */ /* 0x044ff0000000181c */
[----:B------:R-:W-:Y:S01]  /*10170*/  HMMA.16816.F32 R32, R172, R170, R32 ;  /* 0x000000aaac20723c */ /* 0x000fe20000001820 */
[----:B------:R-:W-:Y:S05]  /*10180*/  LDSM.16.M88.4 R168, [R210+0xc000] ;  /* 0x00c00000d2a8783b */ /* 0x000fea0000000200 */
[----:B------:R-:W2:Y:S02]  /*10190*/  LDSM.16.M88.4 R172, [R202] ;  /* 0x00000000caac783b */ /* 0x000ea40000000200 */
[C---:B------:R-:W-:Y:S08]  /*101a0*/  HMMA.16816.F32 R4, R180.reuse, R184, R4 ;  /* 0x000000b8b404723c */ /* 0x040ff00000001804 */
[C---:B------:R-:W-:Y:S01]  /*101b0*/  HMMA.16816.F32 R8, R180.reuse, R186, R8 ;  /* 0x000000bab408723c */ /* 0x040fe20000001808 */
[----:B------:R-:W5:Y:S07]  /*101c0*/  LDSM.16.M88.4 R184, [R202+0x1000] ;  /* 0x00100000cab8783b */ /* 0x000f6e0000000200 */
[C---:B---3--:R-:W-:Y:S08]  /*101d0*/  HMMA.16816.F32 R12, R180.reuse, R188, R12 ;  /* 0x000000bcb40c723c */ /* 0x048ff0000000180c */
[C---:B------:R-:W-:Y:S01]  /*101e0*/  HMMA.16816.F32 R16, R180.reuse, R190, R16 ;  /* 0x000000beb410723c */ /* 0x040fe20000001810 */
[----:B------:R-:W3:Y:S01]  /*101f0*/  LDSM.16.M88.4 R188, [R202+0x1800] ;  /* 0x00180000cabc783b */ /* 0x000ee20000000200 */
[----:B------:R-:W-:Y:S04]  /*10200*/  DEPBAR.LE SB0, 0x0 ;  /* 0x000080000000791a */ /* 0x000fe80000000000 */
[----:B------:R-:W-:Y:S02]  /*10210*/  BAR.SYNC.DEFER_BLOCKING 0x0 ;  /* 0x0000000000007b1d */ /* 0x000fe40000010000 */
[C---:B----4-:R-:W-:Y:S08]  /*10220*/  HMMA.16816.F32 R20, R180.reuse, R192, R20 ;  /* 0x000000c0b414723c */ /* 0x050ff00000001814 */
[C---:B------:R-:W-:Y:S08]  /*10230*/  HMMA.16816.F32 R24, R180.reuse, R194, R24 ;  /* 0x000000c2b418723c */ /* 0x040ff00000001818 */
[C---:B-1----:R-:W-:Y:S08]  /*10240*/  HMMA.16816.F32 R28, R180.reuse, R196, R28 ;  /* 0x000000c4b41c723c */ /* 0x042ff0000000181c */
[----:B------:R-:W-:Y:S08]  /*10250*/  HMMA.16816.F32 R32, R180, R198, R32 ;  /* 0x000000c6b420723c */ /* 0x000ff00000001820 */
[C---:B--2---:R-:W-:Y:S08]  /*10260*/  HMMA.16816.F32 R4, R168.reuse, R172, R4 ;  /* 0x000000aca804723c */ /* 0x044ff00000001804 */
[C---:B------:R-:W-:Y:S08]  /*10270*/  HMMA.16816.F32 R8, R168.reuse, R174, R8 ;  /* 0x000000aea808723c */ /* 0x040ff00000001808 */
[C---:B------:R-:W-:Y:S08]  /*10280*/  HMMA.16816.F32 R12, R168.reuse, R176, R12 ;  /* 0x000000b0a80c723c */ /* 0x040ff0000000180c */
[C---:B------:R-:W-:Y:S08]  /*10290*/  HMMA.16816.F32 R16, R168.reuse, R178, R16 ;  /* 0x000000b2a810723c */ /* 0x040ff00000001810 */
[C---:B-----5:R-:W-:Y:S08]  /*102a0*/  HMMA.16816.F32 R20, R168.reuse, R184, R20 ;  /* 0x000000b8a814723c */ /* 0x060ff00000001814 */
        /* <DEDUP_REMOVED lines=9> */
[----:B------:R-:W-:Y:S01]  /*10340*/  SHF.L.U64.HI R173, R223, 0x1, R168 ;  /* 0x00000001dfad7819 */ /* 0x000fe200000102a8 */
[----:B------:R-:W-:Y:S01]  /*10350*/  IMAD.MOV.U32 R217, RZ, RZ, RZ ;  /* 0x000000ffffd97224 */ /* 0x000fe200078e00ff */
[----:B------:R-:W-:Y:S01]  /*10360*/  ISETP.NE.AND P2, PT, R221, 0x1, PT ;  /* 0x00000001dd00780c */ /* 0x000fe20003f45270 */
[----:B------:R-:W-:Y:S01]  /*10370*/  IMAD.SHL.U32 R178, R225, 0x2, RZ ;  /* 0x00000002e1b27824 */ /* 0x000fe200078e00ff */
[----:B------:R-:W-:Y:S01]  /*10380*/  IADD3 R2, R2, -0x40, R229 ;  /* 0xffffffc002027810 */ /* 0x000fe20007ffe0e5 */
[----:B------:R-:W-:Y:S01]  /*10390*/  IMAD.SHL.U32 R177, R223, 0x2, RZ ;  /* 0x00000002dfb17824 */ /* 0x000fe200078e00ff */
[----:B------:R-:W-:Y:S01]  /*103a0*/  SHF.R.S32.HI R221, RZ, 0x1f, R225 ;  /* 0x0000001fffdd7819 */ /* 0x000fe200000114e1 */
        /* <DEDUP_REMOVED lines=31> */
.L_x_2231:
[----:B------:R-:W-:-:S05]  /*105a0*/  BRA.DIV ~URZ, `(.L_x_2123) ;  /* 0x0000a9927f007947 */ /* 0x000fca000b800000 */
[----:B------:R-:W3:Y:S01]  /*105b0*/  SHFL.IDX PT, R0, R170, RZ, 0x181f ;  /* 0x00181fffaa007589 */ /* 0x000ee200000e0000 */
[----:B------:R-:W-:Y:S04]  /*105c0*/  IADD3 R2, -R214, 0x10, RZ ;  /* 0x00000010d6027810 */ /* 0x000fe80007ffe1ff */
[----:B------:R-:W-:Y:S04]  /*105d0*/  LOP3.LUT R2, R2, 0xf, RZ, 0xc0, !PT ;  /* 0x0000000f02027812 */ /* 0x000fe800078ec0ff */
[----:B---3--:R-:W-:Y:S04]  /*105e0*/  IADD3 R168, P1, P0, R2, R0, R175 ;  /* 0x0000000002a87210 */ /* 0x008fe8000783e0af */
[----:B--2---:R-:W-:Y:S02]  /*105f0*/  IADD3.X R169, RZ, R132, R171, P1, P0 ;  /* 0x00000084ffa97210 */ /* 0x004fe40000fe04ab */
[----:B------:R-:W-:Y:S11]  /*10600*/  ISETP.NE.U32.AND P0, PT, R214, RZ, PT ;  /* 0x000000ffd600720c */ /* 0x000ff60003f05070 */
[----:B------:R-:W-:Y:S02]  /*10610*/  @!UPT UIADD3 URZ, URZ, URZ, URZ ;  /* 0x0000003f3f3ff290 */ /* 0x000fe4000fffe03f */
[----:B------:R-:W-:Y:S01]  /*10620*/  @!PT LDS RZ, [RZ] ;  /* 0x00000000fffff984 */ /* 0x000fe20000000800 */
[----:B------:R-:W-:Y:S01]  /*10630*/  @!PT LDS RZ, [RZ] ;  /* 0x00000000fffff984 */ /* 0x000fe20000000800 */
[----:B------:R2:W-:Y:S01]  /*10640*/  LDGSTS.E.BYPASS.LTC128B.128.ZFILL [R215+0x8100], [R168.64], P0 ;  /* 0x08100000a8d77fae */ /* 0x0005e20008141d46 */
[----:B------:R-:W-:Y:S05]  /*10650*/  IADD3 R2, P0, R0, R176, RZ ;  /* 0x000000b000027210 */ /* 0x000fea0007f1e0ff */
[----:B------:R-:W-:Y:S05]  /*10660*/  IMAD.X R3, R132, 0x1, R172, P0 ;  /* 0x0000000184037824 */ /* 0x000fea00000e06ac */
[----:B------:R3:W-:Y:S02]  /*10670*/  LDGSTS.E.BYPASS.LTC128B.128 [R215+0xa100], [R2.64], !P5 ;  /* 0x0a10000002d77fae */ /* 0x0007e4000e901d46 */
[----:B---3--:R-:W-:Y:S05]  /*10680*/  IADD3 R2, P0, R0, R177, RZ ;  /* 0x000000b100027210 */ /* 0x008fea0007f1e0ff */
[----:B------:R-:W-:Y:S05]  /*10690*/  IMAD.X R3, R132, 0x1, R173, P0 ;  /* 0x0000000184037824 */ /* 0x000fea00000e06ad */
[----:B------:R3:W-:Y:S02]  /*106a0*/  LDGSTS.E.BYPASS.LTC128B.128 [R215+0xc100], [R2.64], !P4 ;  /* 0x0c10000002d77fae */ /* 0x0007e4000e101d46 */
[----:B---3--:R-:W-:Y:S02]  /*106b0*/  IADD3 R2, P0, R0, R178, RZ ;  /* 0x000000b200027210 */ /* 0x008fe40007f1e0ff */
[----:B------:R2:W3:Y:S03]  /*106c0*/  SHFL.IDX PT, R0, R170, 0x1, 0x181f ;  /* 0x00381f00aa007f89 */ /* 0x0004e600000e0000 */
[----:B------:R-:W-:Y:S02]  /*106d0*/  IMAD.X R3, R132, 0x1, R174, P0 ;  /* 0x0000000184037824 */ /* 0x000fe400000e06ae */
[----:B------:R2:W4:Y:S04]  /*106e0*/  SHFL.IDX PT, R132, R133, 0x1, 0x181f ;  /* 0x00381f0085847f89 */ /* 0x00052800000e0000 */
[----:B------:R2:W-:Y:S02]  /*106f0*/  LDGSTS.E.BYPASS.LTC128B.128 [R215+0xe100], [R2.64], !P3 ;  /* 0x0e10000002d77fae */ /* 0x0005e4000d901d46 */
.L_x_2232:
[C---:B--2---:R-:W-:Y:S02]  /*10700*/  IADD3 R2, -R214.reuse, 0x10, RZ ;  /* 0x00000010d6027810 */ /* 0x044fe40007ffe1ff */
[----:B------:R-:W-:Y:S02]  /*10710*/  ISETP.NE.U32.AND P0, PT, R214, RZ, PT ;  /* 0x000000ffd600720c */ /* 0x000fe40003f05070 */
[----:B------:R-:W-:Y:S04]  /*10720*/  LOP3.LUT R2, R2, 0xf, RZ, 0xc0, !PT ;  /* 0x0000000f02027812 */ /* 0x000fe800078ec0ff */
[----:B---3--:R-:W-:Y:S04]  /*10730*/  IADD3 R2, P2, P1, R2, R0, R175 ;  /* 0x0000000002027210 */ /* 0x008fe8000795e0af */
[----:B----4-:R-:W-:Y:S05]  /*10740*/  IADD3.X R3, RZ, R132, R171, P2, P1 ;  /* 0x00000084ff037210 */ /* 0x010fea00017e24ab */
[----:B------:R-:W-:Y:S01]  /*10750*/  @!PT LDS RZ, [RZ] ;  /* 0x00000000fffff984 */ /* 0x000fe20000000800 */
[----:B------:R-:W-:Y:S01]  /*10760*/  @!PT LDS RZ, [RZ] ;  /* 0x00000000fffff984 */ /* 0x000fe20000000800 */
[----:B------:R-:W-:Y:S01]  /*10770*/  @!PT LDS RZ, [RZ] ;  /* 0x00000000fffff984 */ /* 0x000fe20000000800 */
[----:B------:R2:W-:Y:S01]  /*10780*/  LDGSTS.E.BYPASS.LTC128B.128.ZFILL [R215+0x9100], [R2.64], P0 ;  /* 0x0910000002d77fae */ /* 0x0005e20008141d46 */
[----:B------:R-:W-:Y:S05]  /*10790*/  IADD3 R170, P0, R0, R176, RZ ;  /* 0x000000b000aa7210 */ /* 0x000fea0007f1e0ff */
        /* <DEDUP_REMOVED lines=8> */
.L_x_2121:
[----:B------:R-:W-:Y:S05]  /*10820*/  BSYNC B0 ;  /* 0x0000000000007941 */ /* 0x000fea0003800000 */
.L_x_2120:
[----:B---3--:R-:W-:Y:S01]  /*10830*/  LOP3.LUT R168, RZ, c[0x0][0x324], RZ, 0x33, !PT ;  /* 0x0000c900ffa87a12 */ /* 0x008fe200078e33ff */
[----:B------:R-:W-:Y:S01]  /*10840*/  IMAD.MOV.U32 R0, RZ, RZ, c[0x0][0x2c4] ;  /* 0x0000b100ff007624 */ /* 0x000fe200078e00ff */
[----:B------:R-:W0:Y:S01]  /*10850*/  LDGDEPBAR ;  /* 0x00000000000079af */ /* 0x000e220000000000 */
[----:B------:R-:W-:Y:S02]  /*10860*/  IMAD.IADD R132, R243, 0x1, R242 ;  /* 0x00000001f3847824 */ /* 0x000fe400078e02f2 */
[----:B-1----:R-:W-:Y:S01]  /*10870*/  IMAD.SHL.U32 R133, R216, 0x40, RZ ;  /* 0x00000040d8857824 */ /* 0x002fe200078e00ff */
[----:B------:R-:W-:Y:S11]  /*10880*/  ISETP.NE.AND P0, PT, R0, 0x1, PT ;  /* 0x000000010000780c */ /* 0x000ff60003f05270 */
[----:B------:R-:W-:Y:S02]  /*10890*/  @!UPT UIADD3 URZ, URZ, URZ, URZ ;  /* 0x0000003f3f3ff290 */ /* 0x000fe4000fffe03f */
[----:B------:R-:W-:Y:S05]  /*108a0*/  @P0 IMAD.HI.U32 R0, R132, c[0x0][0x2c8], RZ ;  /* 0x0000b20084000a27 */ /* 0x000fea00078e00ff */
[----:B------:R-:W-:Y:S02]  /*108b0*/  @P0 SHF.R.U32.HI R132, RZ, c[0x0][0x2cc], R0 ;  /* 0x0000b300ff840a19 */ /* 0x000fe40000011600 */
[----:B------:R-:W-:Y:S04]  /*108c0*/  IADD3 R0, -R231, 0x1, -R133 ;  /* 0x00000001e7007810 */ /* 0x000fe80007ffe985 */
[----:B------:R-:W-:Y:S04]  /*108d0*/  IADD3 R0, -R228, R0, R227 ;  /* 0x00000000e4007210 */ /* 0x000fe80007ffe1e3 */
[----:B------:R-:W-:Y:S01]  /*108e0*/  IADD3 R169, R0, c[0x0][0x328], RZ ;  /* 0x0000ca0000a97a10 */ /* 0x000fe20007ffe0ff */
[----:B------:R-:W-:-:S05]  /*108f0*/  BRA.DIV ~URZ, `(.L_x_2124) ;  /* 0x0000a8927f007947 */ /* 0x000fca000b800000 */
[----:B------:R1:W2:Y:S02]  /*10900*/  SHFL.IDX PT, R3, R132, RZ, 0x1c1f ;  /* 0x001c1fff84037589 */ /* 0x0002a400000e0000 */
.L_x_2233:
[----:B------:R-:W-:Y:S02]  /*10910*/  IMAD.MOV.U32 R2, RZ, RZ, c[0x0][0x32c] ;  /* 0x0000cb00ff027624 */ /* 0x000fe400078e00ff */
[----:B------:R-:W-:Y:S03]  /*10920*/  IMAD.IADD R168, R168, 0x1, R0 ;  /* 0x00000001a8a87824 */ /* 0x000fe600078e0200 */
[----:B------:R-:W-:Y:S02]  /*10930*/  ISETP.GE.AND P0, PT, R2, 0x1, PT ;  /* 0x000000010200780c */ /* 0x000fe40003f06270 */
[-C--:B--2---:R-:W-:Y:S02]  /*10940*/  IADD3 R2, R169, R3.reuse, RZ ;  /* 0x00000003a9027210 */ /* 0x084fe40007ffe0ff */
[----:B------:R-:W-:Y:S09]  /*10950*/  IADD3 R0, R168, R3, RZ ;  /* 0x00000003a8007210 */ /* 0x000ff20007ffe0ff */
        /* <DEDUP_REMOVED lines=14> */
.L_x_2127:
[----:B------:R-:W-:Y:S04]  /*10a40*/  MOV R170, 0x1 ;  /* 0x0000000100aa7802 */ /* 0x000fe80000000f00 */
[----:B------:R-:W-:Y:S11]  /*10a50*/  ISETP.NE.AND P0, PT, R170, c[0x0][0x32c], PT ;  /* 0x0000cb00aa007a0c */ /* 0x000ff60003f05270 */
[----:B------:R-:W-:Y:S02]  /*10a60*/  @!UPT UIADD3 URZ, URZ, URZ, URZ ;  /* 0x0000003f3f3ff290 */ /* 0x000fe4000fffe03f */
[----:B------:R-:W-:Y:S05]  /*10a70*/  @P0 IMAD.HI.U32 R170, R3, c[0x0][0x330], RZ ;  /* 0x0000cc0003aa0a27 */ /* 0x000fea00078e00ff */
[----:B------:R-:W-:Y:S02]  /*10a80*/  @P0 SHF.R.U32.HI R3, RZ, c[0x0][0x334], R170 ;  /* 0x0000cd00ff030a19 */ /* 0x000fe400000116aa */
.L_x_2128:
[----:B------:R-:W-:Y:S05]  /*10a90*/  BSYNC B0 ;  /* 0x0000000000007941 */ /* 0x000fea0003800000 */
.L_x_2126:
[----:B------:R-:W-:Y:S04]  /*10aa0*/  IMAD R3, R3, c[0x0][0x32c], -R133 ;  /* 0x0000cb0003037a24 */ /* 0x000fe800078e0a85 */
[----:B------:R-:W-:Y:S05]  /*10ab0*/  IMAD.IADD R3, R3, 0x1, -R231 ;  /* 0x0000000103037824 */ /* 0x000fea00078e0ae7 */
[----:B------:R-:W-:Y:S02]  /*10ac0*/  IMNMX R0, R0, R3, !PT ;  /* 0x0000000300007217 */ /* 0x000fe40007800200 */
[----:B------:R-:W-:Y:S04]  /*10ad0*/  IADD3 R3, R3, c[0x0][0x32c], RZ ;  /* 0x0000cb0003037a10 */ /* 0x000fe80007ffe0ff */
[----:B------:R-:W-:Y:S02]  /*10ae0*/  IMNMX R2, R2, R3, PT ;  /* 0x0000000302027217 */ /* 0x000fe40003800200 */
.L_x_2125:
        /* <DEDUP_REMOVED lines=51> */
.L_x_2234:
        /* <DEDUP_REMOVED lines=19> */
.L_x_2132:
[----:B------:R-:W-:Y:S04]  /*10f50*/  MOV R4, 0x1 ;  /* 0x0000000100047802 */ /* 0x000fe80000000f00 */
[----:B------:R-:W-:Y:S11]  /*10f60*/  ISETP.NE.AND P0, PT, R4, c[0x0][0x32c], PT ;  /* 0x0000cb0004007a0c */ /* 0x000ff60003f05270 */
[----:B------:R-:W-:Y:S02]  /*10f70*/  @!UPT UIADD3 URZ, URZ, URZ, URZ ;  /* 0x0000003f3f3ff290 */ /* 0x000fe4000fffe03f */
[----:B------:R-:W-:Y:S05]  /*10f80*/  @P0 IMAD.HI.U32 R4, R3, c[0x0][0x330], RZ ;  /* 0x0000cc0003040a27 */ /* 0x000fea00078e00ff */
[----:B------:R-:W-:Y:S02]  /*10f90*/  @P0 SHF.R.U32.HI R3, RZ, c[0x0][0x334], R4 ;  /* 0x0000cd00ff030a19 */ /* 0x000fe40000011604 */
.L_x_2133:
[----:B------:R-:W-:Y:S05]  /*10fa0*/  BSYNC B0 ;  /* 0x0000000000007941 */ /* 0x000fea0003800000 */
.L_x_2131:
[----:B------:R-:W-:Y:S04]  /*10fb0*/  IMAD R133, R3, c[0x0][0x32c], -R133 ;  /* 0x0000cb0003857a24 */ /* 0x000fe800078e0a85 */
[----:B------:R-:W-:Y:S05]  /*10fc0*/  IMAD.IADD R3, R133, 0x1, -R231 ;  /* 0x0000000185037824 */ /* 0x000fea00078e0ae7 */
[----:B------:R-:W-:Y:S02]  /*10fd0*/  IMNMX R0, R0, R3, !PT ;  /* 0x0000000300007217 */ /* 0x000fe40007800200 */
[----:B------:R-:W-:Y:S04]  /*10fe0*/  IADD3 R3, R3, c[0x0][0x32c], RZ ;  /* 0x0000cb0003037a10 */ /* 0x000fe80007ffe0ff */
[----:B------:R-:W-:Y:S02]  /*10ff0*/  IMNMX R2, R2, R3, PT ;  /* 0x0000000302027217 */ /* 0x000fe40003800200 */
.L_x_2130:
        /* <DEDUP_REMOVED lines=82> */
.L_x_2235:
[----:B-12---:R-:W-:Y:S01]  /*11520*/  FMNMX.FTZ R132, R132, R0, !PT ;  /* 0x0000000084847209 */ /* 0x006fe20007810000 */
[----:B------:R-:W-:-:S05]  /*11530*/  BRA.DIV ~URZ, `(.L_x_2135) ;  /* 0x00009d727f007947 */ /* 0x000fca000b800000 */
[----:B------:R-:W1:Y:S02]  /*11540*/  SHFL.BFLY PT, R0, R132, 0x1, 0x1f ;  /* 0x0c201f0084007f89 */ /* 0x000e6400000e0000 */
[----:B-1----:R-:W-:Y:S02]  /*11550*/  FMNMX.FTZ R133, R132, R0, !PT ;  /* 0x0000000084857209 */ /* 0x002fe40007810000 */
[----:B------:R-:W1:Y:S02]  /*11560*/  SHFL.BFLY PT, R0, R4, 0x2, 0x1f ;  /* 0x0c401f0004007f89 */ /* 0x000e6400000e0000 */
[----:B-1----:R-:W-:Y:S05]  /*11570*/  FMNMX.FTZ R4, R4, R0, !PT ;  /* 0x0000000004047209 */ /* 0x002fea0007810000 */
[----:B------:R1:W2:Y:S02]  /*11580*/  SHFL.BFLY PT, R0, R4, 0x1, 0x1f ;  /* 0x0c201f0004007f89 */ /* 0x0002a400000e0000 */
.L_x_2236:
        /* <DEDUP_REMOVED lines=29> */
[----:B------:R-:W1:Y:S02]  /*11760*/  MUFU.EX2 R23, R23 ;  /* 0x0000001700177308 */ /* 0x000e640000000800 */
[----:B-1----:R-:W-:Y:S01]  /*11770*/  F2FP.PACK_AB R170, R23, R22 ;  /* 0x0000001617aa723e */ /* 0x002fe200000000ff */
        /* <DEDUP_REMOVED lines=13> */
[--C-:B------:R-:W-:Y:S02]  /*11850*/  FFMA.FTZ R16, R16, c[0x0][0x2d0], -R4.reuse ;  /* 0x0000b40010107a23 */ /* 0x100fe40000010804 */
[--C-:B------:R-:W-:Y:S02]  /*11860*/  FFMA.FTZ R190, R7, c[0x0][0x2d0], -R4.reuse ;  /* 0x0000b40007be7a23 */ /* 0x100fe40000010804 */
[--C-:B------:R-:W-:Y:S02]  /*11870*/  FFMA.FTZ R18, R24, c[0x0][0x2d0], -R4.reuse ;  /* 0x0000b40018127a23 */ /* 0x100fe40000010804 */
[--C-:B------:R-:W-:Y:S01]  /*11880*/  FFMA.FTZ R132, R21, c[0x0][0x2d0], -R4.reuse ;  /* 0x0000b40015847a23 */ /* 0x100fe20000010804 */
        /* <DEDUP_REMOVED lines=332> */
[----:B------:R-:W-:Y:S01]  /*12d50*/  FADD.FTZ R2, R172, R0 ;  /* 0x00000000ac027221 */ /* 0x000fe20000010000 */
[----:B------:R-:W-:Y:S03]  /*12d60*/  IADD3 R0, R216, -0x1, RZ ;  /* 0xffffffffd8007810 */ /* 0x000fe60007ffe0ff */
[C---:B------:R-:W-:Y:S01]  /*12d70*/  HMMA.16816.F32 R64, R136.reuse, R146, R64 ;  /* 0x000000928840723c */ /* 0x040fe20000001840 */
[----:B------:R-:W2:Y:S03]  /*12d80*/  LDSM.16.MT88.4 R144, [R207+0x5000] ;  /* 0x00500000cf90783b */ /* 0x000ea60000004200 */
[----:B------:R-:W-:Y:S01]  /*12d90*/  FADD.FTZ R220, R132, R2 ;  /* 0x0000000284dc7221 */ /* 0x000fe20000010000 */
[----:B------:R-:W-:Y:S03]  /*12da0*/  MOV R216, R0 ;  /* 0x0000000000d87202 */ /* 0x000fe60000000f00 */
        /* <DEDUP_REMOVED lines=68> */
[----:B------:R-:W-:Y:S07]  /*131f0*/  @!UPT UIADD3 URZ, URZ, URZ, URZ ;  /* 0x0000003f3f3ff290 */ /* 0x000fee000fffe03f */
[----:B------:R-:W-:-:S11]  /*13200*/  @P0 BRA `(.L_x_2136) ;  /* 0xffffbdc000000947 */ /* 0x000fd6000383ffff */
.L_x_2118:
[----:B------:R-:W-:Y:S05]  /*13210*/  BRA.DIV ~URZ, `(.L_x_2137) ;  /* 0x000081727f007947 */ /* 0x000fea000b800000 */
[----:B------:R1:W2:Y:S02]  /*13220*/  SHFL.BFLY PT, R0, R222, 0x2, 0x1f ;  /* 0x0c401f00de007f89 */ /* 0x0002a400000e0000 */
.L_x_2237:
[----:B--2---:R-:W-:Y:S01]  /*13230*/  FADD.FTZ R4, R0, R222 ;  /* 0x000000de00047221 */ /* 0x004fe20000010000 */
[----:B------:R-:W-:Y:S05]  /*13240*/  BRA.DIV ~URZ, `(.L_x_2138) ;  /* 0x000081927f007947 */ /* 0x000fea000b800000 */
[----:B------:R-:W2:Y:S02]  /*13250*/  SHFL.BFLY PT, R0, R220, 0x2, 0x1f ;  /* 0x0c401f00dc007f89 */ /* 0x000ea400000e0000 */
[----:B--2---:R-:W-:-:S02]  /*13260*/  FADD.FTZ R5, R0, R220 ;  /* 0x000000dc00057221 */ /* 0x004fc40000010000 */
[----:B------:R-:W2:Y:S04]  /*13270*/  SHFL.BFLY PT, R0, R4, 0x1, 0x1f ;  /* 0x0c201f0004007f89 */ /* 0x000ea800000e0000 */
[----:B------:R3:W4:Y:S01]  /*13280*/  SHFL.BFLY PT, R3, R5, 0x1, 0x1f ;  /* 0x0c201f0005037f89 */ /* 0x00072200000e0000 */
[----:B--2---:R-:W-:-:S05]  /*13290*/  FADD.FTZ R4, R4, R0 ;  /* 0x0000000004047221 */ /* 0x004fca0000010000 */
.L_x_2238:
        /* <DEDUP_REMOVED lines=148> */
.L_x_2047:
        /* <DEDUP_REMOVED lines=16> */
[----:B---3--:R-:W-:-:S06]  /*13ce0*/  IADD3 R248, R3, c[0x0][0xc], R2 ;  /* 0x0000030003f87a10 */ /* 0x008fcc0007ffe002 */
.L_x_2140:
[----:B------:R-:W-:Y:S05]  /*13cf0*/  BSYNC B0 ;  /* 0x0000000000007941 */ /* 0x000fea0003800000 */
.L_x_2139:
[----:B------:R-:W-:Y:S01]  /*13d00*/  PRMT R0, R0, 0x9910, RZ ;  /* 0x0000991000007816 */ /* 0x000fe200000000ff */
[----:B------:R-:W-:Y:S01]  /*13d10*/  BSSY B1, `(.L_x_2141) ;  /* 0x000045e000017945 */ /* 0x000fe20003800000 */
[----:B------:R-:W-:Y:S02]  /*13d20*/  IMAD.MOV.U32 R110, RZ, RZ, R248 ;  /* 0x000000ffff6e7224 */ /* 0x000fe400078e00f8 */
[----:B------:R-:W-:-:S13]  /*13d30*/  ISETP.NE.AND P0, PT, R0, RZ, PT ;  /* 0x000000ff0000720c */ /* 0x000fda0003f05270 */
[----:B------:R-:W-:Y:S05]  /*13d40*/  @!P0 BRA `(.L_x_2142) ;  /* 0x000037d000008947 */ /* 0x000fea0003800000 */
[----:B------:R-:W2:Y:S04]  /*13d50*/  LDL R10, [R1+0x4] ;  /* 0x00000400010a7983 */ /* 0x000ea80000100800 */
[----:B------:R-:W4:Y:S04]  /*13d60*/  LDL R9, [R1+0x8] ;  /* 0x0000080001097983 */ /* 0x000f280000100800 */
[----:B---3--:R-:W3:Y:S04]  /*13d70*/  LDL R8, [R1+0x10] ;  /* 0x0000100001087983 */ /* 0x008ee80000100800 */
[----:B------:R-:W3:Y:S04]  /*13d80*/  LDL R7, [R1+0xc] ;  /* 0x00000c0001077983 */ /* 0x000ee80000100800 */
[----:B------:R-:W3:Y:S04]  /*13d90*/  LDL R6, [R1+0x20] ;  /* 0x0000200001067983 */ /* 0x000ee80000100800 */
[----:B------:R-:W3:Y:S04]  /*13da0*/  LDL R5, [R1+0x18] ;  /* 0x0000180001057983 */ /* 0x000ee80000100800 */
[----:B------:R-:W3:Y:S04]  /*13db0*/  LDL R4, [R1+0x1c] ;  /* 0x00001c0001047983 */ /* 0x000ee80000100800 */
[----:B------:R-:W3:Y:S01]  /*13dc0*/  LDL R3, [R1+0x14] ;  /* 0x0000140001037983 */ /* 0x000ee20000100800 */
[----:B------:R-:W-:Y:S01]  /*13dd0*/  WARPSYNC 0xffffffff ;  /* 0xffffffff00007948 */ /* 0x000fe20003800000 */
[----:B------:R-:W-:Y:S01]  /*13de0*/  F2FP.PACK_AB R2, R23, R22 ;  /* 0x000000161702723e */ /* 0x000fe200000000ff */
[----:B-1----:R-:W-:Y:S01]  /*13df0*/  IMAD.MOV.U32 R14, RZ, RZ, c[0x0][0x388] ;  /* 0x0000e200ff0e7624 */ /* 0x002fe200078e00ff */
[----:B------:R-:W-:Y:S01]  /*13e00*/  BAR.SYNC.DEFER_BLOCKING 0x1, 0x100 ;  /* 0x0044000000007b1d */ /* 0x000fe20000010000 */
[----:B------:R-:W-:-:S02]  /*13e10*/  F2FP.PACK_AB R0, R29, R28 ;  /* 0x0000001c1d00723e */ /* 0x000fc400000000ff */
[----:B------:R-:W-:Y:S02]  /*13e20*/  ISETP.NE.U32.AND P0, PT, RZ, c[0x0][0x508], PT ;  /* 0x00014200ff007a0c */ /* 0x000fe40003f05070 */
[----:B------:R-:W-:Y:S02]  /*13e30*/  ISETP.NE.U32.AND P2, PT, RZ, c[0x0][0x500], PT ;  /* 0x00014000ff007a0c */ /* 0x000fe40003f45070 */
[----:B------:R-:W-:Y:S02]  /*13e40*/  ISETP.NE.AND.EX P1, PT, RZ, c[0x0][0x50c], PT, P0 ;  /* 0x00014300ff007a0c */ /* 0x000fe40003f25300 */
[----:B------:R-:W-:Y:S01]  /*13e50*/  ISETP.NE.AND.EX P2, PT, RZ, c[0x0][0x504], PT, P2 ;  /* 0x00014100ff007a0c */ /* 0x000fe20003f45320 */
[----:B--2---:R1:W-:Y:S04]  /*13e60*/  STS [R10], R2 ;  /* 0x000000020a007388 */ /* 0x0043e80000000800 */
[----:B------:R2:W-:Y:S01]  /*13e70*/  STS [R10+0x400], R0 ;  /* 0x000400000a007388 */ /* 0x0005e20000000800 */
[----:B-1----:R-:W-:-:S02]  /*13e80*/  F2FP.PACK_AB R2, R25, R24 ;  /* 0x000000181902723e */ /* 0x002fc400000000ff */
[----:B--2---:R-:W-:-:S03]  /*13e90*/  F2FP.PACK_AB R0, R129, R128 ;  /* 0x000000808100723e */ /* 0x004fc600000000ff */
[----:B----4-:R1:W-:Y:S04]  /*13ea0*/  STS [R9], R2 ;  /* 0x0000000209007388 */ /* 0x0103e80000000800 */
[----:B------:R2:W-:Y:S01]  /*13eb0*/  STS [R9+0x400], R0 ;  /* 0x0004000009007388 */ /* 0x0005e20000000800 */
[----:B-1----:R-:W-:Y:S02]  /*13ec0*/  F2FP.PACK_AB R2, R27, R26 ;  /* 0x0000001a1b02723e */ /* 0x002fe400000000ff */
[----:B--2---:R-:W-:-:S03]  /*13ed0*/  F2FP.PACK_AB R0, R117, R116 ;  /* 0x000000747500723e */ /* 0x004fc600000000ff */
[----:B---3--:R1:W-:Y:S04]  /*13ee0*/  STS [R8], R2 ;  /* 0x0000000208007388 */ /* 0x0083e80000000800 */
        /* <DEDUP_REMOVED lines=115> */
[----:B------:R-:W-:Y:S01]  /*14620*/  STS [R3+0xc000], R2 ;  /* 0x00c0000203007388 */ /* 0x000fe20000000800 */
[----:B------:R-:W-:-:S03]  /*14630*/  IMAD.MOV.U32 R4, RZ, RZ, 0x4 ;  /* 0x00000004ff047424 */ /* 0x000fc600078e00ff */
[----:B------:R1:W-:Y:S02]  /*14640*/  STS [R3+0xc400], R0 ;  /* 0x00c4000003007388 */ /* 0x0003e40000000800 */
[----:B-1----:R-:W-:Y:S02]  /*14650*/  @P1 IMAD.WIDE R2, R251, R4, c[0x0][0x508] ;  /* 0x00014200fb021625 */ /* 0x002fe400078e0204 */
[----:B------:R-:W-:Y:S02]  /*14660*/  BAR.SYNC.DEFER_BLOCKING 0x1, 0x100 ;  /* 0x0044000000007b1d */ /* 0x000fe40000010000 */
[----:B------:R-:W-:-:S04]  /*14670*/  IMAD.MOV.U32 R0, RZ, RZ, RZ ;  /* 0x000000ffff007224 */ /* 0x000fc800078e00ff */
[----:B------:R1:W5:Y:S02]  /*14680*/  @P1 LDG.E R14, [R2.64] ;  /* 0x00000006020e1981 */ /* 0x000364000c1e1900 */
[----:B-1----:R-:W-:-:S05]  /*14690*/  IMAD.WIDE R2, R251, R4, c[0x0][0x500] ;  /* 0x00014000fb027625 */ /* 0x002fca00078e0204 */
        /* <DEDUP_REMOVED lines=8> */
.L_x_2143:
[----:B------:R-:W2:Y:S01]  /*14720*/  LDL R9, [R1+0x24] ;  /* 0x0000240001097983 */ /* 0x000ea20000100800 */
[----:B------:R-:W-:Y:S01]  /*14730*/  IMAD.MOV.U32 R15, RZ, RZ, 0x368 ;  /* 0x00000368ff0f7424 */ /* 0x000fe200078e00ff */
[----:B------:R-:W-:Y:S02]  /*14740*/  ISETP.GT.AND P2, PT, R5, 0x1, PT ;  /* 0x000000010500780c */ /* 0x000fe40003f44270 */
[----:B------:R-:W3:Y:S01]  /*14750*/  LDL R114, [R1+0x2c] ;  /* 0x00002c0001727983 */ /* 0x000ee20000100800 */
[----:B------:R-:W-:-:S02]  /*14760*/  ISETP.NE.U32.AND P0, PT, RZ, c[0x0][0x500], PT ;  /* 0x00014000ff007a0c */ /* 0x000fc40003f05070 */
[----:B------:R-:W-:Y:S02]  /*14770*/  SEL R15, R15, 0x328, P2 ;  /* 0x000003280f0f7807 */ /* 0x000fe40001000000 */
[----:B------:R-:W-:Y:S02]  /*14780*/  ISETP.NE.AND.EX P0, PT, RZ, c[0x0][0x504], PT, P0 ;  /* 0x00014100ff007a0c */ /* 0x000fe40003f05300 */
[----:B------:R-:W4:Y:S01]  /*14790*/  LDC.64 R4, c[0x0][R15+0x170] ;  /* 0x00005c000f047b82 */ /* 0x000f220000000a00 */
[----:B-1----:R-:W-:Y:S02]  /*147a0*/  SHF.R.S32.HI R2, RZ, 0x1f, R251 ;  /* 0x0000001fff027819 */ /* 0x002fe400000114fb */
[----:B------:R-:W-:Y:S02]  /*147b0*/  SEL R8, R251, RZ, !P0 ;  /* 0x000000fffb087207 */ /* 0x000fe40004000000 */
[----:B------:R-:W-:Y:S02]  /*147c0*/  SEL R3, R2, RZ, !P0 ;  /* 0x000000ff02037207 */ /* 0x000fe40004000000 */
[----:B------:R-:W-:Y:S01]  /*147d0*/  LOP3.LUT R11, R250, 0xffff, RZ, 0xc0, !PT ;  /* 0x0000fffffa0b7812 */ /* 0x000fe200078ec0ff */
[----:B------:R-:W1:Y:S01]  /*147e0*/  LDC.64 R12, c[0x0][R15+0x168] ;  /* 0x00005a000f0c7b82 */ /* 0x000e620000000a00 */
[----:B-----5:R-:W-:-:S07]  /*147f0*/  SHF.R.S32.HI R10, RZ, 0x1f, R0 ;  /* 0x0000001fff0a7819 */ /* 0x020fce0000011400 */
[----:B------:R-:W2:Y:S01]  /*14800*/  LDC.64 R16, c[0x0][R15+0x178] ;  /* 0x00005e000f107b82 */ /* 0x000ea20000000a00 */
[----:B----4-:R-:W-:-:S04]  /*14810*/  IMAD R2, R5, R8, RZ ;  /* 0x0000000805027224 */ /* 0x010fc800078e02ff */
[C---:B------:R-:W-:Y:S02]  /*14820*/  IMAD R7, R4.reuse, R3, R2 ;  /* 0x0000000304077224 */ /* 0x040fe400078e0202 */
[----:B------:R-:W-:-:S04]  /*14830*/  IMAD.WIDE.U32 R2, R4, R8, RZ ;  /* 0x0000000804027225 */ /* 0x000fc800078e00ff */
[----:B-1----:R-:W-:-:S04]  /*14840*/  IMAD.WIDE.U32 R4, R12, R11, RZ ;  /* 0x0000000b0c047225 */ /* 0x002fc800078e00ff */
[----:B------:R-:W-:Y:S01]  /*14850*/  IMAD R6, R13, R11, RZ ;  /* 0x0000000b0d067224 */ /* 0x000fe200078e02ff */
[----:B------:R-:W-:Y:S01]  /*14860*/  IADD3 R12, P1, P0, R2, R4, R0 ;  /* 0x00000004020c7210 */ /* 0x000fe2000783e000 */
[----:B------:R-:W-:Y:S02]  /*14870*/  IMAD.MOV.U32 R2, RZ, RZ, c[0x0][0x4e8] ;  /* 0x00013a00ff027624 */ /* 0x000fe400078e00ff */
[----:B------:R-:W-:Y:S02]  /*14880*/  IMAD.IADD R7, R3, 0x1, R7 ;  /* 0x0000000103077824 */ /* 0x000fe400078e0207 */
[----:B------:R-:W-:Y:S01]  /*14890*/  IMAD.IADD R4, R5, 0x1, R6 ;  /* 0x0000000105047824 */ /* 0x000fe200078e0206 */
[----:B------:R-:W-:-:S04]  /*148a0*/  ISETP.NE.AND P3, PT, R2, 0x1, PT ;  /* 0x000000010200780c */ /* 0x000fc80003f65270 */
[----:B------:R-:W-:Y:S01]  /*148b0*/  IADD3.X R7, R7, R4, R10, P1, P0 ;  /* 0x0000000407077210 */ /* 0x000fe20000fe040a */
[----:B------:R-:W1:Y:S02]  /*148c0*/  S2R R115, SR_TID.X ;  /* 0x0000000000737919 */ /* 0x000e640000002100 */
[----:B-1----:R-:W-:-:S04]  /*148d0*/  SHF.R.S32.HI R111, RZ, 0x1f, R115 ;  /* 0x0000001fff6f7819 */ /* 0x002fc80000011473 */
[----:B------:R-:W-:-:S04]  /*148e0*/  LEA.HI R111, R111, R115, RZ, 0x5 ;  /* 0x000000736f6f7211 */ /* 0x000fc800078f28ff */
[----:B------:R-:W-:-:S05]  /*148f0*/  LOP3.LUT R111, R111, 0xffffffe0, RZ, 0xc0, !PT ;  /* 0xffffffe06f6f7812 */ /* 0x000fca00078ec0ff */
[----:B------:R-:W-:Y:S01]  /*14900*/  IMAD.IADD R111, R115, 0x1, -R111 ;  /* 0x00000001736f7824 */ /* 0x000fe200078e0a6f */
[----:B--2---:R-:W-:Y:S01]  /*14910*/  SEL R2, R9, RZ, P2 ;  /* 0x000000ff09027207 */ /* 0x004fe20001000000 */
[----:B------:R-:W-:-:S04]  /*14920*/  IMAD.IADD R9, R243, 0x1, R242 ;  /* 0x00000001f3097824 */ /* 0x000fc800078e02f2 */
[----:B------:R-:W-:-:S04]  /*14930*/  @P3 IMAD.HI.U32 R3, R9, c[0x0][0x4ec], RZ ;  /* 0x00013b0009033a27 */ /* 0x000fc800078e00ff */
[-C--:B------:R-:W-:Y:S02]  /*14940*/  IMAD R6, R17, R2.reuse, RZ ;  /* 0x0000000211067224 */ /* 0x080fe400078e02ff */
[----:B------:R-:W-:-:S04]  /*14950*/  IMAD.WIDE.U32 R4, R16, R2, RZ ;  /* 0x0000000210047225 */ /* 0x000fc800078e00ff */
[----:B------:R-:W-:Y:S01]  /*14960*/  IMAD.MOV.U32 R2, RZ, RZ, R9 ;  /* 0x000000ffff027224 */ /* 0x000fe200078e0009 */
[----:B------:R-:W-:-:S04]  /*14970*/  @P3 SHF.R.U32.HI R2, RZ, c[0x0][0x4f0], R3 ;  /* 0x00013c00ff023a19 */ /* 0x000fc80000011603 */
[----:B------:R-:W-:Y:S02]  /*14980*/  IADD3 R4, P1, P0, R2, R12, R4 ;  /* 0x0000000c02047210 */ /* 0x000fe4000783e004 */
[----:B------:R-:W1:Y:S01]  /*14990*/  LDC.64 R12, c[0x0][R15+0x160] ;  /* 0x000058000f0c7b82 */ /* 0x000e620000000a00 */
[--C-:B------:R-:W-:Y:S01]  /*149a0*/  SHF.R.S32.HI R3, RZ, 0x1f, R2.reuse ;  /* 0x0000001fff037819 */ /* 0x100fe20000011402 */
[----:B------:R-:W-:Y:S02]  /*149b0*/  IMAD.MOV R2, RZ, RZ, -R2 ;  /* 0x000000ffff027224 */ /* 0x000fe400078e0a02 */
[----:B------:R-:W-:Y:S02]  /*149c0*/  IMAD.IADD R6, R5, 0x1, R6 ;  /* 0x0000000105067824 */ /* 0x000fe400078e0206 */
[----:B------:R-:W-:-:S03]  /*149d0*/  IMAD R2, R2, c[0x0][0x4e8], R9 ;  /* 0x00013a0002027a24 */ /* 0x000fc600078e0209 */
[----:B------:R-:W-:Y:S02]  /*149e0*/  IADD3.X R5, R3, R7, R6, P1, P0 ;  /* 0x0000000703057210 */ /* 0x000fe40000fe0406 */
[----:B------:R-:W-:Y:S01]  /*149f0*/  SHF.R.S32.HI R6, RZ, 0x1f, R2 ;  /* 0x0000001fff067819 */ /* 0x000fe20000011402 */
        /* <DEDUP_REMOVED lines=8> */
[----:B------:R-:W-:-:S04]  /*14a80*/  LEA R4, P0, R2, R4, 0x2 ;  /* 0x0000000402047211 */ /* 0x000fc800078010ff */
[----:B------:R-:W-:Y:S01]  /*14a90*/  LEA.HI.X R2, R2, R5, R3, 0x2, P0 ;  /* 0x0000000502027211 */ /* 0x000fe200000f1403 */
[----:B------:R-:W-:Y:S04]  /*14aa0*/  SHFL.IDX PT, R6, R4, RZ, 0x1c1f ;  /* 0x001c1fff04067589 */ /* 0x000fe800000e0000 */
[----:B------:R-:W1:Y:S01]  /*14ab0*/  SHFL.IDX PT, R7, R2, RZ, 0x1c1f ;  /* 0x001c1fff02077589 */ /* 0x000e6200000e0000 */
[----:B------:R-:W-:-:S03]  /*14ac0*/  IMAD R13, R14, c[0x0][0x4e8], RZ ;  /* 0x00013a000e0d7a24 */ /* 0x000fc600078e02ff */
[----:B------:R-:W-:Y:S01]  /*14ad0*/  SHFL.IDX PT, R4, R4, 0x1, 0x1c1f ;  /* 0x003c1f0004047f89 */ /* 0x000fe200000e0000 */
[----:B------:R-:W-:-:S03]  /*14ae0*/  LOP3.LUT P0, RZ, R111, 0x3, RZ, 0xc0, !PT ;  /* 0x000000036fff7812 */ /* 0x000fc6000780c0ff */
[----:B------:R3:W2:Y:S02]  /*14af0*/  SHFL.IDX PT, R5, R2, 0x1, 0x1c1f ;  /* 0x003c1f0002057f89 */ /* 0x0006a400000e0000 */
[----:B---3--:R-:W-:-:S05]  /*14b00*/  IMAD.IADD R2, R114, 0x1, R242 ;  /* 0x0000000172027824 */ /* 0x008fca00078e02f2 */
        /* <DEDUP_REMOVED lines=9> */
[----:B-1----:R-:W-:Y:S01]  /*14ba0*/  IMAD R4, R10, c[0x0][0x3a0], RZ ;  /* 0x0000e8000a047a24 */ /* 0x002fe200078e02ff */
[----:B------:R-:W-:Y:S01]  /*14bb0*/  SHF.R.S32.HI R5, RZ, 0x1f, R8 ;  /* 0x0000001fff057819 */ /* 0x000fe20000011408 */
[C---:B------:R-:W-:Y:S01]  /*14bc0*/  IMAD.WIDE.U32 R2, R0.reuse, c[0x0][0x3a0], RZ ;  /* 0x0000e80000027a25 */ /* 0x040fe200078e00ff */
[----:B------:R1:W2:Y:S03]  /*14bd0*/  LDS.128 R28, [R215+0x80] ;  /* 0x00008000d71c7984 */ /* 0x0002a60000000c00 */
[----:B------:R-:W-:Y:S01]  /*14be0*/  IMAD R0, R0, c[0x0][0x3a4], R4 ;  /* 0x0000e90000007a24 */ /* 0x000fe200078e0204 */
[----:B------:R-:W-:Y:S01]  /*14bf0*/  IADD3 R4, R229, R242, RZ ;  /* 0x000000f2e5047210 */ /* 0x000fe20007ffe0ff */
        /* <DEDUP_REMOVED lines=41> */
.L_x_2239:
[----:B------:R-:W-:Y:S05]  /*14e90*/  BRA.DIV ~URZ, `(.L_x_2146) ;  /* 0x000066b27f007947 */ /* 0x000fea000b800000 */
[----:B------:R4:W2:Y:S02]  /*14ea0*/  SHFL.IDX PT, R0, R14, RZ, 0x181f ;  /* 0x00181fff0e007589 */ /* 0x0008a400000e0000 */
.L_x_2240:
[----:B------:R-:W-:Y:S01]  /*14eb0*/  IADD3 R12, R252, R242, RZ ;  /* 0x000000f2fc0c7210 */ /* 0x000fe20007ffe0ff */
        /* <DEDUP_REMOVED lines=23> */
.L_x_2148:
[----:B------:R-:W-:Y:S05]  /*15030*/  BSYNC B0 ;  /* 0x0000000000007941 */ /* 0x000fea0003800000 */
.L_x_2147:
[----:B------:R-:W-:Y:S05]  /*15040*/  BRA.DIV ~URZ, `(.L_x_2149) ;  /* 0x000065727f007947 */ /* 0x000fea000b800000 */
[----:B---3--:R3:W4:Y:S04]  /*15050*/  SHFL.IDX PT, R4, R5, 0x1, 0x181f ;  /* 0x00381f0005047f89 */ /* 0x00872800000e0000 */
[----:B--2---:R3:W2:Y:S02]  /*15060*/  SHFL.IDX PT, R0, R14, 0x1, 0x181f ;  /* 0x00381f000e007f89 */ /* 0x0046a400000e0000 */
.L_x_2241:
        /* <DEDUP_REMOVED lines=24> */
.L_x_2151:
[----:B------:R-:W-:Y:S05]  /*151f0*/  BSYNC B0 ;  /* 0x0000000000007941 */ /* 0x000fea0003800000 */
.L_x_2150:
[----:B------:R-:W-:Y:S05]  /*15200*/  BRA.DIV ~URZ, `(.L_x_2152) ;  /* 0x000064827f007947 */ /* 0x000fea000b800000 */
[----:B----4-:R4:W3:Y:S02]  /*15210*/  SHFL.IDX PT, R4, R5, 0x2, 0x181f ;  /* 0x00581f0005047f89 */ /* 0x0108e400000e0000 */
.L_x_2242:
[----:B------:R-:W-:Y:S05]  /*15220*/  BRA.DIV ~URZ, `(.L_x_2153) ;  /* 0x000064d27f007947 */ /* 0x000fea000b800000 */
[----:B--2---:R2:W4:Y:S02]  /*15230*/  SHFL.IDX PT, R0, R14, 0x2, 0x181f ;  /* 0x00581f000e007f89 */ /* 0x00452400000e0000 */
.L_x_2243:
        /* <DEDUP_REMOVED lines=24> */
.L_x_2155:
[----:B------:R-:W-:Y:S05]  /*153c0*/  BSYNC B0 ;  /* 0x0000000000007941 */ /* 0x000fea0003800000 */
.L_x_2154:
[----:B------:R-:W-:Y:S05]  /*153d0*/  BRA.DIV ~URZ, `(.L_x_2156) ;  /* 0x000063927f007947 */ /* 0x000fea000b800000 */
[----:B---3--:R3:W1:Y:S04]  /*153e0*/  SHFL.IDX PT, R4, R5, 0x3, 0x181f ;  /* 0x00781f0005047f89 */ /* 0x00866800000e0000 */
[----:B----4-:R3:W4:Y:S02]  /*153f0*/  SHFL.IDX PT, R0, R14, 0x3, 0x181f ;  /* 0x00781f000e007f89 */ /* 0x01072400000e0000 */
.L_x_2244:
        /* <DEDUP_REMOVED lines=10> */
[-C--:B------:R-:W-:Y:S02]  /*154a0*/  @!P1 LEA R6, P4, R224, R0.reuse, 0x1 ;  /* 0x00000000e0069211 */ /* 0x080fe400078808ff */
[C---:B------:R-:W-:Y:S02]  /*154b0*/  @!P0 LEA R2, P3, R223.reuse, R0, 0x1 ;  /* 0x00000000df028211 */ /* 0x040fe400078608ff */
        /* <DEDUP_REMOVED lines=13> */
.L_x_2144:
        /* <DEDUP_REMOVED lines=33> */
.L_x_2245:
[----:B------:R-:W-:Y:S05]  /*157a0*/  BRA.DIV ~URZ, `(.L_x_2159) ;  /* 0x000061027f007947 */ /* 0x000fea000b800000 */
[----:B------:R3:W4:Y:S02]  /*157b0*/  SHFL.IDX PT, R0, R12, RZ, 0x1c1f ;  /* 0x001c1fff0c007589 */ /* 0x00072400000e0000 */
.L_x_2246:
[----:B------:R-:W-:Y:S01]  /*157c0*/  BSSY B0, `(.L_x_2160) ;  /* 0x00000e0000007945 */ /* 0x000fe20003800000 */
[----:B------:R-:W-:Y:S05]  /*157d0*/  @P0 BRA `(.L_x_2161) ;  /* 0x00000de000000947 */ /* 0x000fea0003800000 */
[C---:B------:R-:W-:Y:S02]  /*157e0*/  ISETP.GE.AND P0, PT, R231.reuse, c[0x0][0x3c8], PT ;  /* 0x0000f200e7007a0c */ /* 0x040fe40003f06270 */
[C---:B------:R-:W-:Y:S02]  /*157f0*/  IADD3 R8, R231.reuse, 0x8, RZ ;  /* 0x00000008e7087810 */ /* 0x040fe40007ffe0ff */
[----:B------:R-:W-:Y:S02]  /*15800*/  SHF.R.S32.HI R6, RZ, 0x1f, R231 ;  /* 0x0000001fff067819 */ /* 0x000fe400000114e7 */
[----:B------:R-:W-:Y:S02]  /*15810*/  ISETP.GE.AND P2, PT, R8, c[0x0][0x3c8], PT ;  /* 0x0000f20008007a0c */ /* 0x000fe40003f46270 */
[----:B------:R-:W-:-:S02]  /*15820*/  IADD3 R7, R231, 0x10, RZ ;  /* 0x00000010e7077810 */ /* 0x000fc40007ffe0ff */
[C---:B------:R-:W-:Y:S02]  /*15830*/  IADD3 R9, R231.reuse, 0x8, RZ ;  /* 0x00000008e7097810 */ /* 0x040fe40007ffe0ff */
[C---:B------:R-:W-:Y:S02]  /*15840*/  IADD3 R13, R231.reuse, 0x20, RZ ;  /* 0x00000020e70d7810 */ /* 0x040fe40007ffe0ff */
[C---:B----4-:R-:W-:Y:S02]  /*15850*/  @!P0 LEA R2, P1, R231.reuse, R0, 0x2 ;  /* 0x00000000e7028211 */ /* 0x050fe400078210ff */
[----:B------:R-:W-:Y:S02]  /*15860*/  SHF.R.S32.HI R9, RZ, 0x1f, R9 ;  /* 0x0000001fff097819 */ /* 0x000fe40000011409 */
[----:B--2---:R-:W-:Y:S02]  /*15870*/  @!P0 LEA.HI.X R3, R231, R4, R6, 0x2, P1 ;  /* 0x00000004e7038211 */ /* 0x004fe400008f1406 */
[----:B------:R-:W-:-:S02]  /*15880*/  ISETP.GE.AND P1, PT, R7, c[0x0][0x3c8], PT ;  /* 0x0000f20007007a0c */ /* 0x000fc40003f26270 */
[----:B------:R-:W-:Y:S01]  /*15890*/  IADD3 R6, R231, 0x18, RZ ;  /* 0x00000018e7067810 */ /* 0x000fe20007ffe0ff */
[----:B------:R2:W-:Y:S01]  /*158a0*/  @!P0 ST.E.64 [R2.64], R22 ;  /* 0x0000001602008985 */ /* 0x0005e2000c101b06 */
[----:B------:R-:W-:Y:S02]  /*158b0*/  ISETP.GE.AND P3, PT, R13, c[0x0][0x3c8], PT ;  /* 0x0000f2000d007a0c */ /* 0x000fe40003f66270 */
[C---:B------:R-:W-:Y:S02]  /*158c0*/  IADD3 R10, R231.reuse, 0x30, RZ ;  /* 0x00000030e70a7810 */ /* 0x040fe40007ffe0ff */
[C---:B------:R-:W-:Y:S02]  /*158d0*/  IADD3 R15, R231.reuse, 0x20, RZ ;  /* 0x00000020e70f7810 */ /* 0x040fe40007ffe0ff */
[----:B------:R-:W-:Y:S02]  /*158e0*/  IADD3 R11, R231, 0x28, RZ ;  /* 0x00000028e70b7810 */ /* 0x000fe40007ffe0ff */
[----:B------:R-:W-:-:S02]  /*158f0*/  ISETP.GE.AND P4, PT, R10, c[0x0][0x3c8], PT ;  /* 0x0000f2000a007a0c */ /* 0x000fc40003f86270 */
[----:B------:R-:W-:Y:S02]  /*15900*/  SHF.R.S32.HI R15, RZ, 0x1f, R15 ;  /* 0x0000001fff0f7819 */ /* 0x000fe4000001140f */
[----:B------:R-:W-:Y:S02]  /*15910*/  SHF.R.S32.HI R11, RZ, 0x1f, R11 ;  /* 0x0000001fff0b7819 */ /* 0x000fe4000001140b */
[C---:B------:R-:W-:Y:S02]  /*15920*/  IADD3 R16, R231.reuse, 0xa0, RZ ;  /* 0x000000a0e7107810 */ /* 0x040fe40007ffe0ff */
[----:B------:R-:W-:Y:S02]  /*15930*/  IADD3 R17, R231, 0xc0, RZ ;  /* 0x000000c0e7117810 */ /* 0x000fe40007ffe0ff */
[----:B------:R-:W-:Y:S02]  /*15940*/  SHF.R.S32.HI R16, RZ, 0x1f, R16 ;  /* 0x0000001fff107819 */ /* 0x000fe40000011410 */
[----:B------:R-:W-:-:S02]  /*15950*/  SHF.R.S32.HI R17, RZ, 0x1f, R17 ;  /* 0x0000001fff117819 */ /* 0x000fc40000011411 */
[C---:B------:R-:W-:Y:S02]  /*15960*/  IADD3 R18, R231.reuse, 0xe8, RZ ;  /* 0x000000e8e7127810 */ /* 0x040fe40007ffe0ff */
[C---:B------:R-:W-:Y:S02]  /*15970*/  IADD3 R19, R231.reuse, 0xe8, RZ ;  /* 0x000000e8e7137810 */ /* 0x040fe40007ffe0ff */
[C---:B--2---:R-:W-:Y:S02]  /*15980*/  @!P2 LEA R2, P0, R8.reuse, R0, 0x2 ;  /* 0x000000000802a211 */ /* 0x044fe400078010ff */
[----:B------:R-:W-:Y:S02]  /*15990*/  SHF.R.S32.HI R19, RZ, 0x1f, R19 ;  /* 0x0000001fff137819 */ /* 0x000fe40000011413 */
[----:B------:R-:W-:Y:S02]  /*159a0*/  @!P2 LEA.HI.X R3, R8, R4, R9, 0x2, P0 ;  /* 0x000000040803a211 */ /* 0x000fe400000f1409 */
[----:B------:R-:W-:-:S02]  /*159b0*/  IADD3 R8, R231, 0x10, RZ ;  /* 0x00000010e7087810 */ /* 0x000fc40007ffe0ff */
        /* <DEDUP_REMOVED lines=15> */
[----:B------:R-:W-:Y:S02]  /*15ab0*/  ISETP.GE.AND P2, PT, R8, c[0x0][0x3c8], PT ;  /* 0x0000f20008007a0c */ /* 0x000fe40003f46270 */
[----:B------:R-:W-:Y:S02]  /*15ac0*/  @!P3 LEA.HI.X R7, R13, R4, R15, 0x2, P5 ;  /* 0x000000040d07b211 */ /* 0x000fe400028f140f */
[C---:B------:R-:W-:Y:S02]  /*15ad0*/  IADD3 R13, R231.reuse, 0x40, RZ ;  /* 0x00000040e70d7810 */ /* 0x040fe40007ffe0ff */
[----:B------:R-:W-:Y:S01]  /*15ae0*/  IADD3 R15, R231, 0x30, RZ ;  /* 0x00000030e70f7810 */ /* 0x000fe20007ffe0ff */
[----:B------:R4:W-:Y:S01]  /*15af0*/  @!P3 ST.E.64 [R6.64], R132 ;  /* 0x000000840600b985 */ /* 0x0009e2000c101b06 */
[----:B------:R-:W-:Y:S02]  /*15b00*/  ISETP.GE.AND P3, PT, R13, c[0x0][0x3c8], PT ;  /* 0x0000f2000d007a0c */ /* 0x000fe40003f66270 */
[----:B------:R-:W-:-:S02]  /*15b10*/  SHF.R.S32.HI R15, RZ, 0x1f, R15 ;  /* 0x0000001fff0f7819 */ /* 0x000fc4000001140f */
[----:B--2---:R-:W-:-:S04]  /*15b20*/  @!P1 LEA R2, P0, R9, R0, 0x2 ;  /* 0x0000000009029211 */ /* 0x004fc800078010ff */
[----:B------:R-:W-:Y:S02]  /*15b30*/  @!P1 LEA.HI.X R3, R9, R4, R11, 0x2, P0 ;  /* 0x0000000409039211 */ /* 0x000fe400000f140b */
[C---:B------:R-:W-:Y:S02]  /*15b40*/  IADD3 R9, R231.reuse, 0x48, RZ ;  /* 0x00000048e7097810 */ /* 0x040fe40007ffe0ff */
[----:B------:R-:W-:Y:S01]  /*15b50*/  IADD3 R11, R231, 0x38, RZ ;  /* 0x00000038e70b7810 */ /* 0x000fe20007ffe0ff */
[----:B------:R2:W-:Y:S01]  /*15b60*/  @!P1 ST.E.64 [R2.64], R134 ;  /* 0x0000008602009985 */ /* 0x0005e2000c101b06 */
[----:B------:R-:W-:Y:S02]  /*15b70*/  ISETP.GE.AND P1, PT, R9, c[0x0][0x3c8], PT ;  /* 0x0000f20009007a0c */ /* 0x000fe40003f26270 */
[----:B----4-:R-:W-:Y:S02]  /*15b80*/  @!P4 LEA R6, P5, R10, R0, 0x2 ;  /* 0x000000000a06c211 */ /* 0x010fe400078a10ff */
[----:B------:R-:W-:-:S02]  /*15b90*/  SHF.R.S32.HI R11, RZ, 0x1f, R11 ;  /* 0x0000001fff0b7819 */ /* 0x000fc4000001140b */
        /* <DEDUP_REMOVED lines=123> */
[----:B------:R-:W-:Y:S02]  /*16350*/  IADD3 R15, R231, 0xe0, RZ ;  /* 0x000000e0e70f7810 */ /* 0x000fe40007ffe0ff */
[----:B----4-:R-:W-:Y:S01]  /*16360*/  @!P6 LEA R6, P0, R11, R0, 0x2 ;  /* 0x000000000b06e211 */ /* 0x010fe200078010ff */
        /* <DEDUP_REMOVED lines=12> */
[C---:B------:R-:W-:Y:S02]  /*16430*/  IADD3 R11, R231.reuse, 0xd8, RZ ;  /* 0x000000d8e70b7810 */ /* 0x040fe40007ffe0ff */
[----:B------:R-:W-:Y:S01]  /*16440*/  IADD3 R13, R231, 0xf8, RZ ;  /* 0x000000f8e70d7810 */ /* 0x000fe20007ffe0ff */
[----:B------:R4:W-:Y:S01]  /*16450*/  @!P6 ST.E.64 [R6.64], R104 ;  /* 0x000000680600e985 */ /* 0x0009e2000c101b06 */
[----:B------:R-:W-:Y:S02]  /*16460*/  SHF.R.S32.HI R11, RZ, 0x1f, R11 ;  /* 0x0000001fff0b7819 */ /* 0x000fe4000001140b */
[----:B------:R-:W-:Y:S02]  /*16470*/  ISETP.GE.AND P1, PT, R16, c[0x0][0x3c8], PT ;  /* 0x0000f20010007a0c */ /* 0x000fe40003f26270 */
[----:B------:R-:W-:Y:S02]  /*16480*/  ISETP.GE.AND P0, PT, R13, c[0x0][0x3c8], PT ;  /* 0x0000f2000d007a0c */ /* 0x000fe40003f06270 */
[----:B--2---:R-:W-:-:S04]  /*16490*/  @!P5 LEA R2, P3, R10, R0, 0x2 ;  /* 0x000000000a02d211 */ /* 0x004fc800078610ff */
[----:B------:R-:W-:Y:S02]  /*164a0*/  @!P5 LEA.HI.X R3, R10, R4, R11, 0x2, P3 ;  /* 0x000000040a03d211 */ /* 0x000fe400018f140b */
[CC--:B------:R-:W-:Y:S02]  /*164b0*/  @!P4 LEA R10, P6, R15.reuse, R0.reuse, 0x2 ;  /* 0x000000000f0ac211 */ /* 0x0c0fe400078c10ff */
[----:B------:R-:W-:Y:S01]  /*164c0*/  @!P2 LEA R8, P3, R18, R0, 0x2 ;  /* 0x000000001208a211 */ /* 0x000fe200078610ff */
[----:B------:R2:W-:Y:S01]  /*164d0*/  @!P5 ST.E.64 [R2.64], R108 ;  /* 0x0000006c0200d985 */ /* 0x0005e2000c101b06 */
[----:B------:R-:W-:Y:S02]  /*164e0*/  @!P4 LEA.HI.X R11, R15, R4, R17, 0x2, P6 ;  /* 0x000000040f0bc211 */ /* 0x000fe400030f1411 */
[C---:B------:R-:W-:Y:S02]  /*164f0*/  IADD3 R17, R231.reuse, 0xf0, RZ ;  /* 0x000000f0e7117810 */ /* 0x040fe40007ffe0ff */
[----:B------:R-:W-:Y:S01]  /*16500*/  IADD3 R15, R231, 0xf8, RZ ;  /* 0x000000f8e70f7810 */ /* 0x000fe20007ffe0ff */
[----:B------:R1:W-:Y:S01]  /*16510*/  @!P4 ST.E.64 [R10.64], R152 ;  /* 0x000000980a00c985 */ /* 0x0003e2000c101b06 */
[----:B----4-:R-:W-:-:S02]  /*16520*/  @!P1 LEA R6, P5, R16, R0, 0x2 ;  /* 0x0000000010069211 */ /* 0x010fc400078a10ff */
[----:B------:R-:W-:Y:S02]  /*16530*/  SHF.R.S32.HI R17, RZ, 0x1f, R17 ;  /* 0x0000001fff117819 */ /* 0x000fe40000011411 */
[-C--:B------:R-:W-:Y:S02]  /*16540*/  @!P2 LEA.HI.X R9, R18, R4.reuse, R19, 0x2, P3 ;  /* 0x000000041209a211 */ /* 0x080fe400018f1413 */
[----:B------:R-:W-:Y:S02]  /*16550*/  SHF.R.S32.HI R15, RZ, 0x1f, R15 ;  /* 0x0000001fff0f7819 */ /* 0x000fe4000001140f */
[----:B------:R-:W-:Y:S01]  /*16560*/  @!P1 LEA.HI.X R7, R16, R4, R17, 0x2, P5 ;  /* 0x0000000410079211 */ /* 0x000fe200028f1411 */
[----:B------:R1:W-:Y:S04]  /*16570*/  @!P2 ST.E.64 [R8.64], R148 ;  /* 0x000000940800a985 */ /* 0x0003e8000c101b06 */
[----:B------:R1:W-:Y:S01]  /*16580*/  @!P1 ST.E.64 [R6.64], R112 ;  /* 0x0000007006009985 */ /* 0x0003e2000c101b06 */
[----:B--2---:R-:W-:-:S04]  /*16590*/  @!P0 LEA R2, P3, R13, R0, 0x2 ;  /* 0x000000000d028211 */ /* 0x004fc800078610ff */
[----:B------:R-:W-:-:S05]  /*165a0*/  @!P0 LEA.HI.X R3, R13, R4, R15, 0x2, P3 ;  /* 0x000000040d038211 */ /* 0x000fca00018f140f */
[----:B------:R1:W-:Y:S04]  /*165b0*/  @!P0 ST.E.64 [R2.64], R20 ;  /* 0x0000001402008985 */ /* 0x0003e8000c101b06 */
.L_x_2161:
[----:B------:R-:W-:Y:S05]  /*165c0*/  BSYNC B0 ;  /* 0x0000000000007941 */ /* 0x000fea0003800000 */
.L_x_2160:
[----:B------:R-:W-:Y:S05]  /*165d0*/  BRA.DIV ~URZ, `(.L_x_2162) ;  /* 0x000053427f007947 */ /* 0x000fea000b800000 */
[----:B--2---:R2:W1:Y:S04]  /*165e0*/  SHFL.IDX PT, R4, R5, 0x1, 0x1c1f ;  /* 0x003c1f0005047f89 */ /* 0x00446800000e0000 */
[----:B----4-:R2:W4:Y:S02]  /*165f0*/  SHFL.IDX PT, R0, R12, 0x1, 0x1c1f ;  /* 0x003c1f000c007f89 */ /* 0x01052400000e0000 */
.L_x_2247:
[----:B------:R-:W-:-:S13]  /*16600*/  ISETP.NE.AND P0, PT, R14, RZ, PT ;  /* 0x000000ff0e00720c */ /* 0x000fda0003f05270 */
[----:B------:R-:W-:Y:S05]  /*16610*/  @P0 BRA `(.L_x_2157) ;  /* 0x00001cd000000947 */ /* 0x000fea0003800000 */
[C---:B------:R-:W-:Y:S02]  /*16620*/  ISETP.GE.AND P3, PT, R231.reuse, c[0x0][0x3c8], PT ;  /* 0x0000f200e7007a0c */ /* 0x040fe40003f66270 */
[C---:B-1----:R-:W-:Y:S02]  /*16630*/  IADD3 R11, R231.reuse, 0x8, RZ ;  /* 0x00000008e70b7810 */ /* 0x042fe40007ffe0ff */
[----:B--23--:R-:W-:Y:S02]  /*16640*/  IADD3 R12, R231, 0x10, RZ ;  /* 0x00000010e70c7810 */ /* 0x00cfe40007ffe0ff */
[----:B------:R-:W-:Y:S02]  /*16650*/  ISETP.GE.AND P2, PT, R11, c[0x0][0x3c8], PT ;  /* 0x0000f2000b007a0c */ /* 0x000fe40003f46270 */
[----:B------:R-:W-:Y:S02]  /*16660*/  SHF.R.S32.HI R5, RZ, 0x1f, R231 ;  /* 0x0000001fff057819 */ /* 0x000fe400000114e7 */
[----:B------:R-:W-:-:S02]  /*16670*/  ISETP.GE.AND P1, PT, R12, c[0x0][0x3c8], PT ;  /* 0x0000f2000c007a0c */ /* 0x000fc40003f26270 */
[C---:B------:R-:W-:Y:S02]  /*16680*/  IADD3 R10, R231.reuse, 0x18, RZ ;  /* 0x00000018e70a7810 */ /* 0x040fe40007ffe0ff */
[C---:B----4-:R-:W-:Y:S02]  /*16690*/  @!P3 LEA R2, P4, R231.reuse, R0, 0x2 ;  /* 0x00000000e702b211 */ /* 0x050fe400078810ff */
[----:B------:R-:W-:Y:S02]  /*166a0*/  ISETP.GE.AND P0, PT, R10, c[0x0][0x3c8], PT ;  /* 0x0000f2000a007a0c */ /* 0x000fe40003f06270 */
[C---:B------:R-:W-:Y:S02]  /*166b0*/  @!P3 LEA.HI.X R3, R231.reuse, R4, R5, 0x2, P4 ;  /* 0x00000004e703b211 */ /* 0x040fe400020f1405 */
[C---:B------:R-:W-:Y:S02]  /*166c0*/  IADD3 R13, R231.reuse, 0x8, RZ ;  /* 0x00000008e70d7810 */ /* 0x040fe40007ffe0ff */
[----:B------:R-:W-:Y:S01]  /*166d0*/  IADD3 R15, R231, 0x10, RZ ;  /* 0x00000010e70f7810 */ /* 0x000fe20007ffe0ff */
[----:B------:R1:W-:Y:S01]  /*166e0*/  @!P3 ST.E.64 [R2.64], R28 ;  /* 0x0000001c0200b985 */ /* 0x0003e2000c101b06 */
[----:B------:R-:W-:-:S02]  /*166f0*/  SHF.R.S32.HI R13, RZ, 0x1f, R13 ;  /* 0x0000001fff0d7819 */ /* 0x000fc4000001140d */
[CC--:B------:R-:W-:Y:S02]  /*16700*/  @!P2 LEA R8, P3, R11.reuse, R0.reuse, 0x2 ;  /* 0x000000000b08a211 */ /* 0x0c0fe400078610ff */
[----:B------:R-:W-:Y:S02]  /*16710*/  @!P1 LEA R6, P4, R12, R0, 0x2 ;  /* 0x000000000c069211 */ /* 0x000fe400078810ff */
[----:B------:R-:W-:Y:S02]  /*16720*/  @!P2 LEA.HI.X R9, R11, R4, R13, 0x2, P3 ;  /* 0x000000040b09a211 */ /* 0x000fe400018f140d */
[----:B------:R-:W-:Y:S02]  /*16730*/  SHF.R.S32.HI R15, RZ, 0x1f, R15 ;  /* 0x0000001fff0f7819 */ /* 0x000fe4000001140f */
[C---:B------:R-:W-:Y:S01]  /*16740*/  IADD3 R11, R231.reuse, 0x18, RZ ;  /* 0x00000018e70b7810 */ /* 0x040fe20007ffe0ff */
[----:B------:R2:W-:Y:S01]  /*16750*/  @!P2 ST.E.64 [R8.64], R128 ;  /* 0x000000800800a985 */ /* 0x0005e2000c101b06 */
[----:B------:R-:W-:-:S02]  /*16760*/  IADD3 R13, R231, 0x20, RZ ;  /* 0x00000020e70d7810 */ /* 0x000fc40007ffe0ff */
[----:B------:R-:W-:Y:S02]  /*16770*/  @!P1 LEA.HI.X R7, R12, R4, R15, 0x2, P4 ;  /* 0x000000040c079211 */ /* 0x000fe400020f140f */
[----:B------:R-:W-:Y:S02]  /*16780*/  SHF.R.S32.HI R11, RZ, 0x1f, R11 ;  /* 0x0000001fff0b7819 */ /* 0x000fe4000001140b */
[----:B------:R-:W-:Y:S01]  /*16790*/  ISETP.GE.AND P4, PT, R13, c[0x0][0x3c8], PT ;  /* 0x0000f2000d007a0c */ /* 0x000fe20003f86270 */
[----:B------:R3:W-:Y:S01]  /*167a0*/  @!P1 ST.E.64 [R6.64], R116 ;  /* 0x0000007406009985 */ /* 0x0007e2000c101b06 */
[C---:B------:R-:W-:Y:S02]  /*167b0*/  IADD3 R16, R231.reuse, 0x28, RZ ;  /* 0x00000028e7107810 */ /* 0x040fe40007ffe0ff */
[C---:B------:R-:W-:Y:S02]  /*167c0*/  IADD3 R5, R231.reuse, 0x30, RZ ;  /* 0x00000030e7057810 */ /* 0x040fe40007ffe0ff */
[----:B------:R-:W-:-:S02]  /*167d0*/  IADD3 R17, R231, 0x28, RZ ;  /* 0x00000028e7117810 */ /* 0x000fc40007ffe0ff */
[----:B------:R-:W-:Y:S02]  /*167e0*/  ISETP.GE.AND P6, PT, R5, c[0x0][0x3c8], PT ;  /* 0x0000f20005007a0c */ /* 0x000fe40003fc6270 */
[C---:B-1----:R-:W-:Y:S02]  /*167f0*/  @!P0 LEA R2, P3, R10.reuse, R0, 0x2 ;  /* 0x000000000a028211 */ /* 0x042fe400078610ff */
[----:B------:R-:W-:Y:S02]  /*16800*/  SHF.R.S32.HI R17, RZ, 0x1f, R17 ;  /* 0x0000001fff117819 */ /* 0x000fe40000011411 */
[----:B------:R-:W-:Y:S02]  /*16810*/  @!P0 LEA.HI.X R3, R10, R4, R11, 0x2, P3 ;  /* 0x000000040a038211 */ /* 0x000fe400018f140b */
[----:B------:R-:W-:Y:S02]  /*16820*/  ISETP.GE.AND P3, PT, R16, c[0x0][0x3c8], PT ;  /* 0x0000f20010007a0c */ /* 0x000fe40003f66270 */
[C---:B------:R-:W-:Y:S01]  /*16830*/  IADD3 R11, R231.reuse, 0x20, RZ ;  /* 0x00000020e70b7810 */ /* 0x040fe20007ffe0ff */
[----:B------:R1:W-:Y:S01]  /*16840*/  @!P0 ST.E.64 [R2.64], R30 ;  /* 0x0000001e02008985 */ /* 0x0003e2000c101b06 */
[----:B------:R-:W-:-:S02]  /*16850*/  IADD3 R15, R231, 0x40, RZ ;  /* 0x00000040e70f7810 */ /* 0x000fc40007ffe0ff */
[----:B--2---:R-:W-:Y:S02]  /*16860*/  @!P4 LEA R8, P0, R13, R0, 0x2 ;  /* 0x000000000d08c211 */ /* 0x004fe400078010ff */
[----:B------:R-:W-:Y:S02]  /*16870*/  SHF.R.S32.HI R11, RZ, 0x1f, R11 ;  /* 0x0000001fff0b7819 */ /* 0x000fe4000001140b */
[----:B------:R-:W-:Y:S02]  /*16880*/  IADD3 R12, R231, 0x30, RZ ;  /* 0x00000030e70c7810 */ /* 0x000fe40007ffe0ff */
[----:B------:R-:W-:Y:S02]  /*16890*/  @!P4 LEA.HI.X R9, R13, R4, R11, 0x2, P0 ;  /* 0x000000040d09c211 */ /* 0x000fe400000f140b */
[C---:B---3--:R-:W-:Y:S02]  /*168a0*/  @!P3 LEA R6, P1, R16.reuse, R0, 0x2 ;  /* 0x000000001006b211 */ /* 0x048fe400078210ff */
[----:B------:R-:W-:-:S02]  /*168b0*/  ISETP.GE.AND P0, PT, R16, c[0x0][0x3c8], PT ;  /* 0x0000f20010007a0c */ /* 0x000fc40003f06270 */
[----:B------:R-:W-:Y:S02]  /*168c0*/  ISETP.GE.AND P4, PT, R15, c[0x0][0x3c8], PT ;  /* 0x0000f2000f007a0c */ /* 0x000fe40003f86270 */
[----:B------:R-:W-:Y:S02]  /*168d0*/  SHF.R.S32.HI R12, RZ, 0x1f, R12 ;  /* 0x0000001fff0c7819 */ /* 0x000fe4000001140c */
[C---:B------:R-:W-:Y:S02]  /*168e0*/  IADD3 R10, R231.reuse, 0x38, RZ ;  /* 0x00000038e70a7810 */ /* 0x040fe40007ffe0ff */
[----:B------:R-:W-:Y:S02]  /*168f0*/  IADD3 R11, R231, 0x48, RZ ;  /* 0x00000048e70b7810 */ /* 0x000fe40007ffe0ff */
[----:B------:R-:W-:Y:S02]  /*16900*/  ISETP.GE.AND P5, PT, R10, c[0x0][0x3c8], PT ;  /* 0x0000f2000a007a0c */ /* 0x000fe40003fa6270 */
[----:B------:R-:W-:-:S02]  /*16910*/  ISETP.GE.AND P3, PT, R11, c[0x0][0x3c8], PT ;  /* 0x0000f2000b007a0c */ /* 0x000fc40003f66270 */
[----:B------:R-:W-:Y:S02]  /*16920*/  @!P0 LEA.HI.X R7, R16, R4, R17, 0x2, P1 ;  /* 0x0000000410078211 */ /* 0x000fe400008f1411 */
[----:B------:R-:W-:Y:S02]  /*16930*/  ISETP.GE.AND P1, PT, R13, c[0x0][0x3c8], PT ;  /* 0x0000f2000d007a0c */ /* 0x000fe40003f26270 */
[----:B-1----:R-:W-:Y:S02]  /*16940*/  @!P6 LEA R2, P2, R5, R0, 0x2 ;  /* 0x000000000502e211 */ /* 0x002fe400078410ff */
[----:B------:R-:W-:Y:S02]  /*16950*/  IADD3 R13, R231, 0x58, RZ ;  /* 0x00000058e70d7810 */ /* 0x000fe40007ffe0ff */
[----:B------:R-:W-:Y:S02]  /*16960*/  @!P6 LEA.HI.X R3, R5, R4, R12, 0x2, P2 ;  /* 0x000000040503e211 */ /* 0x000fe400010f140c */
[----:B------:R-:W-:-:S02]  /*16970*/  IADD3 R12, R231, 0x38, RZ ;  /* 0x00000038e70c7810 */ /* 0x000fc40007ffe0ff */
[----:B------:R-:W-:Y:S02]  /*16980*/  IADD3 R14, R231, 0x40, RZ ;  /* 0x00000040e70e7810 */ /* 0x000fe40007ffe0ff */
[----:B------:R-:W-:Y:S01]  /*16990*/  SHF.R.S32.HI R12, RZ, 0x1f, R12 ;  /* 0x0000001fff0c7819 */ /* 0x000fe2000001140c */
[----:B------:R1:W-:Y:S01]  /*169a0*/  @!P1 ST.E.64 [R8.64], R150 ;  /* 0x0000009608009985 */ /* 0x0003e2000c101b06 */
[----:B------:R-:W-:Y:S02]  /*169b0*/  ISETP.GE.AND P1, PT, R13, c[0x0][0x3c8], PT ;  /* 0x0000f2000d007a0c */ /* 0x000fe40003f26270 */
[----:B------:R-:W-:Y:S01]  /*169c0*/  SHF.R.S32.HI R14, RZ, 0x1f, R14 ;  /* 0x0000001fff0e7819 */ /* 0x000fe2000001140e */
[----:B------:R2:W-:Y:S01]  /*169d0*/  @!P0 ST.E.64 [R6.64], R120 ;  /* 0x0000007806008985 */ /* 0x0005e2000c101b06 */
[C---:B------:R-:W-:Y:S02]  /*169e0*/  IADD3 R5, R231.reuse, 0x50, RZ ;  /* 0x00000050e7057810 */ /* 0x040fe40007ffe0ff */
[----:B------:R-:W-:Y:S01]  /*169f0*/  IADD3 R16, R231, 0xc8, RZ ;  /* 0x000000c8e7107810 */ /* 0x000fe20007ffe0ff */
[----:B------:R3:W-:Y:S01]  /*16a00*/  @!P6 ST.E.64 [R2.64], R32 ;  /* 0x000000200200e985 */ /* 0x0007e2000c101b06 */
[----:B------:R-:W-:-:S02]  /*16a10*/  ISETP.GE.AND P2, PT, R5, c[0x0][0x3c8], PT ;  /* 0x0000f20005007a0c */ /* 0x000fc40003f46270 */
[----:B------:R-:W-:Y:S02]  /*16a20*/  SHF.R.S32.HI R16, RZ, 0x1f, R16 ;  /* 0x0000001fff107819 */ /* 0x000fe40000011410 */
        /* <DEDUP_REMOVED lines=9> */
[----:B------:R-:W-:Y:S02]  /*16ac0*/  @!P3 LEA R2, P6, R11, R0, 0x2 ;  /* 0x000000000b02b211 */ /* 0x000fe400078c10ff */
        /* <DEDUP_REMOVED lines=106> */
[C---:B------:R-:W-:Y:S02]  /*17170*/  IADD3 R10, R231.reuse, 0xd0, RZ ;  /* 0x000000d0e70a7810 */ /* 0x040fe40007ffe0ff */
[----:B------:R-:W-:Y:S02]  /*17180*/  SHF.R.S32.HI R13, RZ, 0x1f, R13 ;  /* 0x0000001fff0d7819 */ /* 0x000fe4000001140d */
[----:B------:R-:W-:Y:S02]  /*17190*/  SHF.R.S32.HI R11, RZ, 0x1f, R11 ;  /* 0x0000001fff0b7819 */ /* 0x000fe4000001140b */
[----:B------:R-:W-:-:S04]  /*171a0*/  IADD3 R15, R231, 0xe0, RZ ;  /* 0x000000e0e70f7810 */ /* 0x000fc80007ffe0ff */
        /* <DEDUP_REMOVED lines=17> */
[----:B-1----:R-:W-:-:S04]  /*172c0*/  @!P5 LEA R6, P0, R14, R0, 0x2 ;  /* 0x000000000e06d211 */ /* 0x002fc800078010ff */
[----:B------:R-:W-:Y:S02]  /*172d0*/  @!P5 LEA.HI.X R7, R14, R4, R16, 0x2, P0 ;  /* 0x000000040e07d211 */ /* 0x000fe400000f1410 */
[C---:B--2---:R-:W-:Y:S02]  /*172e0*/  @!P4 LEA R2, P6, R10.reuse, R0, 0x2 ;  /* 0x000000000a02c211 */ /* 0x044fe400078c10ff */
        /* <DEDUP_REMOVED lines=15> */
[C---:B------:R-:W-:Y:S02]  /*173e0*/  IADD3 R14, R231.reuse, 0xe8, RZ ;  /* 0x000000e8e70e7810 */ /* 0x040fe40007ffe0ff */
[----:B------:R-:W-:Y:S01]  /*173f0*/  IADD3 R12, R231, 0xf0, RZ ;  /* 0x000000f0e70c7810 */ /* 0x000fe20007ffe0ff */
[----:B------:R1:W-:Y:S01]  /*17400*/  @!P3 ST.E.64 [R10.64], R106 ;  /* 0x0000006a0a00b985 */ /* 0x0003e2000c101b06 */
[----:B------:R-:W-:Y:S02]  /*17410*/  SHF.R.S32.HI R14, RZ, 0x1f, R14 ;  /* 0x0000001fff0e7819 */ /* 0x000fe4000001140e */
[----:B------:R-:W-:Y:S01]  /*17420*/  SHF.R.S32.HI R12, RZ, 0x1f, R12 ;  /* 0x0000001fff0c7819 */ /* 0x000fe2000001140c */
[----:B------:R1:W-:Y:S01]  /*17430*/  @!P2 ST.E.64 [R8.64], R102 ;  /* 0x000000660800a985 */ /* 0x0003e2000c101b06 */
[----:B------:R-:W-:-:S02]  /*17440*/  @!P0 LEA R2, P4, R5, R0, 0x2 ;  /* 0x0000000005028211 */ /* 0x000fc400078810ff */
[-C--:B------:R-:W-:Y:S02]  /*17450*/  @!P1 LEA.HI.X R7, R13, R4.reuse, R14, 0x2, P5 ;  /* 0x000000040d079211 */ /* 0x080fe400028f140e */
[----:B------:R-:W-:Y:S02]  /*17460*/  @!P0 LEA.HI.X R3, R5, R4, R12, 0x2, P4 ;  /* 0x0000000405038211 */ /* 0x000fe400020f140c */
[----:B------:R-:W-:Y:S01]  /*17470*/  IADD3 R5, R231, 0xf8, RZ ;  /* 0x000000f8e7057810 */ /* 0x000fe20007ffe0ff */
[----:B------:R1:W-:Y:S04]  /*17480*/  @!P1 ST.E.64 [R6.64], R98 ;  /* 0x0000006206009985 */ /* 0x0003e8000c101b06 */
[----:B------:R1:W-:Y:S01]  /*17490*/  @!P0 ST.E.64 [R2.64], R82 ;  /* 0x0000005202008985 */ /* 0x0003e2000c101b06 */
[----:B------:R-:W-:-:S13]  /*174a0*/  ISETP.GE.AND P0, PT, R5, c[0x0][0x3c8], PT ;  /* 0x0000f20005007a0c */ /* 0x000fda0003f06270 */
[----:B------:R-:W-:Y:S05]  /*174b0*/  @P0 BRA `(.L_x_2157) ;  /* 0x00000e3000000947 */ /* 0x000fea0003800000 */
[----:B------:R-:W-:Y:S02]  /*174c0*/  IADD3 R12, R231, 0xf8, RZ ;  /* 0x000000f8e70c7810 */ /* 0x000fe40007ffe0ff */
[----:B-1----:R-:W-:Y:S02]  /*174d0*/  LEA R2, P0, R5, R0, 0x2 ;  /* 0x0000000005027211 */ /* 0x002fe400078010ff */
[----:B------:R-:W-:-:S04]  /*174e0*/  SHF.R.S32.HI R12, RZ, 0x1f, R12 ;  /* 0x0000001fff0c7819 */ /* 0x000fc8000001140c */
[----:B------:R-:W-:-:S05]  /*174f0*/  LEA.HI.X R3, R5, R4, R12, 0x2, P0 ;  /* 0x0000000405037211 */ /* 0x000fca00000f140c */
[----:B------:R1:W-:Y:S01]  /*17500*/  ST.E.64 [R2.64], R74 ;  /* 0x0000004a02007985 */ /* 0x0003e2000c101b06 */
[----:B------:R-:W-:Y:S05]  /*17510*/  BRA `(.L_x_2157) ;  /* 0x00000dd000007947 */ /* 0x000fea0003800000 */
.L_x_2142:
        /* <DEDUP_REMOVED lines=8> */
[----:B---3--:R-:W-:Y:S02]  /*175a0*/  @P0 IMAD.WIDE R4, R251, R4, c[0x0][0x508] ;  /* 0x00014200fb040625 */ /* 0x008fe400078e0204 */
[----:B------:R2:W5:Y:S04]  /*175b0*/  @P2 LDG.E R10, [R2.64] ;  /* 0x00000006020a2981 */ /* 0x000568000c1e1900 */
        /* <DEDUP_REMOVED lines=8> */
.L_x_2163:
[----:B--2---:R-:W2:Y:S01]  /*17640*/  S2R R2, SR_TID.X ;  /* 0x0000000000027919 */ /* 0x004ea20000002100 */
[----:B------:R-:W-:Y:S01]  /*17650*/  SHF.R.S32.HI R0, RZ, 0x1f, R251 ;  /* 0x0000001fff007819 */ /* 0x000fe200000114fb */
[----:B------:R-:W-:Y:S01]  /*17660*/  BSSY B0, `(.L_x_2164) ;  /* 0x0000037000007945 */ /* 0x000fe20003800000 */
[----:B-1----:R-:W-:-:S02]  /*17670*/  LOP3.LUT R14, R250, 0xffff, RZ, 0xc0, !PT ;  /* 0x0000fffffa0e7812 */ /* 0x002fc400078ec0ff */
        /* <DEDUP_REMOVED lines=53> */
.L_x_2165:
[----:B------:R-:W-:Y:S05]  /*179d0*/  BSYNC B0 ;  /* 0x0000000000007941 */ /* 0x000fea0003800000 */
.L_x_2164:
        /* <DEDUP_REMOVED lines=8> */
[----:B------:R-:W-:Y:S02]  /*17a60*/  IMAD R0, R10, c[0x0][0x3a4], R0 ;  /* 0x0000e9000a007a24 */ /* 0x000fe400078e0200 */
        /* <DEDUP_REMOVED lines=9> */
[----:B------:R-:W-:-:S04]  /*17b00*/  IMAD.WIDE.U32 R2, R15, c[0x0][0x3f0], R2 ;  /* 0x0000fc000f027a25 */ /* 0x000fc800078e0002 */
        /* <DEDUP_REMOVED lines=15> */
.L_x_2248:
[----:B------:R-:W-:Y:S05]  /*17c00*/  BRA.DIV ~URZ, `(.L_x_2167) ;  /* 0x00003e527f007947 */ /* 0x000fea000b800000 */
[----:B------:R3:W4:Y:S02]  /*17c10*/  SHFL.IDX PT, R0, R14, RZ, 0x181f ;  /* 0x00181fff0e007589 */ /* 0x00072400000e0000 */
.L_x_2249:
[----:B------:R-:W-:Y:S01]  /*17c20*/  IMAD R13, R20, c[0x0][0x4e8], RZ ;  /* 0x00013a00140d7a24 */ /* 0x000fe200078e02ff */
        /* <DEDUP_REMOVED lines=24> */
.L_x_2169:
[----:B------:R-:W-:Y:S05]  /*17db0*/  BSYNC B0 ;  /* 0x0000000000007941 */ /* 0x000fea0003800000 */
.L_x_2168:
[----:B------:R-:W-:Y:S05]  /*17dc0*/  BRA.DIV ~URZ, `(.L_x_2170) ;  /* 0x00003d027f007947 */ /* 0x000fea000b800000 */
[----:B--2---:R2:W1:Y:S04]  /*17dd0*/  SHFL.IDX PT, R4, R5, 0x1, 0x181f ;  /* 0x00381f0005047f89 */ /* 0x00446800000e0000 */
[----:B----4-:R2:W4:Y:S02]  /*17de0*/  SHFL.IDX PT, R0, R14, 0x1, 0x181f ;  /* 0x00381f000e007f89 */ /* 0x01052400000e0000 */
.L_x_2250:
        /* <DEDUP_REMOVED lines=24> */
.L_x_2172:
[----:B------:R-:W-:Y:S05]  /*17f70*/  BSYNC B0 ;  /* 0x0000000000007941 */ /* 0x000fea0003800000 */
.L_x_2171:
[----:B------:R-:W-:Y:S05]  /*17f80*/  BRA.DIV ~URZ, `(.L_x_2173) ;  /* 0x00003c127f007947 */ /* 0x000fea000b800000 */
[----:B-1----:R1:W2:Y:S02]  /*17f90*/  SHFL.IDX PT, R4, R5, 0x2, 0x181f ;  /* 0x00581f0005047f89 */ /* 0x0022a400000e0000 */
.L_x_2251:
[----:B------:R-:W-:Y:S05]  /*17fa0*/  BRA.DIV ~URZ, `(.L_x_2174) ;  /* 0x00003c627f007947 */ /* 0x000fea000b800000 */
[----:B----4-:R4:W1:Y:S02]  /*17fb0*/  SHFL.IDX PT, R0, R14, 0x2, 0x181f ;  /* 0x00581f000e007f89 */ /* 0x01086400000e0000 */
.L_x_2252:
        /* <DEDUP_REMOVED lines=24> */
.L_x_2176:
[----:B------:R-:W-:Y:S05]  /*18140*/  BSYNC B0 ;  /* 0x0000000000007941 */ /* 0x000fea0003800000 */
.L_x_2175:
[----:B------:R-:W-:Y:S05]  /*18150*/  BRA.DIV ~URZ, `(.L_x_2177) ;  /* 0x00003b227f007947 */ /* 0x000fea000b800000 */
[----:B--2---:R2:W3:Y:S04]  /*18160*/  SHFL.IDX PT, R4, R5, 0x3, 0x181f ;  /* 0x00781f0005047f89 */ /* 0x0044e800000e0000 */
[----:B-1----:R2:W1:Y:S02]  /*18170*/  SHFL.IDX PT, R0, R14, 0x3, 0x181f ;  /* 0x00781f000e007f89 */ /* 0x00246400000e0000 */
.L_x_2253:
        /* <DEDUP_REMOVED lines=23> */
.L_x_2157:
[----:B------:R-:W-:Y:S05]  /*182f0*/  BSYNC B1 ;  /* 0x0000000000017941 */ /* 0x000fea0003800000 */
.L_x_2141:
        /* <DEDUP_REMOVED lines=9> */
[----:B--234-:R-:W-:-:S04]  /*18390*/  LOP3.LUT R12, R0, 0x1f, RZ, 0xc0, !PT ;  /* 0x0000001f000c7812 */ /* 0x01cfc800078ec0ff */
[----:B------:R-:W-:Y:S01]  /*183a0*/  ISETP.NE.AND P6, PT, R12, 0x1f, PT ;  /* 0x0000001f0c00780c */ /* 0x000fe20003fc5270 */
[----:B------:R-:W-:Y:S10]  /*183b0*/  BRA.DIV ~URZ, `(.L_x_2179) ;  /* 0x000039927f007947 */ /* 0x000ff4000b800000 */
[----:B------:R2:W3:Y:S02]  /*183c0*/  SHFL.IDX PT, R9, R110, RZ, 0x1f ;  /* 0x00001fff6e097589 */ /* 0x0004e400000e0000 */
.L_x_2254:
[----:B------:R-:W-:Y:S05]  /*183d0*/  BRA.DIV ~URZ, `(.L_x_2180) ;  /* 0x000039e27f007947 */ /* 0x000fea000b800000 */
[----:B------:R4:W2:Y:S02]  /*183e0*/  SHFL.IDX PT, R8, R110, 0x1, 0x1f ;  /* 0x00201f006e087f89 */ /* 0x0008a400000e0000 */
.L_x_2255:
[----:B-1----:R-:W-:Y:S02]  /*183f0*/  IMAD.IADD R0, R251, 0x1, R12 ;  /* 0x00000001fb007824 */ /* 0x002fe400078e020c */
[----:B------:R-:W-:-:S03]  /*18400*/  IMAD.MOV.U32 R6, RZ, RZ, RZ ;  /* 0x000000ffff067224 */ /* 0x000fc600078e00ff */
        /* <DEDUP_REMOVED lines=15> */
[----:B------:R1:W4:Y:S02]  /*18500*/  SHFL.UP PT, R4, R0, 0x1, RZ ;  /* 0x0420000000047989 */ /* 0x00032400000e00ff */
.L_x_2256:
[----:B----4-:R-:W-:-:S04]  /*18510*/  SEL R4, R4, RZ, P5 ;  /* 0x000000ff04047207 */ /* 0x010fc80002800000 */
        /* <DEDUP_REMOVED lines=14> */
[----:B------:R1:W4:Y:S02]  /*18600*/  SHFL.IDX PT, R0, R4, 0x1f, 0x1f ;  /* 0x03e01f0004007f89 */ /* 0x00032400000e0000 */
.L_x_2257:
[----:B----4-:R-:W-:Y:S01]  /*18610*/  IMAD R0, R0, c[0x0][0x538], RZ ;  /* 0x00014e0000007a24 */ /* 0x010fe200078e02ff */
[----:B------:R-:W-:Y:S04]  /*18620*/  BSSY B1, `(.L_x_2183) ;  /* 0x00000c5000017945 */ /* 0x000fe80003800000 */
[----:B--2---:R-:W-:-:S04]  /*18630*/  IADD3 R8, R0, R8, RZ ;  /* 0x0000000800087210 */ /* 0x004fc80007ffe0ff */
[----:B---3--:R-:W-:-:S13]  /*18640*/  ISETP.GT.AND P0, PT, R8, R9, PT ;  /* 0x000000090800720c */ /* 0x008fda0003f04270 */
[----:B------:R-:W-:Y:S05]  /*18650*/  @P0 BRA `(.L_x_2184) ;  /* 0x0000024000000947 */ /* 0x000fea0003800000 */
.L_x_2188:
        /* <DEDUP_REMOVED lines=16> */
.L_x_2258:
        /* <DEDUP_REMOVED lines=16> */
.L_x_2259:
[----:B--2---:R-:W-:-:S05]  /*18860*/  IMAD R0, R0, c[0x0][0x538], RZ ;  /* 0x00014e0000007a24 */ /* 0x004fca00078e02ff */
[----:B------:R-:W-:-:S04]  /*18870*/  IADD3 R8, R0, R8, RZ ;  /* 0x0000000800087210 */ /* 0x000fc80007ffe0ff */
[----:B------:R-:W-:-:S13]  /*18880*/  ISETP.GT.AND P0, PT, R8, R9, PT ;  /* 0x000000090800720c */ /* 0x000fda0003f04270 */
[----:B-1----:R-:W-:Y:S05]  /*18890*/  @!P0 BRA `(.L_x_2188) ;  /* 0xfffffdc000008947 */ /* 0x002fea000383ffff */
.L_x_2184:
[----:B------:R-:W-:-:S05]  /*188a0*/  IADD3 R8, -R0, R8, RZ ;  /* 0x0000000800087210 */ /* 0x000fca0007ffe1ff */
[----:B------:R-:W-:-:S05]  /*188b0*/  IMAD R0, R4, c[0x0][0x538], R8 ;  /* 0x00014e0004007a24 */ /* 0x000fca00078e0208 */
[----:B------:R-:W-:Y:S01]  /*188c0*/  ISETP.GT.AND P0, PT, R0, R9, PT ;  /* 0x000000090000720c */ /* 0x000fe20003f04270 */
[----:B------:R-:W-:-:S12]  /*188d0*/  BRA.DIV ~URZ, `(.L_x_2189) ;  /* 0x000039427f007947 */ /* 0x000fd8000b800000 */
[----:B------:R-:W-:-:S04]  /*188e0*/  VOTE.ANY R5, PT, !P0 ;  /* 0x0000000000057806 */ /* 0x000fc800040e0100 */
.L_x_2260:
[----:B------:R-:W2:Y:S02]  /*188f0*/  POPC R0, R5 ;  /* 0x0000000500007309 */ /* 0x000ea40000000000 */
[----:B--2---:R-:W-:Y:S01]  /*18900*/  IADD3 R251, R0, R251, RZ ;  /* 0x000000fb00fb7210 */ /* 0x004fe20007ffe0ff */
[----:B------:R-:W-:Y:S05]  /*18910*/  BRA.DIV ~URZ, `(.L_x_2190) ;  /* 0x000039527f007947 */ /* 0x000fea000b800000 */
[----:B------:R2:W3:Y:S04]  /*18920*/  SHFL.IDX PT, R10, R6, R0, 0x1f ;  /* 0x00001f00060a7589 */ /* 0x0004e800000e0000 */
[----:B------:R2:W4:Y:S02]  /*18930*/  SHFL.IDX PT, R7, R7, R0, 0x1f ;  /* 0x00001f0007077589 */ /* 0x00052400000e0000 */
.L_x_2261:
[----:B------:R-:W-:Y:S01]  /*18940*/  ISETP.NE.AND P0, PT, R5, RZ, PT ;  /* 0x000000ff0500720c */ /* 0x000fe20003f05270 */
[----:B------:R-:W-:-:S12]  /*18950*/  BSSY B0, `(.L_x_2191) ;  /* 0x0000005000007945 */ /* 0x000fd80003800000 */
[----:B------:R-:W-:Y:S05]  /*18960*/  @!P0 BRA `(.L_x_2192) ;  /* 0x0000003000008947 */ /* 0x000fea0003800000 */
[----:B--2---:R-:W-:Y:S01]  /*18970*/  IADD3 R0, R0, -0x1, RZ ;  /* 0xffffffff00007810 */ /* 0x004fe20007ffe0ff */
[----:B------:R-:W-:Y:S05]  /*18980*/  BRA.DIV ~URZ, `(.L_x_2193) ;  /* 0x000039b27f007947 */ /* 0x000fea000b800000 */
[----:B------:R2:W1:Y:S02]  /*18990*/  SHFL.IDX PT, R11, R4, R0, 0x1f ;  /* 0x00001f00040b7589 */ /* 0x00046400000e0000 */
.L_x_2192:
[----:B------:R-:W-:Y:S05]  /*189a0*/  BSYNC B0 ;  /* 0x0000000000007941 */ /* 0x000fea0003800000 */
.L_x_2191:
[----:B----4-:R-:W-:Y:S01]  /*189b0*/  ISETP.NE.AND P0, PT, R7, 0x1, PT ;  /* 0x000000010700780c */ /* 0x010fe20003f05270 */
[----:B-1----:R-:W-:Y:S01]  /*189c0*/  IMAD R248, R11, c[0x0][0x538], R8 ;  /* 0x00014e000bf87a24 */ /* 0x002fe200078e0208 */
[----:B------:R-:W-:Y:S04]  /*189d0*/  BSSY B0, `(.L_x_2194) ;  /* 0x0000082000007945 */ /* 0x000fe80003800000 */
[----:B------:R-:W-:-:S07]  /*189e0*/  IADD3 R9, -R248, R9, RZ ;  /* 0x00000009f8097210 */ /* 0x000fce0007ffe1ff */
[----:B------:R-:W-:Y:S05]  /*189f0*/  @!P0 BRA `(.L_x_2195) ;  /* 0x000003d000008947 */ /* 0x000fea0003800000 */
[-C--:B---3--:R-:W-:Y:S02]  /*18a00*/  IABS R2, R10.reuse ;  /* 0x0000000a00027213 */ /* 0x088fe40000000000 */
[----:B------:R-:W-:Y:S02]  /*18a10*/  IABS R8, R10 ;  /* 0x0000000a00087213 */ /* 0x000fe40000000000 */
[----:B--2---:R-:W1:Y:S08]  /*18a20*/  I2F.RP R0, R2 ;  /* 0x0000000200007306 */ /* 0x004e700000209400 */
        /* <DEDUP_REMOVED lines=52> */
[--C-:B------:R-:W-:Y:S02]  /*18d70*/  IMAD.MOV R3, RZ, RZ, -R2.reuse ;  /* 0x000000ffff037224 */ /* 0x100fe400078e0a02 */
[C---:B------:R-:W-:Y:S02]  /*18d80*/  IMAD R2, R7.reuse, 0x1000000, R2 ;  /* 0x0100000007027824 */ /* 0x040fe400078e0202 */
[----:B------:R-:W-:Y:S02]  /*18d90*/  IMAD R3, R7, R3, R0 ;  /* 0x0000000307037224 */ /* 0x000fe400078e0200 */
[----:B------:R-:W-:Y:S02]  /*18da0*/  IMAD R0, R10, R4, R9 ;  /* 0x000000040a007224 */ /* 0x000fe400078e0209 */
[----:B------:R-:W-:Y:S01]  /*18db0*/  IMAD R250, R3, 0x10000, R2 ;  /* 0x0001000003fa7824 */ /* 0x000fe200078e0202 */
[----:B------:R-:W-:Y:S05]  /*18dc0*/  BRA `(.L_x_2196) ;  /* 0x0000042000007947 */ /* 0x000fea0003800000 */
.L_x_2195:
[----:B------:R-:W-:-:S04]  /*18dd0*/  IMAD.MOV.U32 R2, RZ, RZ, 0x4 ;  /* 0x00000004ff027424 */ /* 0x000fc800078e00ff */
[----:B------:R-:W-:-:S05]  /*18de0*/  IMAD.WIDE R2, R251, R2, c[0x0][0x590] ;  /* 0x00016400fb027625 */ /* 0x000fca00078e0202 */
[----:B--2---:R-:W2:Y:S02]  /*18df0*/  LDG.E R4, [R2.64] ;  /* 0x0000000602047981 */ /* 0x004ea4000c1e1900 */
        /* <DEDUP_REMOVED lines=28> */
[----:B------:R-:W-:Y:S02]  /*18fc0*/  IMAD R11, R4, R0, RZ ;  /* 0x00000000040b7224 */ /* 0x000fe400078e02ff */
[----:B------:R-:W-:-:S03]  /*18fd0*/  IMAD.MOV R0, RZ, RZ, -R0 ;  /* 0x000000ffff007224 */ /* 0x000fc600078e0a00 */
[----:B------:R-:W-:Y:S01]  /*18fe0*/  IADD3 R2, -R11, c[0x0][0x538], RZ ;  /* 0x00014e000b027a10 */ /* 0x000fe20007ffe1ff */
[----:B------:R-:W-:-:S03]  /*18ff0*/  IMAD R7, R8, R0, R9 ;  /* 0x0000000008077224 */ /* 0x000fc600078e0209 */
[----:B------:R-:W-:Y:S01]  /*19000*/  IMNMX R2, R4, R2, PT ;  /* 0x0000000204027217 */ /* 0x000fe20003800200 */
[----:B------:R-:W-:-:S03]  /*19010*/  IMAD.MOV.U32 R4, RZ, RZ, RZ ;  /* 0x000000ffff047224 */ /* 0x000fc600078e00ff */
[-C--:B------:R-:W-:Y:S02]  /*19020*/  IABS R3, R2.reuse ;  /* 0x0000000200037213 */ /* 0x080fe40000000000 */
[----:B------:R-:W-:-:S03]  /*19030*/  IABS R8, R2 ;  /* 0x0000000200087213 */ /* 0x000fc60000000000 */
[----:B------:R-:W-:-:S04]  /*19040*/  IMAD.MOV.U32 R6, RZ, RZ, R3 ;  /* 0x000000ffff067224 */ /* 0x000fc800078e0003 */
[----:B------:R-:W1:Y:S08]  /*19050*/  I2F.RP R3, R6 ;  /* 0x0000000600037306 */ /* 0x000e700000209400 */
[----:B-1----:R-:W1:Y:S02]  /*19060*/  MUFU.RCP R3, R3 ;  /* 0x0000000300037308 */ /* 0x002e640000001000 */
[----:B-1----:R-:W-:-:S06]  /*19070*/  IADD3 R3, R3, 0xffffffe, RZ ;  /* 0x0ffffffe03037810 */ /* 0x002fcc0007ffe0ff */
[----:B------:R-:W1:Y:S02]  /*19080*/  F2I.FTZ.U32.TRUNC.NTZ R5, R3 ;  /* 0x0000000300057305 */ /* 0x000e64000021f000 */
[----:B-1----:R-:W-:-:S05]  /*19090*/  IMAD.MOV R3, RZ, RZ, -R5 ;  /* 0x000000ffff037224 */ /* 0x002fca00078e0a05 */
[----:B------:R-:W-:Y:S02]  /*190a0*/  MOV R0, R3 ;  /* 0x0000000300007202 */ /* 0x000fe40000000f00 */
[----:B------:R-:W-:-:S03]  /*190b0*/  IABS R3, R7 ;  /* 0x0000000700037213 */ /* 0x000fc60000000000 */
[----:B------:R-:W-:-:S04]  /*190c0*/  IMAD R0, R0, R6, RZ ;  /* 0x0000000600007224 */ /* 0x000fc800078e02ff */
        /* <DEDUP_REMOVED lines=18> */
.L_x_2196:
[----:B------:R-:W-:Y:S05]  /*191f0*/  BSYNC B0 ;  /* 0x0000000000007941 */ /* 0x000fea0003800000 */
.L_x_2194:
[----:B------:R-:W-:-:S04]  /*19200*/  LOP3.LUT R0, RZ, R0, RZ, 0x33, !PT ;  /* 0x00000000ff007212 */ /* 0x000fc800078e33ff */
[----:B------:R-:W-:Y:S01]  /*19210*/  IADD3 R249, R0, R10, RZ ;  /* 0x0000000a00f97210 */ /* 0x000fe20007ffe0ff */
[----:B------:R-:W-:Y:S05]  /*19220*/  BRA `(.L_x_2197) ;  /* 0x0000004000007947 */ /* 0x000fea0003800000 */
.L_x_2185:
[----:B------:R-:W-:Y:S01]  /*19230*/  IMAD.MOV.U32 R248, RZ, RZ, R9 ;  /* 0x000000fffff87224 */ /* 0x000fe200078e0009 */
[----:B------:R-:W-:Y:S01]  /*19240*/  MOV R250, RZ ;  /* 0x000000ff00fa7202 */ /* 0x000fe20000000f00 */
[----:B------:R-:W-:Y:S01]  /*19250*/  IMAD.MOV.U32 R249, RZ, RZ, RZ ;  /* 0x000000fffff97224 */ /* 0x000fe200078e00ff */
[----:B------:R-:W-:Y:S02]  /*19260*/  MOV R251, c[0x0][0x53c] ;  /* 0x00014f0000fb7a02 */ /* 0x000fe40000000f00 */
.L_x_2197:
[----:B------:R-:W-:Y:S05]  /*19270*/  BSYNC B1 ;  /* 0x0000000000017941 */ /* 0x000fea0003800000 */
.L_x_2183:
[----:B------:R-:W-:Y:S01]  /*19280*/  WARPSYNC 0xffffffff ;  /* 0xffffffff00007948 */ /* 0x000fe20003800000 */
[----:B------:R-:W-:Y:S01]  /*19290*/  BAR.SYNC.DEFER_BLOCKING 0x4, 0x100 ;  /* 0x0104000000007b1d */ /* 0x000fe20000010000 */
[----:B------:R-:W-:-:S13]  /*192a0*/  ISETP.NE.AND P0, PT, R12, RZ, PT ;  /* 0x000000ff0c00720c */ /* 0x000fda0003f05270 */
[----:B------:R2:W-:Y:S04]  /*192b0*/  @!P0 STS.128 [0x20100], R248 ;  /* 0x020100f8ff008388 */ /* 0x0005e80000000c00 */
[----:B------:R-:W-:Y:S06]  /*192c0*/  BAR.ARV 0x5, 0x100 ;  /* 0x0144000000007b1d */ /* 0x000fec0000002000 */
.L_x_2178:
[----:B-1----:R-:W-:-:S13]  /*192d0*/  ISETP.GE.AND P0, PT, R251, c[0x0][0x53c], PT ;  /* 0x00014f00fb007a0c */ /* 0x002fda0003f06270 */
[----:B--23--:R-:W-:Y:S01]  /*192e0*/  @P0 CALL.REL.NOINC `(.L_x_2198) ;  /* 0x0000001000000944 */ /* 0x00cfe20003c00000 */
[----:B------:R-:W-:Y:S05]  /*192f0*/  BRA `(.L_x_2199) ;  /* 0xfffe88b000007947 */ /* 0x000fea000383ffff */
.L_x_2198:
[----:B------:R-:W-:Y:S05]  /*19300*/  EXIT ;  /* 0x000000000000794d */ /* 0x000fea0003800000 */
.L_x_2022:
[----:B------:R-:W-:Y:S01]  /*19310*/  IMAD.MOV.U32 R0, RZ, RZ, R5 ;  /* 0x000000ffff007224 */ /* 0x000fe200078e0005 */
[----:B------:R-:W-:Y:S02]  /*19320*/  MOV R3, 0x1 ;  /* 0x0000000100037802 */ /* 0x000fe40000000f00 */
[----:B------:R-:W-:Y:S02]  /*19330*/  MOV R2, 0x19350 ;  /* 0x0001935000027802 */ /* 0x000fe40000000f00 */
[----:B--2---:R-:W-:Y:S05]  /*19340*/  CALL.REL.NOINC `($__internal_37_$__cuda_sm70_shflsync_up_p) ;  /* 0x0000312000007944 */ /* 0x004fea0003c00000 */
[----:B------:R-:W-:Y:S01]  /*19350*/  MOV R0, R4 ;  /* 0x0000000400007202 */ /* 0x000fe20000000f00 */
[----:B------:R-:W-:Y:S05]  /*19360*/  BRA `(.L_x_2200) ;  /* 0xfffe70d000007947 */ /* 0x000fea000383ffff */
.L_x_2023:
[----:B------:R-:W-:Y:S01]  /*19370*/  IMAD.MOV.U32 R0, RZ, RZ, R5 ;  /* 0x000000ffff007224 */ /* 0x000fe200078e0005 */
[----:B------:R-:W-:Y:S02]  /*19380*/  MOV R3, 0x2 ;  /* 0x0000000200037802 */ /* 0x000fe40000000f00 */
[----:B------:R-:W-:Y:S02]  /*19390*/  MOV R2, 0x193b0 ;  /* 0x000193b000027802 */ /* 0x000fe40000000f00 */
[----:B--2---:R-:W-:Y:S05]  /*193a0*/  CALL.REL.NOINC `($__internal_37_$__cuda_sm70_shflsync_up_p) ;  /* 0x000030c000007944 */ /* 0x004fea0003c00000 */
[----:B------:R-:W-:Y:S01]  /*193b0*/  SEL R4, R4, RZ, P4 ;  /* 0x000000ff04047207 */ /* 0x000fe20002000000 */
[----:B------:R-:W-:Y:S01]  /*193c0*/  IMAD.MOV.U32 R3, RZ, RZ, 0x4 ;  /* 0x00000004ff037424 */ /* 0x000fe200078e00ff */
[----:B------:R-:W-:-:S03]  /*193d0*/  MOV R2, 0x19400 ;  /* 0x0001940000027802 */ /* 0x000fc60000000f00 */
[----:B------:R-:W-:Y:S02]  /*193e0*/  IMAD.IADD R0, R5, 0x1, R4 ;  /* 0x0000000105007824 */ /* 0x000fe400078e0204 */
[----:B------:R-:W-:Y:S05]  /*193f0*/  CALL.REL.NOINC `($__internal_37_$__cuda_sm70_shflsync_up_p) ;  /* 0x0000307000007944 */ /* 0x000fea0003c00000 */
        /* <DEDUP_REMOVED lines=12> */
[----:B------:R-:W-:Y:S02]  /*194c0*/  MOV R221, 0x1f ;  /* 0x0000001f00dd7802 */ /* 0x000fe40000000f00 */
[----:B------:R-:W-:Y:S01]  /*194d0*/  MOV R3, 0x19510 ;  /* 0x0001951000037802 */ /* 0x000fe20000000f00 */
[----:B------:R-:W-:-:S04]  /*194e0*/  IMAD.IADD R4, R0, 0x1, R4 ;  /* 0x0000000100047824 */ /* 0x000fc800078e0204 */
[----:B------:R-:W-:Y:S02]  /*194f0*/  IMAD.MOV.U32 R195, RZ, RZ, R4 ;  /* 0x000000ffffc37224 */ /* 0x000fe400078e0004 */
[----:B------:R-:W-:Y:S05]  /*19500*/  CALL.REL.NOINC `($__internal_36_$__cuda_sm70_shflsync_idx_p) ;  /* 0x00002f0000007944 */ /* 0x000fea0003c00000 */
[----:B------:R-:W-:Y:S01]  /*19510*/  MOV R0, R195 ;  /* 0x000000c300007202 */ /* 0x000fe20000000f00 */
[----:B------:R-:W-:Y:S05]  /*19520*/  BRA `(.L_x_2201) ;  /* 0xfffe701000007947 */ /* 0x000fea000383ffff */
.L_x_2025:
[----:B------:R-:W-:Y:S02]  /*19530*/  SEL R0, RZ, 0x1, P0 ;  /* 0x00000001ff007807 */ /* 0x000fe40000000000 */
[----:B------:R-:W-:Y:S02]  /*19540*/  MOV R2, 0x19560 ;  /* 0x0001956000027802 */ /* 0x000fe40000000f00 */
[----:B--2---:R-:W-:Y:S05]  /*19550*/  CALL.REL.NOINC `($__internal_38_$__cuda_sm70_votesync_ballot) ;  /* 0x00002f7000007944 */ /* 0x004fea0003c00000 */
[----:B------:R-:W-:Y:S01]  /*19560*/  MOV R6, R0 ;  /* 0x0000000000067202 */ /* 0x000fe20000000f00 */
[----:B------:R-:W-:Y:S05]  /*19570*/  BRA `(.L_x_2202) ;  /* 0xfffe705000007947 */ /* 0x000fea000383ffff */
.L_x_2026:
[----:B------:R-:W-:Y:S01]  /*19580*/  IMAD.MOV.U32 R195, RZ, RZ, R9 ;  /* 0x000000ffffc37224 */ /* 0x000fe200078e0009 */
[----:B------:R-:W-:Y:S01]  /*19590*/  MOV R2, R0 ;  /* 0x0000000000027202 */ /* 0x000fe20000000f00 */
[----:B------:R-:W-:Y:S01]  /*195a0*/  IMAD.MOV.U32 R221, RZ, RZ, 0x1f ;  /* 0x0000001fffdd7424 */ /* 0x000fe200078e00ff */
[----:B------:R-:W-:Y:S02]  /*195b0*/  MOV R3, 0x195d0 ;  /* 0x000195d000037802 */ /* 0x000fe40000000f00 */
[----:B------:R-:W-:Y:S05]  /*195c0*/  CALL.REL.NOINC `($__internal_36_$__cuda_sm70_shflsync_idx_p) ;  /* 0x00002e4000007944 */ /* 0x000fea0003c00000 */
[----:B------:R-:W-:Y:S01]  /*195d0*/  IMAD.MOV.U32 R12, RZ, RZ, R195 ;  /* 0x000000ffff0c7224 */ /* 0x000fe200078e00c3 */
[----:B------:R-:W-:Y:S01]  /*195e0*/  MOV R195, R8 ;  /* 0x0000000800c37202 */ /* 0x000fe20000000f00 */
[----:B------:R-:W-:Y:S01]  /*195f0*/  IMAD.MOV.U32 R5, RZ, RZ, RZ ;  /* 0x000000ffff057224 */ /* 0x000fe200078e00ff */
[----:B------:R-:W-:Y:S01]  /*19600*/  MOV R2, R0 ;  /* 0x0000000000027202 */ /* 0x000fe20000000f00 */
[----:B------:R-:W-:Y:S01]  /*19610*/  IMAD.MOV.U32 R221, RZ, RZ, 0x1f ;  /* 0x0000001fffdd7424 */ /* 0x000fe200078e00ff */
[----:B------:R-:W-:-:S02]  /*19620*/  MOV R3, 0x19640 ;  /* 0x0001964000037802 */ /* 0x000fc40000000f00 */
[----:B------:R-:W-:Y:S05]  /*19630*/  CALL.REL.NOINC `($__internal_36_$__cuda_sm70_shflsync_idx_p) ;  /* 0x00002dd000007944 */ /* 0x000fea0003c00000 */
[----:B------:R-:W-:Y:S01]  /*19640*/  MOV R9, R195 ;  /* 0x000000c300097202 */ /* 0x000fe20000000f00 */
[----:B------:R-:W-:Y:S05]  /*19650*/  BRA `(.L_x_2203) ;  /* 0xfffe6fd000007947 */ /* 0x000fea000383ffff */
.L_x_2029:
[----:B------:R-:W-:Y:S01]  /*19660*/  IMAD.MOV.U32 R195, RZ, RZ, R4 ;  /* 0x000000ffffc37224 */ /* 0x000fe200078e0004 */
[----:B------:R-:W-:Y:S01]  /*19670*/  MOV R2, R0 ;  /* 0x0000000000027202 */ /* 0x000fe20000000f00 */
[----:B------:R-:W-:Y:S01]  /*19680*/  IMAD.MOV.U32 R221, RZ, RZ, 0x1f ;  /* 0x0000001fffdd7424 */ /* 0x000fe200078e00ff */
[----:B------:R-:W-:-:S02]  /*19690*/  MOV R3, 0x196b0 ;  /* 0x000196b000037802 */ /* 0x000fc40000000f00 */
[----:B--23--:R-:W-:Y:S05]  /*196a0*/  CALL.REL.NOINC `($__internal_36_$__cuda_sm70_shflsync_idx_p) ;  /* 0x00002d6000007944 */ /* 0x00cfea0003c00000 */
[----:B------:R-:W-:Y:S01]  /*196b0*/  MOV R5, R195 ;  /* 0x000000c300057202 */ /* 0x000fe20000000f00 */
[----:B------:R-:W-:Y:S05]  /*196c0*/  BRA `(.L_x_2028) ;  /* 0xfffe6fc000007947 */ /* 0x000fea000383ffff */
.L_x_2048:
[----:B------:R-:W-:Y:S01]  /*196d0*/  IMAD.MOV.U32 R195, RZ, RZ, R5 ;  /* 0x000000ffffc37224 */ /* 0x000fe200078e0005 */
[----:B------:R-:W-:Y:S01]  /*196e0*/  MOV R2, RZ ;  /* 0x000000ff00027202 */ /* 0x000fe20000000f00 */
[----:B------:R-:W-:Y:S01]  /*196f0*/  IMAD.MOV.U32 R221, RZ, RZ, 0x181f ;  /* 0x0000181fffdd7424 */ /* 0x000fe200078e00ff */
[----:B------:R-:W-:-:S02]  /*19700*/  MOV R3, 0x19720 ;  /* 0x0001972000037802 */ /* 0x000fc40000000f00 */
[----:B-----5:R-:W-:Y:S05]  /*19710*/  CALL.REL.NOINC `($__internal_36_$__cuda_sm70_shflsync_idx_p) ;  /* 0x00002cf000007944 */ /* 0x020fea0003c00000 */
[----:B------:R-:W-:Y:S01]  /*19720*/  MOV R4, R195 ;  /* 0x000000c300047202 */ /* 0x000fe20000000f00 */
[----:B------:R-:W-:Y:S05]  /*19730*/  BRA `(.L_x_2204) ;  /* 0xfffe951000007947 */ /* 0x000fea000383ffff */
.L_x_2049:
[----:B------:R-:W-:Y:S01]  /*19740*/  IMAD.MOV.U32 R195, RZ, RZ, R14 ;  /* 0x000000ffffc37224 */ /* 0x000fe200078e000e */
[----:B------:R-:W-:Y:S01]  /*19750*/  MOV R2, RZ ;  /* 0x000000ff00027202 */ /* 0x000fe20000000f00 */
[----:B------:R-:W-:Y:S01]  /*19760*/  IMAD.MOV.U32 R221, RZ, RZ, 0x181f ;  /* 0x0000181fffdd7424 */ /* 0x000fe200078e00ff */
[----:B------:R-:W-:-:S02]  /*19770*/  MOV R3, 0x19790 ;  /* 0x0001979000037802 */ /* 0x000fc40000000f00 */
[----:B-12--5:R-:W-:Y:S05]  /*19780*/  CALL.REL.NOINC `($__internal_36_$__cuda_sm70_shflsync_idx_p) ;  /* 0x00002c8000007944 */ /* 0x026fea0003c00000 */
[----:B------:R-:W-:Y:S01]  /*19790*/  MOV R0, R195 ;  /* 0x000000c300007202 */ /* 0x000fe20000000f00 */
[----:B------:R-:W-:Y:S05]  /*197a0*/  BRA `(.L_x_2205) ;  /* 0xfffe94c000007947 */ /* 0x000fea000383ffff */
.L_x_2052:
[----:B------:R-:W-:Y:S01]  /*197b0*/  IMAD.MOV.U32 R195, RZ, RZ, R5 ;  /* 0x000000ffffc37224 */ /* 0x000fe200078e0005 */
[----:B--2---:R-:W-:Y:S01]  /*197c0*/  MOV R2, 0x1 ;  /* 0x0000000100027802 */ /* 0x004fe20000000f00 */
[----:B------:R-:W-:Y:S01]  /*197d0*/  IMAD.MOV.U32 R221, RZ, RZ, 0x181f ;  /* 0x0000181fffdd7424 */ /* 0x000fe200078e00ff */
[----:B------:R-:W-:-:S02]  /*197e0*/  MOV R3, 0x19800 ;  /* 0x0001980000037802 */ /* 0x000fc40000000f00 */
[----:B-1-345:R-:W-:Y:S05]  /*197f0*/  CALL.REL.NOINC `($__internal_36_$__cuda_sm70_shflsync_idx_p) ;  /* 0x00002c1000007944 */ /* 0x03afea0003c00000 */
[----:B------:R-:W-:Y:S01]  /*19800*/  IMAD.MOV.U32 R4, RZ, RZ, R195 ;  /* 0x000000ffff047224 */ /* 0x000fe200078e00c3 */
[----:B------:R-:W-:Y:S01]  /*19810*/  MOV R2, 0x1 ;  /* 0x0000000100027802 */ /* 0x000fe20000000f00 */
[----:B------:R-:W-:Y:S01]  /*19820*/  IMAD.MOV.U32 R195, RZ, RZ, R14 ;  /* 0x000000ffffc37224 */ /* 0x000fe200078e000e */
[----:B------:R-:W-:-:S02]  /*19830*/  MOV R221, 0x181f ;  /* 0x0000181f00dd7802 */ /* 0x000fc40000000f00 */
[----:B------:R-:W-:Y:S02]  /*19840*/  MOV R3, 0x19860 ;  /* 0x0001986000037802 */ /* 0x000fe40000000f00 */
[----:B------:R-:W-:Y:S05]  /*19850*/  CALL.REL.NOINC `($__internal_36_$__cuda_sm70_shflsync_idx_p) ;  /* 0x00002bb000007944 */ /* 0x000fea0003c00000 */
[----:B------:R-:W-:Y:S01]  /*19860*/  MOV R0, R195 ;  /* 0x000000c300007202 */ /* 0x000fe20000000f00 */
[----:B------:R-:W-:Y:S05]  /*19870*/  BRA `(.L_x_2206) ;  /* 0xfffe95b000007947 */ /* 0x000fea000383ffff */
.L_x_2055:
[----:B------:R-:W-:Y:S01]  /*19880*/  IMAD.MOV.U32 R195, RZ, RZ, R5 ;  /* 0x000000ffffc37224 */ /* 0x000fe200078e0005 */
[----:B-1----:R-:W-:Y:S01]  /*19890*/  MOV R2, 0x2 ;  /* 0x0000000200027802 */ /* 0x002fe20000000f00 */
[----:B------:R-:W-:Y:S01]  /*198a0*/  IMAD.MOV.U32 R221, RZ, RZ, 0x181f ;  /* 0x0000181fffdd7424 */ /* 0x000fe200078e00ff */
[----:B------:R-:W-:Y:S02]  /*198b0*/  MOV R3, 0x198d0 ;  /* 0x000198d000037802 */ /* 0x000fe40000000f00 */
[----:B--2345:R-:W-:Y:S05]  /*198c0*/  CALL.REL.NOINC `($__internal_36_$__cuda_sm70_shflsync_idx_p) ;  /* 0x00002b4000007944 */ /* 0x03cfea0003c00000 */
[----:B------:R-:W-:Y:S01]  /*198d0*/  MOV R4, R195 ;  /* 0x000000c300047202 */ /* 0x000fe20000000f00 */
[----:B------:R-:W-:Y:S05]  /*198e0*/  BRA `(.L_x_2207) ;  /* 0xfffe96e000007947 */ /* 0x000fea000383ffff */
.L_x_2056:
[----:B------:R-:W-:Y:S01]  /*198f0*/  IMAD.MOV.U32 R195, RZ, RZ, R14 ;  /* 0x000000ffffc37224 */ /* 0x000fe200078e000e */
[----:B------:R-:W-:Y:S01]  /*19900*/  MOV R2, 0x2 ;  /* 0x0000000200027802 */ /* 0x000fe20000000f00 */
[----:B------:R-:W-:Y:S01]  /*19910*/  IMAD.MOV.U32 R221, RZ, RZ, 0x181f ;  /* 0x0000181fffdd7424 */ /* 0x000fe200078e00ff */
[----:B------:R-:W-:Y:S02]  /*19920*/  MOV R3, 0x19940 ;  /* 0x0001994000037802 */ /* 0x000fe40000000f00 */
[----:B-12345:R-:W-:Y:S05]  /*19930*/  CALL.REL.NOINC `($__internal_36_$__cuda_sm70_shflsync_idx_p) ;  /* 0x00002ad000007944 */ /* 0x03efea0003c00000 */
[----:B------:R-:W-:Y:S01]  /*19940*/  MOV R0, R195 ;  /* 0x000000c300007202 */ /* 0x000fe20000000f00 */
[----:B------:R-:W-:Y:S05]  /*19950*/  BRA `(.L_x_2208) ;  /* 0xfffe969000007947 */ /* 0x000fea000383ffff */
.L_x_2059:
[----:B------:R-:W-:Y:S01]  /*19960*/  IMAD.MOV.U32 R195, RZ, RZ, R5 ;  /* 0x000000ffffc37224 */ /* 0x000fe200078e0005 */
[----:B-1----:R-:W-:Y:S01]  /*19970*/  MOV R2, 0x3 ;  /* 0x0000000300027802 */ /* 0x002fe20000000f00 */
[----:B------:R-:W-:Y:S01]  /*19980*/  IMAD.MOV.U32 R221, RZ, RZ, 0x181f ;  /* 0x0000181fffdd7424 */ /* 0x000fe200078e00ff */
[----:B------:R-:W-:-:S02]  /*19990*/  MOV R3, 0x199b0 ;  /* 0x000199b000037802 */ /* 0x000fc40000000f00 */
[----:B--2345:R-:W-:Y:S05]  /*199a0*/  CALL.REL.NOINC `($__internal_36_$__cuda_sm70_shflsync_idx_p) ;  /* 0x00002a6000007944 */ /* 0x03cfea0003c00000 */
        /* <DEDUP_REMOVED lines=8> */
.L_x_2062:
[----:B------:R-:W-:Y:S01]  /*19a30*/  IMAD.MOV.U32 R195, RZ, RZ, R5 ;  /* 0x000000ffffc37224 */ /* 0x000fe200078e0005 */
[----:B------:R-:W-:Y:S01]  /*19a40*/  MOV R2, RZ ;  /* 0x000000ff00027202 */ /* 0x000fe20000000f00 */
[----:B------:R-:W-:Y:S01]  /*19a50*/  IMAD.MOV.U32 R221, RZ, RZ, 0x181f ;  /* 0x0000181fffdd7424 */ /* 0x000fe200078e00ff */
[----:B------:R-:W-:Y:S02]  /*19a60*/  MOV R3, 0x19a80 ;  /* 0x00019a8000037802 */ /* 0x000fe40000000f00 */
[----:B------:R-:W-:Y:S05]  /*19a70*/  CALL.REL.NOINC `($__internal_36_$__cuda_sm70_shflsync_idx_p) ;  /* 0x0000299000007944 */ /* 0x000fea0003c00000 */
[----:B------:R-:W-:Y:S01]  /*19a80*/  MOV R4, R195 ;  /* 0x000000c300047202 */ /* 0x000fe20000000f00 */
[----:B------:R-:W-:Y:S05]  /*19a90*/  BRA `(.L_x_2210) ;  /* 0xfffeb1d000007947 */ /* 0x000fea000383ffff */
.L_x_2063:
[----:B------:R-:W-:Y:S01]  /*19aa0*/  IMAD.MOV.U32 R195, RZ, RZ, R10 ;  /* 0x000000ffffc37224 */ /* 0x000fe200078e000a */
[----:B------:R-:W-:Y:S01]  /*19ab0*/  MOV R2, RZ ;  /* 0x000000ff00027202 */ /* 0x000fe20000000f00 */
[----:B------:R-:W-:Y:S01]  /*19ac0*/  IMAD.MOV.U32 R221, RZ, RZ, 0x181f ;  /* 0x0000181fffdd7424 */ /* 0x000fe200078e00ff */
[----:B------:R-:W-:Y:S02]  /*19ad0*/  MOV R3, 0x19af0 ;  /* 0x00019af000037802 */ /* 0x000fe40000000f00 */
[----:B-12---:R-:W-:Y:S05]  /*19ae0*/  CALL.REL.NOINC `($__internal_36_$__cuda_sm70_shflsync_idx_p) ;  /* 0x0000292000007944 */ /* 0x006fea0003c00000 */
[----:B------:R-:W-:Y:S01]  /*19af0*/  ISETP.GE.AND P0, PT, R218, c[0x0][0x1d4], PT ;  /* 0x00007500da007a0c */ /* 0x000fe20003f06270 */
[----:B------:R-:W-:Y:S01]  /*19b00*/  IMAD.MOV.U32 R221, RZ, RZ, 0x181f ;  /* 0x0000181fffdd7424 */ /* 0x000fe200078e00ff */
[----:B------:R-:W-:-:S02]  /*19b10*/  IADD3 R2, P1, R195, R98, RZ ;  /* 0x00000062c3027210 */ /* 0x000fc40007f3e0ff */
[----:B------:R-:W-:Y:S02]  /*19b20*/  SEL R14, RZ, 0x10, P0 ;  /* 0x00000010ff0e7807 */ /* 0x000fe40000000000 */
[----:B------:R-:W-:Y:S01]  /*19b30*/  ISETP.GE.AND P2, PT, R224, c[0x0][0x1d4], PT ;  /* 0x00007500e0007a0c */ /* 0x000fe20003f46270 */
[----:B------:R-:W-:Y:S01]  /*19b40*/  IMAD.X R3, R4, 0x1, R92, P1 ;  /* 0x0000000104037824 */ /* 0x000fe200008e065c */
[----:B------:R-:W-:Y:S02]  /*19b50*/  IADD3 R8, P1, R195, R99, RZ ;  /* 0x00000063c3087210 */ /* 0x000fe40007f3e0ff */
[----:B------:R-:W-:-:S03]  /*19b60*/  SEL R13, RZ, 0x10, P2 ;  /* 0x00000010ff0d7807 */ /* 0x000fc60001000000 */
[----:B------:R-:W-:Y:S01]  /*19b70*/  @!PT LDS RZ, [RZ] ;  /* 0x00000000fffff984 */ /* 0x000fe20000000800 */
        /* <DEDUP_REMOVED lines=11> */
[----:B-1----:R-:W-:Y:S01]  /*19c30*/  IADD3 R2, P3, R195, R102, RZ ;  /* 0x00000066c3027210 */ /* 0x002fe20007f7e0ff */
[----:B------:R-:W-:Y:S01]  /*19c40*/  IMAD.MOV.U32 R195, RZ, RZ, R5 ;  /* 0x000000ffffc37224 */ /* 0x000fe200078e0005 */
[----:B------:R-:W-:-:S03]  /*19c50*/  SEL R5, RZ, 0x10, P0 ;  /* 0x00000010ff057807 */ /* 0x000fc60000000000 */
[----:B------:R-:W-:-:S05]  /*19c60*/  IMAD.X R3, R4, 0x1, R95, P3 ;  /* 0x0000000104037824 */ /* 0x000fca00018e065f */
[----:B------:R1:W-:Y:S02]  /*19c70*/  LDGSTS.E.BYPASS.LTC128B.128 [R215+0xe100], [R2.64], !P0 ;  /* 0x0e10000002d77fae */ /* 0x0003e4000c101d46 */
[----:B-1----:R-:W-:Y:S01]  /*19c80*/  IMAD.MOV.U32 R2, RZ, RZ, 0x1 ;  /* 0x00000001ff027424 */ /* 0x002fe200078e00ff */
[----:B------:R-:W-:Y:S02]  /*19c90*/  MOV R3, 0x19cb0 ;  /* 0x00019cb000037802 */ /* 0x000fe40000000f00 */
[----:B--2---:R-:W-:Y:S05]  /*19ca0*/  CALL.REL.NOINC `($__internal_36_$__cuda_sm70_shflsync_idx_p) ;  /* 0x0000276000007944 */ /* 0x004fea0003c00000 */
[----:B------:R-:W-:Y:S01]  /*19cb0*/  IMAD.MOV.U32 R4, RZ, RZ, R195 ;  /* 0x000000ffff047224 */ /* 0x000fe200078e00c3 */
[----:B------:R-:W-:Y:S01]  /*19cc0*/  MOV R2, 0x1 ;  /* 0x0000000100027802 */ /* 0x000fe20000000f00 */
[----:B------:R-:W-:Y:S01]  /*19cd0*/  IMAD.MOV.U32 R195, RZ, RZ, R10 ;  /* 0x000000ffffc37224 */ /* 0x000fe200078e000a */
[----:B------:R-:W-:Y:S02]  /*19ce0*/  MOV R221, 0x181f ;  /* 0x0000181f00dd7802 */ /* 0x000fe40000000f00 */
[----:B------:R-:W-:Y:S02]  /*19cf0*/  MOV R3, 0x19d10 ;  /* 0x00019d1000037802 */ /* 0x000fe40000000f00 */
[----:B------:R-:W-:Y:S05]  /*19d00*/  CALL.REL.NOINC `($__internal_36_$__cuda_sm70_shflsync_idx_p) ;  /* 0x0000270000007944 */ /* 0x000fea0003c00000 */
[----:B------:R-:W-:Y:S01]  /*19d10*/  MOV R0, R195 ;  /* 0x000000c300007202 */ /* 0x000fe20000000f00 */
[----:B------:R-:W-:Y:S05]  /*19d20*/  BRA `(.L_x_2211) ;  /* 0xfffeb0e000007947 */ /* 0x000fea000383ffff */
.L_x_2064:
[----:B------:R-:W-:Y:S01]  /*19d30*/  IMAD.MOV.U32 R195, RZ, RZ, R4 ;  /* 0x000000ffffc37224 */ /* 0x000fe200078e0004 */
[----:B------:R-:W-:Y:S01]  /*19d40*/  MOV R2, RZ ;  /* 0x000000ff00027202 */ /* 0x000fe20000000f00 */
[----:B------:R-:W-:Y:S01]  /*19d50*/  IMAD.MOV.U32 R221, RZ, RZ, 0x1c1f ;  /* 0x00001c1fffdd7424 */ /* 0x000fe200078e00ff */
[----:B------:R-:W-:-:S02]  /*19d60*/  MOV R3, 0x19d80 ;  /* 0x00019d8000037802 */ /* 0x000fc40000000f00 */
[----:B------:R-:W-:Y:S05]  /*19d70*/  CALL.REL.NOINC `($__internal_36_$__cuda_sm70_shflsync_idx_p) ;  /* 0x0000269000007944 */ /* 0x000fea0003c00000 */
[----:B------:R-:W-:Y:S01]  /*19d80*/  MOV R3, R195 ;  /* 0x000000c300037202 */ /* 0x000fe20000000f00 */
[----:B------:R-:W-:Y:S05]  /*19d90*/  BRA `(.L_x_2212) ;  /* 0xfffeb33000007947 */ /* 0x000fea000383ffff */
.L_x_2069:
[----:B------:R-:W-:Y:S01]  /*19da0*/  IMAD.MOV.U32 R195, RZ, RZ, R4 ;  /* 0x000000ffffc37224 */ /* 0x000fe200078e0004 */
[----:B------:R-:W-:Y:S01]  /*19db0*/  MOV R2, 0x1 ;  /* 0x0000000100027802 */ /* 0x000fe20000000f00 */
[----:B------:R-:W-:Y:S01]  /*19dc0*/  IMAD.MOV.U32 R221, RZ, RZ, 0x1c1f ;  /* 0x00001c1fffdd7424 */ /* 0x000fe200078e00ff */
[----:B------:R-:W-:-:S02]  /*19dd0*/  MOV R3, 0x19df0 ;  /* 0x00019df000037802 */ /* 0x000fc40000000f00 */
[----:B-1----:R-:W-:Y:S05]  /*19de0*/  CALL.REL.NOINC `($__internal_36_$__cuda_sm70_shflsync_idx_p) ;  /* 0x0000262000007944 */ /* 0x002fea0003c00000 */
[----:B------:R-:W-:Y:S01]  /*19df0*/  MOV R3, R195 ;  /* 0x000000c300037202 */ /* 0x000fe20000000f00 */
[----:B------:R-:W-:Y:S05]  /*19e00*/  BRA `(.L_x_2213) ;  /* 0xfffeb7a000007947 */ /* 0x000fea000383ffff */
.L_x_2074:
[----:B------:R-:W-:Y:S01]  /*19e10*/  IMAD.MOV.U32 R132, RZ, RZ, R4 ;  /* 0x000000ffff847224 */ /* 0x000fe200078e0004 */
[----:B------:R-:W-:-:S02]  /*19e20*/  MOV R0, 0x2 ;  /* 0x0000000200007802 */ /* 0x000fc40000000f00 */
[----:B------:R-:W-:Y:S02]  /*19e30*/  MOV R2, 0x19e50 ;  /* 0x00019e5000027802 */ /* 0x000fe40000000f00 */
[----:B------:R-:W-:Y:S05]  /*19e40*/  CALL.REL.NOINC `($__internal_35_$__cuda_sm70_shflsync_bfly_p) ;  /* 0x0000256000007944 */ /* 0x000fea0003c00000 */
[----:B------:R-:W-:Y:S05]  /*19e50*/  BRA `(.L_x_2214) ;  /* 0xfffebe0000007947 */ /* 0x000fea000383ffff */
.L_x_2075:
[----:B------:R-:W-:Y:S01]  /*19e60*/  IMAD.MOV.U32 R132, RZ, RZ, R4 ;  /* 0x000000ffff847224 */ /* 0x000fe200078e0004 */
[----:B------:R-:W-:Y:S02]  /*19e70*/  MOV R0, 0x1 ;  /* 0x0000000100007802 */ /* 0x000fe40000000f00 */
[----:B------:R-:W-:Y:S02]  /*19e80*/  MOV R2, 0x19ea0 ;  /* 0x00019ea000027802 */ /* 0x000fe40000000f00 */
[----:B------:R-:W-:Y:S05]  /*19e90*/  CALL.REL.NOINC `($__internal_35_$__cuda_sm70_shflsync_bfly_p) ;  /* 0x0000251000007944 */ /* 0x000fea0003c00000 */
[----:B------:R-:W-:Y:S01]  /*19ea0*/  FMNMX.FTZ R133, R4, R0, !PT ;  /* 0x0000000004857209 */ /* 0x000fe20007810000 */
[----:B------:R-:W-:Y:S01]  /*19eb0*/  IMAD.MOV.U32 R132, RZ, RZ, R5 ;  /* 0x000000ffff847224 */ /* 0x000fe200078e0005 */
[----:B------:R-:W-:Y:S01]  /*19ec0*/  MOV R2, 0x19ef0 ;  /* 0x00019ef000027802 */ /* 0x000fe20000000f00 */
[----:B------:R-:W-:Y:S02]  /*19ed0*/  IMAD.MOV.U32 R0, RZ, RZ, 0x2 ;  /* 0x00000002ff007424 */ /* 0x000fe400078e00ff */
[----:B------:R-:W-:Y:S05]  /*19ee0*/  CALL.REL.NOINC `($__internal_35_$__cuda_sm70_shflsync_bfly_p) ;  /* 0x000024c000007944 */ /* 0x000fea0003c00000 */
[----:B------:R-:W-:Y:S01]  /*19ef0*/  FMNMX.FTZ R5, R5, R0, !PT ;  /* 0x0000000005057209 */ /* 0x000fe20007810000 */
[----:B------:R-:W-:Y:S01]  /*19f00*/  IMAD.MOV.U32 R0, RZ, RZ, 0x1 ;  /* 0x00000001ff007424 */ /* 0x000fe200078e00ff */
[----:B------:R-:W-:-:S03]  /*19f10*/  MOV R2, 0x19f40 ;  /* 0x00019f4000027802 */ /* 0x000fc60000000f00 */
[----:B------:R-:W-:Y:S02]  /*19f20*/  IMAD.MOV.U32 R132, RZ, RZ, R5 ;  /* 0x000000ffff847224 */ /* 0x000fe400078e0005 */
[----:B------:R-:W-:Y:S05]  /*19f30*/  CALL.REL.NOINC `($__internal_35_$__cuda_sm70_shflsync_bfly_p) ;  /* 0x0000247000007944 */ /* 0x000fea0003c00000 */
[----:B------:R-:W-:Y:S01]  /*19f40*/  MOV R3, R0 ;  /* 0x0000000000037202 */ /* 0x000fe20000000f00 */
[----:B------:R-:W-:Y:S05]  /*19f50*/  BRA `(.L_x_2215) ;  /* 0xfffebd7000007947 */ /* 0x000fea000383ffff */
.L_x_2083:
[----:B------:R-:W-:Y:S01]  /*19f60*/  MOV R2, RZ ;  /* 0x000000ff00027202 */ /* 0x000fe20000000f00 */
[----:B------:R-:W-:Y:S01]  /*19f70*/  IMAD.MOV.U32 R195, RZ, RZ, R5 ;  /* 0x000000ffffc37224 */ /* 0x000fe200078e0005 */
[----:B------:R-:W-:Y:S01]  /*19f80*/  MOV R3, 0x19fb0 ;  /* 0x00019fb000037802 */ /* 0x000fe20000000f00 */
[----:B------:R-:W-:Y:S02]  /*19f90*/  IMAD.MOV.U32 R221, RZ, RZ, 0x181f ;  /* 0x0000181fffdd7424 */ /* 0x000fe400078e00ff */
[----:B-1234-:R-:W-:Y:S05]  /*19fa0*/  CALL.REL.NOINC `($__internal_36_$__cuda_sm70_shflsync_idx_p) ;  /* 0x0000246000007944 */ /* 0x01efea0003c00000 */
[----:B------:R-:W-:Y:S01]  /*19fb0*/  MOV R4, R195 ;  /* 0x000000c300047202 */ /* 0x000fe20000000f00 */
[----:B------:R-:W-:-:S05]  /*19fc0*/  BRA `(.L_x_2216) ;  /* 0xfffed5c000007947 */ /* 0x000fca000383ffff */
.L_x_2084:
[----:B------:R-:W-:Y:S01]  /*19fd0*/  MOV R2, RZ ;  /* 0x000000ff00027202 */ /* 0x000fe20000000f00 */
[----:B------:R-:W-:Y:S01]  /*19fe0*/  IMAD.MOV.U32 R195, RZ, RZ, R20 ;  /* 0x000000ffffc37224 */ /* 0x000fe200078e0014 */
[----:B------:R-:W-:Y:S01]  /*19ff0*/  MOV R3, 0x1a020 ;  /* 0x0001a02000037802 */ /* 0x000fe20000000f00 */
[----:B------:R-:W-:Y:S02]  /*1a000*/  IMAD.MOV.U32 R221, RZ, RZ, 0x181f ;  /* 0x0000181fffdd7424 */ /* 0x000fe400078e00ff */
[----:B-1234-:R-:W-:Y:S05]  /*1a010*/  CALL.REL.NOINC `($__internal_36_$__cuda_sm70_shflsync_idx_p) ;  /* 0x000023f000007944 */ /* 0x01efea0003c00000 */
[----:B------:R-:W-:Y:S01]  /*1a020*/  ISETP.GE.AND P3, PT, R218, c[0x0][0x1d4], PT ;  /* 0x00007500da007a0c */ /* 0x000fe20003f66270 */
[----:B------:R-:W-:Y:S01]  /*1a030*/  IMAD.MOV.U32 R221, RZ, RZ, 0x181f ;  /* 0x0000181fffdd7424 */ /* 0x000fe200078e00ff */
[----:B------:R-:W-:Y:S02]  /*1a040*/  IADD3 R6, P0, R195, R29, RZ ;  /* 0x0000001dc3067210 */ /* 0x000fe40007f1e0ff */
[----:B------:R-:W-:Y:S02]  /*1a050*/  ISETP.GE.AND P2, PT, R224, c[0x0][0x1d4], PT ;  /* 0x00007500e0007a0c */ /* 0x000fe40003f46270 */
[----:B------:R-:W-:Y:S01]  /*1a060*/  ISETP.GE.AND P1, PT, R223, c[0x0][0x1d4], PT ;  /* 0x00007500df007a0c */ /* 0x000fe20003f26270 */
[C---:B------:R-:W-:Y:S01]  /*1a070*/  IMAD.X R7, R4.reuse, 0x1, R21, P0 ;  /* 0x0000000104077824 */ /* 0x040fe200000e0615 */
[C---:B------:R-:W-:Y:S02]  /*1a080*/  IADD3 R2, P0, R195.reuse, R30, RZ ;  /* 0x0000001ec3027210 */ /* 0x040fe40007f1e0ff */
[----:B------:R-:W-:Y:S02]  /*1a090*/  SEL R12, RZ, 0x10, P3 ;  /* 0x00000010ff0c7807 */ /* 0x000fe40001800000 */
[----:B------:R-:W-:Y:S01]  /*1a0a0*/  SEL R15, RZ, 0x10, P2 ;  /* 0x00000010ff0f7807 */ /* 0x000fe20001000000 */
[----:B------:R-:W-:Y:S01]  /*1a0b0*/  @!PT LDS RZ, [RZ] ;  /* 0x00000000fffff984 */ /* 0x000fe20000000800 */
[----:B------:R-:W-:Y:S01]  /*1a0c0*/  @!PT LDS RZ, [RZ] ;  /* 0x00000000fffff984 */ /* 0x000fe20000000800 */
[----:B------:R-:W-:Y:S01]  /*1a0d0*/  @!PT LDS RZ, [RZ] ;  /* 0x00000000fffff984 */ /* 0x000fe20000000800 */
[----:B------:R1:W-:Y:S01]  /*1a0e0*/  LDGSTS.E.BYPASS.LTC128B.128 [R215+0x100], [R6.64], !P3 ;  /* 0x0010000006d77fae */ /* 0x0003e2000d901d46 */
[C---:B------:R-:W-:Y:S01]  /*1a0f0*/  IMAD.X R3, R4.reuse, 0x1, R22, P0 ;  /* 0x0000000104037824 */ /* 0x040fe200000e0616 */
[----:B------:R-:W-:Y:S04]  /*1a100*/  SEL R14, RZ, 0x10, P1 ;  /* 0x00000010ff0e7807 */ /* 0x000fe80000800000 */
[----:B------:R2:W-:Y:S02]  /*1a110*/  LDGSTS.E.BYPASS.LTC128B.128 [R215+0x2100], [R2.64], !P2 ;  /* 0x0210000002d77fae */ /* 0x0005e4000d101d46 */
[C---:B--2---:R-:W-:Y:S05]  /*1a120*/  IADD3 R2, P0, R195.reuse, R31, RZ ;  /* 0x0000001fc3027210 */ /* 0x044fea0007f1e0ff */
[C---:B------:R-:W-:Y:S05]  /*1a130*/  IMAD.X R3, R4.reuse, 0x1, R23, P0 ;  /* 0x0000000104037824 */ /* 0x040fea00000e0617 */
[----:B------:R2:W-:Y:S02]  /*1a140*/  LDGSTS.E.BYPASS.LTC128B.128 [R215+0x4100], [R2.64], !P1 ;  /* 0x0410000002d77fae */ /* 0x0005e4000c901d46 */
[----:B--2---:R-:W-:Y:S01]  /*1a150*/  IADD3 R2, P0, R195, R132, RZ ;  /* 0x00000084c3027210 */ /* 0x004fe20007f1e0ff */
[----:B------:R-:W-:Y:S04]  /*1a160*/  IMAD.MOV.U32 R195, RZ, RZ, R5 ;  /* 0x000000ffffc37224 */ /* 0x000fe800078e0005 */
[----:B------:R-:W-:Y:S01]  /*1a170*/  IMAD.X R3, R4, 0x1, R28, P0 ;  /* 0x0000000104037824 */ /* 0x000fe200000e061c */
[----:B------:R-:W-:Y:S04]  /*1a180*/  ISETP.GE.AND P0, PT, R225, c[0x0][0x1d4], PT ;  /* 0x00007500e1007a0c */ /* 0x000fe80003f06270 */
[----:B------:R-:W-:Y:S09]  /*1a190*/  SEL R5, RZ, 0x10, P0 ;  /* 0x00000010ff057807 */ /* 0x000ff20000000000 */
[----:B------:R2:W-:Y:S02]  /*1a1a0*/  LDGSTS.E.BYPASS.LTC128B.128 [R215+0x6100], [R2.64], !P0 ;  /* 0x0610000002d77fae */ /* 0x0005e4000c101d46 */
[----:B--2---:R-:W-:Y:S01]  /*1a1b0*/  MOV R3, 0x1a1e0 ;  /* 0x0001a1e000037802 */ /* 0x004fe20000000f00 */
[----:B------:R-:W-:Y:S02]  /*1a1c0*/  IMAD.MOV.U32 R2, RZ, RZ, 0x1 ;  /* 0x00000001ff027424 */ /* 0x000fe400078e00ff */
[----:B-1----:R-:W-:Y:S05]  /*1a1d0*/  CALL.REL.NOINC `($__internal_36_$__cuda_sm70_shflsync_idx_p) ;  /* 0x0000223000007944 */ /* 0x002fea0003c00000 */
[----:B------:R-:W-:Y:S01]  /*1a1e0*/  MOV R2, 0x1 ;  /* 0x0000000100027802 */ /* 0x000fe20000000f00 */
[----:B------:R-:W-:Y:S01]  /*1a1f0*/  IMAD.MOV.U32 R4, RZ, RZ, R195 ;  /* 0x000000ffff047224 */ /* 0x000fe200078e00c3 */
[----:B------:R-:W-:Y:S01]  /*1a200*/  MOV R221, 0x181f ;  /* 0x0000181f00dd7802 */ /* 0x000fe20000000f00 */
[----:B------:R-:W-:Y:S01]  /*1a210*/  IMAD.MOV.U32 R195, RZ, RZ, R20 ;  /* 0x000000ffffc37224 */ /* 0x000fe200078e0014 */
[----:B------:R-:W-:Y:S02]  /*1a220*/  MOV R3, 0x1a240 ;  /* 0x0001a24000037802 */ /* 0x000fe40000000f00 */
[----:B------:R-:W-:Y:S05]  /*1a230*/  CALL.REL.NOINC `($__internal_36_$__cuda_sm70_shflsync_idx_p) ;  /* 0x000021d000007944 */ /* 0x000fea0003c00000 */
[----:B------:R-:W-:Y:S01]  /*1a240*/  MOV R0, R195 ;  /* 0x000000c300007202 */ /* 0x000fe20000000f00 */
[----:B------:R-:W-:-:S05]  /*1a250*/  BRA `(.L_x_2217) ;  /* 0xfffed4d000007947 */ /* 0x000fca000383ffff */
.L_x_2087:
[----:B------:R-:W-:Y:S01]  /*1a260*/  MOV R2, RZ ;  /* 0x000000ff00027202 */ /* 0x000fe20000000f00 */
[----:B------:R-:W-:Y:S01]  /*1a270*/  IMAD.MOV.U32 R195, RZ, RZ, R133 ;  /* 0x000000ffffc37224 */ /* 0x000fe200078e0085 */
[----:B------:R-:W-:Y:S01]  /*1a280*/  MOV R3, 0x1a2b0 ;  /* 0x0001a2b000037802 */ /* 0x000fe20000000f00 */
[----:B------:R-:W-:Y:S02]  /*1a290*/  IMAD.MOV.U32 R221, RZ, RZ, 0x181f ;  /* 0x0000181fffdd7424 */ /* 0x000fe400078e00ff */
[----:B------:R-:W-:Y:S05]  /*1a2a0*/  CALL.REL.NOINC `($__internal_36_$__cuda_sm70_shflsync_idx_p) ;  /* 0x0000216000007944 */ /* 0x000fea0003c00000 */
[----:B------:R-:W-:Y:S01]  /*1a2b0*/  MOV R132, R195 ;  /* 0x000000c300847202 */ /* 0x000fe20000000f00 */
[----:B------:R-:W-:-:S05]  /*1a2c0*/  BRA `(.L_x_2218) ;  /* 0xfffee5a000007947 */ /* 0x000fca000383ffff */
.L_x_2088:
[----:B------:R-:W-:Y:S01]  /*1a2d0*/  MOV R2, RZ ;  /* 0x000000ff00027202 */ /* 0x000fe20000000f00 */
[----:B------:R-:W-:Y:S01]  /*1a2e0*/  IMAD.MOV.U32 R195, RZ, RZ, R170 ;  /* 0x000000ffffc37224 */ /* 0x000fe200078e00aa */
[----:B------:R-:W-:Y:S01]  /*1a2f0*/  MOV R3, 0x1a320 ;  /* 0x0001a32000037802 */ /* 0x000fe20000000f00 */
[----:B------:R-:W-:Y:S02]  /*1a300*/  IMAD.MOV.U32 R221, RZ, RZ, 0x181f ;  /* 0x0000181fffdd7424 */ /* 0x000fe400078e00ff */
[----:B-12---:R-:W-:Y:S05]  /*1a310*/  CALL.REL.NOINC `($__internal_36_$__cuda_sm70_shflsync_idx_p) ;  /* 0x000020f000007944 */ /* 0x006fea0003c00000 */
[----:B------:R-:W-:Y:S01]  /*1a320*/  ISETP.GE.AND P3, PT, R218, c[0x0][0x1d4], PT ;  /* 0x00007500da007a0c */ /* 0x000fe20003f66270 */
[----:B------:R-:W-:Y:S01]  /*1a330*/  IMAD.MOV.U32 R221, RZ, RZ, 0x181f ;  /* 0x0000181fffdd7424 */ /* 0x000fe200078e00ff */
[----:B------:R-:W-:Y:S02]  /*1a340*/  IADD3 R168, P0, R195, R177, RZ ;  /* 0x000000b1c3a87210 */ /* 0x000fe40007f1e0ff */
[----:B------:R-:W-:Y:S02]  /*1a350*/  ISETP.GE.AND P2, PT, R224, c[0x0][0x1d4], PT ;  /* 0x00007500e0007a0c */ /* 0x000fe40003f46270 */
[----:B------:R-:W-:Y:S01]  /*1a360*/  ISETP.GE.AND P1, PT, R223, c[0x0][0x1d4], PT ;  /* 0x00007500df007a0c */ /* 0x000fe20003f26270 */
[C---:B------:R-:W-:Y:S01]  /*1a370*/  IMAD.X R169, R132.reuse, 0x1, R171, P0 ;  /* 0x0000000184a97824 */ /* 0x040fe200000e06ab */
[C---:B------:R-:W-:Y:S02]  /*1a380*/  IADD3 R2, P0, R195.reuse, R178, RZ ;  /* 0x000000b2c3027210 */ /* 0x040fe40007f1e0ff */
[----:B------:R-:W-:Y:S03]  /*1a390*/  SEL R173, RZ, 0x10, P1 ;  /* 0x00000010ffad7807 */ /* 0x000fe60000800000 */
[----:B------:R-:W-:Y:S01]  /*1a3a0*/  @!PT LDS RZ, [RZ] ;  /* 0x00000000fffff984 */ /* 0x000fe20000000800 */
[----:B------:R-:W-:Y:S01]  /*1a3b0*/  @!PT LDS RZ, [RZ] ;  /* 0x00000000fffff984 */ /* 0x000fe20000000800 */
[----:B------:R-:W-:Y:S01]  /*1a3c0*/  @!PT LDS RZ, [RZ] ;  /* 0x00000000fffff984 */ /* 0x000fe20000000800 */
[----:B------:R1:W-:Y:S01]  /*1a3d0*/  LDGSTS.E.BYPASS.LTC128B.128 [R215+0x8100], [R168.64], !P3 ;  /* 0x08100000a8d77fae */ /* 0x0003e2000d901d46 */
[C---:B------:R-:W-:Y:S05]  /*1a3e0*/  IMAD.X R3, R132.reuse, 0x1, R174, P0 ;  /* 0x0000000184037824 */ /* 0x040fea00000e06ae */
[----:B------:R2:W-:Y:S01]  /*1a3f0*/  LDGSTS.E.BYPASS.LTC128B.128 [R215+0xa100], [R2.64], !P2 ;  /* 0x0a10000002d77fae */ /* 0x0005e2000d101d46 */
[----:B-1----:R-:W-:Y:S02]  /*1a400*/  SEL R168, RZ, 0x10, P3 ;  /* 0x00000010ffa87807 */ /* 0x002fe40001800000 */
[C---:B--2---:R-:W-:Y:S05]  /*1a410*/  IADD3 R2, P0, R195.reuse, R179, RZ ;  /* 0x000000b3c3027210 */ /* 0x044fea0007f1e0ff */
[C---:B------:R-:W-:Y:S05]  /*1a420*/  IMAD.X R3, R132.reuse, 0x1, R175, P0 ;  /* 0x0000000184037824 */ /* 0x040fea00000e06af */
[----:B------:R1:W-:Y:S02]  /*1a430*/  LDGSTS.E.BYPASS.LTC128B.128 [R215+0xc100], [R2.64], !P1 ;  /* 0x0c10000002d77fae */ /* 0x0003e4000c901d46 */
[----:B-1----:R-:W-:Y:S01]  /*1a440*/  IADD3 R2, P0, R195, R180, RZ ;  /* 0x000000b4c3027210 */ /* 0x002fe20007f1e0ff */
[----:B------:R-:W-:Y:S01]  /*1a450*/  IMAD.MOV.U32 R195, RZ, RZ, R133 ;  /* 0x000000ffffc37224 */ /* 0x000fe200078e0085 */
[----:B------:R-:W-:Y:S03]  /*1a460*/  SEL R133, RZ, 0x10, P2 ;  /* 0x00000010ff857807 */ /* 0x000fe60001000000 */
[----:B------:R-:W-:Y:S01]  /*1a470*/  IMAD.X R3, R132, 0x1, R176, P0 ;  /* 0x0000000184037824 */ /* 0x000fe200000e06b0 */
[----:B------:R-:W-:Y:S04]  /*1a480*/  ISETP.GE.AND P0, PT, R225, c[0x0][0x1d4], PT ;  /* 0x00007500e1007a0c */ /* 0x000fe80003f06270 */
[----:B------:R-:W-:Y:S09]  /*1a490*/  SEL R172, RZ, 0x10, P0 ;  /* 0x00000010ffac7807 */ /* 0x000ff20000000000 */
[----:B------:R1:W-:Y:S02]  /*1a4a0*/  LDGSTS.E.BYPASS.LTC128B.128 [R215+0xe100], [R2.64], !P0 ;  /* 0x0e10000002d77fae */ /* 0x0003e4000c101d46 */
[----:B-1----:R-:W-:Y:S01]  /*1a4b0*/  MOV R3, 0x1a4e0 ;  /* 0x0001a4e000037802 */ /* 0x002fe20000000f00 */
[----:B------:R-:W-:Y:S02]  /*1a4c0*/  IMAD.MOV.U32 R2, RZ, RZ, 0x1 ;  /* 0x00000001ff027424 */ /* 0x000fe400078e00ff */
[----:B------:R-:W-:Y:S05]  /*1a4d0*/  CALL.REL.NOINC `($__internal_36_$__cuda_sm70_shflsync_idx_p) ;  /* 0x00001f3000007944 */ /* 0x000fea0003c00000 */
        /* <DEDUP_REMOVED lines=8> */
.L_x_2089:
[----:B------:R-:W-:Y:S01]  /*1a560*/  MOV R2, RZ ;  /* 0x000000ff00027202 */ /* 0x000fe20000000f00 */
[----:B------:R-:W-:Y:S01]  /*1a570*/  IMAD.MOV.U32 R195, RZ, RZ, R132 ;  /* 0x000000ffffc37224 */ /* 0x000fe200078e0084 */
[----:B------:R-:W-:Y:S01]  /*1a580*/  MOV R3, 0x1a5b0 ;  /* 0x0001a5b000037802 */ /* 0x000fe20000000f00 */
[----:B------:R-:W-:Y:S02]  /*1a590*/  IMAD.MOV.U32 R221, RZ, RZ, 0x1c1f ;  /* 0x00001c1fffdd7424 */ /* 0x000fe400078e00ff */
[----:B------:R-:W-:Y:S05]  /*1a5a0*/  CALL.REL.NOINC `($__internal_36_$__cuda_sm70_shflsync_idx_p) ;  /* 0x00001e6000007944 */ /* 0x000fea0003c00000 */
[----:B------:R-:W-:Y:S01]  /*1a5b0*/  MOV R3, R195 ;  /* 0x000000c300037202 */ /* 0x000fe20000000f00 */
[----:B------:R-:W-:-:S05]  /*1a5c0*/  BRA `(.L_x_2220) ;  /* 0xfffee70000007947 */ /* 0x000fca000383ffff */
.L_x_2094:
[----:B------:R-:W-:Y:S01]  /*1a5d0*/  MOV R2, 0x1 ;  /* 0x0000000100027802 */ /* 0x000fe20000000f00 */
[----:B------:R-:W-:Y:S01]  /*1a5e0*/  IMAD.MOV.U32 R195, RZ, RZ, R132 ;  /* 0x000000ffffc37224 */ /* 0x000fe200078e0084 */
[----:B------:R-:W-:Y:S01]  /*1a5f0*/  MOV R3, 0x1a620 ;  /* 0x0001a62000037802 */ /* 0x000fe20000000f00 */
[----:B------:R-:W-:Y:S02]  /*1a600*/  IMAD.MOV.U32 R221, RZ, RZ, 0x1c1f ;  /* 0x00001c1fffdd7424 */ /* 0x000fe400078e00ff */
[----:B-1----:R-:W-:Y:S05]  /*1a610*/  CALL.REL.NOINC `($__internal_36_$__cuda_sm70_shflsync_idx_p) ;  /* 0x00001df000007944 */ /* 0x002fea0003c00000 */
[----:B------:R-:W-:Y:S01]  /*1a620*/  MOV R3, R195 ;  /* 0x000000c300037202 */ /* 0x000fe20000000f00 */
[----:B------:R-:W-:-:S05]  /*1a630*/  BRA `(.L_x_2221) ;  /* 0xfffeeba000007947 */ /* 0x000fca000383ffff */
.L_x_2099:
[----:B------:R-:W-:Y:S02]  /*1a640*/  MOV R0, 0x2 ;  /* 0x0000000200007802 */ /* 0x000fe40000000f00 */
[----:B------:R-:W-:Y:S02]  /*1a650*/  MOV R2, 0x1a670 ;  /* 0x0001a67000027802 */ /* 0x000fe40000000f00 */
[----:B------:R-:W-:Y:S05]  /*1a660*/  CALL.REL.NOINC `($__internal_35_$__cuda_sm70_shflsync_bfly_p) ;  /* 0x00001d4000007944 */ /* 0x000fea0003c00000 */
[----:B------:R-:W-:-:S05]  /*1a670*/  BRA `(.L_x_2222) ;  /* 0xfffef26000007947 */ /* 0x000fca000383ffff */
.L_x_2100:
        /* <DEDUP_REMOVED lines=10> */
[----:B------:R-:W-:Y:S02]  /*1a720*/  MOV R2, 0x1a740 ;  /* 0x0001a74000027802 */ /* 0x000fe40000000f00 */
[----:B------:R-:W-:Y:S05]  /*1a730*/  CALL.REL.NOINC `($__internal_35_$__cuda_sm70_shflsync_bfly_p) ;  /* 0x00001c7000007944 */ /* 0x000fea0003c00000 */
[----:B------:R-:W-:-:S05]  /*1a740*/  BRA `(.L_x_2223) ;  /* 0xfffef20000007947 */ /* 0x000fca000383ffff */
.L_x_2109:
[----:B------:R-:W-:Y:S01]  /*1a750*/  MOV R2, RZ ;  /* 0x000000ff00027202 */ /* 0x000fe20000000f00 */
[----:B------:R-:W-:Y:S01]  /*1a760*/  IMAD.MOV.U32 R195, RZ, RZ, R5 ;  /* 0x000000ffffc37224 */ /* 0x000fe200078e0005 */
[----:B------:R-:W-:Y:S01]  /*1a770*/  MOV R3, 0x1a7a0 ;  /* 0x0001a7a000037802 */ /* 0x000fe20000000f00 */
[----:B------:R-:W-:Y:S02]  /*1a780*/  IMAD.MOV.U32 R221, RZ, RZ, 0x181f ;  /* 0x0000181fffdd7424 */ /* 0x000fe400078e00ff */
[----:B-1234-:R-:W-:Y:S05]  /*1a790*/  CALL.REL.NOINC `($__internal_36_$__cuda_sm70_shflsync_idx_p) ;  /* 0x00001c7000007944 */ /* 0x01efea0003c00000 */
[----:B------:R-:W-:Y:S01]  /*1a7a0*/  MOV R4, R195 ;  /* 0x000000c300047202 */ /* 0x000fe20000000f00 */
[----:B------:R-:W-:-:S05]  /*1a7b0*/  BRA `(.L_x_2224) ;  /* 0xffff12f000007947 */ /* 0x000fca000383ffff */
.L_x_2110:
        /* <DEDUP_REMOVED lines=41> */
.L_x_2113:
[----:B------:R-:W-:Y:S01]  /*1aa50*/  MOV R2, RZ ;  /* 0x000000ff00027202 */ /* 0x000fe20000000f00 */
[----:B------:R-:W-:Y:S01]  /*1aa60*/  IMAD.MOV.U32 R195, RZ, RZ, R133 ;  /* 0x000000ffffc37224 */ /* 0x000fe200078e0085 */
[----:B------:R-:W-:Y:S01]  /*1aa70*/  MOV R3, 0x1aaa0 ;  /* 0x0001aaa000037802 */ /* 0x000fe20000000f00 */
[----:B------:R-:W-:Y:S02]  /*1aa80*/  IMAD.MOV.U32 R221, RZ, RZ, 0x181f ;  /* 0x0000181fffdd7424 */ /* 0x000fe400078e00ff */
[----:B------:R-:W-:Y:S05]  /*1aa90*/  CALL.REL.NOINC `($__internal_36_$__cuda_sm70_shflsync_idx_p) ;  /* 0x0000197000007944 */ /* 0x000fea0003c00000 */
[----:B------:R-:W-:Y:S01]  /*1aaa0*/  MOV R132, R195 ;  /* 0x000000c300847202 */ /* 0x000fe20000000f00 */
[----:B------:R-:W-:-:S05]  /*1aab0*/  BRA `(.L_x_2226) ;  /* 0xffff22d000007947 */ /* 0x000fca000383ffff */
.L_x_2114:
        /* <DEDUP_REMOVED lines=41> */
.L_x_2115:
[----:B------:R-:W-:Y:S02]  /*1ad50*/  MOV R0, 0x2 ;  /* 0x0000000200007802 */ /* 0x000fe40000000f00 */
[----:B------:R-:W-:Y:S02]  /*1ad60*/  MOV R2, 0x1ad80 ;  /* 0x0001ad8000027802 */ /* 0x000fe40000000f00 */
[----:B------:R-:W-:Y:S05]  /*1ad70*/  CALL.REL.NOINC `($__internal_35_$__cuda_sm70_shflsync_bfly_p) ;  /* 0x0000163000007944 */ /* 0x000fea0003c00000 */
[----:B------:R-:W-:-:S05]  /*1ad80*/  BRA `(.L_x_2228) ;  /* 0xffff259000007947 */ /* 0x000fca000383ffff */
.L_x_2116:
        /* <DEDUP_REMOVED lines=13> */
.L_x_2119:
[----:B------:R-:W-:Y:S01]  /*1ae60*/  MOV R2, RZ ;  /* 0x000000ff00027202 */ /* 0x000fe20000000f00 */
[----:B------:R-:W-:Y:S01]  /*1ae70*/  IMAD.MOV.U32 R195, RZ, RZ, R4 ;  /* 0x000000ffffc37224 */ /* 0x000fe200078e0004 */
[----:B------:R-:W-:Y:S01]  /*1ae80*/  MOV R3, 0x1aeb0 ;  /* 0x0001aeb000037802 */ /* 0x000fe20000000f00 */
[----:B------:R-:W-:Y:S02]  /*1ae90*/  IMAD.MOV.U32 R221, RZ, RZ, 0x181f ;  /* 0x0000181fffdd7424 */ /* 0x000fe400078e00ff */
[----:B-1234-:R-:W-:Y:S05]  /*1aea0*/  CALL.REL.NOINC `($__internal_36_$__cuda_sm70_shflsync_idx_p) ;  /* 0x0000156000007944 */ /* 0x01efea0003c00000 */
[----:B------:R-:W-:Y:S01]  /*1aeb0*/  MOV R2, R195 ;  /* 0x000000c300027202 */ /* 0x000fe20000000f00 */
[----:B------:R-:W-:-:S05]  /*1aec0*/  BRA `(.L_x_2230) ;  /* 0xffff444000007947 */ /* 0x000fca000383ffff */
.L_x_2122:
[----:B------:R-:W-:Y:S01]  /*1aed0*/  MOV R2, RZ ;  /* 0x000000ff00027202 */ /* 0x000fe20000000f00 */
[----:B------:R-:W-:Y:S01]  /*1aee0*/  IMAD.MOV.U32 R195, RZ, RZ, R133 ;  /* 0x000000ffffc37224 */ /* 0x000fe200078e0085 */
[----:B------:R-:W-:Y:S01]  /*1aef0*/  MOV R3, 0x1af20 ;  /* 0x0001af2000037802 */ /* 0x000fe20000000f00 */
[----:B------:R-:W-:Y:S02]  /*1af00*/  IMAD.MOV.U32 R221, RZ, RZ, 0x181f ;  /* 0x0000181fffdd7424 */ /* 0x000fe400078e00ff */
[----:B------:R-:W-:Y:S05]  /*1af10*/  CALL.REL.NOINC `($__internal_36_$__cuda_sm70_shflsync_idx_p) ;  /* 0x000014f000007944 */ /* 0x000fea0003c00000 */
[----:B------:R-:W-:Y:S01]  /*1af20*/  MOV R132, R195 ;  /* 0x000000c300847202 */ /* 0x000fe20000000f00 */
[----:B------:R-:W-:-:S05]  /*1af30*/  BRA `(.L_x_2231) ;  /* 0xffff566000007947 */ /* 0x000fca000383ffff */
.L_x_2123:
[----:B------:R-:W-:Y:S01]  /*1af40*/  MOV R2, RZ ;  /* 0x000000ff00027202 */ /* 0x000fe20000000f00 */
[----:B------:R-:W-:Y:S01]  /*1af50*/  IMAD.MOV.U32 R195, RZ, RZ, R170 ;  /* 0x000000ffffc37224 */ /* 0x000fe200078e00aa */
[----:B------:R-:W-:Y:S01]  /*1af60*/  MOV R3, 0x1af90 ;  /* 0x0001af9000037802 */ /* 0x000fe20000000f00 */
[----:B------:R-:W-:Y:S02]  /*1af70*/  IMAD.MOV.U32 R221, RZ, RZ, 0x181f ;  /* 0x0000181fffdd7424 */ /* 0x000fe400078e00ff */
[----:B-12---:R-:W-:Y:S05]  /*1af80*/  CALL.REL.NOINC `($__internal_36_$__cuda_sm70_shflsync_idx_p) ;  /* 0x0000148000007944 */ /* 0x006fea0003c00000 */
[----:B------:R-:W-:Y:S01]  /*1af90*/  IADD3 R2, -R214, 0x10, RZ ;  /* 0x00000010d6027810 */ /* 0x000fe20007ffe1ff */
[----:B------:R-:W-:Y:S03]  /*1afa0*/  IMAD.MOV.U32 R221, RZ, RZ, 0x181f ;  /* 0x0000181fffdd7424 */ /* 0x000fe600078e00ff */
        /* <DEDUP_REMOVED lines=8> */
[----:B------:R1:W-:Y:S01]  /*1b030*/  LDGSTS.E.BYPASS.LTC128B.128.ZFILL [R215+0x8100], [R2.64], P0 ;  /* 0x0810000002d77fae */ /* 0x0003e20008141d46 */
[C---:B------:R-:W-:Y:S05]  /*1b040*/  IADD3 R168, P0, R195.reuse, R176, RZ ;  /* 0x000000b0c3a87210 */ /* 0x040fea0007f1e0ff */
[C---:B------:R-:W-:Y:S05]  /*1b050*/  IMAD.X R169, R132.reuse, 0x1, R172, P0 ;  /* 0x0000000184a97824 */ /* 0x040fea00000e06ac */
[----:B------:R2:W-:Y:S01]  /*1b060*/  LDGSTS.E.BYPASS.LTC128B.128 [R215+0xa100], [R168.64], !P5 ;  /* 0x0a100000a8d77fae */ /* 0x0005e2000e901d46 */
[C---:B-1----:R-:W-:Y:S05]  /*1b070*/  IADD3 R2, P0, R195.reuse, R177, RZ ;  /* 0x000000b1c3027210 */ /* 0x042fea0007f1e0ff */
[C---:B------:R-:W-:Y:S05]  /*1b080*/  IMAD.X R3, R132.reuse, 0x1, R173, P0 ;  /* 0x0000000184037824 */ /* 0x040fea00000e06ad */
[----:B------:R1:W-:Y:S02]  /*1b090*/  LDGSTS.E.BYPASS.LTC128B.128 [R215+0xc100], [R2.64], !P4 ;  /* 0x0c10000002d77fae */ /* 0x0003e4000e101d46 */
[----:B-1----:R-:W-:Y:S01]  /*1b0a0*/  IADD3 R2, P0, R195, R178, RZ ;  /* 0x000000b2c3027210 */ /* 0x002fe20007f1e0ff */
[----:B------:R-:W-:Y:S04]  /*1b0b0*/  IMAD.MOV.U32 R195, RZ, RZ, R133 ;  /* 0x000000ffffc37224 */ /* 0x000fe800078e0085 */
[----:B------:R-:W-:Y:S05]  /*1b0c0*/  IMAD.X R3, R132, 0x1, R174, P0 ;  /* 0x0000000184037824 */ /* 0x000fea00000e06ae */
[----:B------:R1:W-:Y:S02]  /*1b0d0*/  LDGSTS.E.BYPASS.LTC128B.128 [R215+0xe100], [R2.64], !P3 ;  /* 0x0e10000002d77fae */ /* 0x0003e4000d901d46 */
[----:B-1----:R-:W-:Y:S01]  /*1b0e0*/  MOV R3, 0x1b110 ;  /* 0x0001b11000037802 */ /* 0x002fe20000000f00 */
[----:B------:R-:W-:Y:S02]  /*1b0f0*/  IMAD.MOV.U32 R2, RZ, RZ, 0x1 ;  /* 0x00000001ff027424 */ /* 0x000fe400078e00ff */
[----:B--2---:R-:W-:Y:S05]  /*1b100*/  CALL.REL.NOINC `($__internal_36_$__cuda_sm70_shflsync_idx_p) ;  /* 0x0000130000007944 */ /* 0x004fea0003c00000 */
        /* <DEDUP_REMOVED lines=8> */
.L_x_2124:
[----:B------:R-:W-:Y:S01]  /*1b190*/  MOV R2, RZ ;  /* 0x000000ff00027202 */ /* 0x000fe20000000f00 */
[----:B------:R-:W-:Y:S01]  /*1b1a0*/  IMAD.MOV.U32 R195, RZ, RZ, R132 ;  /* 0x000000ffffc37224 */ /* 0x000fe200078e0084 */
[----:B------:R-:W-:Y:S01]  /*1b1b0*/  MOV R3, 0x1b1e0 ;  /* 0x0001b1e000037802 */ /* 0x000fe20000000f00 */
[----:B------:R-:W-:Y:S02]  /*1b1c0*/  IMAD.MOV.U32 R221, RZ, RZ, 0x1c1f ;  /* 0x00001c1fffdd7424 */ /* 0x000fe400078e00ff */
[----:B------:R-:W-:Y:S05]  /*1b1d0*/  CALL.REL.NOINC `($__internal_36_$__cuda_sm70_shflsync_idx_p) ;  /* 0x0000123000007944 */ /* 0x000fea0003c00000 */
[----:B------:R-:W-:Y:S01]  /*1b1e0*/  MOV R3, R195 ;  /* 0x000000c300037202 */ /* 0x000fe20000000f00 */
[----:B------:R-:W-:-:S05]  /*1b1f0*/  BRA `(.L_x_2233) ;  /* 0xffff571000007947 */ /* 0x000fca000383ffff */
.L_x_2129:
[----:B------:R-:W-:Y:S01]  /*1b200*/  MOV R2, 0x1 ;  /* 0x0000000100027802 */ /* 0x000fe20000000f00 */
[----:B------:R-:W-:Y:S01]  /*1b210*/  IMAD.MOV.U32 R195, RZ, RZ, R132 ;  /* 0x000000ffffc37224 */ /* 0x000fe200078e0084 */
[----:B------:R-:W-:Y:S01]  /*1b220*/  MOV R3, 0x1b250 ;  /* 0x0001b25000037802 */ /* 0x000fe20000000f00 */
[----:B------:R-:W-:Y:S02]  /*1b230*/  IMAD.MOV.U32 R221, RZ, RZ, 0x1c1f ;  /* 0x00001c1fffdd7424 */ /* 0x000fe400078e00ff */
[----:B-1----:R-:W-:Y:S05]  /*1b240*/  CALL.REL.NOINC `($__internal_36_$__cuda_sm70_shflsync_idx_p) ;  /* 0x000011c000007944 */ /* 0x002fea0003c00000 */
[----:B------:R-:W-:Y:S01]  /*1b250*/  MOV R3, R195 ;  /* 0x000000c300037202 */ /* 0x000fe20000000f00 */
[----:B------:R-:W-:-:S05]  /*1b260*/  BRA `(.L_x_2234) ;  /* 0xffff5bb000007947 */ /* 0x000fca000383ffff */
.L_x_2134:
[----:B------:R-:W-:Y:S02]  /*1b270*/  MOV R0, 0x2 ;  /* 0x0000000200007802 */ /* 0x000fe40000000f00 */
[----:B------:R-:W-:Y:S02]  /*1b280*/  MOV R2, 0x1b2a0 ;  /* 0x0001b2a000027802 */ /* 0x000fe40000000f00 */
[----:B------:R-:W-:Y:S05]  /*1b290*/  CALL.REL.NOINC `($__internal_35_$__cuda_sm70_shflsync_bfly_p) ;  /* 0x0000111000007944 */ /* 0x000fea0003c00000 */
[----:B------:R-:W-:-:S05]  /*1b2a0*/  BRA `(.L_x_2235) ;  /* 0xffff627000007947 */ /* 0x000fca000383ffff */
.L_x_2135:
        /* <DEDUP_REMOVED lines=10> */
[----:B------:R-:W-:Y:S03]  /*1b350*/  MOV R2, 0x1b380 ;  /* 0x0001b38000027802 */ /* 0x000fe60000000f00 */
[----:B------:R-:W-:Y:S02]  /*1b360*/  IMAD.MOV.U32 R132, RZ, RZ, R4 ;  /* 0x000000ffff847224 */ /* 0x000fe400078e0004 */
[----:B------:R-:W-:Y:S05]  /*1b370*/  CALL.REL.NOINC `($__internal_35_$__cuda_sm70_shflsync_bfly_p) ;  /* 0x0000103000007944 */ /* 0x000fea0003c00000 */
[----:B------:R-:W-:-:S05]  /*1b380*/  BRA `(.L_x_2236) ;  /* 0xffff620000007947 */ /* 0x000fca000383ffff */
.L_x_2137:
[----:B------:R-:W-:Y:S01]  /*1b390*/  IMAD.MOV.U32 R132, RZ, RZ, R222 ;  /* 0x000000ffff847224 */ /* 0x000fe200078e00de */
[----:B------:R-:W-:-:S02]  /*1b3a0*/  MOV R0, 0x2 ;  /* 0x0000000200007802 */ /* 0x000fc40000000f00 */
[----:B------:R-:W-:Y:S02]  /*1b3b0*/  MOV R2, 0x1b3d0 ;  /* 0x0001b3d000027802 */ /* 0x000fe40000000f00 */
[----:B------:R-:W-:Y:S05]  /*1b3c0*/  CALL.REL.NOINC `($__internal_35_$__cuda_sm70_shflsync_bfly_p) ;  /* 0x00000fe000007944 */ /* 0x000fea0003c00000 */
[----:B------:R-:W-:Y:S05]  /*1b3d0*/  BRA `(.L_x_2237) ;  /* 0xffff7e5000007947 */ /* 0x000fea000383ffff */
.L_x_2138:
[----:B------:R-:W-:Y:S01]  /*1b3e0*/  IMAD.MOV.U32 R132, RZ, RZ, R4 ;  /* 0x000000ffff847224 */ /* 0x000fe200078e0004 */
[----:B------:R-:W-:Y:S02]  /*1b3f0*/  MOV R0, 0x1 ;  /* 0x0000000100007802 */ /* 0x000fe40000000f00 */
[----:B------:R-:W-:Y:S02]  /*1b400*/  MOV R2, 0x1b420 ;  /* 0x0001b42000027802 */ /* 0x000fe40000000f00 */
[----:B-1----:R-:W-:Y:S05]  /*1b410*/  CALL.REL.NOINC `($__internal_35_$__cuda_sm70_shflsync_bfly_p) ;  /* 0x00000f9000007944 */ /* 0x002fea0003c00000 */
[----:B------:R-:W-:Y:S01]  /*1b420*/  FADD.FTZ R4, R4, R0 ;  /* 0x0000000004047221 */ /* 0x000fe20000010000 */
[----:B------:R-:W-:Y:S02]  /*1b430*/  MOV R132, R220 ;  /* 0x000000dc00847202 */ /* 0x000fe40000000f00 */
[----:B------:R-:W-:Y:S02]  /*1b440*/  MOV R0, 0x2 ;  /* 0x0000000200007802 */ /* 0x000fe40000000f00 */
[----:B------:R-:W-:Y:S02]  /*1b450*/  MOV R2, 0x1b470 ;  /* 0x0001b47000027802 */ /* 0x000fe40000000f00 */
[----:B------:R-:W-:Y:S05]  /*1b460*/  CALL.REL.NOINC `($__internal_35_$__cuda_sm70_shflsync_bfly_p) ;  /* 0x00000f4000007944 */ /* 0x000fea0003c00000 */
[----:B------:R-:W-:Y:S01]  /*1b470*/  FADD.FTZ R5, R220, R0 ;  /* 0x00000000dc057221 */ /* 0x000fe20000010000 */
[----:B------:R-:W-:Y:S02]  /*1b480*/  MOV R0, 0x1 ;  /* 0x0000000100007802 */ /* 0x000fe40000000f00 */
[----:B------:R-:W-:-:S02]  /*1b490*/  MOV R2, 0x1b4c0 ;  /* 0x0001b4c000027802 */ /* 0x000fc40000000f00 */
[----:B------:R-:W-:Y:S02]  /*1b4a0*/  MOV R132, R5 ;  /* 0x0000000500847202 */ /* 0x000fe40000000f00 */
[----:B------:R-:W-:Y:S05]  /*1b4b0*/  CALL.REL.NOINC `($__internal_35_$__cuda_sm70_shflsync_bfly_p) ;  /* 0x00000ef000007944 */ /* 0x000fea0003c00000 */
[----:B------:R-:W-:Y:S01]  /*1b4c0*/  MOV R3, R0 ;  /* 0x0000000000037202 */ /* 0x000fe20000000f00 */
[----:B------:R-:W-:Y:S05]  /*1b4d0*/  BRA `(.L_x_2238) ;  /* 0xffff7dc000007947 */ /* 0x000fea000383ffff */
.L_x_2145:
[----:B--234-:R-:W-:Y:S01]  /*1b4e0*/  IMAD.MOV.U32 R195, RZ, RZ, R5 ;  /* 0x000000ffffc37224 */ /* 0x01cfe200078e0005 */
[----:B------:R-:W-:Y:S01]  /*1b4f0*/  MOV R2, RZ ;  /* 0x000000ff00027202 */ /* 0x000fe20000000f00 */
[----:B------:R-:W-:Y:S01]  /*1b500*/  IMAD.MOV.U32 R221, RZ, RZ, 0x181f ;  /* 0x0000181fffdd7424 */ /* 0x000fe200078e00ff */
[----:B------:R-:W-:Y:S02]  /*1b510*/  MOV R3, 0x1b530 ;  /* 0x0001b53000037802 */ /* 0x000fe40000000f00 */
[----:B-1----:R-:W-:Y:S05]  /*1b520*/  CALL.REL.NOINC `($__internal_36_$__cuda_sm70_shflsync_idx_p) ;  /* 0x00000ee000007944 */ /* 0x002fea0003c00000 */
[----:B------:R-:W-:Y:S01]  /*1b530*/  MOV R4, R195 ;  /* 0x000000c300047202 */ /* 0x000fe20000000f00 */
[----:B------:R-:W-:Y:S05]  /*1b540*/  BRA `(.L_x_2239) ;  /* 0xffff994000007947 */ /* 0x000fea000383ffff */
.L_x_2146:
[----:B------:R-:W-:Y:S01]  /*1b550*/  IMAD.MOV.U32 R195, RZ, RZ, R14 ;  /* 0x000000ffffc37224 */ /* 0x000fe200078e000e */
[----:B------:R-:W-:Y:S01]  /*1b560*/  MOV R2, RZ ;  /* 0x000000ff00027202 */ /* 0x000fe20000000f00 */
[----:B------:R-:W-:Y:S01]  /*1b570*/  IMAD.MOV.U32 R221, RZ, RZ, 0x181f ;  /* 0x0000181fffdd7424 */ /* 0x000fe200078e00ff */
[----:B------:R-:W-:Y:S02]  /*1b580*/  MOV R3, 0x1b5a0 ;  /* 0x0001b5a000037802 */ /* 0x000fe40000000f00 */
[----:B-123--:R-:W-:Y:S05]  /*1b590*/  CALL.REL.NOINC `($__internal_36_$__cuda_sm70_shflsync_idx_p) ;  /* 0x00000e7000007944 */ /* 0x00efea0003c00000 */
[----:B------:R-:W-:Y:S01]  /*1b5a0*/  MOV R0, R195 ;  /* 0x000000c300007202 */ /* 0x000fe20000000f00 */
[----:B------:R-:W-:Y:S05]  /*1b5b0*/  BRA `(.L_x_2240) ;  /* 0xffff98f000007947 */ /* 0x000fea000383ffff */
.L_x_2149:
[----:B------:R-:W-:Y:S01]  /*1b5c0*/  IMAD.MOV.U32 R195, RZ, RZ, R5 ;  /* 0x000000ffffc37224 */ /* 0x000fe200078e0005 */
[----:B--2---:R-:W-:Y:S01]  /*1b5d0*/  MOV R2, 0x1 ;  /* 0x0000000100027802 */ /* 0x004fe20000000f00 */
[----:B------:R-:W-:Y:S01]  /*1b5e0*/  IMAD.MOV.U32 R221, RZ, RZ, 0x181f ;  /* 0x0000181fffdd7424 */ /* 0x000fe200078e00ff */
[----:B------:R-:W-:-:S02]  /*1b5f0*/  MOV R3, 0x1b610 ;  /* 0x0001b61000037802 */ /* 0x000fc40000000f00 */
[----:B-1-34-:R-:W-:Y:S05]  /*1b600*/  CALL.REL.NOINC `($__internal_36_$__cuda_sm70_shflsync_idx_p) ;  /* 0x00000e0000007944 */ /* 0x01afea0003c00000 */
        /* <DEDUP_REMOVED lines=8> */
.L_x_2152:
[----:B------:R-:W-:Y:S01]  /*1b690*/  IMAD.MOV.U32 R195, RZ, RZ, R5 ;  /* 0x000000ffffc37224 */ /* 0x000fe200078e0005 */
[----:B-1----:R-:W-:Y:S01]  /*1b6a0*/  MOV R2, 0x2 ;  /* 0x0000000200027802 */ /* 0x002fe20000000f00 */
[----:B------:R-:W-:Y:S01]  /*1b6b0*/  IMAD.MOV.U32 R221, RZ, RZ, 0x181f ;  /* 0x0000181fffdd7424 */ /* 0x000fe200078e00ff */
[----:B------:R-:W-:Y:S02]  /*1b6c0*/  MOV R3, 0x1b6e0 ;  /* 0x0001b6e000037802 */ /* 0x000fe40000000f00 */
[----:B--234-:R-:W-:Y:S05]  /*1b6d0*/  CALL.REL.NOINC `($__internal_36_$__cuda_sm70_shflsync_idx_p) ;  /* 0x00000d3000007944 */ /* 0x01cfea0003c00000 */
[----:B------:R-:W-:Y:S01]  /*1b6e0*/  MOV R4, R195 ;  /* 0x000000c300047202 */ /* 0x000fe20000000f00 */
[----:B------:R-:W-:Y:S05]  /*1b6f0*/  BRA `(.L_x_2242) ;  /* 0xffff9b2000007947 */ /* 0x000fea000383ffff */
.L_x_2153:
[----:B------:R-:W-:Y:S01]  /*1b700*/  IMAD.MOV.U32 R195, RZ, RZ, R14 ;  /* 0x000000ffffc37224 */ /* 0x000fe200078e000e */
[----:B-1----:R-:W-:Y:S01]  /*1b710*/  MOV R2, 0x2 ;  /* 0x0000000200027802 */ /* 0x002fe20000000f00 */
[----:B------:R-:W-:Y:S01]  /*1b720*/  IMAD.MOV.U32 R221, RZ, RZ, 0x181f ;  /* 0x0000181fffdd7424 */ /* 0x000fe200078e00ff */
[----:B------:R-:W-:Y:S02]  /*1b730*/  MOV R3, 0x1b750 ;  /* 0x0001b75000037802 */ /* 0x000fe40000000f00 */
[----:B--234-:R-:W-:Y:S05]  /*1b740*/  CALL.REL.NOINC `($__internal_36_$__cuda_sm70_shflsync_idx_p) ;  /* 0x00000cc000007944 */ /* 0x01cfea0003c00000 */
[----:B------:R-:W-:Y:S01]  /*1b750*/  MOV R0, R195 ;  /* 0x000000c300007202 */ /* 0x000fe20000000f00 */
[----:B------:R-:W-:Y:S05]  /*1b760*/  BRA `(.L_x_2243) ;  /* 0xffff9ad000007947 */ /* 0x000fea000383ffff */
.L_x_2156:
[----:B------:R-:W-:Y:S01]  /*1b770*/  IMAD.MOV.U32 R195, RZ, RZ, R5 ;  /* 0x000000ffffc37224 */ /* 0x000fe200078e0005 */
[----:B-1----:R-:W-:Y:S01]  /*1b780*/  MOV R2, 0x3 ;  /* 0x0000000300027802 */ /* 0x002fe20000000f00 */
[----:B------:R-:W-:Y:S01]  /*1b790*/  IMAD.MOV.U32 R221, RZ, RZ, 0x181f ;  /* 0x0000181fffdd7424 */ /* 0x000fe200078e00ff */
[----:B------:R-:W-:-:S02]  /*1b7a0*/  MOV R3, 0x1b7c0 ;  /* 0x0001b7c000037802 */ /* 0x000fc40000000f00 */
[----:B--234-:R-:W-:Y:S05]  /*1b7b0*/  CALL.REL.NOINC `($__internal_36_$__cuda_sm70_shflsync_idx_p) ;  /* 0x00000c5000007944 */ /* 0x01cfea0003c00000 */
        /* <DEDUP_REMOVED lines=8> */
.L_x_2158:
[----:B------:R-:W-:Y:S01]  /*1b840*/  IMAD.MOV.U32 R195, RZ, RZ, R5 ;  /* 0x000000ffffc37224 */ /* 0x000fe200078e0005 */
[----:B------:R-:W-:Y:S01]  /*1b850*/  MOV R2, RZ ;  /* 0x000000ff00027202 */ /* 0x000fe20000000f00 */
[----:B------:R-:W-:Y:S01]  /*1b860*/  IMAD.MOV.U32 R221, RZ, RZ, 0x1c1f ;  /* 0x00001c1fffdd7424 */ /* 0x000fe200078e00ff */
[----:B------:R-:W-:Y:S02]  /*1b870*/  MOV R3, 0x1b890 ;  /* 0x0001b89000037802 */ /* 0x000fe40000000f00 */
[----:B------:R-:W-:Y:S05]  /*1b880*/  CALL.REL.NOINC `($__internal_36_$__cuda_sm70_shflsync_idx_p) ;  /* 0x00000b8000007944 */ /* 0x000fea0003c00000 */
[----:B------:R-:W-:Y:S01]  /*1b890*/  MOV R4, R195 ;  /* 0x000000c300047202 */ /* 0x000fe20000000f00 */
[----:B------:R-:W-:Y:S05]  /*1b8a0*/  BRA `(.L_x_2245) ;  /* 0xffff9ef000007947 */ /* 0x000fea000383ffff */
.L_x_2159:
[----:B------:R-:W-:Y:S01]  /*1b8b0*/  IMAD.MOV.U32 R195, RZ, RZ, R12 ;  /* 0x000000ffffc37224 */ /* 0x000fe200078e000c */
[----:B------:R-:W-:Y:S01]  /*1b8c0*/  MOV R2, RZ ;  /* 0x000000ff00027202 */ /* 0x000fe20000000f00 */
[----:B------:R-:W-:Y:S01]  /*1b8d0*/  IMAD.MOV.U32 R221, RZ, RZ, 0x1c1f ;  /* 0x00001c1fffdd7424 */ /* 0x000fe200078e00ff */
[----:B------:R-:W-:Y:S02]  /*1b8e0*/  MOV R3, 0x1b900 ;  /* 0x0001b90000037802 */ /* 0x000fe40000000f00 */
[----:B-12---:R-:W-:Y:S05]  /*1b8f0*/  CALL.REL.NOINC `($__internal_36_$__cuda_sm70_shflsync_idx_p) ;  /* 0x00000b1000007944 */ /* 0x006fea0003c00000 */
[----:B------:R-:W-:Y:S01]  /*1b900*/  MOV R0, R195 ;  /* 0x000000c300007202 */ /* 0x000fe20000000f00 */
[----:B------:R-:W-:Y:S05]  /*1b910*/  BRA `(.L_x_2246) ;  /* 0xffff9ea000007947 */ /* 0x000fea000383ffff */
.L_x_2162:
        /* <DEDUP_REMOVED lines=13> */
.L_x_2166:
[----:B------:R-:W-:Y:S01]  /*1b9f0*/  IMAD.MOV.U32 R195, RZ, RZ, R5 ;  /* 0x000000ffffc37224 */ /* 0x000fe200078e0005 */
[----:B------:R-:W-:Y:S01]  /*1ba00*/  MOV R2, RZ ;  /* 0x000000ff00027202 */ /* 0x000fe20000000f00 */
[----:B------:R-:W-:Y:S01]  /*1ba10*/  IMAD.MOV.U32 R221, RZ, RZ, 0x181f ;  /* 0x0000181fffdd7424 */ /* 0x000fe200078e00ff */
[----:B------:R-:W-:Y:S02]  /*1ba20*/  MOV R3, 0x1ba40 ;  /* 0x0001ba4000037802 */ /* 0x000fe40000000f00 */
[----:B------:R-:W-:Y:S05]  /*1ba30*/  CALL.REL.NOINC `($__internal_36_$__cuda_sm70_shflsync_idx_p) ;  /* 0x000009d000007944 */ /* 0x000fea0003c00000 */
[----:B------:R-:W-:Y:S01]  /*1ba40*/  MOV R4, R195 ;  /* 0x000000c300047202 */ /* 0x000fe20000000f00 */
[----:B------:R-:W-:Y:S05]  /*1ba50*/  BRA `(.L_x_2248) ;  /* 0xffffc1a000007947 */ /* 0x000fea000383ffff */
.L_x_2167:
[----:B------:R-:W-:Y:S01]  /*1ba60*/  IMAD.MOV.U32 R195, RZ, RZ, R14 ;  /* 0x000000ffffc37224 */ /* 0x000fe200078e000e */
[----:B------:R-:W-:Y:S01]  /*1ba70*/  MOV R2, RZ ;  /* 0x000000ff00027202 */ /* 0x000fe20000000f00 */
[----:B------:R-:W-:Y:S01]  /*1ba80*/  IMAD.MOV.U32 R221, RZ, RZ, 0x181f ;  /* 0x0000181fffdd7424 */ /* 0x000fe200078e00ff */
[----:B------:R-:W-:Y:S02]  /*1ba90*/  MOV R3, 0x1bab0 ;  /* 0x0001bab000037802 */ /* 0x000fe40000000f00 */
[----:B-12---:R-:W-:Y:S05]  /*1baa0*/  CALL.REL.NOINC `($__internal_36_$__cuda_sm70_shflsync_idx_p) ;  /* 0x0000096000007944 */ /* 0x006fea0003c00000 */
[----:B------:R-:W-:Y:S01]  /*1bab0*/  MOV R0, R195 ;  /* 0x000000c300007202 */ /* 0x000fe20000000f00 */
[----:B------:R-:W-:Y:S05]  /*1bac0*/  BRA `(.L_x_2249) ;  /* 0xffffc15000007947 */ /* 0x000fea000383ffff */
.L_x_2170:
        /* <DEDUP_REMOVED lines=13> */
.L_x_2173:
[----:B------:R-:W-:Y:S01]  /*1bba0*/  IMAD.MOV.U32 R195, RZ, RZ, R5 ;  /* 0x000000ffffc37224 */ /* 0x000fe200078e0005 */
[----:B-1----:R-:W-:Y:S01]  /*1bbb0*/  MOV R2, 0x2 ;  /* 0x0000000200027802 */ /* 0x002fe20000000f00 */
[----:B------:R-:W-:Y:S01]  /*1bbc0*/  IMAD.MOV.U32 R221, RZ, RZ, 0x181f ;  /* 0x0000181fffdd7424 */ /* 0x000fe200078e00ff */
[----:B------:R-:W-:Y:S02]  /*1bbd0*/  MOV R3, 0x1bbf0 ;  /* 0x0001bbf000037802 */ /* 0x000fe40000000f00 */
[----:B--234-:R-:W-:Y:S05]  /*1bbe0*/  CALL.REL.NOINC `($__internal_36_$__cuda_sm70_shflsync_idx_p) ;  /* 0x0000082000007944 */ /* 0x01cfea0003c00000 */
[----:B------:R-:W-:Y:S01]  /*1bbf0*/  MOV R4, R195 ;  /* 0x000000c300047202 */ /* 0x000fe20000000f00 */
[----:B------:R-:W-:Y:S05]  /*1bc00*/  BRA `(.L_x_2251) ;  /* 0xffffc39000007947 */ /* 0x000fea000383ffff */
.L_x_2174:
[----:B------:R-:W-:Y:S01]  /*1bc10*/  IMAD.MOV.U32 R195, RZ, RZ, R14 ;  /* 0x000000ffffc37224 */ /* 0x000fe200078e000e */
[----:B------:R-:W-:Y:S01]  /*1bc20*/  MOV R2, 0x2 ;  /* 0x0000000200027802 */ /* 0x000fe20000000f00 */
[----:B------:R-:W-:Y:S01]  /*1bc30*/  IMAD.MOV.U32 R221, RZ, RZ, 0x181f ;  /* 0x0000181fffdd7424 */ /* 0x000fe200078e00ff */
[----:B------:R-:W-:Y:S02]  /*1bc40*/  MOV R3, 0x1bc60 ;  /* 0x0001bc6000037802 */ /* 0x000fe40000000f00 */
[----:B-1234-:R-:W-:Y:S05]  /*1bc50*/  CALL.REL.NOINC `($__internal_36_$__cuda_sm70_shflsync_idx_p) ;  /* 0x000007b000007944 */ /* 0x01efea0003c00000 */
[----:B------:R-:W-:Y:S01]  /*1bc60*/  MOV R0, R195 ;  /* 0x000000c300007202 */ /* 0x000fe20000000f00 */
[----:B------:R-:W-:Y:S05]  /*1bc70*/  BRA `(.L_x_2252) ;  /* 0xffffc34000007947 */ /* 0x000fea000383ffff */
.L_x_2177:
        /* <DEDUP_REMOVED lines=13> */
.L_x_2179:
[----:B------:R-:W-:Y:S01]  /*1bd50*/  IMAD.MOV.U32 R195, RZ, RZ, R110 ;  /* 0x000000ffffc37224 */ /* 0x000fe200078e006e */
[----:B------:R-:W-:Y:S01]  /*1bd60*/  MOV R2, RZ ;  /* 0x000000ff00027202 */ /* 0x000fe20000000f00 */
[----:B------:R-:W-:Y:S01]  /*1bd70*/  IMAD.MOV.U32 R221, RZ, RZ, 0x1f ;  /* 0x0000001fffdd7424 */ /* 0x000fe200078e00ff */
[----:B------:R-:W-:Y:S02]  /*1bd80*/  MOV R3, 0x1bda0 ;  /* 0x0001bda000037802 */ /* 0x000fe40000000f00 */
[----:B-1----:R-:W-:Y:S05]  /*1bd90*/  CALL.REL.NOINC `($__internal_36_$__cuda_sm70_shflsync_idx_p) ;  /* 0x0000067000007944 */ /* 0x002fea0003c00000 */
[----:B------:R-:W-:Y:S01]  /*1bda0*/  MOV R9, R195 ;  /* 0x000000c300097202 */ /* 0x000fe20000000f00 */
[----:B------:R-:W-:Y:S05]  /*1bdb0*/  BRA `(.L_x_2254) ;  /* 0xffffc61000007947 */ /* 0x000fea000383ffff */
.L_x_2180:
[----:B------:R-:W-:Y:S01]  /*1bdc0*/  IMAD.MOV.U32 R195, RZ, RZ, R110 ;  /* 0x000000ffffc37224 */ /* 0x000fe200078e006e */
[----:B------:R-:W-:Y:S01]  /*1bdd0*/  MOV R2, 0x1 ;  /* 0x0000000100027802 */ /* 0x000fe20000000f00 */
[----:B------:R-:W-:Y:S01]  /*1bde0*/  IMAD.MOV.U32 R221, RZ, RZ, 0x1f ;  /* 0x0000001fffdd7424 */ /* 0x000fe200078e00ff */
[----:B------:R-:W-:Y:S02]  /*1bdf0*/  MOV R3, 0x1be10 ;  /* 0x0001be1000037802 */ /* 0x000fe40000000f00 */
[----:B-123--:R-:W-:Y:S05]  /*1be00*/  CALL.REL.NOINC `($__internal_36_$__cuda_sm70_shflsync_idx_p) ;  /* 0x0000060000007944 */ /* 0x00efea0003c00000 */
[----:B------:R-:W-:Y:S01]  /*1be10*/  MOV R8, R195 ;  /* 0x000000c300087202 */ /* 0x000fe20000000f00 */
[----:B------:R-:W-:Y:S05]  /*1be20*/  BRA `(.L_x_2255) ;  /* 0xffffc5c000007947 */ /* 0x000fea000383ffff */
.L_x_2181:
[----:B------:R-:W-:Y:S02]  /*1be30*/  MOV R3, 0x1 ;  /* 0x0000000100037802 */ /* 0x000fe40000000f00 */
[----:B------:R-:W-:-:S02]  /*1be40*/  MOV R2, 0x1be60 ;  /* 0x0001be6000027802 */ /* 0x000fc40000000f00 */
[----:B--234-:R-:W-:Y:S05]  /*1be50*/  CALL.REL.NOINC `($__internal_37_$__cuda_sm70_shflsync_up_p) ;  /* 0x0000061000007944 */ /* 0x01cfea0003c00000 */
[----:B------:R-:W-:Y:S05]  /*1be60*/  BRA `(.L_x_2256) ;  /* 0xffffc6a000007947 */ /* 0x000fea000383ffff */
.L_x_2182:
[----:B------:R-:W-:Y:S02]  /*1be70*/  MOV R3, 0x2 ;  /* 0x0000000200037802 */ /* 0x000fe40000000f00 */
[----:B------:R-:W-:-:S02]  /*1be80*/  MOV R2, 0x1bea0 ;  /* 0x0001bea000027802 */ /* 0x000fc40000000f00 */
[----:B--23--:R-:W-:Y:S05]  /*1be90*/  CALL.REL.NOINC `($__internal_37_$__cuda_sm70_shflsync_up_p) ;  /* 0x000005d000007944 */ /* 0x00cfea0003c00000 */
        /* <DEDUP_REMOVED lines=24> */
.L_x_2186:
[----:B------:R-:W-:Y:S02]  /*1c020*/  MOV R3, 0x1 ;  /* 0x0000000100037802 */ /* 0x000fe40000000f00 */
[----:B------:R-:W-:Y:S02]  /*1c030*/  MOV R2, 0x1c050 ;  /* 0x0001c05000027802 */ /* 0x000fe40000000f00 */
[----:B------:R-:W-:Y:S05]  /*1c040*/  CALL.REL.NOINC `($__internal_37_$__cuda_sm70_shflsync_up_p) ;  /* 0x0000042000007944 */ /* 0x000fea0003c00000 */
[----:B------:R-:W-:Y:S01]  /*1c050*/  MOV R2, R4 ;  /* 0x0000000400027202 */ /* 0x000fe20000000f00 */
[----:B------:R-:W-:Y:S05]  /*1c060*/  BRA `(.L_x_2258) ;  /* 0xffffc6f000007947 */ /* 0x000fea000383ffff */
.L_x_2187:
[----:B------:R-:W-:Y:S02]  /*1c070*/  MOV R3, 0x2 ;  /* 0x0000000200037802 */ /* 0x000fe40000000f00 */
[----:B------:R-:W-:Y:S02]  /*1c080*/  MOV R2, 0x1c0a0 ;  /* 0x0001c0a000027802 */ /* 0x000fe40000000f00 */
        /* <DEDUP_REMOVED lines=25> */
.L_x_2189:
[----:B------:R-:W-:Y:S02]  /*1c220*/  SEL R0, RZ, 0x1, P0 ;  /* 0x00000001ff007807 */ /* 0x000fe40000000000 */
[----:B------:R-:W-:Y:S02]  /*1c230*/  MOV R2, 0x1c250 ;  /* 0x0001c25000027802 */ /* 0x000fe40000000f00 */
[----:B-1----:R-:W-:Y:S05]  /*1c240*/  CALL.REL.NOINC `($__internal_38_$__cuda_sm70_votesync_ballot) ;  /* 0x0000028000007944 */ /* 0x002fea0003c00000 */
[----:B------:R-:W-:Y:S01]  /*1c250*/  MOV R5, R0 ;  /* 0x0000000000057202 */ /* 0x000fe20000000f00 */
[----:B------:R-:W-:Y:S05]  /*1c260*/  BRA `(.L_x_2260) ;  /* 0xffffc68000007947 */ /* 0x000fea000383ffff */
.L_x_2190:
[----:B------:R-:W-:Y:S01]  /*1c270*/  IMAD.MOV.U32 R195, RZ, RZ, R6 ;  /* 0x000000ffffc37224 */ /* 0x000fe200078e0006 */
[----:B------:R-:W-:Y:S01]  /*1c280*/  MOV R2, R0 ;  /* 0x0000000000027202 */ /* 0x000fe20000000f00 */
[----:B------:R-:W-:Y:S01]  /*1c290*/  IMAD.MOV.U32 R221, RZ, RZ, 0x1f ;  /* 0x0000001fffdd7424 */ /* 0x000fe200078e00ff */
[----:B------:R-:W-:Y:S02]  /*1c2a0*/  MOV R3, 0x1c2c0 ;  /* 0x0001c2c000037802 */ /* 0x000fe40000000f00 */
[----:B-1----:R-:W-:Y:S05]  /*1c2b0*/  CALL.REL.NOINC `($__internal_36_$__cuda_sm70_shflsync_idx_p) ;  /* 0x0000015000007944 */ /* 0x002fea0003c00000 */
[----:B------:R-:W-:Y:S01]  /*1c2c0*/  IMAD.MOV.U32 R10, RZ, RZ, R195 ;  /* 0x000000ffff0a7224 */ /* 0x000fe200078e00c3 */
[----:B------:R-:W-:Y:S01]  /*1c2d0*/  MOV R2, R0 ;  /* 0x0000000000027202 */ /* 0x000fe20000000f00 */
[----:B------:R-:W-:Y:S01]  /*1c2e0*/  IMAD.MOV.U32 R195, RZ, RZ, R7 ;  /* 0x000000ffffc37224 */ /* 0x000fe200078e0007 */
[----:B------:R-:W-:-:S02]  /*1c2f0*/  MOV R221, 0x1f ;  /* 0x0000001f00dd7802 */ /* 0x000fc40000000f00 */
[----:B------:R-:W-:Y:S02]  /*1c300*/  MOV R3, 0x1c320 ;  /* 0x0001c32000037802 */ /* 0x000fe40000000f00 */
[----:B------:R-:W-:Y:S05]  /*1c310*/  CALL.REL.NOINC `($__internal_36_$__cuda_sm70_shflsync_idx_p) ;  /* 0x000000f000007944 */ /* 0x000fea0003c00000 */
[----:B------:R-:W-:Y:S01]  /*1c320*/  MOV R7, R195 ;  /* 0x000000c300077202 */ /* 0x000fe20000000f00 */
[----:B------:R-:W-:Y:S05]  /*1c330*/  BRA `(.L_x_2261) ;  /* 0xffffc60000007947 */ /* 0x000fea000383ffff */
.L_x_2193:
[----:B------:R-:W-:Y:S01]  /*1c340*/  IMAD.MOV.U32 R195, RZ, RZ, R4 ;  /* 0x000000ffffc37224 */ /* 0x000fe200078e0004 */
[----:B------:R-:W-:Y:S01]  /*1c350*/  MOV R2, R0 ;  /* 0x0000000000027202 */ /* 0x000fe20000000f00 */
[----:B------:R-:W-:Y:S01]  /*1c360*/  IMAD.MOV.U32 R221, RZ, RZ, 0x1f ;  /* 0x0000001fffdd7424 */ /* 0x000fe200078e00ff */
[----:B------:R-:W-:Y:S02]  /*1c370*/  MOV R3, 0x1c390 ;  /* 0x0001c39000037802 */ /* 0x000fe40000000f00 */
[----:B-1-34-:R-:W-:Y:S05]  /*1c380*/  CALL.REL.NOINC `($__internal_36_$__cuda_sm70_shflsync_idx_p) ;  /* 0x0000008000007944 */ /* 0x01afea0003c00000 */
[----:B------:R-:W-:Y:S01]  /*1c390*/  MOV R11, R195 ;  /* 0x000000c3000b7202 */ /* 0x000fe20000000f00 */
[----:B------:R-:W-:Y:S05]  /*1c3a0*/  BRA `(.L_x_2192) ;  /* 0xffffc5f000007947 */ /* 0x000fea000383ffff */
        .weak           $__internal_35_$__cuda_sm70_shflsync_bfly_p
        .type           $__internal_35_$__cuda_sm70_shflsync_bfly_p,@function
        .size           $__internal_35_$__cuda_sm70_shflsync_bfly_p,($__internal_36_$__cuda_sm70_shflsync_idx_p - $__internal_35_$__cuda_sm70_shflsync_bfly_p)
$__internal_35_$__cuda_sm70_shflsync_bfly_p:
[----:B------:R-:W-:Y:S02]  /*1c3b0*/  MOV R169, 0xffffffff ;  /* 0xffffffff00a97802 */ /* 0x000fe40000000f00 */
[----:B------:R-:W-:Y:S02]  /*1c3c0*/  MOV R3, 0x1f ;  /* 0x0000001f00037802 */ /* 0x000fe40000000f00 */
[----:B------:R-:W-:Y:S04]  /*1c3d0*/  WARPSYNC R169 ;  /* 0x000000a900007348 */ /* 0x000fe80003800000 */
[----:B------:R1:W2:Y:S02]  /*1c3e0*/  SHFL.BFLY PT, R0, R132, R0, R3 ;  /* 0x0c00000084007389 */ /* 0x0002a400000e0003 */
[----:B-1----:R-:W-:-:S04]  /*1c3f0*/  MOV R3, 0x0 ;  /* 0x0000000000037802 */ /* 0x002fc80000000f00 */
[----:B--2---:R-:W-:Y:S05]  /*1c400*/  RET.REL.NODEC R2 `(_ZN7cutlass13device_kernelIN5flash19enable_sm80_to_sm89INS1_16FlashAttnFwdSm80INS1_25CollectiveMainloopFwdSm80ILi8ELi1ELb0EN4cute5tupleIJNS5_1CILi128EEENS7_ILi64EEENS7_ILi256EEEEEELi256ENS_6half_tEfNS_4arch4Sm80ELb0ELb1ELb0ELb1ELb1ELb0ELb1ELb1EEENS1_21CollectiveEpilogueFwdINS6_IJS8_SA_S9_EEENS6_IJNS7_ILi1EEESI_SI_EEESC_SE_Li256ELb1ELb1ELb1ELb0EEENS1_36VarlenDynamicPersistentTileSchedulerILi128ELi64ELi256ELi256ELb1ELb1ELb0ELb1ELb0ELb1EEEEEEEEEvNT_6ParamsE) ;  /* 0xfffe3bf002007950 */ /* 0x004fea0003c3ffff */
        .weak           $__internal_36_$__cuda_sm70_shflsync_idx_p
        .type           $__internal_36_$__cuda_sm70_shflsync_idx_p,@function
        .size           $__internal_36_$__cuda_sm70_shflsync_idx_p,($__internal_37_$__cuda_sm70_shflsync_up_p - $__internal_36_$__cuda_sm70_shflsync_idx_p)
$__internal_36_$__cuda_sm70_shflsync_idx_p:
[----:B------:R-:W-:-:S04]  /*1c410*/  MOV R244, 0xffffffff ;  /* 0xffffffff00f47802 */ /* 0x000fc80000000f00 */
[----:B------:R-:W-:Y:S04]  /*1c420*/  WARPSYNC R244 ;  /* 0x000000f400007348 */ /* 0x000fe80003800000 */
[----:B------:R1:W2:Y:S02]  /*1c430*/  SHFL.IDX PT, R195, R195, R2, R221 ;  /* 0x00000002c3c37389 */ /* 0x0002a400000e00dd */
[----:B-1----:R-:W-:Y:S02]  /*1c440*/  MOV R2, R3 ;  /* 0x0000000300027202 */ /* 0x002fe40000000f00 */
[----:B------:R-:W-:-:S04]  /*1c450*/  MOV R3, 0x0 ;  /* 0x0000000000037802 */ /* 0x000fc80000000f00 */
[----:B--2---:R-:W-:Y:S05]  /*1c460*/  RET.REL.NODEC R2 `(_ZN7cutlass13device_kernelIN5flash19enable_sm80_to_sm89INS1_16FlashAttnFwdSm80INS1_25CollectiveMainloopFwdSm80ILi8ELi1ELb0EN4cute5tupleIJNS5_1CILi128EEENS7_ILi64EEENS7_ILi256EEEEEELi256ENS_6half_tEfNS_4arch4Sm80ELb0ELb1ELb0ELb1ELb1ELb0ELb1ELb1EEENS1_21CollectiveEpilogueFwdINS6_IJS8_SA_S9_EEENS6_IJNS7_ILi1EEESI_SI_EEESC_SE_Li256ELb1ELb1ELb1ELb0EEENS1_36VarlenDynamicPersistentTileSchedulerILi128ELi64ELi256ELi256ELb1ELb1ELb0ELb1ELb0ELb1EEEEEEEEEvNT_6ParamsE) ;  /* 0xfffe3b9002007950 */ /* 0x004fea0003c3ffff */
        .weak           $__internal_37_$__cuda_sm70_shflsync_up_p
        .type           $__internal_37_$__cuda_sm70_shflsync_up_p,@function
        .size           $__internal_37_$__cuda_sm70_shflsync_up_p,($__internal_38_$__cuda_sm70_votesync_ballot - $__internal_37_$__cuda_sm70_shflsync_up_p)
$__internal_37_$__cuda_sm70_shflsync_up_p:
[----:B------:R-:W-:Y:S02]  /*1c470*/  MOV R4, RZ ;  /* 0x000000ff00047202 */ /* 0x000fe40000000f00 */
[----:B------:R-:W-:-:S04]  /*1c480*/  MOV R10, 0xffffffff ;  /* 0xffffffff000a7802 */ /* 0x000fc80000000f00 */
[----:B------:R-:W-:Y:S04]  /*1c490*/  WARPSYNC R10 ;  /* 0x0000000a00007348 */ /* 0x000fe80003800000 */
[----:B------:R1:W2:Y:S02]  /*1c4a0*/  SHFL.UP PT, R4, R0, R3, R4 ;  /* 0x0400000300047389 */ /* 0x0002a400000e0004 */
[----:B-1----:R-:W-:-:S04]  /*1c4b0*/  MOV R3, 0x0 ;  /* 0x0000000000037802 */ /* 0x002fc80000000f00 */
[----:B--2---:R-:W-:Y:S05]  /*1c4c0*/  RET.REL.NODEC R2 `(_ZN7cutlass13device_kernelIN5flash19enable_sm80_to_sm89INS1_16FlashAttnFwdSm80INS1_25CollectiveMainloopFwdSm80ILi8ELi1ELb0EN4cute5tupleIJNS5_1CILi128EEENS7_ILi64EEENS7_ILi256EEEEEELi256ENS_6half_tEfNS_4arch4Sm80ELb0ELb1ELb0ELb1ELb1ELb0ELb1ELb1EEENS1_21CollectiveEpilogueFwdINS6_IJS8_SA_S9_EEENS6_IJNS7_ILi1EEESI_SI_EEESC_SE_Li256ELb1ELb1ELb1ELb0EEENS1_36VarlenDynamicPersistentTileSchedulerILi128ELi64ELi256ELi256ELb1ELb1ELb0ELb1ELb0ELb1EEEEEEEEEvNT_6ParamsE) ;  /* 0xfffe3b3002007950 */ /* 0x004fea0003c3ffff */
        .weak           $__internal_38_$__cuda_sm70_votesync_ballot
        .type           $__internal_38_$__cuda_sm70_votesync_ballot,@function
        .size           $__internal_38_$__cuda_sm70_votesync_ballot,(.L_x_3276 - $__internal_38_$__cuda_sm70_votesync_ballot)
$__internal_38_$__cuda_sm70_votesync_ballot:
[----:B------:R-:W-:Y:S01]  /*1c4d0*/  ISETP.NE.U32.AND P0, PT, R0, 0x1, PT ;  /* 0x000000010000780c */ /* 0x000fe20003f05070 */
[----:B------:R-:W-:-:S04]  /*1c4e0*/  IMAD.MOV.U32 R3, RZ, RZ, -0x1 ;  /* 0xffffffffff037424 */ /* 0x000fc800078e00ff */
[----:B------:R-:W-:Y:S08]  /*1c4f0*/  WARPSYNC R3 ;  /* 0x0000000300007348 */ /* 0x000ff00003800000 */
[----:B------:R-:W-:-:S04]  /*1c500*/  VOTE.ANY R0, PT, !P0 ;  /* 0x0000000000007806 */ /* 0x000fc800040e0100 */
[----:B------:R-:W-:Y:S01]  /*1c510*/  LOP3.LUT R0, R0, R3, RZ, 0xc0, !PT ;  /* 0x0000000300007212 */ /* 0x000fe200078ec0ff */
[----:B------:R-:W-:-:S04]  /*1c520*/  IMAD.MOV.U32 R3, RZ, RZ, 0x0 ;  /* 0x00000000ff037424 */ /* 0x000fc800078e00ff */
[----:B------:R-:W-:Y:S05]  /*1c530*/  RET.REL.NODEC R2 `(_ZN7cutlass13device_kernelIN5flash19enable_sm80_to_sm89INS1_16FlashAttnFwdSm80INS1_25CollectiveMainloopFwdSm80ILi8ELi1ELb0EN4cute5tupleIJNS5_1CILi128EEENS7_ILi64EEENS7_ILi256EEEEEELi256ENS_6half_tEfNS_4arch4Sm80ELb0ELb1ELb0ELb1ELb1ELb0ELb1ELb1EEENS1_21CollectiveEpilogueFwdINS6_IJS8_SA_S9_EEENS6_IJNS7_ILi1EEESI_SI_EEESC_SE_Li256ELb1ELb1ELb1ELb0EEENS1_36VarlenDynamicPersistentTileSchedulerILi128ELi64ELi256ELi256ELb1ELb1ELb0ELb1ELb0ELb1EEEEEEEEEvNT_6ParamsE) ;  /* 0xfffe3ac002007950 */ /* 0x000fea0003c3ffff */
.L_x_2262:
        /* <DEDUP_REMOVED lines=12> */
.L_x_3276:


//--------------------- .text._ZN7cutlass13device_kernelIN5flash19enable_sm80_to_sm89INS1_16FlashAttnFwdSm80INS1_25CollectiveMainloopFwdSm80ILi8ELi1ELb0EN4cute5tupleIJNS5_1CILi128EEENS7_ILi48EEENS7_ILi256EEEEEELi256ENS_6half_tEfNS_4arch4Sm80ELb0ELb1ELb0ELb1ELb1ELb1ELb1ELb1EEENS1_21CollectiveEpilogueFwdINS6_IJS8_SA_S9_EEENS6_IJNS7_ILi1EEESI_SI_EEESC_SE_Li256ELb1ELb1ELb1ELb0EEENS1_36VarlenDynamicPersistentTileSchedulerILi128ELi48ELi256ELi256ELb1ELb1ELb0ELb1ELb0ELb1EEEEEEEEEvNT_6ParamsE --------------------------
	.section	.text._ZN7cutlass13device_kernelIN5flash19enable_sm80_to_sm89INS1_16FlashAttnFwdSm80INS1_25CollectiveMainloopFwdSm80ILi8ELi1ELb0EN4cute5tupleIJNS5_1CILi128EEENS7_ILi48EEENS7_ILi256EEEEEELi256ENS_6half_tEfNS_4arch4Sm80ELb0ELb1ELb0ELb1ELb1ELb1ELb1ELb1EEENS1_21CollectiveEpilogueFwdINS6_IJS8_SA_S9_EEENS6_IJNS7_ILi1EEESI_SI_EEESC_SE_Li256ELb1ELb1ELb1ELb0EEENS1_36VarlenDynamicPersistentTileSchedulerILi128ELi48ELi256ELi256ELb1ELb1ELb0ELb1ELb0ELb1EEEEEEEEEvNT_6ParamsE,"ax",@progbits
	.sectioninfo	@"SHI_REGISTERS=255"
	.align	128
.text._ZN7cutlass13device_kernelIN5flash19enable_sm80_to_sm89INS1_16FlashAttnFwdSm80INS1_25CollectiveMainloopFwdSm80ILi8ELi1ELb0EN4cute5tupleIJNS5_1CILi128EEENS7_ILi48EEENS7_ILi256EEEEEELi256ENS_6half_tEfNS_4arch4Sm80ELb0ELb1ELb0ELb1ELb1ELb1ELb1ELb1EEENS1_21CollectiveEpilogueFwdINS6_IJS8_SA_S9_EEENS6_IJNS7_ILi1EEESI_SI_EEESC_SE_Li256ELb1ELb1ELb1ELb0EEENS1_36VarlenDynamicPersistentTileSchedulerILi128ELi48ELi256ELi256ELb1ELb1ELb0ELb1ELb0ELb1EEEEEEEEEvNT_6ParamsE:
        .type           _ZN7cutlass13device_kernelIN5flash19enable_sm80_to_sm89INS1_16FlashAttnFwdSm80INS1_25CollectiveMainloopFwdSm80ILi8ELi1ELb0EN4cute5tupleIJNS5_1CILi128EEENS7_ILi48EEENS7_ILi256EEEEEELi256ENS_6half_tEfNS_4arch4Sm80ELb0ELb1ELb0ELb1ELb1ELb1ELb1ELb1EEENS1_21CollectiveEpilogueFwdINS6_IJS8_SA_S9_EEENS6_IJNS7_ILi1EEESI_SI_EEESC_SE_Li256ELb1ELb1ELb1ELb0EEENS1_36VarlenDynamicPersistentTileSchedulerILi128ELi48ELi256ELi256ELb1ELb1ELb0ELb1ELb0ELb1EEEEEEEEEvNT_6ParamsE,@function
        .size           _ZN7cutlass13device_kernelIN5flash19enable_sm80_to_sm89INS1_16FlashAttnFwdSm80INS1_25CollectiveMainloopFwdSm80ILi8ELi1ELb0EN4cute5tupleIJNS5_1CILi128EEENS7_ILi48EEENS7_ILi256EEEEEELi256ENS_6half_tEfNS_4arch4Sm80ELb0ELb1ELb0ELb1ELb1ELb1ELb1ELb1EEENS1_21CollectiveEpilogueFwdINS6_IJS8_SA_S9_EEENS6_IJNS7_ILi1EEESI_SI_EEESC_SE_Li256ELb1ELb1ELb1ELb0EEENS1_36VarlenDynamicPersistentTileSchedulerILi128ELi48ELi256ELi256ELb1ELb1ELb0ELb1ELb0ELb1EEEEEEEEEvNT_6ParamsE,(.L_x_3281 - _ZN7cutlass13device_kernelIN5flash19enable_sm80_to_sm89INS1_16FlashAttnFwdSm80INS1_25CollectiveMainloopFwdSm80ILi8ELi1ELb0EN4cute5tupleIJNS5_1CILi128EEENS7_ILi48EEENS7_ILi256EEEEEELi256ENS_6half_tEfNS_4arch4Sm80ELb0ELb1ELb0ELb1ELb1ELb1ELb1ELb1EEENS1_21CollectiveEpilogueFwdINS6_IJS8_SA_S9_EEENS6_IJNS7_ILi1EEESI_SI_EEESC_SE_Li256ELb1ELb1ELb1ELb0EEENS1_36VarlenDynamicPersistentTileSchedulerILi128ELi48ELi256ELi256ELb1ELb1ELb0ELb1ELb0ELb1EEEEEEEEEvNT_6ParamsE)
        .other          _ZN7cutlass13device_kernelIN5flash19enable_sm80_to_sm89INS1_16FlashAttnFwdSm80INS1_25CollectiveMainloopFwdSm80ILi8ELi1ELb0EN4cute5tupleIJNS5_1CILi128EEENS7_ILi48EEENS7_ILi256EEEEEELi256ENS_6half_tEfNS_4arch4Sm80ELb0ELb1ELb0ELb1ELb1ELb1ELb1ELb1EEENS1_21CollectiveEpilogueFwdINS6_IJS8_SA_S9_EEENS6_IJNS7_ILi1EEESI_SI_EEESC_SE_Li256ELb1ELb1ELb1ELb0EEENS1_36VarlenDynamicPersistentTileSchedulerILi128ELi48ELi256ELi256ELb1ELb1ELb0ELb1ELb0ELb1EEEEEEEEEvNT_6ParamsE,@"STO_CUDA_ENTRY STV_DEFAULT"
_ZN7cutlass13device_kernelIN5flash19enable_sm80_to_sm89INS1_16FlashAttnFwdSm80INS1_25CollectiveMainloopFwdSm80ILi8ELi1ELb0EN4cute5tupleIJNS5_1CILi128EEENS7_ILi48EEENS7_ILi256EEEEEELi256ENS_6half_tEfNS_4arch4Sm80ELb0ELb1ELb0ELb1ELb1ELb1ELb1ELb1EEENS1_21CollectiveEpilogueFwdINS6_IJS8_SA_S9_EEENS6_IJNS7_ILi1EEESI_SI_EEESC_SE_Li256ELb1ELb1ELb1ELb0EEENS1_36VarlenDynamicPersistentTileSchedulerILi128ELi48ELi256ELi256ELb1ELb1ELb0ELb1ELb0ELb1EEEEEEEEEvNT_6ParamsE:
[----:B------:R-:W-:-:S03]  /*0000*/  MOV R1, c[0x0][0x28] ;  /* 0x00000a0000017a02 */ /* 0x000fc60000000f00 */
[----:B------:R-:W1:Y:S01]  /*0010*/  S2R R2, SR_TID.X ;  /* 0x0000000000027919 */ /* 0x000e620000002100 */
[----:B------:R-:W-:Y:S01]  /*0020*/  IADD3 R1, R1, -0x1e8, RZ ;  /* 0xfffffe1801017810 */ /* 0x000fe20007ffe0ff */
[----:B------:R-:W-:-:S03]  /*0030*/  ULDC.64 UR10, c[0x0][0x118] ;  /* 0x00004600000a7ab9 */ /* 0x000fc60000000a00 */
[----:B------:R2:W3:Y:S01]  /*0040*/  R2UR UR4, R1 ;  /* 0x00000000010473c2 */ /* 0x0004e200000e0000 */
[----:B-1----:R-:W-:-:S06]  /*0050*/  SHF.R.U32.HI R0, RZ, 0x5, R2 ;  /* 0x00000005ff007819 */ /* 0x002fcc0000011602 */
[----:B------:R-:W1:Y:S02]  /*0060*/  SHFL.IDX PT, R0, R0, RZ, 0x1f ;  /* 0x00001fff00007589 */ /* 0x000e6400000e0000 */
[----:B-1----:R-:W1:Y:S02]  /*0070*/  R2UR UR8, R0 ;  /* 0x00000000000873c2 */ /* 0x002e6400000e0000 */
[----:B-1----:R-:W-:-:S13]  /*0080*/  ISETP.NE.AND P0, PT, RZ, UR8, PT ;  /* 0x00000008ff007c0c */ /* 0x002fda000bf05270 */
[----:B------:R-:W-:Y:S06]  /*0090*/  @P0 BAR.SYNC.DEFER_BLOCKING 0x5, 0x100 ;  /* 0x0144000000000b1d */ /* 0x000fec0000010000 */
[----:B------:R-:W1:Y:S02]  /*00a0*/  @P0 LDS.128 R4, [0x20080] ;  /* 0x02008000ff040984 */ /* 0x000e640000000c00 */
[----:B-1----:R-:W-:Y:S02]  /*00b0*/  @P0 IMAD.MOV.U32 R0, RZ, RZ, R4 ;  /* 0x000000ffff000224 */ /* 0x002fe400078e0004 */
[----:B------:R2:W-:Y:S01]  /*00c0*/  @P0 STL [R1+0x15c], R5 ;  /* 0x00015c0501000387 */ /* 0x0005e20000100800 */
[----:B------:R-:W-:-:S02]  /*00d0*/  @P0 IMAD.MOV.U32 R4, RZ, RZ, R7 ;  /* 0x000000ffff040224 */ /* 0x000fc400078e0007 */
[----:B------:R-:W-:Y:S01]  /*00e0*/  @P0 IMAD.MOV.U32 R3, RZ, RZ, R6 ;  /* 0x000000ffff030224 */ /* 0x000fe200078e0006 */
[----:B------:R2:W-:Y:S04]  /*00f0*/  @P0 STL [R1+0xd4], R0 ;  /* 0x0000d40001000387 */ /* 0x0005e80000100800 */
[----:B------:R2:W-:Y:S04]  /*0100*/  @P0 STL [R1+0xac], R4 ;  /* 0x0000ac0401000387 */ /* 0x0005e80000100800 */
[----:B------:R2:W-:Y:S04]  /*0110*/  @P0 STL [R1+0xa8], R3 ;  /* 0x0000a80301000387 */ /* 0x0005e80000100800 */
[----:B------:R-:W-:Y:S06]  /*0120*/  @P0 BAR.ARV 0x4, 0x100 ;  /* 0x0104000000000b1d */ /* 0x000fec0000002000 */
[----:B------:R-:W-:Y:S05]  /*0130*/  @P0 BRA `(.L_x_2263) ;  /* 0x0000101000000947 */ /* 0x000fea0003800000 */
[----:B---3--:R-:W-:Y:S01]  /*0140*/  LOP3.LUT R13, R2, 0x1f, RZ, 0xc0, !PT ;  /* 0x0000001f020d7812 */ /* 0x008fe200078ec0ff */
[----:B------:R-:W-:-:S03]  /*0150*/  CS2R R8, SRZ ;  /* 0x0000000000087805 */ /* 0x000fc6000001ff00 */
[----:B------:R-:W-:-:S04]  /*0160*/  ISETP.NE.AND P6, PT, R13, 0x1f, PT ;  /* 0x0000001f0d00780c */ /* 0x000fc80003fc5270 */
[----:B------:R-:W-:-:S13]  /*0170*/  ISETP.GE.OR P0, PT, R13, c[0x0][0x53c], !P6 ;  /* 0x00014f000d007a0c */ /* 0x000fda0007706670 */
[----:B--2---:R-:W-:Y:S02]  /*0180*/  @!P0 IMAD.MOV.U32 R4, RZ, RZ, 0x4 ;  /* 0x00000004ff048424 */ /* 0x004fe400078e00ff */
        /* <DEDUP_REMOVED lines=34> */
[----:B------:R-:W-:-:S03]  /*03b0*/  MOV R6, RZ ;  /* 0x000000ff00067202 */ /* 0x000fc60000000f00 */
.L_x_2268:
[----:B------:R-:W-:Y:S01]  /*03c0*/  IMAD.MOV.U32 R2, RZ, RZ, c[0x0][0x53c] ;  /* 0x00014f00ff027624 */ /* 0x000fe200078e00ff */
[----:B------:R-:W-:-:S04]  /*03d0*/  IADD3 R0, R6, 0x1f, RZ ;  /* 0x0000001f06007810 */ /* 0x000fc80007ffe0ff */
[----:B------:R1:W-:Y:S01]  /*03e0*/  STL [R1+0xac], R2 ;  /* 0x0000ac0201007387 */ /* 0x0003e20000100800 */
[----:B------:R-:W-:-:S13]  /*03f0*/  ISETP.GE.AND P0, PT, R0, c[0x0][0x53c], PT ;  /* 0x00014f0000007a0c */ /* 0x000fda0003f06270 */
[----:B------:R-:W-:Y:S05]  /*0400*/  @P0 BRA `(.L_x_2265) ;  /* 0x00000c4000000947 */ /* 0x000fea0003800000 */
[----:B------:R-:W-:Y:S01]  /*0410*/  MOV R6, R0 ;  /* 0x0000000000067202 */ /* 0x000fe20000000f00 */
[----:B------:R-:W-:-:S03]  /*0420*/  CS2R R8, SRZ ;  /* 0x0000000000087805 */ /* 0x000fc6000001ff00 */
[----:B------:R-:W-:-:S04]  /*0430*/  IADD3 R0, R13, R6, RZ ;  /* 0x000000060d007210 */ /* 0x000fc80007ffe0ff */
        /* <DEDUP_REMOVED lines=10> */
.L_x_2512:
        /* <DEDUP_REMOVED lines=16> */
.L_x_2513:
[----:B--2---:R-:W-:-:S05]  /*05e0*/  IMAD R0, R0, c[0x0][0x538], RZ ;  /* 0x00014e0000007a24 */ /* 0x004fca00078e02ff */
[----:B------:R-:W-:-:S04]  /*05f0*/  IADD3 R7, R0, R7, RZ ;  /* 0x0000000700077210 */ /* 0x000fc80007ffe0ff */
[----:B------:R-:W-:-:S13]  /*0600*/  ISETP.GT.AND P0, PT, R7, UR5, PT ;  /* 0x0000000507007c0c */ /* 0x000fda000bf04270 */
[----:B-1----:R-:W-:Y:S05]  /*0610*/  @!P0 BRA `(.L_x_2268) ;  /* 0xfffffda000008947 */ /* 0x002fea000383ffff */
.L_x_2264:
[----:B------:R-:W-:-:S05]  /*0620*/  IADD3 R10, -R0, R7, RZ ;  /* 0x00000007000a7210 */ /* 0x000fca0007ffe1ff */
[----:B------:R-:W-:-:S05]  /*0630*/  IMAD R0, R4, c[0x0][0x538], R10 ;  /* 0x00014e0004007a24 */ /* 0x000fca00078e020a */
[----:B------:R-:W-:Y:S01]  /*0640*/  ISETP.GT.AND P0, PT, R0, UR5, PT ;  /* 0x0000000500007c0c */ /* 0x000fe2000bf04270 */
[----:B------:R-:W-:-:S12]  /*0650*/  BRA.DIV ~URZ, `(.L_x_2269) ;  /* 0x0001f0e27f007947 */ /* 0x000fd8000b800000 */
[----:B------:R-:W-:-:S04]  /*0660*/  VOTE.ANY R7, PT, !P0 ;  /* 0x0000000000077806 */ /* 0x000fc800040e0100 */
.L_x_2514:
[----:B------:R-:W1:Y:S02]  /*0670*/  POPC R0, R7 ;  /* 0x0000000700007309 */ /* 0x000e640000000000 */
[----:B-1----:R-:W-:-:S05]  /*0680*/  IADD3 R2, R0, R6, RZ ;  /* 0x0000000600027210 */ /* 0x002fca0007ffe0ff */
[----:B------:R1:W-:Y:S01]  /*0690*/  STL [R1+0xac], R2 ;  /* 0x0000ac0201007387 */ /* 0x0003e20000100800 */
[----:B------:R-:W-:Y:S05]  /*06a0*/  BRA.DIV ~URZ, `(.L_x_2270) ;  /* 0x0001f0e27f007947 */ /* 0x000fea000b800000 */
[----:B------:R2:W3:Y:S01]  /*06b0*/  SHFL.IDX PT, R12, R9, R0, 0x1f ;  /* 0x00001f00090c7589 */ /* 0x0004e200000e0000 */
[----:B------:R-:W-:-:S03]  /*06c0*/  MOV R5, RZ ;  /* 0x000000ff00057202 */ /* 0x000fc60000000f00 */
[----:B------:R2:W4:Y:S04]  /*06d0*/  SHFL.IDX PT, R9, R8, R0, 0x1f ;  /* 0x00001f0008097589 */ /* 0x00052800000e0000 */
.L_x_2515:
[----:B------:R-:W-:Y:S01]  /*06e0*/  ISETP.NE.AND P0, PT, R7, RZ, PT ;  /* 0x000000ff0700720c */ /* 0x000fe20003f05270 */
[----:B------:R-:W-:-:S12]  /*06f0*/  BSSY B0, `(.L_x_2271) ;  /* 0x0000005000007945 */ /* 0x000fd80003800000 */
[----:B------:R-:W-:Y:S05]  /*0700*/  @!P0 BRA `(.L_x_2272) ;  /* 0x0000003000008947 */ /* 0x000fea0003800000 */
[----:B--2---:R-:W-:Y:S01]  /*0710*/  IADD3 R0, R0, -0x1, RZ ;  /* 0xffffffff00007810 */ /* 0x004fe20007ffe0ff */
[----:B------:R-:W-:Y:S05]  /*0720*/  BRA.DIV ~URZ, `(.L_x_2273) ;  /* 0x0001f1427f007947 */ /* 0x000fea000b800000 */
[----:B------:R2:W1:Y:S02]  /*0730*/  SHFL.IDX PT, R5, R4, R0, 0x1f ;  /* 0x00001f0004057589 */ /* 0x00046400000e0000 */
.L_x_2272:
[----:B------:R-:W-:Y:S05]  /*0740*/  BSYNC B0 ;  /* 0x0000000000007941 */ /* 0x000fea0003800000 */
.L_x_2271:
        /* <DEDUP_REMOVED lines=35> */
[----:B------:R-:W-:Y:S02]  /*0980*/  @P2 IADD3 R2, R2, 0x1, RZ ;  /* 0x0000000102022810 */ /* 0x000fe40007ffe0ff */
[----:B-1----:R-:W-:-:S03]  /*0990*/  IADD3 R0, RZ, -R3, RZ ;  /* 0x80000003ff007210 */ /* 0x002fc60007ffe0ff */
[----:B------:R-:W-:Y:S01]  /*09a0*/  IMAD.MOV.U32 R4, RZ, RZ, R2 ;  /* 0x000000ffff047224 */ /* 0x000fe200078e0002 */
[----:B------:R-:W-:-:S03]  /*09b0*/  MOV R2, RZ ;  /* 0x000000ff00027202 */ /* 0x000fc60000000f00 */
[----:B------:R-:W-:Y:S01]  /*09c0*/  @!P1 IMAD.MOV R4, RZ, RZ, -R4 ;  /* 0x000000ffff049224 */ /* 0x000fe200078e0a04 */
[----:B------:R-:W-:Y:S01]  /*09d0*/  @!P0 LOP3.LUT R4, RZ, R12, RZ, 0x33, !PT ;  /* 0x0000000cff048212 */ /* 0x000fe200078e33ff */
[----:B------:R-:W-:Y:S01]  /*09e0*/  IMAD.MOV.U32 R5, RZ, RZ, R0 ;  /* 0x000000ffff057224 */ /* 0x000fe200078e0000 */
[----:B------:R-:W-:Y:S02]  /*09f0*/  IABS R0, R9 ;  /* 0x0000000900007213 */ /* 0x000fe40000000000 */
[----:B------:R-:W-:Y:S01]  /*0a00*/  IABS R7, R4 ;  /* 0x0000000400077213 */ /* 0x000fe20000000000 */
[----:B------:R-:W-:Y:S02]  /*0a10*/  IMAD R5, R5, R8, RZ ;  /* 0x0000000805057224 */ /* 0x000fe400078e02ff */
[----:B------:R-:W-:Y:S02]  /*0a20*/  IMAD.MOV R6, RZ, RZ, -R0 ;  /* 0x000000ffff067224 */ /* 0x000fe400078e0a00 */
        /* <DEDUP_REMOVED lines=23> */
.L_x_2275:
        /* <DEDUP_REMOVED lines=12> */
[----:B-1----:R-:W-:Y:S02]  /*0c60*/  IMAD.MOV R0, RZ, RZ, -R3 ;  /* 0x000000ffff007224 */ /* 0x002fe400078e0a03 */
[----:B------:R-:W-:Y:S02]  /*0c70*/  IMAD.MOV.U32 R2, RZ, RZ, RZ ;  /* 0x000000ffff027224 */ /* 0x000fe400078e00ff */
[----:B------:R-:W-:Y:S01]  /*0c80*/  IMAD.MOV.U32 R4, RZ, RZ, R0 ;  /* 0x000000ffff047224 */ /* 0x000fe200078e0000 */
[----:B------:R-:W-:-:S03]  /*0c90*/  IABS R0, R11 ;  /* 0x0000000b00007213 */ /* 0x000fc60000000000 */
[----:B------:R-:W-:Y:S01]  /*0ca0*/  IMAD R4, R4, R6, RZ ;  /* 0x0000000604047224 */ /* 0x000fe200078e02ff */
[----:B------:R-:W-:-:S03]  /*0cb0*/  MOV R5, R0 ;  /* 0x0000000000057202 */ /* 0x000fc60000000f00 */
        /* <DEDUP_REMOVED lines=15> */
[----:B------:R-:W-:Y:S02]  /*0db0*/  IMAD R10, R7, R4, RZ ;  /* 0x00000004070a7224 */ /* 0x000fe400078e02ff */
[----:B------:R-:W-:-:S03]  /*0dc0*/  IMAD.MOV R4, RZ, RZ, -R4 ;  /* 0x000000ffff047224 */ /* 0x000fc600078e0a04 */
[----:B------:R-:W-:Y:S01]  /*0dd0*/  IADD3 R0, -R10, c[0x0][0x538], RZ ;  /* 0x00014e000a007a10 */ /* 0x000fe20007ffe1ff */
[----:B------:R-:W-:-:S03]  /*0de0*/  IMAD R8, R9, R4, R11 ;  /* 0x0000000409087224 */ /* 0x000fc600078e020b */
[----:B------:R-:W-:-:S04]  /*0df0*/  IMNMX R6, R7, R0, PT ;  /* 0x0000000007067217 */ /* 0x000fc80003800200 */
[-C--:B------:R-:W-:Y:S02]  /*0e00*/  IABS R0, R6.reuse ;  /* 0x0000000600007213 */ /* 0x080fe40000000000 */
[----:B------:R-:W-:-:S03]  /*0e10*/  IABS R9, R6 ;  /* 0x0000000600097213 */ /* 0x000fc60000000000 */
[----:B------:R-:W-:-:S04]  /*0e20*/  IMAD.MOV.U32 R5, RZ, RZ, R0 ;  /* 0x000000ffff057224 */ /* 0x000fc800078e0000 */
[----:B------:R-:W1:Y:S08]  /*0e30*/  I2F.RP R2, R5 ;  /* 0x0000000500027306 */ /* 0x000e700000209400 */
[----:B-1----:R-:W1:Y:S02]  /*0e40*/  MUFU.RCP R2, R2 ;  /* 0x0000000200027308 */ /* 0x002e640000001000 */
[----:B-1----:R-:W-:-:S06]  /*0e50*/  IADD3 R2, R2, 0xffffffe, RZ ;  /* 0x0ffffffe02027810 */ /* 0x002fcc0007ffe0ff */
[----:B------:R-:W1:Y:S02]  /*0e60*/  F2I.FTZ.U32.TRUNC.NTZ R3, R2 ;  /* 0x0000000200037305 */ /* 0x000e64000021f000 */
[----:B-1----:R-:W-:Y:S01]  /*0e70*/  IADD3 R0, RZ, -R3, RZ ;  /* 0x80000003ff007210 */ /* 0x002fe20007ffe0ff */
[----:B------:R-:W-:-:S04]  /*0e80*/  IMAD.MOV.U32 R2, RZ, RZ, RZ ;  /* 0x000000ffff027224 */ /* 0x000fc800078e00ff */
[----:B------:R-:W-:Y:S01]  /*0e90*/  IMAD.MOV.U32 R7, RZ, RZ, R0 ;  /* 0x000000ffff077224 */ /* 0x000fe200078e0000 */
[----:B------:R-:W-:-:S03]  /*0ea0*/  IABS R0, R8 ;  /* 0x0000000800007213 */ /* 0x000fc60000000000 */
[----:B------:R-:W-:Y:S02]  /*0eb0*/  IMAD R7, R7, R5, RZ ;  /* 0x0000000507077224 */ /* 0x000fe400078e02ff */
        /* <DEDUP_REMOVED lines=20> */
.L_x_2276:
[----:B------:R-:W-:Y:S05]  /*1000*/  BSYNC B0 ;  /* 0x0000000000007941 */ /* 0x000fea0003800000 */
.L_x_2274:
[----:B------:R-:W-:-:S04]  /*1010*/  LOP3.LUT R0, RZ, R0, RZ, 0x33, !PT ;  /* 0x00000000ff007212 */ /* 0x000fc800078e33ff */
[----:B------:R-:W-:-:S05]  /*1020*/  IADD3 R0, R0, R12, RZ ;  /* 0x0000000c00007210 */ /* 0x000fca0007ffe0ff */
[----:B------:R2:W-:Y:S01]  /*1030*/  STL [R1+0x15c], R0 ;  /* 0x00015c0001007387 */ /* 0x0005e20000100800 */
[----:B------:R-:W-:Y:S05]  /*1040*/  BRA `(.L_x_2277) ;  /* 0x0000004000007947 */ /* 0x000fea0003800000 */
.L_x_2265:
[----:B------:R-:W-:Y:S01]  /*1050*/  MOV R0, UR5 ;  /* 0x0000000500007c02 */ /* 0x000fe20008000f00 */
[----:B------:R2:W-:Y:S04]  /*1060*/  STL [R1+0x15c], RZ ;  /* 0x00015cff01007387 */ /* 0x0005e80000100800 */
[----:B------:R2:W-:Y:S04]  /*1070*/  STL [R1+0xd4], R0 ;  /* 0x0000d40001007387 */ /* 0x0005e80000100800 */
[----:B------:R2:W-:Y:S02]  /*1080*/  STL [R1+0xa8], RZ ;  /* 0x0000a8ff01007387 */ /* 0x0005e40000100800 */
.L_x_2277:
[----:B------:R-:W3:Y:S04]  /*1090*/  LDL R4, [R1+0x15c] ;  /* 0x00015c0001047983 */ /* 0x000ee80000100800 */
[----:B--2---:R-:W2:Y:S04]  /*10a0*/  LDL R0, [R1+0xd4] ;  /* 0x0000d40001007983 */ /* 0x004ea80000100800 */
[----:B------:R-:W4:Y:S04]  /*10b0*/  LDL R3, [R1+0xa8] ;  /* 0x0000a80001037983 */ /* 0x000f280000100800 */
[----:B-1----:R-:W5:Y:S01]  /*10c0*/  LDL R2, [R1+0xac] ;  /* 0x0000ac0001027983 */ /* 0x002f620000100800 */
[----:B------:R-:W-:Y:S01]  /*10d0*/  ISETP.NE.AND P0, PT, R13, RZ, PT ;  /* 0x000000ff0d00720c */ /* 0x000fe20003f05270 */
[----:B------:R-:W-:Y:S01]  /*10e0*/  WARPSYNC 0xffffffff ;  /* 0xffffffff00007948 */ /* 0x000fe20003800000 */
[----:B---3--:R-:W-:Y:S01]  /*10f0*/  IMAD.MOV.U32 R5, RZ, RZ, R4 ;  /* 0x000000ffff057224 */ /* 0x008fe200078e0004 */
[----:B--2---:R-:W-:Y:S01]  /*1100*/  MOV R4, R0 ;  /* 0x0000000000047202 */ /* 0x004fe20000000f00 */
[----:B----4-:R-:W-:Y:S01]  /*1110*/  IMAD.MOV.U32 R6, RZ, RZ, R3 ;  /* 0x000000ffff067224 */ /* 0x010fe200078e0003 */
[----:B-----5:R-:W-:-:S08]  /*1120*/  MOV R7, R2 ;  /* 0x0000000200077202 */ /* 0x020fd00000000f00 */
[----:B------:R1:W-:Y:S04]  /*1130*/  @!P0 STS.128 [0x20080], R4 ;  /* 0x02008004ff008388 */ /* 0x0003e80000000c00 */
[----:B------:R-:W-:Y:S06]  /*1140*/  BAR.ARV 0x5, 0x100 ;  /* 0x0144000000007b1d */ /* 0x000fec0000002000 */
.L_x_2263:
[----:B--23--:R-:W2:Y:S02]  /*1150*/  LDL R0, [R1+0xac] ;  /* 0x0000ac0001007983 */ /* 0x00cea40000100800 */
[----:B--2---:R-:W-:-:S13]  /*1160*/  ISETP.GE.AND P0, PT, R0, c[0x0][0x53c], PT ;  /* 0x00014f0000007a0c */ /* 0x004fda0003f06270 */
[----:B------:R-:W-:Y:S05]  /*1170*/  @P0 EXIT ;  /* 0x000000000000094d */ /* 0x000fea0003800000 */
[----:B------:R-:W2:Y:S01]  /*1180*/  S2R R18, SR_TID.X ;  /* 0x0000000000127919 */ /* 0x000ea20000002100 */
[----:B------:R-:W-:Y:S01]  /*1190*/  IMAD.MOV.U32 R194, RZ, RZ, 0x20 ;  /* 0x00000020ffc27424 */ /* 0x000fe200078e00ff */
[----:B------:R-:W-:Y:S01]  /*11a0*/  ULDC UR7, c[0x0][0x20] ;  /* 0x0000080000077ab9 */ /* 0x000fe20000000800 */
[----:B------:R-:W-:Y:S01]  /*11b0*/  IMAD.MOV.U32 R195, RZ, RZ, 0x40 ;  /* 0x00000040ffc37424 */ /* 0x000fe200078e00ff */
[----:B------:R-:W-:Y:S02]  /*11c0*/  UIADD3 UR7, UP0, UR4, UR7, URZ ;  /* 0x0000000704077290 */ /* 0x000fe4000ff1e03f */
[----:B------:R-:W-:Y:S02]  /*11d0*/  ULDC UR6, c[0x0][0x24] ;  /* 0x0000090000067ab9 */ /* 0x000fe40000000800 */
[----:B------:R-:W-:Y:S01]  /*11e0*/  UIADD3.X UR6, URZ, UR6, URZ, UP0, !UPT ;  /* 0x000000063f067290 */ /* 0x000fe200087fe43f */
[----:B--2---:R-:W-:-:S04]  /*11f0*/  SHF.R.S32.HI R12, RZ, 0x1f, R18 ;  /* 0x0000001fff0c7819 */ /* 0x004fc80000011412 */
[CC--:B------:R-:W-:Y:S02]  /*1200*/  LEA.HI R3, R12.reuse, R18.reuse, RZ, 0x4 ;  /* 0x000000120c037211 */ /* 0x0c0fe400078f20ff */
[----:B-1----:R-:W-:Y:S02]  /*1210*/  LEA.HI R6, R12, R18, RZ, 0x2 ;  /* 0x000000120c067211 */ /* 0x002fe400078f10ff */
        /* <DEDUP_REMOVED lines=12> */
[C---:B------:R-:W-:Y:S01]  /*12e0*/  LOP3.LUT R3, R193.reuse, 0xfffffff8, RZ, 0xc0, !PT ;  /* 0xfffffff8c1037812 */ /* 0x040fe200078ec0ff */
[----:B------:R-:W-:Y:S01]  /*12f0*/  IMAD.SHL.U32 R193, R193, 0x40, RZ ;  /* 0x00000040c1c17824 */ /* 0x000fe200078e00ff */
[CC--:B------:R-:W-:Y:S01]  /*1300*/  LEA.HI R5, R12.reuse, R18.reuse, RZ, 0x5 ;  /* 0x000000120c057211 */ /* 0x0c0fe200078f28ff */
[----:B------:R-:W-:Y:S01]  /*1310*/  IMAD.IADD R0, R7, 0x1, -R4 ;  /* 0x0000000107007824 */ /* 0x000fe200078e0a04 */
[----:B------:R-:W-:Y:S01]  /*1320*/  LEA.HI R145, R12, R18, RZ, 0x3 ;  /* 0x000000120c917211 */ /* 0x000fe200078f18ff */
[----:B------:R-:W-:Y:S01]  /*1330*/  IMAD.IADD R8, R2, 0x1, -R3 ;  /* 0x0000000102087824 */ /* 0x000fe200078e0a03 */
[--C-:B------:R-:W-:Y:S02]  /*1340*/  SHF.R.S32.HI R7, RZ, 0x5, R5.reuse ;  /* 0x00000005ff077819 */ /* 0x100fe40000011405 */
[----:B------:R-:W-:Y:S02]  /*1350*/  SHF.R.S32.HI R4, RZ, 0x1f, R5 ;  /* 0x0000001fff047819 */ /* 0x000fe40000011405 */
[----:B------:R-:W-:-:S02]  /*1360*/  LOP3.LUT R2, R6, 0xfffffffc, RZ, 0xc0, !PT ;  /* 0xfffffffc06027812 */ /* 0x000fc400078ec0ff */
[----:B------:R-:W-:Y:S02]  /*1370*/  LOP3.LUT R146, R145, 0xfffffff8, RZ, 0xc0, !PT ;  /* 0xfffffff891927812 */ /* 0x000fe400078ec0ff */
[----:B------:R-:W-:Y:S01]  /*1380*/  LEA.HI R4, R4, R7, RZ, 0x3 ;  /* 0x0000000704047211 */ /* 0x000fe200078f18ff */
[C---:B------:R-:W-:Y:S01]  /*1390*/  IMAD.IADD R2, R18.reuse, 0x1, -R2 ;  /* 0x0000000112027824 */ /* 0x040fe200078e0a02 */
[----:B------:R-:W-:Y:S01]  /*13a0*/  LOP3.LUT R5, R5, 0xffffffe0, RZ, 0xc0, !PT ;  /* 0xffffffe005057812 */ /* 0x000fe200078ec0ff */
[----:B------:R-:W-:Y:S01]  /*13b0*/  IMAD.IADD R146, R18, 0x1, -R146 ;  /* 0x0000000112927824 */ /* 0x000fe200078e0a92 */
[----:B------:R-:W-:Y:S02]  /*13c0*/  LOP3.LUT R4, R4, 0xffffff8, RZ, 0xc0, !PT ;  /* 0x0ffffff804047812 */ /* 0x000fe400078ec0ff */
[----:B------:R-:W-:Y:S01]  /*13d0*/  LEA.HI R6, R2, R2, RZ, 0x1 ;  /* 0x0000000202067211 */ /* 0x000fe200078f08ff */
[----:B------:R-:W-:Y:S01]  /*13e0*/  IMAD.SHL.U32 R3, R146, 0x40, RZ ;  /* 0x0000004092037824 */ /* 0x000fe200078e00ff */
[----:B------:R-:W-:Y:S01]  /*13f0*/  LOP3.LUT P3, RZ, R0, 0x2, RZ, 0xc0, !PT ;  /* 0x0000000200ff7812 */ /* 0x000fe2000786c0ff */
[----:B------:R-:W-:Y:S01]  /*1400*/  IMAD.IADD R9, R7, 0x1, -R4 ;  /* 0x0000000107097824 */ /* 0x000fe200078e0a04 */
[----:B------:R-:W-:Y:S01]  /*1410*/  LOP3.LUT R4, R6, 0x1ffffffe, RZ, 0xc0, !PT ;  /* 0x1ffffffe06047812 */ /* 0x000fe200078ec0ff */
[----:B------:R-:W-:Y:S01]  /*1420*/  IMAD.IADD R17, R18, 0x1, -R5 ;  /* 0x0000000112117824 */ /* 0x000fe200078e0a05 */
[----:B------:R-:W-:Y:S01]  /*1430*/  LOP3.LUT R3, R3, 0x1c0, RZ, 0xc0, !PT ;  /* 0x000001c003037812 */ /* 0x000fe200078ec0ff */
[----:B------:R-:W-:Y:S01]  /*1440*/  IMAD.SHL.U32 R7, R7, 0x400, RZ ;  /* 0x0000040007077824 */ /* 0x000fe200078e00ff */
[----:B------:R-:W-:Y:S01]  /*1450*/  LOP3.LUT P0, RZ, R0, 0x4, RZ, 0xc0, !PT ;  /* 0x0000000400ff7812 */ /* 0x000fe2000780c0ff */
[C---:B------:R-:W-:Y:S01]  /*1460*/  IMAD.IADD R13, R2.reuse, 0x1, -R4 ;  /* 0x00000001020d7824 */ /* 0x040fe200078e0a04 */
[----:B------:R-:W-:Y:S01]  /*1470*/  LOP3.LUT R5, R3, 0x8, R145, 0xf8, !PT ;  /* 0x0000000803057812 */ /* 0x000fe200078ef891 */
[----:B------:R-:W-:Y:S01]  /*1480*/  IMAD R6, R2, 0x2, R7 ;  /* 0x0000000202067824 */ /* 0x000fe200078e0207 */
[----:B------:R-:W-:Y:S01]  /*1490*/  SHF.R.U32.HI R3, RZ, 0x3, R3 ;  /* 0x00000003ff037819 */ /* 0x000fe20000011603 */
[----:B------:R-:W-:Y:S01]  /*14a0*/  IMAD.SHL.U32 R2, R0, 0x40, RZ ;  /* 0x0000004000027824 */ /* 0x000fe200078e00ff */
[----:B------:R-:W-:Y:S01]  /*14b0*/  SHF.R.S32.HI R11, RZ, 0x1f, R17 ;  /* 0x0000001fff0b7819 */ /* 0x000fe20000011411 */
[----:B------:R-:W-:Y:S01]  /*14c0*/  IMAD.SHL.U32 R4, R10, 0x8, RZ ;  /* 0x000000080a047824 */ /* 0x000fe200078e00ff */
[----:B------:R-:W-:Y:S01]  /*14d0*/  LOP3.LUT R192, R5, R3, RZ, 0x3c, !PT ;  /* 0x0000000305c07212 */ /* 0x000fe200078e3cff */
[C---:B------:R-:W-:Y:S01]  /*14e0*/  IMAD.SHL.U32 R140, R146.reuse, 0x8, RZ ;  /* 0x00000008928c7824 */ /* 0x040fe200078e00ff */
[----:B------:R-:W-:Y:S01]  /*14f0*/  LEA.HI R11, R11, R17, RZ, 0x2 ;  /* 0x000000110b0b7211 */ /* 0x000fe200078f10ff */
[----:B------:R-:W-:Y:S01]  /*1500*/  IMAD.SHL.U32 R142, R146, 0x4, RZ ;  /* 0x00000004928e7824 */ /* 0x000fe200078e00ff */
[----:B------:R-:W-:Y:S01]  /*1510*/  LOP3.LUT R5, R0, 0x1, RZ, 0xc0, !PT ;  /* 0x0000000100057812 */ /* 0x000fe200078ec0ff */
[----:B------:R-:W-:Y:S01]  /*1520*/  IMAD.SHL.U32 R0, R8, 0x40, RZ ;  /* 0x0000004008007824 */ /* 0x000fe200078e00ff */
[----:B------:R-:W-:Y:S01]  /*1530*/  LOP3.LUT R2, R2, 0x1c0, RZ, 0xc0, !PT ;  /* 0x000001c002027812 */ /* 0x000fe200078ec0ff */
[----:B------:R-:W-:Y:S01]  /*1540*/  IMAD R192, R10, 0x200, R192 ;  /* 0x000002000ac07824 */ /* 0x000fe200078e02c0 */
[----:B------:R-:W-:-:S02]  /*1550*/  SHF.R.S32.HI R3, RZ, 0x2, R11 ;  /* 0x00000002ff037819 */ /* 0x000fc4000001140b */
[----:B------:R-:W-:Y:S02]  /*1560*/  LEA.HI R2, R2, R2, RZ, 0x1d ;  /* 0x0000000202027211 */ /* 0x000fe400078fe8ff */
[----:B------:R-:W-:Y:S01]  /*1570*/  LOP3.LUT R0, R0, 0x1c0, RZ, 0xc0, !PT ;  /* 0x000001c000007812 */ /* 0x000fe200078ec0ff */
[----:B------:R-:W-:Y:S01]  /*1580*/  IMAD R16, R9, 0x10, R3 ;  /* 0x0000001009107824 */ /* 0x000fe200078e0203 */
[----:B------:R-:W-:Y:S01]  /*1590*/  ISETP.NE.U32.AND P4, PT, R5, 0x1, PT ;  /* 0x000000010500780c */ /* 0x000fe20003f85070 */
[----:B------:R-:W-:Y:S01]  /*15a0*/  IMAD.IADD R3, R6, 0x1, R2 ;  /* 0x0000000106037824 */ /* 0x000fe200078e0202 */
[----:B------:R-:W-:Y:S02]  /*15b0*/  LOP3.LUT R2, R0, 0x8, R4, 0xf8, !PT ;  /* 0x0000000800027812 */ /* 0x000fe400078ef804 */
[----:B------:R-:W-:Y:S01]  /*15c0*/  SHF.R.U32.HI R0, RZ, 0x3, R0 ;  /* 0x00000003ff007819 */ /* 0x000fe20000011600 */
[----:B------:R-:W-:Y:S01]  /*15d0*/  IMAD.SHL.U32 R15, R3, 0x2, RZ ;  /* 0x00000002030f7824 */ /* 0x000fe200078e00ff */
[----:B------:R-:W-:Y:S01]  /*15e0*/  LOP3.LUT R193, R193, 0xfffffe00, RZ, 0xc0, !PT ;  /* 0xfffffe00c1c17812 */ /* 0x000fe200078ec0ff */
[----:B------:R-:W-:Y:S01]  /*15f0*/  STL [R1+0x1e0], R16 ;  /* 0x0001e01001007387 */ /* 0x000fe20000100800 */
[----:B------:R-:W-:-:S02]  /*1600*/  LOP3.LUT R0, R2, R0, RZ, 0x3c, !PT ;  /* 0x0000000002007212 */ /* 0x000fc400078e3cff */
[----:B------:R-:W-:Y:S01]  /*1610*/  SHF.R.S32.HI R145, RZ, 0x3, R145 ;  /* 0x00000003ff917819 */ /* 0x000fe20000011491 */
[----:B------:R-:W-:Y:S01]  /*1620*/  STL [R1+0xb4], R15 ;  /* 0x0000b40f01007387 */ /* 0x000fe20000100800 */
[CC--:B------:R-:W-:Y:S02]  /*1630*/  IADD3 R197, R0.reuse, R193.reuse, R7 ;  /* 0x000000c100c57210 */ /* 0x0c0fe40007ffe007 */
[----:B------:R-:W-:Y:S01]  /*1640*/  LOP3.LUT R193, R0, R193, RZ, 0xfc, !PT ;  /* 0x000000c100c17212 */ /* 0x000fe200078efcff */
[----:B------:R-:W-:Y:S01]  /*1650*/  IMAD.SHL.U32 R0, R145, 0x40, RZ ;  /* 0x0000004091007824 */ /* 0x000fe200078e00ff */
[----:B------:R-:W-:Y:S02]  /*1660*/  IADD3 R2, R15, 0x80, RZ ;  /* 0x000000800f027810 */ /* 0x000fe40007ffe0ff */
[----:B------:R-:W-:Y:S02]  /*1670*/  IADD3 R3, R145, 0x20, RZ ;  /* 0x0000002091037810 */ /* 0x000fe40007ffe0ff */
[----:B------:R-:W-:-:S02]  /*1680*/  IADD3 R14, R15, 0x70, RZ ;  /* 0x000000700f0e7810 */ /* 0x000fc40007ffe0ff */
[----:B------:R-:W-:Y:S02]  /*1690*/  @P4 IADD3 R14, R2, 0x10, RZ ;  /* 0x00000010020e4810 */ /* 0x000fe40007ffe0ff */
[----:B------:R-:W-:Y:S02]  /*16a0*/  LEA.HI R7, R12, R18, RZ, 0x6 ;  /* 0x000000120c077211 */ /* 0x000fe400078f30ff */
[----:B------:R-:W-:Y:S01]  /*16b0*/  LOP3.LUT R2, R0, 0x1c0, RZ, 0xc0, !PT ;  /* 0x000001c000027812 */ /* 0x000fe200078ec0ff */
[----:B------:R-:W-:Y:S01]  /*16c0*/  IMAD.SHL.U32 R0, R3, 0x40, RZ ;  /* 0x0000004003007824 */ /* 0x000fe200078e00ff */
[----:B------:R-:W-:Y:S01]  /*16d0*/  SHF.R.S32.HI R12, RZ, 0x1f, R3 ;  /* 0x0000001fff0c7819 */ /* 0x000fe20000011403 */
[----:B------:R-:W-:Y:S01]  /*16e0*/  IMAD.SHL.U32 R7, R7, 0x8, RZ ;  /* 0x0000000807077824 */ /* 0x000fe200078e00ff */
[----:B------:R-:W-:Y:S01]  /*16f0*/  R2P PR, R8, 0x6 ;  /* 0x0000000608007804 */ /* 0x000fe20000000000 */
[----:B------:R-:W-:Y:S01]  /*1700*/  STL [R1+0xb8], R14 ;  /* 0x0000b80e01007387 */ /* 0x000fe20000100800 */
[----:B------:R-:W-:-:S02]  /*1710*/  LEA.HI R12, R12, R3, RZ, 0x3 ;  /* 0x000000030c0c7211 */ /* 0x000fc400078f18ff */
[----:B------:R-:W-:Y:S02]  /*1720*/  LOP3.LUT R3, R0, 0x1c0, RZ, 0xc0, !PT ;  /* 0x000001c000037812 */ /* 0x000fe400078ec0ff */
[----:B------:R-:W-:Y:S01]  /*1730*/  LOP3.LUT R0, R2, 0x38, R140, 0xf8, !PT ;  /* 0x0000003802007812 */ /* 0x000fe200078ef88c */
[----:B------:R-:W-:Y:S01]  /*1740*/  IMAD.SHL.U32 R12, R12, 0x40, RZ ;  /* 0x000000400c0c7824 */ /* 0x000fe200078e00ff */
[----:B------:R-:W-:Y:S02]  /*1750*/  SHF.R.U32.HI R3, RZ, 0x3, R2 ;  /* 0x00000003ff037819 */ /* 0x000fe40000011602 */
[----:B------:R-:W-:Y:S02]  /*1760*/  LOP3.LUT R2, R11, 0x7ffffffc, RZ, 0xc0, !PT ;  /* 0x7ffffffc0b027812 */ /* 0x000fe400078ec0ff */
[----:B------:R-:W-:Y:S02]  /*1770*/  LOP3.LUT R4, R0, R3, RZ, 0x3c, !PT ;  /* 0x0000000300047212 */ /* 0x000fe400078e3cff */
[----:B------:R-:W-:Y:S01]  /*1780*/  LOP3.LUT R7, R7, 0xfffffe00, RZ, 0xc0, !PT ;  /* 0xfffffe0007077812 */ /* 0x000fe200078ec0ff */
[----:B------:R-:W-:Y:S01]  /*1790*/  IMAD.IADD R3, R17, 0x1, -R2 ;  /* 0x0000000111037824 */ /* 0x000fe200078e0a02 */
[----:B------:R-:W-:Y:S01]  /*17a0*/  IADD3 R144, R140, 0x40, RZ ;  /* 0x000000408c907810 */ /* 0x000fe20007ffe0ff */
[----:B------:R1:W-:Y:S01]  /*17b0*/  STL [R1+0x1dc], R4 ;  /* 0x0001dc0401007387 */ /* 0x0003e20000100800 */
[----:B------:R-:W-:-:S02]  /*17c0*/  LOP3.LUT R245, R4, R7, RZ, 0xfc, !PT ;  /* 0x0000000704f57212 */ /* 0x000fc400078efcff */
[C---:B------:R-:W-:Y:S02]  /*17d0*/  SEL R2, R194.reuse, 0xffffffe0, !P3 ;  /* 0xffffffe0c2027807 */ /* 0x040fe40005800000 */
[----:B------:R-:W-:Y:S01]  /*17e0*/  SHF.R.S32.HI R0, RZ, 0x1f, R144 ;  /* 0x0000001fff007819 */ /* 0x000fe20000011490 */
[----:B------:R-:W-:Y:S01]  /*17f0*/  IMAD.SHL.U32 R245, R245, 0x2, RZ ;  /* 0x00000002f5f57824 */ /* 0x000fe200078e00ff */
[----:B------:R-:W-:Y:S02]  /*1800*/  SEL R194, R194, 0xffffffe0, !P1 ;  /* 0xffffffe0c2c27807 */ /* 0x000fe40004800000 */
[----:B------:R-:W-:Y:S02]  /*1810*/  LEA.HI R238, R0, R144, RZ, 0x3 ;  /* 0x0000009000ee7211 */ /* 0x000fe400078f18ff */
[----:B------:R-:W-:Y:S02]  /*1820*/  SEL R0, R195, 0xffffffc0, !P0 ;  /* 0xffffffc0c3007807 */ /* 0x000fe40004000000 */
[----:B------:R-:W-:-:S02]  /*1830*/  LEA R197, R197, 0x10080, 0x1 ;  /* 0x00010080c5c57811 */ /* 0x000fc400078e08ff */
[----:B------:R-:W-:Y:S02]  /*1840*/  LEA R193, R193, 0x4080, 0x1 ;  /* 0x00004080c1c17811 */ /* 0x000fe400078e08ff */
[----:B------:R-:W-:Y:S01]  /*1850*/  SEL R195, R195, 0xffffffc0, !P2 ;  /* 0xffffffc0c3c37807 */ /* 0x000fe20005000000 */
[C---:B------:R-:W-:Y:S01]  /*1860*/  IMAD.IADD R198, R197.reuse, 0x1, R194 ;  /* 0x00000001c5c67824 */ /* 0x040fe200078e02c2 */
[----:B------:R-:W-:Y:S01]  /*1870*/  IADD3 R228, R140, 0x80, RZ ;  /* 0x000000808ce47810 */ /* 0x000fe20007ffe0ff */
[----:B------:R-:W-:Y:S01]  /*1880*/  IMAD.IADD R194, R194, 0x1, R193 ;  /* 0x00000001c2c27824 */ /* 0x000fe200078e02c1 */
[----:B------:R-:W-:Y:S01]  /*1890*/  IADD3 R229, R140, 0xc0, RZ ;  /* 0x000000c08ce57810 */ /* 0x000fe20007ffe0ff */
[----:B------:R-:W-:Y:S01]  /*18a0*/  IMAD.IADD R200, R197, 0x1, R195 ;  /* 0x00000001c5c87824 */ /* 0x000fe200078e02c3 */
[----:B------:R-:W-:Y:S01]  /*18b0*/  LOP3.LUT R238, R238, 0xfffffff8, RZ, 0xc0, !PT ;  /* 0xfffffff8eeee7812 */ /* 0x000fe200078ec0ff */
[----:B------:R-:W-:Y:S01]  /*18c0*/  IMAD.IADD R196, R195, 0x1, R193 ;  /* 0x00000001c3c47824 */ /* 0x000fe200078e02c1 */
[----:B------:R-:W-:Y:S01]  /*18d0*/  SHF.R.S32.HI R141, RZ, 0x1f, R140 ;  /* 0x0000001fff8d7819 */ /* 0x000fe2000001148c */
[----:B-1----:R-:W-:Y:S01]  /*18e0*/  IMAD.SHL.U32 R4, R3, 0x2, RZ ;  /* 0x0000000203047824 */ /* 0x002fe200078e00ff */
[----:B------:R-:W-:Y:S01]  /*18f0*/  SHF.R.S32.HI R250, RZ, 0x1f, R228 ;  /* 0x0000001ffffa7819 */ /* 0x000fe200000114e4 */
[----:B------:R-:W-:Y:S01]  /*1900*/  IMAD R3, R13, 0x8, R16 ;  /* 0x000000080d037824 */ /* 0x000fe200078e0210 */
[----:B------:R-:W-:Y:S01]  /*1910*/  SHF.R.S32.HI R249, RZ, 0x1f, R229 ;  /* 0x0000001ffff97819 */ /* 0x000fe200000114e5 */
[----:B------:R-:W-:Y:S01]  /*1920*/  IMAD.IADD R199, R198, 0x1, R195 ;  /* 0x00000001c6c77824 */ /* 0x000fe200078e02c3 */
[C---:B------:R-:W-:Y:S01]  /*1930*/  IADD3 R38, R4.reuse, 0x8, RZ ;  /* 0x0000000804267810 */ /* 0x040fe20007ffe0ff */
[----:B------:R-:W-:Y:S01]  /*1940*/  STL [R1+0x158], R4 ;  /* 0x0001580401007387 */ /* 0x000fe20000100800 */
[C---:B------:R-:W-:Y:S01]  /*1950*/  IADD3 R36, R4.reuse, 0x18, RZ ;  /* 0x0000001804247810 */ /* 0x040fe20007ffe0ff */
[----:B------:R-:W-:Y:S01]  /*1960*/  IMAD.IADD R195, R195, 0x1, R194 ;  /* 0x00000001c3c37824 */ /* 0x000fe200078e02c2 */
[----:B------:R-:W-:Y:S01]  /*1970*/  SHF.R.S32.HI R13, RZ, 0x1f, R38 ;  /* 0x0000001fff0d7819 */ /* 0x000fe20000011426 */
        /* <DEDUP_REMOVED lines=19> */
[----:B-1----:R-:W-:-:S02]  /*1ab0*/  IADD3 R3, R4, 0xe8, RZ ;  /* 0x000000e804037810 */ /* 0x002fc40007ffe0ff */
[C---:B------:R-:W-:Y:S01]  /*1ac0*/  IADD3 R35, R4.reuse, 0x20, RZ ;  /* 0x0000002004237810 */ /* 0x040fe20007ffe0ff */
[----:B------:R-:W-:Y:S01]  /*1ad0*/  STL [R1+0x100], R9 ;  /* 0x0001000901007387 */ /* 0x000fe20000100800 */
[----:B--2---:R-:W-:Y:S02]  /*1ae0*/  SHF.R.S32.HI R13, RZ, 0x1f, R36 ;  /* 0x0000001fff0d7819 */ /* 0x004fe40000011424 */
        /* <DEDUP_REMOVED lines=23> */
[----:B-1----:R-:W-:-:S02]  /*1c60*/  SHF.R.S32.HI R13, RZ, 0x1f, R33 ;  /* 0x0000001fff0d7819 */ /* 0x002fc40000011421 */
[----:B------:R-:W-:Y:S01]  /*1c70*/  LOP3.LUT R12, R12, 0xfffffe00, RZ, 0xc0, !PT ;  /* 0xfffffe000c0c7812 */ /* 0x000fe200078ec0ff */
[----:B------:R-:W-:Y:S01]  /*1c80*/  STL [R1+0xf0], R5 ;  /* 0x0000f00501007387 */ /* 0x000fe20000100800 */
[----:B------:R-:W-:Y:S02]  /*1c90*/  LEA R192, R192, 0xa080, 0x1 ;  /* 0x0000a080c0c07811 */ /* 0x000fe400078e08ff */
[----:B------:R-:W-:Y:S01]  /*1ca0*/  SHF.R.S32.HI R248, RZ, 0x1f, R238 ;  /* 0x0000001ffff87819 */ /* 0x000fe200000114ee */
[----:B------:R1:W-:Y:S01]  /*1cb0*/  STL [R1+0x1c4], R13 ;  /* 0x0001c40d01007387 */ /* 0x0003e20000100800 */
[----:B--2---:R-:W-:-:S03]  /*1cc0*/  SHF.R.S32.HI R6, RZ, 0x1f, R6 ;  /* 0x0000001fff067819 */ /* 0x004fc60000011406 */
[----:B------:R-:W-:Y:S01]  /*1cd0*/  STL [R1+0xec], R4 ;  /* 0x0000ec0401007387 */ /* 0x000fe20000100800 */
[----:B---3--:R-:W-:-:S03]  /*1ce0*/  SHF.R.S32.HI R37, RZ, 0x1f, R37 ;  /* 0x0000001fff257819 */ /* 0x008fc60000011425 */
[----:B------:R2:W-:Y:S01]  /*1cf0*/  STL [R1+0x16c], R6 ;  /* 0x00016c0601007387 */ /* 0x0005e20000100800 */
[----:B----4-:R-:W-:-:S03]  /*1d00*/  SHF.R.S32.HI R35, RZ, 0x1f, R35 ;  /* 0x0000001fff237819 */ /* 0x010fc60000011423 */
[----:B------:R3:W-:Y:S01]  /*1d10*/  STL [R1+0x140], R31 ;  /* 0x0001401f01007387 */ /* 0x0007e20000100800 */
[----:B-----5:R-:W-:-:S03]  /*1d20*/  SHF.R.S32.HI R34, RZ, 0x1f, R34 ;  /* 0x0000001fff227819 */ /* 0x020fc60000011422 */
[----:B------:R4:W-:Y:S01]  /*1d30*/  STL [R1+0x138], R29 ;  /* 0x0001381d01007387 */ /* 0x0009e20000100800 */
[----:B------:R-:W-:-:S03]  /*1d40*/  SHF.R.S32.HI R32, RZ, 0x1f, R32 ;  /* 0x0000001fff207819 */ /* 0x000fc60000011420 */
[----:B------:R5:W-:Y:S04]  /*1d50*/  STL [R1+0xe0], R28 ;  /* 0x0000e01c01007387 */ /* 0x000be80000100800 */
[----:B------:R5:W-:Y:S01]  /*1d60*/  STL [R1+0x130], R26 ;  /* 0x0001301a01007387 */ /* 0x000be20000100800 */
[----:B-1----:R-:W-:-:S03]  /*1d70*/  SHF.R.S32.HI R13, RZ, 0x1f, R30 ;  /* 0x0000001fff0d7819 */ /* 0x002fc6000001141e */
[----:B------:R1:W-:Y:S04]  /*1d80*/  STL [R1+0x12c], R25 ;  /* 0x00012c1901007387 */ /* 0x0003e80000100800 */
[----:B------:R1:W-:Y:S01]  /*1d90*/  STL [R1+0x1b8], R13 ;  /* 0x0001b80d01007387 */ /* 0x0003e20000100800 */
[----:B--2---:R-:W-:Y:S02]  /*1da0*/  SHF.R.S32.HI R6, RZ, 0x1f, R5 ;  /* 0x0000001fff067819 */ /* 0x004fe40000011405 */
[----:B------:R-:W-:Y:S01]  /*1db0*/  SHF.R.S32.HI R5, RZ, 0x1f, R4 ;  /* 0x0000001fff057819 */ /* 0x000fe20000011404 */
[----:B------:R2:W-:Y:S01]  /*1dc0*/  STL [R1+0x124], R23 ;  /* 0x0001241701007387 */ /* 0x0005e20000100800 */
[----:B------:R-:W-:Y:S01]  /*1dd0*/  IMAD.IADD R4, R15, 0x1, R0 ;  /* 0x000000010f047824 */ /* 0x000fe200078e0200 */
[----:B---3--:R-:W-:-:S02]  /*1de0*/  SHF.R.S32.HI R31, RZ, 0x1f, R31 ;  /* 0x0000001fff1f7819 */ /* 0x008fc4000001141f */
[----:B------:R3:W-:Y:S01]  /*1df0*/  STL [R1+0x120], R22 ;  /* 0x0001201601007387 */ /* 0x0007e20000100800 */
[----:B----4-:R-:W-:-:S03]  /*1e00*/  SHF.R.S32.HI R29, RZ, 0x1f, R29 ;  /* 0x0000001fff1d7819 */ /* 0x010fc6000001141d */
[----:B------:R4:W-:Y:S01]  /*1e10*/  STL [R1+0x118], R20 ;  /* 0x0001181401007387 */ /* 0x0009e20000100800 */
[----:B-----5:R-:W-:-:S03]  /*1e20*/  SHF.R.S32.HI R28, RZ, 0x1f, R28 ;  /* 0x0000001fff1c7819 */ /* 0x020fc6000001141c */
[----:B------:R5:W-:Y:S01]  /*1e30*/  STL [R1+0xdc], R19 ;  /* 0x0000dc1301007387 */ /* 0x000be20000100800 */
[----:B------:R-:W-:-:S03]  /*1e40*/  SHF.R.S32.HI R26, RZ, 0x1f, R26 ;  /* 0x0000001fff1a7819 */ /* 0x000fc6000001141a */
[----:B------:R5:W-:Y:S01]  /*1e50*/  STL [R1+0x110], R17 ;  /* 0x0001101101007387 */ /* 0x000be20000100800 */
[----:B-1----:R-:W-:-:S03]  /*1e60*/  SHF.R.S32.HI R25, RZ, 0x1f, R25 ;  /* 0x0000001fff197819 */ /* 0x002fc60000011419 */
[----:B------:R1:W-:Y:S01]  /*1e70*/  STL [R1+0x10c], R16 ;  /* 0x00010c1001007387 */ /* 0x0003e20000100800 */
[----:B------:R-:W-:-:S03]  /*1e80*/  SHF.R.S32.HI R13, RZ, 0x1f, R27 ;  /* 0x0000001fff0d7819 */ /* 0x000fc6000001141b */
[----:B------:R-:W-:Y:S01]  /*1e90*/  STL [R1+0x13c], R30 ;  /* 0x00013c1e01007387 */ /* 0x000fe20000100800 */
[----:B--2---:R-:W-:-:S03]  /*1ea0*/  SHF.R.S32.HI R23, RZ, 0x1f, R23 ;  /* 0x0000001fff177819 */ /* 0x004fc60000011417 */
[----:B------:R2:W-:Y:S01]  /*1eb0*/  STL [R1+0x1ac], R13 ;  /* 0x0001ac0d01007387 */ /* 0x0005e20000100800 */
[----:B---3--:R-:W-:-:S03]  /*1ec0*/  SHF.R.S32.HI R22, RZ, 0x1f, R22 ;  /* 0x0000001fff167819 */ /* 0x008fc60000011416 */
[----:B------:R-:W-:Y:S01]  /*1ed0*/  STL [R1+0x134], R27 ;  /* 0x0001341b01007387 */ /* 0x000fe20000100800 */
[----:B----4-:R-:W-:-:S03]  /*1ee0*/  SHF.R.S32.HI R20, RZ, 0x1f, R20 ;  /* 0x0000001fff147819 */ /* 0x010fc60000011414 */
[----:B------:R-:W-:Y:S01]  /*1ef0*/  STL [R1+0x128], R24 ;  /* 0x0001281801007387 */ /* 0x000fe20000100800 */
[----:B-----5:R-:W-:-:S03]  /*1f00*/  SHF.R.S32.HI R19, RZ, 0x1f, R19 ;  /* 0x0000001fff137819 */ /* 0x020fc60000011413 */
[----:B------:R-:W-:Y:S01]  /*1f10*/  STL [R1+0x11c], R21 ;  /* 0x00011c1501007387 */ /* 0x000fe20000100800 */
[----:B------:R-:W-:-:S03]  /*1f20*/  SHF.R.S32.HI R17, RZ, 0x1f, R17 ;  /* 0x0000001fff117819 */ /* 0x000fc60000011411 */
[----:B------:R-:W-:Y:S01]  /*1f30*/  STL [R1+0x114], R18 ;  /* 0x0001141201007387 */ /* 0x000fe20000100800 */
[----:B-1----:R-:W-:-:S03]  /*1f40*/  SHF.R.S32.HI R16, RZ, 0x1f, R16 ;  /* 0x0000001fff107819 */ /* 0x002fc60000011410 */
[----:B------:R-:W-:Y:S04]  /*1f50*/  STL [R1+0x1d4], R37 ;  /* 0x0001d42501007387 */ /* 0x000fe80000100800 */
[----:B------:R-:W-:Y:S01]  /*1f60*/  STL [R1+0x1cc], R35 ;  /* 0x0001cc2301007387 */ /* 0x000fe20000100800 */
[----:B--2---:R-:W-:-:S03]  /*1f70*/  SHF.R.S32.HI R13, RZ, 0x1f, R24 ;  /* 0x0000001fff0d7819 */ /* 0x004fc60000011418 */
[----:B------:R-:W-:Y:S04]  /*1f80*/  STL [R1+0x1c8], R34 ;  /* 0x0001c82201007387 */ /* 0x000fe80000100800 */
[----:B------:R1:W-:Y:S04]  /*1f90*/  STL [R1+0x1a0], R13 ;  /* 0x0001a00d01007387 */ /* 0x0003e80000100800 */
[----:B------:R-:W-:Y:S04]  /*1fa0*/  STL [R1+0x1c0], R32 ;  /* 0x0001c02001007387 */ /* 0x000fe80000100800 */
[----:B------:R-:W-:Y:S04]  /*1fb0*/  STL [R1+0x1bc], R31 ;  /* 0x0001bc1f01007387 */ /* 0x000fe80000100800 */
[----:B------:R-:W-:Y:S04]  /*1fc0*/  STL [R1+0x1b4], R29 ;  /* 0x0001b41d01007387 */ /* 0x000fe80000100800 */
[----:B------:R-:W-:Y:S04]  /*1fd0*/  STL [R1+0x1b0], R28 ;  /* 0x0001b01c01007387 */ /* 0x000fe80000100800 */
[----:B------:R-:W-:Y:S04]  /*1fe0*/  STL [R1+0x1a8], R26 ;  /* 0x0001a81a01007387 */ /* 0x000fe80000100800 */
[----:B------:R-:W-:Y:S01]  /*1ff0*/  STL [R1+0x1a4], R25 ;  /* 0x0001a41901007387 */ /* 0x000fe20000100800 */
[----:B-1----:R-:W-:-:S03]  /*2000*/  SHF.R.S32.HI R13, RZ, 0x1f, R21 ;  /* 0x0000001fff0d7819 */ /* 0x002fc60000011415 */
        /* <DEDUP_REMOVED lines=11> */
[----:B------:R-:W-:Y:S01]  /*20c0*/  STL [R1+0xd0], R4 ;  /* 0x0000d00401007387 */ /* 0x000fe20000100800 */
[----:B-1----:R-:W-:Y:S02]  /*20d0*/  SHF.R.S32.HI R13, RZ, 0x1f, R11 ;  /* 0x0000001fff0d7819 */ /* 0x002fe4000001140b */
[----:B------:R-:W-:-:S02]  /*20e0*/  SHF.R.S32.HI R11, RZ, 0x1f, R10 ;  /* 0x0000001fff0b7819 */ /* 0x000fc4000001140a */
[----:B------:R-:W-:Y:S01]  /*20f0*/  SHF.R.S32.HI R10, RZ, 0x1f, R9 ;  /* 0x0000001fff0a7819 */ /* 0x000fe20000011409 */
[----:B------:R-:W-:Y:S01]  /*2100*/  STL [R1+0x17c], R13 ;  /* 0x00017c0d01007387 */ /* 0x000fe20000100800 */
[----:B------:R-:W-:Y:S02]  /*2110*/  SHF.R.S32.HI R9, RZ, 0x1f, R8 ;  /* 0x0000001fff097819 */ /* 0x000fe40000011408 */
[----:B------:R-:W-:Y:S01]  /*2120*/  SHF.R.S32.HI R8, RZ, 0x1f, R3 ;  /* 0x0000001fff087819 */ /* 0x000fe20000011403 */
[----:B------:R-:W-:Y:S01]  /*2130*/  IMAD.IADD R3, R15, 0x1, R2 ;  /* 0x000000010f037824 */ /* 0x000fe200078e0202 */
[----:B------:R-:W-:Y:S01]  /*2140*/  STL [R1+0x178], R11 ;  /* 0x0001780b01007387 */ /* 0x000fe20000100800 */
[----:B------:R-:W-:-:S03]  /*2150*/  IMAD.IADD R2, R2, 0x1, R14 ;  /* 0x0000000102027824 */ /* 0x000fc600078e020e */
[----:B------:R1:W-:Y:S04]  /*2160*/  STL [R1+0xc0], R3 ;  /* 0x0000c00301007387 */ /* 0x0003e80000100800 */
[----:B------:R-:W-:Y:S04]  /*2170*/  STL [R1+0x174], R10 ;  /* 0x0001740a01007387 */ /* 0x000fe80000100800 */
[----:B------:R-:W-:Y:S04]  /*2180*/  STL [R1+0x170], R9 ;  /* 0x0001700901007387 */ /* 0x000fe80000100800 */
[----:B------:R-:W-:Y:S04]  /*2190*/  STL [R1+0x168], R8 ;  /* 0x0001680801007387 */ /* 0x000fe80000100800 */
[----:B------:R-:W-:Y:S01]  /*21a0*/  STL [R1+0xbc], R2 ;  /* 0x0000bc0201007387 */ /* 0x000fe20000100800 */
[----:B-1----:R-:W-:-:S05]  /*21b0*/  IMAD.IADD R3, R0, 0x1, R3 ;  /* 0x0000000100037824 */ /* 0x002fca00078e0203 */
[----:B------:R1:W-:Y:S02]  /*21c0*/  STL [R1+0xcc], R3 ;  /* 0x0000cc0301007387 */ /* 0x0003e40000100800 */
[----:B-1----:R-:W-:Y:S02]  /*21d0*/  IMAD.IADD R3, R0, 0x1, R14 ;  /* 0x0000000100037824 */ /* 0x002fe400078e020e */
[----:B------:R-:W-:-:S03]  /*21e0*/  IMAD.IADD R0, R2, 0x1, R0 ;  /* 0x0000000102007824 */ /* 0x000fc600078e0200 */
[----:B------:R1:W-:Y:S04]  /*21f0*/  STL [R1+0xc8], R3 ;  /* 0x0000c80301007387 */ /* 0x0003e80000100800 */
[----:B------:R1:W-:Y:S02]  /*2200*/  STL [R1+0xc4], R0 ;  /* 0x0000c40001007387 */ /* 0x0003e40000100800 */
.L_x_2511:
[----:B------:R-:W2:Y:S01]  /*2210*/  LDL R24, [R1+0xac] ;  /* 0x0000ac0001187983 */ /* 0x000ea20000100800 */
[----:B------:R-:W-:-:S03]  /*2220*/  ISETP.NE.U32.AND P0, PT, RZ, c[0x0][0x370], PT ;  /* 0x0000dc00ff007a0c */ /* 0x000fc60003f05070 */
[----:B------:R-:W3:Y:S01]  /*2230*/  LDL R25, [R1+0xa8] ;  /* 0x0000a80001197983 */ /* 0x000ee20000100800 */
[----:B------:R-:W-:Y:S02]  /*2240*/  ISETP.NE.AND.EX P0, PT, RZ, c[0x0][0x374], PT, P0 ;  /* 0x0000dd00ff007a0c */ /* 0x000fe40003f05300 */
[----:B------:R-:W-:Y:S01]  /*2250*/  ISETP.NE.U32.AND P4, PT, RZ, c[0x0][0x358], PT ;  /* 0x0000d600ff007a0c */ /* 0x000fe20003f85070 */
[----:B------:R-:W-:Y:S02]  /*2260*/  IMAD.MOV.U32 R23, RZ, RZ, 0x4 ;  /* 0x00000004ff177424 */ /* 0x000fe400078e00ff */
[----:B-1----:R-:W-:Y:S01]  /*2270*/  IMAD.MOV.U32 R0, RZ, RZ, RZ ;  /* 0x000000ffff007224 */ /* 0x002fe200078e00ff */
[----:B------:R-:W-:Y:S02]  /*2280*/  ISETP.NE.AND.EX P4, PT, RZ, c[0x0][0x35c], PT, P4 ;  /* 0x0000d700ff007a0c */ /* 0x000fe40003f85340 */
[----:B------:R-:W-:Y:S01]  /*2290*/  ISETP.NE.U32.AND P3, PT, RZ, c[0x0][0x350], PT ;  /* 0x0000d400ff007a0c */ /* 0x000fe20003f65070 */
[----:B------:R-:W-:Y:S01]  /*22a0*/  IMAD.MOV.U32 R20, RZ, RZ, RZ ;  /* 0x000000ffff147224 */ /* 0x000fe200078e00ff */
[----:B------:R-:W-:-:S02]  /*22b0*/  ISETP.NE.U32.AND P2, PT, RZ, c[0x0][0x348], PT ;  /* 0x0000d200ff007a0c */ /* 0x000fc40003f45070 */
[----:B------:R-:W-:Y:S02]  /*22c0*/  ISETP.NE.AND.EX P3, PT, RZ, c[0x0][0x354], PT, P3 ;  /* 0x0000d500ff007a0c */ /* 0x000fe40003f65330 */
[----:B------:R-:W-:Y:S01]  /*22d0*/  ISETP.NE.AND.EX P2, PT, RZ, c[0x0][0x34c], PT, P2 ;  /* 0x0000d300ff007a0c */ /* 0x000fe20003f45320 */
[----:B------:R-:W-:Y:S02]  /*22e0*/  IMAD.MOV.U32 R22, RZ, RZ, RZ ;  /* 0x000000ffff167224 */ /* 0x000fe400078e00ff */
[----:B------:R-:W-:Y:S02]  /*22f0*/  IMAD.MOV.U32 R4, RZ, RZ, RZ ;  /* 0x000000ffff047224 */ /* 0x000fe400078e00ff */
[----:B--2---:R-:W-:-:S05]  /*2300*/  @P0 IMAD.WIDE R2, R24, R23, c[0x0][0x370] ;  /* 0x0000dc0018020625 */ /* 0x004fca00078e0217 */
[----:B------:R1:W2:Y:S01]  /*2310*/  @P0 LDG.E R0, [R2.64] ;  /* 0x0000000a02000981 */ /* 0x0002a2000c1e1900 */
[----:B------:R-:W-:-:S04]  /*2320*/  IMAD.WIDE R8, R24, R23, c[0x0][0x350] ;  /* 0x0000d40018087625 */ /* 0x000fc800078e0217 */
[CC--:B------:R-:W-:Y:S01]  /*2330*/  IMAD.WIDE R10, R24.reuse, R23.reuse, c[0x0][0x348] ;  /* 0x0000d200180a7625 */ /* 0x0c0fe200078e0217 */
[----:B------:R-:W4:Y:S04]  /*2340*/  @P3 LDG.E R22, [R8.64] ;  /* 0x0000000a08163981 */ /* 0x000f28000c1e1900 */
[----:B------:R-:W3:Y:S01]  /*2350*/  @P2 LDG.E R4, [R10.64] ;  /* 0x0000000a0a042981 */ /* 0x000ee2000c1e1900 */
[----:B-1----:R-:W-:-:S05]  /*2360*/  IMAD.WIDE R2, R24, R23, c[0x0][0x358] ;  /* 0x0000d60018027625 */ /* 0x002fca00078e0217 */
[----:B------:R-:W3:Y:S01]  /*2370*/  @P4 LDG.E R20, [R2.64] ;  /* 0x0000000a02144981 */ /* 0x000ee2000c1e1900 */
[----:B------:R-:W-:-:S04]  /*2380*/  ISETP.NE.U32.AND P1, PT, RZ, c[0x0][0x360], PT ;  /* 0x0000d800ff007a0c */ /* 0x000fc80003f25070 */
[----:B------:R-:W-:Y:S01]  /*2390*/  ISETP.NE.AND.EX P1, PT, RZ, c[0x0][0x364], PT, P1 ;  /* 0x0000d900ff007a0c */ /* 0x000fe20003f25310 */
[----:B------:R-:W-:Y:S01]  /*23a0*/  YIELD ;  /* 0x0000000000007946 */ /* 0x000fe20003800000 */
[----:B------:R-:W-:Y:S02]  /*23b0*/  ULDC UR5, c[0x0][0x2ac] ;  /* 0x0000ab0000057ab9 */ /* 0x000fe40000000800 */
[----:B------:R-:W-:Y:S01]  /*23c0*/  ULDC UR4, c[0x0][0x1d0] ;  /* 0x0000740000047ab9 */ /* 0x000fe20000000800 */
[----:B------:R-:W-:Y:S01]  /*23d0*/  IMAD.U32 R6, RZ, RZ, UR7 ;  /* 0x00000007ff067e24 */ /* 0x000fe2000f8e00ff */
[----:B------:R-:W-:Y:S01]  /*23e0*/  UIMAD UR4, UR5, UR4, URZ ;  /* 0x00000004050472a4 */ /* 0x000fe2000f8e023f */
[----:B------:R-:W-:-:S03]  /*23f0*/  MOV R19, c[0x0][0x168] ;  /* 0x00005a0000137a02 */ /* 0x000fc60000000f00 */
[----:B------:R-:W-:-:S03]  /*2400*/  IADD3 R172, P0, R6, 0x48, RZ ;  /* 0x0000004806ac7810 */ /* 0x000fc60007f1e0ff */
[----:B------:R-:W-:Y:S01]  /*2410*/  @P1 IMAD.WIDE R14, R24, R23, c[0x0][0x360] ;  /* 0x0000d800180e1625 */ /* 0x000fe200078e0217 */
[----:B------:R-:W-:-:S03]  /*2420*/  IADD3.X R173, RZ, UR6, RZ, P0, !PT ;  /* 0x00000006ffad7c10 */ /* 0x000fc600087fe4ff */
[----:B------:R-:W-:Y:S01]  /*2430*/  IMAD.U32 R18, RZ, RZ, UR4 ;  /* 0x00000004ff127e24 */ /* 0x000fe2000f8e00ff */
[----:B------:R1:W5:Y:S04]  /*2440*/  @P1 LDG.E R19, [R14.64] ;  /* 0x0000000a0e131981 */ /* 0x000368000c1e1900 */
[----:B--2---:R-:W-:Y:S01]  /*2450*/  STL [R1+0x48], R0 ;  /* 0x0000480001007387 */ /* 0x004fe20000100800 */
[----:B----4-:R-:W-:-:S03]  /*2460*/  IMAD.IADD R5, R22, 0x1, R0 ;  /* 0x0000000116057824 */ /* 0x010fc600078e0200 */
[----:B---3--:R2:W-:Y:S04]  /*2470*/  STL [R1+0x4c], R4 ;  /* 0x00004c0401007387 */ /* 0x0085e80000100800 */
[----:B------:R3:W-:Y:S04]  /*2480*/  STL [R1+0x50], R5 ;  /* 0x0000500501007387 */ /* 0x0007e80000100800 */
[----:B------:R4:W-:Y:S01]  /*2490*/  STL [R1+0x54], R20 ;  /* 0x0000541401007387 */ /* 0x0009e20000100800 */
[C---:B--2---:R-:W-:Y:S02]  /*24a0*/  LOP3.LUT R4, R25.reuse, 0xff000000, RZ, 0xc0, !PT ;  /* 0xff00000019047812 */ /* 0x044fe400078ec0ff */
[----:B---3--:R-:W-:-:S02]  /*24b0*/  LOP3.LUT R5, R25, 0xff0000, RZ, 0xc0, !PT ;  /* 0x00ff000019057812 */ /* 0x008fc400078ec0ff */
[----:B------:R-:W-:-:S04]  /*24c0*/  SHF.R.U32.HI R4, RZ, 0x8, R4 ;  /* 0x00000008ff047819 */ /* 0x000fc80000011604 */
[----:B-1----:R-:W-:Y:S01]  /*24d0*/  LEA.HI R14, R5, R4, RZ, 0x10 ;  /* 0x00000004050e7211 */ /* 0x002fe200078f80ff */
[----:B------:R-:W-:Y:S01]  /*24e0*/  IMAD.MOV.U32 R4, RZ, RZ, c[0x0][0x228] ;  /* 0x00008a00ff047624 */ /* 0x000fe200078e00ff */
[----:B------:R-:W-:Y:S05]  /*24f0*/  @P1 BRA `(.L_x_2278) ;  /* 0x0000004000001947 */ /* 0x000fea0003800000 */
[----:B------:R-:W-:Y:S05]  /*2500*/  @!P2 BRA `(.L_x_2278) ;  /* 0x000000300000a947 */ /* 0x000fea0003800000 */
[----:B------:R1:W2:Y:S04]  /*2510*/  LDG.E R5, [R10.64] ;  /* 0x0000000a0a057981 */ /* 0x0002a8000c1e1900 */
[----:B-1----:R-:W2:Y:S02]  /*2520*/  LDG.E R10, [R10.64+0x4] ;  /* 0x0000040a0a0a7981 */ /* 0x002ea4000c1e1900 */
[----:B--2--5:R-:W-:-:S05]  /*2530*/  IADD3 R19, -R5, R10, RZ ;  /* 0x0000000a05137210 */ /* 0x024fca0007ffe1ff */
.L_x_2278:
[----:B-----5:R1:W-:Y:S01]  /*2540*/  STL [R1+0x58], R19 ;  /* 0x0000581301007387 */ /* 0x0203e20000100800 */
[----:B------:R-:W-:-:S04]  /*2550*/  ISETP.NE.U32.AND P0, PT, RZ, c[0x0][0x368], PT ;  /* 0x0000da00ff007a0c */ /* 0x000fc80003f05070 */
[----:B------:R-:W-:-:S13]  /*2560*/  ISETP.NE.AND.EX P0, PT, RZ, c[0x0][0x36c], PT, P0 ;  /* 0x0000db00ff007a0c */ /* 0x000fda0003f05300 */
[----:B------:R-:W-:Y:S05]  /*2570*/  @!P0 BRA `(.L_x_2279) ;  /* 0x0000003000008947 */ /* 0x000fea0003800000 */
[----:B------:R-:W-:-:S05]  /*2580*/  IMAD.WIDE R8, R24, R23, c[0x0][0x368] ;  /* 0x0000da0018087625 */ /* 0x000fca00078e0217 */
[----:B------:R2:W5:Y:S01]  /*2590*/  LDG.E R18, [R8.64] ;  /* 0x0000000a08127981 */ /* 0x000562000c1e1900 */
[----:B------:R-:W-:Y:S05]  /*25a0*/  BRA `(.L_x_2280) ;  /* 0x0000004000007947 */ /* 0x000fea0003800000 */
.L_x_2279:
[----:B------:R-:W-:Y:S05]  /*25b0*/  @!P3 BRA `(.L_x_2280) ;  /* 0x000000300000b947 */ /* 0x000fea0003800000 */
[----:B------:R2:W3:Y:S04]  /*25c0*/  LDG.E R5, [R8.64] ;  /* 0x0000000a08057981 */ /* 0x0004e8000c1e1900 */
[----:B--2---:R-:W3:Y:S02]  /*25d0*/  LDG.E R8, [R8.64+0x4] ;  /* 0x0000040a08087981 */ /* 0x004ee4000c1e1900 */
[----:B---3--:R-:W-:Y:S02]  /*25e0*/  IADD3 R18, -R5, R8, RZ ;  /* 0x0000000805127210 */ /* 0x008fe40007ffe1ff */
.L_x_2280:
[----:B------:R-:W-:Y:S01]  /*25f0*/  ISETP.NE.U32.AND P0, PT, RZ, c[0x0][0x378], PT ;  /* 0x0000de00ff007a0c */ /* 0x000fe20003f05070 */
[----:B--2---:R-:W2:Y:S03]  /*2600*/  LDL R8, [R1+0x15c] ;  /* 0x00015c0001087983 */ /* 0x004ea60000100800 */
[----:B------:R-:W-:Y:S01]  /*2610*/  ISETP.NE.AND.EX P0, PT, RZ, c[0x0][0x37c], PT, P0 ;  /* 0x0000df00ff007a0c */ /* 0x000fe20003f05300 */
[----:B----4-:R3:W4:Y:S01]  /*2620*/  @P4 LDG.E R6, [R2.64] ;  /* 0x0000000a02064981 */ /* 0x010722000c1e1900 */
[----:B-----5:R-:W-:-:S03]  /*2630*/  IMAD.MOV.U32 R13, RZ, RZ, R18 ;  /* 0x000000ffff0d7224 */ /* 0x020fc600078e0012 */
[----:B------:R3:W4:Y:S08]  /*2640*/  @P4 LDG.E R5, [R2.64+0x4] ;  /* 0x0000040a02054981 */ /* 0x000730000c1e1900 */
[----:B---3--:R-:W-:-:S05]  /*2650*/  @P0 IMAD.WIDE R2, R24, R23, c[0x0][0x378] ;  /* 0x0000de0018020625 */ /* 0x008fca00078e0217 */
[----:B------:R3:W4:Y:S01]  /*2660*/  @P0 LDG.E R13, [R2.64] ;  /* 0x0000000a020d0981 */ /* 0x000722000c1e1900 */
[----:B------:R-:W-:-:S05]  /*2670*/  IMAD.IADD R15, R18, 0x1, -R0 ;  /* 0x00000001120f7824 */ /* 0x000fca00078e0a00 */
[----:B------:R1:W-:Y:S01]  /*2680*/  STL [R1+0x5c], R15 ;  /* 0x00005c0f01007387 */ /* 0x0003e20000100800 */
[----:B---3--:R-:W-:-:S05]  /*2690*/  IMAD.MOV.U32 R2, RZ, RZ, c[0x0][0x2c4] ;  /* 0x0000b100ff027624 */ /* 0x008fca00078e00ff */
[----:B------:R-:W-:Y:S01]  /*26a0*/  ISETP.NE.AND P1, PT, R2, 0x1, PT ;  /* 0x000000010200780c */ /* 0x000fe20003f25270 */
[----:B--2---:R-:W-:Y:S02]  /*26b0*/  IMAD.SHL.U32 R9, R8, 0x80, RZ ;  /* 0x0000008008097824 */ /* 0x004fe400078e00ff */
[----:B------:R-:W-:-:S03]  /*26c0*/  IMAD.MOV.U32 R8, RZ, RZ, c[0x0][0x32c] ;  /* 0x0000cb00ff087624 */ /* 0x000fc600078e00ff */
[----:B------:R-:W-:Y:S01]  /*26d0*/  IADD3 R0, R9, 0x7f, RZ ;  /* 0x0000007f09007810 */ /* 0x000fe20007ffe0ff */
[----:B------:R1:W-:Y:S01]  /*26e0*/  STL [R1+0xa0], R9 ;  /* 0x0000a00901007387 */ /* 0x0003e20000100800 */
[----:B------:R-:W-:Y:S01]  /*26f0*/  ISETP.GE.AND P2, PT, R8, 0x1, PT ;  /* 0x000000010800780c */ /* 0x000fe20003f46270 */
[----:B----4-:R-:W-:-:S04]  /*2700*/  @P4 IMAD.IADD R4, R5, 0x1, -R6 ;  /* 0x0000000105044824 */ /* 0x010fc800078e0a06 */
[----:B------:R-:W-:-:S04]  /*2710*/  @P1 IMAD.HI.U32 R3, R0, c[0x0][0x2c8], RZ ;  /* 0x0000b20000031a27 */ /* 0x000fc800078e00ff */
[----:B------:R-:W-:Y:S01]  /*2720*/  IMAD.IADD R5, R15, 0x1, R4 ;  /* 0x000000010f057824 */ /* 0x000fe200078e0204 */
[----:B------:R-:W-:-:S04]  /*2730*/  @P1 SHF.R.U32.HI R0, RZ, c[0x0][0x2cc], R3 ;  /* 0x0000b300ff001a19 */ /* 0x000fc80000011603 */
[----:B------:R1:W-:Y:S01]  /*2740*/  STL.64 [R1+0x60], R4 ;  /* 0x0000600401007387 */ /* 0x0003e20000100a00 */
[----:B------:R-:W-:Y:S02]  /*2750*/  IADD3 R2, R5, 0x2f, RZ ;  /* 0x0000002f05027810 */ /* 0x000fe40007ffe0ff */
[----:B------:R-:W-:-:S03]  /*2760*/  IADD3 R0, R0, 0x1, R5 ;  /* 0x0000000100007810 */ /* 0x000fc60007ffe005 */
[----:B------:R-:W-:-:S04]  /*2770*/  IMAD.HI R2, R2, 0x2aaaaaab, RZ ;  /* 0x2aaaaaab02027827 */ /* 0x000fc800078e02ff */
[----:B------:R-:W-:Y:S01]  /*2780*/  IMAD.IADD R3, R0, 0x1, -R19 ;  /* 0x0000000100037824 */ /* 0x000fe200078e0a13 */
[----:B------:R-:W-:-:S04]  /*2790*/  SHF.R.U32.HI R6, RZ, 0x1f, R2 ;  /* 0x0000001fff067819 */ /* 0x000fc80000011602 */
[----:B------:R-:W-:Y:S02]  /*27a0*/  LEA.HI.SX32 R21, R2, R6, 0x1d ;  /* 0x0000000602157211 */ /* 0x000fe400078feaff */
[----:B------:R-:W-:Y:S01]  /*27b0*/  IADD3 R2, R3, c[0x0][0x328], RZ ;  /* 0x0000ca0003027a10 */ /* 0x000fe20007ffe0ff */
[----:B------:R1:W-:Y:S01]  /*27c0*/  STL [R1+0x68], R13 ;  /* 0x0000680d01007387 */ /* 0x0003e20000100800 */
        /* <DEDUP_REMOVED lines=11> */
.L_x_2283:
[----:B------:R-:W-:-:S13]  /*2880*/  ISETP.NE.AND P0, PT, R8, 0x1, PT ;  /* 0x000000010800780c */ /* 0x000fda0003f05270 */
[----:B------:R-:W-:-:S05]  /*2890*/  @P0 IMAD.HI.U32 R3, R0, c[0x0][0x330], RZ ;  /* 0x0000cc0000030a27 */ /* 0x000fca00078e00ff */
[----:B------:R-:W-:Y:S02]  /*28a0*/  @P0 SHF.R.U32.HI R0, RZ, c[0x0][0x334], R3 ;  /* 0x0000cd00ff000a19 */ /* 0x000fe40000011603 */
.L_x_2284:
[----:B------:R-:W-:Y:S05]  /*28b0*/  BSYNC B0 ;  /* 0x0000000000007941 */ /* 0x000fea0003800000 */
.L_x_2282:
[----:B------:R-:W-:-:S05]  /*28c0*/  IMAD R0, R0, R8, c[0x0][0x32c] ;  /* 0x0000cb0000007624 */ /* 0x000fca00078e0208 */
[----:B------:R-:W-:-:S04]  /*28d0*/  IMNMX R2, R2, R0, PT ;  /* 0x0000000002027217 */ /* 0x000fc80003800200 */
.L_x_2281:
[----:B------:R-:W-:Y:S01]  /*28e0*/  IADD3 R3, R2, 0x2f, RZ ;  /* 0x0000002f02037810 */ /* 0x000fe20007ffe0ff */
[----:B------:R-:W-:-:S04]  /*28f0*/  @P1 IMAD.HI.U32 R2, R9, c[0x0][0x2c8], RZ ;  /* 0x0000b20009021a27 */ /* 0x000fc800078e00ff */
[----:B------:R-:W-:-:S04]  /*2900*/  IMAD.HI R3, R3, 0x2aaaaaab, RZ ;  /* 0x2aaaaaab03037827 */ /* 0x000fc800078e02ff */
[----:B------:R-:W-:Y:S01]  /*2910*/  IMAD.MOV.U32 R0, RZ, RZ, R9 ;  /* 0x000000ffff007224 */ /* 0x000fe200078e0009 */
[----:B------:R-:W-:Y:S02]  /*2920*/  @P1 SHF.R.U32.HI R0, RZ, c[0x0][0x2cc], R2 ;  /* 0x0000b300ff001a19 */ /* 0x000fe40000011602 */
[----:B------:R-:W-:Y:S02]  /*2930*/  SHF.R.U32.HI R11, RZ, 0x1f, R3 ;  /* 0x0000001fff0b7819 */ /* 0x000fe40000011603 */
[----:B------:R-:W-:Y:S02]  /*2940*/  IADD3 R0, R0, R5, -R19 ;  /* 0x0000000500007210 */ /* 0x000fe40007ffe813 */
[----:B------:R-:W-:Y:S02]  /*2950*/  LEA.HI.SX32 R11, R3, R11, 0x1d ;  /* 0x0000000b030b7211 */ /* 0x000fe400078feaff */
        /* <DEDUP_REMOVED lines=12> */
.L_x_2287:
[----:B------:R-:W-:-:S13]  /*2a20*/  ISETP.NE.AND P0, PT, R8, 0x1, PT ;  /* 0x000000010800780c */ /* 0x000fda0003f05270 */
[----:B------:R-:W-:-:S05]  /*2a30*/  @P0 IMAD.HI.U32 R3, R0, c[0x0][0x330], RZ ;  /* 0x0000cc0000030a27 */ /* 0x000fca00078e00ff */
[----:B------:R-:W-:Y:S02]  /*2a40*/  @P0 SHF.R.U32.HI R0, RZ, c[0x0][0x334], R3 ;  /* 0x0000cd00ff000a19 */ /* 0x000fe40000011603 */
.L_x_2288:
[----:B------:R-:W-:Y:S05]  /*2a50*/  BSYNC B0 ;  /* 0x0000000000007941 */ /* 0x000fea0003800000 */
.L_x_2286:
[----:B------:R-:W-:-:S05]  /*2a60*/  IMAD R0, R0, c[0x0][0x32c], RZ ;  /* 0x0000cb0000007a24 */ /* 0x000fca00078e02ff */
[----:B------:R-:W-:-:S05]  /*2a70*/  IMNMX R2, R2, R0, !PT ;  /* 0x0000000002027217 */ /* 0x000fca0007800200 */
.L_x_2285:
[----:B------:R-:W-:Y:S01]  /*2a80*/  IMAD.HI R2, R2, 0x2aaaaaab, RZ ;  /* 0x2aaaaaab02027827 */ /* 0x000fe200078e02ff */
[----:B------:R-:W-:Y:S01]  /*2a90*/  LOP3.LUT R26, R14, 0xff, RZ, 0xc0, !PT ;  /* 0x000000ff0e1a7812 */ /* 0x000fe200078ec0ff */
[----:B------:R-:W-:Y:S01]  /*2aa0*/  BSSY B0, `(.L_x_2289) ;  /* 0x0000029000007945 */ /* 0x000fe20003800000 */
[----:B------:R-:W-:Y:S02]  /*2ab0*/  SHF.R.U32.HI R0, RZ, 0x10, R14 ;  /* 0x00000010ff007819 */ /* 0x000fe4000001160e */
[----:B------:R-:W-:Y:S01]  /*2ac0*/  SHF.R.U32.HI R10, RZ, 0x1f, R2 ;  /* 0x0000001fff0a7819 */ /* 0x000fe20000011602 */
[----:B------:R2:W-:Y:S03]  /*2ad0*/  STL [R1+0xd8], R26 ;  /* 0x0000d81a01007387 */ /* 0x0005e60000100800 */
[----:B------:R-:W-:Y:S01]  /*2ae0*/  LEA.HI.SX32 R10, R2, R10, 0x1d ;  /* 0x0000000a020a7211 */ /* 0x000fe200078feaff */
[----:B------:R2:W-:Y:S01]  /*2af0*/  STL [R1+0xb0], R0 ;  /* 0x0000b00001007387 */ /* 0x0005e20000100800 */
[----:B------:R-:W-:-:S02]  /*2b00*/  IMAD.MOV.U32 R2, RZ, RZ, RZ ;  /* 0x000000ffff027224 */ /* 0x000fc400078e00ff */
[----:B------:R-:W-:-:S04]  /*2b10*/  IMNMX R10, RZ, R10, !PT ;  /* 0x0000000aff0a7217 */ /* 0x000fc80007800200 */
[----:B------:R-:W-:-:S13]  /*2b20*/  ISETP.GT.AND P0, PT, R11, R10, PT ;  /* 0x0000000a0b00720c */ /* 0x000fda0003f04270 */
[----:B------:R-:W-:Y:S05]  /*2b30*/  @!P0 BRA `(.L_x_2290) ;  /* 0x000001f000008947 */ /* 0x000fea0003800000 */
[----:B------:R-:W-:-:S04]  /*2b40*/  ISETP.NE.AND P0, PT, R0, RZ, PT ;  /* 0x000000ff0000720c */ /* 0x000fc80003f05270 */
[----:B--2---:R-:W-:-:S04]  /*2b50*/  SEL R0, R0, c[0x0][0x338], P0 ;  /* 0x0000ce0000007a07 */ /* 0x004fc80000000000 */
[----:B------:R-:W-:Y:S02]  /*2b60*/  IABS R3, R0 ;  /* 0x0000000000037213 */ /* 0x000fe40000000000 */
[----:B------:R-:W-:Y:S02]  /*2b70*/  IADD3 R14, R0, -0x1, R11 ;  /* 0xffffffff000e7810 */ /* 0x000fe40007ffe00b */
[----:B------:R-:W2:Y:S03]  /*2b80*/  I2F.RP R8, R3 ;  /* 0x0000000300087306 */ /* 0x000ea60000209400 */
[----:B------:R-:W-:-:S05]  /*2b90*/  IMAD.IADD R14, R14, 0x1, -R10 ;  /* 0x000000010e0e7824 */ /* 0x000fca00078e0a0a */
[----:B------:R-:W-:Y:S02]  /*2ba0*/  IABS R17, R14 ;  /* 0x0000000e00117213 */ /* 0x000fe40000000000 */
[----:B------:R-:W-:-:S04]  /*2bb0*/  LOP3.LUT R14, R14, R0, RZ, 0x3c, !PT ;  /* 0x000000000e0e7212 */ /* 0x000fc800078e3cff */
[----:B------:R-:W-:Y:S01]  /*2bc0*/  ISETP.GE.AND P1, PT, R14, RZ, PT ;  /* 0x000000ff0e00720c */ /* 0x000fe20003f26270 */
[----:B--2---:R-:W2:Y:S02]  /*2bd0*/  MUFU.RCP R8, R8 ;  /* 0x0000000800087308 */ /* 0x004ea40000001000 */
[----:B--2---:R-:W-:-:S06]  /*2be0*/  IADD3 R8, R8, 0xffffffe, RZ ;  /* 0x0ffffffe08087810 */ /* 0x004fcc0007ffe0ff */
[----:B-1----:R-:W1:Y:S02]  /*2bf0*/  F2I.FTZ.U32.TRUNC.NTZ R9, R8 ;  /* 0x0000000800097305 */ /* 0x002e64000021f000 */
[----:B-1----:R-:W-:Y:S02]  /*2c00*/  IMAD.MOV R2, RZ, RZ, -R9 ;  /* 0x000000ffff027224 */ /* 0x002fe400078e0a09 */
        /* <DEDUP_REMOVED lines=18> */
.L_x_2290:
[----:B------:R-:W-:Y:S05]  /*2d30*/  BSYNC B0 ;  /* 0x0000000000007941 */ /* 0x000fea0003800000 */
.L_x_2289:
[----:B------:R-:W3:Y:S01]  /*2d40*/  LDL R6, [R1+0x1dc] ;  /* 0x0001dc0001067983 */ /* 0x000ee20000100800 */
[----:B------:R-:W-:-:S04]  /*2d50*/  IMAD R10, R26, R2, R10 ;  /* 0x000000021a0a7224 */ /* 0x000fc800078e020a */
[C---:B--2---:R-:W-:Y:S02]  /*2d60*/  IMAD.IADD R0, R10.reuse, 0x1, R2 ;  /* 0x000000010a007824 */ /* 0x044fe400078e0202 */
        /* <DEDUP_REMOVED lines=8> */
[----:B------:R-:W-:Y:S01]  /*2df0*/  @P0 IADD3 R2, R0, 0x2f, RZ ;  /* 0x0000002f00020810 */ /* 0x000fe20007ffe0ff */
[----:B------:R-:W-:-:S04]  /*2e00*/  IMAD.MOV.U32 R0, RZ, RZ, R107 ;  /* 0x000000ffff007224 */ /* 0x000fc800078e006b */
[----:B------:R-:W-:-:S05]  /*2e10*/  @P0 IMAD.HI R2, R2, 0x2aaaaaab, RZ ;  /* 0x2aaaaaab02020827 */ /* 0x000fca00078e02ff */
[----:B------:R-:W-:-:S04]  /*2e20*/  @P0 SHF.R.U32.HI R3, RZ, 0x1f, R2 ;  /* 0x0000001fff030819 */ /* 0x000fc80000011602 */
[----:B------:R-:W-:-:S04]  /*2e30*/  @P0 LEA.HI.SX32 R0, R2, R3, 0x1d ;  /* 0x0000000302000211 */ /* 0x000fc800078feaff */
[----:B------:R-:W-:Y:S01]  /*2e40*/  ISETP.GT.AND P0, PT, R0, R107, PT ;  /* 0x0000006b0000720c */ /* 0x000fe20003f04270 */
[----:B---3--:R-:W-:-:S04]  /*2e50*/  IMAD.IADD R2, R7, 0x1, R6 ;  /* 0x0000000107027824 */ /* 0x008fc800078e0206 */
[----:B------:R-:W-:-:S08]  /*2e60*/  IMAD.SHL.U32 R223, R2, 0x2, RZ ;  /* 0x0000000202df7824 */ /* 0x000fd000078e00ff */
[----:B------:R-:W-:Y:S05]  /*2e70*/  @!P0 BRA `(.L_x_2291) ;  /* 0x00006b9000008947 */ /* 0x000fea0003800000 */
[----:B------:R-:W-:-:S04]  /*2e80*/  ISETP.NE.U32.AND P0, PT, RZ, c[0x0][0x340], PT ;  /* 0x0000d000ff007a0c */ /* 0x000fc80003f05070 */
[----:B------:R-:W-:-:S13]  /*2e90*/  ISETP.NE.AND.EX P2, PT, RZ, c[0x0][0x344], PT, P0 ;  /* 0x0000d100ff007a0c */ /* 0x000fda0003f45300 */
[----:B------:R-:W-:-:S05]  /*2ea0*/  @P2 IMAD.WIDE R2, R24, R23, c[0x0][0x340] ;  /* 0x0000d00018022625 */ /* 0x000fca00078e0217 */
[----:B-1----:R1:W2:Y:S01]  /*2eb0*/  @P2 LDG.E R15, [R2.64] ;  /* 0x0000000a020f2981 */ /* 0x0022a2000c1e1900 */
[----:B------:R-:W-:Y:S01]  /*2ec0*/  LOP3.LUT R25, R25, 0xffff, RZ, 0xc0, !PT ;  /* 0x0000ffff19197812 */ /* 0x000fe200078ec0ff */
[----:B------:R-:W-:Y:S01]  /*2ed0*/  IMAD.MOV.U32 R130, RZ, RZ, 0x30 ;  /* 0x00000030ff827424 */ /* 0x000fe200078e00ff */
[----:B------:R-:W-:Y:S01]  /*2ee0*/  SHF.R.S32.HI R14, RZ, 0x1f, R24 ;  /* 0x0000001fff0e7819 */ /* 0x000fe20000011418 */
[----:B------:R-:W-:Y:S01]  /*2ef0*/  IMAD.MOV.U32 R139, RZ, RZ, c[0x0][0x238] ;  /* 0x00008e00ff8b7624 */ /* 0x000fe200078e00ff */
[----:B------:R-:W-:Y:S01]  /*2f00*/  IADD3 R39, R0, -0x1, RZ ;  /* 0xffffffff00277810 */ /* 0x000fe20007ffe0ff */
[----:B------:R-:W-:Y:S01]  /*2f10*/  IMAD R138, R130, c[0x0][0x23c], RZ ;  /* 0x00008f00828a7a24 */ /* 0x000fe200078e02ff */
[----:B------:R-:W-:Y:S01]  /*2f20*/  SEL R10, R14, RZ, !P4 ;  /* 0x000000ff0e0a7207 */ /* 0x000fe20006000000 */
[----:B------:R-:W-:Y:S01]  /*2f30*/  IMAD.WIDE.U32 R128, R130, c[0x0][0x238], RZ ;  /* 0x00008e0082807a25 */ /* 0x000fe200078e00ff */
[----:B------:R-:W-:Y:S02]  /*2f40*/  SEL R11, R24, RZ, !P4 ;  /* 0x000000ff180b7207 */ /* 0x000fe40006000000 */
[----:B------:R-:W-:Y:S01]  /*2f50*/  SHF.R.S32.HI R16, RZ, 0x1f, R145 ;  /* 0x0000001fff107819 */ /* 0x000fe20000011491 */
[----:B------:R-:W-:Y:S01]  /*2f60*/  IMAD R0, R10, c[0x0][0x248], RZ ;  /* 0x000092000a007a24 */ /* 0x000fe200078e02ff */
[----:B------:R-:W-:Y:S01]  /*2f70*/  IADD3 R108, P0, R145, R20, RZ ;  /* 0x00000014916c7210 */ /* 0x000fe20007f1e0ff */
[----:B------:R-:W-:Y:S01]  /*2f80*/  IMAD R6, R39, -0x30, R4 ;  /* 0xffffffd027067824 */ /* 0x000fe200078e0204 */
[----:B------:R-:W-:Y:S01]  /*2f90*/  ISETP.GE.AND P1, PT, R140, c[0x0][0x1d4], PT ;  /* 0x000075008c007a0c */ /* 0x000fe20003f26270 */
[----:B------:R-:W-:Y:S01]  /*2fa0*/  IMAD R0, R11, c[0x0][0x24c], R0 ;  /* 0x000093000b007a24 */ /* 0x000fe200078e0200 */
[----:B------:R-:W-:Y:S01]  /*2fb0*/  LEA.HI.X.SX32 R109, R20, R16, 0x1, P0 ;  /* 0x00000010146d7211 */ /* 0x000fe200000f0eff */
[----:B------:R-:W-:Y:S01]  /*2fc0*/  IMAD.IADD R138, R129, 0x1, R138 ;  /* 0x00000001818a7824 */ /* 0x000fe200078e028a */
[----:B------:R-:W-:Y:S01]  /*2fd0*/  IMNMX R6, R6, 0x30, PT ;  /* 0x0000003006067817 */ /* 0x000fe20003800200 */
[----:B------:R-:W-:Y:S01]  /*2fe0*/  IMAD.SHL.U32 R150, R139, 0x20, RZ ;  /* 0x000000208b967824 */ /* 0x000fe200078e00ff */
[----:B------:R-:W-:Y:S01]  /*2ff0*/  ISETP.GE.AND P4, PT, R144, c[0x0][0x1d4], PT ;  /* 0x0000750090007a0c */ /* 0x000fe20003f86270 */
[----:B------:R-:W-:Y:S01]  /*3000*/  IMAD.IADD R127, R22, 0x1, R18 ;  /* 0x00000001167f7824 */ /* 0x000fe200078e0212 */
[----:B------:R-:W-:Y:S01]  /*3010*/  LOP3.LUT R213, R213, 0xfffffff7, RZ, 0xc0, !PT ;  /* 0xfffffff7d5d57812 */ /* 0x000fe200078ec0ff */
[----:B------:R-:W-:Y:S01]  /*3020*/  IMAD.SHL.U32 R26, R145, 0x40, RZ ;  /* 0x00000040911a7824 */ /* 0x000fe200078e00ff */
[----:B------:R-:W-:Y:S01]  /*3030*/  ISETP.GE.AND P6, PT, R228, c[0x0][0x1d4], PT ;  /* 0x00007500e4007a0c */ /* 0x000fe20003fc6270 */
[----:B-1----:R-:W-:Y:S01]  /*3040*/  IMAD.WIDE.U32 R2, R25, c[0x0][0x240], R140 ;  /* 0x0000900019027a25 */ /* 0x002fe200078e008c */
[----:B------:R-:W-:-:S02]  /*3050*/  ISETP.GE.AND P5, PT, R229, c[0x0][0x1d4], PT ;  /* 0x00007500e5007a0c */ /* 0x000fc40003fa6270 */
[----:B------:R-:W-:Y:S01]  /*3060*/  @P1 LOP3.LUT R213, R213, 0x8, RZ, 0xfc, !PT ;  /* 0x00000008d5d51812 */ /* 0x000fe200078efcff */
[----:B------:R-:W-:Y:S01]  /*3070*/  IMAD R3, R25, c[0x0][0x244], R3 ;  /* 0x0000910019037a24 */ /* 0x000fe200078e0203 */
[----:B------:R-:W-:Y:S01]  /*3080*/  MOV R135, 0x5 ;  /* 0x0000000500877802 */ /* 0x000fe20000000f00 */
[----:B------:R-:W-:Y:S01]  /*3090*/  IMAD.MOV.U32 R134, RZ, RZ, c[0x0][0x280] ;  /* 0x0000a000ff867624 */ /* 0x000fe200078e00ff */
[----:B------:R-:W-:Y:S01]  /*30a0*/  LOP3.LUT R213, R213, 0xfffffffb, RZ, 0xc0, !PT ;  /* 0xfffffffbd5d57812 */ /* 0x000fe200078ec0ff */
[----:B------:R-:W-:Y:S01]  /*30b0*/  IMAD.WIDE.U32 R2, R11, c[0x0][0x248], R2 ;  /* 0x000092000b027a25 */ /* 0x000fe200078e0002 */
[----:B------:R-:W-:Y:S02]  /*30c0*/  SHF.L.U64.HI R139, R139, R135, c[0x0][0x23c] ;  /* 0x00008f008b8b7619 */ /* 0x000fe40000010287 */
[----:B------:R-:W-:Y:S01]  /*30d0*/  @P4 LOP3.LUT R213, R213, 0x4, RZ, 0xfc, !PT ;  /* 0x00000004d5d54812 */ /* 0x000fe200078efcff */
[----:B------:R-:W-:Y:S01]  /*30e0*/  IMAD.IADD R3, R3, 0x1, R0 ;  /* 0x0000000103037824 */ /* 0x000fe200078e0200 */
[----:B------:R-:W-:Y:S01]  /*30f0*/  SHF.R.S32.HI R143, RZ, 0x1f, R142 ;  /* 0x0000001fff8f7819 */ /* 0x000fe2000001148e */
[----:B------:R-:W-:Y:S01]  /*3100*/  IMAD R0, R109, c[0x0][0x238], RZ ;  /* 0x00008e006d007a24 */ /* 0x000fe200078e02ff */
[----:B------:R-:W-:Y:S01]  /*3110*/  LOP3.LUT R213, R213, 0xfffffffd, RZ, 0xc0, !PT ;  /* 0xfffffffdd5d57812 */ /* 0x000fe200078ec0ff */
[----:B------:R-:W-:Y:S01]  /*3120*/  IMAD.WIDE.U32 R112, R108, c[0x0][0x238], R2 ;  /* 0x00008e006c707a25 */ /* 0x000fe200078e0002 */
[----:B------:R-:W-:-:S02]  /*3130*/  SHF.R.S32.HI R3, RZ, 0x1f, R39 ;  /* 0x0000001fff037819 */ /* 0x000fc40000011427 */
[----:B------:R-:W-:Y:S01]  /*3140*/  @P6 LOP3.LUT R213, R213, 0x2, RZ, 0xfc, !PT ;  /* 0x00000002d5d56812 */ /* 0x000fe200078efcff */
[----:B------:R-:W-:Y:S01]  /*3150*/  IMAD R5, R108, c[0x0][0x23c], R0 ;  /* 0x00008f006c057a24 */ /* 0x000fe200078e0200 */
[----:B------:R-:W-:Y:S01]  /*3160*/  IADD3 R0, -R145, R6, RZ ;  /* 0x0000000691007210 */ /* 0x000fe20007ffe1ff */
[----:B------:R-:W-:Y:S01]  /*3170*/  IMAD R2, R138, R39, RZ ;  /* 0x000000278a027224 */ /* 0x000fe200078e02ff */
[----:B------:R-:W-:Y:S01]  /*3180*/  LOP3.LUT R26, R26, 0x1c0, RZ, 0xc0, !PT ;  /* 0x000001c01a1a7812 */ /* 0x000fe200078ec0ff */
[----:B------:R-:W-:Y:S01]  /*3190*/  IMAD.IADD R111, R113, 0x1, R5 ;  /* 0x00000001716f7824 */ /* 0x000fe200078e0205 */
[C---:B------:R-:W-:Y:S01]  /*31a0*/  ISETP.GE.AND P0, PT, R0.reuse, 0x1, PT ;  /* 0x000000010000780c */ /* 0x040fe20003f06270 */
[----:B------:R-:W-:Y:S01]  /*31b0*/  IMAD.MOV.U32 R110, RZ, RZ, R112 ;  /* 0x000000ffff6e7224 */ /* 0x000fe200078e0070 */
[----:B------:R-:W-:Y:S01]  /*31c0*/  ISETP.GT.AND P3, PT, R0, 0x20, PT ;  /* 0x000000200000780c */ /* 0x000fe20003f64270 */
[-C--:B------:R-:W-:Y:S01]  /*31d0*/  IMAD R2, R3, R128.reuse, R2 ;  /* 0x0000008003027224 */ /* 0x080fe200078e0202 */
[----:B------:R-:W-:Y:S01]  /*31e0*/  IADD3 R27, R145, 0x20, RZ ;  /* 0x00000020911b7810 */ /* 0x000fe20007ffe0ff */
[----:B------:R-:W-:Y:S01]  /*31f0*/  IMAD.WIDE.U32 R8, R39, R128, R110 ;  /* 0x0000008027087225 */ /* 0x000fe200078e006e */
[----:B------:R-:W-:-:S02]  /*3200*/  MOV R75, c[0x0][0x27c] ;  /* 0x00009f00004b7a02 */ /* 0x000fc40000000f00 */
[----:B------:R-:W-:Y:S01]  /*3210*/  SHF.L.U32 R27, R27, 0x6, RZ ;  /* 0x000000061b1b7819 */ /* 0x000fe200000006ff */
[----:B------:R-:W-:Y:S01]  /*3220*/  IMAD R0, R10, c[0x0][0x268], RZ ;  /* 0x00009a000a007a24 */ /* 0x000fe200078e02ff */
[----:B------:R-:W-:Y:S01]  /*3230*/  IADD3 R5, R9, R2, RZ ;  /* 0x0000000209057210 */ /* 0x000fe20007ffe0ff */
[----:B------:R-:W-:Y:S01]  /*3240*/  IMAD R6, R16, c[0x0][0x280], RZ ;  /* 0x0000a00010067a24 */ /* 0x000fe200078e02ff */
[----:B------:R-:W-:Y:S01]  /*3250*/  LOP3.LUT R27, R27, 0x1c0, RZ, 0xc0, !PT ;  /* 0x000001c01b1b7812 */ /* 0x000fe200078ec0ff */
[----:B------:R-:W-:Y:S01]  /*3260*/  IMAD R100, R11, c[0x0][0x26c], R0 ;  /* 0x00009b000b647a24 */ /* 0x000fe200078e0200 */
[----:B------:R-:W-:Y:S01]  /*3270*/  @P0 LEA R2, P1, R8, c[0x0][0x220], 0x1 ;  /* 0x0000880008020a11 */ /* 0x000fe200078208ff */
[----:B------:R-:W-:Y:S01]  /*3280*/  IMAD R0, R16, c[0x0][0x290], RZ ;  /* 0x0000a40010007a24 */ /* 0x000fe200078e02ff */
[----:B------:R-:W-:Y:S01]  /*3290*/  SHF.R.U32.HI R149, RZ, 0x3, R27 ;  /* 0x00000003ff957819 */ /* 0x000fe2000001161b */
[----:B------:R-:W-:Y:S01]  /*32a0*/  IMAD.WIDE.U32 R18, R145, c[0x0][0x290], R142 ;  /* 0x0000a40091127a25 */ /* 0x000fe200078e008e */
[----:B------:R-:W-:-:S02]  /*32b0*/  @P0 LEA.HI.X R3, R8, c[0x0][0x224], R5, 0x1, P1 ;  /* 0x0000890008030a11 */ /* 0x000fc400008f0c05 */
[----:B------:R-:W-:Y:S01]  /*32c0*/  LOP3.LUT P1, RZ, R213, 0x8, RZ, 0xc0, !PT ;  /* 0x00000008d5ff7812 */ /* 0x000fe2000782c0ff */
[----:B------:R-:W-:Y:S01]  /*32d0*/  IMAD R0, R145, c[0x0][0x294], R0 ;  /* 0x0000a50091007a24 */ /* 0x000fe200078e0200 */
[----:B------:R-:W-:Y:S01]  /*32e0*/  LOP3.LUT R213, R213, 0xfffffffe, RZ, 0xc0, !PT ;  /* 0xfffffffed5d57812 */ /* 0x000fe200078ec0ff */
[C---:B------:R-:W-:Y:S02]  /*32f0*/  IMAD R6, R145.reuse, c[0x0][0x284], R6 ;  /* 0x0000a10091067a24 */ /* 0x040fe400078e0206 */
[----:B------:R-:W-:Y:S01]  /*3300*/  IMAD.WIDE.U32 R20, R145, c[0x0][0x280], R142 ;  /* 0x0000a00091147a25 */ /* 0x000fe200078e008e */
[----:B------:R-:W-:-:S03]  /*3310*/  @P5 LOP3.LUT R213, R213, 0x1, RZ, 0xfc, !PT ;  /* 0x00000001d5d55812 */ /* 0x000fc600078efcff */
[----:B------:R-:W-:-:S04]  /*3320*/  IMAD.WIDE.U32 R16, R145, c[0x0][0x280], R140 ;  /* 0x0000a00091107a25 */ /* 0x000fc800078e008c */
[----:B------:R-:W-:Y:S01]  /*3330*/  @!PT LDS RZ, [RZ] ;  /* 0x00000000fffff984 */ /* 0x000fe20000000800 */
[----:B------:R-:W-:Y:S01]  /*3340*/  @!PT LDS RZ, [RZ] ;  /* 0x00000000fffff984 */ /* 0x000fe20000000800 */
[----:B------:R-:W-:Y:S01]  /*3350*/  @!PT LDS RZ, [RZ] ;  /* 0x00000000fffff984 */ /* 0x000fe20000000800 */
[----:B------:R1:W-:Y:S01]  /*3360*/  @P0 LDGSTS.E.BYPASS.LTC128B.128 [R223+0xa080], [R2.64], !P1 ;  /* 0x0a08000002df0fae */ /* 0x0003e2000c901d4a */
[----:B------:R-:W-:Y:S01]  /*3370*/  ISETP.GE.AND P1, PT, R140, c[0x0][0x27c], PT ;  /* 0x00009f008c007a0c */ /* 0x000fe20003f26270 */
[----:B------:R-:W-:Y:S02]  /*3380*/  IMAD.IADD R19, R19, 0x1, R0 ;  /* 0x0000000113137824 */ /* 0x000fe400078e0200 */
[----:B------:R1:W-:Y:S01]  /*3390*/  @P0 LDGSTS.E.BYPASS.LTC128B.128 [R223+0xb880], [R2.64+0x80], !P4 ;  /* 0x0b88008002df0fae */ /* 0x0003e2000e101d4a */
[----:B------:R-:W-:Y:S02]  /*33a0*/  IMAD.IADD R21, R21, 0x1, R6 ;  /* 0x0000000115157824 */ /* 0x000fe400078e0206 */
[----:B------:R-:W-:Y:S01]  /*33b0*/  IMAD.IADD R17, R6, 0x1, R17 ;  /* 0x0000000106117824 */ /* 0x000fe200078e0211 */
[----:B------:R1:W-:Y:S01]  /*33c0*/  @P0 LDGSTS.E.BYPASS.LTC128B.128 [R223+0xd080], [R2.64+0x100], !P6 ;  /* 0x0d08010002df0fae */ /* 0x0003e2000f101d4a */
[----:B------:R-:W-:Y:S01]  /*33d0*/  SHF.R.S32.HI R6, RZ, 0x1f, R13 ;  /* 0x0000001fff067819 */ /* 0x000fe2000001140d */
[----:B------:R-:W-:-:S02]  /*33e0*/  IMAD.WIDE.U32 R98, R13, c[0x0][0x280], R20 ;  /* 0x0000a0000d627a25 */ /* 0x000fc400078e0014 */
[----:B------:R1:W-:Y:S01]  /*33f0*/  @P0 LDGSTS.E.BYPASS.LTC128B.128 [R223+0xe880], [R2.64+0x180], !P5 ;  /* 0x0e88018002df0fae */ /* 0x0003e2000e901d4a */
[----:B------:R-:W-:Y:S01]  /*3400*/  @P3 IADD3 R9, P0, R150, R8, RZ ;  /* 0x0000000896093210 */ /* 0x000fe20007f1e0ff */
[----:B------:R-:W-:Y:S02]  /*3410*/  IMAD R23, R6, c[0x0][0x290], RZ ;  /* 0x0000a40006177a24 */ /* 0x000fe400078e02ff */
[----:B------:R-:W-:Y:S01]  /*3420*/  IMAD.WIDE.U32 R96, R13, c[0x0][0x290], R18 ;  /* 0x0000a4000d607a25 */ /* 0x000fe200078e0012 */
[----:B------:R-:W-:Y:S02]  /*3430*/  @P3 IADD3.X R5, R5, R139, RZ, P0, !PT ;  /* 0x0000008b05053210 */ /* 0x000fe400007fe4ff */
[----:B------:R-:W-:Y:S01]  /*3440*/  @P3 LEA R8, P0, R9, c[0x0][0x220], 0x1 ;  /* 0x0000880009083a11 */ /* 0x000fe200078008ff */
[C---:B------:R-:W-:Y:S02]  /*3450*/  IMAD R23, R13.reuse, c[0x0][0x294], R23 ;  /* 0x0000a5000d177a24 */ /* 0x040fe400078e0217 */
[----:B------:R-:W-:Y:S01]  /*3460*/  IMAD.WIDE.U32 R94, R13, c[0x0][0x280], R16 ;  /* 0x0000a0000d5e7a25 */ /* 0x000fe200078e0010 */
[----:B------:R-:W-:-:S02]  /*3470*/  @P3 LEA.HI.X R9, R9, c[0x0][0x224], R5, 0x1, P0 ;  /* 0x0000890009093a11 */ /* 0x000fc400000f0c05 */
[----:B------:R-:W-:Y:S01]  /*3480*/  LOP3.LUT P0, RZ, R213, 0x8, RZ, 0xc0, !PT ;  /* 0x00000008d5ff7812 */ /* 0x000fe2000780c0ff */
[----:B------:R-:W-:Y:S02]  /*3490*/  IMAD.MOV.U32 R148, RZ, RZ, c[0x0][0x290] ;  /* 0x0000a400ff947624 */ /* 0x000fe400078e00ff */
[C---:B------:R-:W-:Y:S02]  /*34a0*/  IMAD R136, R130.reuse, c[0x0][0x284], RZ ;  /* 0x0000a10082887a24 */ /* 0x040fe400078e02ff */
[C---:B------:R-:W-:Y:S02]  /*34b0*/  IMAD R137, R130.reuse, c[0x0][0x294], RZ ;  /* 0x0000a50082897a24 */ /* 0x040fe400078e02ff */
[----:B------:R-:W-:-:S04]  /*34c0*/  IMAD.WIDE.U32 R132, R130, c[0x0][0x280], RZ ;  /* 0x0000a00082847a25 */ /* 0x000fc800078e00ff */
[----:B------:R-:W-:Y:S02]  /*34d0*/  IMAD.WIDE.U32 R130, R130, c[0x0][0x290], RZ ;  /* 0x0000a40082827a25 */ /* 0x000fe400078e00ff */
[----:B------:R3:W-:Y:S02]  /*34e0*/  @P3 LDGSTS.E.BYPASS.LTC128B.128 [R245+0xb080], [R8.64], !P0 ;  /* 0x0b08000008f53fae */ /* 0x0007e4000c101d4a */
[----:B-1----:R-:W-:Y:S01]  /*34f0*/  IMAD.WIDE.U32 R2, R25, c[0x0][0x260], R140 ;  /* 0x0000980019027a25 */ /* 0x002fe200078e008c */
[----:B------:R-:W-:Y:S01]  /*3500*/  IADD3 R137, R131, R137, RZ ;  /* 0x0000008983897210 */ /* 0x000fe20007ffe0ff */
[----:B------:R3:W-:Y:S02]  /*3510*/  @P3 LDGSTS.E.BYPASS.LTC128B.128 [R245+0xc880], [R8.64+0x80], !P4 ;  /* 0x0c88008008f53fae */ /* 0x0007e4000e101d4a */
[C---:B------:R-:W-:Y:S02]  /*3520*/  IMAD R3, R25.reuse, c[0x0][0x264], R3 ;  /* 0x0000990019037a24 */ /* 0x040fe400078e0203 */
[----:B------:R3:W-:Y:S01]  /*3530*/  @P3 LDGSTS.E.BYPASS.LTC128B.128 [R245+0xe080], [R8.64+0x100], !P6 ;  /* 0x0e08010008f53fae */ /* 0x0007e2000f101d4a */
[----:B------:R-:W-:-:S03]  /*3540*/  IMAD.WIDE.U32 R118, R25, c[0x0][0x1e8], RZ ;  /* 0x00007a0019767a25 */ /* 0x000fc600078e00ff */
[----:B------:R3:W-:Y:S01]  /*3550*/  @P3 LDGSTS.E.BYPASS.LTC128B.128 [R245+0xf880], [R8.64+0x180], !P5 ;  /* 0x0f88018008f53fae */ /* 0x0007e2000e901d4a */
[----:B------:R-:W-:Y:S01]  /*3560*/  IMAD.WIDE.U32 R90, R11, c[0x0][0x268], R2 ;  /* 0x00009a000b5a7a25 */ /* 0x000fe200078e0002 */
[----:B------:R-:W-:Y:S02]  /*3570*/  SEL R2, RZ, c[0x0][0x27c], !P1 ;  /* 0x00009f00ff027a07 */ /* 0x000fe40004800000 */
[----:B------:R-:W0:Y:S01]  /*3580*/  LDGDEPBAR ;  /* 0x00000000000079af */ /* 0x000e220000000000 */
[----:B------:R-:W-:Y:S01]  /*3590*/  WARPSYNC 0xffffffff ;  /* 0xffffffff00007948 */ /* 0x000fe20003800000 */
[----:B------:R-:W-:Y:S01]  /*35a0*/  IADD3 R2, R140, R2, RZ ;  /* 0x000000028c027210 */ /* 0x000fe20007ffe0ff */
[----:B------:R-:W-:-:S03]  /*35b0*/  IMAD.WIDE.U32 R116, R25, c[0x0][0x210], RZ ;  /* 0x0000840019747a25 */ /* 0x000fc600078e00ff */
[----:B------:R-:W-:Y:S01]  /*35c0*/  SHF.R.S32.HI R22, RZ, 0x1f, R2 ;  /* 0x0000001fff167819 */ /* 0x000fe20000011402 */
[C---:B------:R-:W-:Y:S01]  /*35d0*/  IMAD.SHL.U32 R147, R134.reuse, 0x20, RZ ;  /* 0x0000002086937824 */ /* 0x040fe200078e00ff */
[-C--:B------:R-:W-:Y:S01]  /*35e0*/  SHF.L.U64.HI R134, R134, R135.reuse, c[0x0][0x284] ;  /* 0x0000a10086867619 */ /* 0x080fe20000010287 */
[----:B------:R-:W-:Y:S01]  /*35f0*/  IMAD.SHL.U32 R75, R75, 0x2, RZ ;  /* 0x000000024b4b7824 */ /* 0x000fe200078e00ff */
[C---:B------:R-:W-:Y:S01]  /*3600*/  SHF.L.U64.HI R135, R148.reuse, R135, c[0x0][0x294] ;  /* 0x0000a50094877619 */ /* 0x040fe20000010287 */
[----:B------:R-:W-:Y:S01]  /*3610*/  IMAD.IADD R136, R133, 0x1, R136 ;  /* 0x0000000185887824 */ /* 0x000fe200078e0288 */
[----:B------:R-:W-:Y:S01]  /*3620*/  SHF.L.U32 R148, R148, 0x5, RZ ;  /* 0x0000000594947819 */ /* 0x000fe200000006ff */
[C---:B------:R-:W-:Y:S02]  /*3630*/  IMAD R126, R25.reuse, c[0x0][0x1ec], R119 ;  /* 0x00007b00197e7a24 */ /* 0x040fe400078e0277 */
[----:B------:R-:W-:Y:S02]  /*3640*/  IMAD R125, R25, c[0x0][0x214], R117 ;  /* 0x00008500197d7a24 */ /* 0x000fe400078e0275 */
[----:B------:R-:W-:-:S02]  /*3650*/  IMAD.IADD R100, R91, 0x1, R100 ;  /* 0x000000015b647824 */ /* 0x000fc400078e0264 */
[----:B------:R-:W-:Y:S01]  /*3660*/  IMAD.IADD R105, R97, 0x1, R23 ;  /* 0x0000000161697824 */ /* 0x000fe200078e0217 */
[--C-:B--2---:R-:W-:Y:S01]  /*3670*/  @P2 SHF.R.S32.HI R11, RZ, 0x1f, R15.reuse ;  /* 0x0000001fff0b2819 */ /* 0x104fe2000001140f */
[----:B------:R-:W-:Y:S01]  /*3680*/  @P2 IMAD.MOV.U32 R10, RZ, RZ, R15 ;  /* 0x000000ffff0a2224 */ /* 0x000fe200078e000f */
[----:B------:R-:W-:Y:S01]  /*3690*/  @!P2 MOV R11, R14 ;  /* 0x0000000e000ba202 */ /* 0x000fe20000000f00 */
[----:B------:R-:W-:Y:S01]  /*36a0*/  @!P2 IMAD.MOV.U32 R10, RZ, RZ, R24 ;  /* 0x000000ffff0aa224 */ /* 0x000fe200078e0018 */
[----:B------:R-:W-:Y:S01]  /*36b0*/  BAR.SYNC.DEFER_BLOCKING 0x0 ;  /* 0x0000000000007b1d */ /* 0x000fe20000010000 */
[----:B------:R-:W-:Y:S01]  /*36c0*/  ISETP.GE.AND P2, PT, R144, c[0x0][0x27c], PT ;  /* 0x00009f0090007a0c */ /* 0x000fe20003f46270 */
[----:B------:R-:W-:Y:S01]  /*36d0*/  IMAD.WIDE.U32 R14, R145, c[0x0][0x290], R140 ;  /* 0x0000a400910e7a25 */ /* 0x000fe200078e008c */
[----:B------:R-:W-:Y:S02]  /*36e0*/  LEA.HI R24, R22, R2, RZ, 0x6 ;  /* 0x0000000216187211 */ /* 0x000fe400078f30ff */
[----:B------:R-:W-:Y:S01]  /*36f0*/  SEL R3, RZ, c[0x0][0x27c], !P2 ;  /* 0x00009f00ff037a07 */ /* 0x000fe20005000000 */
[----:B------:R-:W-:-:S02]  /*3700*/  IMAD.IADD R15, R0, 0x1, R15 ;  /* 0x00000001000f7824 */ /* 0x000fc400078e020f */
[----:B------:R-:W-:-:S04]  /*3710*/  IMAD.WIDE.U32 R114, R10, c[0x0][0x2b0], RZ ;  /* 0x0000ac000a727a25 */ /* 0x000fc800078e00ff */
[----:B------:R-:W-:Y:S01]  /*3720*/  IMAD.IADD R0, R144, 0x1, R3 ;  /* 0x0000000190007824 */ /* 0x000fe200078e0203 */
[----:B------:R-:W-:Y:S01]  /*3730*/  LEA.HI R3, R22, R2, RZ, 0x3 ;  /* 0x0000000216037211 */ /* 0x000fe200078f18ff */
[----:B------:R-:W-:Y:S02]  /*3740*/  IMAD R22, R6, c[0x0][0x280], RZ ;  /* 0x0000a00006167a24 */ /* 0x000fe400078e02ff */
[C---:B------:R-:W-:Y:S01]  /*3750*/  IMAD.WIDE.U32 R92, R13.reuse, c[0x0][0x290], R14 ;  /* 0x0000a4000d5c7a25 */ /* 0x040fe200078e000e */
[----:B------:R-:W-:Y:S02]  /*3760*/  SHF.R.S32.HI R5, RZ, 0x1f, R0 ;  /* 0x0000001fff057819 */ /* 0x000fe40000011400 */
[C---:B------:R-:W-:Y:S01]  /*3770*/  LOP3.LUT R6, R26.reuse, 0x38, R3, 0xf8, !PT ;  /* 0x000000381a067812 */ /* 0x040fe200078ef803 */
[----:B------:R-:W-:Y:S01]  /*3780*/  IMAD R22, R13, c[0x0][0x284], R22 ;  /* 0x0000a1000d167a24 */ /* 0x000fe200078e0216 */
[-C--:B------:R-:W-:Y:S01]  /*3790*/  LEA.HI R2, R5, R0.reuse, RZ, 0x3 ;  /* 0x0000000005027211 */ /* 0x080fe200078f18ff */
[----:B------:R-:W-:Y:S01]  /*37a0*/  IMAD.IADD R101, R23, 0x1, R93 ;  /* 0x0000000117657824 */ /* 0x000fe200078e025d */
[----:B------:R-:W-:Y:S01]  /*37b0*/  LEA.HI R0, R5, R0, RZ, 0x6 ;  /* 0x0000000005007211 */ /* 0x000fe200078f30ff */
[----:B------:R-:W-:Y:S01]  /*37c0*/  IMAD.IADD R106, R99, 0x1, R22 ;  /* 0x00000001636a7824 */ /* 0x000fe200078e0216 */
[----:B------:R-:W-:Y:S01]  /*37d0*/  LOP3.LUT R13, R26, 0x38, R2, 0xf8, !PT ;  /* 0x000000381a0d7812 */ /* 0x000fe200078ef802 */
[----:B------:R-:W-:Y:S01]  /*37e0*/  IMAD.SHL.U32 R26, R145, 0x40, RZ ;  /* 0x00000040911a7824 */ /* 0x000fe200078e00ff */
[----:B------:R-:W-:-:S02]  /*37f0*/  SHF.R.S32.HI R5, RZ, 0x6, R24 ;  /* 0x00000006ff057819 */ /* 0x000fc40000011418 */
[----:B------:R-:W-:Y:S02]  /*3800*/  SHF.R.S32.HI R0, RZ, 0x6, R0 ;  /* 0x00000006ff007819 */ /* 0x000fe40000011400 */
[----:B------:R-:W-:Y:S01]  /*3810*/  LOP3.LUT R26, R26, 0x1c0, RZ, 0xc0, !PT ;  /* 0x000001c01a1a7812 */ /* 0x000fe200078ec0ff */
[----:B------:R-:W-:Y:S01]  /*3820*/  IMAD R19, R5, 0xc00, R7 ;  /* 0x00000c0005137824 */ /* 0x000fe200078e0207 */
[----:B------:R-:W-:Y:S01]  /*3830*/  LOP3.LUT R14, R27, 0x38, R3, 0xf8, !PT ;  /* 0x000000381b0e7812 */ /* 0x000fe200078ef803 */
[----:B------:R-:W-:Y:S01]  /*3840*/  IMAD R18, R5, 0xc00, R12 ;  /* 0x00000c0005127824 */ /* 0x000fe200078e020c */
[----:B------:R-:W-:Y:S01]  /*3850*/  SHF.R.U32.HI R26, RZ, 0x3, R26 ;  /* 0x00000003ff1a7819 */ /* 0x000fe2000001161a */
[C---:B------:R-:W-:Y:S01]  /*3860*/  IMAD R15, R0.reuse, 0xc00, R7 ;  /* 0x00000c00000f7824 */ /* 0x040fe200078e0207 */
[----:B------:R-:W-:Y:S01]  /*3870*/  LOP3.LUT R17, R27, 0x38, R2, 0xf8, !PT ;  /* 0x000000381b117812 */ /* 0x000fe200078ef802 */
[----:B------:R-:W-:Y:S01]  /*3880*/  IMAD R5, R0, 0xc00, R12 ;  /* 0x00000c0000057824 */ /* 0x000fe200078e020c */
[----:B------:R-:W-:-:S02]  /*3890*/  LOP3.LUT R16, R6, R26, RZ, 0x3c, !PT ;  /* 0x0000001a06107212 */ /* 0x000fc400078e3cff */
[----:B------:R-:W-:Y:S02]  /*38a0*/  LOP3.LUT R13, R13, R26, RZ, 0x3c, !PT ;  /* 0x0000001a0d0d7212 */ /* 0x000fe400078e3cff */
[-C--:B------:R-:W-:Y:S02]  /*38b0*/  LOP3.LUT R6, R14, R149.reuse, RZ, 0x3c, !PT ;  /* 0x000000950e067212 */ /* 0x080fe400078e3cff */
[----:B------:R-:W-:Y:S01]  /*38c0*/  SHF.R.S32.HI R72, RZ, 0x3, R2 ;  /* 0x00000003ff487819 */ /* 0x000fe20000011402 */
[----:B------:R-:W-:Y:S01]  /*38d0*/  IMAD.IADD R13, R15, 0x1, R13 ;  /* 0x000000010f0d7824 */ /* 0x000fe200078e020d */
[----:B------:R-:W-:Y:S01]  /*38e0*/  LOP3.LUT R86, R2, 0xfffffff8, RZ, 0xc0, !PT ;  /* 0xfffffff802567812 */ /* 0x000fe200078ec0ff */
[----:B------:R-:W-:Y:S01]  /*38f0*/  IMAD R2, R11, c[0x0][0x2b0], RZ ;  /* 0x0000ac000b027a24 */ /* 0x000fe200078e02ff */
[----:B------:R-:W-:Y:S01]  /*3900*/  LOP3.LUT R0, R17, R149, RZ, 0x3c, !PT ;  /* 0x0000009511007212 */ /* 0x000fe200078e3cff */
[----:B------:R-:W-:Y:S01]  /*3910*/  IMAD.IADD R6, R18, 0x1, R6 ;  /* 0x0000000112067824 */ /* 0x000fe200078e0206 */
[----:B------:R-:W-:Y:S01]  /*3920*/  IADD3 R16, R19, R16, RZ ;  /* 0x0000001013107210 */ /* 0x000fe20007ffe0ff */
[----:B------:R-:W-:Y:S01]  /*3930*/  IMAD R2, R10, c[0x0][0x2b4], R2 ;  /* 0x0000ad000a027a24 */ /* 0x000fe200078e0202 */
[----:B------:R-:W-:Y:S01]  /*3940*/  IADD3 R5, R5, R0, RZ ;  /* 0x0000000005057210 */ /* 0x000fe20007ffe0ff */
[----:B------:R-:W-:Y:S01]  /*3950*/  IMAD R0, R146, 0x20, R145 ;  /* 0x0000002092007824 */ /* 0x000fe200078e0291 */
[----:B------:R-:W-:Y:S01]  /*3960*/  LOP3.LUT R87, R3, 0xfffffff8, RZ, 0xc0, !PT ;  /* 0xfffffff803577812 */ /* 0x000fe200078ec0ff */
[----:B------:R-:W-:Y:S01]  /*3970*/  IMAD.SHL.U32 R123, R13, 0x2, RZ ;  /* 0x000000020d7b7824 */ /* 0x000fe200078e00ff */
[----:B------:R-:W-:Y:S01]  /*3980*/  SHF.R.S32.HI R73, RZ, 0x3, R3 ;  /* 0x00000003ff497819 */ /* 0x000fe20000011403 */
[----:B------:R-:W-:Y:S01]  /*3990*/  IMAD.SHL.U32 R122, R6, 0x2, RZ ;  /* 0x00000002067a7824 */ /* 0x000fe200078e00ff */
[----:B------:R-:W-:Y:S01]  /*39a0*/  IADD3 R104, R22, R95, RZ ;  /* 0x0000005f16687210 */ /* 0x000fe20007ffe0ff */
[----:B------:R-:W-:Y:S01]  /*39b0*/  IMAD.IADD R120, R115, 0x1, R2 ;  /* 0x0000000173787824 */ /* 0x000fe200078e0202 */
[----:B------:R-:W-:-:S02]  /*39c0*/  SHF.R.S32.HI R103, RZ, 0x1f, R87 ;  /* 0x0000001fff677819 */ /* 0x000fc40000011457 */
[----:B------:R-:W-:Y:S02]  /*39d0*/  SHF.R.S32.HI R102, RZ, 0x1f, R86 ;  /* 0x0000001fff667819 */ /* 0x000fe40000011456 */
[----:B------:R-:W-:Y:S02]  /*39e0*/  SHF.L.U32 R124, R16, 0x1, RZ ;  /* 0x00000001107c7819 */ /* 0x000fe400000006ff */
[----:B---3--:R-:W-:Y:S02]  /*39f0*/  SHF.L.U32 R121, R5, 0x1, RZ ;  /* 0x0000000105797819 */ /* 0x008fe400000006ff */
.L_x_2332:
[----:B------:R-:W-:Y:S01]  /*3a00*/  MOV R84, RZ ;  /* 0x000000ff00547202 */ /* 0x000fe20000000f00 */
[----:B--23--:R-:W-:Y:S01]  /*3a10*/  IMAD.MOV.U32 R2, RZ, RZ, c[0x0][0x2b8] ;  /* 0x0000ae00ff027624 */ /* 0x00cfe200078e00ff */
[----:B------:R-:W-:Y:S04]  /*3a20*/  DEPBAR.LE SB0, 0x0 ;  /* 0x000080000000791a */ /* 0x000fe80000000000 */
[----:B------:R-:W-:Y:S01]  /*3a30*/  ISETP.NE.AND P0, PT, R2, 0x1, PT ;  /* 0x000000010200780c */ /* 0x000fe20003f05270 */
[----:B------:R-:W-:Y:S01]  /*3a40*/  IMAD R2, R39, 0x30, R0 ;  /* 0x0000003027027824 */ /* 0x000fe200078e0200 */
[----:B------:R-:W-:Y:S01]  /*3a50*/  WARPSYNC 0xffffffff ;  /* 0xffffffff00007948 */ /* 0x000fe20003800000 */
[----:B------:R-:W-:Y:S02]  /*3a60*/  BSSY B2, `(.L_x_2292) ;  /* 0x0000557000027945 */ /* 0x000fe40003800000 */
[----:B------:R-:W-:Y:S04]  /*3a70*/  IMAD.IADD R5, R127, 0x1, R2 ;  /* 0x000000017f057824 */ /* 0x000fe800078e0202 */
[----:B----4-:R-:W-:Y:S04]  /*3a80*/  IMAD.MOV.U32 R3, RZ, RZ, R5 ;  /* 0x000000ffff037224 */ /* 0x010fe800078e0005 */
[----:B------:R-:W-:Y:S05]  /*3a90*/  @P0 IMAD.HI.U32 R6, R5, c[0x0][0x2bc], RZ ;  /* 0x0000af0005060a27 */ /* 0x000fea00078e00ff */
        /* <DEDUP_REMOVED lines=23> */
[C---:B-1----:R-:W-:Y:S02]  /*3c10*/  LEA R82, P0, R2.reuse, c[0x0][0x1c8], 0x1 ;  /* 0x0000720002527a11 */ /* 0x042fe400078008ff */
        /* <DEDUP_REMOVED lines=44> */
[C---:B------:R-:W-:Y:S02]  /*3ee0*/  LEA R10, P0, R3.reuse, c[0x0][0x288], 0x1 ;  /* 0x0000a200030a7a11 */ /* 0x040fe400078008ff */
[C---:B------:R-:W-:Y:S02]  /*3ef0*/  IADD3 R5, R142.reuse, 0x20, RZ ;  /* 0x000000208e057810 */ /* 0x040fe40007ffe0ff */
[----:B------:R-:W-:Y:S02]  /*3f00*/  LEA.HI.X R11, R3, c[0x0][0x28c], R6, 0x1, P0 ;  /* 0x0000a300030b7a11 */ /* 0x000fe400000f0c06 */
[C---:B------:R-:W-:Y:S01]  /*3f10*/  ISETP.GE.AND P0, PT, R142.reuse, c[0x0][0x27c], PT ;  /* 0x00009f008e007a0c */ /* 0x040fe20003f06270 */
[----:B------:R-:W-:Y:S11]  /*3f20*/  CS2R R2, SRZ ;  /* 0x0000000000027805 */ /* 0x000ff6000001ff00 */
[----:B------:R-:W-:Y:S01]  /*3f30*/  @!UPT UIADD3 URZ, URZ, URZ, URZ ;  /* 0x0000003f3f3ff290 */ /* 0x000fe2000fffe03f */
[----:B------:R1:W5:Y:S04]  /*3f40*/  @!P0 LDG.E.64 R42, [R16.64] ;  /* 0x0000000a102a8981 */ /* 0x000368000c1e1b00 */
[----:B------:R1:W5:Y:S01]  /*3f50*/  @!P0 LDG.E.64 R2, [R10.64] ;  /* 0x0000000a0a028981 */ /* 0x000362000c1e1b00 */
[----:B------:R-:W-:Y:S02]  /*3f60*/  ISETP.GE.AND P0, PT, R5, c[0x0][0x27c], PT ;  /* 0x00009f0005007a0c */ /* 0x000fe40003f06270 */
[C---:B------:R-:W-:Y:S11]  /*3f70*/  IADD3 R5, R142.reuse, 0x40, RZ ;  /* 0x000000408e057810 */ /* 0x040ff60007ffe0ff */
[----:B------:R1:W5:Y:S04]  /*3f80*/  @!P0 LDG.E.64 R44, [R16.64+0x40] ;  /* 0x0000400a102c8981 */ /* 0x000368000c1e1b00 */
[----:B------:R1:W5:Y:S01]  /*3f90*/  @!P0 LDG.E.64 R8, [R10.64+0x40] ;  /* 0x0000400a0a088981 */ /* 0x000362000c1e1b00 */
[----:B------:R-:W-:Y:S02]  /*3fa0*/  ISETP.GE.AND P0, PT, R5, c[0x0][0x27c], PT ;  /* 0x00009f0005007a0c */ /* 0x000fe40003f06270 */
[----:B------:R-:W-:Y:S11]  /*3fb0*/  IADD3 R5, R142, 0x60, RZ ;  /* 0x000000608e057810 */ /* 0x000ff60007ffe0ff */
[----:B------:R1:W5:Y:S04]  /*3fc0*/  @!P0 LDG.E.64 R46, [R16.64+0x80] ;  /* 0x0000800a102e8981 */ /* 0x000368000c1e1b00 */
[----:B------:R1:W5:Y:S01]  /*3fd0*/  @!P0 LDG.E.64 R14, [R10.64+0x80] ;  /* 0x0000800a0a0e8981 */ /* 0x000362000c1e1b00 */
[----:B------:R-:W-:Y:S11]  /*3fe0*/  ISETP.GE.AND P0, PT, R5, c[0x0][0x27c], PT ;  /* 0x00009f0005007a0c */ /* 0x000ff60003f06270 */
[----:B------:R-:W-:Y:S02]  /*3ff0*/  @!UPT UIADD3 URZ, URZ, URZ, URZ ;  /* 0x0000003f3f3ff290 */ /* 0x000fe4000fffe03f */
[----:B------:R1:W5:Y:S04]  /*4000*/  @!P0 LDG.E.64 R48, [R16.64+0xc0] ;  /* 0x0000c00a10308981 */ /* 0x000368000c1e1b00 */
[----:B------:R1:W5:Y:S02]  /*4010*/  @!P0 LDG.E.64 R20, [R10.64+0xc0] ;  /* 0x0000c00a0a148981 */ /* 0x000364000c1e1b00 */
.L_x_2296:
[----:B------:R-:W-:Y:S05]  /*4020*/  BSYNC B0 ;  /* 0x0000000000007941 */ /* 0x000fea0003800000 */
.L_x_2295:
        /* <DEDUP_REMOVED lines=31> */
[----:B------:R-:W-:Y:S01]  /*4220*/  CS2R R30, SRZ ;  /* 0x00000000001e7805 */ /* 0x000fe2000001ff00 */
[----:B------:R-:W-:Y:S01]  /*4230*/  PRMT R27, R10, 0x7610, R27 ;  /* 0x000076100a1b7816 */ /* 0x000fe2000000001b */
[----:B------:R-:W-:Y:S01]  /*4240*/  CS2R R28, SRZ ;  /* 0x00000000001c7805 */ /* 0x000fe2000001ff00 */
[----:B------:R-:W-:Y:S01]  /*4250*/  PRMT R26, R5, 0x5410, R11 ;  /* 0x00005410051a7816 */ /* 0x000fe2000000000b */
[----:B------:R-:W-:Y:S01]  /*4260*/  CS2R R24, SRZ ;  /* 0x0000000000187805 */ /* 0x000fe2000001ff00 */
        /* <DEDUP_REMOVED lines=16> */
[----:B------:R-:W-:Y:S02]  /*4370*/  LEA R10, P0, R6, c[0x0][0x288], 0x1 ;  /* 0x0000a200060a7a11 */ /* 0x000fe400078008ff */
[----:B------:R-:W-:Y:S02]  /*4380*/  IADD3 R5, R142, 0x20, RZ ;  /* 0x000000208e057810 */ /* 0x000fe40007ffe0ff */
[----:B------:R-:W-:Y:S02]  /*4390*/  LEA.HI.X R11, R6, c[0x0][0x28c], R11, 0x1, P0 ;  /* 0x0000a300060b7a11 */ /* 0x000fe400000f0c0b */
[C---:B------:R-:W-:Y:S11]  /*43a0*/  ISETP.GE.AND P0, PT, R142.reuse, c[0x0][0x27c], PT ;  /* 0x00009f008e007a0c */ /* 0x040ff60003f06270 */
[----:B------:R-:W-:Y:S02]  /*43b0*/  @!UPT UIADD3 URZ, URZ, URZ, URZ ;  /* 0x0000003f3f3ff290 */ /* 0x000fe4000fffe03f */
        /* <DEDUP_REMOVED lines=14> */
.L_x_2298:
[----:B------:R-:W-:Y:S05]  /*44a0*/  BSYNC B0 ;  /* 0x0000000000007941 */ /* 0x000fea0003800000 */
.L_x_2297:
[----:B-1---5:R-:W-:Y:S01]  /*44b0*/  MOV R11, R52 ;  /* 0x00000034000b7202 */ /* 0x022fe20000000f00 */
[----:B------:R-:W-:Y:S01]  /*44c0*/  IMAD.MOV.U32 R6, RZ, RZ, R56 ;  /* 0x000000ffff067224 */ /* 0x000fe200078e0038 */
[----:B------:R1:W2:Y:S01]  /*44d0*/  SHFL.IDX PT, R68, R81, RZ, 0x181f ;  /* 0x00181fff51447589 */ /* 0x0002a200000e0000 */
[----:B------:R-:W-:Y:S01]  /*44e0*/  IMAD.MOV.U32 R5, RZ, RZ, R57 ;  /* 0x000000ffff057224 */ /* 0x000fe200078e0039 */
[----:B------:R-:W-:Y:S01]  /*44f0*/  BSSY B1, `(.L_x_2299) ;  /* 0x0000107000017945 */ /* 0x000fe20003800000 */
[----:B------:R-:W-:Y:S03]  /*4500*/  IMAD.MOV.U32 R10, RZ, RZ, R54 ;  /* 0x000000ffff0a7224 */ /* 0x000fe600078e0036 */
[----:B------:R-:W-:Y:S01]  /*4510*/  PRMT R64, R6, 0x5410, R5 ;  /* 0x0000541006407816 */ /* 0x000fe20000000005 */
[----:B------:R-:W-:Y:S01]  /*4520*/  IMAD.MOV.U32 R5, RZ, RZ, R55 ;  /* 0x000000ffff057224 */ /* 0x000fe200078e0037 */
[----:B------:R1:W3:Y:S01]  /*4530*/  SHFL.IDX PT, R65, R82, RZ, 0x181f ;  /* 0x00181fff52417589 */ /* 0x0002e200000e0000 */
[----:B------:R-:W-:Y:S03]  /*4540*/  IMAD.MOV.U32 R6, RZ, RZ, R50 ;  /* 0x000000ffff067224 */ /* 0x000fe600078e0032 */
[----:B------:R-:W-:Y:S01]  /*4550*/  PRMT R63, R10, 0x5410, R5 ;  /* 0x000054100a3f7816 */ /* 0x000fe20000000005 */
[----:B------:R-:W-:Y:S02]  /*4560*/  IMAD.MOV.U32 R10, RZ, RZ, R53 ;  /* 0x000000ffff0a7224 */ /* 0x000fe400078e0035 */
[----:B------:R-:W-:Y:S03]  /*4570*/  IMAD.MOV.U32 R5, RZ, RZ, R51 ;  /* 0x000000ffff057224 */ /* 0x000fe600078e0033 */
[----:B------:R-:W-:Y:S01]  /*4580*/  PRMT R62, R11, 0x5410, R10 ;  /* 0x000054100b3e7816 */ /* 0x000fe2000000000a */
[----:B------:R-:W-:Y:S01]  /*4590*/  IMAD.MOV.U32 R10, RZ, RZ, R31 ;  /* 0x000000ffff0a7224 */ /* 0x000fe200078e001f */
[----:B------:R-:W-:Y:S01]  /*45a0*/  PRMT R61, R6, 0x5410, R5 ;  /* 0x00005410063d7816 */ /* 0x000fe20000000005 */
[----:B------:R-:W-:Y:S01]  /*45b0*/  IMAD.MOV.U32 R6, RZ, RZ, R28 ;  /* 0x000000ffff067224 */ /* 0x000fe200078e001c */
[----:B------:R-:W-:Y:S02]  /*45c0*/  MOV R11, R30 ;  /* 0x0000001e000b7202 */ /* 0x000fe40000000f00 */
[----:B------:R-:W-:Y:S02]  /*45d0*/  MOV R5, R29 ;  /* 0x0000001d00057202 */ /* 0x000fe40000000f00 */
[----:B------:R-:W-:Y:S01]  /*45e0*/  PRMT R37, R10, 0x7610, R37 ;  /* 0x000076100a257816 */ /* 0x000fe20000000025 */
[----:B------:R-:W-:Y:S01]  /*45f0*/  IMAD.MOV.U32 R10, RZ, RZ, R25 ;  /* 0x000000ffff0a7224 */ /* 0x000fe200078e0019 */
[----:B------:R-:W-:Y:S01]  /*4600*/  PRMT R36, R5, 0x5410, R11 ;  /* 0x0000541005247816 */ /* 0x000fe2000000000b */
[----:B------:R-:W-:Y:S01]  /*4610*/  IMAD.MOV.U32 R11, RZ, RZ, R24 ;  /* 0x000000ffff0b7224 */ /* 0x000fe200078e0018 */
[----:B------:R-:W-:Y:S01]  /*4620*/  PRMT R35, R35, 0x5410, R6 ;  /* 0x0000541023237816 */ /* 0x000fe20000000006 */
[----:B------:R-:W-:Y:S01]  /*4630*/  IMAD.MOV.U32 R5, RZ, RZ, R23 ;  /* 0x000000ffff057224 */ /* 0x000fe200078e0017 */
[----:B------:R-:W-:Y:S02]  /*4640*/  MOV R6, R22 ;  /* 0x0000001600067202 */ /* 0x000fe40000000f00 */
[----:B------:R-:W-:Y:S02]  /*4650*/  PRMT R35, R10, 0x7610, R35 ;  /* 0x000076100a237816 */ /* 0x000fe40000000023 */
[----:B------:R-:W-:Y:S02]  /*4660*/  PRMT R34, R5, 0x5410, R11 ;  /* 0x0000541005227816 */ /* 0x000fe4000000000b */
[----:B------:R-:W-:Y:S01]  /*4670*/  PRMT R33, R6, 0x7610, R33 ;  /* 0x0000761006217816 */ /* 0x000fe20000000021 */
[----:B------:R-:W-:-:S05]  /*4680*/  @P4 BRA `(.L_x_2300) ;  /* 0x00000ed000004947 */ /* 0x000fca0003800000 */
[----:B-123--:R-:W-:Y:S01]  /*4690*/  ISETP.GE.AND P0, PT, R140, c[0x0][0x1d4], PT ;  /* 0x000075008c007a0c */ /* 0x00efe20003f06270 */
[----:B------:R-:W-:Y:S01]  /*46a0*/  @!UPT UIADD3 URZ, URZ, URZ, URZ ;  /* 0x0000003f3f3ff290 */ /* 0x000fe2000fffe03f */
[----:B------:R-:W-:Y:S11]  /*46b0*/  BSSY B0, `(.L_x_2301) ;  /* 0x0000038000007945 */ /* 0x000ff60003800000 */
[----:B------:R-:W-:-:S05]  /*46c0*/  @P0 BRA `(.L_x_2302) ;  /* 0x0000036000000947 */ /* 0x000fca0003800000 */
[C---:B------:R-:W-:Y:S01]  /*46d0*/  LEA R66, P0, R140.reuse, R65, 0x1 ;  /* 0x000000418c427211 */ /* 0x040fe200078008ff */
[----:B------:R-:W1:Y:S03]  /*46e0*/  LDS.128 R16, [R223+0xa080] ;  /* 0x00a08000df107984 */ /* 0x000e660000000c00 */
[----:B------:R-:W-:Y:S02]  /*46f0*/  LEA.HI.X R67, R140, R68, R141, 0x1, P0 ;  /* 0x000000448c437211 */ /* 0x000fe400000f0c8d */
[----:B------:R-:W-:Y:S11]  /*4700*/  ISETP.GE.AND P0, PT, R142, c[0x0][0x27c], PT ;  /* 0x00009f008e007a0c */ /* 0x000ff60003f06270 */
[----:B------:R-:W-:Y:S02]  /*4710*/  @!UPT UIADD3 URZ, URZ, URZ, URZ ;  /* 0x0000003f3f3ff290 */ /* 0x000fe4000fffe03f */
[----:B------:R-:W-:Y:S01]  /*4720*/  @!P0 HADD2.F32 R10, -RZ, R13.H0_H0 ;  /* 0x2000000dff0a8230 */ /* 0x000fe20000004100 */
[--C-:B------:R-:W-:Y:S01]  /*4730*/  @!P0 SHF.R.U64 R11, R2, 0x10, R3.reuse ;  /* 0x00000010020b8819 */ /* 0x100fe20000001203 */
[----:B------:R-:W-:Y:S01]  /*4740*/  @!P0 HADD2.F32 R40, -RZ, R40.H0_H0 ;  /* 0x20000028ff288230 */ /* 0x000fe20000004100 */
[----:B------:R-:W-:Y:S02]  /*4750*/  @!P0 SHF.R.U32.HI R13, RZ, 0x10, R3 ;  /* 0x00000010ff0d8819 */ /* 0x000fe40000011603 */
[--C-:B------:R-:W-:Y:S02]  /*4760*/  @!P0 SHF.R.U64 R42, R42, 0x10, R43.reuse ;  /* 0x000000102a2a8819 */ /* 0x100fe4000000122b */
[----:B------:R-:W-:Y:S02]  /*4770*/  @!P0 SHF.R.U32.HI R43, RZ, 0x10, R43 ;  /* 0x00000010ff2b8819 */ /* 0x000fe4000001162b */
        /* <DEDUP_REMOVED lines=8> */
[----:B------:R-:W-:Y:S01]  /*4800*/  @!P0 FFMA.FTZ R71, R3, R40, -R5 ;  /* 0x0000002803478223 */ /* 0x000fe20000010805 */
[----:B------:R-:W-:Y:S01]  /*4810*/  @!P0 MOV R5, R18 ;  /* 0x0000001200058202 */ /* 0x000fe20000000f00 */
[----:B------:R-:W-:Y:S01]  /*4820*/  @!P0 FFMA.FTZ R2, R38, R40, R2 ;  /* 0x0000002826028223 */ /* 0x000fe20000010002 */
[----:B------:R-:W-:Y:S02]  /*4830*/  @!P0 HADD2.F32 R3, -RZ, R11.H0_H0 ;  /* 0x2000000bff038230 */ /* 0x000fe40000004100 */
[----:B------:R-:W-:Y:S02]  /*4840*/  @!P0 HADD2.F32 R38, -RZ, R42.H0_H0 ;  /* 0x2000002aff268230 */ /* 0x000fe40000004100 */
[----:B------:R-:W-:Y:S01]  /*4850*/  @!P0 F2FP.PACK_AB R2, R2, R71 ;  /* 0x000000470202823e */ /* 0x000fe200000000ff */
[CC--:B------:R-:W-:Y:S01]  /*4860*/  @!P0 FMUL.FTZ R10, R41.reuse, R3.reuse ;  /* 0x00000003290a8220 */ /* 0x0c0fe20000410000 */
[--C-:B------:R-:W-:Y:S01]  /*4870*/  @!P0 HADD2.F32 R40, -RZ, R5.reuse.H1_H1 ;  /* 0x30000005ff288230 */ /* 0x100fe20000004100 */
[C---:B------:R-:W-:Y:S01]  /*4880*/  @!P0 FMUL.FTZ R3, R6.reuse, R3 ;  /* 0x0000000306038220 */ /* 0x040fe20000410000 */
[----:B------:R-:W-:Y:S01]  /*4890*/  @!P0 HADD2.F32 R11, -RZ, R26.H0_H0 ;  /* 0x2000001aff0b8230 */ /* 0x000fe20000004100 */
[-C--:B------:R-:W-:Y:S01]  /*48a0*/  @!P0 FFMA.FTZ R70, R6, R38.reuse, -R10 ;  /* 0x0000002606468223 */ /* 0x080fe2000001080a */
[----:B------:R-:W-:Y:S01]  /*48b0*/  @!P0 MOV R10, R19 ;  /* 0x00000013000a8202 */ /* 0x000fe20000000f00 */
[----:B------:R-:W-:Y:S01]  /*48c0*/  @!P0 FFMA.FTZ R3, R41, R38, R3 ;  /* 0x0000002629038223 */ /* 0x000fe20000010003 */
[----:B------:R-:W-:Y:S01]  /*48d0*/  @!P0 HADD2.F32 R6, -RZ, R5.H0_H0 ;  /* 0x20000005ff068230 */ /* 0x000fe20000004100 */
[-C--:B------:R-:W-:Y:S01]  /*48e0*/  @!P0 FMUL.FTZ R69, R40, R11.reuse ;  /* 0x0000000b28458220 */ /* 0x080fe20000410000 */
[----:B------:R-:W-:Y:S01]  /*48f0*/  @!P0 MOV R16, R2 ;  /* 0x0000000200108202 */ /* 0x000fe20000000f00 */
[----:B------:R-:W-:Y:S01]  /*4900*/  @!P0 HADD2.F32 R42, -RZ, R37.H1_H1 ;  /* 0x30000025ff2a8230 */ /* 0x000fe20000004100 */
[----:B------:R-:W-:Y:S01]  /*4910*/  @!P0 F2FP.PACK_AB R3, R3, R70 ;  /* 0x000000460303823e */ /* 0x000fe200000000ff */
[C---:B------:R-:W-:Y:S01]  /*4920*/  @!P0 FMUL.FTZ R5, R6.reuse, R11 ;  /* 0x0000000b06058220 */ /* 0x040fe20000410000 */
[--C-:B------:R-:W-:Y:S02]  /*4930*/  @!P0 HADD2.F32 R11, -RZ, R10.reuse.H1_H1 ;  /* 0x3000000aff0b8230 */ /* 0x100fe40000004100 */
[-C--:B------:R-:W-:Y:S01]  /*4940*/  @!P0 FFMA.FTZ R69, R6, R42.reuse, -R69 ;  /* 0x0000002a06458223 */ /* 0x080fe20000010845 */
[----:B------:R-:W-:Y:S01]  /*4950*/  @!P0 MOV R17, R3 ;  /* 0x0000000300118202 */ /* 0x000fe20000000f00 */
[----:B------:R-:W-:Y:S01]  /*4960*/  @!P0 FFMA.FTZ R5, R40, R42, R5 ;  /* 0x0000002a28058223 */ /* 0x000fe20000010005 */
[----:B------:R-:W-:Y:S02]  /*4970*/  @!P0 HADD2.F32 R10, -RZ, R10.H0_H0 ;  /* 0x2000000aff0a8230 */ /* 0x000fe40000004100 */
[----:B------:R-:W-:Y:S02]  /*4980*/  @!P0 HADD2.F32 R6, -RZ, R13.H0_H0 ;  /* 0x2000000dff068230 */ /* 0x000fe40000004100 */
[----:B------:R-:W-:Y:S01]  /*4990*/  @!P0 HADD2.F32 R13, -RZ, R43.H0_H0 ;  /* 0x2000002bff0d8230 */ /* 0x000fe20000004100 */
[----:B------:R-:W-:Y:S02]  /*49a0*/  @!P0 F2FP.PACK_AB R5, R5, R69 ;  /* 0x000000450505823e */ /* 0x000fe400000000ff */
[CC--:B------:R-:W-:Y:S02]  /*49b0*/  @!P0 FMUL.FTZ R43, R11.reuse, R6.reuse ;  /* 0x000000060b2b8220 */ /* 0x0c0fe40000410000 */
[C---:B------:R-:W-:Y:S01]  /*49c0*/  @!P0 FMUL.FTZ R6, R10.reuse, R6 ;  /* 0x000000060a068220 */ /* 0x040fe20000410000 */
[----:B------:R-:W-:Y:S01]  /*49d0*/  @!P0 MOV R18, R5 ;  /* 0x0000000500128202 */ /* 0x000fe20000000f00 */
[-C--:B------:R-:W-:Y:S02]  /*49e0*/  @!P0 FFMA.FTZ R43, R10, R13.reuse, -R43 ;  /* 0x0000000d0a2b8223 */ /* 0x080fe4000001082b */
[----:B------:R-:W-:Y:S05]  /*49f0*/  @!P0 FFMA.FTZ R6, R11, R13, R6 ;  /* 0x0000000d0b068223 */ /* 0x000fea0000010006 */
[----:B------:R-:W-:Y:S04]  /*4a00*/  @!P0 F2FP.PACK_AB R6, R6, R43 ;  /* 0x0000002b0606823e */ /* 0x000fe800000000ff */
[----:B------:R-:W-:Y:S05]  /*4a10*/  @!P0 MOV R19, R6 ;  /* 0x0000000600138202 */ /* 0x000fea0000000f00 */
[----:B------:R1:W-:Y:S02]  /*4a20*/  ST.E.128 [R66.64], R16 ;  /* 0x0000001042007985 */ /* 0x0003e4000c101d0a */
.L_x_2302:
[----:B------:R-:W-:Y:S05]  /*4a30*/  BSYNC B0 ;  /* 0x0000000000007941 */ /* 0x000fea0003800000 */
.L_x_2301:
[----:B------:R-:W-:Y:S01]  /*4a40*/  ISETP.GE.AND P0, PT, R144, c[0x0][0x1d4], PT ;  /* 0x0000750090007a0c */ /* 0x000fe20003f06270 */
[----:B------:R-:W-:Y:S01]  /*4a50*/  @!UPT UIADD3 URZ, URZ, URZ, URZ ;  /* 0x0000003f3f3ff290 */ /* 0x000fe2000fffe03f */
[----:B------:R-:W-:Y:S11]  /*4a60*/  BSSY B0, `(.L_x_2303) ;  /* 0x0000039000007945 */ /* 0x000ff60003800000 */
[----:B------:R-:W-:-:S05]  /*4a70*/  @P0 BRA `(.L_x_2304) ;  /* 0x0000037000000947 */ /* 0x000fca0003800000 */
[----:B-1----:R-:W1:Y:S01]  /*4a80*/  LDS.128 R16, [R223+0xb880] ;  /* 0x00b88000df107984 */ /* 0x002e620000000c00 */
[----:B------:R-:W-:Y:S02]  /*4a90*/  LEA R42, P0, R238, R65, 0x1 ;  /* 0x00000041ee2a7211 */ /* 0x000fe400078008ff */
[----:B------:R-:W-:Y:S02]  /*4aa0*/  IADD3 R2, R142, 0x20, RZ ;  /* 0x000000208e027810 */ /* 0x000fe40007ffe0ff */
[----:B------:R-:W-:Y:S02]  /*4ab0*/  LEA.HI.X R43, R238, R68, R248, 0x1, P0 ;  /* 0x00000044ee2b7211 */ /* 0x000fe400000f0cf8 */
[----:B------:R-:W-:Y:S11]  /*4ac0*/  ISETP.GE.AND P0, PT, R2, c[0x0][0x27c], PT ;  /* 0x00009f0002007a0c */ /* 0x000ff60003f06270 */
[----:B------:R-:W-:Y:S02]  /*4ad0*/  @!UPT UIADD3 URZ, URZ, URZ, URZ ;  /* 0x0000003f3f3ff290 */ /* 0x000fe4000fffe03f */
[----:B------:R-:W-:Y:S01]  /*4ae0*/  @!P0 SHF.R.U64 R6, R8, 0x10, R9 ;  /* 0x0000001008068819 */ /* 0x000fe20000001209 */
[----:B------:R-:W-:Y:S01]  /*4af0*/  @!P0 HADD2.F32 R2, -RZ, R26.H1_H1 ;  /* 0x3000001aff028230 */ /* 0x000fe20000004100 */
[----:B------:R-:W-:Y:S01]  /*4b00*/  @!P0 SHF.R.U64 R13, R44, 0x10, R45 ;  /* 0x000000102c0d8819 */ /* 0x000fe2000000122d */
[--C-:B------:R-:W-:Y:S01]  /*4b10*/  @!P0 HADD2.F32 R38, -RZ, R58.reuse.H1_H1 ;  /* 0x3000003aff268230 */ /* 0x100fe20000004100 */
[----:B------:R-:W-:Y:S01]  /*4b20*/  @!P0 SHF.R.U32.HI R10, RZ, 0x10, R9 ;  /* 0x00000010ff0a8819 */ /* 0x000fe20000011609 */
[----:B------:R-:W-:Y:S01]  /*4b30*/  @!P0 HADD2.F32 R9, -RZ, R58.H0_H0 ;  /* 0x2000003aff098230 */ /* 0x000fe20000004100 */
[----:B------:R-:W-:Y:S01]  /*4b40*/  @!P0 SHF.R.U32.HI R41, RZ, 0x10, R45 ;  /* 0x00000010ff298819 */ /* 0x000fe2000001162d */
[----:B------:R-:W-:Y:S02]  /*4b50*/  @!P0 HADD2.F32 R6, -RZ, R6.H0_H0 ;  /* 0x20000006ff068230 */ /* 0x000fe40000004100 */
        /* <DEDUP_REMOVED lines=14> */
[-C--:B------:R-:W-:Y:S02]  /*4c40*/  @!P0 FMUL.FTZ R26, R11, R6.reuse ;  /* 0x000000060b1a8220 */ /* 0x080fe40000410000 */
[C---:B------:R-:W-:Y:S01]  /*4c50*/  @!P0 FMUL.FTZ R3, R5.reuse, R6 ;  /* 0x0000000605038220 */ /* 0x040fe20000410000 */
[----:B------:R-:W-:Y:S01]  /*4c60*/  @!P0 F2FP.PACK_AB R2, R2, R66 ;  /* 0x000000420202823e */ /* 0x000fe200000000ff */
[----:B------:R-:W-:Y:S01]  /*4c70*/  @!P0 IMAD.MOV.U32 R6, RZ, RZ, R19 ;  /* 0x000000ffff068224 */ /* 0x000fe200078e0013 */
[--C-:B------:R-:W-:Y:S01]  /*4c80*/  @!P0 HADD2.F32 R9, -RZ, R8.reuse.H0_H0 ;  /* 0x20000008ff098230 */ /* 0x100fe20000004100 */
[-C--:B------:R-:W-:Y:S01]  /*4c90*/  @!P0 FFMA.FTZ R45, R5, R13.reuse, -R26 ;  /* 0x0000000d052d8223 */ /* 0x080fe2000001081a */
[----:B------:R-:W-:Y:S01]  /*4ca0*/  @!P0 HADD2.F32 R26, -RZ, R8.H1_H1 ;  /* 0x30000008ff1a8230 */ /* 0x000fe20000004100 */
[----:B------:R-:W-:Y:S01]  /*4cb0*/  @!P0 FFMA.FTZ R3, R11, R13, R3 ;  /* 0x0000000d0b038223 */ /* 0x000fe20000010003 */
[----:B------:R-:W-:Y:S01]  /*4cc0*/  @!P0 HADD2.F32 R5, -RZ, R27.H0_H0 ;  /* 0x2000001bff058230 */ /* 0x000fe20000004100 */
[----:B------:R-:W-:Y:S01]  /*4cd0*/  @!P0 MOV R16, R2 ;  /* 0x0000000200108202 */ /* 0x000fe20000000f00 */
[--C-:B------:R-:W-:Y:S02]  /*4ce0*/  @!P0 HADD2.F32 R40, -RZ, R6.reuse.H1_H1 ;  /* 0x30000006ff288230 */ /* 0x100fe40000004100 */
[----:B------:R-:W-:Y:S01]  /*4cf0*/  @!P0 HADD2.F32 R8, -RZ, R6.H0_H0 ;  /* 0x20000006ff088230 */ /* 0x000fe20000004100 */
[----:B------:R-:W-:Y:S01]  /*4d00*/  @!P0 FMUL.FTZ R6, R26, R5 ;  /* 0x000000051a068220 */ /* 0x000fe20000410000 */
[----:B------:R-:W-:Y:S01]  /*4d10*/  @!P0 F2FP.PACK_AB R3, R3, R45 ;  /* 0x0000002d0303823e */ /* 0x000fe200000000ff */
[C---:B------:R-:W-:Y:S02]  /*4d20*/  @!P0 FMUL.FTZ R5, R9.reuse, R5 ;  /* 0x0000000509058220 */ /* 0x040fe40000410000 */
[----:B------:R-:W-:Y:S02]  /*4d30*/  @!P0 FMUL.FTZ R44, R40, R10 ;  /* 0x0000000a282c8220 */ /* 0x000fe40000410000 */
[----:B------:R-:W-:Y:S02]  /*4d40*/  @!P0 FFMA.FTZ R9, R9, R38, -R6 ;  /* 0x0000002609098223 */ /* 0x000fe40000010806 */
[----:B------:R-:W-:Y:S02]  /*4d50*/  @!P0 FMUL.FTZ R6, R8, R10 ;  /* 0x0000000a08068220 */ /* 0x000fe40000410000 */
[----:B------:R-:W-:Y:S02]  /*4d60*/  @!P0 FFMA.FTZ R5, R26, R38, R5 ;  /* 0x000000261a058223 */ /* 0x000fe40000010005 */
[-C--:B------:R-:W-:Y:S02]  /*4d70*/  @!P0 FFMA.FTZ R44, R8, R41.reuse, -R44 ;  /* 0x00000029082c8223 */ /* 0x080fe4000001082c */
[----:B------:R-:W-:Y:S01]  /*4d80*/  @!P0 FFMA.FTZ R6, R40, R41, R6 ;  /* 0x0000002928068223 */ /* 0x000fe20000010006 */
[----:B------:R-:W-:Y:S01]  /*4d90*/  @!P0 F2FP.PACK_AB R5, R5, R9 ;  /* 0x000000090505823e */ /* 0x000fe200000000ff */
[----:B------:R-:W-:Y:S03]  /*4da0*/  @!P0 IMAD.MOV.U32 R17, RZ, RZ, R3 ;  /* 0x000000ffff118224 */ /* 0x000fe600078e0003 */
[----:B------:R-:W-:Y:S02]  /*4db0*/  @!P0 F2FP.PACK_AB R6, R6, R44 ;  /* 0x0000002c0606823e */ /* 0x000fe400000000ff */
[----:B------:R-:W-:Y:S02]  /*4dc0*/  @!P0 MOV R18, R5 ;  /* 0x0000000500128202 */ /* 0x000fe40000000f00 */
[----:B------:R-:W-:Y:S05]  /*4dd0*/  @!P0 MOV R19, R6 ;  /* 0x0000000600138202 */ /* 0x000fea0000000f00 */
[----:B------:R1:W-:Y:S02]  /*4de0*/  ST.E.128 [R42.64], R16 ;  /* 0x000000102a007985 */ /* 0x0003e4000c101d0a */
.L_x_2304:
[----:B------:R-:W-:Y:S05]  /*4df0*/  BSYNC B0 ;  /* 0x0000000000007941 */ /* 0x000fea0003800000 */
.L_x_2303:
[----:B------:R-:W-:Y:S01]  /*4e00*/  ISETP.GE.AND P0, PT, R228, c[0x0][0x1d4], PT ;  /* 0x00007500e4007a0c */ /* 0x000fe20003f06270 */
[----:B------:R-:W-:Y:S01]  /*4e10*/  @!UPT UIADD3 URZ, URZ, URZ, URZ ;  /* 0x0000003f3f3ff290 */ /* 0x000fe2000fffe03f */
[----:B------:R-:W-:Y:S11]  /*4e20*/  BSSY B0, `(.L_x_2305) ;  /* 0x0000039000007945 */ /* 0x000ff60003800000 */
[----:B------:R-:W-:-:S05]  /*4e30*/  @P0 BRA `(.L_x_2306) ;  /* 0x0000037000000947 */ /* 0x000fca0003800000 */
[----:B------:R-:W2:Y:S01]  /*4e40*/  LDS.128 R8, [R223+0xd080] ;  /* 0x00d08000df087984 */ /* 0x000ea20000000c00 */
[----:B------:R-:W-:Y:S02]  /*4e50*/  LEA R40, P0, R228, R65, 0x1 ;  /* 0x00000041e4287211 */ /* 0x000fe400078008ff */
[----:B------:R-:W-:Y:S02]  /*4e60*/  IADD3 R2, R142, 0x40, RZ ;  /* 0x000000408e027810 */ /* 0x000fe40007ffe0ff */
[----:B------:R-:W-:Y:S02]  /*4e70*/  LEA.HI.X R41, R228, R68, R250, 0x1, P0 ;  /* 0x00000044e4297211 */ /* 0x000fe400000f0cfa */
[----:B------:R-:W-:Y:S11]  /*4e80*/  ISETP.GE.AND P0, PT, R2, c[0x0][0x27c], PT ;  /* 0x00009f0002007a0c */ /* 0x000ff60003f06270 */
[----:B------:R-:W-:Y:S02]  /*4e90*/  @!UPT UIADD3 URZ, URZ, URZ, URZ ;  /* 0x0000003f3f3ff290 */ /* 0x000fe4000fffe03f */
[----:B------:R-:W-:Y:S01]  /*4ea0*/  @!P0 SHF.R.U64 R6, R14, 0x10, R15 ;  /* 0x000000100e068819 */ /* 0x000fe2000000120f */
[----:B------:R-:W-:Y:S01]  /*4eb0*/  @!P0 HADD2.F32 R2, -RZ, R27.H1_H1 ;  /* 0x3000001bff028230 */ /* 0x000fe20000004100 */
[----:B-1----:R-:W-:Y:S01]  /*4ec0*/  @!P0 SHF.R.U64 R17, R46, 0x10, R47 ;  /* 0x000000102e118819 */ /* 0x002fe2000000122f */
[----:B------:R-:W-:Y:S01]  /*4ed0*/  @!P0 HADD2.F32 R14, -RZ, R59.H0_H0 ;  /* 0x2000003bff0e8230 */ /* 0x000fe20000004100 */
[----:B------:R-:W-:Y:S01]  /*4ee0*/  @!P0 SHF.R.U32.HI R15, RZ, 0x10, R15 ;  /* 0x00000010ff0f8819 */ /* 0x000fe2000001160f */
[----:B------:R-:W-:Y:S01]  /*4ef0*/  @!P0 HADD2.F32 R6, -RZ, R6.H0_H0 ;  /* 0x20000006ff068230 */ /* 0x000fe20000004100 */
[----:B------:R-:W-:Y:S01]  /*4f00*/  @!P0 SHF.R.U32.HI R27, RZ, 0x10, R47 ;  /* 0x00000010ff1b8819 */ /* 0x000fe2000001162f */
[----:B------:R-:W-:Y:S02]  /*4f10*/  @!P0 HADD2.F32 R17, -RZ, R17.H0_H0 ;  /* 0x20000011ff118230 */ /* 0x000fe40000004100 */
[----:B------:R-:W-:Y:S02]  /*4f20*/  @!P0 HADD2.F32 R19, -RZ, R59.H1_H1 ;  /* 0x3000003bff138230 */ /* 0x000fe40000004100 */
[----:B------:R-:W-:Y:S02]  /*4f30*/  @!P0 HADD2.F32 R15, -RZ, R15.H0_H0 ;  /* 0x2000000fff0f8230 */ /* 0x000fe40000004100 */
[----:B------:R-:W-:Y:S01]  /*4f40*/  @!P0 HADD2.F32 R27, -RZ, R27.H0_H0 ;  /* 0x2000001bff1b8230 */ /* 0x000fe20000004100 */
[----:B--2---:R-:W-:Y:S02]  /*4f50*/  @!P0 MOV R3, R8 ;  /* 0x0000000800038202 */ /* 0x004fe40000000f00 */
[----:B------:R-:W-:Y:S03]  /*4f60*/  @!P0 MOV R5, R9 ;  /* 0x0000000900058202 */ /* 0x000fe60000000f00 */
[--C-:B------:R-:W-:Y:S02]  /*4f70*/  @!P0 HADD2.F32 R13, -RZ, R3.reuse.H1_H1 ;  /* 0x30000003ff0d8230 */ /* 0x100fe40000004100 */
[----:B------:R-:W-:Y:S02]  /*4f80*/  @!P0 HADD2.F32 R3, -RZ, R3.H0_H0 ;  /* 0x20000003ff038230 */ /* 0x000fe40000004100 */
[--C-:B------:R-:W-:Y:S01]  /*4f90*/  @!P0 HADD2.F32 R16, -RZ, R5.reuse.H1_H1 ;  /* 0x30000005ff108230 */ /* 0x100fe20000004100 */
[-C--:B------:R-:W-:Y:S01]  /*4fa0*/  @!P0 FMUL.FTZ R18, R13, R2.reuse ;  /* 0x000000020d128220 */ /* 0x080fe20000410000 */
        /* <DEDUP_REMOVED lines=17> */
[-C--:B------:R-:W-:Y:S01]  /*50c0*/  @!P0 FMUL.FTZ R6, R18, R5.reuse ;  /* 0x0000000512068220 */ /* 0x080fe20000410000 */
[----:B------:R-:W-:Y:S01]  /*50d0*/  @!P0 F2FP.PACK_AB R3, R3, R42 ;  /* 0x0000002a0303823e */ /* 0x000fe200000000ff */
[----:B------:R-:W-:Y:S02]  /*50e0*/  @!P0 FMUL.FTZ R5, R14, R5 ;  /* 0x000000050e058220 */ /* 0x000fe40000410000 */
[----:B------:R-:W-:Y:S02]  /*50f0*/  @!P0 FMUL.FTZ R38, R26, R15 ;  /* 0x0000000f1a268220 */ /* 0x000fe40000410000 */
[----:B------:R-:W-:Y:S02]  /*5100*/  @!P0 FFMA.FTZ R14, R14, R19, -R6 ;  /* 0x000000130e0e8223 */ /* 0x000fe40000010806 */
[C---:B------:R-:W-:Y:S02]  /*5110*/  @!P0 FMUL.FTZ R6, R13.reuse, R15 ;  /* 0x0000000f0d068220 */ /* 0x040fe40000410000 */
        /* <DEDUP_REMOVED lines=9> */
.L_x_2306:
[----:B------:R-:W-:Y:S05]  /*51b0*/  BSYNC B0 ;  /* 0x0000000000007941 */ /* 0x000fea0003800000 */
.L_x_2305:
[----:B------:R-:W-:Y:S11]  /*51c0*/  ISETP.GE.AND P0, PT, R229, c[0x0][0x1d4], PT ;  /* 0x00007500e5007a0c */ /* 0x000ff60003f06270 */
[----:B------:R-:W-:Y:S02]  /*51d0*/  @!UPT UIADD3 URZ, URZ, URZ, URZ ;  /* 0x0000003f3f3ff290 */ /* 0x000fe4000fffe03f */
[----:B------:R-:W-:-:S05]  /*51e0*/  @P0 BRA `(.L_x_2300) ;  /* 0x0000037000000947 */ /* 0x000fca0003800000 */
[----:B-1----:R-:W1:Y:S01]  /*51f0*/  LDS.128 R8, [R223+0xe880] ;  /* 0x00e88000df087984 */ /* 0x002e620000000c00 */
[C---:B------:R-:W-:Y:S02]  /*5200*/  LEA R26, P0, R229.reuse, R65, 0x1 ;  /* 0x00000041e51a7211 */ /* 0x040fe400078008ff */
[----:B------:R-:W-:Y:S02]  /*5210*/  IADD3 R2, R142, 0x60, RZ ;  /* 0x000000608e027810 */ /* 0x000fe40007ffe0ff */
[----:B------:R-:W-:Y:S02]  /*5220*/  LEA.HI.X R27, R229, R68, R249, 0x1, P0 ;  /* 0x00000044e51b7211 */ /* 0x000fe400000f0cf9 */
[----:B------:R-:W-:Y:S11]  /*5230*/  ISETP.GE.AND P0, PT, R2, c[0x0][0x27c], PT ;  /* 0x00009f0002007a0c */ /* 0x000ff60003f06270 */
[----:B------:R-:W-:Y:S02]  /*5240*/  @!UPT UIADD3 URZ, URZ, URZ, URZ ;  /* 0x0000003f3f3ff290 */ /* 0x000fe4000fffe03f */
        /* <DEDUP_REMOVED lines=30> */
[----:B------:R-:W-:Y:S01]  /*5430*/  @!P0 HADD2.F32 R5, -RZ, R33.H1_H1 ;  /* 0x30000021ff058230 */ /* 0x000fe20000004100 */
        /* <DEDUP_REMOVED lines=18> */
.L_x_2300:
[----:B-123--:R-:W-:Y:S05]  /*5560*/  BSYNC B1 ;  /* 0x0000000000017941 */ /* 0x00efea0003800000 */
.L_x_2299:
[----:B------:R1:W2:Y:S04]  /*5570*/  SHFL.IDX PT, R38, R81, 0x1, 0x181f ;  /* 0x00381f0051267f89 */ /* 0x0002a800000e0000 */
[----:B------:R1:W3:Y:S01]  /*5580*/  SHFL.IDX PT, R32, R82, 0x1, 0x181f ;  /* 0x00381f0052207f89 */ /* 0x0002e200000e0000 */
[----:B------:R-:W-:-:S05]  /*5590*/  @P5 BRA `(.L_x_2307) ;  /* 0x00003a3000005947 */ /* 0x000fca0003800000 */
[----:B------:R-:W-:Y:S01]  /*55a0*/  ISETP.GE.AND P0, PT, R140, c[0x0][0x1d4], PT ;  /* 0x000075008c007a0c */ /* 0x000fe20003f06270 */
[----:B------:R-:W-:Y:S01]  /*55b0*/  @!UPT UIADD3 URZ, URZ, URZ, URZ ;  /* 0x0000003f3f3ff290 */ /* 0x000fe2000fffe03f */
[----:B------:R-:W-:Y:S11]  /*55c0*/  BSSY B0, `(.L_x_2308) ;  /* 0x0000038000007945 */ /* 0x000ff60003800000 */
[----:B------:R-:W-:-:S05]  /*55d0*/  @P0 BRA `(.L_x_2309) ;  /* 0x0000036000000947 */ /* 0x000fca0003800000 */
[C---:B---3--:R-:W-:Y:S01]  /*55e0*/  LEA R26, P0, R140.reuse, R32, 0x1 ;  /* 0x000000208c1a7211 */ /* 0x048fe200078008ff */
[----:B------:R-:W3:Y:S03]  /*55f0*/  LDS.128 R8, [R223+0xb080] ;  /* 0x00b08000df087984 */ /* 0x000ee60000000c00 */
[----:B--2---:R-:W-:Y:S02]  /*5600*/  LEA.HI.X R27, R140, R38, R141, 0x1, P0 ;  /* 0x000000268c1b7211 */ /* 0x004fe400000f0c8d */
        /* <DEDUP_REMOVED lines=13> */
[----:B---3--:R-:W-:Y:S02]  /*56e0*/  @!P0 MOV R3, R8 ;  /* 0x0000000800038202 */ /* 0x008fe40000000f00 */
        /* <DEDUP_REMOVED lines=16> */
[----:B------:R-:W-:Y:S01]  /*57f0*/  @!P0 F2FP.PACK_AB R2, R2, R33 ;  /* 0x000000210202823e */ /* 0x000fe200000000ff */
[----:B------:R-:W-:Y:S02]  /*5800*/  @!P0 HADD2.F32 R5, -RZ, R34.H0_H0 ;  /* 0x20000022ff058230 */ /* 0x000fe40000004100 */
[----:B------:R-:W-:Y:S01]  /*5810*/  @!P0 HADD2.F32 R14, -RZ, R13.H0_H0 ;  /* 0x2000000dff0e8230 */ /* 0x000fe20000004100 */
[----:B------:R-:W-:Y:S01]  /*5820*/  @!P0 F2FP.PACK_AB R3, R3, R23 ;  /* 0x000000170303823e */ /* 0x000fe200000000ff */
[--C-:B------:R-:W-:Y:S01]  /*5830*/  @!P0 HADD2.F32 R20, -RZ, R6.reuse.H1_H1 ;  /* 0x30000006ff148230 */ /* 0x100fe20000004100 */
[----:B------:R-:W-:Y:S01]  /*5840*/  @!P0 MOV R8, R2 ;  /* 0x0000000200088202 */ /* 0x000fe20000000f00 */
[----:B------:R-:W-:Y:S01]  /*5850*/  @!P0 HADD2.F32 R13, -RZ, R6.H0_H0 ;  /* 0x20000006ff0d8230 */ /* 0x000fe20000004100 */
[----:B------:R-:W-:Y:S01]  /*5860*/  @!P0 FMUL.FTZ R6, R18, R5 ;  /* 0x0000000512068220 */ /* 0x000fe20000410000 */
[----:B------:R-:W-:Y:S01]  /*5870*/  @!P0 MOV R9, R3 ;  /* 0x0000000300098202 */ /* 0x000fe20000000f00 */
[----:B------:R-:W-:Y:S02]  /*5880*/  @!P0 FMUL.FTZ R5, R14, R5 ;  /* 0x000000050e058220 */ /* 0x000fe40000410000 */
[----:B------:R-:W-:Y:S02]  /*5890*/  @!P0 FMUL.FTZ R22, R20, R15 ;  /* 0x0000000f14168220 */ /* 0x000fe40000410000 */
[----:B------:R-:W-:Y:S02]  /*58a0*/  @!P0 FFMA.FTZ R14, R14, R19, -R6 ;  /* 0x000000130e0e8223 */ /* 0x000fe40000010806 */
[C---:B------:R-:W-:Y:S02]  /*58b0*/  @!P0 FMUL.FTZ R6, R13.reuse, R15 ;  /* 0x0000000f0d068220 */ /* 0x040fe40000410000 */
[----:B------:R-:W-:Y:S02]  /*58c0*/  @!P0 FFMA.FTZ R5, R18, R19, R5 ;  /* 0x0000001312058223 */ /* 0x000fe40000010005 */
[-C--:B------:R-:W-:Y:S02]  /*58d0*/  @!P0 FFMA.FTZ R22, R13, R21.reuse, -R22 ;  /* 0x000000150d168223 */ /* 0x080fe40000010816 */
[----:B------:R-:W-:Y:S01]  /*58e0*/  @!P0 FFMA.FTZ R6, R20, R21, R6 ;  /* 0x0000001514068223 */ /* 0x000fe20000010006 */
[----:B------:R-:W-:Y:S04]  /*58f0*/  @!P0 F2FP.PACK_AB R5, R5, R14 ;  /* 0x0000000e0505823e */ /* 0x000fe800000000ff */
[----:B------:R-:W-:Y:S02]  /*5900*/  @!P0 F2FP.PACK_AB R6, R6, R22 ;  /* 0x000000160606823e */ /* 0x000fe400000000ff */
[----:B------:R-:W-:Y:S02]  /*5910*/  @!P0 MOV R10, R5 ;  /* 0x00000005000a8202 */ /* 0x000fe40000000f00 */
[----:B------:R-:W-:Y:S05]  /*5920*/  @!P0 MOV R11, R6 ;  /* 0x00000006000b8202 */ /* 0x000fea0000000f00 */
[----:B------:R2:W-:Y:S02]  /*5930*/  ST.E.128 [R26.64], R8 ;  /* 0x000000081a007985 */ /* 0x0005e4000c101d0a */
.L_x_2309:
[----:B------:R-:W-:Y:S05]  /*5940*/  BSYNC B0 ;  /* 0x0000000000007941 */ /* 0x000fea0003800000 */
.L_x_2308:
[----:B------:R-:W-:Y:S01]  /*5950*/  ISETP.GE.AND P0, PT, R144, c[0x0][0x1d4], PT ;  /* 0x0000750090007a0c */ /* 0x000fe20003f06270 */
[----:B------:R-:W-:Y:S01]  /*5960*/  @!UPT UIADD3 URZ, URZ, URZ, URZ ;  /* 0x0000003f3f3ff290 */ /* 0x000fe2000fffe03f */
[----:B------:R-:W-:Y:S11]  /*5970*/  BSSY B0, `(.L_x_2310) ;  /* 0x0000039000007945 */ /* 0x000ff60003800000 */
[----:B------:R-:W-:-:S05]  /*5980*/  @P0 BRA `(.L_x_2311) ;  /* 0x0000037000000947 */ /* 0x000fca0003800000 */
[----:B--2---:R-:W2:Y:S01]  /*5990*/  LDS.128 R8, [R223+0xc880] ;  /* 0x00c88000df087984 */ /* 0x004ea20000000c00 */
[----:B---3--:R-:W-:Y:S02]  /*59a0*/  LEA R22, P0, R238, R32, 0x1 ;  /* 0x00000020ee167211 */ /* 0x008fe400078008ff */
        /* <DEDUP_REMOVED lines=53> */
.L_x_2311:
[----:B------:R-:W-:Y:S05]  /*5d00*/  BSYNC B0 ;  /* 0x0000000000007941 */ /* 0x000fea0003800000 */
.L_x_2310:
        /* <DEDUP_REMOVED lines=59> */
.L_x_2313:
[----:B------:R-:W-:Y:S05]  /*60c0*/  BSYNC B0 ;  /* 0x0000000000007941 */ /* 0x000fea0003800000 */
.L_x_2312:
[----:B------:R-:W-:Y:S11]  /*60d0*/  ISETP.GE.AND P0, PT, R229, c[0x0][0x1d4], PT ;  /* 0x00007500e5007a0c */ /* 0x000ff60003f06270 */
[----:B------:R-:W-:Y:S02]  /*60e0*/  @!UPT UIADD3 URZ, URZ, URZ, URZ ;  /* 0x0000003f3f3ff290 */ /* 0x000fe4000fffe03f */
[----:B------:R-:W-:-:S05]  /*60f0*/  @P0 BRA `(.L_x_2307) ;  /* 0x00002ed000000947 */ /* 0x000fca0003800000 */
[----:B--2---:R-:W2:Y:S01]  /*6100*/  LDS.128 R8, [R223+0xf880] ;  /* 0x00f88000df087984 */ /* 0x004ea20000000c00 */
[C---:B---3--:R-:W-:Y:S02]  /*6110*/  LEA R24, P0, R229.reuse, R32, 0x1 ;  /* 0x00000020e5187211 */ /* 0x048fe400078008ff */
        /* <DEDUP_REMOVED lines=52> */
[----:B------:R2:W-:Y:S01]  /*6460*/  ST.E.128 [R24.64], R8 ;  /* 0x0000000818007985 */ /* 0x0005e2000c101d0a */
[----:B------:R-:W-:-:S05]  /*6470*/  BRA `(.L_x_2307) ;  /* 0x00002b5000007947 */ /* 0x000fca0003800000 */
.L_x_2294:
        /* <DEDUP_REMOVED lines=36> */
.L_x_2315:
[----:B------:R-:W-:Y:S05]  /*66c0*/  BSYNC B0 ;  /* 0x0000000000007941 */ /* 0x000fea0003800000 */
.L_x_2314:
        /* <DEDUP_REMOVED lines=64> */
.L_x_2317:
[----:B------:R-:W-:Y:S05]  /*6ad0*/  BSYNC B0 ;  /* 0x0000000000007941 */ /* 0x000fea0003800000 */
.L_x_2316:
[----:B------:R-:W-:Y:S01]  /*6ae0*/  IADD3 R74, -R75, c[0x0][0x1d4], RZ ;  /* 0x000075004b4a7a10 */ /* 0x000fe20007ffe1ff */
[----:B-----5:R-:W-:Y:S01]  /*6af0*/  IMAD.MOV.U32 R6, RZ, RZ, R66 ;  /* 0x000000ffff067224 */ /* 0x020fe200078e0042 */
[----:B------:R2:W3:Y:S01]  /*6b00*/  SHFL.IDX PT, R77, R81, RZ, 0x181f ;  /* 0x00181fff514d7589 */ /* 0x0004e200000e0000 */
[----:B------:R-:W-:Y:S01]  /*6b10*/  IMAD.MOV.U32 R5, RZ, RZ, R67 ;  /* 0x000000ffff057224 */ /* 0x000fe200078e0043 */
[----:B------:R-:W-:Y:S01]  /*6b20*/  BSSY B1, `(.L_x_2318) ;  /* 0x0000115000017945 */ /* 0x000fe20003800000 */
[----:B-1----:R-:W-:Y:S01]  /*6b30*/  IMAD.MOV.U32 R3, RZ, RZ, R64 ;  /* 0x000000ffff037224 */ /* 0x002fe200078e0040 */
[----:B------:R-:W-:Y:S01]  /*6b40*/  PRMT R71, R6, 0x7610, R71 ;  /* 0x0000761006477816 */ /* 0x000fe20000000047 */
[----:B------:R-:W-:Y:S02]  /*6b50*/  IMAD.MOV.U32 R2, RZ, RZ, R65 ;  /* 0x000000ffff027224 */ /* 0x000fe400078e0041 */
[----:B------:R-:W-:Y:S01]  /*6b60*/  IMAD.MOV.U32 R6, RZ, RZ, R62 ;  /* 0x000000ffff067224 */ /* 0x000fe200078e003e */
[----:B------:R-:W-:Y:S01]  /*6b70*/  PRMT R70, R3, 0x5410, R5 ;  /* 0x0000541003467816 */ /* 0x000fe20000000005 */
[----:B------:R2:W1:Y:S01]  /*6b80*/  SHFL.IDX PT, R76, R82, RZ, 0x181f ;  /* 0x00181fff524c7589 */ /* 0x00046200000e0000 */
        /* <DEDUP_REMOVED lines=23> */
[C---:B------:R-:W-:Y:S01]  /*6d00*/  IMAD.SHL.U32 R151, R145.reuse, 0x40, RZ ;  /* 0x0000004091977824 */ /* 0x040fe200078e00ff */
[----:B------:R-:W-:Y:S01]  /*6d10*/  BSSY B0, `(.L_x_2320) ;  /* 0x000007c000007945 */ /* 0x000fe20003800000 */
[----:B------:R-:W-:Y:S03]  /*6d20*/  IMAD.SHL.U32 R152, R145, 0x40, RZ ;  /* 0x0000004091987824 */ /* 0x000fe600078e00ff */
[----:B------:R-:W-:Y:S02]  /*6d30*/  LOP3.LUT R151, R151, 0x1c0, RZ, 0xc0, !PT ;  /* 0x000001c097977812 */ /* 0x000fe400078ec0ff */
[----:B------:R-:W-:Y:S02]  /*6d40*/  LOP3.LUT R152, R152, 0x1c0, RZ, 0xc0, !PT ;  /* 0x000001c098987812 */ /* 0x000fe400078ec0ff */
[----:B------:R-:W-:Y:S03]  /*6d50*/  SHF.R.U32.HI R151, RZ, 0x3, R151 ;  /* 0x00000003ff977819 */ /* 0x000fe60000011697 */
[----:B------:R-:W-:-:S05]  /*6d60*/  @P0 BRA `(.L_x_2321) ;  /* 0x0000076000000947 */ /* 0x000fca0003800000 */
[----:B------:R-:W-:Y:S01]  /*6d70*/  SEL R2, R75, R74, !P1 ;  /* 0x0000004a4b027207 */ /* 0x000fe20004800000 */
[----:B------:R-:W1:Y:S01]  /*6d80*/  LDS.128 R20, [R124+0xa080] ;  /* 0x00a080007c147984 */ /* 0x000e620000000c00 */
[----:B------:R-:W-:Y:S02]  /*6d90*/  ISETP.GE.AND P0, PT, R140, c[0x0][0x27c], PT ;  /* 0x00009f008c007a0c */ /* 0x000fe40003f06270 */
[----:B------:R-:W-:Y:S04]  /*6da0*/  SHF.R.S32.HI R3, RZ, 0x1f, R2 ;  /* 0x0000001fff037819 */ /* 0x000fe80000011402 */
[----:B------:R-:W-:Y:S04]  /*6db0*/  LEA.HI R2, R3, R2, RZ, 0x4 ;  /* 0x0000000203027211 */ /* 0x000fe800078f20ff */
[----:B------:R-:W-:Y:S03]  /*6dc0*/  LEA.HI.SX32 R2, R2, R73, 0x1c ;  /* 0x0000004902027211 */ /* 0x000fe600078fe2ff */
[--C-:B------:R-:W-:Y:S01]  /*6dd0*/  @!P0 SHF.R.U32.HI R43, RZ, 0x10, R45.reuse ;  /* 0x00000010ff2b8819 */ /* 0x100fe2000001162d */
[----:B------:R-:W-:Y:S01]  /*6de0*/  @!P0 HADD2.F32 R40, -RZ, R40.H0_H0 ;  /* 0x20000028ff288230 */ /* 0x000fe20000004100 */
[----:B------:R-:W-:Y:S01]  /*6df0*/  SHF.R.S32.HI R3, RZ, 0x1f, R2 ;  /* 0x0000001fff037819 */ /* 0x000fe20000011402 */
[----:B------:R-:W-:Y:S01]  /*6e00*/  @!P0 HADD2.F32 R41, -RZ, R41.H0_H0 ;  /* 0x20000029ff298230 */ /* 0x000fe20000004100 */
[----:B------:R-:W-:Y:S01]  /*6e10*/  SHF.L.U32 R78, R2, 0x3, RZ ;  /* 0x00000003024e7819 */ /* 0x000fe200000006ff */
[----:B------:R-:W-:Y:S01]  /*6e20*/  @!P0 HADD2.F32 R43, -RZ, R43.H0_H0 ;  /* 0x2000002bff2b8230 */ /* 0x000fe20000004100 */
[----:B------:R-:W-:Y:S02]  /*6e30*/  LEA.HI R3, R3, R2, RZ, 0x3 ;  /* 0x0000000203037211 */ /* 0x000fe400078f18ff */
[----:B------:R-:W-:Y:S02]  /*6e40*/  @!P0 SHF.R.U64 R44, R44, 0x10, R45 ;  /* 0x000000102c2c8819 */ /* 0x000fe4000000122d */
[----:B------:R-:W-:Y:S02]  /*6e50*/  SHF.R.S32.HI R2, RZ, 0x3, R3 ;  /* 0x00000003ff027819 */ /* 0x000fe40000011403 */
[----:B------:R-:W-:Y:S02]  /*6e60*/  LOP3.LUT R3, R152, 0x38, R78, 0xf8, !PT ;  /* 0x0000003898037812 */ /* 0x000fe400078ef84e */
[----:B------:R-:W-:Y:S01]  /*6e70*/  @!P0 SHF.R.U64 R8, R8, 0x10, R9 ;  /* 0x0000001008088819 */ /* 0x000fe20000001209 */
[----:B------:R-:W-:Y:S01]  /*6e80*/  IMAD R2, R2, 0xc00, R7 ;  /* 0x00000c0002027824 */ /* 0x000fe200078e0207 */
[----:B------:R-:W-:Y:S02]  /*6e90*/  LOP3.LUT R3, R3, R151, RZ, 0x3c, !PT ;  /* 0x0000009703037212 */ /* 0x000fe400078e3cff */
[----:B------:R-:W-:Y:S01]  /*6ea0*/  @!P0 SHF.R.U64 R46, R46, 0x10, R47 ;  /* 0x000000102e2e8819 */ /* 0x000fe2000000122f */
[----:B------:R-:W-:Y:S02]  /*6eb0*/  @!P0 HADD2.F32 R8, -RZ, R8.H0_H0 ;  /* 0x20000008ff088230 */ /* 0x000fe40000004100 */
        /* <DEDUP_REMOVED lines=8> */
[CC--:B-1----:R-:W-:Y:S02]  /*6f40*/  @!P0 FMUL.FTZ R2, R5.reuse, R3.reuse ;  /* 0x0000000305028220 */ /* 0x0c2fe40000410000 */
        /* <DEDUP_REMOVED lines=12> */
[----:B------:R-:W-:Y:S04]  /*7010*/  @!P0 FMUL.FTZ R45, R40, R3 ;  /* 0x00000003282d8220 */ /* 0x000fe80000410000 */
[C---:B------:R-:W-:Y:S02]  /*7020*/  @!P0 FFMA.FTZ R79, R5.reuse, R41, -R45 ;  /* 0x00000029054f8223 */ /* 0x040fe4000001082d */
[----:B------:R-:W-:Y:S01]  /*7030*/  @!P0 FMUL.FTZ R5, R5, R3 ;  /* 0x0000000305058220 */ /* 0x000fe20000410000 */
[----:B------:R-:W-:Y:S01]  /*7040*/  @!P0 HADD2.F32 R3, -RZ, R6.H1_H1 ;  /* 0x30000006ff038230 */ /* 0x000fe20000004100 */
[----:B------:R-:W-:Y:S04]  /*7050*/  @!P0 FMUL.FTZ R6, R42, R9 ;  /* 0x000000092a068220 */ /* 0x000fe80000410000 */
[C---:B------:R-:W-:Y:S02]  /*7060*/  @!P0 FFMA.FTZ R45, R3.reuse, R43, -R6 ;  /* 0x0000002b032d8223 */ /* 0x040fe40000010806 */
[----:B------:R-:W-:Y:S01]  /*7070*/  @!P0 FMUL.FTZ R6, R3, R9 ;  /* 0x0000000903068220 */ /* 0x000fe20000410000 */
[----:B------:R-:W-:Y:S02]  /*7080*/  @!P0 HADD2.F32 R9, -RZ, R44.H0_H0 ;  /* 0x2000002cff098230 */ /* 0x000fe40000004100 */
[----:B------:R-:W-:Y:S01]  /*7090*/  @!P0 HADD2.F32 R3, -RZ, R13.H1_H1 ;  /* 0x3000000dff038230 */ /* 0x000fe20000004100 */
[----:B------:R-:W-:Y:S01]  /*70a0*/  @!P0 FMUL.FTZ R13, R14, R8 ;  /* 0x000000080e0d8220 */ /* 0x000fe20000410000 */
[----:B------:R-:W-:Y:S01]  /*70b0*/  @!P0 F2FP.PACK_AB R56, R45, R79 ;  /* 0x0000004f2d38823e */ /* 0x000fe200000000ff */
[----:B------:R-:W-:Y:S02]  /*70c0*/  @!P0 IMAD.MOV.U32 R45, RZ, RZ, R54 ;  /* 0x000000ffff2d8224 */ /* 0x000fe400078e0036 */
[CC--:B------:R-:W-:Y:S01]  /*70d0*/  @!P0 FFMA.FTZ R13, R3.reuse, R9.reuse, -R13 ;  /* 0x00000009030d8223 */ /* 0x0c0fe2000001080d */
[----:B------:R-:W-:Y:S01]  /*70e0*/  @!P0 MOV R21, R56 ;  /* 0x0000003800158202 */ /* 0x000fe20000000f00 */
        /* <DEDUP_REMOVED lines=11> */
[----:B------:R-:W-:Y:S01]  /*71a0*/  @!P0 HADD2.F32 R41, -RZ, R38.H1_H1 ;  /* 0x30000026ff298230 */ /* 0x000fe20000004100 */
[----:B------:R-:W-:Y:S01]  /*71b0*/  @!P0 MOV R43, R55 ;  /* 0x00000037002b8202 */ /* 0x000fe20000000f00 */
[----:B------:R-:W-:Y:S01]  /*71c0*/  @!P0 HADD2.F32 R9, -RZ, R13.H0_H0 ;  /* 0x2000000dff098230 */ /* 0x000fe20000004100 */
[-C--:B------:R-:W-:Y:S01]  /*71d0*/  @!P0 FMUL.FTZ R42, R40, R8.reuse ;  /* 0x00000008282a8220 */ /* 0x080fe20000410000 */
[----:B------:R-:W-:Y:S01]  /*71e0*/  @!P0 SHF.R.U32.HI R14, RZ, 0x10, R11 ;  /* 0x00000010ff0e8819 */ /* 0x000fe2000001160b */
[----:B------:R-:W-:Y:S01]  /*71f0*/  @!P0 HADD2.F32 R15, -RZ, R15.H0_H0 ;  /* 0x2000000fff0f8230 */ /* 0x000fe20000004100 */
[----:B------:R-:W-:Y:S01]  /*7200*/  @!P0 MOV R11, R23 ;  /* 0x00000017000b8202 */ /* 0x000fe20000000f00 */
[C---:B------:R-:W-:Y:S01]  /*7210*/  @!P0 FMUL.FTZ R8, R9.reuse, R8 ;  /* 0x0000000809088220 */ /* 0x040fe20000410000 */
[----:B------:R-:W-:Y:S01]  /*7220*/  @!P0 F2FP.PACK_AB R5, R6, R5 ;  /* 0x000000050605823e */ /* 0x000fe200000000ff */
[-C--:B------:R-:W-:Y:S01]  /*7230*/  @!P0 FFMA.FTZ R79, R9, R41.reuse, -R42 ;  /* 0x00000029094f8223 */ /* 0x080fe2000001082a */
[----:B------:R-:W-:Y:S01]  /*7240*/  @!P0 HADD2.F32 R42, -RZ, R57.H0_H0 ;  /* 0x20000039ff2a8230 */ /* 0x000fe20000004100 */
[----:B------:R-:W-:Y:S01]  /*7250*/  @!P0 FFMA.FTZ R8, R40, R41, R8 ;  /* 0x0000002928088223 */ /* 0x000fe20000010008 */
[----:B------:R-:W-:Y:S01]  /*7260*/  @!P0 HADD2.F32 R41, -RZ, R43.H0_H0 ;  /* 0x2000002bff298230 */ /* 0x000fe20000004100 */
[----:B------:R-:W-:Y:S01]  /*7270*/  @!P0 IMAD.MOV.U32 R53, RZ, RZ, R5 ;  /* 0x000000ffff358224 */ /* 0x000fe200078e0005 */
[----:B------:R-:W-:Y:S01]  /*7280*/  @!P0 SHF.R.U32.HI R40, RZ, 0x10, R47 ;  /* 0x00000010ff288819 */ /* 0x000fe2000001162f */
[----:B------:R-:W-:Y:S01]  /*7290*/  @!P0 HADD2.F32 R9, -RZ, R11.H0_H0 ;  /* 0x2000000bff098230 */ /* 0x000fe20000004100 */
[----:B------:R-:W-:Y:S01]  /*72a0*/  @!P0 F2FP.PACK_AB R2, R3, R2 ;  /* 0x000000020302823e */ /* 0x000fe200000000ff */
[-C--:B------:R-:W-:Y:S01]  /*72b0*/  @!P0 FMUL.FTZ R44, R41, R10.reuse ;  /* 0x0000000a292c8220 */ /* 0x080fe20000410000 */
[----:B------:R-:W-:Y:S02]  /*72c0*/  @!P0 HADD2.F32 R14, -RZ, R14.H0_H0 ;  /* 0x2000000eff0e8230 */ /* 0x000fe40000004100 */
[C---:B------:R-:W-:Y:S01]  /*72d0*/  @!P0 FMUL.FTZ R10, R9.reuse, R10 ;  /* 0x0000000a090a8220 */ /* 0x040fe20000410000 */
[----:B------:R-:W-:Y:S01]  /*72e0*/  @!P0 HADD2.F32 R43, -RZ, R43.H1_H1 ;  /* 0x3000002bff2b8230 */ /* 0x000fe20000004100 */
[----:B------:R-:W-:Y:S01]  /*72f0*/  @!P0 FFMA.FTZ R47, R9, R42, -R44 ;  /* 0x0000002a092f8223 */ /* 0x000fe2000001082c */
[----:B------:R-:W-:Y:S01]  /*7300*/  @!P0 HADD2.F32 R44, -RZ, R40.H0_H0 ;  /* 0x20000028ff2c8230 */ /* 0x000fe20000004100 */
[----:B------:R-:W-:Y:S01]  /*7310*/  @!P0 MOV R52, R2 ;  /* 0x0000000200348202 */ /* 0x000fe20000000f00 */
[----:B------:R-:W-:Y:S01]  /*7320*/  @!P0 HADD2.F32 R11, -RZ, R11.H1_H1 ;  /* 0x3000000bff0b8230 */ /* 0x000fe20000004100 */
[----:B------:R-:W-:Y:S01]  /*7330*/  @!P0 FMUL.FTZ R9, R43, R14 ;  /* 0x0000000e2b098220 */ /* 0x000fe20000410000 */
[----:B------:R-:W-:Y:S03]  /*7340*/  @!P0 HADD2.F32 R40, -RZ, R45.H1_H1 ;  /* 0x3000002dff288230 */ /* 0x000fe60000004100 */
[C---:B------:R-:W-:Y:S01]  /*7350*/  @!P0 FFMA.FTZ R45, R11.reuse, R44, -R9 ;  /* 0x0000002c0b2d8223 */ /* 0x040fe20000010809 */
[----:B------:R-:W-:Y:S01]  /*7360*/  @!P0 HADD2.F32 R9, -RZ, R13.H1_H1 ;  /* 0x3000000dff098230 */ /* 0x000fe20000004100 */
[----:B------:R-:W-:Y:S01]  /*7370*/  @!P0 FMUL.FTZ R11, R11, R14 ;  /* 0x0000000e0b0b8220 */ /* 0x000fe20000410000 */
[----:B------:R-:W-:Y:S01]  /*7380*/  @!P0 HADD2.F32 R14, -RZ, R46.H0_H0 ;  /* 0x2000002eff0e8230 */ /* 0x000fe20000004100 */
[CC--:B------:R-:W-:Y:S04]  /*7390*/  @!P0 FMUL.FTZ R13, R40.reuse, R15.reuse ;  /* 0x0000000f280d8220 */ /* 0x0c0fe80000410000 */
[CC--:B------:R-:W-:Y:S02]  /*73a0*/  @!P0 FFMA.FTZ R13, R9.reuse, R14.reuse, -R13 ;  /* 0x0000000e090d8223 */ /* 0x0c0fe4000001080d */
[----:B------:R-:W-:Y:S01]  /*73b0*/  @!P0 FMUL.FTZ R9, R9, R15 ;  /* 0x0000000f09098220 */ /* 0x000fe20000410000 */
[----:B------:R-:W-:Y:S02]  /*73c0*/  @!P0 F2FP.PACK_AB R15, R45, R47 ;  /* 0x0000002f2d0f823e */ /* 0x000fe400000000ff */
[----:B------:R-:W-:Y:S01]  /*73d0*/  @!P0 F2FP.PACK_AB R13, R13, R79 ;  /* 0x0000004f0d0d823e */ /* 0x000fe200000000ff */
[----:B------:R-:W-:Y:S01]  /*73e0*/  @!P0 FFMA.FTZ R9, R40, R14, R9 ;  /* 0x0000000e28098223 */ /* 0x000fe20000010009 */
[----:B------:R-:W-:Y:S01]  /*73f0*/  @!P0 MOV R23, R15 ;  /* 0x0000000f00178202 */ /* 0x000fe20000000f00 */
[----:B------:R-:W-:Y:S02]  /*7400*/  @!P0 FFMA.FTZ R10, R41, R42, R10 ;  /* 0x0000002a290a8223 */ /* 0x000fe4000001000a */
[----:B------:R-:W-:Y:S01]  /*7410*/  @!P0 FFMA.FTZ R11, R43, R44, R11 ;  /* 0x0000002c2b0b8223 */ /* 0x000fe2000001000b */
[----:B------:R-:W-:Y:S01]  /*7420*/  @!P0 F2FP.PACK_AB R8, R9, R8 ;  /* 0x000000080908823e */ /* 0x000fe200000000ff */
[----:B------:R-:W-:Y:S03]  /*7430*/  @!P0 IMAD.MOV.U32 R22, RZ, RZ, R13 ;  /* 0x000000ffff168224 */ /* 0x000fe600078e000d */
        /* <DEDUP_REMOVED lines=9> */
.L_x_2321:
[----:B------:R-:W-:Y:S05]  /*74d0*/  BSYNC B0 ;  /* 0x0000000000007941 */ /* 0x000fea0003800000 */
.L_x_2320:
[----:B------:R-:W-:Y:S11]  /*74e0*/  ISETP.GE.AND P0, PT, R144, c[0x0][0x1d4], PT ;  /* 0x0000750090007a0c */ /* 0x000ff60003f06270 */
[----:B------:R-:W-:Y:S02]  /*74f0*/  @!UPT UIADD3 URZ, URZ, URZ, URZ ;  /* 0x0000003f3f3ff290 */ /* 0x000fe4000fffe03f */
[----:B------:R-:W-:-:S05]  /*7500*/  @P0 BRA `(.L_x_2319) ;  /* 0x0000076000000947 */ /* 0x000fca0003800000 */
[----:B-1----:R-:W-:Y:S01]  /*7510*/  SEL R2, R75, R74, !P2 ;  /* 0x0000004a4b027207 */ /* 0x002fe20005000000 */
[----:B------:R-:W1:Y:S01]  /*7520*/  LDS.128 R20, [R123+0xa080] ;  /* 0x00a080007b147984 */ /* 0x000e620000000c00 */
[----:B------:R-:W-:Y:S02]  /*7530*/  ISETP.GE.AND P0, PT, R144, c[0x0][0x27c], PT ;  /* 0x00009f0090007a0c */ /* 0x000fe40003f06270 */
[----:B------:R-:W-:Y:S04]  /*7540*/  SHF.R.S32.HI R3, RZ, 0x1f, R2 ;  /* 0x0000001fff037819 */ /* 0x000fe80000011402 */
[----:B------:R-:W-:Y:S04]  /*7550*/  LEA.HI R2, R3, R2, RZ, 0x4 ;  /* 0x0000000203027211 */ /* 0x000fe800078f20ff */
[----:B------:R-:W-:Y:S03]  /*7560*/  LEA.HI.SX32 R2, R2, R72, 0x1c ;  /* 0x0000004802027211 */ /* 0x000fe600078fe2ff */
[----:B------:R-:W-:Y:S01]  /*7570*/  @!P0 SHF.R.U64 R5, R16, 0x10, R17 ;  /* 0x0000001010058819 */ /* 0x000fe20000001211 */
[----:B------:R-:W-:Y:S01]  /*7580*/  @!P0 HADD2.F32 R11, -RZ, R57.H1_H1 ;  /* 0x30000039ff0b8230 */ /* 0x000fe20000004100 */
[----:B------:R-:W-:Y:S01]  /*7590*/  SHF.R.S32.HI R3, RZ, 0x1f, R2 ;  /* 0x0000001fff037819 */ /* 0x000fe20000011402 */
[----:B------:R-:W-:Y:S01]  /*75a0*/  @!P0 HADD2.F32 R40, -RZ, R59.H0_H0 ;  /* 0x2000003bff288230 */ /* 0x000fe20000004100 */
[----:B------:R-:W-:Y:S01]  /*75b0*/  SHF.L.U32 R52, R2, 0x3, RZ ;  /* 0x0000000302347819 */ /* 0x000fe200000006ff */
[----:B------:R-:W-:Y:S01]  /*75c0*/  @!P0 HADD2.F32 R8, -RZ, R5.H0_H0 ;  /* 0x20000005ff088230 */ /* 0x000fe20000004100 */
[----:B------:R-:W-:Y:S02]  /*75d0*/  LEA.HI R3, R3, R2, RZ, 0x3 ;  /* 0x0000000203037211 */ /* 0x000fe400078f18ff */
[----:B------:R-:W-:Y:S02]  /*75e0*/  @!P0 SHF.R.U64 R14, R48, 0x10, R49 ;  /* 0x00000010300e8819 */ /* 0x000fe40000001231 */
[----:B------:R-:W-:Y:S02]  /*75f0*/  SHF.R.S32.HI R2, RZ, 0x3, R3 ;  /* 0x00000003ff027819 */ /* 0x000fe40000011403 */
[----:B------:R-:W-:Y:S01]  /*7600*/  LOP3.LUT R3, R152, 0x38, R52, 0xf8, !PT ;  /* 0x0000003898037812 */ /* 0x000fe200078ef834 */
[----:B------:R-:W-:Y:S01]  /*7610*/  @!P0 HADD2.F32 R14, -RZ, R14.H0_H0 ;  /* 0x2000000eff0e8230 */ /* 0x000fe20000004100 */
[----:B------:R-:W-:Y:S01]  /*7620*/  @!P0 SHF.R.U32.HI R10, RZ, 0x10, R17 ;  /* 0x00000010ff0a8819 */ /* 0x000fe20000011611 */
[----:B------:R-:W-:Y:S01]  /*7630*/  IMAD R2, R2, 0xc00, R7 ;  /* 0x00000c0002027824 */ /* 0x000fe200078e0207 */
[----:B------:R-:W-:Y:S02]  /*7640*/  LOP3.LUT R3, R3, R151, RZ, 0x3c, !PT ;  /* 0x0000009703037212 */ /* 0x000fe400078e3cff */
[--C-:B------:R-:W-:Y:S01]  /*7650*/  @!P0 SHF.R.U32.HI R15, RZ, 0x10, R19.reuse ;  /* 0x00000010ff0f8819 */ /* 0x100fe20000011613 */
[----:B------:R-:W-:Y:S01]  /*7660*/  @!P0 HADD2.F32 R10, -RZ, R10.H0_H0 ;  /* 0x2000000aff0a8230 */ /* 0x000fe20000004100 */
[----:B------:R-:W-:Y:S01]  /*7670*/  @!P0 SHF.R.U64 R18, R18, 0x10, R19 ;  /* 0x0000001012128819 */ /* 0x000fe20000001213 */
[----:B------:R-:W-:Y:S01]  /*7680*/  IMAD.IADD R2, R2, 0x1, R3 ;  /* 0x0000000102027824 */ /* 0x000fe200078e0203 */
[----:B------:R-:W-:Y:S01]  /*7690*/  @!P0 HADD2.F32 R3, -RZ, R32.H1_H1 ;  /* 0x30000020ff038230 */ /* 0x000fe20000004100 */
[----:B------:R-:W-:Y:S01]  /*76a0*/  @!P0 SHF.R.U32.HI R17, RZ, 0x10, R49 ;  /* 0x00000010ff118819 */ /* 0x000fe20000011631 */
[----:B------:R-:W-:Y:S01]  /*76b0*/  @!P0 HADD2.F32 R32, -RZ, R58.H1_H1 ;  /* 0x3000003aff208230 */ /* 0x000fe20000004100 */
[--C-:B------:R-:W-:Y:S02]  /*76c0*/  @!P0 SHF.R.U32.HI R42, RZ, 0x10, R51.reuse ;  /* 0x00000010ff2a8819 */ /* 0x100fe40000011633 */
[----:B------:R-:W-:Y:S01]  /*76d0*/  SHF.L.U32 R2, R2, 0x1, RZ ;  /* 0x0000000102027819 */ /* 0x000fe200000006ff */
[----:B------:R-:W-:Y:S01]  /*76e0*/  @!P0 HADD2.F32 R17, -RZ, R17.H0_H0 ;  /* 0x20000011ff118230 */ /* 0x000fe20000004100 */
[----:B------:R-:W-:Y:S01]  /*76f0*/  @!P0 SHF.R.U64 R50, R50, 0x10, R51 ;  /* 0x0000001032328819 */ /* 0x000fe20000001233 */
[----:B------:R-:W-:Y:S02]  /*7700*/  @!P0 HADD2.F32 R42, -RZ, R42.H0_H0 ;  /* 0x2000002aff2a8230 */ /* 0x000fe40000004100 */
[----:B------:R1:W2:Y:S02]  /*7710*/  LDS.128 R44, [R2+0xa080] ;  /* 0x00a08000022c7984 */ /* 0x0002a40000000c00 */
[----:B-1----:R-:W-:Y:S05]  /*7720*/  @!P0 IMAD.MOV.U32 R2, RZ, RZ, R20 ;  /* 0x000000ffff028224 */ /* 0x002fea00078e0014 */
[--C-:B------:R-:W-:Y:S02]  /*7730*/  @!P0 HADD2.F32 R6, -RZ, R2.reuse.H0_H0 ;  /* 0x20000002ff068230 */ /* 0x100fe40000004100 */
[----:B------:R-:W-:Y:S03]  /*7740*/  @!P0 HADD2.F32 R5, -RZ, R2.H1_H1 ;  /* 0x30000002ff058230 */ /* 0x000fe60000004100 */
[C---:B------:R-:W-:Y:S02]  /*7750*/  @!P0 FMUL.FTZ R2, R6.reuse, R3 ;  /* 0x0000000306028220 */ /* 0x040fe40000410000 */
[----:B--2---:R-:W-:Y:S01]  /*7760*/  @!P0 IMAD.MOV.U32 R43, RZ, RZ, R46 ;  /* 0x000000ffff2b8224 */ /* 0x004fe200078e002e */
[----:B------:R-:W-:Y:S02]  /*7770*/  @!P0 MOV R13, R44 ;  /* 0x0000002c000d8202 */ /* 0x000fe40000000f00 */
[----:B------:R-:W-:Y:S03]  /*7780*/  @!P0 MOV R41, R47 ;  /* 0x0000002f00298202 */ /* 0x000fe60000000f00 */
[--C-:B------:R-:W-:Y:S02]  /*7790*/  @!P0 HADD2.F32 R9, -RZ, R13.reuse.H0_H0 ;  /* 0x2000000dff098230 */ /* 0x100fe40000004100 */
[----:B------:R-:W-:Y:S03]  /*77a0*/  @!P0 HADD2.F32 R13, -RZ, R13.H1_H1 ;  /* 0x3000000dff0d8230 */ /* 0x000fe60000004100 */
[----:B------:R-:W-:Y:S02]  /*77b0*/  @!P0 FMUL.FTZ R19, R9, R3 ;  /* 0x0000000309138220 */ /* 0x000fe40000410000 */
[-C--:B------:R-:W-:Y:S02]  /*77c0*/  @!P0 FMUL.FTZ R16, R13, R8.reuse ;  /* 0x000000080d108220 */ /* 0x080fe40000410000 */
[C---:B------:R-:W-:Y:S02]  /*77d0*/  @!P0 FMUL.FTZ R3, R5.reuse, R8 ;  /* 0x0000000805038220 */ /* 0x040fe40000410000 */
[----:B------:R-:W-:Y:S02]  /*77e0*/  @!P0 IMAD.MOV.U32 R8, RZ, RZ, R45 ;  /* 0x000000ffff088224 */ /* 0x000fe400078e002d */
[----:B------:R-:W-:Y:S01]  /*77f0*/  @!P0 FFMA.FTZ R57, R6, R11, -R19 ;  /* 0x0000000b06398223 */ /* 0x000fe20000010813 */
[----:B------:R-:W-:Y:S01]  /*7800*/  @!P0 MOV R6, R21 ;  /* 0x0000001500068202 */ /* 0x000fe20000000f00 */
[-C--:B------:R-:W-:Y:S01]  /*7810*/  @!P0 FFMA.FTZ R56, R5, R14.reuse, -R16 ;  /* 0x0000000e05388223 */ /* 0x080fe20000010810 */
[--C-:B------:R-:W-:Y:S01]  /*7820*/  @!P0 HADD2.F32 R16, -RZ, R8.reuse.H1_H1 ;  /* 0x30000008ff108230 */ /* 0x100fe20000004100 */
[----:B------:R-:W-:Y:S01]  /*7830*/  @!P0 FFMA.FTZ R2, R9, R11, R2 ;  /* 0x0000000b09028223 */ /* 0x000fe20000010002 */
[----:B------:R-:W-:Y:S01]  /*7840*/  @!P0 HADD2.F32 R5, -RZ, R33.H0_H0 ;  /* 0x20000021ff058230 */ /* 0x000fe20000004100 */
[----:B------:R-:W-:Y:S01]  /*7850*/  @!P0 FFMA.FTZ R3, R13, R14, R3 ;  /* 0x0000000e0d038223 */ /* 0x000fe20000010003 */
[----:B------:R-:W-:Y:S01]  /*7860*/  @!P0 HADD2.F32 R11, -RZ, R8.H0_H0 ;  /* 0x20000008ff0b8230 */ /* 0x000fe20000004100 */
[----:B------:R-:W-:Y:S01]  /*7870*/  @!P0 FMUL.FTZ R14, R16, R10 ;  /* 0x0000000a100e8220 */ /* 0x000fe20000410000 */
[----:B------:R-:W-:Y:S02]  /*7880*/  @!P0 HADD2.F32 R8, -RZ, R6.H1_H1 ;  /* 0x30000006ff088230 */ /* 0x000fe40000004100 */
[----:B------:R-:W-:Y:S01]  /*7890*/  @!P0 HADD2.F32 R13, -RZ, R58.H0_H0 ;  /* 0x2000003aff0d8230 */ /* 0x000fe20000004100 */
[----:B------:R-:W-:Y:S01]  /*78a0*/  @!P0 F2FP.PACK_AB R2, R3, R2 ;  /* 0x000000020302823e */ /* 0x000fe200000000ff */
[----:B------:R-:W-:Y:S01]  /*78b0*/  @!P0 HADD2.F32 R9, -RZ, R6.H0_H0 ;  /* 0x20000006ff098230 */ /* 0x000fe20000004100 */
[----:B------:R-:W-:Y:S01]  /*78c0*/  @!P0 FMUL.FTZ R6, R11, R5 ;  /* 0x000000050b068220 */ /* 0x000fe20000410000 */
[----:B------:R-:W-:Y:S01]  /*78d0*/  @!P0 HADD2.F32 R19, -RZ, R43.H0_H0 ;  /* 0x2000002bff138230 */ /* 0x000fe20000004100 */
[C---:B------:R-:W-:Y:S01]  /*78e0*/  @!P0 FFMA.FTZ R54, R8.reuse, R17, -R14 ;  /* 0x0000001108368223 */ /* 0x040fe2000001080e */
[----:B------:R-:W-:Y:S01]  /*78f0*/  @!P0 MOV R14, R22 ;  /* 0x00000016000e8202 */ /* 0x000fe20000000f00 */
[C---:B------:R-:W-:Y:S01]  /*7900*/  @!P0 FMUL.FTZ R5, R9.reuse, R5 ;  /* 0x0000000509058220 */ /* 0x040fe20000410000 */
[----:B------:R-:W-:Y:S01]  /*7910*/  @!P0 MOV R44, R2 ;  /* 0x00000002002c8202 */ /* 0x000fe20000000f00 */
[-C--:B------:R-:W-:Y:S02]  /*7920*/  @!P0 FFMA.FTZ R55, R9, R13.reuse, -R6 ;  /* 0x0000000d09378223 */ /* 0x080fe40000010806 */
[----:B------:R-:W-:Y:S01]  /*7930*/  @!P0 FMUL.FTZ R6, R8, R10 ;  /* 0x0000000a08068220 */ /* 0x000fe20000410000 */
[----:B------:R-:W-:Y:S01]  /*7940*/  @!P0 HADD2.F32 R8, -RZ, R33.H1_H1 ;  /* 0x30000021ff088230 */ /* 0x000fe20000004100 */
[----:B------:R-:W-:Y:S01]  /*7950*/  @!P0 FFMA.FTZ R5, R11, R13, R5 ;  /* 0x0000000d0b058223 */ /* 0x000fe20000010005 */
[----:B------:R-:W-:Y:S01]  /*7960*/  @!P0 HADD2.F32 R9, -RZ, R14.H0_H0 ;  /* 0x2000000eff098230 */ /* 0x000fe20000004100 */
[----:B------:R-:W-:Y:S01]  /*7970*/  @!P0 IMAD.MOV.U32 R13, RZ, RZ, R23 ;  /* 0x000000ffff0d8224 */ /* 0x000fe200078e0017 */
[----:B------:R-:W-:Y:S01]  /*7980*/  @!P0 HADD2.F32 R11, -RZ, R34.H0_H0 ;  /* 0x20000022ff0b8230 */ /* 0x000fe20000004100 */
[-C--:B------:R-:W-:Y:S01]  /*7990*/  @!P0 FMUL.FTZ R10, R19, R8.reuse ;  /* 0x00000008130a8220 */ /* 0x080fe20000410000 */
[--C-:B------:R-:W-:Y:S01]  /*79a0*/  @!P0 HADD2.F32 R33, -RZ, R41.reuse.H0_H0 ;  /* 0x20000029ff218230 */ /* 0x100fe20000004100 */
[C---:B------:R-:W-:Y:S01]  /*79b0*/  @!P0 FMUL.FTZ R8, R9.reuse, R8 ;  /* 0x0000000809088220 */ /* 0x040fe20000410000 */
[----:B------:R-:W-:Y:S01]  /*79c0*/  @!P0 HADD2.F32 R41, -RZ, R41.H1_H1 ;  /* 0x30000029ff298230 */ /* 0x000fe20000004100 */
[----:B------:R-:W-:Y:S01]  /*79d0*/  @!P0 FFMA.FTZ R53, R9, R32, -R10 ;  /* 0x0000002009358223 */ /* 0x000fe2000001080a */
[----:B------:R-:W-:Y:S01]  /*79e0*/  @!P0 HADD2.F32 R10, -RZ, R13.H0_H0 ;  /* 0x2000000dff0a8230 */ /* 0x000fe20000004100 */
[----:B------:R-:W-:Y:S01]  /*79f0*/  @!P0 FMUL.FTZ R48, R33, R11 ;  /* 0x0000000b21308220 */ /* 0x000fe20000410000 */
[----:B------:R-:W-:Y:S01]  /*7a00*/  @!P0 HADD2.F32 R9, -RZ, R15.H0_H0 ;  /* 0x2000000fff098230 */ /* 0x000fe20000004100 */
[----:B------:R-:W-:Y:S01]  /*7a10*/  @!P0 FFMA.FTZ R6, R16, R17, R6 ;  /* 0x0000001110068223 */ /* 0x000fe20000010006 */
[----:B------:R-:W-:Y:S01]  /*7a20*/  @!P0 HADD2.F32 R15, -RZ, R43.H1_H1 ;  /* 0x3000002bff0f8230 */ /* 0x000fe20000004100 */
[----:B------:R-:W-:Y:S01]  /*7a30*/  @!P0 FFMA.FTZ R51, R10, R40, -R48 ;  /* 0x000000280a338223 */ /* 0x000fe20000010830 */
[----:B------:R-:W-:Y:S01]  /*7a40*/  @!P0 F2FP.PACK_AB R43, R56, R57 ;  /* 0x00000039382b823e */ /* 0x000fe200000000ff */
[----:B------:R-:W-:Y:S01]  /*7a50*/  @!P0 FMUL.FTZ R10, R10, R11 ;  /* 0x0000000b0a0a8220 */ /* 0x000fe20000410000 */
[----:B------:R-:W-:Y:S01]  /*7a60*/  @!P0 F2FP.PACK_AB R5, R6, R5 ;  /* 0x000000050605823e */ /* 0x000fe200000000ff */
[----:B------:R-:W-:Y:S01]  /*7a70*/  @!P0 FMUL.FTZ R48, R41, R9 ;  /* 0x0000000929308220 */ /* 0x000fe20000410000 */
[----:B------:R-:W-:Y:S01]  /*7a80*/  @!P0 MOV R20, R43 ;  /* 0x0000002b00148202 */ /* 0x000fe20000000f00 */
[----:B------:R-:W-:Y:S01]  /*7a90*/  @!P0 FFMA.FTZ R8, R19, R32, R8 ;  /* 0x0000002013088223 */ /* 0x000fe20000010008 */
[----:B------:R-:W-:Y:S01]  /*7aa0*/  @!P0 HADD2.F32 R11, -RZ, R13.H1_H1 ;  /* 0x3000000dff0b8230 */ /* 0x000fe20000004100 */
[----:B------:R-:W-:Y:S01]  /*7ab0*/  @!P0 IMAD.MOV.U32 R45, RZ, RZ, R5 ;  /* 0x000000ffff2d8224 */ /* 0x000fe200078e0005 */
[----:B------:R-:W-:Y:S02]  /*7ac0*/  @!P0 HADD2.F32 R13, -RZ, R18.H0_H0 ;  /* 0x20000012ff0d8230 */ /* 0x000fe40000004100 */
[----:B------:R-:W-:Y:S01]  /*7ad0*/  @!P0 HADD2.F32 R18, -RZ, R50.H0_H0 ;  /* 0x20000032ff128230 */ /* 0x000fe20000004100 */
[C---:B------:R-:W-:Y:S01]  /*7ae0*/  @!P0 FFMA.FTZ R49, R11.reuse, R42, -R48 ;  /* 0x0000002a0b318223 */ /* 0x040fe20000010830 */
[----:B------:R-:W-:Y:S01]  /*7af0*/  @!P0 F2FP.PACK_AB R48, R54, R55 ;  /* 0x000000373630823e */ /* 0x000fe200000000ff */
[----:B------:R-:W-:Y:S01]  /*7b00*/  @!P0 FMUL.FTZ R11, R11, R9 ;  /* 0x000000090b0b8220 */ /* 0x000fe20000410000 */
[----:B------:R-:W-:Y:S01]  /*7b10*/  @!P0 HADD2.F32 R9, -RZ, R14.H1_H1 ;  /* 0x3000000eff098230 */ /* 0x000fe20000004100 */
[----:B------:R-:W-:Y:S01]  /*7b20*/  @!P0 FMUL.FTZ R14, R15, R13 ;  /* 0x0000000d0f0e8220 */ /* 0x000fe20000410000 */
[----:B------:R-:W-:Y:S03]  /*7b30*/  @!P0 MOV R21, R48 ;  /* 0x0000003000158202 */ /* 0x000fe60000000f00 */
[-C--:B------:R-:W-:Y:S01]  /*7b40*/  @!P0 FFMA.FTZ R50, R9, R18.reuse, -R14 ;  /* 0x0000001209328223 */ /* 0x080fe2000001080e */
[----:B------:R-:W-:Y:S01]  /*7b50*/  @!P0 F2FP.PACK_AB R14, R49, R51 ;  /* 0x00000033310e823e */ /* 0x000fe200000000ff */
[----:B------:R-:W-:Y:S03]  /*7b60*/  @!P0 FMUL.FTZ R9, R9, R13 ;  /* 0x0000000d09098220 */ /* 0x000fe60000410000 */
        /* <DEDUP_REMOVED lines=16> */
.L_x_2319:
[----:B-123--:R-:W-:Y:S05]  /*7c70*/  BSYNC B1 ;  /* 0x0000000000017941 */ /* 0x00efea0003800000 */
.L_x_2318:
[----:B------:R1:W2:Y:S04]  /*7c80*/  SHFL.IDX PT, R45, R81, 0x1, 0x181f ;  /* 0x00381f00512d7f89 */ /* 0x0002a800000e0000 */
[----:B------:R1:W3:Y:S01]  /*7c90*/  SHFL.IDX PT, R44, R82, 0x1, 0x181f ;  /* 0x00381f00522c7f89 */ /* 0x0002e200000e0000 */
[----:B------:R-:W-:-:S05]  /*7ca0*/  @P5 BRA `(.L_x_2307) ;  /* 0x0000132000005947 */ /* 0x000fca0003800000 */
[----:B------:R-:W-:Y:S01]  /*7cb0*/  ISETP.GE.AND P0, PT, R140, c[0x0][0x1d4], PT ;  /* 0x000075008c007a0c */ /* 0x000fe20003f06270 */
[----:B------:R-:W-:Y:S01]  /*7cc0*/  BSSY B0, `(.L_x_2322) ;  /* 0x000007b000007945 */ /* 0x000fe20003800000 */
[----:B------:R-:W-:Y:S05]  /*7cd0*/  IADD3 R55, R145, 0x20, RZ ;  /* 0x0000002091377810 */ /* 0x000fea0007ffe0ff */
[----:B------:R-:W-:Y:S05]  /*7ce0*/  IMAD.SHL.U32 R55, R55, 0x40, RZ ;  /* 0x0000004037377824 */ /* 0x000fea00078e00ff */
[----:B------:R-:W-:Y:S01]  /*7cf0*/  LOP3.LUT R55, R55, 0x1c0, RZ, 0xc0, !PT ;  /* 0x000001c037377812 */ /* 0x000fe200078ec0ff */
[----:B------:R-:W-:-:S05]  /*7d00*/  @P0 BRA `(.L_x_2323) ;  /* 0x0000076000000947 */ /* 0x000fca0003800000 */
[----:B------:R-:W-:Y:S01]  /*7d10*/  SEL R2, R75, R74, !P1 ;  /* 0x0000004a4b027207 */ /* 0x000fe20004800000 */
[----:B------:R-:W4:Y:S01]  /*7d20*/  LDS.128 R16, [R122+0xa080] ;  /* 0x00a080007a107984 */ /* 0x000f220000000c00 */
[----:B------:R-:W-:Y:S02]  /*7d30*/  ISETP.GE.AND P0, PT, R140, c[0x0][0x27c], PT ;  /* 0x00009f008c007a0c */ /* 0x000fe40003f06270 */
[----:B------:R-:W-:Y:S04]  /*7d40*/  SHF.R.S32.HI R3, RZ, 0x1f, R2 ;  /* 0x0000001fff037819 */ /* 0x000fe80000011402 */
[----:B------:R-:W-:Y:S04]  /*7d50*/  LEA.HI R2, R3, R2, RZ, 0x4 ;  /* 0x0000000203027211 */ /* 0x000fe800078f20ff */
[----:B------:R-:W-:Y:S03]  /*7d60*/  LEA.HI.SX32 R2, R2, R73, 0x1c ;  /* 0x0000004902027211 */ /* 0x000fe600078fe2ff */
[----:B------:R-:W-:Y:S01]  /*7d70*/  @!P0 SHF.R.U64 R5, R24, 0x10, R25 ;  /* 0x0000001018058819 */ /* 0x000fe20000001219 */
        /* <DEDUP_REMOVED lines=12> */
[----:B------:R-:W-:Y:S01]  /*7e40*/  LOP3.LUT R3, R3, R149, RZ, 0x3c, !PT ;  /* 0x0000009503037212 */ /* 0x000fe200078e3cff */
[----:B------:R-:W-:Y:S01]  /*7e50*/  @!P0 HADD2.F32 R25, -RZ, R69.H0_H0 ;  /* 0x20000045ff198230 */ /* 0x000fe20000004100 */
[----:B------:R-:W-:Y:S01]  /*7e60*/  @!P0 SHF.R.U32.HI R23, RZ, 0x10, R61 ;  /* 0x00000010ff178819 */ /* 0x000fe2000001163d */
[----:B------:R-:W-:Y:S01]  /*7e70*/  @!P0 HADD2.F32 R10, -RZ, R10.H0_H0 ;  /* 0x2000000aff0a8230 */ /* 0x000fe20000004100 */
[----:B------:R-:W-:Y:S01]  /*7e80*/  @!P0 SHF.R.U32.HI R11, RZ, 0x10, R27 ;  /* 0x00000010ff0b8819 */ /* 0x000fe2000001161b */
[----:B------:R-:W-:Y:S01]  /*7e90*/  IMAD.IADD R2, R2, 0x1, R3 ;  /* 0x0000000102027824 */ /* 0x000fe200078e0203 */
[----:B------:R-:W-:Y:S01]  /*7ea0*/  @!P0 HADD2.F32 R3, -RZ, R34.H1_H1 ;  /* 0x30000022ff038230 */ /* 0x000fe20000004100 */
[----:B------:R-:W-:Y:S01]  /*7eb0*/  @!P0 SHF.R.U32.HI R24, RZ, 0x10, R63 ;  /* 0x00000010ff188819 */ /* 0x000fe2000001163f */
[----:B------:R-:W-:Y:S01]  /*7ec0*/  @!P0 HADD2.F32 R23, -RZ, R23.H0_H0 ;  /* 0x20000017ff178230 */ /* 0x000fe20000004100 */
[----:B------:R-:W-:Y:S01]  /*7ed0*/  @!P0 SHF.R.U64 R15, R26, 0x10, R27 ;  /* 0x000000101a0f8819 */ /* 0x000fe2000000121b */
[----:B------:R-:W-:Y:S01]  /*7ee0*/  @!P0 HADD2.F32 R11, -RZ, R11.H0_H0 ;  /* 0x2000000bff0b8230 */ /* 0x000fe20000004100 */
[----:B------:R-:W-:Y:S02]  /*7ef0*/  SHF.L.U32 R2, R2, 0x1, RZ ;  /* 0x0000000102027819 */ /* 0x000fe400000006ff */
[----:B------:R-:W-:Y:S01]  /*7f00*/  @!P0 SHF.R.U64 R27, R62, 0x10, R63 ;  /* 0x000000103e1b8819 */ /* 0x000fe2000000123f */
[----:B------:R-:W-:Y:S02]  /*7f10*/  @!P0 HADD2.F32 R15, -RZ, R15.H0_H0 ;  /* 0x2000000fff0f8230 */ /* 0x000fe40000004100 */
[----:B------:R4:W5:Y:S02]  /*7f20*/  LDS.128 R40, [R2+0xa080] ;  /* 0x00a0800002287984 */ /* 0x0009640000000c00 */
[----:B------:R-:W-:Y:S01]  /*7f30*/  @!P0 HADD2.F32 R27, -RZ, R27.H0_H0 ;  /* 0x2000001bff1b8230 */ /* 0x000fe20000004100 */
[----:B----4-:R-:W-:Y:S05]  /*7f40*/  @!P0 IMAD.MOV.U32 R2, RZ, RZ, R16 ;  /* 0x000000ffff028224 */ /* 0x010fea00078e0010 */
[--C-:B------:R-:W-:Y:S02]  /*7f50*/  @!P0 HADD2.F32 R6, -RZ, R2.reuse.H0_H0 ;  /* 0x20000002ff068230 */ /* 0x100fe40000004100 */
[----:B------:R-:W-:Y:S03]  /*7f60*/  @!P0 HADD2.F32 R5, -RZ, R2.H1_H1 ;  /* 0x30000002ff058230 */ /* 0x000fe60000004100 */
[-C--:B------:R-:W-:Y:S01]  /*7f70*/  @!P0 FMUL.FTZ R2, R6, R3.reuse ;  /* 0x0000000306028220 */ /* 0x080fe20000410000 */
[----:B-----5:R-:W-:Y:S05]  /*7f80*/  @!P0 MOV R14, R40 ;  /* 0x00000028000e8202 */ /* 0x020fea0000000f00 */
[--C-:B------:R-:W-:Y:S02]  /*7f90*/  @!P0 HADD2.F32 R9, -RZ, R14.reuse.H0_H0 ;  /* 0x2000000eff098230 */ /* 0x100fe40000004100 */
[----:B------:R-:W-:Y:S03]  /*7fa0*/  @!P0 HADD2.F32 R14, -RZ, R14.H1_H1 ;  /* 0x3000000eff0e8230 */ /* 0x000fe60000004100 */
[----:B------:R-:W-:Y:S02]  /*7fb0*/  @!P0 FMUL.FTZ R22, R9, R3 ;  /* 0x0000000309168220 */ /* 0x000fe40000410000 */
[-C--:B------:R-:W-:Y:S02]  /*7fc0*/  @!P0 FMUL.FTZ R21, R14, R8.reuse ;  /* 0x000000080e158220 */ /* 0x080fe40000410000 */
[----:B------:R-:W-:Y:S02]  /*7fd0*/  @!P0 FMUL.FTZ R3, R5, R8 ;  /* 0x0000000805038220 */ /* 0x000fe40000410000 */
[----:B------:R-:W-:Y:S02]  /*7fe0*/  @!P0 IMAD.MOV.U32 R8, RZ, RZ, R41 ;  /* 0x000000ffff088224 */ /* 0x000fe400078e0029 */
[-C--:B------:R-:W-:Y:S02]  /*7ff0*/  @!P0 FFMA.FTZ R2, R9, R13.reuse, R2 ;  /* 0x0000000d09028223 */ /* 0x080fe40000010002 */
[----:B------:R-:W-:Y:S01]  /*8000*/  @!P0 FFMA.FTZ R54, R6, R13, -R22 ;  /* 0x0000000d06368223 */ /* 0x000fe20000010816 */
[----:B------:R-:W-:Y:S01]  /*8010*/  @!P0 MOV R6, R17 ;  /* 0x0000001100068202 */ /* 0x000fe20000000f00 */
[-C--:B------:R-:W-:Y:S01]  /*8020*/  @!P0 FFMA.FTZ R53, R5, R20.reuse, -R21 ;  /* 0x0000001405358223 */ /* 0x080fe20000010815 */
[----:B------:R-:W-:Y:S01]  /*8030*/  @!P0 HADD2.F32 R5, -RZ, R35.H0_H0 ;  /* 0x20000023ff058230 */ /* 0x000fe20000004100 */
[----:B------:R-:W-:Y:S01]  /*8040*/  @!P0 FFMA.FTZ R3, R14, R20, R3 ;  /* 0x000000140e038223 */ /* 0x000fe20000010003 */
[--C-:B------:R-:W-:Y:S01]  /*8050*/  @!P0 HADD2.F32 R20, -RZ, R8.reuse.H0_H0 ;  /* 0x20000008ff148230 */ /* 0x100fe20000004100 */
[----:B------:R-:W-:Y:S01]  /*8060*/  @!P0 IMAD.MOV.U32 R13, RZ, RZ, R43 ;  /* 0x000000ffff0d8224 */ /* 0x000fe200078e002b */
[----:B------:R-:W-:Y:S02]  /*8070*/  @!P0 HADD2.F32 R22, -RZ, R8.H1_H1 ;  /* 0x30000008ff168230 */ /* 0x000fe40000004100 */
[----:B------:R-:W-:Y:S01]  /*8080*/  @!P0 HADD2.F32 R21, -RZ, R68.H0_H0 ;  /* 0x20000044ff158230 */ /* 0x000fe20000004100 */
[----:B------:R-:W-:Y:S01]  /*8090*/  @!P0 F2FP.PACK_AB R2, R3, R2 ;  /* 0x000000020302823e */ /* 0x000fe200000000ff */
[--C-:B------:R-:W-:Y:S01]  /*80a0*/  @!P0 HADD2.F32 R9, -RZ, R6.reuse.H0_H0 ;  /* 0x20000006ff098230 */ /* 0x100fe20000004100 */
[----:B------:R-:W-:Y:S01]  /*80b0*/  @!P0 FMUL.FTZ R14, R22, R10 ;  /* 0x0000000a160e8220 */ /* 0x000fe20000410000 */
[----:B------:R-:W-:Y:S01]  /*80c0*/  @!P0 HADD2.F32 R8, -RZ, R6.H1_H1 ;  /* 0x30000006ff088230 */ /* 0x000fe20000004100 */
[-C--:B------:R-:W-:Y:S01]  /*80d0*/  @!P0 FMUL.FTZ R6, R20, R5.reuse ;  /* 0x0000000514068220 */ /* 0x080fe20000410000 */
[----:B------:R-:W-:Y:S01]  /*80e0*/  @!P0 MOV R40, R2 ;  /* 0x0000000200288202 */ /* 0x000fe20000000f00 */
[C---:B------:R-:W-:Y:S01]  /*80f0*/  @!P0 FMUL.FTZ R5, R9.reuse, R5 ;  /* 0x0000000509058220 */ /* 0x040fe20000410000 */
[--C-:B------:R-:W-:Y:S01]  /*8100*/  @!P0 HADD2.F32 R32, -RZ, R13.reuse.H0_H0 ;  /* 0x2000000dff208230 */ /* 0x100fe20000004100 */
[----:B------:R-:W-:Y:S01]  /*8110*/  @!P0 FFMA.FTZ R52, R9, R21, -R6 ;  /* 0x0000001509348223 */ /* 0x000fe20000010806 */
[----:B------:R-:W-:Y:S01]  /*8120*/  @!P0 HADD2.F32 R34, -RZ, R13.H1_H1 ;  /* 0x3000000dff228230 */ /* 0x000fe20000004100 */
[C---:B------:R-:W-:Y:S01]  /*8130*/  @!P0 FMUL.FTZ R6, R8.reuse, R10 ;  /* 0x0000000a08068220 */ /* 0x040fe20000410000 */
[----:B------:R-:W-:Y:S01]  /*8140*/  @!P0 HADD2.F32 R10, -RZ, R35.H1_H1 ;  /* 0x30000023ff0a8230 */ /* 0x000fe20000004100 */
[----:B------:R-:W-:Y:S01]  /*8150*/  @!P0 FFMA.FTZ R51, R8, R23, -R14 ;  /* 0x0000001708338223 */ /* 0x000fe2000001080e */
[----:B------:R-:W-:Y:S01]  /*8160*/  @!P0 MOV R8, R19 ;  /* 0x0000001300088202 */ /* 0x000fe20000000f00 */
[----:B------:R-:W-:Y:S01]  /*8170*/  @!P0 FMUL.FTZ R14, R34, R11 ;  /* 0x0000000b220e8220 */ /* 0x000fe20000410000 */
[----:B------:R-:W-:Y:S01]  /*8180*/  @!P0 HADD2.F32 R35, -RZ, R24.H0_H0 ;  /* 0x20000018ff238230 */ /* 0x000fe20000004100 */
[----:B------:R-:W-:Y:S02]  /*8190*/  @!P0 FMUL.FTZ R13, R32, R10 ;  /* 0x0000000a200d8220 */ /* 0x000fe40000410000 */
[----:B------:R-:W-:Y:S01]  /*81a0*/  @!P0 FFMA.FTZ R5, R20, R21, R5 ;  /* 0x0000001514058223 */ /* 0x000fe20000010005 */
[--C-:B------:R-:W-:Y:S01]  /*81b0*/  @!P0 HADD2.F32 R9, -RZ, R8.reuse.H0_H0 ;  /* 0x20000008ff098230 */ /* 0x100fe20000004100 */
[----:B------:R-:W-:Y:S01]  /*81c0*/  @!P0 FFMA.FTZ R6, R22, R23, R6 ;  /* 0x0000001716068223 */ /* 0x000fe20000010006 */
[----:B------:R-:W-:Y:S01]  /*81d0*/  @!P0 HADD2.F32 R8, -RZ, R8.H1_H1 ;  /* 0x30000008ff088230 */ /* 0x000fe20000004100 */
[----:B------:R-:W-:Y:S02]  /*81e0*/  @!P0 F2FP.PACK_AB R20, R51, R52 ;  /* 0x000000343314823e */ /* 0x000fe400000000ff */
[C---:B------:R-:W-:Y:S01]  /*81f0*/  @!P0 FFMA.FTZ R50, R9.reuse, R33, -R13 ;  /* 0x0000002109328223 */ /* 0x040fe2000001080d */
[----:B------:R-:W-:Y:S01]  /*8200*/  @!P0 MOV R13, R42 ;  /* 0x0000002a000d8202 */ /* 0x000fe20000000f00 */
[----:B------:R-:W-:Y:S01]  /*8210*/  @!P0 FMUL.FTZ R10, R9, R10 ;  /* 0x0000000a090a8220 */ /* 0x000fe20000410000 */
[----:B------:R-:W-:Y:S01]  /*8220*/  @!P0 MOV R17, R20 ;  /* 0x0000001400118202 */ /* 0x000fe20000000f00 */
[----:B------:R-:W-:Y:S01]  /*8230*/  @!P0 IMAD.MOV.U32 R9, RZ, RZ, R18 ;  /* 0x000000ffff098224 */ /* 0x000fe200078e0012 */
[----:B------:R-:W-:Y:S01]  /*8240*/  @!P0 F2FP.PACK_AB R5, R6, R5 ;  /* 0x000000050605823e */ /* 0x000fe200000000ff */
[C---:B------:R-:W-:Y:S01]  /*8250*/  @!P0 FMUL.FTZ R11, R8.reuse, R11 ;  /* 0x0000000b080b8220 */ /* 0x040fe20000410000 */
[----:B------:R-:W-:Y:S01]  /*8260*/  @!P0 HADD2.F32 R24, -RZ, R13.H0_H0 ;  /* 0x2000000dff188230 */ /* 0x000fe20000004100 */
[----:B------:R-:W-:Y:S01]  /*8270*/  @!P0 FFMA.FTZ R49, R8, R35, -R14 ;  /* 0x0000002308318223 */ /* 0x000fe2000001080e */
[----:B------:R-:W-:Y:S01]  /*8280*/  @!P0 HADD2.F32 R8, -RZ, R36.H0_H0 ;  /* 0x20000024ff088230 */ /* 0x000fe20000004100 */
[----:B------:R-:W-:Y:S01]  /*8290*/  @!P0 IMAD.MOV.U32 R41, RZ, RZ, R5 ;  /* 0x000000ffff298224 */ /* 0x000fe200078e0005 */
[----:B------:R-:W-:Y:S02]  /*82a0*/  @!P0 HADD2.F32 R14, -RZ, R9.H0_H0 ;  /* 0x20000009ff0e8230 */ /* 0x000fe40000004100 */
[----:B------:R-:W-:Y:S02]  /*82b0*/  @!P0 HADD2.F32 R26, -RZ, R13.H1_H1 ;  /* 0x3000000dff1a8230 */ /* 0x000fe40000004100 */
[----:B------:R-:W-:Y:S01]  /*82c0*/  @!P0 HADD2.F32 R13, -RZ, R9.H1_H1 ;  /* 0x30000009ff0d8230 */ /* 0x000fe20000004100 */
[-C--:B------:R-:W-:Y:S02]  /*82d0*/  @!P0 FMUL.FTZ R9, R24, R8.reuse ;  /* 0x0000000818098220 */ /* 0x080fe40000410000 */
[C---:B------:R-:W-:Y:S02]  /*82e0*/  @!P0 FMUL.FTZ R8, R14.reuse, R8 ;  /* 0x000000080e088220 */ /* 0x040fe40000410000 */
[----:B------:R-:W-:Y:S01]  /*82f0*/  @!P0 FFMA.FTZ R48, R14, R25, -R9 ;  /* 0x000000190e308223 */ /* 0x000fe20000010809 */
[----:B------:R-:W-:Y:S01]  /*8300*/  @!P0 F2FP.PACK_AB R14, R49, R50 ;  /* 0x00000032310e823e */ /* 0x000fe200000000ff */
[----:B------:R-:W-:Y:S02]  /*8310*/  @!P0 FMUL.FTZ R9, R13, R15 ;  /* 0x0000000f0d098220 */ /* 0x000fe40000410000 */
[----:B------:R-:W-:Y:S01]  /*8320*/  @!P0 FFMA.FTZ R8, R24, R25, R8 ;  /* 0x0000001918088223 */ /* 0x000fe20000010008 */
[----:B------:R-:W-:Y:S01]  /*8330*/  @!P0 MOV R19, R14 ;  /* 0x0000000e00138202 */ /* 0x000fe20000000f00 */
[C---:B------:R-:W-:Y:S01]  /*8340*/  @!P0 FMUL.FTZ R46, R26.reuse, R15 ;  /* 0x0000000f1a2e8220 */ /* 0x040fe20000410000 */
[----:B------:R-:W-:Y:S01]  /*8350*/  @!P0 F2FP.PACK_AB R15, R53, R54 ;  /* 0x00000036350f823e */ /* 0x000fe200000000ff */
[----:B------:R-:W-:Y:S02]  /*8360*/  @!P0 FFMA.FTZ R9, R26, R27, R9 ;  /* 0x0000001b1a098223 */ /* 0x000fe40000010009 */
[----:B------:R-:W-:Y:S01]  /*8370*/  @!P0 FFMA.FTZ R10, R32, R33, R10 ;  /* 0x00000021200a8223 */ /* 0x000fe2000001000a */
[----:B------:R-:W-:Y:S01]  /*8380*/  @!P0 MOV R16, R15 ;  /* 0x0000000f00108202 */ /* 0x000fe20000000f00 */
[----:B------:R-:W-:Y:S01]  /*8390*/  @!P0 FFMA.FTZ R46, R13, R27, -R46 ;  /* 0x0000001b0d2e8223 */ /* 0x000fe2000001082e */
[----:B------:R-:W-:Y:S01]  /*83a0*/  @!P0 F2FP.PACK_AB R8, R9, R8 ;  /* 0x000000080908823e */ /* 0x000fe200000000ff */
[----:B------:R-:W-:Y:S03]  /*83b0*/  @!P0 FFMA.FTZ R11, R34, R35, R11 ;  /* 0x00000023220b8223 */ /* 0x000fe6000001000b */
[----:B------:R-:W-:Y:S02]  /*83c0*/  @!P0 F2FP.PACK_AB R13, R46, R48 ;  /* 0x000000302e0d823e */ /* 0x000fe400000000ff */
[----:B------:R-:W-:Y:S02]  /*83d0*/  @!P0 F2FP.PACK_AB R10, R11, R10 ;  /* 0x0000000a0b0a823e */ /* 0x000fe400000000ff */
[----:B------:R-:W-:Y:S01]  /*83e0*/  @!P0 MOV R42, R8 ;  /* 0x00000008002a8202 */ /* 0x000fe20000000f00 */
[----:B------:R-:W-:Y:S01]  /*83f0*/  @!P0 IMAD.MOV.U32 R18, RZ, RZ, R13 ;  /* 0x000000ffff128224 */ /* 0x000fe200078e000d */
[----:B------:R-:W-:Y:S02]  /*8400*/  @!P0 MOV R43, R10 ;  /* 0x0000000a002b8202 */ /* 0x000fe40000000f00 */
[C---:B---3--:R-:W-:Y:S04]  /*8410*/  LEA R2, P0, R87.reuse, R44, 0x1 ;  /* 0x0000002c57027211 */ /* 0x048fe800078008ff */
[----:B--2---:R-:W-:Y:S02]  /*8420*/  LEA.HI.X R3, R87, R45, R103, 0x1, P0 ;  /* 0x0000002d57037211 */ /* 0x004fe400000f0c67 */
[C---:B------:R-:W-:Y:S03]  /*8430*/  ISETP.GE.AND P0, PT, R47.reuse, c[0x0][0x1d4], PT ;  /* 0x000075002f007a0c */ /* 0x040fe60003f06270 */
[----:B------:R2:W-:Y:S10]  /*8440*/  ST.E.128 [R2.64], R16 ;  /* 0x0000001002007985 */ /* 0x0005f4000c101d0a */
[----:B------:R-:W-:Y:S05]  /*8450*/  @!P0 IMAD.WIDE R8, R47, 0x2, R44 ;  /* 0x000000022f088825 */ /* 0x000fea00078e022c */
[----:B------:R2:W-:Y:S02]  /*8460*/  @!P0 ST.E.128 [R8.64], R40 ;  /* 0x0000002808008985 */ /* 0x0005e4000c101d0a */
.L_x_2323:
[----:B------:R-:W-:Y:S05]  /*8470*/  BSYNC B0 ;  /* 0x0000000000007941 */ /* 0x000fea0003800000 */
.L_x_2322:
[----:B------:R-:W-:Y:S11]  /*8480*/  ISETP.GE.AND P0, PT, R144, c[0x0][0x1d4], PT ;  /* 0x0000750090007a0c */ /* 0x000ff60003f06270 */
[----:B------:R-:W-:Y:S02]  /*8490*/  @!UPT UIADD3 URZ, URZ, URZ, URZ ;  /* 0x0000003f3f3ff290 */ /* 0x000fe4000fffe03f */
[----:B------:R-:W-:-:S05]  /*84a0*/  @P0 BRA `(.L_x_2307) ;  /* 0x00000b2000000947 */ /* 0x000fca0003800000 */
[----:B--2---:R-:W-:Y:S01]  /*84b0*/  SEL R2, R75, R74, !P2 ;  /* 0x0000004a4b027207 */ /* 0x004fe20005000000 */
[----:B------:R-:W2:Y:S01]  /*84c0*/  LDS.128 R16, [R121+0xa080] ;  /* 0x00a0800079107984 */ /* 0x000ea20000000c00 */
[C---:B---3--:R-:W-:Y:S02]  /*84d0*/  LEA R48, P0, R86.reuse, R44, 0x1 ;  /* 0x0000002c56307211 */ /* 0x048fe400078008ff */
[----:B------:R-:W-:Y:S02]  /*84e0*/  SHF.R.S32.HI R3, RZ, 0x1f, R2 ;  /* 0x0000001fff037819 */ /* 0x000fe40000011402 */
[----:B------:R-:W-:Y:S02]  /*84f0*/  LEA.HI.X R49, R86, R45, R102, 0x1, P0 ;  /* 0x0000002d56317211 */ /* 0x000fe400000f0c66 */
[----:B------:R-:W-:Y:S02]  /*8500*/  LEA.HI R2, R3, R2, RZ, 0x4 ;  /* 0x0000000203027211 */ /* 0x000fe400078f20ff */
[----:B------:R-:W-:Y:S02]  /*8510*/  ISETP.GE.AND P0, PT, R144, c[0x0][0x27c], PT ;  /* 0x00009f0090007a0c */ /* 0x000fe40003f06270 */
[----:B------:R-:W-:Y:S04]  /*8520*/  LEA.HI.SX32 R2, R2, R72, 0x1c ;  /* 0x0000004802027211 */ /* 0x000fe800078fe2ff */
[----:B------:R-:W-:Y:S02]  /*8530*/  SHF.R.S32.HI R3, RZ, 0x1f, R2 ;  /* 0x0000001fff037819 */ /* 0x000fe40000011402 */
[----:B------:R-:W-:Y:S02]  /*8540*/  SHF.L.U32 R46, R2, 0x3, RZ ;  /* 0x00000003022e7819 */ /* 0x000fe400000006ff */
[----:B------:R-:W-:Y:S03]  /*8550*/  LEA.HI R3, R3, R2, RZ, 0x3 ;  /* 0x0000000203037211 */ /* 0x000fe600078f18ff */
[----:B------:R-:W-:Y:S01]  /*8560*/  @!P0 SHF.R.U32.HI R14, RZ, 0x10, R31 ;  /* 0x00000010ff0e8819 */ /* 0x000fe2000001161f */
[----:B------:R-:W-:Y:S01]  /*8570*/  @!P0 HADD2.F32 R26, -RZ, R69.H1_H1 ;  /* 0x30000045ff1a8230 */ /* 0x000fe20000004100 */
[----:B------:R-:W-:Y:S01]  /*8580*/  SHF.R.S32.HI R2, RZ, 0x3, R3 ;  /* 0x00000003ff027819 */ /* 0x000fe20000011403 */
[--C-:B------:R-:W-:Y:S01]  /*8590*/  @!P0 HADD2.F32 R22, -RZ, R70.reuse.H0_H0 ;  /* 0x20000046ff168230 */ /* 0x100fe20000004100 */
[----:B------:R-:W-:Y:S01]  /*85a0*/  LOP3.LUT R3, R55, 0x38, R46, 0xf8, !PT ;  /* 0x0000003837037812 */ /* 0x000fe200078ef82e */
[----:B------:R-:W-:Y:S01]  /*85b0*/  @!P0 HADD2.F32 R34, -RZ, R70.H1_H1 ;  /* 0x30000046ff228230 */ /* 0x000fe20000004100 */
[----:B------:R-:W-:Y:S01]  /*85c0*/  @!P0 SHF.R.U64 R15, R30, 0x10, R31 ;  /* 0x000000101e0f8819 */ /* 0x000fe2000000121f */
[----:B------:R-:W-:Y:S01]  /*85d0*/  IMAD R2, R2, 0xc00, R12 ;  /* 0x00000c0002027824 */ /* 0x000fe200078e020c */
[----:B------:R-:W-:Y:S01]  /*85e0*/  LOP3.LUT R3, R3, R149, RZ, 0x3c, !PT ;  /* 0x0000009503037212 */ /* 0x000fe200078e3cff */
[----:B------:R-:W-:Y:S01]  /*85f0*/  @!P0 HADD2.F32 R30, -RZ, R71.H0_H0 ;  /* 0x20000047ff1e8230 */ /* 0x000fe20000004100 */
[----:B------:R-:W-:Y:S01]  /*8600*/  @!P0 SHF.R.U32.HI R8, RZ, 0x10, R29 ;  /* 0x00000010ff088819 */ /* 0x000fe2000001161d */
[----:B------:R-:W-:Y:S01]  /*8610*/  @!P0 HADD2.F32 R15, -RZ, R15.H0_H0 ;  /* 0x2000000fff0f8230 */ /* 0x000fe20000004100 */
[----:B------:R-:W-:Y:S01]  /*8620*/  @!P0 SHF.R.U32.HI R21, RZ, 0x10, R65 ;  /* 0x00000010ff158819 */ /* 0x000fe20000011641 */
[----:B------:R-:W-:Y:S01]  /*8630*/  IMAD.IADD R2, R2, 0x1, R3 ;  /* 0x0000000102027824 */ /* 0x000fe200078e0203 */
[----:B------:R-:W-:Y:S01]  /*8640*/  @!P0 SHF.R.U64 R13, R28, 0x10, R29 ;  /* 0x000000101c0d8819 */ /* 0x000fe2000000121d */
[----:B------:R-:W-:Y:S01]  /*8650*/  @!P0 HADD2.F32 R10, -RZ, R8.H0_H0 ;  /* 0x20000008ff0a8230 */ /* 0x000fe20000004100 */
[----:B------:R-:W-:Y:S01]  /*8660*/  @!P0 SHF.R.U64 R24, R64, 0x10, R65 ;  /* 0x0000001040188819 */ /* 0x000fe20000001241 */
[----:B------:R-:W-:Y:S01]  /*8670*/  @!P0 HADD2.F32 R28, -RZ, R21.H0_H0 ;  /* 0x20000015ff1c8230 */ /* 0x000fe20000004100 */
[----:B------:R-:W-:Y:S01]  /*8680*/  SHF.L.U32 R40, R2, 0x1, RZ ;  /* 0x0000000102287819 */ /* 0x000fe200000006ff */
[----:B------:R-:W-:Y:S01]  /*8690*/  @!P0 HADD2.F32 R2, -RZ, R36.H1_H1 ;  /* 0x30000024ff028230 */ /* 0x000fe20000004100 */
[----:B--2---:R-:W-:Y:S01]  /*86a0*/  @!P0 MOV R6, R17 ;  /* 0x0000001100068202 */ /* 0x004fe20000000f00 */
[----:B------:R-:W-:Y:S01]  /*86b0*/  @!P0 HADD2.F32 R24, -RZ, R24.H0_H0 ;  /* 0x20000018ff188230 */ /* 0x000fe20000004100 */
[--C-:B------:R-:W-:Y:S02]  /*86c0*/  @!P0 SHF.R.U64 R32, R66, 0x10, R67.reuse ;  /* 0x0000001042208819 */ /* 0x100fe40000001243 */
[----:B------:R-:W2:Y:S01]  /*86d0*/  LDS.128 R40, [R40+0xa080] ;  /* 0x00a0800028287984 */ /* 0x000ea20000000c00 */
[----:B------:R-:W-:Y:S01]  /*86e0*/  @!P0 HADD2.F32 R3, -RZ, R6.H0_H0 ;  /* 0x20000006ff038230 */ /* 0x000fe20000004100 */
[----:B------:R-:W-:Y:S01]  /*86f0*/  @!P0 SHF.R.U32.HI R36, RZ, 0x10, R67 ;  /* 0x00000010ff248819 */ /* 0x000fe20000011643 */
[----:B------:R-:W-:Y:S03]  /*8700*/  @!P0 HADD2.F32 R32, -RZ, R32.H0_H0 ;  /* 0x20000020ff208230 */ /* 0x000fe60000004100 */
[-C--:B------:R-:W-:Y:S01]  /*8710*/  @!P0 FMUL.FTZ R5, R3, R2.reuse ;  /* 0x0000000203058220 */ /* 0x080fe20000410000 */
[----:B------:R-:W-:Y:S01]  /*8720*/  @!P0 HADD2.F32 R36, -RZ, R36.H0_H0 ;  /* 0x20000024ff248230 */ /* 0x000fe20000004100 */
[----:B--2---:R-:W-:Y:S02]  /*8730*/  @!P0 IMAD.MOV.U32 R11, RZ, RZ, R41 ;  /* 0x000000ffff0b8224 */ /* 0x004fe400078e0029 */
[----:B------:R-:W-:Y:S02]  /*8740*/  @!P0 IMAD.MOV.U32 R20, RZ, RZ, R40 ;  /* 0x000000ffff148224 */ /* 0x000fe400078e0028 */
[----:B------:R-:W-:Y:S01]  /*8750*/  @!P0 IMAD.MOV.U32 R35, RZ, RZ, R43 ;  /* 0x000000ffff238224 */ /* 0x000fe200078e002b */
[--C-:B------:R-:W-:Y:S01]  /*8760*/  @!P0 HADD2.F32 R25, -RZ, R11.reuse.H0_H0 ;  /* 0x2000000bff198230 */ /* 0x100fe20000004100 */
[----:B------:R-:W-:Y:S01]  /*8770*/  @!P0 IMAD.MOV.U32 R31, RZ, RZ, R42 ;  /* 0x000000ffff1f8224 */ /* 0x000fe200078e002a */
[----:B------:R-:W-:Y:S02]  /*8780*/  @!P0 HADD2.F32 R27, -RZ, R11.H1_H1 ;  /* 0x3000000bff1b8230 */ /* 0x000fe40000004100 */
[----:B------:R-:W-:Y:S01]  /*8790*/  @!P0 HADD2.F32 R21, -RZ, R20.H0_H0 ;  /* 0x20000014ff158230 */ /* 0x000fe20000004100 */
[----:B------:R-:W-:Y:S01]  /*87a0*/  @!P0 FMUL.FTZ R9, R25, R2 ;  /* 0x0000000219098220 */ /* 0x000fe20000410000 */
[----:B------:R-:W-:Y:S01]  /*87b0*/  @!P0 HADD2.F32 R2, -RZ, R37.H0_H0 ;  /* 0x20000025ff028230 */ /* 0x000fe20000004100 */
[----:B------:R-:W-:Y:S01]  /*87c0*/  @!P0 FMUL.FTZ R11, R27, R10 ;  /* 0x0000000a1b0b8220 */ /* 0x000fe20000410000 */
[--C-:B------:R-:W-:Y:S01]  /*87d0*/  @!P0 HADD2.F32 R33, -RZ, R35.reuse.H0_H0 ;  /* 0x20000023ff218230 */ /* 0x100fe20000004100 */
[----:B------:R-:W-:Y:S01]  /*87e0*/  @!P0 FFMA.FTZ R54, R3, R26, -R9 ;  /* 0x0000001a03368223 */ /* 0x000fe20000010809 */
[----:B------:R-:W-:Y:S01]  /*87f0*/  @!P0 MOV R9, R16 ;  /* 0x0000001000098202 */ /* 0x000fe20000000f00 */
[----:B------:R-:W-:Y:S01]  /*8800*/  @!P0 FMUL.FTZ R23, R21, R2 ;  /* 0x0000000215178220 */ /* 0x000fe20000410000 */
[----:B------:R-:W-:Y:S02]  /*8810*/  @!P0 HADD2.F32 R3, -RZ, R6.H1_H1 ;  /* 0x30000006ff038230 */ /* 0x000fe40000004100 */
[----:B------:R-:W-:Y:S02]  /*8820*/  @!P0 HADD2.F32 R35, -RZ, R35.H1_H1 ;  /* 0x30000023ff238230 */ /* 0x000fe40000004100 */
[----:B------:R-:W-:Y:S01]  /*8830*/  @!P0 HADD2.F32 R8, -RZ, R9.H0_H0 ;  /* 0x20000009ff088230 */ /* 0x000fe20000004100 */
[C---:B------:R-:W-:Y:S01]  /*8840*/  @!P0 FFMA.FTZ R53, R3.reuse, R28, -R11 ;  /* 0x0000001c03358223 */ /* 0x040fe2000001080b */
[----:B------:R-:W-:Y:S01]  /*8850*/  @!P0 MOV R11, R19 ;  /* 0x00000013000b8202 */ /* 0x000fe20000000f00 */
[----:B------:R-:W-:Y:S01]  /*8860*/  @!P0 FMUL.FTZ R6, R3, R10 ;  /* 0x0000000a03068220 */ /* 0x000fe20000410000 */
[----:B------:R-:W-:Y:S01]  /*8870*/  @!P0 HADD2.F32 R10, -RZ, R37.H1_H1 ;  /* 0x30000025ff0a8230 */ /* 0x000fe20000004100 */
[C---:B------:R-:W-:Y:S01]  /*8880*/  @!P0 FFMA.FTZ R52, R8.reuse, R22, -R23 ;  /* 0x0000001608348223 */ /* 0x040fe20000010817 */
[----:B------:R-:W-:Y:S01]  /*8890*/  @!P0 HADD2.F32 R3, -RZ, R13.H0_H0 ;  /* 0x2000000dff038230 */ /* 0x000fe20000004100 */
[----:B------:R-:W-:Y:S01]  /*88a0*/  @!P0 FMUL.FTZ R2, R8, R2 ;  /* 0x0000000208028220 */ /* 0x000fe20000410000 */
[----:B------:R-:W-:Y:S01]  /*88b0*/  @!P0 HADD2.F32 R23, -RZ, R20.H1_H1 ;  /* 0x30000014ff178230 */ /* 0x000fe20000004100 */
[----:B------:R-:W-:Y:S01]  /*88c0*/  @!P0 FMUL.FTZ R13, R33, R10 ;  /* 0x0000000a210d8220 */ /* 0x000fe20000410000 */
[----:B------:R-:W-:Y:S01]  /*88d0*/  @!P0 HADD2.F32 R8, -RZ, R9.H1_H1 ;  /* 0x30000009ff088230 */ /* 0x000fe20000004100 */
[----:B------:R-:W-:Y:S01]  /*88e0*/  @!P0 FFMA.FTZ R2, R21, R22, R2 ;  /* 0x0000001615028223 */ /* 0x000fe20000010002 */
[--C-:B------:R-:W-:Y:S01]  /*88f0*/  @!P0 HADD2.F32 R9, -RZ, R11.reuse.H0_H0 ;  /* 0x2000000bff098230 */ /* 0x100fe20000004100 */
[-C--:B------:R-:W-:Y:S01]  /*8900*/  @!P0 FMUL.FTZ R20, R23, R3.reuse ;  /* 0x0000000317148220 */ /* 0x080fe20000410000 */
[----:B------:R-:W-:Y:S01]  /*8910*/  @!P0 HADD2.F32 R11, -RZ, R11.H1_H1 ;  /* 0x3000000bff0b8230 */ /* 0x000fe20000004100 */
[C---:B------:R-:W-:Y:S01]  /*8920*/  @!P0 FMUL.FTZ R3, R8.reuse, R3 ;  /* 0x0000000308038220 */ /* 0x040fe20000410000 */
[--C-:B------:R-:W-:Y:S01]  /*8930*/  @!P0 HADD2.F32 R29, -RZ, R31.reuse.H0_H0 ;  /* 0x2000001fff1d8230 */ /* 0x100fe20000004100 */
[C---:B------:R-:W-:Y:S01]  /*8940*/  @!P0 FMUL.FTZ R10, R9.reuse, R10 ;  /* 0x0000000a090a8220 */ /* 0x040fe20000410000 */
[----:B------:R-:W-:Y:S01]  /*8950*/  @!P0 HADD2.F32 R31, -RZ, R31.H1_H1 ;  /* 0x3000001fff1f8230 */ /* 0x000fe20000004100 */
[----:B------:R-:W-:Y:S01]  /*8960*/  @!P0 FFMA.FTZ R50, R9, R34, -R13 ;  /* 0x0000002209328223 */ /* 0x000fe2000001080d */
[----:B------:R-:W-:Y:S01]  /*8970*/  @!P0 MOV R9, R18 ;  /* 0x0000001200098202 */ /* 0x000fe20000000f00 */
[-C--:B------:R-:W-:Y:S01]  /*8980*/  @!P0 FFMA.FTZ R51, R8, R24.reuse, -R20 ;  /* 0x0000001808338223 */ /* 0x080fe20000010814 */
[----:B------:R-:W-:Y:S01]  /*8990*/  @!P0 HADD2.F32 R8, -RZ, R38.H0_H0 ;  /* 0x20000026ff088230 */ /* 0x000fe20000004100 */
[-C--:B------:R-:W-:Y:S01]  /*89a0*/  @!P0 FMUL.FTZ R38, R31, R15.reuse ;  /* 0x0000000f1f268220 */ /* 0x080fe20000410000 */
[----:B------:R-:W-:Y:S01]  /*89b0*/  @!P0 HADD2.F32 R20, -RZ, R14.H0_H0 ;  /* 0x2000000eff148230 */ /* 0x000fe20000004100 */
[----:B------:R-:W-:Y:S01]  /*89c0*/  @!P0 FFMA.FTZ R3, R23, R24, R3 ;  /* 0x0000001817038223 */ /* 0x000fe20000010003 */
[--C-:B------:R-:W-:Y:S01]  /*89d0*/  @!P0 HADD2.F32 R14, -RZ, R9.reuse.H0_H0 ;  /* 0x20000009ff0e8230 */ /* 0x100fe20000004100 */
[----:B------:R-:W-:Y:S01]  /*89e0*/  @!P0 FFMA.FTZ R5, R25, R26, R5 ;  /* 0x0000001a19058223 */ /* 0x000fe20000010005 */
[----:B------:R-:W-:Y:S01]  /*89f0*/  @!P0 HADD2.F32 R13, -RZ, R9.H1_H1 ;  /* 0x30000009ff0d8230 */ /* 0x000fe20000004100 */
[----:B------:R-:W-:Y:S01]  /*8a00*/  @!P0 FMUL.FTZ R9, R29, R8 ;  /* 0x000000081d098220 */ /* 0x000fe20000410000 */
[----:B------:R-:W-:Y:S01]  /*8a10*/  @!P0 F2FP.PACK_AB R2, R3, R2 ;  /* 0x000000020302823e */ /* 0x000fe200000000ff */
[----:B------:R-:W-:Y:S02]  /*8a20*/  @!P0 FMUL.FTZ R37, R35, R20 ;  /* 0x0000001423258220 */ /* 0x000fe40000410000 */
[C---:B------:R-:W-:Y:S01]  /*8a30*/  @!P0 FFMA.FTZ R47, R14.reuse, R30, -R9 ;  /* 0x0000001e0e2f8223 */ /* 0x040fe20000010809 */
[----:B------:R-:W-:Y:S01]  /*8a40*/  @!P0 MOV R40, R2 ;  /* 0x0000000200288202 */ /* 0x000fe20000000f00 */
[----:B------:R-:W-:Y:S01]  /*8a50*/  @!P0 FMUL.FTZ R9, R13, R15 ;  /* 0x0000000f0d098220 */ /* 0x000fe20000410000 */
[----:B------:R-:W-:Y:S01]  /*8a60*/  @!P0 F2FP.PACK_AB R15, R51, R52 ;  /* 0x00000034330f823e */ /* 0x000fe200000000ff */
[----:B------:R-:W-:Y:S02]  /*8a70*/  @!P0 FFMA.FTZ R13, R13, R32, -R38 ;  /* 0x000000200d0d8223 */ /* 0x000fe40000010826 */
[----:B------:R-:W-:Y:S01]  /*8a80*/  @!P0 FMUL.FTZ R8, R14, R8 ;  /* 0x000000080e088220 */ /* 0x000fe20000410000 */
[----:B------:R-:W-:Y:S01]  /*8a90*/  @!P0 MOV R16, R15 ;  /* 0x0000000f00108202 */ /* 0x000fe20000000f00 */
[----:B------:R-:W-:Y:S01]  /*8aa0*/  @!P0 FFMA.FTZ R37, R11, R36, -R37 ;  /* 0x000000240b258223 */ /* 0x000fe20000010825 */
[----:B------:R-:W-:Y:S01]  /*8ab0*/  @!P0 F2FP.PACK_AB R13, R13, R47 ;  /* 0x0000002f0d0d823e */ /* 0x000fe200000000ff */
[----:B------:R-:W-:Y:S02]  /*8ac0*/  @!P0 FFMA.FTZ R6, R27, R28, R6 ;  /* 0x0000001c1b068223 */ /* 0x000fe40000010006 */
[----:B------:R-:W-:Y:S01]  /*8ad0*/  @!P0 FFMA.FTZ R8, R29, R30, R8 ;  /* 0x0000001e1d088223 */ /* 0x000fe20000010008 */
[----:B------:R-:W-:Y:S01]  /*8ae0*/  @!P0 F2FP.PACK_AB R14, R37, R50 ;  /* 0x00000032250e823e */ /* 0x000fe200000000ff */
[----:B------:R-:W-:Y:S01]  /*8af0*/  @!P0 FMUL.FTZ R11, R11, R20 ;  /* 0x000000140b0b8220 */ /* 0x000fe20000410000 */
[----:B------:R-:W-:Y:S01]  /*8b00*/  @!P0 F2FP.PACK_AB R20, R53, R54 ;  /* 0x000000363514823e */ /* 0x000fe200000000ff */
[----:B------:R-:W-:Y:S01]  /*8b10*/  @!P0 FFMA.FTZ R9, R31, R32, R9 ;  /* 0x000000201f098223 */ /* 0x000fe20000010009 */
[----:B------:R-:W-:Y:S01]  /*8b20*/  @!P0 MOV R19, R14 ;  /* 0x0000000e00138202 */ /* 0x000fe20000000f00 */
[----:B------:R-:W-:Y:S01]  /*8b30*/  @!P0 FFMA.FTZ R10, R33, R34, R10 ;  /* 0x00000022210a8223 */ /* 0x000fe2000001000a */
[----:B------:R-:W-:Y:S01]  /*8b40*/  @!P0 MOV R17, R20 ;  /* 0x0000001400118202 */ /* 0x000fe20000000f00 */
[----:B------:R-:W-:Y:S01]  /*8b50*/  @!P0 IMAD.MOV.U32 R18, RZ, RZ, R13 ;  /* 0x000000ffff128224 */ /* 0x000fe200078e000d */
[----:B------:R-:W-:Y:S01]  /*8b60*/  @!P0 F2FP.PACK_AB R5, R6, R5 ;  /* 0x000000050605823e */ /* 0x000fe200000000ff */
[----:B------:R-:W-:Y:S01]  /*8b70*/  @!P0 FFMA.FTZ R11, R35, R36, R11 ;  /* 0x00000024230b8223 */ /* 0x000fe2000001000b */
[----:B------:R-:W-:Y:S02]  /*8b80*/  @!P0 F2FP.PACK_AB R8, R9, R8 ;  /* 0x000000080908823e */ /* 0x000fe400000000ff */
[----:B------:R2:W-:Y:S01]  /*8b90*/  ST.E.128 [R48.64], R16 ;  /* 0x0000001030007985 */ /* 0x0005e2000c101d0a */
[----:B------:R-:W-:Y:S01]  /*8ba0*/  @!P0 IMAD.MOV.U32 R41, RZ, RZ, R5 ;  /* 0x000000ffff298224 */ /* 0x000fe200078e0005 */
        /* <DEDUP_REMOVED lines=10> */
.L_x_2293:
        /* <DEDUP_REMOVED lines=12> */
[C---:B---3--:R-:W-:Y:S04]  /*8d10*/  @!P0 LEA R8, P3, R140.reuse, R3, 0x1 ;  /* 0x000000038c088211 */ /* 0x048fe800078608ff */
[----:B------:R-:W-:Y:S02]  /*8d20*/  @!P0 LEA.HI.X R9, R140, R5, R141, 0x1, P3 ;  /* 0x000000058c098211 */ /* 0x000fe400018f0c8d */
[C---:B------:R-:W-:Y:S04]  /*8d30*/  @!P4 LEA R14, P3, R238.reuse, R3, 0x1 ;  /* 0x00000003ee0ec211 */ /* 0x040fe800078608ff */
[----:B------:R-:W-:Y:S02]  /*8d40*/  @!P4 LEA.HI.X R15, R238, R5, R248, 0x1, P3 ;  /* 0x00000005ee0fc211 */ /* 0x000fe400018f0cf8 */
[C---:B------:R-:W-:Y:S11]  /*8d50*/  ISETP.GE.AND P3, PT, R228.reuse, c[0x0][0x1d4], PT ;  /* 0x00007500e4007a0c */ /* 0x040ff60003f66270 */
[----:B------:R-:W-:Y:S02]  /*8d60*/  @!UPT UIADD3 URZ, URZ, URZ, URZ ;  /* 0x0000003f3f3ff290 */ /* 0x000fe4000fffe03f */
[C---:B------:R-:W-:Y:S04]  /*8d70*/  @!P3 LEA R10, P5, R228.reuse, R3, 0x1 ;  /* 0x00000003e40ab211 */ /* 0x040fe800078a08ff */
[----:B------:R-:W-:Y:S01]  /*8d80*/  @!P3 LEA.HI.X R11, R228, R5, R250, 0x1, P5 ;  /* 0x00000005e40bb211 */ /* 0x000fe200028f0cfa */
        /* <DEDUP_REMOVED lines=10> */
.L_x_2325:
[----:B-12---:R-:W-:Y:S05]  /*8e30*/  BSYNC B0 ;  /* 0x0000000000007941 */ /* 0x006fea0003800000 */
.L_x_2324:
        /* <DEDUP_REMOVED lines=15> */
[----:B----4-:R-:W-:Y:S01]  /*8f30*/  @!P0 ST.E.128 [R8.64], R20 ;  /* 0x0000001408008985 */ /* 0x010fe2000c101d0a */
[C---:B------:R-:W-:Y:S03]  /*8f40*/  ISETP.GE.AND P0, PT, R229.reuse, c[0x0][0x1d4], PT ;  /* 0x00007500e5007a0c */ /* 0x040fe60003f06270 */
[----:B------:R-:W2:Y:S10]  /*8f50*/  @!P4 LDS.128 R16, [R223+0xc880] ;  /* 0x00c88000df10c984 */ /* 0x000eb40000000c00 */
[C---:B------:R-:W-:Y:S04]  /*8f60*/  @!P0 LEA R2, P5, R229.reuse, R2, 0x1 ;  /* 0x00000002e5028211 */ /* 0x040fe800078a08ff */
[----:B------:R-:W-:Y:S01]  /*8f70*/  @!P0 LEA.HI.X R3, R229, R3, R249, 0x1, P5 ;  /* 0x00000003e5038211 */ /* 0x000fe200028f0cf9 */
[----:B--2---:R-:W-:Y:S04]  /*8f80*/  @!P4 ST.E.128 [R14.64], R16 ;  /* 0x000000100e00c985 */ /* 0x004fe8000c101d0a */
[----:B------:R-:W2:Y:S04]  /*8f90*/  @!P3 LDS.128 R16, [R223+0xe080] ;  /* 0x00e08000df10b984 */ /* 0x000ea80000000c00 */
[----:B--2---:R-:W-:Y:S04]  /*8fa0*/  @!P3 ST.E.128 [R10.64], R16 ;  /* 0x000000100a00b985 */ /* 0x004fe8000c101d0a */
[----:B------:R-:W2:Y:S04]  /*8fb0*/  @!P0 LDS.128 R8, [R223+0xf880] ;  /* 0x00f88000df088984 */ /* 0x000ea80000000c00 */
[----:B--2---:R2:W-:Y:S02]  /*8fc0*/  @!P0 ST.E.128 [R2.64], R8 ;  /* 0x0000000802008985 */ /* 0x0045e4000c101d0a */
.L_x_2307:
[----:B------:R-:W-:Y:S05]  /*8fd0*/  BSYNC B2 ;  /* 0x0000000000027941 */ /* 0x000fea0003800000 */
.L_x_2292:
[----:B--23--:R-:W-:Y:S01]  /*8fe0*/  IMAD.IADD R2, R83, 0x1, -R145 ;  /* 0x0000000153027824 */ /* 0x00cfe200078e0a91 */
[----:B------:R-:W-:Y:S01]  /*8ff0*/  P2R R15, PR, RZ, 0x2 ;  /* 0x00000002ff0f7803 */ /* 0x000fe20000000000 */
        /* <DEDUP_REMOVED lines=8> */
[----:B------:R-:W-:Y:S05]  /*9080*/  @P3 IADD3 R13, P0, R8, 0x20, RZ ;  /* 0x00000020080d3810 */ /* 0x000fea0007f1e0ff */
[----:B------:R-:W-:Y:S01]  /*9090*/  @P3 IMAD.X R14, RZ, RZ, R9, P0 ;  /* 0x000000ffff0e3224 */ /* 0x000fe200000e0609 */
[----:B------:R-:W-:Y:S11]  /*90a0*/  ISETP.GE.AND P0, PT, R2, 0x1, PT ;  /* 0x000000010200780c */ /* 0x000ff60003f06270 */
[----:B------:R-:W-:Y:S02]  /*90b0*/  @!UPT UIADD3 URZ, URZ, URZ, URZ ;  /* 0x0000003f3f3ff290 */ /* 0x000fe4000fffe03f */
[----:B------:R-:W-:Y:S01]  /*90c0*/  @P0 MOV R2, R90 ;  /* 0x0000005a00020202 */ /* 0x000fe20000000f00 */
[----:B------:R-:W-:Y:S02]  /*90d0*/  @P0 IMAD.MOV.U32 R3, RZ, RZ, R100 ;  /* 0x000000ffff030224 */ /* 0x000fe400078e0064 */
[----:B------:R-:W-:Y:S02]  /*90e0*/  @P0 IMAD R5, R9, c[0x0][0x258], RZ ;  /* 0x0000960009050a24 */ /* 0x000fe400078e02ff */
[C---:B------:R-:W-:Y:S04]  /*90f0*/  @P0 IMAD.WIDE.U32 R2, R8.reuse, c[0x0][0x258], R2 ;  /* 0x0000960008020a25 */ /* 0x040fe800078e0002 */
[----:B------:R-:W-:Y:S01]  /*9100*/  @P0 IMAD R8, R8, c[0x0][0x25c], R5 ;  /* 0x0000970008080a24 */ /* 0x000fe200078e0205 */
[C---:B------:R-:W-:Y:S01]  /*9110*/  @P0 LEA R10, P4, R2.reuse, c[0x0][0x250], 0x1 ;  /* 0x00009400020a0a11 */ /* 0x040fe200078808ff */
[----:B------:R-:W-:Y:S03]  /*9120*/  @P3 IMAD.MOV.U32 R9, RZ, RZ, R100 ;  /* 0x000000ffff093224 */ /* 0x000fe600078e0064 */
[----:B------:R-:W-:Y:S04]  /*9130*/  @P0 IADD3 R8, R3, R8, RZ ;  /* 0x0000000803080210 */ /* 0x000fe80007ffe0ff */
[----:B------:R-:W-:Y:S01]  /*9140*/  @P0 LEA.HI.X R11, R2, c[0x0][0x254], R8, 0x1, P4 ;  /* 0x00009500020b0a11 */ /* 0x000fe200020f0c08 */
[----:B------:R-:W-:Y:S01]  /*9150*/  IMAD R2, R88, c[0x0][0x208], RZ ;  /* 0x0000820058027a24 */ /* 0x000fe200078e02ff */
[----:B------:R-:W-:Y:S03]  /*9160*/  @P3 MOV R8, R90 ;  /* 0x0000005a00083202 */ /* 0x000fe60000000f00 */
[----:B------:R-:W-:Y:S01]  /*9170*/  @!PT LDS RZ, [RZ] ;  /* 0x00000000fffff984 */ /* 0x000fe20000000800 */
[----:B------:R-:W-:Y:S01]  /*9180*/  @!PT LDS RZ, [RZ] ;  /* 0x00000000fffff984 */ /* 0x000fe20000000800 */
[----:B------:R-:W-:Y:S01]  /*9190*/  @!PT LDS RZ, [RZ] ;  /* 0x00000000fffff984 */ /* 0x000fe20000000800 */
[----:B------:R2:W-:Y:S01]  /*91a0*/  @P0 LDGSTS.E.BYPASS.LTC128B.128 [R223+0x4080], [R10.64], !P1 ;  /* 0x040800000adf0fae */ /* 0x0005e2000c901d4a */
[C---:B------:R-:W-:Y:S02]  /*91b0*/  IMAD R5, R85.reuse, c[0x0][0x20c], R2 ;  /* 0x0000830055057a24 */ /* 0x040fe400078e0202 */
[----:B------:R-:W-:Y:S04]  /*91c0*/  IMAD.WIDE.U32 R2, R85, c[0x0][0x208], RZ ;  /* 0x0000820055027a25 */ /* 0x000fe800078e00ff */
[----:B------:R-:W-:Y:S02]  /*91d0*/  IMAD.IADD R3, R3, 0x1, R5 ;  /* 0x0000000103037824 */ /* 0x000fe400078e0205 */
[----:B------:R-:W-:Y:S04]  /*91e0*/  @P3 IMAD.WIDE.U32 R8, R13, c[0x0][0x258], R8 ;  /* 0x000096000d083a25 */ /* 0x000fe800078e0008 */
        /* <DEDUP_REMOVED lines=21> */
[----:B---3--:R2:W3:Y:S01]  /*9340*/  SHFL.IDX PT, R2, R13, RZ, 0x181f ;  /* 0x00181fff0d027589 */ /* 0x0084e200000e0000 */
[----:B------:R-:W-:Y:S04]  /*9350*/  DEPBAR.LE SB0, 0x0 ;  /* 0x000080000000791a */ /* 0x000fe80000000000 */
[----:B------:R2:W4:Y:S04]  /*9360*/  SHFL.IDX PT, R3, R5, RZ, 0x181f ;  /* 0x00181fff05037589 */ /* 0x00052800000e0000 */
[----:B------:R-:W-:Y:S06]  /*9370*/  BAR.SYNC.DEFER_BLOCKING 0x0 ;  /* 0x0000000000007b1d */ /* 0x000fec0000010000 */
[----:B------:R-:W-:-:S05]  /*9380*/  @!P0 BRA `(.L_x_2327) ;  /* 0x0000015000008947 */ /* 0x000fca0003800000 */
[----:B------:R-:W-:Y:S02]  /*9390*/  ISETP.GE.AND P0, PT, R140, c[0x0][0x1d4], PT ;  /* 0x000075008c007a0c */ /* 0x000fe40003f06270 */
[----:B------:R-:W-:Y:S11]  /*93a0*/  ISETP.GE.AND P5, PT, R144, c[0x0][0x1d4], PT ;  /* 0x0000750090007a0c */ /* 0x000ff60003fa6270 */
[----:B------:R-:W5:Y:S01]  /*93b0*/  @!P0 LDS.128 R20, [R223+0x4080] ;  /* 0x00408000df148984 */ /* 0x000f620000000c00 */
[CC--:B---3--:R-:W-:Y:S04]  /*93c0*/  @!P0 LEA R8, P4, R140.reuse, R2.reuse, 0x1 ;  /* 0x000000028c088211 */ /* 0x0c8fe800078808ff */
[-C--:B----4-:R-:W-:Y:S02]  /*93d0*/  @!P0 LEA.HI.X R9, R140, R3.reuse, R141, 0x1, P4 ;  /* 0x000000038c098211 */ /* 0x090fe400020f0c8d */
[CC--:B------:R-:W-:Y:S04]  /*93e0*/  @!P5 LEA R14, P4, R238.reuse, R2.reuse, 0x1 ;  /* 0x00000002ee0ed211 */ /* 0x0c0fe800078808ff */
[-C--:B------:R-:W-:Y:S02]  /*93f0*/  @!P5 LEA.HI.X R15, R238, R3.reuse, R248, 0x1, P4 ;  /* 0x00000003ee0fd211 */ /* 0x080fe400020f0cf8 */
[C---:B------:R-:W-:Y:S11]  /*9400*/  ISETP.GE.AND P4, PT, R228.reuse, c[0x0][0x1d4], PT ;  /* 0x00007500e4007a0c */ /* 0x040ff60003f86270 */
[----:B------:R-:W-:Y:S02]  /*9410*/  @!UPT UIADD3 URZ, URZ, URZ, URZ ;  /* 0x0000003f3f3ff290 */ /* 0x000fe4000fffe03f */
[CC--:B--2---:R-:W-:Y:S04]  /*9420*/  @!P4 LEA R10, P6, R228.reuse, R2.reuse, 0x1 ;  /* 0x00000002e40ac211 */ /* 0x0c4fe800078c08ff */
[-C--:B------:R-:W-:Y:S01]  /*9430*/  @!P4 LEA.HI.X R11, R228, R3.reuse, R250, 0x1, P6 ;  /* 0x00000003e40bc211 */ /* 0x080fe200030f0cfa */
[----:B-----5:R-:W-:Y:S01]  /*9440*/  @!P0 ST.E.128 [R8.64], R20 ;  /* 0x0000001408008985 */ /* 0x020fe2000c101d0a */
        /* <DEDUP_REMOVED lines=9> */
.L_x_2327:
[----:B------:R-:W-:Y:S05]  /*94e0*/  BSYNC B0 ;  /* 0x0000000000007941 */ /* 0x000fea0003800000 */
.L_x_2326:
[----:B--2-4-:R2:W4:Y:S01]  /*94f0*/  SHFL.IDX PT, R3, R5, 0x1, 0x181f ;  /* 0x00381f0005037f89 */ /* 0x01452200000e0000 */
[----:B------:R-:W-:Y:S03]  /*9500*/  BSSY B0, `(.L_x_2328) ;  /* 0x0000018000007945 */ /* 0x000fe60003800000 */
[----:B---3--:R2:W3:Y:S01]  /*9510*/  SHFL.IDX PT, R2, R13, 0x1, 0x181f ;  /* 0x00381f000d027f89 */ /* 0x0084e200000e0000 */
        /* <DEDUP_REMOVED lines=10> */
[CC--:B------:R-:W-:Y:S04]  /*95c0*/  @!P3 LEA R10, P5, R228.reuse, R2.reuse, 0x1 ;  /* 0x00000002e40ab211 */ /* 0x0c0fe800078a08ff */
[-C--:B------:R-:W-:Y:S01]  /*95d0*/  @!P3 LEA.HI.X R11, R228, R3.reuse, R250, 0x1, P5 ;  /* 0x00000003e40bb211 */ /* 0x080fe200028f0cfa */
[----:B-----5:R-:W-:Y:S01]  /*95e0*/  @!P0 ST.E.128 [R8.64], R20 ;  /* 0x0000001408008985 */ /* 0x020fe2000c101d0a */
[C---:B------:R-:W-:Y:S03]  /*95f0*/  ISETP.GE.AND P0, PT, R229.reuse, c[0x0][0x1d4], PT ;  /* 0x00007500e5007a0c */ /* 0x040fe60003f06270 */
[----:B------:R-:W3:Y:S10]  /*9600*/  @!P4 LDS.128 R16, [R223+0x6880] ;  /* 0x00688000df10c984 */ /* 0x000ef40000000c00 */
[C---:B------:R-:W-:Y:S04]  /*9610*/  @!P0 LEA R2, P5, R229.reuse, R2, 0x1 ;  /* 0x00000002e5028211 */ /* 0x040fe800078a08ff */
[----:B------:R-:W-:Y:S01]  /*9620*/  @!P0 LEA.HI.X R3, R229, R3, R249, 0x1, P5 ;  /* 0x00000003e5038211 */ /* 0x000fe200028f0cf9 */
[----:B---3--:R-:W-:Y:S04]  /*9630*/  @!P4 ST.E.128 [R14.64], R16 ;  /* 0x000000100e00c985 */ /* 0x008fe8000c101d0a */
[----:B------:R-:W3:Y:S04]  /*9640*/  @!P3 LDS.128 R16, [R223+0x8080] ;  /* 0x00808000df10b984 */ /* 0x000ee80000000c00 */
[----:B---3--:R-:W-:Y:S04]  /*9650*/  @!P3 ST.E.128 [R10.64], R16 ;  /* 0x000000100a00b985 */ /* 0x008fe8000c101d0a */
[----:B------:R-:W3:Y:S04]  /*9660*/  @!P0 LDS.128 R8, [R223+0x9880] ;  /* 0x00988000df088984 */ /* 0x000ee80000000c00 */
[----:B---3--:R3:W-:Y:S02]  /*9670*/  @!P0 ST.E.128 [R2.64], R8 ;  /* 0x0000000802008985 */ /* 0x0087e4000c101d0a */
.L_x_2329:
[----:B------:R-:W-:Y:S05]  /*9680*/  BSYNC B0 ;  /* 0x0000000000007941 */ /* 0x000fea0003800000 */
.L_x_2328:
[----:B------:R-:W-:Y:S01]  /*9690*/  ISETP.GT.AND P4, PT, R39, R107, PT ;  /* 0x0000006b2700720c */ /* 0x000fe20003f84270 */
[----:B------:R-:W-:Y:S01]  /*96a0*/  @!UPT UIADD3 URZ, URZ, URZ, URZ ;  /* 0x0000003f3f3ff290 */ /* 0x000fe2000fffe03f */
[----:B------:R-:W-:Y:S11]  /*96b0*/  BSSY B0, `(.L_x_2330) ;  /* 0x000002a000007945 */ /* 0x000ff60003800000 */
[----:B------:R-:W-:-:S05]  /*96c0*/  @!P4 BRA `(.L_x_2331) ;  /* 0x000002800000c947 */ /* 0x000fca0003800000 */
[----:B--2---:R-:W-:Y:S01]  /*96d0*/  IADD3 R5, R39, -0x1, RZ ;  /* 0xffffffff27057810 */ /* 0x004fe20007ffe0ff */
[----:B---3--:R-:W-:Y:S01]  /*96e0*/  IMAD.MOV.U32 R2, RZ, RZ, R112 ;  /* 0x000000ffff027224 */ /* 0x008fe200078e0070 */
[----:B------:R-:W-:Y:S01]  /*96f0*/  P2R R11, PR, RZ, 0x4 ;  /* 0x00000004ff0b7803 */ /* 0x000fe20000000000 */
[----:B----4-:R-:W-:Y:S01]  /*9700*/  IMAD.MOV.U32 R3, RZ, RZ, R111 ;  /* 0x000000ffff037224 */ /* 0x010fe200078e006f */
[----:B------:R-:W-:Y:S01]  /*9710*/  SHF.R.S32.HI R8, RZ, 0x1f, R5 ;  /* 0x0000001fff087819 */ /* 0x000fe20000011405 */
[----:B------:R-:W-:Y:S01]  /*9720*/  IMAD R6, R138, R5, RZ ;  /* 0x000000058a067224 */ /* 0x000fe200078e02ff */
[----:B------:R-:W-:Y:S01]  /*9730*/  LOP3.LUT P2, RZ, R213, 0x8, RZ, 0xc0, !PT ;  /* 0x00000008d5ff7812 */ /* 0x000fe2000784c0ff */
[-C--:B------:R-:W-:Y:S01]  /*9740*/  IMAD.WIDE.U32 R2, R5, R128.reuse, R2 ;  /* 0x0000008005027225 */ /* 0x080fe200078e0002 */
[----:B------:R-:W-:Y:S02]  /*9750*/  P2R R10, PR, RZ, 0x2 ;  /* 0x00000002ff0a7803 */ /* 0x000fe40000000000 */
[----:B------:R-:W-:Y:S01]  /*9760*/  LOP3.LUT P1, RZ, R213, 0x4, RZ, 0xc0, !PT ;  /* 0x00000004d5ff7812 */ /* 0x000fe2000782c0ff */
[----:B------:R-:W-:Y:S01]  /*9770*/  IMAD R5, R8, R128, R6 ;  /* 0x0000008008057224 */ /* 0x000fe200078e0206 */
[----:B------:R-:W-:Y:S02]  /*9780*/  IADD3 R6, -R145, 0x30, RZ ;  /* 0x0000003091067810 */ /* 0x000fe40007ffe1ff */
[----:B------:R-:W-:Y:S01]  /*9790*/  LOP3.LUT P6, RZ, R213, 0x1, RZ, 0xc0, !PT ;  /* 0x00000001d5ff7812 */ /* 0x000fe200078cc0ff */
[----:B------:R-:W-:Y:S01]  /*97a0*/  IMAD.IADD R3, R3, 0x1, R5 ;  /* 0x0000000103037824 */ /* 0x000fe200078e0205 */
[----:B------:R-:W-:Y:S11]  /*97b0*/  ISETP.GE.AND P3, PT, R6, 0x1, PT ;  /* 0x000000010600780c */ /* 0x000ff60003f66270 */
[----:B------:R-:W-:Y:S02]  /*97c0*/  @!UPT UIADD3 URZ, URZ, URZ, URZ ;  /* 0x0000003f3f3ff290 */ /* 0x000fe4000fffe03f */
        /* <DEDUP_REMOVED lines=24> */
.L_x_2331:
[----:B------:R-:W-:Y:S05]  /*9950*/  BSYNC B0 ;  /* 0x0000000000007941 */ /* 0x000fea0003800000 */
.L_x_2330:
[----:B------:R-:W0:Y:S01]  /*9960*/  LDGDEPBAR ;  /* 0x00000000000079af */ /* 0x000e220000000000 */
[----:B------:R-:W-:Y:S01]  /*9970*/  IADD3 R39, R39, -0x1, RZ ;  /* 0xffffffff27277810 */ /* 0x000fe20007ffe0ff */
[----:B------:R-:W-:-:S05]  /*9980*/  @P4 BRA `(.L_x_2332) ;  /* 0xffffa07000004947 */ /* 0x000fca000383ffff */
[----:B--2---:R-:W2:Y:S04]  /*9990*/  LDL R5, [R1+0x64] ;  /* 0x0000640001057983 */ /* 0x004ea80000100800 */
[----:B------:R1:W5:Y:S01]  /*99a0*/  LDL R19, [R1+0x58] ;  /* 0x0000580001137983 */ /* 0x0003620000100800 */
[----:B------:R-:W-:Y:S03]  /*99b0*/  WARPSYNC 0xffffffff ;  /* 0xffffffff00007948 */ /* 0x000fe60003800000 */
[----:B------:R-:W-:Y:S01]  /*99c0*/  BAR.SYNC.DEFER_BLOCKING 0x0 ;  /* 0x0000000000007b1d */ /* 0x000fe20000010000 */
[----:B--2---:R-:W-:-:S05]  /*99d0*/  IADD3 R0, R5, 0x2f, RZ ;  /* 0x0000002f05007810 */ /* 0x004fca0007ffe0ff */
[----:B------:R-:W-:-:S05]  /*99e0*/  IMAD.HI R0, R0, 0x2aaaaaab, RZ ;  /* 0x2aaaaaab00007827 */ /* 0x000fca00078e02ff */
[----:B---3--:R-:W-:-:S04]  /*99f0*/  SHF.R.U32.HI R2, RZ, 0x1f, R0 ;  /* 0x0000001fff027819 */ /* 0x008fc80000011600 */
[----:B------:R-:W-:Y:S02]  /*9a00*/  LEA.HI.SX32 R21, R0, R2, 0x1d ;  /* 0x0000000200157211 */ /* 0x000fe400078feaff */
.L_x_2291:
[----:B-1----:R-:W2:Y:S04]  /*9a10*/  LDL R14, [R1+0xa0] ;  /* 0x0000a000010e7983 */ /* 0x002ea80000100800 */
[----:B----4-:R-:W3:Y:S04]  /*9a20*/  LDL.LU R3, [R1+0x15c] ;  /* 0x00015c0001037983 */ /* 0x010ee80000300800 */
[----:B------:R-:W3:Y:S01]  /*9a30*/  S2R R2, SR_TID.X ;  /* 0x0000000000027919 */ /* 0x000ee20000002100 */
[----:B------:R-:W-:-:S05]  /*9a40*/  IMAD.MOV.U32 R0, RZ, RZ, c[0x0][0x2c4] ;  /* 0x0000b100ff007624 */ /* 0x000fca00078e00ff */
[----:B------:R-:W-:Y:S01]  /*9a50*/  ISETP.NE.AND P3, PT, R0, 0x1, PT ;  /* 0x000000010000780c */ /* 0x000fe20003f65270 */
[----:B------:R-:W-:-:S05]  /*9a60*/  IMAD.MOV.U32 R4, RZ, RZ, c[0x0][0x32c] ;  /* 0x0000cb00ff047624 */ /* 0x000fca00078e00ff */
[----:B------:R-:W-:Y:S02]  /*9a70*/  ISETP.GE.AND P1, PT, R4, 0x1, PT ;  /* 0x000000010400780c */ /* 0x000fe40003f26270 */
[----:B--2---:R-:W-:Y:S01]  /*9a80*/  IADD3 R0, R14, 0x7f, RZ ;  /* 0x0000007f0e007810 */ /* 0x004fe20007ffe0ff */
[----:B---3--:R1:W-:Y:S04]  /*9a90*/  STL.64 [R1], R2 ;  /* 0x0000000201007387 */ /* 0x0083e80000100a00 */
[----:B-1----:R-:W-:-:S05]  /*9aa0*/  @P3 IMAD.HI.U32 R2, R0, c[0x0][0x2c8], RZ ;  /* 0x0000b20000023a27 */ /* 0x002fca00078e00ff */
[----:B------:R-:W-:Y:S01]  /*9ab0*/  @P3 SHF.R.U32.HI R0, RZ, c[0x0][0x2cc], R2 ;  /* 0x0000b300ff003a19 */ /* 0x000fe20000011602 */
[----:B------:R-:W-:-:S03]  /*9ac0*/  IMAD.U32 R2, RZ, RZ, UR7 ;  /* 0x00000007ff027e24 */ /* 0x000fc6000f8e00ff */
[----:B------:R-:W-:Y:S02]  /*9ad0*/  IADD3 R0, R0, 0x1, R5 ;  /* 0x0000000100007810 */ /* 0x000fe40007ffe005 */
[----:B------:R-:W-:-:S03]  /*9ae0*/  IADD3 R26, P0, R2, 0x4, RZ ;  /* 0x00000004021a7810 */ /* 0x000fc60007f1e0ff */
[----:B-----5:R-:W-:Y:S02]  /*9af0*/  IMAD.IADD R3, R0, 0x1, -R19 ;  /* 0x0000000100037824 */ /* 0x020fe400078e0a13 */
[----:B------:R-:W-:-:S03]  /*9b00*/  IMAD.X R27, RZ, RZ, UR6, P0 ;  /* 0x00000006ff1b7e24 */ /* 0x000fc600080e06ff */
        /* <DEDUP_REMOVED lines=12> */
.L_x_2335:
[----:B------:R-:W-:-:S13]  /*9bd0*/  ISETP.NE.AND P0, PT, R4, 0x1, PT ;  /* 0x000000010400780c */ /* 0x000fda0003f05270 */
[----:B------:R-:W-:-:S05]  /*9be0*/  @P0 IMAD.HI.U32 R3, R0, c[0x0][0x330], RZ ;  /* 0x0000cc0000030a27 */ /* 0x000fca00078e00ff */
[----:B------:R-:W-:Y:S02]  /*9bf0*/  @P0 SHF.R.U32.HI R0, RZ, c[0x0][0x334], R3 ;  /* 0x0000cd00ff000a19 */ /* 0x000fe40000011603 */
.L_x_2336:
[----:B------:R-:W-:Y:S05]  /*9c00*/  BSYNC B0 ;  /* 0x0000000000007941 */ /* 0x000fea0003800000 */
.L_x_2334:
[----:B------:R-:W-:-:S05]  /*9c10*/  IMAD R0, R0, R4, c[0x0][0x32c] ;  /* 0x0000cb0000007624 */ /* 0x000fca00078e0204 */
[----:B------:R-:W-:-:S04]  /*9c20*/  IMNMX R2, R2, R0, PT ;  /* 0x0000000002027217 */ /* 0x000fc80003800200 */
.L_x_2333:
        /* <DEDUP_REMOVED lines=20> */
.L_x_2339:
[----:B------:R-:W-:-:S13]  /*9d70*/  ISETP.NE.AND P0, PT, R4, 0x1, PT ;  /* 0x000000010400780c */ /* 0x000fda0003f05270 */
[----:B------:R-:W-:-:S05]  /*9d80*/  @P0 IMAD.HI.U32 R3, R0, c[0x0][0x330], RZ ;  /* 0x0000cc0000030a27 */ /* 0x000fca00078e00ff */
[----:B------:R-:W-:Y:S02]  /*9d90*/  @P0 SHF.R.U32.HI R0, RZ, c[0x0][0x334], R3 ;  /* 0x0000cd00ff000a19 */ /* 0x000fe40000011603 */
.L_x_2340:
[----:B------:R-:W-:Y:S05]  /*9da0*/  BSYNC B0 ;  /* 0x0000000000007941 */ /* 0x000fea0003800000 */
.L_x_2338:
[----:B------:R-:W-:-:S05]  /*9db0*/  IMAD R0, R0, c[0x0][0x32c], RZ ;  /* 0x0000cb0000007a24 */ /* 0x000fca00078e02ff */
[----:B------:R-:W-:-:S05]  /*9dc0*/  IMNMX R2, R2, R0, !PT ;  /* 0x0000000002027217 */ /* 0x000fca0007800200 */
.L_x_2337:
[----:B------:R-:W-:Y:S01]  /*9dd0*/  IMAD.HI R2, R2, 0x2aaaaaab, RZ ;  /* 0x2aaaaaab02027827 */ /* 0x000fe200078e02ff */
[----:B------:R-:W-:Y:S04]  /*9de0*/  BSSY B0, `(.L_x_2341) ;  /* 0x0000027000007945 */ /* 0x000fe80003800000 */
[----:B------:R-:W-:-:S04]  /*9df0*/  SHF.R.U32.HI R6, RZ, 0x1f, R2 ;  /* 0x0000001fff067819 */ /* 0x000fc80000011602 */
[----:B------:R-:W-:Y:S01]  /*9e00*/  LEA.HI.SX32 R6, R2, R6, 0x1d ;  /* 0x0000000602067211 */ /* 0x000fe200078feaff */
[----:B------:R-:W-:-:S03]  /*9e10*/  IMAD.MOV.U32 R2, RZ, RZ, RZ ;  /* 0x000000ffff027224 */ /* 0x000fc600078e00ff */
[----:B------:R-:W-:-:S04]  /*9e20*/  IMNMX R6, RZ, R6, !PT ;  /* 0x00000006ff067217 */ /* 0x000fc80007800200 */
[----:B------:R-:W-:-:S13]  /*9e30*/  ISETP.GT.AND P0, PT, R8, R6, PT ;  /* 0x000000060800720c */ /* 0x000fda0003f04270 */
[----:B------:R-:W-:Y:S05]  /*9e40*/  @!P0 BRA `(.L_x_2342) ;  /* 0x0000020000008947 */ /* 0x000fea0003800000 */
[----:B------:R-:W2:Y:S02]  /*9e50*/  LDL R0, [R1+0xb0] ;  /* 0x0000b00001007983 */ /* 0x000ea40000100800 */
[----:B--2---:R-:W-:-:S04]  /*9e60*/  ISETP.NE.AND P0, PT, R0, RZ, PT ;  /* 0x000000ff0000720c */ /* 0x004fc80003f05270 */
[----:B------:R-:W-:-:S04]  /*9e70*/  SEL R0, R0, c[0x0][0x338], P0 ;  /* 0x0000ce0000007a07 */ /* 0x000fc80000000000 */
[----:B------:R-:W-:Y:S02]  /*9e80*/  IABS R4, R0 ;  /* 0x0000000000047213 */ /* 0x000fe40000000000 */
[----:B------:R-:W-:Y:S02]  /*9e90*/  IADD3 R9, R0, -0x1, R8 ;  /* 0xffffffff00097810 */ /* 0x000fe40007ffe008 */
[----:B------:R-:W1:Y:S03]  /*9ea0*/  I2F.RP R2, R4 ;  /* 0x0000000400027306 */ /* 0x000e660000209400 */
[----:B------:R-:W-:-:S05]  /*9eb0*/  IMAD.IADD R9, R9, 0x1, -R6 ;  /* 0x0000000109097824 */ /* 0x000fca00078e0a06 */
[----:B------:R-:W-:Y:S02]  /*9ec0*/  IABS R13, R9 ;  /* 0x00000009000d7213 */ /* 0x000fe40000000000 */
[----:B------:R-:W-:-:S04]  /*9ed0*/  LOP3.LUT R9, R9, R0, RZ, 0x3c, !PT ;  /* 0x0000000009097212 */ /* 0x000fc800078e3cff */
[----:B------:R-:W-:Y:S01]  /*9ee0*/  ISETP.GE.AND P1, PT, R9, RZ, PT ;  /* 0x000000ff0900720c */ /* 0x000fe20003f26270 */
[----:B-1----:R-:W1:Y:S02]  /*9ef0*/  MUFU.RCP R2, R2 ;  /* 0x0000000200027308 */ /* 0x002e640000001000 */
[----:B-1----:R-:W-:-:S06]  /*9f00*/  IADD3 R2, R2, 0xffffffe, RZ ;  /* 0x0ffffffe02027810 */ /* 0x002fcc0007ffe0ff */
[----:B------:R-:W1:Y:S02]  /*9f10*/  F2I.FTZ.U32.TRUNC.NTZ R3, R2 ;  /* 0x0000000200037305 */ /* 0x000e64000021f000 */
[----:B-1----:R-:W-:-:S04]  /*9f20*/  IMAD.MOV R2, RZ, RZ, -R3 ;  /* 0x000000ffff027224 */ /* 0x002fc800078e0a03 */
[----:B------:R-:W-:Y:S01]  /*9f30*/  IMAD.MOV.U32 R10, RZ, RZ, R2 ;  /* 0x000000ffff0a7224 */ /* 0x000fe200078e0002 */
[----:B------:R-:W-:-:S03]  /*9f40*/  IABS R2, R0 ;  /* 0x0000000000027213 */ /* 0x000fc60000000000 */
[----:B------:R-:W-:Y:S02]  /*9f50*/  IMAD R10, R10, R4, RZ ;  /* 0x000000040a0a7224 */ /* 0x000fe400078e02ff */
[----:B------:R-:W-:Y:S02]  /*9f60*/  IMAD.MOV R11, RZ, RZ, -R2 ;  /* 0x000000ffff0b7224 */ /* 0x000fe400078e0a02 */
[----:B------:R-:W-:-:S04]  /*9f70*/  IMAD.MOV.U32 R2, RZ, RZ, RZ ;  /* 0x000000ffff027224 */ /* 0x000fc800078e00ff */
        /* <DEDUP_REMOVED lines=13> */
.L_x_2342:
[----:B------:R-:W-:Y:S05]  /*a050*/  BSYNC B0 ;  /* 0x0000000000007941 */ /* 0x000fea0003800000 */
.L_x_2341:
[----:B------:R-:W2:Y:S01]  /*a060*/  LDL R3, [R1+0xd8] ;  /* 0x0000d80001037983 */ /* 0x000ea20000100800 */
[----:B------:R-:W-:Y:S01]  /*a070*/  PRMT R0, RZ, 0x7610, R0 ;  /* 0x00007610ff007816 */ /* 0x000fe20000000000 */
        /* <DEDUP_REMOVED lines=65> */
[----:B--2---:R-:W-:-:S04]  /*a490*/  IMAD R246, R3, R2, R6 ;  /* 0x0000000203f67224 */ /* 0x004fc800078e0206 */
[----:B------:R-:W-:-:S05]  /*a4a0*/  IMAD.IADD R2, R246, 0x1, R2 ;  /* 0x00000001f6027824 */ /* 0x000fca00078e0202 */
[----:B------:R-:W-:-:S04]  /*a4b0*/  IMNMX R225, R8, R2, PT ;  /* 0x0000000208e17217 */ /* 0x000fc80003800200 */
[----:B------:R-:W-:-:S13]  /*a4c0*/  ISETP.GT.AND P0, PT, R225, R246, PT ;  /* 0x000000f6e100720c */ /* 0x000fda0003f04270 */
[----:B------:R-:W-:Y:S05]  /*a4d0*/  @!P0 BRA `(.L_x_2343) ;  /* 0x0000fbd000008947 */ /* 0x000fea0003800000 */
[----:B------:R-:W2:Y:S04]  /*a4e0*/  LDL R10, [R1+0xac] ;  /* 0x0000ac00010a7983 */ /* 0x000ea80000100800 */
[----:B------:R-:W3:Y:S04]  /*a4f0*/  LDL R0, [R1+0x4c] ;  /* 0x00004c0001007983 */ /* 0x000ee80000100800 */
[----:B------:R-:W4:Y:S01]  /*a500*/  LDL R9, [R1+0xa8] ;  /* 0x0000a80001097983 */ /* 0x000f220000100800 */
[----:B------:R-:W-:Y:S01]  /*a510*/  ISETP.NE.U32.AND P0, PT, RZ, c[0x0][0x340], PT ;  /* 0x0000d000ff007a0c */ /* 0x000fe20003f05070 */
[----:B------:R-:W-:-:S03]  /*a520*/  ULDC.64 UR4, c[0x0][0x18] ;  /* 0x0000060000047ab9 */ /* 0x000fc60000000a00 */
[----:B------:R-:W-:-:S13]  /*a530*/  ISETP.NE.AND.EX P2, PT, RZ, c[0x0][0x344], PT, P0 ;  /* 0x0000d100ff007a0c */ /* 0x000fda0003f45300 */
[----:B------:R-:W-:Y:S01]  /*a540*/  @P2 IMAD.MOV.U32 R2, RZ, RZ, 0x4 ;  /* 0x00000004ff022424 */ /* 0x000fe200078e00ff */
[----:B------:R-:W-:-:S04]  /*a550*/  ISETP.NE.U32.AND P0, PT, RZ, c[0x0][0x348], PT ;  /* 0x0000d200ff007a0c */ /* 0x000fc80003f05070 */
[----:B------:R-:W-:Y:S01]  /*a560*/  ISETP.NE.AND.EX P0, PT, RZ, c[0x0][0x34c], PT, P0 ;  /* 0x0000d300ff007a0c */ /* 0x000fe20003f05300 */
[----:B--2---:R-:W-:-:S05]  /*a570*/  @P2 IMAD.WIDE R2, R10, R2, c[0x0][0x340] ;  /* 0x0000d0000a022625 */ /* 0x004fca00078e0202 */
[----:B------:R1:W5:Y:S01]  /*a580*/  @P2 LDG.E R20, [R2.64] ;  /* 0x0000000a02142981 */ /* 0x000362000c1e1900 */
[----:B---3--:R-:W-:-:S05]  /*a590*/  SHF.R.S32.HI R4, RZ, 0x1f, R0 ;  /* 0x0000001fff047819 */ /* 0x008fca0000011400 */
[----:B------:R-:W-:Y:S01]  /*a5a0*/  IMAD R4, R4, c[0x0][0x178], RZ ;  /* 0x00005e0004047a24 */ /* 0x000fe200078e02ff */
[----:B----4-:R-:W-:Y:S02]  /*a5b0*/  LOP3.LUT R252, R9, 0xffff, RZ, 0xc0, !PT ;  /* 0x0000ffff09fc7812 */ /* 0x010fe400078ec0ff */
[----:B------:R-:W-:Y:S01]  /*a5c0*/  SEL R6, R10, RZ, !P0 ;  /* 0x000000ff0a067207 */ /* 0x000fe20004000000 */
[----:B-1----:R-:W-:-:S04]  /*a5d0*/  IMAD.WIDE.U32 R2, R0, c[0x0][0x178], RZ ;  /* 0x00005e0000027a25 */ /* 0x002fc800078e00ff */
[----:B------:R-:W-:Y:S02]  /*a5e0*/  IMAD R0, R0, c[0x0][0x17c], R4 ;  /* 0x00005f0000007a24 */ /* 0x000fe400078e0204 */
[----:B------:R-:W-:-:S03]  /*a5f0*/  IMAD R4, R146, 0x20, R145 ;  /* 0x0000002092047824 */ /* 0x000fc600078e0291 */
[----:B------:R-:W-:Y:S01]  /*a600*/  IADD3 R3, R3, R0, RZ ;  /* 0x0000000003037210 */ /* 0x000fe20007ffe0ff */
[----:B------:R-:W-:Y:S01]  /*a610*/  IMAD.IADD R4, R14, 0x1, R4 ;  /* 0x000000010e047824 */ /* 0x000fe200078e0204 */
[----:B------:R-:W-:-:S03]  /*a620*/  SHF.R.S32.HI R0, RZ, 0x1f, R10 ;  /* 0x0000001fff007819 */ /* 0x000fc6000001140a */
[----:B------:R-:W-:Y:S01]  /*a630*/  @P3 IMAD.HI.U32 R9, R4, c[0x0][0x2c8], RZ ;  /* 0x0000b20004093a27 */ /* 0x000fe200078e00ff */
[----:B------:R-:W-:-:S03]  /*a640*/  SEL R8, R0, RZ, !P0 ;  /* 0x000000ff00087207 */ /* 0x000fc60004000000 */
[----:B------:R-:W-:-:S04]  /*a650*/  IMAD.WIDE.U32 R2, R252, c[0x0][0x1b8], R2 ;  /* 0x00006e00fc027a25 */ /* 0x000fc800078e0002 */
[----:B------:R-:W-:Y:S01]  /*a660*/  IMAD.MOV.U32 R0, RZ, RZ, R4 ;  /* 0x000000ffff007224 */ /* 0x000fe200078e0004 */
[----:B------:R-:W-:Y:S01]  /*a670*/  @P3 SHF.R.U32.HI R0, RZ, c[0x0][0x2cc], R9 ;  /* 0x0000b300ff003a19 */ /* 0x000fe20000011609 */
[----:B------:R-:W-:Y:S02]  /*a680*/  IMAD R8, R8, c[0x0][0x1c0], RZ ;  /* 0x0000700008087a24 */ /* 0x000fe400078e02ff */
[----:B------:R-:W-:Y:S01]  /*a690*/  IMAD R3, R252, c[0x0][0x1bc], R3 ;  /* 0x00006f00fc037a24 */ /* 0x000fe200078e0203 */
[----:B------:R-:W-:Y:S01]  /*a6a0*/  UIADD3 UR4, UP0, UR4, 0x10080, URZ ;  /* 0x0001008004047890 */ /* 0x000fe2000ff1e03f */
[C---:B------:R-:W-:Y:S01]  /*a6b0*/  IMAD R9, R6.reuse, c[0x0][0x1c4], R8 ;  /* 0x0000710006097a24 */ /* 0x040fe200078e0208 */
[----:B------:R-:W-:Y:S01]  /*a6c0*/  SHF.R.S32.HI R8, RZ, 0x1f, R0 ;  /* 0x0000001fff087819 */ /* 0x000fe20000011400 */
[----:B------:R-:W-:Y:S01]  /*a6d0*/  IMAD.WIDE.U32 R2, R6, c[0x0][0x1c0], R2 ;  /* 0x0000700006027a25 */ /* 0x000fe200078e0002 */
[----:B------:R-:W-:Y:S01]  /*a6e0*/  IADD3 R6, -R0, RZ, RZ ;  /* 0x000000ff00067210 */ /* 0x000fe20007ffe1ff */
[----:B------:R-:W-:-:S02]  /*a6f0*/  UIADD3.X UR5, URZ, UR5, URZ, UP0, !UPT ;  /* 0x000000053f057290 */ /* 0x000fc400087fe43f */
[----:B------:R-:W-:Y:S02]  /*a700*/  IMAD R8, R8, c[0x0][0x1b0], RZ ;  /* 0x00006c0008087a24 */ /* 0x000fe400078e02ff */
[----:B------:R-:W-:Y:S02]  /*a710*/  IMAD.IADD R3, R3, 0x1, R9 ;  /* 0x0000000103037824 */ /* 0x000fe400078e0209 */
[----:B------:R-:W-:Y:S02]  /*a720*/  IMAD R4, R6, c[0x0][0x2c4], R4 ;  /* 0x0000b10006047a24 */ /* 0x000fe400078e0204 */
[C---:B------:R-:W-:Y:S01]  /*a730*/  IMAD R6, R0.reuse, c[0x0][0x1b4], R8 ;  /* 0x00006d0000067a24 */ /* 0x040fe200078e0208 */
[----:B------:R-:W-:Y:S01]  /*a740*/  MOV R8, UR4 ;  /* 0x0000000400087c02 */ /* 0x000fe20008000f00 */
[----:B------:R-:W-:Y:S01]  /*a750*/  IMAD.WIDE.U32 R2, R0, c[0x0][0x1b0], R2 ;  /* 0x00006c0000027a25 */ /* 0x000fe200078e0002 */
[----:B------:R-:W-:-:S03]  /*a760*/  SHF.R.S32.HI R0, RZ, 0x1f, R4 ;  /* 0x0000001fff007819 */ /* 0x000fc60000011404 */
[----:B------:R-:W-:Y:S01]  /*a770*/  IMAD.U32 R9, RZ, RZ, UR5 ;  /* 0x00000005ff097e24 */ /* 0x000fe2000f8e00ff */
[----:B------:R1:W-:Y:S01]  /*a780*/  STL [R1+0x10], R19 ;  /* 0x0000101301007387 */ /* 0x0003e20000100800 */
[----:B------:R-:W-:Y:S02]  /*a790*/  IMAD.IADD R3, R3, 0x1, R6 ;  /* 0x0000000103037824 */ /* 0x000fe400078e0206 */
[----:B------:R-:W-:Y:S01]  /*a7a0*/  IMAD R0, R0, c[0x0][0x1a8], RZ ;  /* 0x00006a0000007a24 */ /* 0x000fe200078e02ff */
[----:B------:R1:W-:Y:S01]  /*a7b0*/  STL.64 [R1+0x8], R8 ;  /* 0x0000080801007387 */ /* 0x0003e20000100a00 */
[----:B------:R-:W-:-:S04]  /*a7c0*/  IMAD.WIDE.U32 R2, R4, c[0x0][0x1a8], R2 ;  /* 0x00006a0004027a25 */ /* 0x000fc800078e0002 */
[----:B------:R-:W-:Y:S01]  /*a7d0*/  IMAD R13, R4, c[0x0][0x1ac], R0 ;  /* 0x00006b00040d7a24 */ /* 0x000fe200078e0200 */
[C---:B------:R-:W-:Y:S01]  /*a7e0*/  LEA R17, P0, R2.reuse, c[0x0][0x160], 0x1 ;  /* 0x0000580002117a11 */ /* 0x040fe200078008ff */
[----:B------:R-:W-:Y:S01]  /*a7f0*/  IMAD.U32 R0, RZ, RZ, UR7 ;  /* 0x00000007ff007e24 */ /* 0x000fe2000f8e00ff */
[----:B------:R-:W-:Y:S02]  /*a800*/  MOV R22, UR7 ;  /* 0x0000000700167c02 */ /* 0x000fe40008000f00 */
[----:B------:R-:W-:Y:S02]  /*a810*/  IADD3 R13, R3, R13, RZ ;  /* 0x0000000d030d7210 */ /* 0x000fe40007ffe0ff */
[----:B------:R-:W-:Y:S02]  /*a820*/  ISETP.GE.AND P3, PT, R229, c[0x0][0x198], PT ;  /* 0x00006600e5007a0c */ /* 0x000fe40003f66270 */
[----:B------:R-:W-:Y:S02]  /*a830*/  LEA.HI.X R13, R2, c[0x0][0x164], R13, 0x1, P0 ;  /* 0x00005900020d7a11 */ /* 0x000fe400000f0c0d */
[----:B------:R-:W-:-:S02]  /*a840*/  IADD3 R22, P0, R22, 0x10, RZ ;  /* 0x0000001016167810 */ /* 0x000fc40007f1e0ff */
[----:B------:R-:W-:Y:S01]  /*a850*/  IADD3 R24, P1, R0, 0x8, RZ ;  /* 0x0000000800187810 */ /* 0x000fe20007f3e0ff */
[----:B------:R-:W-:Y:S01]  /*a860*/  IMAD.IADD R6, R145, 0x1, R14 ;  /* 0x0000000191067824 */ /* 0x000fe200078e020e */
[----:B------:R-:W-:Y:S01]  /*a870*/  ISETP.GE.AND P4, PT, R140, c[0x0][0x198], PT ;  /* 0x000066008c007a0c */ /* 0x000fe20003f86270 */
[----:B------:R-:W-:Y:S01]  /*a880*/  IMAD.X R23, RZ, RZ, UR6, P0 ;  /* 0x00000006ff177e24 */ /* 0x000fe200080e06ff */
[----:B------:R-:W-:Y:S02]  /*a890*/  ISETP.GE.AND P5, PT, R144, c[0x0][0x198], PT ;  /* 0x0000660090007a0c */ /* 0x000fe40003fa6270 */
[----:B------:R-:W-:Y:S02]  /*a8a0*/  ISETP.GE.AND P6, PT, R228, c[0x0][0x198], PT ;  /* 0x00006600e4007a0c */ /* 0x000fe40003fc6270 */
[----:B------:R-:W-:Y:S02]  /*a8b0*/  P2R R18, PR, RZ, 0x8 ;  /* 0x00000008ff127803 */ /* 0x000fe40000000000 */
[----:B------:R-:W-:-:S02]  /*a8c0*/  IADD3 R137, R225, -0x1, RZ ;  /* 0xffffffffe1897810 */ /* 0x000fc40007ffe0ff */
[----:B------:R-:W-:Y:S02]  /*a8d0*/  IADD3.X R25, RZ, UR6, RZ, P1, !PT ;  /* 0x00000006ff197c10 */ /* 0x000fe40008ffe4ff */
[----:B------:R-:W-:Y:S01]  /*a8e0*/  @!P2 MOV R20, R10 ;  /* 0x0000000a0014a202 */ /* 0x000fe20000000f00 */
[----:B------:R-:W-:Y:S05]  /*a8f0*/  BRA.DIV ~URZ, `(.L_x_2344) ;  /* 0x00014fe27f007947 */ /* 0x000fea000b800000 */
[----:B-1----:R1:W2:Y:S02]  /*a900*/  SHFL.IDX PT, R4, R13, RZ, 0x181f ;  /* 0x00181fff0d047589 */ /* 0x0022a400000e0000 */
.L_x_2516:
[----:B------:R-:W-:Y:S05]  /*a910*/  BRA.DIV ~URZ, `(.L_x_2345) ;  /* 0x000150327f007947 */ /* 0x000fea000b800000 */
[----:B------:R3:W4:Y:S02]  /*a920*/  SHFL.IDX PT, R0, R17, RZ, 0x181f ;  /* 0x00181fff11007589 */ /* 0x00072400000e0000 */
.L_x_2517:
[----:B------:R-:W-:Y:S01]  /*a930*/  IMAD R16, R19, c[0x0][0x2c4], RZ ;  /* 0x0000b10013107a24 */ /* 0x000fe200078e02ff */
[----:B------:R-:W-:Y:S04]  /*a940*/  BSSY B0, `(.L_x_2346) ;  /* 0x0000013000007945 */ /* 0x000fe80003800000 */
[----:B------:R-:W-:-:S13]  /*a950*/  ISETP.GE.AND P0, PT, R6, R16, PT ;  /* 0x000000100600720c */ /* 0x000fda0003f06270 */
[----:B------:R-:W-:Y:S05]  /*a960*/  @P0 BRA `(.L_x_2347) ;  /* 0x0000010000000947 */ /* 0x000fea0003800000 */
[-C--:B----4-:R-:W-:Y:S02]  /*a970*/  LEA R14, P0, R140, R0.reuse, 0x1 ;  /* 0x000000008c0e7211 */ /* 0x090fe400078008ff */
[----:B------:R-:W-:Y:S02]  /*a980*/  ISETP.NE.AND P3, PT, R18, RZ, PT ;  /* 0x000000ff1200720c */ /* 0x000fe40003f65270 */
[-C--:B------:R-:W-:Y:S02]  /*a990*/  LEA R10, P2, R238, R0.reuse, 0x1 ;  /* 0x00000000ee0a7211 */ /* 0x080fe400078408ff */
[----:B------:R-:W-:Y:S02]  /*a9a0*/  LEA R8, P1, R228, R0, 0x1 ;  /* 0x00000000e4087211 */ /* 0x000fe400078208ff */
[----:B--2---:R-:W-:Y:S02]  /*a9b0*/  LEA.HI.X R15, R140, R4, R141, 0x1, P0 ;  /* 0x000000048c0f7211 */ /* 0x004fe400000f0c8d */
[----:B------:R-:W-:-:S02]  /*a9c0*/  LEA R2, P0, R229, R0, 0x1 ;  /* 0x00000000e5027211 */ /* 0x000fc400078008ff */
        /* <DEDUP_REMOVED lines=10> */
.L_x_2347:
[----:B------:R-:W-:Y:S05]  /*aa70*/  BSYNC B0 ;  /* 0x0000000000007941 */ /* 0x000fea0003800000 */
.L_x_2346:
[----:B------:R-:W-:Y:S05]  /*aa80*/  BRA.DIV ~URZ, `(.L_x_2348) ;  /* 0x00014f327f007947 */ /* 0x000fea000b800000 */
[----:B--2---:R2:W1:Y:S04]  /*aa90*/  SHFL.IDX PT, R4, R13, 0x1, 0x181f ;  /* 0x00381f000d047f89 */ /* 0x00446800000e0000 */
[----:B----4-:R2:W4:Y:S02]  /*aaa0*/  SHFL.IDX PT, R0, R17, 0x1, 0x181f ;  /* 0x00381f0011007f89 */ /* 0x01052400000e0000 */
.L_x_2518:
[----:B------:R-:W-:Y:S01]  /*aab0*/  IADD3 R2, R6, 0x20, RZ ;  /* 0x0000002006027810 */ /* 0x000fe20007ffe0ff */
[----:B------:R-:W-:Y:S03]  /*aac0*/  BSSY B0, `(.L_x_2349) ;  /* 0x0000013000007945 */ /* 0x000fe60003800000 */
[----:B------:R-:W-:-:S13]  /*aad0*/  ISETP.GE.AND P0, PT, R2, R16, PT ;  /* 0x000000100200720c */ /* 0x000fda0003f06270 */
[----:B------:R-:W-:Y:S05]  /*aae0*/  @P0 BRA `(.L_x_2350) ;  /* 0x0000010000000947 */ /* 0x000fea0003800000 */
[-C--:B----4-:R-:W-:Y:S02]  /*aaf0*/  LEA R14, P0, R140, R0.reuse, 0x1 ;  /* 0x000000008c0e7211 */ /* 0x090fe400078008ff */
[----:B------:R-:W-:Y:S02]  /*ab00*/  ISETP.NE.AND P3, PT, R18, RZ, PT ;  /* 0x000000ff1200720c */ /* 0x000fe40003f65270 */
[-C--:B------:R-:W-:Y:S02]  /*ab10*/  LEA R10, P2, R238, R0.reuse, 0x1 ;  /* 0x00000000ee0a7211 */ /* 0x080fe400078408ff */
[----:B------:R-:W-:Y:S02]  /*ab20*/  LEA R8, P1, R228, R0, 0x1 ;  /* 0x00000000e4087211 */ /* 0x000fe400078208ff */
[----:B-1----:R-:W-:Y:S02]  /*ab30*/  LEA.HI.X R15, R140, R4, R141, 0x1, P0 ;  /* 0x000000048c0f7211 */ /* 0x002fe400000f0c8d */
        /* <DEDUP_REMOVED lines=11> */
.L_x_2350:
[----:B------:R-:W-:Y:S05]  /*abf0*/  BSYNC B0 ;  /* 0x0000000000007941 */ /* 0x000fea0003800000 */
.L_x_2349:
[----:B------:R-:W-:Y:S05]  /*ac00*/  BRA.DIV ~URZ, `(.L_x_2351) ;  /* 0x00014e827f007947 */ /* 0x000fea000b800000 */
[----:B-1----:R1:W2:Y:S02]  /*ac10*/  SHFL.IDX PT, R4, R13, 0x2, 0x181f ;  /* 0x00581f000d047f89 */ /* 0x0022a400000e0000 */
.L_x_2519:
[----:B------:R-:W-:Y:S05]  /*ac20*/  BRA.DIV ~URZ, `(.L_x_2352) ;  /* 0x00014ed27f007947 */ /* 0x000fea000b800000 */
[----:B----4-:R4:W1:Y:S02]  /*ac30*/  SHFL.IDX PT, R0, R17, 0x2, 0x181f ;  /* 0x00581f0011007f89 */ /* 0x01086400000e0000 */
.L_x_2520:
[----:B------:R-:W-:Y:S01]  /*ac40*/  IADD3 R2, R6, 0x40, RZ ;  /* 0x0000004006027810 */ /* 0x000fe20007ffe0ff */
[----:B------:R-:W-:Y:S03]  /*ac50*/  BSSY B0, `(.L_x_2353) ;  /* 0x0000013000007945 */ /* 0x000fe60003800000 */
[----:B------:R-:W-:-:S13]  /*ac60*/  ISETP.GE.AND P0, PT, R2, R16, PT ;  /* 0x000000100200720c */ /* 0x000fda0003f06270 */
[----:B------:R-:W-:Y:S05]  /*ac70*/  @P0 BRA `(.L_x_2354) ;  /* 0x0000010000000947 */ /* 0x000fea0003800000 */
[-C--:B-1----:R-:W-:Y:S02]  /*ac80*/  LEA R14, P0, R140, R0.reuse, 0x1 ;  /* 0x000000008c0e7211 */ /* 0x082fe400078008ff */
        /* <DEDUP_REMOVED lines=15> */
.L_x_2354:
[----:B------:R-:W-:Y:S05]  /*ad80*/  BSYNC B0 ;  /* 0x0000000000007941 */ /* 0x000fea0003800000 */
.L_x_2353:
[----:B------:R-:W-:Y:S05]  /*ad90*/  BRA.DIV ~URZ, `(.L_x_2355) ;  /* 0x00014dd27f007947 */ /* 0x000fea000b800000 */
[----:B--2---:R2:W3:Y:S04]  /*ada0*/  SHFL.IDX PT, R4, R13, 0x3, 0x181f ;  /* 0x00781f000d047f89 */ /* 0x0044e800000e0000 */
[----:B-1----:R2:W1:Y:S02]  /*adb0*/  SHFL.IDX PT, R0, R17, 0x3, 0x181f ;  /* 0x00781f0011007f89 */ /* 0x00246400000e0000 */
.L_x_2521:
[----:B--2---:R-:W2:Y:S04]  /*adc0*/  LDL R121, [R1] ;  /* 0x0000000001797983 */ /* 0x004ea80000100800 */
[----:B----4-:R-:W4:Y:S04]  /*add0*/  LDL R10, [R1+0x48] ;  /* 0x00004800010a7983 */ /* 0x010f280000100800 */
[----:B---3--:R-:W3:Y:S01]  /*ade0*/  LDL R13, [R1+0x64] ;  /* 0x00006400010d7983 */ /* 0x008ee20000100800 */
[----:B------:R-:W-:Y:S01]  /*adf0*/  IADD3 R6, R6, 0x60, RZ ;  /* 0x0000006006067810 */ /* 0x000fe20007ffe0ff */
[----:B------:R-:W-:Y:S01]  /*ae00*/  IMAD.MOV.U32 R104, RZ, RZ, 0x30 ;  /* 0x00000030ff687424 */ /* 0x000fe200078e00ff */
[----:B------:R-:W-:Y:S01]  /*ae10*/  ULDC.64 UR4, c[0x0][0x40] ;  /* 0x0000100000047ab9 */ /* 0x000fe20000000a00 */
[----:B------:R-:W-:Y:S01]  /*ae20*/  IMAD.MOV.U32 R224, RZ, RZ, RZ ;  /* 0x000000ffffe07224 */ /* 0x000fe200078e00ff */
[----:B------:R-:W-:Y:S01]  /*ae30*/  ISETP.GE.AND P0, PT, R6, R16, PT ;  /* 0x000000100600720c */ /* 0x000fe20003f06270 */
[----:B------:R-:W-:Y:S01]  /*ae40*/  IMAD.MOV.U32 R6, RZ, RZ, c[0x0][0x2b8] ;  /* 0x0000ae00ff067624 */ /* 0x000fe200078e00ff */
[----:B------:R-:W-:Y:S01]  /*ae50*/  UIADD3 UR4, UP0, UR4, 0x160, URZ ;  /* 0x0000016004047890 */ /* 0x000fe2000ff1e03f */
[----:B------:R-:W-:-:S02]  /*ae60*/  IMAD R136, R225, R104, -0x30 ;  /* 0xffffffd0e1887424 */ /* 0x000fc400078e0268 */
[----:B-----5:R-:W-:Y:S01]  /*ae70*/  IMAD.WIDE.U32 R16, R20, c[0x0][0x2b0], RZ ;  /* 0x0000ac0014107a25 */ /* 0x020fe200078e00ff */
[----:B------:R-:W-:Y:S01]  /*ae80*/  ISETP.NE.AND P3, PT, R6, 0x1, PT ;  /* 0x000000010600780c */ /* 0x000fe20003f65270 */
[----:B------:R-:W-:-:S03]  /*ae90*/  UIADD3.X UR5, URZ, UR5, URZ, UP0, !UPT ;  /* 0x000000053f057290 */ /* 0x000fc600087fe43f */
[----:B------:R-:W-:Y:S03]  /*aea0*/  STL.64 [R1+0x88], R16 ;  /* 0x0000881001007387 */ /* 0x000fe60000100a00 */
[----:B-1----:R-:W-:Y:S01]  /*aeb0*/  @!P0 LEA R2, P1, R140, R0, 0x1 ;  /* 0x000000008c028211 */ /* 0x002fe200078208ff */
[----:B------:R-:W-:Y:S01]  /*aec0*/  IMAD.U32 R19, RZ, RZ, UR5 ;  /* 0x00000005ff137e24 */ /* 0x000fe2000f8e00ff */
[----:B--2---:R-:W-:-:S04]  /*aed0*/  SHF.R.S32.HI R14, RZ, 0x1f, R121 ;  /* 0x0000001fff0e7819 */ /* 0x004fc80000011479 */
[----:B------:R-:W-:Y:S01]  /*aee0*/  LEA.HI R3, R14, R121, RZ, 0x3 ;  /* 0x000000790e037211 */ /* 0x000fe200078f18ff */
[----:B----4-:R1:W-:Y:S03]  /*aef0*/  STL [R1+0x78], R10 ;  /* 0x0000780a01007387 */ /* 0x0103e60000100800 */
[----:B------:R-:W-:Y:S02]  /*af00*/  LOP3.LUT R215, R3, 0xfffffff8, RZ, 0xc0, !PT ;  /* 0xfffffff803d77812 */ /* 0x000fe400078ec0ff */
[----:B------:R-:W-:Y:S02]  /*af10*/  SHF.R.S32.HI R241, RZ, 0x3, R3 ;  /* 0x00000003fff17819 */ /* 0x000fe40000011403 */
[----:B------:R-:W-:Y:S01]  /*af20*/  @!P0 LEA.HI.X R3, R140, R4, R141, 0x1, P1 ;  /* 0x000000048c038211 */ /* 0x000fe200008f0c8d */
[----:B------:R-:W-:Y:S01]  /*af30*/  IMAD.IADD R215, R121, 0x1, -R215 ;  /* 0x0000000179d77824 */ /* 0x000fe200078e0ad7 */
[----:B------:R-:W-:-:S03]  /*af40*/  @!P0 LEA R8, P1, R238, R0, 0x1 ;  /* 0x00000000ee088211 */ /* 0x000fc600078208ff */
[----:B------:R-:W-:Y:S01]  /*af50*/  IMAD.SHL.U32 R251, R215, 0x20, RZ ;  /* 0x00000020d7fb7824 */ /* 0x000fe200078e00ff */
[----:B------:R-:W-:Y:S01]  /*af60*/  @!PT LDS RZ, [RZ] ;  /* 0x00000000fffff984 */ /* 0x000fe20000000800 */
[----:B------:R-:W-:Y:S01]  /*af70*/  @!PT LDS RZ, [RZ] ;  /* 0x00000000fffff984 */ /* 0x000fe20000000800 */
[----:B------:R-:W-:Y:S01]  /*af80*/  @!PT LDS RZ, [RZ] ;  /* 0x00000000fffff984 */ /* 0x000fe20000000800 */
[----:B------:R2:W-:Y:S01]  /*af90*/  @!P0 LDGSTS.E.BYPASS.LTC128B.128 [R245+0x13080], [R2.64], !P4 ;  /* 0x1308000002f58fae */ /* 0x0005e2000e101d4a */
[----:B------:R-:W-:Y:S02]  /*afa0*/  @!P0 LEA.HI.X R9, R238, R4, R248, 0x1, P1 ;  /* 0x00000004ee098211 */ /* 0x000fe400008f0cf8 */
[----:B------:R-:W-:Y:S01]  /*afb0*/  IMAD.IADD R21, R251, 0x1, R241 ;  /* 0x00000001fb157824 */ /* 0x000fe200078e02f1 */
[----:B------:R-:W-:Y:S01]  /*afc0*/  ISETP.NE.AND P4, PT, R18, RZ, PT ;  /* 0x000000ff1200720c */ /* 0x000fe20003f85270 */
[----:B------:R-:W-:Y:S01]  /*afd0*/  IMAD.U32 R18, RZ, RZ, UR4 ;  /* 0x00000004ff127e24 */ /* 0x000fe2000f8e00ff */
[----:B------:R4:W-:Y:S01]  /*afe0*/  @!P0 LDGSTS.E.BYPASS.LTC128B.128 [R245+0x17080], [R8.64], !P5 ;  /* 0x1708000008f58fae */ /* 0x0009e2000e901d4a */
[----:B------:R-:W-:-:S05]  /*aff0*/  IMAD.IADD R6, R21, 0x1, R136 ;  /* 0x0000000115067824 */ /* 0x000fca00078e0288 */
[----:B---3--:R-:W-:-:S04]  /*b000*/  ISETP.GE.AND P2, PT, R6, R13, PT ;  /* 0x0000000d0600720c */ /* 0x008fc80003f46270 */
[----:B------:R-:W-:Y:S01]  /*b010*/  ISETP.GT.OR P1, PT, R21, 0x2f, P2 ;  /* 0x0000002f1500780c */ /* 0x000fe20001724670 */
[----:B--2---:R-:W-:Y:S01]  /*b020*/  IMAD.IADD R3, R10, 0x1, R6 ;  /* 0x000000010a037824 */ /* 0x004fe200078e0206 */
[----:B------:R-:W-:-:S03]  /*b030*/  SHF.R.S32.HI R6, RZ, 0x1f, R20 ;  /* 0x0000001fff067819 */ /* 0x000fc60000011414 */
[----:B-1----:R-:W-:Y:S01]  /*b040*/  @P3 IMAD.HI.U32 R10, R3, c[0x0][0x2bc], RZ ;  /* 0x0000af00030a3a27 */ /* 0x002fe200078e00ff */
[----:B----4-:R-:W-:-:S03]  /*b050*/  @!P0 LEA R8, P2, R228, R0, 0x1 ;  /* 0x00000000e4088211 */ /* 0x010fc600078408ff */
[----:B------:R-:W-:Y:S01]  /*b060*/  IMAD.MOV.U32 R2, RZ, RZ, R3 ;  /* 0x000000ffff027224 */ /* 0x000fe200078e0003 */
[----:B------:R-:W-:Y:S01]  /*b070*/  @P3 SHF.R.U32.HI R2, RZ, c[0x0][0x2c0], R10 ;  /* 0x0000b000ff023a19 */ /* 0x000fe2000001160a */
[----:B------:R-:W-:Y:S01]  /*b080*/  IMAD R6, R6, c[0x0][0x2b0], RZ ;  /* 0x0000ac0006067a24 */ /* 0x000fe200078e02ff */
[C---:B------:R-:W-:Y:S02]  /*b090*/  @!P0 LEA R10, P3, R229.reuse, R0, 0x1 ;  /* 0x00000000e50a8211 */ /* 0x040fe400078608ff */
[-C--:B------:R-:W-:Y:S01]  /*b0a0*/  @!P0 LEA.HI.X R9, R228, R4.reuse, R250, 0x1, P2 ;  /* 0x00000004e4098211 */ /* 0x080fe200010f0cfa */
[----:B------:R-:W-:Y:S01]  /*b0b0*/  IMAD R6, R20, c[0x0][0x2b4], R6 ;  /* 0x0000ad0014067a24 */ /* 0x000fe200078e0206 */
[----:B------:R-:W-:Y:S02]  /*b0c0*/  @!P0 LEA.HI.X R11, R229, R4, R249, 0x1, P3 ;  /* 0x00000004e50b8211 */ /* 0x000fe400018f0cf9 */
[----:B------:R-:W-:Y:S01]  /*b0d0*/  @!P1 IADD3 R0, P2, R2, R16, RZ ;  /* 0x0000001002009210 */ /* 0x000fe20007f5e0ff */
[----:B------:R1:W-:Y:S01]  /*b0e0*/  @!P0 LDGSTS.E.BYPASS.LTC128B.128 [R245+0x1b080], [R8.64], !P6 ;  /* 0x1b08000008f58fae */ /* 0x0003e2000f101d4a */
[----:B------:R-:W-:-:S03]  /*b0f0*/  IMAD.IADD R15, R17, 0x1, R6 ;  /* 0x00000001110f7824 */ /* 0x000fc600078e0206 */
[----:B------:R2:W-:Y:S02]  /*b100*/  @!P0 LDGSTS.E.BYPASS.LTC128B.128 [R245+0x1f080], [R10.64], !P4 ;  /* 0x1f0800000af58fae */ /* 0x0005e4000e101d4a */
[----:B------:R-:W-:Y:S02]  /*b110*/  @!P1 LEA.HI.X.SX32 R4, R2, R15, 0x1, P2 ;  /* 0x0000000f02049211 */ /* 0x000fe400010f0eff */
[----:B------:R-:W0:Y:S01]  /*b120*/  LDGDEPBAR ;  /* 0x00000000000079af */ /* 0x000e220000000000 */
[----:B------:R-:W-:Y:S01]  /*b130*/  WARPSYNC 0xffffffff ;  /* 0xffffffff00007948 */ /* 0x000fe20003800000 */
[----:B------:R-:W-:Y:S02]  /*b140*/  IMAD.WIDE.U32 R16, R252, c[0x0][0x1e8], RZ ;  /* 0x00007a00fc107a25 */ /* 0x000fe400078e00ff */
[----:B------:R3:W-:Y:S01]  /*b150*/  STL [R1+0x9c], R15 ;  /* 0x00009c0f01007387 */ /* 0x0007e20000100800 */
[----:B-1----:R-:W-:-:S04]  /*b160*/  @!P1 LEA R8, P2, R0, c[0x0][0x2a0], 0x2 ;  /* 0x0000a80000089a11 */ /* 0x002fc800078410ff */
[----:B------:R-:W-:Y:S01]  /*b170*/  @!P1 LEA.HI.X R9, R0, c[0x0][0x2a4], R4, 0x2, P2 ;  /* 0x0000a90000099a11 */ /* 0x000fe200010f1404 */
[----:B------:R-:W-:Y:S06]  /*b180*/  BAR.SYNC.DEFER_BLOCKING 0x0 ;  /* 0x0000000000007b1d */ /* 0x000fec0000010000 */
[----:B------:R1:W4:Y:S01]  /*b190*/  @!P1 LDG.E R224, [R8.64] ;  /* 0x0000000a08e09981 */ /* 0x000322000c1e1900 */
[----:B------:R-:W-:Y:S01]  /*b1a0*/  IMAD.MOV R0, RZ, RZ, -R2 ;  /* 0x000000ffff007224 */ /* 0x000fe200078e0a02 */
[----:B------:R-:W-:Y:S01]  /*b1b0*/  LOP3.LUT R213, R213, 0xfffffbff, RZ, 0xc0, !PT ;  /* 0xfffffbffd5d57812 */ /* 0x000fe200078ec0ff */
[----:B------:R-:W-:Y:S01]  /*b1c0*/  IMAD.SHL.U32 R6, R241, 0x40, RZ ;  /* 0x00000040f1067824 */ /* 0x000fe200078e00ff */
[----:B------:R2:W-:Y:S01]  /*b1d0*/  STL.64 [R1+0x80], R16 ;  /* 0x0000801001007387 */ /* 0x0005e20000100a00 */
[----:B------:R-:W-:Y:S01]  /*b1e0*/  IMAD R226, R0, c[0x0][0x2b8], R3 ;  /* 0x0000ae0000e27a24 */ /* 0x000fe200078e0203 */
[----:B------:R-:W-:Y:S01]  /*b1f0*/  IADD3 R201, R192, 0x20, RZ ;  /* 0x00000020c0c97810 */ /* 0x000fe20007ffe0ff */
[----:B---3--:R-:W-:Y:S01]  /*b200*/  IMAD R15, R252, c[0x0][0x1ec], R17 ;  /* 0x00007b00fc0f7a24 */ /* 0x008fe200078e0211 */
[----:B------:R-:W-:Y:S01]  /*b210*/  STL.64 [R1+0x28], R22 ;  /* 0x0000281601007387 */ /* 0x000fe20000100a00 */
[C---:B------:R-:W-:Y:S01]  /*b220*/  IMAD.WIDE.U32 R2, R226.reuse, c[0x0][0x1e0], RZ ;  /* 0x00007800e2027a25 */ /* 0x040fe200078e00ff */
[----:B------:R-:W-:Y:S01]  /*b230*/  SHF.R.S32.HI R135, RZ, 0x1f, R226 ;  /* 0x0000001fff877819 */ /* 0x000fe200000114e2 */
[----:B------:R-:W-:Y:S01]  /*b240*/  BSSY B2, `(.L_x_2356) ;  /* 0x000005e000027945 */ /* 0x000fe20003800000 */
[----:B------:R3:W-:Y:S01]  /*b250*/  STL [R1+0x98], R15 ;  /* 0x0000980f01007387 */ /* 0x0007e20000100800 */
[----:B------:R-:W-:Y:S01]  /*b260*/  IMAD.SHL.U32 R215, R215, 0x8, RZ ;  /* 0x00000008d7d77824 */ /* 0x000fe200078e00ff */
[----:B------:R-:W-:Y:S01]  /*b270*/  MOV R138, 0xb820 ;  /* 0x0000b820008a7802 */ /* 0x000fe20000000f00 */
[----:B------:R-:W-:Y:S01]  /*b280*/  IMAD R0, R135, c[0x0][0x1e0], RZ ;  /* 0x0000780087007a24 */ /* 0x000fe200078e02ff */
[----:B------:R-:W-:Y:S01]  /*b290*/  STL.64 [R1+0x30], R172 ;  /* 0x000030ac01007387 */ /* 0x000fe20000100a00 */
[----:B------:R-:W-:Y:S01]  /*b2a0*/  IMAD R104, R225, -0x30, R104 ;  /* 0xffffffd0e1687824 */ /* 0x000fe200078e0268 */
[----:B------:R-:W-:Y:S01]  /*b2b0*/  ISETP.GE.AND P6, PT, R215, c[0x0][0x1d4], PT ;  /* 0x00007500d7007a0c */ /* 0x000fe20003fc6270 */
[----:B------:R-:W-:Y:S01]  /*b2c0*/  IMAD R0, R226, c[0x0][0x1e4], R0 ;  /* 0x00007900e2007a24 */ /* 0x000fe200078e0200 */
[----:B------:R-:W-:Y:S01]  /*b2d0*/  STL.64 [R1+0x38], R26 ;  /* 0x0000381a01007387 */ /* 0x000fe20000100a00 */
[----:B------:R-:W-:-:S02]  /*b2e0*/  IMAD.IADD R133, R13, 0x1, R104 ;  /* 0x000000010d857824 */ /* 0x000fc400078e0268 */
[----:B------:R-:W-:Y:S01]  /*b2f0*/  IMAD.IADD R3, R3, 0x1, R0 ;  /* 0x0000000103037824 */ /* 0x000fe200078e0200 */
[----:B------:R-:W-:Y:S01]  /*b300*/  STL.64 [R1+0x40], R24 ;  /* 0x0000401801007387 */ /* 0x000fe20000100a00 */
[----:B-1----:R-:W-:Y:S02]  /*b310*/  IMAD.U32 R8, RZ, RZ, UR7 ;  /* 0x00000007ff087e24 */ /* 0x002fe4000f8e00ff */
[----:B------:R-:W-:Y:S01]  /*b320*/  IMAD.U32 R9, RZ, RZ, UR6 ;  /* 0x00000006ff097e24 */ /* 0x000fe2000f8e00ff */
[----:B------:R-:W-:Y:S01]  /*b330*/  STL.64 [R1+0x18], R18 ;  /* 0x0000181201007387 */ /* 0x000fe20000100a00 */
[----:B--2---:R-:W-:-:S03]  /*b340*/  IADD3 R17, R215, 0x40, RZ ;  /* 0x00000040d7117810 */ /* 0x004fc60007ffe0ff */
[----:B------:R-:W-:Y:S01]  /*b350*/  STL.64 [R1+0x20], R8 ;  /* 0x0000200801007387 */ /* 0x000fe20000100a00 */
[----:B------:R-:W-:Y:S02]  /*b360*/  @P6 LOP3.LUT R213, R213, 0x400, RZ, 0xfc, !PT ;  /* 0x00000400d5d56812 */ /* 0x000fe400078efcff */
[----:B------:R-:W-:Y:S02]  /*b370*/  ISETP.GE.AND P5, PT, R17, c[0x0][0x1d4], PT ;  /* 0x0000750011007a0c */ /* 0x000fe40003fa6270 */
[----:B------:R-:W-:-:S11]  /*b380*/  LOP3.LUT R213, R213, 0xfffffdff, RZ, 0xc0, !PT ;  /* 0xfffffdffd5d57812 */ /* 0x000fd600078ec0ff */
[----:B------:R-:W-:-:S04]  /*b390*/  @P5 LOP3.LUT R213, R213, 0x200, RZ, 0xfc, !PT ;  /* 0x00000200d5d55812 */ /* 0x000fc800078efcff */
[----:B------:R-:W-:Y:S02]  /*b3a0*/  LOP3.LUT R213, R213, 0xfffffeff, RZ, 0xc0, !PT ;  /* 0xfffffeffd5d57812 */ /* 0x000fe400078ec0ff */
[----:B----4-:R-:W-:Y:S01]  /*b3b0*/  SHF.R.S32.HI R134, RZ, 0x1f, R224 ;  /* 0x0000001fff867819 */ /* 0x010fe200000114e0 */
[----:B------:R-:W-:-:S04]  /*b3c0*/  IMAD.WIDE.U32 R2, R224, c[0x0][0x1f0], R2 ;  /* 0x00007c00e0027a25 */ /* 0x000fc800078e0002 */
[----:B------:R-:W-:Y:S01]  /*b3d0*/  IMAD R0, R134, c[0x0][0x1f0], RZ ;  /* 0x00007c0086007a24 */ /* 0x000fe200078e02ff */
[----:B------:R-:W-:Y:S02]  /*b3e0*/  IADD3 R2, P0, R2, R16, RZ ;  /* 0x0000001002027210 */ /* 0x000fe40007f1e0ff */
[----:B------:R-:W-:Y:S01]  /*b3f0*/  IADD3 R16, R215, 0x80, RZ ;  /* 0x00000080d7107810 */ /* 0x000fe20007ffe0ff */
[----:B------:R-:W-:Y:S01]  /*b400*/  IMAD R4, R224, c[0x0][0x1f4], R0 ;  /* 0x00007d00e0047a24 */ /* 0x000fe200078e0200 */
[----:B------:R-:W-:Y:S02]  /*b410*/  LOP3.LUT R0, R6, 0x1c0, RZ, 0xc0, !PT ;  /* 0x000001c006007812 */ /* 0x000fe400078ec0ff */
[----:B------:R-:W-:Y:S02]  /*b420*/  ISETP.GE.AND P4, PT, R16, c[0x0][0x1d4], PT ;  /* 0x0000750010007a0c */ /* 0x000fe40003f86270 */
[----:B------:R-:W-:Y:S02]  /*b430*/  IADD3.X R6, R15, R3, R4, P0, !PT ;  /* 0x000000030f067210 */ /* 0x000fe400007fe404 */
[----:B------:R-:W-:-:S02]  /*b440*/  LOP3.LUT R3, R0, 0x38, R215, 0xf8, !PT ;  /* 0x0000003800037812 */ /* 0x000fc400078ef8d7 */
[----:B------:R-:W-:Y:S02]  /*b450*/  SHF.R.U32.HI R0, RZ, 0x3, R0 ;  /* 0x00000003ff007819 */ /* 0x000fe40000011600 */
[----:B------:R-:W-:Y:S02]  /*b460*/  LEA R4, P0, R2, c[0x0][0x1c8], 0x1 ;  /* 0x0000720002047a11 */ /* 0x000fe400078008ff */
[----:B------:R-:W-:Y:S02]  /*b470*/  LOP3.LUT R10, R3, R0, RZ, 0x3c, !PT ;  /* 0x00000000030a7212 */ /* 0x000fe400078e3cff */
[----:B------:R-:W-:Y:S01]  /*b480*/  LEA.HI R3, R14, R121, RZ, 0x6 ;  /* 0x000000790e037211 */ /* 0x000fe200078f30ff */
[----:B------:R-:W-:Y:S01]  /*b490*/  SHFL.IDX PT, R8, R4, 0x1, 0x181f ;  /* 0x00381f0004087f89 */ /* 0x000fe200000e0000 */
[----:B------:R-:W-:Y:S02]  /*b4a0*/  LEA.HI.X R11, R2, c[0x0][0x1cc], R6, 0x1, P0 ;  /* 0x00007300020b7a11 */ /* 0x000fe400000f0c06 */
[----:B------:R-:W-:Y:S01]  /*b4b0*/  IMNMX R0, R133, 0x30, PT ;  /* 0x0000003085007817 */ /* 0x000fe20003800200 */
[----:B------:R-:W-:Y:S01]  /*b4c0*/  IMAD.SHL.U32 R6, R3, 0x8, RZ ;  /* 0x0000000803067824 */ /* 0x000fe200078e00ff */
[----:B------:R1:W-:Y:S01]  /*b4d0*/  SHFL.IDX PT, R2, R4, RZ, 0x181f ;  /* 0x00181fff04027589 */ /* 0x0003e200000e0000 */
[----:B---3--:R-:W-:-:S02]  /*b4e0*/  IADD3 R15, R215, 0xc0, RZ ;  /* 0x000000c0d70f7810 */ /* 0x008fc40007ffe0ff */
[----:B------:R-:W-:Y:S01]  /*b4f0*/  IMAD.IADD R0, R0, 0x1, -R241 ;  /* 0x0000000100007824 */ /* 0x000fe200078e0af1 */
[----:B------:R-:W2:Y:S01]  /*b500*/  SHFL.IDX PT, R3, R11, RZ, 0x181f ;  /* 0x00181fff0b037589 */ /* 0x000ea200000e0000 */
[----:B------:R-:W-:Y:S02]  /*b510*/  LOP3.LUT R214, R10, 0xfffffe00, R6, 0xf8, !PT ;  /* 0xfffffe000ad67812 */ /* 0x000fe400078ef806 */
[----:B------:R-:W-:Y:S01]  /*b520*/  SHF.R.S32.HI R6, RZ, 0x1f, R15 ;  /* 0x0000001fff067819 */ /* 0x000fe2000001140f */
[----:B------:R3:W4:Y:S01]  /*b530*/  SHFL.IDX PT, R9, R11, 0x1, 0x181f ;  /* 0x00381f000b097f89 */ /* 0x00072200000e0000 */
[C---:B------:R-:W-:Y:S02]  /*b540*/  ISETP.GE.AND P1, PT, R0.reuse, 0x1, PT ;  /* 0x000000010000780c */ /* 0x040fe40003f26270 */
[----:B------:R-:W-:Y:S02]  /*b550*/  ISETP.GT.AND P0, PT, R0, 0x20, PT ;  /* 0x000000200000780c */ /* 0x000fe40003f04270 */
[----:B------:R-:W-:-:S02]  /*b560*/  SHF.R.S32.HI R0, RZ, 0x1f, R16 ;  /* 0x0000001fff007819 */ /* 0x000fc40000011410 */
[----:B------:R-:W-:Y:S02]  /*b570*/  LEA.HI R6, R6, R15, RZ, 0x3 ;  /* 0x0000000f06067211 */ /* 0x000fe400078f18ff */
[----:B------:R-:W-:Y:S02]  /*b580*/  LEA.HI R0, R0, R16, RZ, 0x3 ;  /* 0x0000001000007211 */ /* 0x000fe400078f18ff */
[----:B------:R-:W-:Y:S02]  /*b590*/  ISETP.GE.AND P3, PT, R15, c[0x0][0x1d4], PT ;  /* 0x000075000f007a0c */ /* 0x000fe40003f66270 */
[----:B------:R-:W-:Y:S02]  /*b5a0*/  LOP3.LUT R231, R0, 0xfffffff8, RZ, 0xc0, !PT ;  /* 0xfffffff800e77812 */ /* 0x000fe400078ec0ff */
[----:B-1----:R-:W-:Y:S01]  /*b5b0*/  SHF.R.S32.HI R4, RZ, 0x1f, R17 ;  /* 0x0000001fff047819 */ /* 0x002fe20000011411 */
[----:B------:R-:W-:Y:S01]  /*b5c0*/  @P0 IMAD.SHL.U32 R0, R214, 0x2, RZ ;  /* 0x00000002d6000824 */ /* 0x000fe200078e00ff */
[----:B------:R-:W-:-:S02]  /*b5d0*/  LOP3.LUT R230, R6, 0xfffffff8, RZ, 0xc0, !PT ;  /* 0xfffffff806e67812 */ /* 0x000fc400078ec0ff */
[----:B------:R-:W-:Y:S01]  /*b5e0*/  LEA.HI R4, R4, R17, RZ, 0x3 ;  /* 0x0000001104047211 */ /* 0x000fe200078f18ff */
[--C-:B--2---:R-:W-:Y:S01]  /*b5f0*/  @P1 IMAD.WIDE R14, R215, 0x2, R2.reuse ;  /* 0x00000002d70e1825 */ /* 0x104fe200078e0202 */
[----:B------:R-:W-:Y:S02]  /*b600*/  @P4 LOP3.LUT R213, R213, 0x100, RZ, 0xfc, !PT ;  /* 0x00000100d5d54812 */ /* 0x000fe400078efcff */
[----:B------:R-:W-:Y:S01]  /*b610*/  LOP3.LUT R232, R4, 0xfffffff8, RZ, 0xc0, !PT ;  /* 0xfffffff804e87812 */ /* 0x000fe200078ec0ff */
[----:B------:R-:W-:Y:S01]  /*b620*/  @P1 IMAD.SHL.U32 R4, R214, 0x2, RZ ;  /* 0x00000002d6041824 */ /* 0x000fe200078e00ff */
[----:B------:R-:W-:Y:S01]  /*b630*/  LOP3.LUT R213, R213, 0xffffff7f, RZ, 0xc0, !PT ;  /* 0xffffff7fd5d57812 */ /* 0x000fe200078ec0ff */
[----:B------:R-:W-:Y:S01]  /*b640*/  @P1 IMAD.WIDE R16, R231, 0x2, R2 ;  /* 0x00000002e7101825 */ /* 0x000fe200078e0202 */
[----:B------:R-:W-:Y:S02]  /*b650*/  SHF.R.S32.HI R244, RZ, 0x1f, R232 ;  /* 0x0000001ffff47819 */ /* 0x000fe400000114e8 */
[----:B------:R4:W-:Y:S01]  /*b660*/  @P1 LDGSTS.E.BYPASS.LTC128B.128 [R4+0xa080], [R14.64], !P6 ;  /* 0x0a0800000e041fae */ /* 0x0009e2000f101d4a */
[----:B---3--:R-:W-:Y:S01]  /*b670*/  @P1 IMAD.WIDE R10, R232, 0x2, R2 ;  /* 0x00000002e80a1825 */ /* 0x008fe200078e0202 */
[----:B------:R-:W-:-:S02]  /*b680*/  @P3 LOP3.LUT R213, R213, 0x80, RZ, 0xfc, !PT ;  /* 0x00000080d5d53812 */ /* 0x000fc400078efcff */
[----:B------:R-:W-:Y:S01]  /*b690*/  SHF.R.S32.HI R243, RZ, 0x1f, R231 ;  /* 0x0000001ffff37819 */ /* 0x000fe200000114e7 */
[----:B------:R-:W-:Y:S01]  /*b6a0*/  @P1 IMAD.WIDE R2, R230, 0x2, R2 ;  /* 0x00000002e6021825 */ /* 0x000fe200078e0202 */
[----:B------:R1:W-:Y:S01]  /*b6b0*/  @P1 LDGSTS.E.BYPASS.LTC128B.128 [R4+0xb880], [R10.64], !P5 ;  /* 0x0b8800000a041fae */ /* 0x0003e2000e901d4a */
[----:B------:R-:W-:Y:S02]  /*b6c0*/  LOP3.LUT R213, R213, 0xffffffbf, RZ, 0xc0, !PT ;  /* 0xffffffbfd5d57812 */ /* 0x000fe400078ec0ff */
[----:B------:R-:W-:Y:S01]  /*b6d0*/  SHF.R.S32.HI R242, RZ, 0x1f, R230 ;  /* 0x0000001ffff27819 */ /* 0x000fe200000114e6 */
[----:B------:R2:W-:Y:S04]  /*b6e0*/  @P1 LDGSTS.E.BYPASS.LTC128B.128 [R4+0xd080], [R16.64], !P4 ;  /* 0x0d08000010041fae */ /* 0x0005e8000e101d4a */
[----:B------:R3:W-:Y:S01]  /*b6f0*/  @P1 LDGSTS.E.BYPASS.LTC128B.128 [R4+0xe880], [R2.64], !P3 ;  /* 0x0e88000002041fae */ /* 0x0007e2000d901d4a */
[----:B------:R-:W-:Y:S01]  /*b700*/  LOP3.LUT P1, RZ, R146, 0x2, RZ, 0xc0, !PT ;  /* 0x0000000292ff7812 */ /* 0x000fe2000782c0ff */
[----:B----4-:R-:W-:-:S12]  /*b710*/  @P0 IMAD.WIDE R14, R215, 0x2, R8 ;  /* 0x00000002d70e0825 */ /* 0x010fd800078e0208 */
[----:B------:R-:W-:Y:S01]  /*b720*/  @P1 IADD3 R201, R192, -0x20, RZ ;  /* 0xffffffe0c0c91810 */ /* 0x000fe20007ffe0ff */
[----:B------:R4:W-:Y:S01]  /*b730*/  @P0 LDGSTS.E.BYPASS.LTC128B.128 [R0+0xb080], [R14.64], !P6 ;  /* 0x0b0800000e000fae */ /* 0x0009e2000f101d4a */
[--C-:B-1----:R-:W-:Y:S02]  /*b740*/  @P0 IMAD.WIDE R10, R232, 0x2, R8.reuse ;  /* 0x00000002e80a0825 */ /* 0x102fe400078e0208 */
[C---:B------:R-:W-:Y:S02]  /*b750*/  IADD3 R212, R201.reuse, 0x1000, RZ ;  /* 0x00001000c9d47810 */ /* 0x040fe40007ffe0ff */
[----:B------:R-:W-:Y:S01]  /*b760*/  IADD3 R211, R201, 0x800, RZ ;  /* 0x00000800c9d37810 */ /* 0x000fe20007ffe0ff */
[----:B------:R4:W-:Y:S01]  /*b770*/  @P0 LDGSTS.E.BYPASS.LTC128B.128 [R0+0xc880], [R10.64], !P5 ;  /* 0x0c8800000a000fae */ /* 0x0009e2000e901d4a */
[----:B---3--:R-:W-:-:S04]  /*b780*/  @P0 IMAD.WIDE R2, R231, 0x2, R8 ;  /* 0x00000002e7020825 */ /* 0x008fc800078e0208 */
[----:B------:R-:W-:Y:S01]  /*b790*/  @P0 IMAD.WIDE R8, R230, 0x2, R8 ;  /* 0x00000002e6080825 */ /* 0x000fe200078e0208 */
[----:B------:R4:W-:Y:S04]  /*b7a0*/  @P0 LDGSTS.E.BYPASS.LTC128B.128 [R0+0xe080], [R2.64], !P4 ;  /* 0x0e08000002000fae */ /* 0x0009e8000e101d4a */
[----:B------:R4:W-:Y:S01]  /*b7b0*/  @P0 LDGSTS.E.BYPASS.LTC128B.128 [R0+0xf880], [R8.64], !P3 ;  /* 0x0f88000008000fae */ /* 0x0009e2000d901d4a */
[----:B------:R-:W-:-:S03]  /*b7c0*/  ISETP.GT.AND P0, PT, R21, 0x2f, PT ;  /* 0x0000002f1500780c */ /* 0x000fc60003f04270 */
[----:B------:R-:W0:Y:S10]  /*b7d0*/  LDGDEPBAR ;  /* 0x00000000000079af */ /* 0x000e340000000000 */
[----:B------:R-:W-:Y:S01]  /*b7e0*/  @P0 LOP3.LUT R213, R213, 0x40, RZ, 0xfc, !PT ;  /* 0x00000040d5d50812 */ /* 0x000fe200078efcff */
[----:B----4-:R-:W-:-:S05]  /*b7f0*/  IMAD.U32 R0, RZ, RZ, UR7 ;  /* 0x00000007ff007e24 */ /* 0x010fca000f8e00ff */
[----:B------:R-:W-:Y:S02]  /*b800*/  IADD3 R93, R0, 0x18, RZ ;  /* 0x00000018005d7810 */ /* 0x000fe40007ffe0ff */
[----:B--2---:R-:W-:Y:S05]  /*b810*/  CALL.REL.NOINC `($_ZN7cutlass13device_kernelIN5flash19enable_sm80_to_sm89INS1_16FlashAttnFwdSm80INS1_25CollectiveMainloopFwdSm80ILi8ELi1ELb0EN4cute5tupleIJNS5_1CILi128EEENS7_ILi48EEENS7_ILi256EEEEEELi256ENS_6half_tEfNS_4arch4Sm80ELb0ELb1ELb0ELb1ELb1ELb1ELb1ELb1EEENS1_21CollectiveEpilogueFwdINS6_IJS8_SA_S9_EEENS6_IJNS7_ILi1EEESI_SI_EEESC_SE_Li256ELb1ELb1ELb1ELb0EEENS1_36VarlenDynamicPersistentTileSchedulerILi128ELi48ELi256ELi256ELb1ELb1ELb0ELb1ELb0ELb1EEEEEEEEEvNT_6ParamsE$_ZZN5flash25CollectiveMainloopFwdSm80ILi8ELi1ELb0EN4cute5tupleIJNS1_1CILi128EEENS3_ILi48EEENS3_ILi256EEEEEELi256EN7cutlass6half_tEfNS8_4arch4Sm80ELb0ELb1ELb0ELb1ELb1ELb1ELb1ELb1EE3mmaINS_16FlashAttnFwdSm80ISC_NS_21CollectiveEpilogueFwdINS2_IJS4_S6_S5_EEENS2_IJNS3_ILi1EEESH_SH_EEES9_SB_Li256ELb1ELb1ELb1ELb0EEENS_36VarlenDynamicPersistentTileSchedulerILi128ELi48ELi256ELi256ELb1ELb1ELb0ELb1ELb0ELb1EEEE13SharedStorageENS1_6TensorINS1_11ArrayEngineIfLm128EEENS1_6LayoutINS2_IJNS2_IJNS3_ILi2EEESS_EEESH_NS3_ILi32EEEEEENS2_IJNS2_IJSH_SS_EEENS3_ILi0EEENS3_ILi4EEEEEEEEEENS_7SoftmaxILi2ELi0EEEEEbRKNSC_6ParamsERT0_RT1_iRKNS_16SeqlenInfoQKNewKILb1ELb1EEENS2_IJiiiiEEERT_ENKUlvE_clEv) ;  /* 0x0001686000007944 */ /* 0x004fea0003c00000 */
[----:B------:R-:W-:Y:S05]  /*b820*/  BSYNC B2 ;  /* 0x0000000000027941 */ /* 0x000fea0003800000 */
.L_x_2356:
[----:B------:R2:W5:Y:S01]  /*b830*/  LDL R76, [R1] ;  /* 0x00000000014c7983 */ /* 0x0005620000100800 */
[----:B------:R-:W-:-:S04]  /*b840*/  DEPBAR.LE SB0, 0x0 ;  /* 0x000080000000791a */ /* 0x000fc80000000000 */
[----:B------:R2:W5:Y:S01]  /*b850*/  LDL R240, [R1+0x10] ;  /* 0x0000100001f07983 */ /* 0x0005620000100800 */
[----:B------:R-:W-:Y:S01]  /*b860*/  WARPSYNC 0xffffffff ;  /* 0xffffffff00007948 */ /* 0x000fe20003800000 */
[----:B------:R-:W-:Y:S02]  /*b870*/  IMAD R0, R135, c[0x0][0x208], RZ ;  /* 0x0000820087007a24 */ /* 0x000fe400078e02ff */
[----:B------:R-:W-:Y:S01]  /*b880*/  BAR.SYNC.DEFER_BLOCKING 0x0 ;  /* 0x0000000000007b1d */ /* 0x000fe20000010000 */
[----:B-1----:R-:W-:-:S04]  /*b890*/  IMAD.WIDE.U32 R14, R252, c[0x0][0x210], RZ ;  /* 0x00008400fc0e7a25 */ /* 0x002fc800078e00ff */
[C---:B------:R-:W-:Y:S01]  /*b8a0*/  IMAD.WIDE.U32 R2, R226.reuse, c[0x0][0x208], RZ ;  /* 0x00008200e2027a25 */ /* 0x040fe200078e00ff */
[----:B------:R2:W-:Y:S03]  /*b8b0*/  STL.64 [R1+0x70], R14 ;  /* 0x0000700e01007387 */ /* 0x0005e60000100a00 */
[----:B------:R-:W-:Y:S02]  /*b8c0*/  IMAD R0, R226, c[0x0][0x20c], R0 ;  /* 0x00008300e2007a24 */ /* 0x000fe400078e0200 */
[----:B------:R-:W-:-:S03]  /*b8d0*/  IMAD R252, R252, c[0x0][0x214], R15 ;  /* 0x00008500fcfc7a24 */ /* 0x000fc600078e020f */
[----:B------:R-:W-:Y:S01]  /*b8e0*/  IADD3 R3, R3, R0, RZ ;  /* 0x0000000003037210 */ /* 0x000fe20007ffe0ff */
[----:B------:R-:W-:-:S04]  /*b8f0*/  IMAD R0, R134, c[0x0][0x218], RZ ;  /* 0x0000860086007a24 */ /* 0x000fc800078e02ff */
[----:B------:R-:W-:-:S04]  /*b900*/  IMAD.WIDE.U32 R2, R224, c[0x0][0x218], R2 ;  /* 0x00008600e0027a25 */ /* 0x000fc800078e0002 */
[----:B------:R-:W-:Y:S01]  /*b910*/  IMAD R4, R224, c[0x0][0x21c], R0 ;  /* 0x00008700e0047a24 */ /* 0x000fe200078e0200 */
[----:B------:R-:W-:Y:S01]  /*b920*/  IADD3 R0, P1, R2, R14, RZ ;  /* 0x0000000e02007210 */ /* 0x000fe20007f3e0ff */
[----:B------:R2:W1:Y:S03]  /*b930*/  LDSM.16.M88.4 R8, [R197] ;  /* 0x00000000c508783b */ /* 0x0004660000000200 */
[----:B------:R-:W-:Y:S01]  /*b940*/  LEA R6, P0, R0, c[0x0][0x1f8], 0x1 ;  /* 0x00007e0000067a11 */ /* 0x000fe200078008ff */
[----:B------:R2:W3:Y:S01]  /*b950*/  LDSM.16.M88.4 R28, [R192] ;  /* 0x00000000c01c783b */ /* 0x0004e20000000200 */
[----:B------:R-:W-:-:S03]  /*b960*/  IADD3.X R2, R252, R3, R4, P1, !PT ;  /* 0x00000003fc027210 */ /* 0x000fc60000ffe404 */
[----:B-----5:R2:W4:Y:S01]  /*b970*/  LDSM.16.M88.4 R36, [R192+0x800] ;  /* 0x00080000c024783b */ /* 0x0205220000000200 */
[----:B------:R-:W-:Y:S02]  /*b980*/  LEA.HI.X R4, R0, c[0x0][0x1fc], R2, 0x1, P0 ;  /* 0x00007f0000047a11 */ /* 0x000fe400000f0c02 */
[----:B------:R-:W-:Y:S01]  /*b990*/  IADD3 R0, -R241, R133, RZ ;  /* 0x00000085f1007210 */ /* 0x000fe20007ffe1ff */
[----:B------:R2:W1:Y:S04]  /*b9a0*/  LDSM.16.M88.4 R44, [R192+0x1000] ;  /* 0x00100000c02c783b */ /* 0x0004680000000200 */
[----:B----4-:R2:W4:Y:S04]  /*b9b0*/  LDSM.16.M88.4 R16, [R198] ;  /* 0x00000000c610783b */ /* 0x0105280000000200 */
[----:B------:R2:W1:Y:S04]  /*b9c0*/  LDSM.16.M88.4 R40, [R201] ;  /* 0x00000000c928783b */ /* 0x0004680000000200 */
[----:B------:R2:W1:Y:S04]  /*b9d0*/  LDSM.16.M88.4 R56, [R201+0x800] ;  /* 0x00080000c938783b */ /* 0x0004680000000200 */
[----:B------:R2:W1:Y:S01]  /*b9e0*/  LDSM.16.M88.4 R64, [R201+0x1000] ;  /* 0x00100000c940783b */ /* 0x0004620000000200 */
[----:B------:R-:W-:Y:S05]  /*b9f0*/  BRA.DIV ~URZ, `(.L_x_2357) ;  /* 0x000142427f007947 */ /* 0x000fea000b800000 */
[----:B------:R2:W4:Y:S02]  /*ba00*/  SHFL.IDX PT, R3, R4, RZ, 0x181f ;  /* 0x00181fff04037589 */ /* 0x00052400000e0000 */
.L_x_2522:
[----:B------:R-:W5:Y:S01]  /*ba10*/  SHFL.IDX PT, R2, R6, RZ, 0x181f ;  /* 0x00181fff06027589 */ /* 0x000f6200000e0000 */
[C---:B------:R-:W-:Y:S01]  /*ba20*/  ISETP.GE.AND P1, PT, R215.reuse, c[0x0][0x1d4], PT ;  /* 0x00007500d7007a0c */ /* 0x040fe20003f26270 */
[----:B------:R-:W-:Y:S01]  /*ba30*/  IMAD.SHL.U32 R214, R214, 0x2, RZ ;  /* 0x00000002d6d67824 */ /* 0x000fe200078e00ff */
[----:B------:R-:W-:Y:S01]  /*ba40*/  IADD3 R13, R215, 0x40, RZ ;  /* 0x00000040d70d7810 */ /* 0x000fe20007ffe0ff */
[----:B------:R-:W-:Y:S01]  /*ba50*/  BSSY B0, `(.L_x_2358) ;  /* 0x0000030000007945 */ /* 0x000fe20003800000 */
[----:B------:R-:W-:-:S02]  /*ba60*/  ISETP.LT.OR P0, PT, R0, 0x1, P1 ;  /* 0x000000010000780c */ /* 0x000fc40000f01670 */
[----:B------:R-:W-:Y:S02]  /*ba70*/  ISETP.GE.AND P4, PT, R13, c[0x0][0x1d4], PT ;  /* 0x000075000d007a0c */ /* 0x000fe40003f86270 */
[----:B------:R-:W-:Y:S02]  /*ba80*/  IADD3 R13, R215, 0x80, RZ ;  /* 0x00000080d70d7810 */ /* 0x000fe40007ffe0ff */
[----:B------:R-:W-:Y:S02]  /*ba90*/  ISETP.GT.AND P5, PT, R121, 0x7f, PT ;  /* 0x0000007f7900780c */ /* 0x000fe40003fa4270 */
[----:B------:R-:W-:Y:S02]  /*baa0*/  ISETP.GE.AND P3, PT, R13, c[0x0][0x1d4], PT ;  /* 0x000075000d007a0c */ /* 0x000fe40003f66270 */
[----:B------:R-:W-:Y:S02]  /*bab0*/  IADD3 R13, R215, 0xc0, RZ ;  /* 0x000000c0d70d7810 */ /* 0x000fe40007ffe0ff */
[----:B------:R-:W-:-:S02]  /*bac0*/  LOP3.LUT R213, R213, 0xfffff7ff, RZ, 0xc0, !PT ;  /* 0xfffff7ffd5d57812 */ /* 0x000fc400078ec0ff */
[----:B------:R-:W-:Y:S01]  /*bad0*/  ISETP.GE.AND P2, PT, R13, c[0x0][0x1d4], PT ;  /* 0x000075000d007a0c */ /* 0x000fe20003f46270 */
[----:B--2-45:R-:W-:-:S04]  /*bae0*/  IMAD.WIDE R14, R215, 0x2, R2 ;  /* 0x00000002d70e7825 */ /* 0x034fc800078e0202 */
[----:B------:R-:W-:Y:S01]  /*baf0*/  @P5 LOP3.LUT R213, R213, 0x800, RZ, 0xfc, !PT ;  /* 0x00000800d5d55812 */ /* 0x000fe200078efcff */
[----:B------:R-:W-:Y:S01]  /*bb00*/  @!PT LDS RZ, [RZ] ;  /* 0x00000000fffff984 */ /* 0x000fe20000000800 */
[----:B------:R-:W-:Y:S01]  /*bb10*/  @!PT LDS RZ, [RZ] ;  /* 0x00000000fffff984 */ /* 0x000fe20000000800 */
[----:B------:R2:W-:Y:S01]  /*bb20*/  LDGSTS.E.BYPASS.LTC128B.128 [R214+0x4080], [R14.64], !P0 ;  /* 0x040800000ed67fae */ /* 0x0005e2000c101d4a */
[----:B------:R-:W-:Y:S01]  /*bb30*/  ISETP.LT.OR P0, PT, R0, 0x1, P4 ;  /* 0x000000010000780c */ /* 0x000fe20002701670 */
[----:B--2---:R-:W-:-:S12]  /*bb40*/  IMAD.WIDE R14, R232, 0x2, R2 ;  /* 0x00000002e80e7825 */ /* 0x004fd800078e0202 */
[----:B------:R2:W-:Y:S01]  /*bb50*/  LDGSTS.E.BYPASS.LTC128B.128 [R214+0x5880], [R14.64], !P0 ;  /* 0x058800000ed67fae */ /* 0x0005e2000c101d4a */
[----:B------:R-:W-:Y:S01]  /*bb60*/  ISETP.LT.OR P0, PT, R0, 0x1, P3 ;  /* 0x000000010000780c */ /* 0x000fe20001f01670 */
[----:B--2---:R-:W-:-:S04]  /*bb70*/  IMAD.WIDE R14, R231, 0x2, R2 ;  /* 0x00000002e70e7825 */ /* 0x004fc800078e0202 */
[----:B------:R-:W-:-:S08]  /*bb80*/  IMAD.WIDE R2, R230, 0x2, R2 ;  /* 0x00000002e6027825 */ /* 0x000fd000078e0202 */
[----:B------:R2:W-:Y:S01]  /*bb90*/  LDGSTS.E.BYPASS.LTC128B.128 [R214+0x7080], [R14.64], !P0 ;  /* 0x070800000ed67fae */ /* 0x0005e2000c101d4a */
[----:B------:R-:W-:-:S13]  /*bba0*/  ISETP.LT.OR P0, PT, R0, 0x1, P2 ;  /* 0x000000010000780c */ /* 0x000fda0001701670 */
[----:B------:R4:W-:Y:S02]  /*bbb0*/  LDGSTS.E.BYPASS.LTC128B.128 [R214+0x8880], [R2.64], !P0 ;  /* 0x0888000002d67fae */ /* 0x0009e4000c101d4a */
[----:B----4-:R-:W-:Y:S01]  /*bbc0*/  SHF.R.S32.HI R2, RZ, 0x1f, R215 ;  /* 0x0000001fff027819 */ /* 0x010fe200000114d7 */
[----:B------:R-:W-:Y:S05]  /*bbd0*/  @P5 BRA `(.L_x_2359) ;  /* 0x0000017000005947 */ /* 0x000fea0003800000 */
[----:B--2---:R-:W-:Y:S05]  /*bbe0*/  BRA.DIV ~URZ, `(.L_x_2360) ;  /* 0x000140c27f007947 */ /* 0x004fea000b800000 */
[----:B------:R-:W2:Y:S04]  /*bbf0*/  SHFL.IDX PT, R4, R4, 0x1, 0x181f ;  /* 0x00381f0004047f89 */ /* 0x000ea800000e0000 */
[----:B------:R4:W3:Y:S02]  /*bc00*/  SHFL.IDX PT, R2, R6, 0x1, 0x181f ;  /* 0x00381f0006027f89 */ /* 0x0008e400000e0000 */
.L_x_2523:
[C---:B---3--:R-:W-:Y:S02]  /*bc10*/  LEA R22, P0, R232.reuse, R2, 0x1 ;  /* 0x00000002e8167211 */ /* 0x048fe400078008ff */
[----:B------:R-:W-:Y:S02]  /*bc20*/  SHF.R.S32.HI R3, RZ, 0x1f, R215 ;  /* 0x0000001fff037819 */ /* 0x000fe400000114d7 */
[----:B--2---:R-:W-:-:S02]  /*bc30*/  LEA.HI.X R23, R232, R4, R244, 0x1, P0 ;  /* 0x00000004e8177211 */ /* 0x004fc400000f0cf4 */
[----:B------:R-:W-:-:S04]  /*bc40*/  LEA R20, P0, R231, R2, 0x1 ;  /* 0x00000002e7147211 */ /* 0x000fc800078008ff */
[----:B------:R-:W-:Y:S02]  /*bc50*/  LEA.HI.X R21, R231, R4, R243, 0x1, P0 ;  /* 0x00000004e7157211 */ /* 0x000fe400000f0cf3 */
[----:B------:R-:W-:-:S04]  /*bc60*/  LEA R14, P0, R215, R2, 0x1 ;  /* 0x00000002d70e7211 */ /* 0x000fc800078008ff */
[----:B------:R-:W-:Y:S02]  /*bc70*/  LEA.HI.X R15, R215, R4, R3, 0x1, P0 ;  /* 0x00000004d70f7211 */ /* 0x000fe400000f0c03 */
[----:B------:R-:W-:-:S13]  /*bc80*/  ISETP.LT.OR P0, PT, R0, 0x21, P1 ;  /* 0x000000210000780c */ /* 0x000fda0000f01670 */
[----:B------:R-:W-:Y:S01]  /*bc90*/  @!PT LDS RZ, [RZ] ;  /* 0x00000000fffff984 */ /* 0x000fe20000000800 */
[----:B------:R-:W-:Y:S01]  /*bca0*/  @!PT LDS RZ, [RZ] ;  /* 0x00000000fffff984 */ /* 0x000fe20000000800 */
[----:B------:R-:W-:Y:S01]  /*bcb0*/  @!PT LDS RZ, [RZ] ;  /* 0x00000000fffff984 */ /* 0x000fe20000000800 */
[----:B------:R2:W-:Y:S01]  /*bcc0*/  LDGSTS.E.BYPASS.LTC128B.128 [R214+0x5080], [R14.64], !P0 ;  /* 0x050800000ed67fae */ /* 0x0005e2000c101d4a */
[----:B------:R-:W-:-:S04]  /*bcd0*/  LEA R2, P0, R230, R2, 0x1 ;  /* 0x00000002e6027211 */ /* 0x000fc800078008ff */
[----:B------:R-:W-:Y:S02]  /*bce0*/  LEA.HI.X R3, R230, R4, R242, 0x1, P0 ;  /* 0x00000004e6037211 */ /* 0x000fe400000f0cf2 */
[----:B------:R-:W-:-:S13]  /*bcf0*/  ISETP.LT.OR P0, PT, R0, 0x21, P4 ;  /* 0x000000210000780c */ /* 0x000fda0002701670 */
[----:B------:R2:W-:Y:S01]  /*bd00*/  LDGSTS.E.BYPASS.LTC128B.128 [R214+0x6880], [R22.64], !P0 ;  /* 0x0688000016d67fae */ /* 0x0005e2000c101d4a */
[----:B------:R-:W-:-:S13]  /*bd10*/  ISETP.LT.OR P0, PT, R0, 0x21, P3 ;  /* 0x000000210000780c */ /* 0x000fda0001f01670 */
[----:B------:R2:W-:Y:S01]  /*bd20*/  LDGSTS.E.BYPASS.LTC128B.128 [R214+0x8080], [R20.64], !P0 ;  /* 0x0808000014d67fae */ /* 0x0005e2000c101d4a */
[----:B------:R-:W-:-:S13]  /*bd30*/  ISETP.LT.OR P0, PT, R0, 0x21, P2 ;  /* 0x000000210000780c */ /* 0x000fda0001701670 */
[----:B------:R2:W-:Y:S02]  /*bd40*/  LDGSTS.E.BYPASS.LTC128B.128 [R214+0x9880], [R2.64], !P0 ;  /* 0x0988000002d67fae */ /* 0x0005e4000c101d4a */
.L_x_2359:
[----:B--2---:R-:W-:Y:S05]  /*bd50*/  BSYNC B0 ;  /* 0x0000000000007941 */ /* 0x004fea0003800000 */
.L_x_2358:
[----:B------:R-:W-:Y:S01]  /*bd60*/  IMAD.MOV.U32 R0, RZ, RZ, 0x40 ;  /* 0x00000040ff007424 */ /* 0x000fe200078e00ff */
[----:B------:R-:W-:Y:S01]  /*bd70*/  LOP3.LUT P0, RZ, R146, 0x4, RZ, 0xc0, !PT ;  /* 0x0000000492ff7812 */ /* 0x000fe2000780c0ff */
[----:B------:R-:W0:Y:S01]  /*bd80*/  LDGDEPBAR ;  /* 0x00000000000079af */ /* 0x000e220000000000 */
[----:B------:R-:W-:Y:S01]  /*bd90*/  WARPSYNC 0xffffffff ;  /* 0xffffffff00007948 */ /* 0x000fe20003800000 */
[C---:B-1-3--:R-:W-:Y:S01]  /*bda0*/  HMMA.16816.F32 R32, R8.reuse, R28, RZ ;  /* 0x0000001c0820723c */ /* 0x04afe200000018ff */
[----:B------:R-:W-:Y:S01]  /*bdb0*/  SEL R0, R0, 0xffffffc0, !P0 ;  /* 0xffffffc000007807 */ /* 0x000fe20004000000 */
[----:B------:R-:W-:Y:S01]  /*bdc0*/  BSSY B1, `(.L_x_2361) ;  /* 0x0000107000017945 */ /* 0x000fe20003800000 */
[----:B------:R-:W-:Y:S02]  /*bdd0*/  ISETP.GT.AND P0, PT, R137, R246, PT ;  /* 0x000000f68900720c */ /* 0x000fe40003f04270 */
[C---:B------:R-:W-:Y:S01]  /*bde0*/  IADD3 R210, R201.reuse, 0x4800, RZ ;  /* 0x00004800c9d27810 */ /* 0x040fe20007ffe0ff */
[--C-:B------:R-:W-:Y:S01]  /*bdf0*/  IMAD.IADD R147, R192, 0x1, R0.reuse ;  /* 0x00000001c0937824 */ /* 0x100fe200078e0200 */
[C---:B------:R-:W-:Y:S01]  /*be00*/  IADD3 R209, R201.reuse, 0x5800, RZ ;  /* 0x00005800c9d17810 */ /* 0x040fe20007ffe0ff */
[----:B------:R-:W-:Y:S01]  /*be10*/  HMMA.16816.F32 R28, R8, R30, RZ ;  /* 0x0000001e081c723c */ /* 0x000fe200000018ff */
[C---:B------:R-:W-:Y:S01]  /*be20*/  IMAD.IADD R15, R201.reuse, 0x1, R0 ;  /* 0x00000001c90f7824 */ /* 0x040fe200078e0200 */
[C---:B------:R-:W-:Y:S01]  /*be30*/  IADD3 R208, R201.reuse, 0x5000, RZ ;  /* 0x00005000c9d07810 */ /* 0x040fe20007ffe0ff */
[----:B------:R-:W-:Y:S01]  /*be40*/  LDSM.16.M88.4 R52, [R147] ;  /* 0x000000009334783b */ /* 0x000fe20000000200 */
[----:B------:R-:W-:-:S02]  /*be50*/  IADD3 R207, R201, 0x3000, RZ ;  /* 0x00003000c9cf7810 */ /* 0x000fc40007ffe0ff */
[C---:B------:R-:W-:Y:S01]  /*be60*/  IADD3 R206, R201.reuse, 0x4000, RZ ;  /* 0x00004000c9ce7810 */ /* 0x040fe20007ffe0ff */
[----:B------:R-:W-:Y:S01]  /*be70*/  LDSM.16.M88.4 R60, [R147+0x800] ;  /* 0x00080000933c783b */ /* 0x000fe20000000200 */
[C---:B------:R-:W-:Y:S01]  /*be80*/  HMMA.16816.F32 R24, R8.reuse, R36, RZ ;  /* 0x000000240818723c */ /* 0x040fe200000018ff */
[C---:B------:R-:W-:Y:S02]  /*be90*/  IADD3 R205, R201.reuse, 0x3800, RZ ;  /* 0x00003800c9cd7810 */ /* 0x040fe40007ffe0ff */
[----:B------:R-:W-:Y:S01]  /*bea0*/  LDSM.16.M88.4 R68, [R147+0x1000] ;  /* 0x001000009344783b */ /* 0x000fe20000000200 */
[C---:B------:R-:W-:Y:S02]  /*beb0*/  IADD3 R204, R201.reuse, 0x1800, RZ ;  /* 0x00001800c9cc7810 */ /* 0x040fe40007ffe0ff */
[C---:B------:R-:W-:Y:S01]  /*bec0*/  IADD3 R203, R201.reuse, 0x2800, RZ ;  /* 0x00002800c9cb7810 */ /* 0x040fe20007ffe0ff */
[----:B------:R-:W-:Y:S01]  /*bed0*/  LDSM.16.M88.4 R72, [R15+0x1000] ;  /* 0x001000000f48783b */ /* 0x000fe20000000200 */
[----:B------:R-:W-:Y:S01]  /*bee0*/  HMMA.16816.F32 R20, R8, R38, RZ ;  /* 0x000000260814723c */ /* 0x000fe200000018ff */
[----:B------:R-:W-:-:S07]  /*bef0*/  IADD3 R202, R201, 0x2000, RZ ;  /* 0x00002000c9ca7810 */ /* 0x000fce0007ffe0ff */
        /* <DEDUP_REMOVED lines=22> */
[----:B------:R-:W5:Y:S03]  /*c060*/  LDSM.16.M88.4 R68, [R192+0x2800] ;  /* 0x00280000c044783b */ /* 0x000f660000000200 */
        /* <DEDUP_REMOVED lines=17> */
[C---:B-----5:R-:W-:Y:S08]  /*c180*/  HMMA.16816.F32 R24, R8.reuse, R68, R24 ;  /* 0x000000440818723c */ /* 0x060ff00000001818 */
[----:B------:R-:W-:Y:S01]  /*c190*/  HMMA.16816.F32 R20, R8, R70, R20 ;  /* 0x000000460814723c */ /* 0x000fe20000001814 */
[----:B------:R-:W1:Y:S04]  /*c1a0*/  LDSM.16.M88.4 R8, [R200+0x4000] ;  /* 0x00400000c808783b */ /* 0x000e680000000200 */
[----:B------:R-:W5:Y:S03]  /*c1b0*/  LDSM.16.M88.4 R68, [R147+0x2800] ;  /* 0x002800009344783b */ /* 0x000f660000000200 */
        /* <DEDUP_REMOVED lines=48> */
[----:B------:R-:W5:Y:S03]  /*c4c0*/  LDSM.16.M88.4 R68, [R15+0x4000] ;  /* 0x004000000f44783b */ /* 0x000f660000000200 */
[C---:B-1----:R-:W-:Y:S08]  /*c4d0*/  HMMA.16816.F32 R40, R8.reuse, R44, R40 ;  /* 0x0000002c0828723c */ /* 0x042ff00000001828 */
[C---:B------:R-:W-:Y:S01]  /*c4e0*/  HMMA.16816.F32 R36, R8.reuse, R46, R36 ;  /* 0x0000002e0824723c */ /* 0x040fe20000001824 */
[----:B------:R-:W-:Y:S07]  /*c4f0*/  LDSM.16.M88.4 R44, [R201+0x4800] ;  /* 0x00480000c92c783b */ /* 0x000fee0000000200 */
[C---:B---3--:R-:W-:Y:S08]  /*c500*/  HMMA.16816.F32 R32, R8.reuse, R56, R32 ;  /* 0x000000380820723c */ /* 0x048ff00000001820 */
        /* <DEDUP_REMOVED lines=12> */
[C---:B-----5:R-:W-:Y:S08]  /*c5d0*/  HMMA.16816.F32 R24, R16.reuse, R68, R24 ;  /* 0x000000441018723c */ /* 0x060ff00000001818 */
[----:B------:R-:W-:Y:S01]  /*c5e0*/  HMMA.16816.F32 R16, R16, R70, R20 ;  /* 0x000000461010723c */ /* 0x000fe20000001814 */
[----:B------:R-:W2:Y:S04]  /*c5f0*/  LDSM.16.M88.4 R20, [R198+0xc000] ;  /* 0x00c00000c614783b */ /* 0x000ea80000000200 */
[----:B------:R-:W5:Y:S03]  /*c600*/  LDSM.16.M88.4 R68, [R201+0x5800] ;  /* 0x00580000c944783b */ /* 0x000f660000000200 */
        /* <DEDUP_REMOVED lines=18> */
[----:B------:R-:W2:Y:S01]  /*c730*/  LDSM.16.M88.4 R8, [R199+0xc000] ;  /* 0x00c00000c708783b */ /* 0x000ea20000000200 */
[----:B------:R-:W-:-:S06]  /*c740*/  DEPBAR.LE SB0, 0x0 ;  /* 0x000080000000791a */ /* 0x000fcc0000000000 */
[C---:B-1----:R-:W-:Y:S08]  /*c750*/  HMMA.16816.F32 R40, R16.reuse, R56, R40 ;  /* 0x000000381028723c */ /* 0x042ff00000001828 */
[C---:B------:R-:W-:Y:S08]  /*c760*/  HMMA.16816.F32 R36, R16.reuse, R58, R36 ;  /* 0x0000003a1024723c */ /* 0x040ff00000001824 */
[C---:B------:R-:W-:Y:S08]  /*c770*/  HMMA.16816.F32 R32, R16.reuse, R60, R32 ;  /* 0x0000003c1020723c */ /* 0x040ff00000001820 */
[C---:B------:R-:W-:Y:S08]  /*c780*/  HMMA.16816.F32 R28, R16.reuse, R62, R28 ;  /* 0x0000003e101c723c */ /* 0x040ff0000000181c */
[C---:B---3--:R-:W-:Y:S08]  /*c790*/  HMMA.16816.F32 R24, R16.reuse, R64, R24 ;  /* 0x000000401018723c */ /* 0x048ff00000001818 */
        /* <DEDUP_REMOVED lines=10> */
[----:B------:R-:W2:Y:S04]  /*c840*/  LDL R2, [R1+0x78] ;  /* 0x0000780001027983 */ /* 0x000ea80000100800 */
[----:B------:R-:W3:Y:S04]  /*c850*/  LDL.64 R80, [R1+0x88] ;  /* 0x0000880001507983 */ /* 0x000ee80000100a00 */
[----:B------:R-:W5:Y:S01]  /*c860*/  LDL R4, [R1+0x9c] ;  /* 0x00009c0001047983 */ /* 0x000f620000100800 */
[----:B------:R-:W-:-:S02]  /*c870*/  IMAD.MOV.U32 R0, RZ, RZ, 0x1 ;  /* 0x00000001ff007424 */ /* 0x000fc400078e00ff */
[----:B------:R-:W-:Y:S01]  /*c880*/  IMAD.IADD R3, R251, 0x1, R241 ;  /* 0x00000001fb037824 */ /* 0x000fe200078e02f1 */
[----:B----4-:R-:W4:Y:S02]  /*c890*/  LDL.64 R78, [R1+0x80] ;  /* 0x00008000014e7983 */ /* 0x010f240000100a00 */
[----:B------:R-:W-:Y:S02]  /*c8a0*/  ISETP.NE.AND P0, PT, R0, c[0x0][0x2b8], PT ;  /* 0x0000ae0000007a0c */ /* 0x000fe40003f05270 */
[C---:B------:R-:W-:Y:S01]  /*c8b0*/  ISETP.GT.AND P1, PT, R3.reuse, 0x2f, PT ;  /* 0x0000002f0300780c */ /* 0x040fe20003f24270 */
[----:B------:R-:W-:Y:S01]  /*c8c0*/  IMAD.MOV.U32 R224, RZ, RZ, RZ ;  /* 0x000000ffffe07224 */ /* 0x000fe200078e00ff */
[----:B------:R-:W3:Y:S01]  /*c8d0*/  LDL R6, [R1+0x98] ;  /* 0x0000980001067983 */ /* 0x000ee20000100800 */
[----:B--2---:R-:W-:-:S04]  /*c8e0*/  IADD3 R2, R3, R136, R2 ;  /* 0x0000008803027210 */ /* 0x004fc80007ffe002 */
[----:B------:R-:W-:-:S05]  /*c8f0*/  IADD3 R2, R2, -0x30, RZ ;  /* 0xffffffd002027810 */ /* 0x000fca0007ffe0ff */
[----:B------:R-:W-:-:S04]  /*c900*/  @P0 IMAD.HI.U32 R3, R2, c[0x0][0x2bc], RZ ;  /* 0x0000af0002030a27 */ /* 0x000fc800078e00ff */
[----:B------:R-:W-:Y:S01]  /*c910*/  IMAD.MOV.U32 R0, RZ, RZ, R2 ;  /* 0x000000ffff007224 */ /* 0x000fe200078e0002 */
[----:B------:R-:W-:-:S04]  /*c920*/  @P0 SHF.R.U32.HI R0, RZ, c[0x0][0x2c0], R3 ;  /* 0x0000b000ff000a19 */ /* 0x000fc80000011603 */
[----:B---3--:R-:W-:-:S04]  /*c930*/  @!P1 IADD3 R3, P0, R0, R80, RZ ;  /* 0x0000005000039210 */ /* 0x008fc80007f1e0ff */
[----:B-----5:R-:W-:Y:S02]  /*c940*/  @!P1 LEA.HI.X.SX32 R4, R0, R4, 0x1, P0 ;  /* 0x0000000400049211 */ /* 0x020fe400000f0eff */
[----:B------:R-:W-:-:S04]  /*c950*/  @!P1 LEA R8, P0, R3, c[0x0][0x2a0], 0x2 ;  /* 0x0000a80003089a11 */ /* 0x000fc800078010ff */
[----:B------:R-:W-:-:S05]  /*c960*/  @!P1 LEA.HI.X R9, R3, c[0x0][0x2a4], R4, 0x2, P0 ;  /* 0x0000a90003099a11 */ /* 0x000fca00000f1404 */
[----:B------:R-:W2:Y:S01]  /*c970*/  @!P1 LDG.E R224, [R8.64] ;  /* 0x0000000a08e09981 */ /* 0x000ea2000c1e1900 */
[----:B------:R-:W-:Y:S01]  /*c980*/  IMAD.MOV R0, RZ, RZ, -R0 ;  /* 0x000000ffff007224 */ /* 0x000fe200078e0a00 */
[----:B------:R-:W-:-:S03]  /*c990*/  IADD3 R14, -R241, 0x30, RZ ;  /* 0x00000030f10e7810 */ /* 0x000fc60007ffe1ff */
        /* <DEDUP_REMOVED lines=8> */
[----:B------:R-:W-:-:S04]  /*ca20*/  IMAD R0, R0, c[0x0][0x1f0], RZ ;  /* 0x00007c0000007a24 */ /* 0x000fc800078e02ff */
[----:B------:R-:W-:Y:S01]  /*ca30*/  IMAD R4, R224, c[0x0][0x1f4], R0 ;  /* 0x00007d00e0047a24 */ /* 0x000fe200078e0200 */
[----:B----4-:R-:W-:-:S04]  /*ca40*/  IADD3 R0, P0, R78, R2, RZ ;  /* 0x000000024e007210 */ /* 0x010fc80007f1e0ff */
[----:B------:R-:W-:Y:S02]  /*ca50*/  IADD3.X R2, R6, R3, R4, P0, !PT ;  /* 0x0000000306027210 */ /* 0x000fe400007fe404 */
[----:B------:R-:W-:-:S04]  /*ca60*/  LEA R13, P0, R0, c[0x0][0x1c8], 0x1 ;  /* 0x00007200000d7a11 */ /* 0x000fc800078008ff */
[----:B------:R-:W-:Y:S02]  /*ca70*/  LEA.HI.X R6, R0, c[0x0][0x1cc], R2, 0x1, P0 ;  /* 0x0000730000067a11 */ /* 0x000fe400000f0c02 */
[----:B------:R-:W-:Y:S01]  /*ca80*/  ISETP.GE.AND P0, PT, R14, 0x1, PT ;  /* 0x000000010e00780c */ /* 0x000fe20003f06270 */
[----:B------:R-:W-:Y:S10]  /*ca90*/  BRA.DIV ~URZ, `(.L_x_2363) ;  /* 0x000132e27f007947 */ /* 0x000ff4000b800000 */
[----:B------:R1:W2:Y:S02]  /*caa0*/  SHFL.IDX PT, R4, R6, RZ, 0x181f ;  /* 0x00181fff06047589 */ /* 0x0002a400000e0000 */
.L_x_2524:
[----:B------:R-:W-:Y:S05]  /*cab0*/  BRA.DIV ~URZ, `(.L_x_2364) ;  /* 0x000133327f007947 */ /* 0x000fea000b800000 */
[----:B------:R3:W4:Y:S02]  /*cac0*/  SHFL.IDX PT, R0, R13, RZ, 0x181f ;  /* 0x00181fff0d007589 */ /* 0x00072400000e0000 */
.L_x_2525:
[----:B------:R-:W-:Y:S01]  /*cad0*/  BSSY B0, `(.L_x_2365) ;  /* 0x0000019000007945 */ /* 0x000fe20003800000 */
[----:B------:R-:W-:Y:S05]  /*cae0*/  @!P0 BRA `(.L_x_2366) ;  /* 0x0000017000008947 */ /* 0x000fea0003800000 */
[----:B------:R-:W-:Y:S02]  /*caf0*/  SHF.R.S32.HI R2, RZ, 0x1f, R215 ;  /* 0x0000001fff027819 */ /* 0x000fe400000114d7 */
[C---:B----4-:R-:W-:Y:S02]  /*cb00*/  LEA R16, P0, R215.reuse, R0, 0x1 ;  /* 0x00000000d7107211 */ /* 0x050fe400078008ff */
[C---:B------:R-:W-:Y:S02]  /*cb10*/  IADD3 R20, R215.reuse, 0x40, RZ ;  /* 0x00000040d7147810 */ /* 0x040fe40007ffe0ff */
[----:B--2---:R-:W-:-:S02]  /*cb20*/  LEA.HI.X R17, R215, R4, R2, 0x1, P0 ;  /* 0x00000004d7117211 */ /* 0x004fc400000f0c02 */
[C---:B------:R-:W-:Y:S02]  /*cb30*/  LEA R10, P0, R232.reuse, R0, 0x1 ;  /* 0x00000000e80a7211 */ /* 0x040fe400078008ff */
[C---:B------:R-:W-:Y:S02]  /*cb40*/  IADD3 R19, R215.reuse, 0x80, RZ ;  /* 0x00000080d7137810 */ /* 0x040fe40007ffe0ff */
[C---:B------:R-:W-:Y:S02]  /*cb50*/  IADD3 R18, R215.reuse, 0xc0, RZ ;  /* 0x000000c0d7127810 */ /* 0x040fe40007ffe0ff */
[----:B------:R-:W-:Y:S02]  /*cb60*/  ISETP.GE.AND P4, PT, R215, c[0x0][0x1d4], PT ;  /* 0x00007500d7007a0c */ /* 0x000fe40003f86270 */
[----:B------:R-:W-:Y:S02]  /*cb70*/  LEA.HI.X R11, R232, R4, R244, 0x1, P0 ;  /* 0x00000004e80b7211 */ /* 0x000fe400000f0cf4 */
[----:B------:R-:W-:-:S02]  /*cb80*/  ISETP.GE.AND P3, PT, R20, c[0x0][0x1d4], PT ;  /* 0x0000750014007a0c */ /* 0x000fc40003f66270 */
[----:B------:R-:W-:Y:S02]  /*cb90*/  LEA R8, P0, R231, R0, 0x1 ;  /* 0x00000000e7087211 */ /* 0x000fe400078008ff */
[----:B------:R-:W-:Y:S02]  /*cba0*/  ISETP.GE.AND P2, PT, R19, c[0x0][0x1d4], PT ;  /* 0x0000750013007a0c */ /* 0x000fe40003f46270 */
[----:B------:R-:W-:Y:S02]  /*cbb0*/  ISETP.GE.AND P1, PT, R18, c[0x0][0x1d4], PT ;  /* 0x0000750012007a0c */ /* 0x000fe40003f26270 */
[----:B------:R-:W-:Y:S01]  /*cbc0*/  LEA.HI.X R9, R231, R4, R243, 0x1, P0 ;  /* 0x00000004e7097211 */ /* 0x000fe200000f0cf3 */
[----:B------:R-:W-:Y:S01]  /*cbd0*/  @!PT LDS RZ, [RZ] ;  /* 0x00000000fffff984 */ /* 0x000fe20000000800 */
[----:B------:R-:W-:Y:S01]  /*cbe0*/  @!PT LDS RZ, [RZ] ;  /* 0x00000000fffff984 */ /* 0x000fe20000000800 */
[----:B------:R-:W-:Y:S01]  /*cbf0*/  @!PT LDS RZ, [RZ] ;  /* 0x00000000fffff984 */ /* 0x000fe20000000800 */
[----:B------:R2:W-:Y:S01]  /*cc00*/  LDGSTS.E.BYPASS.LTC128B.128 [R214+0xa080], [R16.64], !P4 ;  /* 0x0a08000010d67fae */ /* 0x0005e2000e101d4a */
[----:B------:R-:W-:-:S03]  /*cc10*/  LEA R2, P0, R230, R0, 0x1 ;  /* 0x00000000e6027211 */ /* 0x000fc600078008ff */
[----:B------:R2:W-:Y:S01]  /*cc20*/  LDGSTS.E.BYPASS.LTC128B.128 [R214+0xb880], [R10.64], !P3 ;  /* 0x0b8800000ad67fae */ /* 0x0005e2000d901d4a */
[----:B------:R-:W-:-:S03]  /*cc30*/  LEA.HI.X R3, R230, R4, R242, 0x1, P0 ;  /* 0x00000004e6037211 */ /* 0x000fc600000f0cf2 */
[----:B------:R2:W-:Y:S04]  /*cc40*/  LDGSTS.E.BYPASS.LTC128B.128 [R214+0xd080], [R8.64], !P2 ;  /* 0x0d08000008d67fae */ /* 0x0005e8000d101d4a */
[----:B------:R2:W-:Y:S02]  /*cc50*/  LDGSTS.E.BYPASS.LTC128B.128 [R214+0xe880], [R2.64], !P1 ;  /* 0x0e88000002d67fae */ /* 0x0005e4000c901d4a */
.L_x_2366:
[----:B------:R-:W-:Y:S05]  /*cc60*/  BSYNC B0 ;  /* 0x0000000000007941 */ /* 0x000fea0003800000 */
.L_x_2365:
[----:B------:R-:W-:Y:S05]  /*cc70*/  BRA.DIV ~URZ, `(.L_x_2367) ;  /* 0x000131e27f007947 */ /* 0x000fea000b800000 */
[----:B--2---:R2:W1:Y:S04]  /*cc80*/  SHFL.IDX PT, R4, R6, 0x1, 0x181f ;  /* 0x00381f0006047f89 */ /* 0x00446800000e0000 */
[----:B----4-:R2:W4:Y:S02]  /*cc90*/  SHFL.IDX PT, R0, R13, 0x1, 0x181f ;  /* 0x00381f000d007f89 */ /* 0x01052400000e0000 */
.L_x_2526:
[----:B------:R-:W-:-:S13]  /*cca0*/  ISETP.GE.AND P0, PT, R14, 0x21, PT ;  /* 0x000000210e00780c */ /* 0x000fda0003f06270 */
[----:B------:R-:W-:Y:S05]  /*ccb0*/  @!P0 BRA `(.L_x_2362) ;  /* 0x0000017000008947 */ /* 0x000fea0003800000 */
[----:B------:R-:W-:Y:S02]  /*ccc0*/  SHF.R.S32.HI R2, RZ, 0x1f, R215 ;  /* 0x0000001fff027819 */ /* 0x000fe400000114d7 */
[C---:B----4-:R-:W-:Y:S02]  /*ccd0*/  LEA R16, P0, R215.reuse, R0, 0x1 ;  /* 0x00000000d7107211 */ /* 0x050fe400078008ff */
[C---:B------:R-:W-:Y:S02]  /*cce0*/  IADD3 R18, R215.reuse, 0x40, RZ ;  /* 0x00000040d7127810 */ /* 0x040fe40007ffe0ff */
[C---:B-1----:R-:W-:Y:S02]  /*ccf0*/  LEA.HI.X R17, R215.reuse, R4, R2, 0x1, P0 ;  /* 0x00000004d7117211 */ /* 0x042fe400000f0c02 */
[----:B------:R-:W-:Y:S02]  /*cd00*/  LEA R10, P0, R232, R0, 0x1 ;  /* 0x00000000e80a7211 */ /* 0x000fe400078008ff */
[----:B--23--:R-:W-:-:S02]  /*cd10*/  IADD3 R13, R215, 0x80, RZ ;  /* 0x00000080d70d7810 */ /* 0x00cfc40007ffe0ff */
[C---:B------:R-:W-:Y:S02]  /*cd20*/  IADD3 R6, R215.reuse, 0xc0, RZ ;  /* 0x000000c0d7067810 */ /* 0x040fe40007ffe0ff */
[----:B------:R-:W-:Y:S02]  /*cd30*/  ISETP.GE.AND P4, PT, R215, c[0x0][0x1d4], PT ;  /* 0x00007500d7007a0c */ /* 0x000fe40003f86270 */
[----:B------:R-:W-:Y:S02]  /*cd40*/  LEA.HI.X R11, R232, R4, R244, 0x1, P0 ;  /* 0x00000004e80b7211 */ /* 0x000fe400000f0cf4 */
[----:B------:R-:W-:Y:S02]  /*cd50*/  ISETP.GE.AND P3, PT, R18, c[0x0][0x1d4], PT ;  /* 0x0000750012007a0c */ /* 0x000fe40003f66270 */
[----:B------:R-:W-:Y:S02]  /*cd60*/  LEA R8, P0, R231, R0, 0x1 ;  /* 0x00000000e7087211 */ /* 0x000fe400078008ff */
[----:B------:R-:W-:-:S02]  /*cd70*/  ISETP.GE.AND P2, PT, R13, c[0x0][0x1d4], PT ;  /* 0x000075000d007a0c */ /* 0x000fc40003f46270 */
        /* <DEDUP_REMOVED lines=11> */
.L_x_2362:
[----:B------:R-:W-:Y:S05]  /*ce30*/  BSYNC B1 ;  /* 0x0000000000017941 */ /* 0x000fea0003800000 */
.L_x_2361:
[----:B-1----:R-:W5:Y:S01]  /*ce40*/  LDL R10, [R1+0x4] ;  /* 0x00000400010a7983 */ /* 0x002f620000100800 */
[----:B----4-:R-:W-:Y:S01]  /*ce50*/  SHF.R.S32.HI R0, RZ, 0x1f, R76 ;  /* 0x0000001fff007819 */ /* 0x010fe2000001144c */
[----:B------:R-:W-:Y:S01]  /*ce60*/  IMAD.MOV.U32 R9, RZ, RZ, 0x1 ;  /* 0x00000001ff097424 */ /* 0x000fe200078e00ff */
[----:B------:R-:W-:Y:S01]  /*ce70*/  ULDC UR4, c[0x0][0x324] ;  /* 0x0000c90000047ab9 */ /* 0x000fe20000000800 */
[----:B------:R-:W0:Y:S01]  /*ce80*/  LDGDEPBAR ;  /* 0x00000000000079af */ /* 0x000e220000000000 */
[CC--:B------:R-:W-:Y:S01]  /*ce90*/  LEA.HI R2, R0.reuse, R76.reuse, RZ, 0x5 ;  /* 0x0000004c00027211 */ /* 0x0c0fe200078f28ff */
[----:B------:R-:W-:Y:S01]  /*cea0*/  ULOP3.LUT UR4, URZ, UR4, URZ, 0x33, !UPT ;  /* 0x000000043f047292 */ /* 0x000fe2000f8e333f */
[----:B------:R-:W-:-:S02]  /*ceb0*/  LEA.HI R0, R0, R76, RZ, 0x2 ;  /* 0x0000004c00007211 */ /* 0x000fc400078f10ff */
[----:B--2---:R-:W-:Y:S02]  /*cec0*/  LOP3.LUT R6, R2, 0xffffffe0, RZ, 0xc0, !PT ;  /* 0xffffffe002067812 */ /* 0x004fe400078ec0ff */
[----:B------:R-:W-:Y:S02]  /*ced0*/  LOP3.LUT R3, R0, 0xfffffffc, RZ, 0xc0, !PT ;  /* 0xfffffffc00037812 */ /* 0x000fe400078ec0ff */
[----:B------:R-:W-:Y:S01]  /*cee0*/  SHF.R.S32.HI R4, RZ, 0x5, R2 ;  /* 0x00000005ff047819 */ /* 0x000fe20000011402 */
[C---:B------:R-:W-:Y:S01]  /*cef0*/  IMAD.IADD R0, R76.reuse, 0x1, -R6 ;  /* 0x000000014c007824 */ /* 0x040fe200078e0a06 */
[----:B------:R-:W-:Y:S01]  /*cf00*/  SHF.R.S32.HI R6, RZ, 0x1f, R2 ;  /* 0x0000001fff067819 */ /* 0x000fe20000011402 */
[----:B------:R-:W-:Y:S01]  /*cf10*/  IMAD.IADD R2, R76, 0x1, -R3 ;  /* 0x000000014c027824 */ /* 0x000fe200078e0a03 */
[----:B------:R-:W-:Y:S02]  /*cf20*/  ISETP.NE.AND P0, PT, R9, c[0x0][0x2c4], PT ;  /* 0x0000b10009007a0c */ /* 0x000fe40003f05270 */
[----:B------:R-:W-:-:S02]  /*cf30*/  LEA.HI R8, R6, R4, RZ, 0x3 ;  /* 0x0000000406087211 */ /* 0x000fc400078f18ff */
[----:B------:R-:W-:Y:S02]  /*cf40*/  SHF.R.S32.HI R3, RZ, 0x1f, R0 ;  /* 0x0000001fff037819 */ /* 0x000fe40000011400 */
[----:B------:R-:W-:Y:S02]  /*cf50*/  LOP3.LUT R8, R8, 0xffffff8, RZ, 0xc0, !PT ;  /* 0x0ffffff808087812 */ /* 0x000fe400078ec0ff */
[----:B------:R-:W-:Y:S02]  /*cf60*/  LEA.HI R6, R2, R2, RZ, 0x1 ;  /* 0x0000000202067211 */ /* 0x000fe400078f08ff */
[----:B------:R-:W-:Y:S01]  /*cf70*/  LEA.HI R3, R3, R0, RZ, 0x2 ;  /* 0x0000000003037211 */ /* 0x000fe200078f10ff */
[----:B------:R-:W-:Y:S01]  /*cf80*/  IMAD.IADD R4, R4, 0x1, -R8 ;  /* 0x0000000104047824 */ /* 0x000fe200078e0a08 */
[----:B------:R-:W-:Y:S02]  /*cf90*/  LOP3.LUT R6, R6, 0x1ffffffe, RZ, 0xc0, !PT ;  /* 0x1ffffffe06067812 */ /* 0x000fe400078ec0ff */
[----:B------:R-:W-:Y:S01]  /*cfa0*/  LOP3.LUT R9, R3, 0x7ffffffc, RZ, 0xc0, !PT ;  /* 0x7ffffffc03097812 */ /* 0x000fe200078ec0ff */
[----:B------:R-:W-:Y:S01]  /*cfb0*/  IMAD.SHL.U32 R11, R4, 0x10, RZ ;  /* 0x00000010040b7824 */ /* 0x000fe200078e00ff */
[----:B---3--:R-:W-:Y:S01]  /*cfc0*/  SHF.R.S32.HI R13, RZ, 0x2, R3 ;  /* 0x00000002ff0d7819 */ /* 0x008fe20000011403 */
[----:B------:R-:W-:-:S02]  /*cfd0*/  IMAD.IADD R2, R2, 0x1, -R6 ;  /* 0x0000000102027824 */ /* 0x000fc400078e0a06 */
[----:B------:R-:W-:Y:S01]  /*cfe0*/  IMAD.IADD R3, R0, 0x1, -R9 ;  /* 0x0000000100037824 */ /* 0x000fe200078e0a09 */
[----:B------:R-:W-:Y:S01]  /*cff0*/  STL [R1+0x90], R11 ;  /* 0x0000900b01007387 */ /* 0x000fe20000100800 */
[----:B------:R-:W-:Y:S02]  /*d000*/  IMAD.SHL.U32 R6, R2, 0x8, RZ ;  /* 0x0000000802067824 */ /* 0x000fe400078e00ff */
[----:B------:R-:W-:Y:S01]  /*d010*/  IMAD.IADD R0, R104, 0x1, R5 ;  /* 0x0000000168007824 */ /* 0x000fe200078e0205 */
[----:B------:R-:W-:Y:S01]  /*d020*/  STL [R1+0x94], R13 ;  /* 0x0000940d01007387 */ /* 0x000fe20000100800 */
[----:B------:R-:W-:-:S03]  /*d030*/  IMAD.SHL.U32 R247, R3, 0x2, RZ ;  /* 0x0000000203f77824 */ /* 0x000fc600078e00ff */
[----:B------:R1:W-:Y:S01]  /*d040*/  STL [R1+0x7c], R6 ;  /* 0x00007c0601007387 */ /* 0x0003e20000100800 */
[----:B------:R-:W-:Y:S02]  /*d050*/  IMAD.IADD R9, R0, 0x1, -R247 ;  /* 0x0000000100097824 */ /* 0x000fe400078e0af7 */
[----:B-----5:R-:W-:Y:S02]  /*d060*/  IMAD R2, R10, 0x80, R13 ;  /* 0x000000800a027824 */ /* 0x020fe400078e020d */
[----:B------:R-:W-:-:S03]  /*d070*/  IMAD.IADD R10, R104, 0x1, -R247 ;  /* 0x00000001680a7824 */ /* 0x000fc600078e0af7 */
[----:B------:R-:W-:Y:S02]  /*d080*/  IADD3 R4, R6, R2, R11 ;  /* 0x0000000206047210 */ /* 0x000fe40007ffe00b */
[----:B------:R-:W-:-:S03]  /*d090*/  IADD3 R2, -R247, 0x1, R0 ;  /* 0x00000001f7027810 */ /* 0x000fc60007ffe100 */
[----:B------:R-:W-:-:S04]  /*d0a0*/  @P0 IMAD.HI.U32 R3, R4, c[0x0][0x2c8], RZ ;  /* 0x0000b20004030a27 */ /* 0x000fc800078e00ff */
[----:B------:R-:W-:Y:S01]  /*d0b0*/  IMAD.IADD R2, R2, 0x1, -R240 ;  /* 0x0000000102027824 */ /* 0x000fe200078e0af0 */
[----:B------:R-:W-:-:S04]  /*d0c0*/  @P0 SHF.R.U32.HI R4, RZ, c[0x0][0x2cc], R3 ;  /* 0x0000b300ff040a19 */ /* 0x000fc80000011603 */
[C---:B------:R-:W-:Y:S02]  /*d0d0*/  IADD3 R8, R2.reuse, UR4, RZ ;  /* 0x0000000402087c10 */ /* 0x040fe4000fffe0ff */
[----:B-1----:R-:W-:Y:S01]  /*d0e0*/  IADD3 R6, R2, c[0x0][0x328], RZ ;  /* 0x0000ca0002067a10 */ /* 0x002fe20007ffe0ff */
[----:B------:R-:W-:Y:S05]  /*d0f0*/  BRA.DIV ~URZ, `(.L_x_2368) ;  /* 0x00012e327f007947 */ /* 0x000fea000b800000 */
[----:B------:R1:W2:Y:S02]  /*d100*/  SHFL.IDX PT, R3, R4, RZ, 0x1c1f ;  /* 0x001c1fff04037589 */ /* 0x0002a400000e0000 */
.L_x_2527:
[----:B------:R-:W-:Y:S01]  /*d110*/  IMAD.MOV.U32 R13, RZ, RZ, 0x1 ;  /* 0x00000001ff0d7424 */ /* 0x000fe200078e00ff */
[----:B------:R-:W-:Y:S01]  /*d120*/  LOP3.LUT R213, R213, 0xffffefff, RZ, 0xc0, !PT ;  /* 0xffffefffd5d57812 */ /* 0x000fe200078ec0ff */
[--C-:B--2---:R-:W-:Y:S02]  /*d130*/  IMAD.IADD R2, R6, 0x1, R3.reuse ;  /* 0x0000000106027824 */ /* 0x104fe400078e0203 */
[----:B------:R-:W-:Y:S01]  /*d140*/  IMAD.IADD R0, R8, 0x1, R3 ;  /* 0x0000000108007824 */ /* 0x000fe200078e0203 */
[----:B------:R-:W-:Y:S02]  /*d150*/  ISETP.LE.AND P0, PT, R13, c[0x0][0x32c], PT ;  /* 0x0000cb000d007a0c */ /* 0x000fe40003f03270 */
[----:B------:R-:W-:-:S11]  /*d160*/  IMNMX R2, R9, R2, PT ;  /* 0x0000000209027217 */ /* 0x000fd60003800200 */
[----:B------:R-:W-:Y:S01]  /*d170*/  @P0 LOP3.LUT R213, R213, 0x1000, RZ, 0xfc, !PT ;  /* 0x00001000d5d50812 */ /* 0x000fe200078efcff */
[----:B------:R-:W-:Y:S05]  /*d180*/  @!P0 BRA `(.L_x_2369) ;  /* 0x0000012000008947 */ /* 0x000fea0003800000 */
[----:B------:R-:W-:Y:S01]  /*d190*/  IADD3 R3, -R240, R5, R3 ;  /* 0x00000005f0037210 */ /* 0x000fe20007ffe103 */
[----:B------:R-:W-:Y:S03]  /*d1a0*/  BSSY B0, `(.L_x_2370) ;  /* 0x000000c000007945 */ /* 0x000fe60003800000 */
[----:B------:R-:W-:-:S13]  /*d1b0*/  ISETP.GT.AND P0, PT, R3, -0x1, PT ;  /* 0xffffffff0300780c */ /* 0x000fda0003f04270 */
[----:B------:R-:W-:Y:S05]  /*d1c0*/  @P0 BRA `(.L_x_2371) ;  /* 0x0000006000000947 */ /* 0x000fea0003800000 */
[----:B------:R-:W-:Y:S02]  /*d1d0*/  ISETP.NE.AND P0, PT, R13, c[0x0][0x32c], PT ;  /* 0x0000cb000d007a0c */ /* 0x000fe40003f05270 */
[----:B------:R-:W-:-:S11]  /*d1e0*/  LOP3.LUT R3, RZ, R3, RZ, 0x33, !PT ;  /* 0x00000003ff037212 */ /* 0x000fd600078e33ff */
[----:B------:R-:W-:-:S05]  /*d1f0*/  @P0 IMAD.HI.U32 R11, R3, c[0x0][0x330], RZ ;  /* 0x0000cc00030b0a27 */ /* 0x000fca00078e00ff */
[----:B------:R-:W-:-:S04]  /*d200*/  @P0 SHF.R.U32.HI R3, RZ, c[0x0][0x334], R11 ;  /* 0x0000cd00ff030a19 */ /* 0x000fc8000001160b */
[----:B------:R-:W-:Y:S01]  /*d210*/  LOP3.LUT R3, RZ, R3, RZ, 0x33, !PT ;  /* 0x00000003ff037212 */ /* 0x000fe200078e33ff */
[----:B------:R-:W-:Y:S05]  /*d220*/  BRA `(.L_x_2372) ;  /* 0x0000003000007947 */ /* 0x000fea0003800000 */
.L_x_2371:
[----:B------:R-:W-:-:S13]  /*d230*/  ISETP.NE.AND P0, PT, R13, c[0x0][0x32c], PT ;  /* 0x0000cb000d007a0c */ /* 0x000fda0003f05270 */
[----:B------:R-:W-:-:S05]  /*d240*/  @P0 IMAD.HI.U32 R11, R3, c[0x0][0x330], RZ ;  /* 0x0000cc00030b0a27 */ /* 0x000fca00078e00ff */
[----:B------:R-:W-:Y:S02]  /*d250*/  @P0 SHF.R.U32.HI R3, RZ, c[0x0][0x334], R11 ;  /* 0x0000cd00ff030a19 */ /* 0x000fe4000001160b */
.L_x_2372:
[----:B------:R-:W-:Y:S05]  /*d260*/  BSYNC B0 ;  /* 0x0000000000007941 */ /* 0x000fea0003800000 */
.L_x_2370:
[----:B------:R-:W-:-:S05]  /*d270*/  IMAD R3, R3, c[0x0][0x32c], R10 ;  /* 0x0000cb0003037a24 */ /* 0x000fca00078e020a */
[----:B------:R-:W-:Y:S02]  /*d280*/  IADD3 R11, R3, c[0x0][0x32c], RZ ;  /* 0x0000cb00030b7a10 */ /* 0x000fe40007ffe0ff */
[----:B------:R-:W-:Y:S02]  /*d290*/  IMNMX R0, R0, R3, !PT ;  /* 0x0000000300007217 */ /* 0x000fe40007800200 */
[----:B------:R-:W-:Y:S02]  /*d2a0*/  IMNMX R2, R2, R11, PT ;  /* 0x0000000b02027217 */ /* 0x000fe40003800200 */
.L_x_2369:
[C---:B------:R-:W-:Y:S02]  /*d2b0*/  ISETP.GE.AND P0, PT, R104.reuse, 0x2, PT ;  /* 0x000000026800780c */ /* 0x040fe40003f06270 */
[----:B------:R-:W-:Y:S02]  /*d2c0*/  LOP3.LUT R213, R213, 0xffffffdf, RZ, 0xc0, !PT ;  /* 0xffffffdfd5d57812 */ /* 0x000fe400078ec0ff */
[C---:B------:R-:W-:Y:S02]  /*d2d0*/  ISETP.GE.AND P1, PT, R104.reuse, 0x9, PT ;  /* 0x000000096800780c */ /* 0x040fe40003f26270 */
[----:B------:R-:W-:-:S02]  /*d2e0*/  ISETP.GE.AND P6, PT, R104, 0x11, PT ;  /* 0x000000116800780c */ /* 0x000fc40003fc6270 */
[C---:B------:R-:W-:Y:S02]  /*d2f0*/  ISETP.GE.AND P5, PT, R104.reuse, 0x12, PT ;  /* 0x000000126800780c */ /* 0x040fe40003fa6270 */
[C---:B------:R-:W-:Y:S02]  /*d300*/  ISETP.GE.AND P4, PT, R104.reuse, 0x19, PT ;  /* 0x000000196800780c */ /* 0x040fe40003f86270 */
[----:B------:R-:W-:Y:S02]  /*d310*/  ISETP.GE.AND P3, PT, R104, 0x1a, PT ;  /* 0x0000001a6800780c */ /* 0x000fe40003f66270 */
[----:B------:R-:W-:Y:S02]  /*d320*/  @P0 LOP3.LUT R213, R213, 0x20, RZ, 0xfc, !PT ;  /* 0x00000020d5d50812 */ /* 0x000fe400078efcff */
[----:B------:R-:W-:Y:S02]  /*d330*/  ISETP.GT.AND P0, PT, R0, 0x1, !P0 ;  /* 0x000000010000780c */ /* 0x000fe40004704270 */
[----:B------:R-:W-:-:S02]  /*d340*/  LOP3.LUT R213, R213, 0xfffffffd, RZ, 0xc0, !PT ;  /* 0xfffffffdd5d57812 */ /* 0x000fc400078ec0ff */
[----:B------:R-:W-:Y:S02]  /*d350*/  ISETP.LT.OR P0, PT, R2, 0x2, P0 ;  /* 0x000000020200780c */ /* 0x000fe40000701670 */
[----:B------:R-:W-:Y:S02]  /*d360*/  @P1 LOP3.LUT R213, R213, 0x2, RZ, 0xfc, !PT ;  /* 0x00000002d5d51812 */ /* 0x000fe400078efcff */
[----:B------:R-:W-:Y:S02]  /*d370*/  FSEL R20, R41, -INF , !P0 ;  /* 0xff80000029147808 */ /* 0x000fe40004000000 */
[----:B------:R-:W-:Y:S02]  /*d380*/  ISETP.GT.AND P0, PT, R0, 0x8, !P1 ;  /* 0x000000080000780c */ /* 0x000fe40004f04270 */
[----:B------:R-:W-:Y:S02]  /*d390*/  ISETP.GE.AND P1, PT, R104, 0xa, PT ;  /* 0x0000000a6800780c */ /* 0x000fe40003f26270 */
[----:B------:R-:W-:-:S02]  /*d3a0*/  ISETP.LT.OR P0, PT, R2, 0x9, P0 ;  /* 0x000000090200780c */ /* 0x000fc40000701670 */
[----:B------:R-:W-:Y:S02]  /*d3b0*/  ISETP.GE.AND P2, PT, R104, 0x21, PT ;  /* 0x000000216800780c */ /* 0x000fe40003f46270 */
[----:B------:R-:W-:Y:S02]  /*d3c0*/  FSEL R22, R52, -INF , !P0 ;  /* 0xff80000034167808 */ /* 0x000fe40004000000 */
[----:B------:R-:W-:Y:S02]  /*d3d0*/  ISETP.GT.AND P0, PT, R0, 0x9, !P1 ;  /* 0x000000090000780c */ /* 0x000fe40004f04270 */
[----:B------:R-:W-:Y:S02]  /*d3e0*/  LOP3.LUT R213, R213, 0xfffffffe, RZ, 0xc0, !PT ;  /* 0xfffffffed5d57812 */ /* 0x000fe400078ec0ff */
[----:B------:R-:W-:Y:S02]  /*d3f0*/  ISETP.LT.OR P0, PT, R2, 0xa, P0 ;  /* 0x0000000a0200780c */ /* 0x000fe40000701670 */
[----:B------:R-:W-:-:S02]  /*d400*/  @P1 LOP3.LUT R213, R213, 0x1, RZ, 0xfc, !PT ;  /* 0x00000001d5d51812 */ /* 0x000fc400078efcff */
[----:B------:R-:W-:Y:S02]  /*d410*/  FSEL R23, R53, -INF , !P0 ;  /* 0xff80000035177808 */ /* 0x000fe40004000000 */
[----:B------:R-:W-:Y:S02]  /*d420*/  ISETP.GT.AND P0, PT, R0, 0x10, !P6 ;  /* 0x000000100000780c */ /* 0x000fe40007704270 */
[----:B------:R-:W-:Y:S02]  /*d430*/  ISETP.GE.AND P1, PT, R104, 0x22, PT ;  /* 0x000000226800780c */ /* 0x000fe40003f26270 */
[----:B------:R-:W-:Y:S02]  /*d440*/  ISETP.LT.OR P0, PT, R2, 0x11, P0 ;  /* 0x000000110200780c */ /* 0x000fe40000701670 */
[----:B------:R-:W-:Y:S02]  /*d450*/  LOP3.LUT R213, R213, 0xfffffff7, RZ, 0xc0, !PT ;  /* 0xfffffff7d5d57812 */ /* 0x000fe400078ec0ff */
[----:B------:R-:W-:-:S02]  /*d460*/  FSEL R25, R36, -INF , !P0 ;  /* 0xff80000024197808 */ /* 0x000fc40004000000 */
        /* <DEDUP_REMOVED lines=29> */
[----:B------:R-:W-:-:S04]  /*d640*/  ISETP.GT.AND P0, PT, R0, 0x29, !P0 ;  /* 0x000000290000780c */ /* 0x000fc80004704270 */
[----:B------:R-:W-:-:S04]  /*d650*/  ISETP.LT.OR P0, PT, R2, 0x2a, P0 ;  /* 0x0000002a0200780c */ /* 0x000fc80000701670 */
[----:B------:R-:W-:Y:S01]  /*d660*/  FSEL R32, R45, -INF , !P0 ;  /* 0xff8000002d207808 */ /* 0x000fe20004000000 */
[----:B------:R-:W-:Y:S06]  /*d670*/  BRA.DIV ~URZ, `(.L_x_2373) ;  /* 0x000129227f007947 */ /* 0x000fec000b800000 */
[----:B------:R2:W3:Y:S02]  /*d680*/  SHFL.IDX PT, R3, R4, 0x1, 0x1c1f ;  /* 0x003c1f0004037f89 */ /* 0x0004e400000e0000 */
.L_x_2528:
[----:B------:R-:W-:Y:S01]  /*d690*/  ISETP.LE.AND P0, PT, R13, c[0x0][0x32c], PT ;  /* 0x0000cb000d007a0c */ /* 0x000fe20003f03270 */
[--C-:B---3--:R-:W-:Y:S02]  /*d6a0*/  IMAD.IADD R2, R6, 0x1, R3.reuse ;  /* 0x0000000106027824 */ /* 0x108fe400078e0203 */
[----:B------:R-:W-:-:S03]  /*d6b0*/  IMAD.IADD R0, R8, 0x1, R3 ;  /* 0x0000000108007824 */ /* 0x000fc600078e0203 */
[----:B------:R-:W-:-:S07]  /*d6c0*/  IMNMX R2, R9, R2, PT ;  /* 0x0000000209027217 */ /* 0x000fce0003800200 */
        /* <DEDUP_REMOVED lines=12> */
.L_x_2376:
[----:B-12---:R-:W-:-:S04]  /*d790*/  MOV R4, 0x1 ;  /* 0x0000000100047802 */ /* 0x006fc80000000f00 */
[----:B------:R-:W-:-:S13]  /*d7a0*/  ISETP.NE.AND P0, PT, R4, c[0x0][0x32c], PT ;  /* 0x0000cb0004007a0c */ /* 0x000fda0003f05270 */
[----:B------:R-:W-:-:S05]  /*d7b0*/  @P0 IMAD.HI.U32 R4, R3, c[0x0][0x330], RZ ;  /* 0x0000cc0003040a27 */ /* 0x000fca00078e00ff */
[----:B------:R-:W-:Y:S02]  /*d7c0*/  @P0 SHF.R.U32.HI R3, RZ, c[0x0][0x334], R4 ;  /* 0x0000cd00ff030a19 */ /* 0x000fe40000011604 */
.L_x_2377:
[----:B------:R-:W-:Y:S05]  /*d7d0*/  BSYNC B0 ;  /* 0x0000000000007941 */ /* 0x000fea0003800000 */
.L_x_2375:
[----:B------:R-:W-:-:S05]  /*d7e0*/  IMAD R3, R3, c[0x0][0x32c], R10 ;  /* 0x0000cb0003037a24 */ /* 0x000fca00078e020a */
[----:B------:R-:W-:Y:S02]  /*d7f0*/  IADD3 R4, R3, c[0x0][0x32c], RZ ;  /* 0x0000cb0003047a10 */ /* 0x000fe40007ffe0ff */
[----:B------:R-:W-:Y:S02]  /*d800*/  IMNMX R0, R0, R3, !PT ;  /* 0x0000000300007217 */ /* 0x000fe40007800200 */
[----:B------:R-:W-:Y:S02]  /*d810*/  IMNMX R2, R2, R4, PT ;  /* 0x0000000402027217 */ /* 0x000fe40003800200 */
.L_x_2374:
[----:B------:R-:W-:Y:S02]  /*d820*/  LOP3.LUT P0, RZ, R213, 0x2, RZ, 0xc0, !PT ;  /* 0x00000002d5ff7812 */ /* 0x000fe4000780c0ff */
[----:B------:R-:W-:Y:S02]  /*d830*/  FMNMX.FTZ R13, R18, R20, !PT ;  /* 0x00000014120d7209 */ /* 0x000fe40007810000 */
[----:B------:R-:W-:Y:S02]  /*d840*/  ISETP.GT.AND P0, PT, R0, 0x8, !P0 ;  /* 0x000000080000780c */ /* 0x000fe40004704270 */
[----:B------:R-:W-:-:S02]  /*d850*/  FMNMX.FTZ R13, R22, R13, !PT ;  /* 0x0000000d160d7209 */ /* 0x000fc40007810000 */
[----:B------:R-:W-:Y:S02]  /*d860*/  ISETP.LT.OR P0, PT, R2, 0x9, P0 ;  /* 0x000000090200780c */ /* 0x000fe40000701670 */
[----:B------:R-:W-:Y:S02]  /*d870*/  FMNMX.FTZ R13, R23, R13, !PT ;  /* 0x0000000d170d7209 */ /* 0x000fe40007810000 */
[----:B------:R-:W-:Y:S02]  /*d880*/  FSEL R9, R54, -INF , !P0 ;  /* 0xff80000036097808 */ /* 0x000fe40004000000 */
[----:B------:R-:W-:Y:S02]  /*d890*/  LOP3.LUT P0, RZ, R213, 0x1, RZ, 0xc0, !PT ;  /* 0x00000001d5ff7812 */ /* 0x000fe4000780c0ff */
[----:B------:R-:W-:Y:S02]  /*d8a0*/  FMNMX.FTZ R13, R25, R13, !PT ;  /* 0x0000000d190d7209 */ /* 0x000fe40007810000 */
[----:B------:R-:W-:-:S02]  /*d8b0*/  ISETP.GT.AND P0, PT, R0, 0x9, !P0 ;  /* 0x000000090000780c */ /* 0x000fc40004704270 */
[----:B------:R-:W-:Y:S02]  /*d8c0*/  FMNMX.FTZ R13, R26, R13, !PT ;  /* 0x0000000d1a0d7209 */ /* 0x000fe40007810000 */
[----:B------:R-:W-:Y:S02]  /*d8d0*/  ISETP.LT.OR P0, PT, R2, 0xa, P0 ;  /* 0x0000000a0200780c */ /* 0x000fe40000701670 */
[----:B------:R-:W-:Y:S02]  /*d8e0*/  FMNMX.FTZ R13, R27, R13, !PT ;  /* 0x0000000d1b0d7209 */ /* 0x000fe40007810000 */
[----:B------:R-:W-:Y:S02]  /*d8f0*/  FSEL R11, R55, -INF , !P0 ;  /* 0xff800000370b7808 */ /* 0x000fe40004000000 */
[----:B------:R-:W-:Y:S02]  /*d900*/  ISETP.GT.AND P0, PT, R0, 0x10, !P6 ;  /* 0x000000100000780c */ /* 0x000fe40007704270 */
[----:B------:R-:W-:-:S02]  /*d910*/  LOP3.LUT P6, RZ, R213, 0x10, RZ, 0xc0, !PT ;  /* 0x00000010d5ff7812 */ /* 0x000fc400078cc0ff */
[----:B------:R-:W-:Y:S02]  /*d920*/  ISETP.LT.OR P0, PT, R2, 0x11, P0 ;  /* 0x000000110200780c */ /* 0x000fe40000701670 */
[----:B------:R-:W-:Y:S02]  /*d930*/  FMNMX.FTZ R13, R28, R13, !PT ;  /* 0x0000000d1c0d7209 */ /* 0x000fe40007810000 */
[----:B------:R-:W-:Y:S02]  /*d940*/  FSEL R14, R38, -INF , !P0 ;  /* 0xff800000260e7808 */ /* 0x000fe40004000000 */
[----:B------:R-:W-:Y:S02]  /*d950*/  ISETP.GT.AND P0, PT, R0, 0x11, !P5 ;  /* 0x000000110000780c */ /* 0x000fe40006f04270 */
[----:B------:R-:W-:Y:S02]  /*d960*/  LOP3.LUT P5, RZ, R213, 0x8, RZ, 0xc0, !PT ;  /* 0x00000008d5ff7812 */ /* 0x000fe400078ac0ff */
[----:B------:R-:W-:-:S02]  /*d970*/  ISETP.LT.OR P0, PT, R2, 0x12, P0 ;  /* 0x000000120200780c */ /* 0x000fc40000701670 */
[----:B------:R-:W-:Y:S02]  /*d980*/  FMNMX.FTZ R13, R29, R13, !PT ;  /* 0x0000000d1d0d7209 */ /* 0x000fe40007810000 */
[----:B------:R-:W-:Y:S02]  /*d990*/  FSEL R16, R39, -INF , !P0 ;  /* 0xff80000027107808 */ /* 0x000fe40004000000 */
[----:B------:R-:W-:Y:S02]  /*d9a0*/  ISETP.GT.AND P0, PT, R0, 0x18, !P4 ;  /* 0x000000180000780c */ /* 0x000fe40006704270 */
[----:B------:R-:W-:Y:S02]  /*d9b0*/  LOP3.LUT P4, RZ, R213, 0x4, RZ, 0xc0, !PT ;  /* 0x00000004d5ff7812 */ /* 0x000fe4000788c0ff */
[----:B------:R-:W-:Y:S02]  /*d9c0*/  ISETP.LT.OR P0, PT, R2, 0x19, P0 ;  /* 0x000000190200780c */ /* 0x000fe40000701670 */
[----:B------:R-:W-:-:S02]  /*d9d0*/  FMNMX.FTZ R13, R31, R13, !PT ;  /* 0x0000000d1f0d7209 */ /* 0x000fc40007810000 */
[----:B------:R-:W-:Y:S02]  /*d9e0*/  FSEL R17, R50, -INF , !P0 ;  /* 0xff80000032117808 */ /* 0x000fe40004000000 */
[----:B------:R-:W-:Y:S02]  /*d9f0*/  ISETP.GT.AND P0, PT, R0, 0x19, !P3 ;  /* 0x000000190000780c */ /* 0x000fe40005f04270 */
[----:B------:R-:W-:Y:S02]  /*da00*/  LOP3.LUT P3, RZ, R213, 0x20, RZ, 0xc0, !PT ;  /* 0x00000020d5ff7812 */ /* 0x000fe4000786c0ff */
[----:B------:R-:W-:Y:S02]  /*da10*/  ISETP.LT.OR P0, PT, R2, 0x1a, P0 ;  /* 0x0000001a0200780c */ /* 0x000fe40000701670 */
[----:B------:R-:W-:Y:S02]  /*da20*/  FMNMX.FTZ R13, R33, R13, !PT ;  /* 0x0000000d210d7209 */ /* 0x000fe40007810000 */
[----:B------:R-:W-:-:S02]  /*da30*/  FSEL R19, R51, -INF , !P0 ;  /* 0xff80000033137808 */ /* 0x000fc40004000000 */
[----:B------:R-:W-:Y:S02]  /*da40*/  ISETP.GT.AND P0, PT, R0, 0x20, !P2 ;  /* 0x000000200000780c */ /* 0x000fe40005704270 */
[----:B------:R-:W-:Y:S02]  /*da50*/  FMNMX.FTZ R13, R32, R13, !PT ;  /* 0x0000000d200d7209 */ /* 0x000fe40007810000 */
        /* <DEDUP_REMOVED lines=8> */
[----:B------:R-:W-:-:S04]  /*dae0*/  ISETP.GT.AND P0, PT, R0, RZ, !P4 ;  /* 0x000000ff0000720c */ /* 0x000fc80006704270 */
[----:B------:R-:W-:-:S04]  /*daf0*/  ISETP.LT.OR P0, PT, R2, 0x1, P0 ;  /* 0x000000010200780c */ /* 0x000fc80000701670 */
[----:B-12---:R-:W-:Y:S02]  /*db00*/  FSEL R4, R42, -INF , !P0 ;  /* 0xff8000002a047808 */ /* 0x006fe40004000000 */
[----:B------:R-:W-:Y:S02]  /*db10*/  ISETP.GT.AND P0, PT, R0, 0x28, !P5 ;  /* 0x000000280000780c */ /* 0x000fe40006f04270 */
[----:B------:R-:W-:Y:S02]  /*db20*/  FMNMX.FTZ R6, R4, R8, !PT ;  /* 0x0000000804067209 */ /* 0x000fe40007810000 */
[----:B------:R-:W-:Y:S02]  /*db30*/  ISETP.LT.OR P0, PT, R2, 0x29, P0 ;  /* 0x000000290200780c */ /* 0x000fe40000701670 */
[----:B------:R-:W-:Y:S02]  /*db40*/  FMNMX.FTZ R6, R9, R6, !PT ;  /* 0x0000000609067209 */ /* 0x000fe40007810000 */
[----:B------:R-:W-:-:S02]  /*db50*/  FSEL R30, R46, -INF , !P0 ;  /* 0xff8000002e1e7808 */ /* 0x000fc40004000000 */
[----:B------:R-:W-:Y:S02]  /*db60*/  FMNMX.FTZ R6, R11, R6, !PT ;  /* 0x000000060b067209 */ /* 0x000fe40007810000 */
[----:B------:R-:W-:Y:S02]  /*db70*/  ISETP.GT.AND P0, PT, R0, 0x29, !P6 ;  /* 0x000000290000780c */ /* 0x000fe40007704270 */
        /* <DEDUP_REMOVED lines=9> */
[----:B------:R-:W-:Y:S01]  /*dc10*/  FMNMX.FTZ R6, R10, R6, !PT ;  /* 0x000000060a067209 */ /* 0x000fe20007810000 */
[----:B------:R-:W-:Y:S05]  /*dc20*/  BRA.DIV ~URZ, `(.L_x_2378) ;  /* 0x000123e27f007947 */ /* 0x000fea000b800000 */
[----:B------:R1:W2:Y:S02]  /*dc30*/  SHFL.BFLY PT, R172, R13, 0x2, 0x1f ;  /* 0x0c401f000dac7f89 */ /* 0x0002a400000e0000 */
.L_x_2529:
[----:B-12---:R-:W-:Y:S01]  /*dc40*/  FMNMX.FTZ R13, R13, R172, !PT ;  /* 0x000000ac0d0d7209 */ /* 0x006fe20007810000 */
[----:B------:R-:W-:Y:S05]  /*dc50*/  BRA.DIV ~URZ, `(.L_x_2379) ;  /* 0x000124027f007947 */ /* 0x000fea000b800000 */
[----:B------:R-:W1:Y:S04]  /*dc60*/  SHFL.BFLY PT, R0, R6, 0x2, 0x1f ;  /* 0x0c401f0006007f89 */ /* 0x000e6800000e0000 */
[----:B------:R-:W2:Y:S01]  /*dc70*/  SHFL.BFLY PT, R2, R13, 0x1, 0x1f ;  /* 0x0c201f000d027f89 */ /* 0x000ea200000e0000 */
[----:B-1----:R-:W-:Y:S02]  /*dc80*/  FMNMX.FTZ R6, R6, R0, !PT ;  /* 0x0000000006067209 */ /* 0x002fe40007810000 */
[----:B--2---:R-:W-:-:S03]  /*dc90*/  FMNMX.FTZ R13, R13, R2, !PT ;  /* 0x000000020d0d7209 */ /* 0x004fc60007810000 */
[----:B------:R1:W2:Y:S04]  /*dca0*/  SHFL.BFLY PT, R172, R6, 0x1, 0x1f ;  /* 0x0c201f0006ac7f89 */ /* 0x0002a800000e0000 */
.L_x_2530:
[C---:B------:R-:W-:Y:S01]  /*dcb0*/  FMUL.FTZ R0, R13.reuse, c[0x0][0x2d0] ;  /* 0x0000b4000d007a20 */ /* 0x040fe20000410000 */
[----:B------:R-:W-:Y:S01]  /*dcc0*/  FSETP.NEU.FTZ.AND P0, PT, R13, -INF , PT ;  /* 0xff8000000d00780b */ /* 0x000fe20003f1d000 */
[----:B------:R-:W-:Y:S01]  /*dcd0*/  WARPSYNC 0xffffffff ;  /* 0xffffffff00007948 */ /* 0x000fe20003800000 */
[----:B-12---:R-:W-:Y:S02]  /*dce0*/  FMNMX.FTZ R6, R172, R6, !PT ;  /* 0x00000006ac067209 */ /* 0x006fe40007810000 */
[----:B------:R-:W-:Y:S02]  /*dcf0*/  FSEL R0, R0, RZ, P0 ;  /* 0x000000ff00007208 */ /* 0x000fe40000000000 */
[C---:B------:R-:W-:Y:S01]  /*dd00*/  FSETP.NEU.FTZ.AND P0, PT, R6.reuse, -INF , PT ;  /* 0xff8000000600780b */ /* 0x040fe20003f1d000 */
[----:B------:R-:W-:Y:S02]  /*dd10*/  FMUL.FTZ R3, R6, c[0x0][0x2d0] ;  /* 0x0000b40006037a20 */ /* 0x000fe40000410000 */
[----:B------:R-:W-:-:S04]  /*dd20*/  FFMA.FTZ R2, R18, c[0x0][0x2d0], -R0 ;  /* 0x0000b40012027a23 */ /* 0x000fc80000010800 */
[----:B------:R1:W-:Y:S02]  /*dd30*/  MUFU.EX2 R40, R2 ;  /* 0x0000000200287308 */ /* 0x0003e40000000800 */
[----:B-1----:R-:W-:-:S06]  /*dd40*/  FFMA.FTZ R2, R20, c[0x0][0x2d0], -R0 ;  /* 0x0000b40014027a23 */ /* 0x002fcc0000010800 */
[----:B------:R1:W2:Y:S02]  /*dd50*/  MUFU.EX2 R38, R2 ;  /* 0x0000000200267308 */ /* 0x0002a40000000800 */
[----:B-1----:R-:W-:-:S06]  /*dd60*/  FFMA.FTZ R2, R22, c[0x0][0x2d0], -R0 ;  /* 0x0000b40016027a23 */ /* 0x002fcc0000010800 */
[----:B------:R1:W3:Y:S02]  /*dd70*/  MUFU.EX2 R39, R2 ;  /* 0x0000000200277308 */ /* 0x0002e40000000800 */
[----:B-1----:R-:W-:-:S06]  /*dd80*/  FFMA.FTZ R2, R23, c[0x0][0x2d0], -R0 ;  /* 0x0000b40017027a23 */ /* 0x002fcc0000010800 */
[----:B------:R1:W4:Y:S02]  /*dd90*/  MUFU.EX2 R18, R2 ;  /* 0x0000000200127308 */ /* 0x0003240000000800 */
[----:B-1----:R-:W-:-:S06]  /*dda0*/  FFMA.FTZ R2, R25, c[0x0][0x2d0], -R0 ;  /* 0x0000b40019027a23 */ /* 0x002fcc0000010800 */
[----:B------:R1:W5:Y:S02]  /*ddb0*/  MUFU.EX2 R37, R2 ;  /* 0x0000000200257308 */ /* 0x0003640000000800 */
[----:B-1----:R-:W-:-:S06]  /*ddc0*/  FFMA.FTZ R2, R26, c[0x0][0x2d0], -R0 ;  /* 0x0000b4001a027a23 */ /* 0x002fcc0000010800 */
[----:B------:R1:W1:Y:S02]  /*ddd0*/  MUFU.EX2 R35, R2 ;  /* 0x0000000200237308 */ /* 0x0002640000000800 */
[----:B-1----:R-:W-:-:S06]  /*dde0*/  FFMA.FTZ R2, R27, c[0x0][0x2d0], -R0 ;  /* 0x0000b4001b027a23 */ /* 0x002fcc0000010800 */
[----:B------:R1:W-:Y:S02]  /*ddf0*/  MUFU.EX2 R36, R2 ;  /* 0x0000000200247308 */ /* 0x0003e40000000800 */
        /* <DEDUP_REMOVED lines=8> */
[----:B-1----:R-:W-:Y:S01]  /*de80*/  FFMA.FTZ R2, R32, c[0x0][0x2d0], -R0 ;  /* 0x0000b40020027a23 */ /* 0x002fe20000010800 */
[----:B------:R-:W-:Y:S01]  /*de90*/  FSEL R0, R3, RZ, P0 ;  /* 0x000000ff03007208 */ /* 0x000fe20000000000 */
[----:B--2---:R-:W-:-:S04]  /*dea0*/  FADD.FTZ R3, R40, R38 ;  /* 0x0000002628037221 */ /* 0x004fc80000010000 */
[----:B------:R1:W-:Y:S01]  /*deb0*/  MUFU.EX2 R138, R2 ;  /* 0x00000002008a7308 */ /* 0x0003e20000000800 */
[----:B---3--:R-:W-:-:S04]  /*dec0*/  FADD.FTZ R3, R39, R3 ;  /* 0x0000000327037221 */ /* 0x008fc80000010000 */
[C---:B----4-:R-:W-:Y:S01]  /*ded0*/  FADD.FTZ R3, R18.reuse, R3 ;  /* 0x0000000312037221 */ /* 0x050fe20000010000 */
[----:B------:R-:W-:-:S03]  /*dee0*/  F2FP.PACK_AB R18, R18, R39 ;  /* 0x000000271212723e */ /* 0x000fc600000000ff */
[----:B-----5:R-:W-:Y:S02]  /*def0*/  FADD.FTZ R3, R37, R3 ;  /* 0x0000000325037221 */ /* 0x020fe40000010000 */
[----:B-1----:R-:W-:-:S04]  /*df00*/  FFMA.FTZ R2, R4, c[0x0][0x2d0], -R0 ;  /* 0x0000b40004027a23 */ /* 0x002fc80000010800 */
[----:B------:R1:W-:Y:S02]  /*df10*/  MUFU.EX2 R27, R2 ;  /* 0x00000002001b7308 */ /* 0x0003e40000000800 */
[----:B-1----:R-:W-:Y:S01]  /*df20*/  FFMA.FTZ R2, R8, c[0x0][0x2d0], -R0 ;  /* 0x0000b40008027a23 */ /* 0x002fe20000010800 */
[----:B------:R-:W-:-:S05]  /*df30*/  F2FP.PACK_AB R8, R35, R37 ;  /* 0x000000252308723e */ /* 0x000fca00000000ff */
[----:B------:R1:W2:Y:S02]  /*df40*/  MUFU.EX2 R26, R2 ;  /* 0x00000002001a7308 */ /* 0x0002a40000000800 */
[----:B-1----:R-:W-:Y:S02]  /*df50*/  FFMA.FTZ R2, R9, c[0x0][0x2d0], -R0 ;  /* 0x0000b40009027a23 */ /* 0x002fe40000010800 */
[----:B--2---:R-:W-:-:S04]  /*df60*/  FADD.FTZ R4, R27, R26 ;  /* 0x0000001a1b047221 */ /* 0x004fc80000010000 */
[----:B------:R1:W2:Y:S02]  /*df70*/  MUFU.EX2 R25, R2 ;  /* 0x0000000200197308 */ /* 0x0002a40000000800 */
[----:B-1----:R-:W-:Y:S02]  /*df80*/  FFMA.FTZ R2, R11, c[0x0][0x2d0], -R0 ;  /* 0x0000b4000b027a23 */ /* 0x002fe40000010800 */
[----:B--2---:R-:W-:-:S04]  /*df90*/  FADD.FTZ R4, R25, R4 ;  /* 0x0000000419047221 */ /* 0x004fc80000010000 */
[----:B------:R1:W2:Y:S02]  /*dfa0*/  MUFU.EX2 R23, R2 ;  /* 0x0000000200177308 */ /* 0x0002a40000000800 */
[----:B-1----:R-:W-:Y:S02]  /*dfb0*/  FFMA.FTZ R2, R14, c[0x0][0x2d0], -R0 ;  /* 0x0000b4000e027a23 */ /* 0x002fe40000010800 */
[----:B--2---:R-:W-:-:S04]  /*dfc0*/  FADD.FTZ R4, R23, R4 ;  /* 0x0000000417047221 */ /* 0x004fc80000010000 */
[----:B------:R1:W2:Y:S02]  /*dfd0*/  MUFU.EX2 R22, R2 ;  /* 0x0000000200167308 */ /* 0x0002a40000000800 */
[----:B-1----:R-:W-:Y:S01]  /*dfe0*/  FFMA.FTZ R2, R16, c[0x0][0x2d0], -R0 ;  /* 0x0000b40010027a23 */ /* 0x002fe20000010800 */
[----:B------:R-:W-:Y:S01]  /*dff0*/  F2FP.PACK_AB R16, R38, R40 ;  /* 0x000000282610723e */ /* 0x000fe200000000ff */
[----:B--2---:R-:W-:-:S04]  /*e000*/  FADD.FTZ R4, R22, R4 ;  /* 0x0000000416047221 */ /* 0x004fc80000010000 */
[----:B------:R1:W2:Y:S02]  /*e010*/  MUFU.EX2 R9, R2 ;  /* 0x0000000200097308 */ /* 0x0002a40000000800 */
[----:B-1----:R-:W-:Y:S01]  /*e020*/  FFMA.FTZ R2, R17, c[0x0][0x2d0], -R0 ;  /* 0x0000b40011027a23 */ /* 0x002fe20000010800 */
[----:B------:R-:W-:-:S05]  /*e030*/  F2FP.PACK_AB R17, R26, R27 ;  /* 0x0000001b1a11723e */ /* 0x000fca00000000ff */
[----:B------:R1:W3:Y:S02]  /*e040*/  MUFU.EX2 R20, R2 ;  /* 0x0000000200147308 */ /* 0x0002e40000000800 */
[----:B-1----:R-:W-:Y:S01]  /*e050*/  FFMA.FTZ R2, R19, c[0x0][0x2d0], -R0 ;  /* 0x0000b40013027a23 */ /* 0x002fe20000010800 */
[----:B------:R-:W-:-:S05]  /*e060*/  F2FP.PACK_AB R19, R23, R25 ;  /* 0x000000191713723e */ /* 0x000fca00000000ff */
[----:B------:R1:W4:Y:S02]  /*e070*/  MUFU.EX2 R11, R2 ;  /* 0x00000002000b7308 */ /* 0x0003240000000800 */
[----:B-1----:R-:W-:-:S06]  /*e080*/  FFMA.FTZ R2, R21, c[0x0][0x2d0], -R0 ;  /* 0x0000b40015027a23 */ /* 0x002fcc0000010800 */
[----:B------:R1:W5:Y:S02]  /*e090*/  MUFU.EX2 R14, R2 ;  /* 0x00000002000e7308 */ /* 0x0003640000000800 */
[----:B-1----:R-:W-:-:S06]  /*e0a0*/  FFMA.FTZ R2, R24, c[0x0][0x2d0], -R0 ;  /* 0x0000b40018027a23 */ /* 0x002fcc0000010800 */
[----:B------:R1:W1:Y:S02]  /*e0b0*/  MUFU.EX2 R137, R2 ;  /* 0x0000000200897308 */ /* 0x0002640000000800 */
[----:B-1----:R-:W-:Y:S02]  /*e0c0*/  FADD.FTZ R2, R35, R3 ;  /* 0x0000000323027221 */ /* 0x002fe40000010000 */
[----:B------:R-:W-:Y:S02]  /*e0d0*/  FFMA.FTZ R3, R30, c[0x0][0x2d0], -R0 ;  /* 0x0000b4001e037a23 */ /* 0x000fe40000010800 */
[----:B------:R-:W-:Y:S02]  /*e0e0*/  FADD.FTZ R2, R36, R2 ;  /* 0x0000000224027221 */ /* 0x000fe40000010000 */
[----:B------:R2:W1:Y:S02]  /*e0f0*/  MUFU.EX2 R139, R3 ;  /* 0x00000003008b7308 */ /* 0x0004640000000800 */
[----:B------:R-:W-:-:S02]  /*e100*/  FADD.FTZ R2, R34, R2 ;  /* 0x0000000222027221 */ /* 0x000fc40000010000 */
[C---:B--2---:R-:W-:Y:S01]  /*e110*/  FADD.FTZ R3, R9.reuse, R4 ;  /* 0x0000000409037221 */ /* 0x044fe20000010000 */
[----:B------:R-:W-:Y:S01]  /*e120*/  F2FP.PACK_AB R9, R9, R22 ;  /* 0x000000160909723e */ /* 0x000fe200000000ff */
[----:B------:R-:W-:Y:S01]  /*e130*/  FFMA.FTZ R4, R10, c[0x0][0x2d0], -R0 ;  /* 0x0000b4000a047a23 */ /* 0x000fe20000010800 */
[----:B------:R-:W-:Y:S01]  /*e140*/  F2FP.PACK_AB R10, R34, R36 ;  /* 0x00000024220a723e */ /* 0x000fe200000000ff */
[----:B---3--:R-:W-:Y:S02]  /*e150*/  FADD.FTZ R3, R20, R3 ;  /* 0x0000000314037221 */ /* 0x008fe40000010000 */
[----:B------:R-:W-:Y:S02]  /*e160*/  FADD.FTZ R0, R29, R2 ;  /* 0x000000021d007221 */ /* 0x000fe40000010000 */
[----:B------:R-:W2:Y:S01]  /*e170*/  MUFU.EX2 R4, R4 ;  /* 0x0000000400047308 */ /* 0x000ea20000000800 */
[C---:B----4-:R-:W-:Y:S01]  /*e180*/  FADD.FTZ R3, R11.reuse, R3 ;  /* 0x000000030b037221 */ /* 0x050fe20000010000 */
[----:B------:R-:W-:Y:S01]  /*e190*/  F2FP.PACK_AB R11, R11, R20 ;  /* 0x000000140b0b723e */ /* 0x000fe200000000ff */
[C---:B------:R-:W-:Y:S01]  /*e1a0*/  FADD.FTZ R0, R136.reuse, R0 ;  /* 0x0000000088007221 */ /* 0x040fe20000010000 */
[----:B------:R-:W-:Y:S01]  /*e1b0*/  F2FP.PACK_AB R136, R136, R29 ;  /* 0x0000001d8888723e */ /* 0x000fe200000000ff */
[----:B-----5:R-:W-:-:S02]  /*e1c0*/  FADD.FTZ R3, R14, R3 ;  /* 0x000000030e037221 */ /* 0x020fc40000010000 */
[----:B------:R-:W-:Y:S02]  /*e1d0*/  FADD.FTZ R0, R28, R0 ;  /* 0x000000001c007221 */ /* 0x000fe40000010000 */
[C---:B------:R-:W-:Y:S01]  /*e1e0*/  FADD.FTZ R3, R137.reuse, R3 ;  /* 0x0000000389037221 */ /* 0x040fe20000010000 */
[----:B------:R-:W-:Y:S01]  /*e1f0*/  F2FP.PACK_AB R137, R137, R14 ;  /* 0x0000000e8989723e */ /* 0x000fe200000000ff */
[C---:B------:R-:W-:Y:S01]  /*e200*/  FADD.FTZ R234, R138.reuse, R0 ;  /* 0x000000008aea7221 */ /* 0x040fe20000010000 */
[----:B------:R-:W-:Y:S01]  /*e210*/  F2FP.PACK_AB R138, R138, R28 ;  /* 0x0000001c8a8a723e */ /* 0x000fe200000000ff */
[----:B-1----:R-:W-:Y:S01]  /*e220*/  FADD.FTZ R3, R139, R3 ;  /* 0x000000038b037221 */ /* 0x002fe20000010000 */
[----:B--2---:R-:W-:-:S03]  /*e230*/  F2FP.PACK_AB R139, R4, R139 ;  /* 0x0000008b048b723e */ /* 0x004fc600000000ff */
[----:B------:R-:W-:Y:S02]  /*e240*/  FADD.FTZ R233, R4, R3 ;  /* 0x0000000304e97221 */ /* 0x000fe40000010000 */
[----:B------:R-:W1:Y:S04]  /*e250*/  LDSM.16.MT88.4 R20, [R193] ;  /* 0x00000000c114783b */ /* 0x000e680000004200 */
[----:B------:R-:W2:Y:S04]  /*e260*/  LDSM.16.MT88.4 R32, [R194] ;  /* 0x00000000c220783b */ /* 0x000ea80000004200 */
[----:B------:R-:W-:Y:S04]  /*e270*/  LDSM.16.MT88.4 R48, [R194+0x800] ;  /* 0x00080000c230783b */ /* 0x000fe80000004200 */
[----:B------:R-:W3:Y:S04]  /*e280*/  LDSM.16.MT88.4 R36, [R193+0x800] ;  /* 0x00080000c124783b */ /* 0x000ee80000004200 */
[----:B------:R-:W4:Y:S04]  /*e290*/  LDSM.16.MT88.4 R40, [R196] ;  /* 0x00000000c428783b */ /* 0x000f280000004200 */
[----:B------:R-:W5:Y:S04]  /*e2a0*/  LDSM.16.MT88.4 R52, [R195] ;  /* 0x00000000c334783b */ /* 0x000f680000004200 */
[----:B------:R-:W-:Y:S04]  /*e2b0*/  LDSM.16.MT88.4 R60, [R195+0x800] ;  /* 0x00080000c33c783b */ /* 0x000fe80000004200 */
[----:B------:R-:W-:Y:S04]  /*e2c0*/  LDSM.16.MT88.4 R44, [R193+0x1800] ;  /* 0x00180000c12c783b */ /* 0x000fe80000004200 */
[----:B------:R-:W-:Y:S04]  /*e2d0*/  LDSM.16.MT88.4 R64, [R194+0x2000] ;  /* 0x00200000c240783b */ /* 0x000fe80000004200 */
[----:B------:R-:W-:Y:S01]  /*e2e0*/  LDSM.16.MT88.4 R72, [R193+0x3000] ;  /* 0x00300000c148783b */ /* 0x000fe20000004200 */
[C---:B-1----:R-:W-:Y:S03]  /*e2f0*/  HMMA.16816.F32 R28, R16.reuse, R20, RZ ;  /* 0x00000014101c723c */ /* 0x042fe600000018ff */
[----:B------:R-:W-:Y:S04]  /*e300*/  LDSM.16.MT88.4 R68, [R196+0x2000] ;  /* 0x00200000c444783b */ /* 0x000fe80000004200 */
[----:B------:R-:W-:Y:S01]  /*e310*/  LDSM.16.MT88.4 R76, [R194+0x3000] ;  /* 0x00300000c24c783b */ /* 0x000fe20000004200 */
[C---:B------:R-:W-:Y:S03]  /*e320*/  HMMA.16816.F32 R24, R16.reuse, R22, RZ ;  /* 0x000000161018723c */ /* 0x040fe600000018ff */
[----:B------:R-:W-:Y:S04]  /*e330*/  LDSM.16.MT88.4 R80, [R194+0x3800] ;  /* 0x00380000c250783b */ /* 0x000fe80000004200 */
[----:B------:R-:W-:Y:S01]  /*e340*/  LDSM.16.MT88.4 R84, [R195+0x3000] ;  /* 0x00300000c354783b */ /* 0x000fe20000004200 */
[----:B--2---:R-:W-:Y:S03]  /*e350*/  HMMA.16816.F32 R20, R16, R32, RZ ;  /* 0x000000201014723c */ /* 0x004fe600000018ff */
[----:B------:R-:W-:Y:S04]  /*e360*/  LDSM.16.MT88.4 R164, [R193+0x1000] ;  /* 0x00100000c1a4783b */ /* 0x000fe80000004200 */
[----:B------:R-:W-:Y:S01]  /*e370*/  LDSM.16.MT88.4 R156, [R194+0x1000] ;  /* 0x00100000c29c783b */ /* 0x000fe20000004200 */
[C---:B---3--:R-:W-:Y:S08]  /*e380*/  HMMA.16816.F32 R168, R8.reuse, R36, R28 ;  /* 0x0000002408a8723c */ /* 0x048ff0000000181c */
[C---:B------:R-:W-:Y:S01]  /*e390*/  HMMA.16816.F32 R148, R8.reuse, R38, R24 ;  /* 0x000000260894723c */ /* 0x040fe20000001818 */
[----:B------:R-:W1:Y:S07]  /*e3a0*/  LDSM.16.MT88.4 R36, [R196+0x800] ;  /* 0x00080000c424783b */ /* 0x000e6e0000004200 */
[----:B------:R-:W-:Y:S08]  /*e3b0*/  HMMA.16816.F32 R160, R8, R48, R20 ;  /* 0x0000003008a0723c */ /* 0x000ff00000001814 */
[C---:B------:R-:W-:Y:S01]  /*e3c0*/  HMMA.16816.F32 R20, R16.reuse, R34, RZ ;  /* 0x000000221014723c */ /* 0x040fe200000018ff */
[----:B------:R-:W-:Y:S07]  /*e3d0*/  LDSM.16.MT88.4 R32, [R196+0x1800] ;  /* 0x00180000c420783b */ /* 0x000fee0000004200 */
[C---:B----4-:R-:W-:Y:S08]  /*e3e0*/  HMMA.16816.F32 R28, R16.reuse, R40, RZ ;  /* 0x00000028101c723c */ /* 0x050ff000000018ff */
[----:B------:R-:W-:Y:S01]  /*e3f0*/  HMMA.16816.F32 R24, R16, R42, RZ ;  /* 0x0000002a1018723c */ /* 0x000fe200000018ff */
[----:B------:R-:W2:Y:S07]  /*e400*/  LDSM.16.MT88.4 R40, [R193+0x2000] ;  /* 0x00200000c128783b */ /* 0x000eae0000004200 */
[----:B------:R-:W-:Y:S01]  /*e410*/  HMMA.16816.F32 R56, R8, R50, R20 ;  /* 0x000000320838723c */ /* 0x000fe20000001814 */
[----:B------:R-:W-:Y:S07]  /*e420*/  LDSM.16.MT88.4 R48, [R193+0x3800] ;  /* 0x00380000c130783b */ /* 0x000fee0000004200 */
[----:B-----5:R-:W-:Y:S08]  /*e430*/  HMMA.16816.F32 R20, R16, R52, RZ ;  /* 0x000000341014723c */ /* 0x020ff000000018ff */
[----:B-1----:R-:W-:Y:S08]  /*e440*/  HMMA.16816.F32 R152, R8, R36, R28 ;  /* 0x000000240898723c */ /* 0x002ff0000000181c */
[----:B------:R-:W-:Y:S01]  /*e450*/  HMMA.16816.F32 R28, R16, R54, RZ ;  /* 0x00000036101c723c */ /* 0x000fe200000018ff */
[----:B------:R-:W-:Y:S01]  /*e460*/  IMAD.MOV.U32 R4, RZ, RZ, R56 ;  /* 0x000000ffff047224 */ /* 0x000fe200078e0038 */
[----:B------:R-:W-:Y:S01]  /*e470*/  MOV R2, R58 ;  /* 0x0000003a00027202 */ /* 0x000fe20000000f00 */
[----:B------:R-:W-:Y:S01]  /*e480*/  IMAD.MOV.U32 R3, RZ, RZ, R57 ;  /* 0x000000ffff037224 */ /* 0x000fe200078e0039 */
[----:B------:R-:W-:Y:S01]  /*e490*/  LDSM.16.MT88.4 R52, [R195+0x2000] ;  /* 0x00200000c334783b */ /* 0x000fe20000004200 */
[----:B------:R-:W-:-:S03]  /*e4a0*/  IMAD.MOV.U32 R0, RZ, RZ, R59 ;  /* 0x000000ffff007224 */ /* 0x000fc600078e003b */
[C---:B------:R-:W-:Y:S01]  /*e4b0*/  HMMA.16816.F32 R20, R8.reuse, R60, R20 ;  /* 0x0000003c0814723c */ /* 0x040fe20000001814 */
[----:B------:R-:W1:Y:S07]  /*e4c0*/  LDSM.16.MT88.4 R56, [R194+0x1800] ;  /* 0x00180000c238783b */ /* 0x000e6e0000004200 */
[----:B------:R-:W-:Y:S08]  /*e4d0*/  HMMA.16816.F32 R24, R8, R38, R24 ;  /* 0x000000260818723c */ /* 0x000ff00000001818 */
[----:B------:R-:W-:Y:S08]  /*e4e0*/  HMMA.16816.F32 R36, R16, R44, RZ ;  /* 0x0000002c1024723c */ /* 0x000ff000000018ff */
[----:B------:R-:W-:Y:S01]  /*e4f0*/  MOV R95, R20 ;  /* 0x00000014005f7202 */ /* 0x000fe20000000f00 */
[----:B------:R-:W-:Y:S01]  /*e500*/  IMAD.MOV.U32 R94, RZ, RZ, R21 ;  /* 0x000000ffff5e7224 */ /* 0x000fe200078e0015 */
[----:B------:R-:W-:Y:S01]  /*e510*/  MOV R92, R23 ;  /* 0x00000017005c7202 */ /* 0x000fe20000000f00 */
[----:B------:R-:W-:Y:S01]  /*e520*/  IMAD.MOV.U32 R93, RZ, RZ, R22 ;  /* 0x000000ffff5d7224 */ /* 0x000fe200078e0016 */
[----:B------:R-:W-:Y:S04]  /*e530*/  HMMA.16816.F32 R168, R136, R164, R168 ;  /* 0x000000a488a8723c */ /* 0x000fe800000018a8 */
[----:B------:R-:W-:Y:S01]  /*e540*/  IMAD.MOV.U32 R102, RZ, RZ, R24 ;  /* 0x000000ffff667224 */ /* 0x000fe200078e0018 */
[----:B------:R-:W-:Y:S01]  /*e550*/  MOV R101, R25 ;  /* 0x0000001900657202 */ /* 0x000fe20000000f00 */
[----:B------:R-:W-:-:S02]  /*e560*/  IMAD.MOV.U32 R100, RZ, RZ, R26 ;  /* 0x000000ffff647224 */ /* 0x000fc400078e001a */
[----:B------:R-:W-:Y:S01]  /*e570*/  HMMA.16816.F32 R20, R8, R62, R28 ;  /* 0x0000003e0814723c */ /* 0x000fe2000000181c */
[----:B------:R-:W-:Y:S01]  /*e580*/  IMAD.MOV.U32 R14, RZ, RZ, R27 ;  /* 0x000000ffff0e7224 */ /* 0x000fe200078e001b */
[----:B------:R-:W3:Y:S04]  /*e590*/  LDSM.16.MT88.4 R28, [R195+0x1800] ;  /* 0x00180000c31c783b */ /* 0x000ee80000004200 */
[----:B------:R-:W4:Y:S02]  /*e5a0*/  LDSM.16.MT88.4 R60, [R196+0x3000] ;  /* 0x00300000c43c783b */ /* 0x000f240000004200 */
[----:B------:R-:W-:Y:S08]  /*e5b0*/  HMMA.16816.F32 R24, R16, R46, RZ ;  /* 0x0000002e1018723c */ /* 0x000ff000000018ff */
[----:B--2---:R-:W-:Y:S08]  /*e5c0*/  HMMA.16816.F32 R216, R8, R40, R36 ;  /* 0x0000002808d8723c */ /* 0x004ff00000001824 */
[----:B------:R-:W-:Y:S01]  /*e5d0*/  IMAD.MOV.U32 R106, RZ, RZ, R20 ;  /* 0x000000ffff6a7224 */ /* 0x000fe200078e0014 */
[----:B------:R-:W-:Y:S01]  /*e5e0*/  MOV R104, R22 ;  /* 0x0000001600687202 */ /* 0x000fe20000000f00 */
[----:B------:R-:W-:Y:S01]  /*e5f0*/  IMAD.MOV.U32 R105, RZ, RZ, R21 ;  /* 0x000000ffff697224 */ /* 0x000fe200078e0015 */
[----:B------:R-:W-:Y:S01]  /*e600*/  HMMA.16816.F32 R164, R136, R166, R148 ;  /* 0x000000a688a4723c */ /* 0x000fe20000001894 */
[----:B------:R-:W-:Y:S01]  /*e610*/  IMAD.MOV.U32 R103, RZ, RZ, R23 ;  /* 0x000000ffff677224 */ /* 0x000fe200078e0017 */
[----:B------:R-:W-:Y:S06]  /*e620*/  LDSM.16.MT88.4 R148, [R196+0x1000] ;  /* 0x00100000c494783b */ /* 0x000fec0000004200 */
[----:B-1----:R-:W-:Y:S08]  /*e630*/  HMMA.16816.F32 R20, R16, R56, RZ ;  /* 0x000000381014723c */ /* 0x002ff000000018ff */
[----:B------:R-:W-:Y:S08]  /*e640*/  HMMA.16816.F32 R188, R8, R42, R24 ;  /* 0x0000002a08bc723c */ /* 0x000ff00000001818 */
[----:B------:R-:W-:Y:S08]  /*e650*/  HMMA.16816.F32 R40, R16, R34, RZ ;  /* 0x000000221028723c */ /* 0x000ff000000018ff */
[----:B------:R-:W-:Y:S08]  /*e660*/  HMMA.16816.F32 R44, R8, R64, R20 ;  /* 0x00000040082c723c */ /* 0x000ff00000001814 */
[C---:B---3--:R-:W-:Y:S08]  /*e670*/  HMMA.16816.F32 R36, R16.reuse, R28, RZ ;  /* 0x0000001c1024723c */ /* 0x048ff000000018ff */
[C---:B------:R-:W-:Y:S08]  /*e680*/  HMMA.16816.F32 R24, R16.reuse, R74, RZ ;  /* 0x0000004a1018723c */ /* 0x040ff000000018ff */
[----:B------:R-:W-:Y:S01]  /*e690*/  MOV R108, R44 ;  /* 0x0000002c006c7202 */ /* 0x000fe20000000f00 */
[----:B------:R-:W-:Y:S01]  /*e6a0*/  IMAD.MOV.U32 R107, RZ, RZ, R45 ;  /* 0x000000ffff6b7224 */ /* 0x000fe200078e002d */
[----:B------:R-:W-:Y:S01]  /*e6b0*/  MOV R65, R46 ;  /* 0x0000002e00417202 */ /* 0x000fe20000000f00 */
[----:B------:R-:W-:Y:S01]  /*e6c0*/  IMAD.MOV.U32 R64, RZ, RZ, R47 ;  /* 0x000000ffff407224 */ /* 0x000fe200078e002f */
[C---:B------:R-:W-:Y:S08]  /*e6d0*/  HMMA.16816.F32 R56, R16.reuse, R58, RZ ;  /* 0x0000003a1038723c */ /* 0x040ff000000018ff */
[C---:B------:R-:W-:Y:S08]  /*e6e0*/  HMMA.16816.F32 R44, R16.reuse, R32, RZ ;  /* 0x00000020102c723c */ /* 0x040ff000000018ff */
[C---:B------:R-:W-:Y:S08]  /*e6f0*/  HMMA.16816.F32 R32, R16.reuse, R30, RZ ;  /* 0x0000001e1020723c */ /* 0x040ff000000018ff */
[----:B------:R-:W-:Y:S08]  /*e700*/  HMMA.16816.F32 R28, R16, R72, RZ ;  /* 0x00000048101c723c */ /* 0x000ff000000018ff */
[----:B------:R-:W-:Y:S01]  /*e710*/  HMMA.16816.F32 R72, R8, R68, R44 ;  /* 0x000000440848723c */ /* 0x000fe2000000182c */
[----:B------:R-:W1:Y:S07]  /*e720*/  LDSM.16.MT88.4 R44, [R196+0x3800] ;  /* 0x00380000c42c783b */ /* 0x000e6e0000004200 */
[----:B------:R-:W-:Y:S07]  /*e730*/  HMMA.16816.F32 R20, R16, R76, RZ ;  /* 0x0000004c1014723c */ /* 0x000fee00000018ff */
[----:B------:R-:W-:Y:S01]  /*e740*/  IMAD.MOV.U32 R77, RZ, RZ, R107 ;  /* 0x000000ffff4d7224 */ /* 0x000fe200078e006b */
[----:B------:R-:W-:Y:S01]  /*e750*/  HMMA.16816.F32 R96, R8, R54, R32 ;  /* 0x000000360860723c */ /* 0x000fe20000001820 */
[----:B------:R-:W-:-:S07]  /*e760*/  MOV R76, R108 ;  /* 0x0000006c004c7202 */ /* 0x000fce0000000f00 */
[----:B------:R-:W-:Y:S07]  /*e770*/  HMMA.16816.F32 R32, R16, R78, RZ ;  /* 0x0000004e1020723c */ /* 0x000fee00000018ff */
[----:B------:R-:W-:Y:S01]  /*e780*/  MOV R78, R65 ;  /* 0x00000041004e7202 */ /* 0x000fe20000000f00 */
[----:B------:R-:W-:Y:S01]  /*e790*/  HMMA.16816.F32 R88, R8, R48, R28 ;  /* 0x000000300858723c */ /* 0x000fe2000000181c */
[----:B------:R-:W-:Y:S01]  /*e7a0*/  IMAD.MOV.U32 R79, RZ, RZ, R64 ;  /* 0x000000ffff4f7224 */ /* 0x000fe200078e0040 */
[----:B------:R-:W-:Y:S01]  /*e7b0*/  MOV R64, R106 ;  /* 0x0000006a00407202 */ /* 0x000fe20000000f00 */
[----:B------:R-:W-:-:S05]  /*e7c0*/  IMAD.MOV.U32 R65, RZ, RZ, R105 ;  /* 0x000000ffff417224 */ /* 0x000fca00078e0069 */
[----:B------:R-:W-:Y:S01]  /*e7d0*/  HMMA.16816.F32 R180, R8, R50, R24 ;  /* 0x0000003208b4723c */ /* 0x000fe20000001818 */
[----:B------:R-:W2:Y:S07]  /*e7e0*/  LDSM.16.MT88.4 R48, [R193+0x4800] ;  /* 0x00480000c130783b */ /* 0x000eae0000004200 */
[C---:B----4-:R-:W-:Y:S07]  /*e7f0*/  HMMA.16816.F32 R28, R16.reuse, R60, RZ ;  /* 0x0000003c101c723c */ /* 0x050fee00000018ff */
[----:B------:R-:W-:Y:S01]  /*e800*/  MOV R60, R95 ;  /* 0x0000005f003c7202 */ /* 0x000fe20000000f00 */
[----:B------:R-:W-:Y:S01]  /*e810*/  HMMA.16816.F32 R24, R16, R62, RZ ;  /* 0x0000003e1018723c */ /* 0x000fe200000018ff */
[----:B------:R-:W-:-:S06]  /*e820*/  IMAD.MOV.U32 R61, RZ, RZ, R94 ;  /* 0x000000ffff3d7224 */ /* 0x000fcc00078e005e */
[----:B------:R-:W-:Y:S01]  /*e830*/  MOV R62, R93 ;  /* 0x0000005d003e7202 */ /* 0x000fe20000000f00 */
[----:B------:R-:W-:Y:S01]  /*e840*/  HMMA.16816.F32 R172, R8, R66, R56 ;  /* 0x0000004208ac723c */ /* 0x000fe20000001838 */
[----:B------:R-:W3:Y:S01]  /*e850*/  LDSM.16.MT88.4 R56, [R195+0x3800] ;  /* 0x00380000c338783b */ /* 0x000ee20000004200 */
[----:B------:R-:W-:-:S05]  /*e860*/  IMAD.MOV.U32 R63, RZ, RZ, R92 ;  /* 0x000000ffff3f7224 */ /* 0x000fca00078e005c */
[----:B------:R-:W-:Y:S01]  /*e870*/  MOV R66, R104 ;  /* 0x0000006800427202 */ /* 0x000fe20000000f00 */
[----:B------:R-:W-:Y:S01]  /*e880*/  HMMA.16816.F32 R184, R8, R52, R36 ;  /* 0x0000003408b8723c */ /* 0x000fe20000001824 */
[----:B------:R-:W4:Y:S01]  /*e890*/  LDSM.16.MT88.4 R52, [R194+0x4800] ;  /* 0x00480000c234783b */ /* 0x000f220000004200 */
[----:B------:R-:W-:-:S06]  /*e8a0*/  IMAD.MOV.U32 R67, RZ, RZ, R103 ;  /* 0x000000ffff437224 */ /* 0x000fcc00078e0067 */
[----:B------:R-:W-:Y:S07]  /*e8b0*/  HMMA.16816.F32 R176, R8, R80, R20 ;  /* 0x0000005008b0723c */ /* 0x000fee0000001814 */
[----:B------:R-:W-:Y:S01]  /*e8c0*/  MOV R80, R102 ;  /* 0x0000006600507202 */ /* 0x000fe20000000f00 */
[----:B------:R-:W-:Y:S01]  /*e8d0*/  HMMA.16816.F32 R20, R16, R84, RZ ;  /* 0x000000541014723c */ /* 0x000fe200000018ff */
[----:B------:R-:W-:-:S06]  /*e8e0*/  IMAD.MOV.U32 R81, RZ, RZ, R101 ;  /* 0x000000ffff517224 */ /* 0x000fcc00078e0065 */
[----:B------:R-:W-:Y:S01]  /*e8f0*/  MOV R84, R4 ;  /* 0x0000000400547202 */ /* 0x000fe20000000f00 */
[----:B------:R-:W-:Y:S01]  /*e900*/  HMMA.16816.F32 R92, R8, R82, R32 ;  /* 0x00000052085c723c */ /* 0x000fe20000001820 */
[----:B------:R-:W5:Y:S01]  /*e910*/  LDL R4, [R1+0x58] ;  /* 0x0000580001047983 */ /* 0x000f620000100800 */
[----:B------:R-:W-:-:S05]  /*e920*/  IMAD.MOV.U32 R85, RZ, RZ, R3 ;  /* 0x000000ffff557224 */ /* 0x000fca00078e0003 */
[----:B------:R-:W-:Y:S01]  /*e930*/  MOV R82, R100 ;  /* 0x0000006400527202 */ /* 0x000fe20000000f00 */
[C---:B-1----:R-:W-:Y:S01]  /*e940*/  HMMA.16816.F32 R104, R8.reuse, R44, R28 ;  /* 0x0000002c0868723c */ /* 0x042fe2000000181c */
[----:B------:R-:W-:Y:S02]  /*e950*/  IMAD.MOV.U32 R83, RZ, RZ, R14 ;  /* 0x000000ffff537224 */ /* 0x000fe400078e000e */
[----:B------:R-:W5:Y:S05]  /*e960*/  LDL R14, [R1+0x64] ;  /* 0x00006400010e7983 */ /* 0x000f6a0000100800 */
[C---:B------:R-:W-:Y:S01]  /*e970*/  HMMA.16816.F32 R100, R8.reuse, R46, R24 ;  /* 0x0000002e0864723c */ /* 0x040fe20000001818 */
[----:B------:R-:W1:Y:S07]  /*e980*/  LDSM.16.MT88.4 R44, [R193+0x5000] ;  /* 0x00500000c12c783b */ /* 0x000e6e0000004200 */
[----:B------:R-:W-:Y:S01]  /*e990*/  HMMA.16816.F32 R68, R8, R70, R40 ;  /* 0x000000460844723c */ /* 0x000fe20000001828 */
[----:B------:R-:W1:Y:S07]  /*e9a0*/  LDSM.16.MT88.4 R40, [R194+0x5000] ;  /* 0x00500000c228783b */ /* 0x000e6e0000004200 */
[C---:B--2---:R-:W-:Y:S08]  /*e9b0*/  HMMA.16816.F32 R32, R16.reuse, R48, RZ ;  /* 0x000000301020723c */ /* 0x044ff000000018ff */
[----:B------:R-:W-:Y:S01]  /*e9c0*/  HMMA.16816.F32 R28, R16, R50, RZ ;  /* 0x00000032101c723c */ /* 0x000fe200000018ff */
[----:B------:R-:W2:Y:S07]  /*e9d0*/  LDSM.16.MT88.4 R48, [R196+0x4800] ;  /* 0x00480000c430783b */ /* 0x000eae0000004200 */
[----:B---3--:R-:W-:Y:S08]  /*e9e0*/  HMMA.16816.F32 R112, R8, R56, R20 ;  /* 0x000000380870723c */ /* 0x008ff00000001814 */
[C---:B----4-:R-:W-:Y:S08]  /*e9f0*/  HMMA.16816.F32 R24, R16.reuse, R52, RZ ;  /* 0x000000341018723c */ /* 0x050ff000000018ff */
[C---:B------:R-:W-:Y:S08]  /*ea00*/  HMMA.16816.F32 R20, R16.reuse, R54, RZ ;  /* 0x000000361014723c */ /* 0x040ff000000018ff */
[----:B------:R-:W-:Y:S07]  /*ea10*/  HMMA.16816.F32 R36, R16, R86, RZ ;  /* 0x000000561024723c */ /* 0x000fee00000018ff */
[----:B------:R-:W-:Y:S01]  /*ea20*/  IMAD.MOV.U32 R87, RZ, RZ, R0 ;  /* 0x000000ffff577224 */ /* 0x000fe200078e0000 */
[----:B-1----:R-:W-:Y:S01]  /*ea30*/  HMMA.16816.F32 R120, R8, R44, R32 ;  /* 0x0000002c0878723c */ /* 0x002fe20000001820 */
[----:B------:R-:W1:Y:S01]  /*ea40*/  LDSM.16.MT88.4 R32, [R196+0x5000] ;  /* 0x00500000c420783b */ /* 0x000e620000004200 */
[----:B------:R-:W-:-:S03]  /*ea50*/  MOV R86, R2 ;  /* 0x0000000200567202 */ /* 0x000fc60000000f00 */
[----:B------:R-:W3:Y:S03]  /*ea60*/  LDL R0, [R1+0x4] ;  /* 0x0000040001007983 */ /* 0x000ee60000100800 */
[C---:B------:R-:W-:Y:S01]  /*ea70*/  HMMA.16816.F32 R132, R8.reuse, R40, R24 ;  /* 0x000000280884723c */ /* 0x040fe20000001818 */
[----:B------:R-:W-:Y:S07]  /*ea80*/  LDSM.16.MT88.4 R24, [R195+0x4800] ;  /* 0x00480000c318783b */ /* 0x000fee0000004200 */
[C---:B------:R-:W-:Y:S01]  /*ea90*/  HMMA.16816.F32 R128, R8.reuse, R42, R20 ;  /* 0x0000002a0880723c */ /* 0x040fe20000001814 */
[----:B------:R-:W4:Y:S07]  /*eaa0*/  LDSM.16.MT88.4 R40, [R195+0x1000] ;  /* 0x00100000c328783b */ /* 0x000f2e0000004200 */
[----:B------:R-:W-:Y:S01]  /*eab0*/  HMMA.16816.F32 R108, R8, R58, R36 ;  /* 0x0000003a086c723c */ /* 0x000fe20000001824 */
[----:B------:R-:W4:Y:S07]  /*eac0*/  LDSM.16.MT88.4 R56, [R194+0x2800] ;  /* 0x00280000c238783b */ /* 0x000f2e0000004200 */
[C---:B--2---:R-:W-:Y:S08]  /*ead0*/  HMMA.16816.F32 R20, R16.reuse, R48, RZ ;  /* 0x000000301014723c */ /* 0x044ff000000018ff */
[----:B------:R-:W-:Y:S01]  /*eae0*/  HMMA.16816.F32 R36, R16, R50, RZ ;  /* 0x000000321024723c */ /* 0x000fe200000018ff */
[----:B------:R-:W-:Y:S07]  /*eaf0*/  LDSM.16.MT88.4 R48, [R193+0x2800] ;  /* 0x00280000c130783b */ /* 0x000fee0000004200 */
[----:B------:R-:W-:Y:S08]  /*eb00*/  HMMA.16816.F32 R152, R136, R148, R152 ;  /* 0x000000948898723c */ /* 0x000ff00000001898 */
[C---:B-1----:R-:W-:Y:S01]  /*eb10*/  HMMA.16816.F32 R124, R8.reuse, R32, R20 ;  /* 0x00000020087c723c */ /* 0x042fe20000001814 */
[----:B------:R-:W-:Y:S07]  /*eb20*/  LDSM.16.MT88.4 R20, [R195+0x5000] ;  /* 0x00500000c314783b */ /* 0x000fee0000004200 */
[----:B------:R-:W-:Y:S08]  /*eb30*/  HMMA.16816.F32 R32, R8, R34, R36 ;  /* 0x000000220820723c */ /* 0x000ff00000001824 */
[C---:B----4-:R-:W-:Y:S08]  /*eb40*/  HMMA.16816.F32 R36, R136.reuse, R40, R60 ;  /* 0x000000288824723c */ /* 0x050ff0000000183c */
[C---:B------:R-:W-:Y:S01]  /*eb50*/  HMMA.16816.F32 R40, R136.reuse, R42, R64 ;  /* 0x0000002a8828723c */ /* 0x040fe20000001840 */
[----:B------:R-:W1:Y:S07]  /*eb60*/  LDSM.16.MT88.4 R64, [R196+0x2800] ;  /* 0x00280000c440783b */ /* 0x000e6e0000004200 */
[C---:B------:R-:W-:Y:S01]  /*eb70*/  HMMA.16816.F32 R148, R136.reuse, R150, R80 ;  /* 0x000000968894723c */ /* 0x040fe20000001850 */
[----:B------:R-:W2:Y:S07]  /*eb80*/  LDSM.16.MT88.4 R80, [R193+0x4000] ;  /* 0x00400000c150783b */ /* 0x000eae0000004200 */
[C---:B------:R-:W-:Y:S08]  /*eb90*/  HMMA.16816.F32 R52, R136.reuse, R56, R76 ;  /* 0x000000388834723c */ /* 0x040ff0000000184c */
[C---:B------:R-:W-:Y:S08]  /*eba0*/  HMMA.16816.F32 R160, R136.reuse, R156, R160 ;  /* 0x0000009c88a0723c */ /* 0x040ff000000018a0 */
[----:B------:R-:W-:Y:S08]  /*ebb0*/  HMMA.16816.F32 R156, R136, R158, R84 ;  /* 0x0000009e889c723c */ /* 0x000ff00000001854 */
[----:B------:R-:W-:Y:S08]  /*ebc0*/  HMMA.16816.F32 R116, R8, R46, R28 ;  /* 0x0000002e0874723c */ /* 0x000ff0000000181c */
[C---:B-1----:R-:W-:Y:S01]  /*ebd0*/  HMMA.16816.F32 R60, R136.reuse, R64, R72 ;  /* 0x00000040883c723c */ /* 0x042fe20000001848 */
[----:B------:R-:W1:Y:S07]  /*ebe0*/  LDSM.16.MT88.4 R72, [R195+0x2800] ;  /* 0x00280000c348783b */ /* 0x000e6e0000004200 */
[C---:B------:R-:W-:Y:S08]  /*ebf0*/  HMMA.16816.F32 R64, R136.reuse, R66, R68 ;  /* 0x000000428840723c */ /* 0x040ff00000001844 */
[----:B--2---:R-:W-:Y:S01]  /*ec00*/  HMMA.16816.F32 R76, R136, R80, R88 ;  /* 0x00000050884c723c */ /* 0x004fe20000001858 */
[----:B------:R-:W2:Y:S07]  /*ec10*/  LDSM.16.MT88.4 R88, [R194+0x4000] ;  /* 0x00400000c258783b */ /* 0x000eae0000004200 */
[C---:B------:R-:W-:Y:S08]  /*ec20*/  HMMA.16816.F32 R28, R16.reuse, R24, RZ ;  /* 0x00000018101c723c */ /* 0x040ff000000018ff */
[----:B------:R-:W-:Y:S08]  /*ec30*/  HMMA.16816.F32 R16, R16, R26, RZ ;  /* 0x0000001a1010723c */ /* 0x000ff000000018ff */
[C---:B------:R-:W-:Y:S08]  /*ec40*/  HMMA.16816.F32 R44, R136.reuse, R48, R216 ;  /* 0x00000030882c723c */ /* 0x040ff000000018d8 */
[C---:B-1----:R-:W-:Y:S08]  /*ec50*/  HMMA.16816.F32 R68, R136.reuse, R72, R184 ;  /* 0x000000488844723c */ /* 0x042ff000000018b8 */
[C---:B------:R-:W-:Y:S01]  /*ec60*/  HMMA.16816.F32 R72, R136.reuse, R74, R96 ;  /* 0x0000004a8848723c */ /* 0x040fe20000001860 */
[----:B------:R-:W1:Y:S07]  /*ec70*/  LDSM.16.MT88.4 R96, [R196+0x4000] ;  /* 0x00400000c460783b */ /* 0x000e6e0000004200 */
[C---:B--2---:R-:W-:Y:S08]  /*ec80*/  HMMA.16816.F32 R84, R136.reuse, R88, R176 ;  /* 0x000000588854723c */ /* 0x044ff000000018b0 */
[----:B------:R-:W-:Y:S08]  /*ec90*/  HMMA.16816.F32 R88, R136, R90, R92 ;  /* 0x0000005a8858723c */ /* 0x000ff0000000185c */
[C---:B------:R-:W-:Y:S08]  /*eca0*/  HMMA.16816.F32 R28, R8.reuse, R20, R28 ;  /* 0x00000014081c723c */ /* 0x040ff0000000181c */
[----:B------:R-:W-:Y:S01]  /*ecb0*/  HMMA.16816.F32 R16, R8, R22, R16 ;  /* 0x000000160810723c */ /* 0x000fe20000001810 */
[----:B------:R-:W-:Y:S01]  /*ecc0*/  LDSM.16.MT88.4 R8, [R195+0x5800] ;  /* 0x00580000c308783b */ /* 0x000fe20000004200 */
[----:B------:R-:W-:-:S02]  /*ecd0*/  LOP3.LUT R213, R213, 0xffffefff, RZ, 0xc0, !PT ;  /* 0xffffefffd5d57812 */ /* 0x000fc400078ec0ff */
[----:B------:R-:W-:-:S04]  /*ece0*/  IADD3 R225, R225, -0x2, RZ ;  /* 0xfffffffee1e17810 */ /* 0x000fc80007ffe0ff */
[C---:B------:R-:W-:Y:S08]  /*ecf0*/  HMMA.16816.F32 R48, R136.reuse, R50, R188 ;  /* 0x000000328830723c */ /* 0x040ff000000018bc */
[C---:B-1----:R-:W-:Y:S01]  /*ed00*/  HMMA.16816.F32 R92, R136.reuse, R96, R104 ;  /* 0x00000060885c723c */ /* 0x042fe20000001868 */
[----:B------:R-:W1:Y:S07]  /*ed10*/  LDSM.16.MT88.4 R104, [R195+0x4000] ;  /* 0x00400000c368783b */ /* 0x000e6e0000004200 */
[C---:B------:R-:W-:Y:S08]  /*ed20*/  HMMA.16816.F32 R96, R136.reuse, R98, R100 ;  /* 0x000000628860723c */ /* 0x040ff00000001864 */
[C---:B------:R-:W-:Y:S08]  /*ed30*/  HMMA.16816.F32 R56, R136.reuse, R58, R172 ;  /* 0x0000003a8838723c */ /* 0x040ff000000018ac */
[C---:B-1----:R-:W-:Y:S01]  /*ed40*/  HMMA.16816.F32 R100, R136.reuse, R104, R112 ;  /* 0x000000688864723c */ /* 0x042fe20000001870 */
[----:B------:R-:W1:Y:S07]  /*ed50*/  LDSM.16.MT88.4 R112, [R193+0x5800] ;  /* 0x00580000c170783b */ /* 0x000e6e0000004200 */
[C---:B------:R-:W-:Y:S08]  /*ed60*/  HMMA.16816.F32 R104, R136.reuse, R106, R108 ;  /* 0x0000006a8868723c */ /* 0x040ff0000000186c */
[C---:B-1----:R-:W-:Y:S01]  /*ed70*/  HMMA.16816.F32 R108, R136.reuse, R112, R120 ;  /* 0x00000070886c723c */ /* 0x042fe20000001878 */
[----:B------:R-:W1:Y:S07]  /*ed80*/  LDSM.16.MT88.4 R120, [R194+0x5800] ;  /* 0x00580000c278783b */ /* 0x000e6e0000004200 */
[----:B------:R-:W-:Y:S01]  /*ed90*/  HMMA.16816.F32 R112, R136, R114, R116 ;  /* 0x000000728870723c */ /* 0x000fe20000001874 */
[----:B------:R-:W-:-:S04]  /*eda0*/  MOV R218, 0x1 ;  /* 0x0000000100da7802 */ /* 0x000fc80000000f00 */
[----:B------:R-:W-:-:S03]  /*edb0*/  ISETP.NE.AND P0, PT, R218, c[0x0][0x2c4], PT ;  /* 0x0000b100da007a0c */ /* 0x000fc60003f05270 */
[C---:B-1----:R-:W-:Y:S08]  /*edc0*/  HMMA.16816.F32 R116, R136.reuse, R120, R132 ;  /* 0x000000788874723c */ /* 0x042ff00000001884 */
[----:B------:R-:W-:Y:S01]  /*edd0*/  HMMA.16816.F32 R120, R136, R122, R128 ;  /* 0x0000007a8878723c */ /* 0x000fe20000001880 */
[----:B------:R-:W1:Y:S01]  /*ede0*/  LDSM.16.MT88.4 R128, [R196+0x5800] ;  /* 0x00580000c480783b */ /* 0x000e620000004200 */
[----:B---3--:R-:W-:Y:S01]  /*edf0*/  IMAD.SHL.U32 R0, R0, 0x80, RZ ;  /* 0x0000008000007824 */ /* 0x008fe200078e00ff */
[----:B------:R-:W-:-:S03]  /*ee00*/  ISETP.LE.AND P1, PT, R218, c[0x0][0x32c], PT ;  /* 0x0000cb00da007a0c */ /* 0x000fc60003f23270 */
[----:B------:R-:W-:Y:S01]  /*ee10*/  @P0 IMAD.HI.U32 R3, R0, c[0x0][0x2c8], RZ ;  /* 0x0000b20000030a27 */ /* 0x000fe200078e00ff */
[----:B------:R-:W-:-:S04]  /*ee20*/  MOV R2, R0 ;  /* 0x0000000000027202 */ /* 0x000fc80000000f00 */
[----:B------:R-:W-:Y:S01]  /*ee30*/  @P0 SHF.R.U32.HI R2, RZ, c[0x0][0x2cc], R3 ;  /* 0x0000b300ff020a19 */ /* 0x000fe20000011603 */
[----:B------:R-:W-:Y:S03]  /*ee40*/  HMMA.16816.F32 R80, R136, R82, R180 ;  /* 0x000000528850723c */ /* 0x000fe600000018b4 */
[----:B-----5:R-:W-:-:S05]  /*ee50*/  IADD3 R2, -R4, R14, R2 ;  /* 0x0000000e04027210 */ /* 0x020fca0007ffe102 */
[----:B------:R-:W-:Y:S01]  /*ee60*/  HMMA.16816.F32 R132, R136, R8, R28 ;  /* 0x000000088884723c */ /* 0x000fe2000000181c */
[----:B------:R-:W-:Y:S02]  /*ee70*/  IADD3 R4, R2, c[0x0][0x328], RZ ;  /* 0x0000ca0002047a10 */ /* 0x000fe40007ffe0ff */
[----:B------:R-:W-:-:S05]  /*ee80*/  @P1 LOP3.LUT R213, R213, 0x1000, RZ, 0xfc, !PT ;  /* 0x00001000d5d51812 */ /* 0x000fca00078efcff */
[C---:B-1----:R-:W-:Y:S08]  /*ee90*/  HMMA.16816.F32 R124, R136.reuse, R128, R124 ;  /* 0x00000080887c723c */ /* 0x042ff0000000187c */
[C---:B------:R-:W-:Y:S08]  /*eea0*/  HMMA.16816.F32 R128, R136.reuse, R130, R32 ;  /* 0x000000828880723c */ /* 0x040ff00000001820 */
[----:B------:R-:W-:Y:S01]  /*eeb0*/  HMMA.16816.F32 R136, R136, R10, R16 ;  /* 0x0000000a8888723c */ /* 0x000fe20000001810 */
[----:B------:R-:W-:Y:S07]  /*eec0*/  @!P1 BRA `(.L_x_2380) ;  /* 0x0000011000009947 */ /* 0x000fee0003800000 */
[C---:B------:R-:W-:Y:S01]  /*eed0*/  ISETP.GT.AND P0, PT, R2.reuse, RZ, PT ;  /* 0x000000ff0200720c */ /* 0x040fe20003f04270 */
[----:B------:R-:W-:Y:S01]  /*eee0*/  BSSY B0, `(.L_x_2381) ;  /* 0x000000c000007945 */ /* 0x000fe20003800000 */
[----:B------:R-:W-:-:S11]  /*eef0*/  IADD3 R3, R2, -0x1, RZ ;  /* 0xffffffff02037810 */ /* 0x000fd60007ffe0ff */
[----:B------:R-:W-:Y:S05]  /*ef00*/  @P0 BRA `(.L_x_2382) ;  /* 0x0000006000000947 */ /* 0x000fea0003800000 */
[----:B------:R-:W-:Y:S01]  /*ef10*/  ISETP.NE.AND P0, PT, R218, c[0x0][0x32c], PT ;  /* 0x0000cb00da007a0c */ /* 0x000fe20003f05270 */
[----:B------:R-:W-:-:S12]  /*ef20*/  IMAD.MOV R2, RZ, RZ, -R2 ;  /* 0x000000ffff027224 */ /* 0x000fd800078e0a02 */
[----:B------:R-:W-:-:S05]  /*ef30*/  @P0 IMAD.HI.U32 R3, R2, c[0x0][0x330], RZ ;  /* 0x0000cc0002030a27 */ /* 0x000fca00078e00ff */
[----:B------:R-:W-:-:S04]  /*ef40*/  @P0 SHF.R.U32.HI R2, RZ, c[0x0][0x334], R3 ;  /* 0x0000cd00ff020a19 */ /* 0x000fc80000011603 */
[----:B------:R-:W-:Y:S01]  /*ef50*/  LOP3.LUT R3, RZ, R2, RZ, 0x33, !PT ;  /* 0x00000002ff037212 */ /* 0x000fe200078e33ff */
[----:B------:R-:W-:Y:S05]  /*ef60*/  BRA `(.L_x_2383) ;  /* 0x0000003000007947 */ /* 0x000fea0003800000 */
.L_x_2382:
[----:B------:R-:W-:-:S13]  /*ef70*/  ISETP.NE.AND P0, PT, R218, c[0x0][0x32c], PT ;  /* 0x0000cb00da007a0c */ /* 0x000fda0003f05270 */
[----:B------:R-:W-:-:S05]  /*ef80*/  @P0 IMAD.HI.U32 R2, R3, c[0x0][0x330], RZ ;  /* 0x0000cc0003020a27 */ /* 0x000fca00078e00ff */
[----:B------:R-:W-:Y:S02]  /*ef90*/  @P0 SHF.R.U32.HI R3, RZ, c[0x0][0x334], R2 ;  /* 0x0000cd00ff030a19 */ /* 0x000fe40000011602 */
.L_x_2383:
[----:B------:R-:W-:Y:S05]  /*efa0*/  BSYNC B0 ;  /* 0x0000000000007941 */ /* 0x000fea0003800000 */
.L_x_2381:
[----:B------:R-:W-:-:S05]  /*efb0*/  MOV R2, c[0x0][0x32c] ;  /* 0x0000cb0000027a02 */ /* 0x000fca0000000f00 */
[----:B------:R-:W-:-:S05]  /*efc0*/  IMAD R3, R3, R2, c[0x0][0x32c] ;  /* 0x0000cb0003037624 */ /* 0x000fca00078e0202 */
[----:B------:R-:W-:-:S05]  /*efd0*/  IMNMX R4, R4, R3, PT ;  /* 0x0000000304047217 */ /* 0x000fca0003800200 */
.L_x_2380:
[----:B------:R-:W-:-:S05]  /*efe0*/  IMAD.HI R4, R4, 0x2aaaaaab, RZ ;  /* 0x2aaaaaab04047827 */ /* 0x000fca00078e02ff */
[----:B------:R-:W-:-:S04]  /*eff0*/  SHF.R.U32.HI R217, RZ, 0x1f, R4 ;  /* 0x0000001fffd97819 */ /* 0x000fc80000011604 */
[----:B------:R-:W-:-:S04]  /*f000*/  LEA.HI.SX32 R217, R4, R217, 0x1d ;  /* 0x000000d904d97211 */ /* 0x000fc800078feaff */
[----:B------:R-:W-:-:S04]  /*f010*/  IMNMX R217, R246, R217, !PT ;  /* 0x000000d9f6d97217 */ /* 0x000fc80007800200 */
[----:B------:R-:W-:-:S13]  /*f020*/  ISETP.GE.AND P0, PT, R225, R217, PT ;  /* 0x000000d9e100720c */ /* 0x000fda0003f06270 */
[----:B------:R-:W-:Y:S05]  /*f030*/  @!P0 BRA `(.L_x_2384) ;  /* 0x00003ac000008947 */ /* 0x000fea0003800000 */
.L_x_2407:
        /* <DEDUP_REMOVED lines=9> */
[----:B------:R1:W1:Y:S04]  /*f0d0*/  LDSM.16.M88.4 R176, [R198] ;  /* 0x00000000c6b0783b */ /* 0x0002680000000200 */
[----:B------:R1:W1:Y:S04]  /*f0e0*/  LDSM.16.M88.4 R180, [R201] ;  /* 0x00000000c9b4783b */ /* 0x0002680000000200 */
[----:B------:R1:W1:Y:S04]  /*f0f0*/  LDSM.16.M88.4 R184, [R211] ;  /* 0x00000000d3b8783b */ /* 0x0002680000000200 */
[----:B------:R1:W1:Y:S01]  /*f100*/  LDSM.16.M88.4 R188, [R212] ;  /* 0x00000000d4bc783b */ /* 0x0002620000000200 */
[----:B------:R-:W-:-:S05]  /*f110*/  @P0 BRA `(.L_x_2386) ;  /* 0x000004c000000947 */ /* 0x000fca0003800000 */
[----:B------:R-:W-:Y:S01]  /*f120*/  IMAD.WIDE.U32 R2, R226, c[0x0][0x208], RZ ;  /* 0x00008200e2027a25 */ /* 0x000fe200078e00ff */
[----:B------:R-:W-:Y:S01]  /*f130*/  SHF.R.S32.HI R0, RZ, 0x1f, R226 ;  /* 0x0000001fff007819 */ /* 0x000fe200000114e2 */
[----:B------:R-:W5:Y:S04]  /*f140*/  LDL.64 R10, [R1+0x70] ;  /* 0x00007000010a7983 */ /* 0x000f680000100a00 */
[----:B------:R-:W-:Y:S04]  /*f150*/  IMAD R0, R0, c[0x0][0x208], RZ ;  /* 0x0000820000007a24 */ /* 0x000fe800078e02ff */
[----:B------:R-:W-:Y:S05]  /*f160*/  IMAD R0, R226, c[0x0][0x20c], R0 ;  /* 0x00008300e2007a24 */ /* 0x000fea00078e0200 */
[----:B------:R-:W-:Y:S02]  /*f170*/  IADD3 R3, R3, R0, RZ ;  /* 0x0000000003037210 */ /* 0x000fe40007ffe0ff */
[----:B------:R-:W-:Y:S03]  /*f180*/  SHF.R.S32.HI R0, RZ, 0x1f, R224 ;  /* 0x0000001fff007819 */ /* 0x000fe600000114e0 */
[----:B------:R-:W-:Y:S04]  /*f190*/  IMAD.WIDE.U32 R2, R224, c[0x0][0x218], R2 ;  /* 0x00008600e0027a25 */ /* 0x000fe800078e0002 */
[----:B------:R-:W-:Y:S04]  /*f1a0*/  IMAD R8, R0, c[0x0][0x218], RZ ;  /* 0x0000860000087a24 */ /* 0x000fe800078e02ff */
[----:B------:R-:W-:Y:S01]  /*f1b0*/  IMAD R8, R224, c[0x0][0x21c], R8 ;  /* 0x00008700e0087a24 */ /* 0x000fe200078e0208 */
[----:B-----5:R-:W-:Y:S04]  /*f1c0*/  IADD3 R0, P0, R10, R2, RZ ;  /* 0x000000020a007210 */ /* 0x020fe80007f1e0ff */
[----:B------:R-:W-:Y:S02]  /*f1d0*/  IADD3.X R8, R252, R3, R8, P0, !PT ;  /* 0x00000003fc087210 */ /* 0x000fe400007fe408 */
[C---:B------:R-:W-:Y:S04]  /*f1e0*/  LEA R9, P0, R0.reuse, c[0x0][0x1f8], 0x1 ;  /* 0x00007e0000097a11 */ /* 0x040fe800078008ff */
[----:B------:R-:W-:Y:S01]  /*f1f0*/  LEA.HI.X R8, R0, c[0x0][0x1fc], R8, 0x1, P0 ;  /* 0x00007f0000087a11 */ /* 0x000fe200000f0c08 */
[----:B------:R-:W-:-:S06]  /*f200*/  BRA.DIV ~URZ, `(.L_x_2387) ;  /* 0x00010f427f007947 */ /* 0x000fcc000b800000 */
[----:B------:R4:W3:Y:S02]  /*f210*/  SHFL.IDX PT, R4, R8, RZ, 0x181f ;  /* 0x00181fff08047589 */ /* 0x0008e400000e0000 */
.L_x_2531:
[----:B------:R-:W-:-:S05]  /*f220*/  BRA.DIV ~URZ, `(.L_x_2388) ;  /* 0x00010f927f007947 */ /* 0x000fca000b800000 */
[----:B------:R4:W3:Y:S02]  /*f230*/  SHFL.IDX PT, R0, R9, RZ, 0x181f ;  /* 0x00181fff09007589 */ /* 0x0008e400000e0000 */
.L_x_2532:
[----:B------:R-:W-:Y:S01]  /*f240*/  SHF.R.S32.HI R2, RZ, 0x1f, R215 ;  /* 0x0000001fff027819 */ /* 0x000fe200000114d7 */
[C---:B------:R-:W-:Y:S01]  /*f250*/  IMAD.SHL.U32 R20, R215.reuse, 0x2, RZ ;  /* 0x00000002d7147824 */ /* 0x040fe200078e00ff */
[C---:B------:R-:W-:Y:S01]  /*f260*/  ISETP.GE.AND P3, PT, R215.reuse, c[0x0][0x1d4], PT ;  /* 0x00007500d7007a0c */ /* 0x040fe20003f66270 */
[----:B------:R-:W-:Y:S01]  /*f270*/  IMAD.SHL.U32 R11, R232, 0x2, RZ ;  /* 0x00000002e80b7824 */ /* 0x000fe200078e00ff */
[C---:B------:R-:W-:Y:S01]  /*f280*/  SHF.L.U64.HI R10, R215.reuse, 0x1, R2 ;  /* 0x00000001d70a7819 */ /* 0x040fe20000010202 */
[----:B------:R-:W-:Y:S01]  /*f290*/  IMAD.SHL.U32 R22, R230, 0x2, RZ ;  /* 0x00000002e6167824 */ /* 0x000fe200078e00ff */
[----:B---3--:R-:W-:Y:S02]  /*f2a0*/  IADD3 R2, P0, R0, R20, RZ ;  /* 0x0000001400027210 */ /* 0x008fe40007f1e0ff */
[----:B------:R-:W-:Y:S02]  /*f2b0*/  IADD3 R14, R215, 0x40, RZ ;  /* 0x00000040d70e7810 */ /* 0x000fe40007ffe0ff */
[----:B------:R-:W-:Y:S01]  /*f2c0*/  SHF.L.U64.HI R29, R232, 0x1, R244 ;  /* 0x00000001e81d7819 */ /* 0x000fe200000102f4 */
[----:B------:R-:W-:Y:S01]  /*f2d0*/  IMAD.X R3, R4, 0x1, R10, P0 ;  /* 0x0000000104037824 */ /* 0x000fe200000e060a */
[----:B------:R-:W-:Y:S01]  /*f2e0*/  ISETP.GE.AND P2, PT, R14, c[0x0][0x1d4], PT ;  /* 0x000075000e007a0c */ /* 0x000fe20003f46270 */
[----:B------:R-:W-:Y:S01]  /*f2f0*/  IMAD.SHL.U32 R14, R231, 0x2, RZ ;  /* 0x00000002e70e7824 */ /* 0x000fe200078e00ff */
[----:B------:R-:W-:Y:S02]  /*f300*/  IADD3 R21, R215, 0x80, RZ ;  /* 0x00000080d7157810 */ /* 0x000fe40007ffe0ff */
[----:B------:R-:W-:Y:S01]  /*f310*/  @!PT LDS RZ, [RZ] ;  /* 0x00000000fffff984 */ /* 0x000fe20000000800 */
[----:B------:R-:W-:Y:S01]  /*f320*/  @!PT LDS RZ, [RZ] ;  /* 0x00000000fffff984 */ /* 0x000fe20000000800 */
[----:B------:R-:W-:Y:S01]  /*f330*/  @!PT LDS RZ, [RZ] ;  /* 0x00000000fffff984 */ /* 0x000fe20000000800 */
[----:B------:R3:W-:Y:S01]  /*f340*/  LDGSTS.E.BYPASS.LTC128B.128 [R214+0x4080], [R2.64], !P3 ;  /* 0x0408000002d67fae */ /* 0x0007e2000d901d4a */
[----:B------:R-:W-:Y:S02]  /*f350*/  SHF.L.U64.HI R23, R231, 0x1, R243 ;  /* 0x00000001e7177819 */ /* 0x000fe400000102f3 */
[----:B------:R-:W-:Y:S02]  /*f360*/  SHF.L.U64.HI R28, R230, 0x1, R242 ;  /* 0x00000001e61c7819 */ /* 0x000fe400000102f2 */
[----:B------:R-:W-:Y:S02]  /*f370*/  LOP3.LUT P1, RZ, R213, 0x800, RZ, 0xc0, !PT ;  /* 0x00000800d5ff7812 */ /* 0x000fe4000782c0ff */
[----:B---3--:R-:W-:Y:S05]  /*f380*/  IADD3 R2, P0, R0, R11, RZ ;  /* 0x0000000b00027210 */ /* 0x008fea0007f1e0ff */
[----:B------:R-:W-:Y:S05]  /*f390*/  IMAD.X R3, R4, 0x1, R29, P0 ;  /* 0x0000000104037824 */ /* 0x000fea00000e061d */
[----:B------:R3:W-:Y:S01]  /*f3a0*/  LDGSTS.E.BYPASS.LTC128B.128 [R214+0x5880], [R2.64], !P2 ;  /* 0x0588000002d67fae */ /* 0x0007e2000d101d4a */
[----:B------:R-:W-:Y:S02]  /*f3b0*/  ISETP.GE.AND P2, PT, R21, c[0x0][0x1d4], PT ;  /* 0x0000750015007a0c */ /* 0x000fe40003f46270 */
[----:B------:R-:W-:Y:S02]  /*f3c0*/  IADD3 R21, R215, 0xc0, RZ ;  /* 0x000000c0d7157810 */ /* 0x000fe40007ffe0ff */
[----:B---3--:R-:W-:Y:S05]  /*f3d0*/  IADD3 R2, P0, R0, R14, RZ ;  /* 0x0000000e00027210 */ /* 0x008fea0007f1e0ff */
[----:B------:R-:W-:Y:S05]  /*f3e0*/  IMAD.X R3, R4, 0x1, R23, P0 ;  /* 0x0000000104037824 */ /* 0x000fea00000e0617 */
[----:B------:R3:W-:Y:S01]  /*f3f0*/  LDGSTS.E.BYPASS.LTC128B.128 [R214+0x7080], [R2.64], !P2 ;  /* 0x0708000002d67fae */ /* 0x0007e2000d101d4a */
[----:B------:R-:W-:Y:S02]  /*f400*/  ISETP.GE.AND P2, PT, R21, c[0x0][0x1d4], PT ;  /* 0x0000750015007a0c */ /* 0x000fe40003f46270 */
[----:B---3--:R-:W-:Y:S05]  /*f410*/  IADD3 R2, P0, R0, R22, RZ ;  /* 0x0000001600027210 */ /* 0x008fea0007f1e0ff */
[----:B------:R-:W-:Y:S06]  /*f420*/  IMAD.X R3, R4, 0x1, R28, P0 ;  /* 0x0000000104037824 */ /* 0x000fec00000e061c */
[----:B------:R3:W-:Y:S01]  /*f430*/  LDGSTS.E.BYPASS.LTC128B.128 [R214+0x8880], [R2.64], !P2 ;  /* 0x0888000002d67fae */ /* 0x0007e2000d101d4a */
[----:B------:R-:W-:-:S05]  /*f440*/  @P1 BRA `(.L_x_2386) ;  /* 0x0000019000001947 */ /* 0x000fca0003800000 */
[----:B------:R-:W-:-:S05]  /*f450*/  BRA.DIV ~URZ, `(.L_x_2389) ;  /* 0x00010dd27f007947 */ /* 0x000fca000b800000 */
[----:B------:R3:W4:Y:S04]  /*f460*/  SHFL.IDX PT, R4, R8, 0x1, 0x181f ;  /* 0x00381f0008047f89 */ /* 0x00072800000e0000 */
[----:B------:R3:W2:Y:S02]  /*f470*/  SHFL.IDX PT, R0, R9, 0x1, 0x181f ;  /* 0x00381f0009007f89 */ /* 0x0006a400000e0000 */
.L_x_2533:
[----:B--2---:R-:W-:Y:S02]  /*f480*/  IADD3 R20, P0, R0, R20, RZ ;  /* 0x0000001400147210 */ /* 0x004fe40007f1e0ff */
[C---:B------:R-:W-:Y:S02]  /*f490*/  IADD3 R216, R215.reuse, 0x40, RZ ;  /* 0x00000040d7d87810 */ /* 0x040fe40007ffe0ff */
[C---:B------:R-:W-:Y:S01]  /*f4a0*/  ISETP.GE.AND P4, PT, R215.reuse, c[0x0][0x1d4], PT ;  /* 0x00007500d7007a0c */ /* 0x040fe20003f86270 */
[----:B----4-:R-:W-:Y:S01]  /*f4b0*/  IMAD.X R21, R4, 0x1, R10, P0 ;  /* 0x0000000104157824 */ /* 0x010fe200000e060a */
[----:B------:R-:W-:Y:S02]  /*f4c0*/  ISETP.GE.AND P3, PT, R216, c[0x0][0x1d4], PT ;  /* 0x00007500d8007a0c */ /* 0x000fe40003f66270 */
[----:B------:R-:W-:Y:S02]  /*f4d0*/  IADD3 R31, R215, 0x80, RZ ;  /* 0x00000080d71f7810 */ /* 0x000fe40007ffe0ff */
[----:B------:R-:W-:Y:S02]  /*f4e0*/  IADD3 R10, P0, R0, R11, RZ ;  /* 0x0000000b000a7210 */ /* 0x000fe40007f1e0ff */
[----:B------:R-:W-:Y:S02]  /*f4f0*/  ISETP.GE.AND P2, PT, R31, c[0x0][0x1d4], PT ;  /* 0x000075001f007a0c */ /* 0x000fe40003f46270 */
[----:B------:R-:W-:Y:S01]  /*f500*/  IADD3 R30, R215, 0xc0, RZ ;  /* 0x000000c0d71e7810 */ /* 0x000fe20007ffe0ff */
[----:B------:R-:W-:Y:S01]  /*f510*/  IMAD.X R11, R4, 0x1, R29, P0 ;  /* 0x00000001040b7824 */ /* 0x000fe200000e061d */
[----:B---3--:R-:W-:Y:S01]  /*f520*/  IADD3 R8, P0, R0, R14, RZ ;  /* 0x0000000e00087210 */ /* 0x008fe20007f1e0ff */
[----:B------:R-:W-:Y:S01]  /*f530*/  @!PT LDS RZ, [RZ] ;  /* 0x00000000fffff984 */ /* 0x000fe20000000800 */
[----:B------:R-:W-:Y:S01]  /*f540*/  @!PT LDS RZ, [RZ] ;  /* 0x00000000fffff984 */ /* 0x000fe20000000800 */
[----:B------:R-:W-:Y:S01]  /*f550*/  @!PT LDS RZ, [RZ] ;  /* 0x00000000fffff984 */ /* 0x000fe20000000800 */
[----:B------:R2:W-:Y:S01]  /*f560*/  LDGSTS.E.BYPASS.LTC128B.128 [R214+0x5080], [R20.64], !P4 ;  /* 0x0508000014d67fae */ /* 0x0005e2000e101d4a */
[----:B------:R-:W-:Y:S03]  /*f570*/  ISETP.GE.AND P1, PT, R30, c[0x0][0x1d4], PT ;  /* 0x000075001e007a0c */ /* 0x000fe60003f26270 */
[----:B------:R2:W-:Y:S01]  /*f580*/  LDGSTS.E.BYPASS.LTC128B.128 [R214+0x6880], [R10.64], !P3 ;  /* 0x068800000ad67fae */ /* 0x0005e2000d901d4a */
[----:B------:R-:W-:Y:S01]  /*f590*/  IMAD.X R9, R4, 0x1, R23, P0 ;  /* 0x0000000104097824 */ /* 0x000fe200000e0617 */
[----:B------:R-:W-:Y:S04]  /*f5a0*/  IADD3 R2, P0, R0, R22, RZ ;  /* 0x0000001600027210 */ /* 0x000fe80007f1e0ff */
[----:B------:R2:W-:Y:S01]  /*f5b0*/  LDGSTS.E.BYPASS.LTC128B.128 [R214+0x8080], [R8.64], !P2 ;  /* 0x0808000008d67fae */ /* 0x0005e2000d101d4a */
[----:B------:R-:W-:Y:S05]  /*f5c0*/  IMAD.X R3, R4, 0x1, R28, P0 ;  /* 0x0000000104037824 */ /* 0x000fea00000e061c */
[----:B------:R2:W-:Y:S03]  /*f5d0*/  LDGSTS.E.BYPASS.LTC128B.128 [R214+0x9880], [R2.64], !P1 ;  /* 0x0988000002d67fae */ /* 0x0005e6000c901d4a */
.L_x_2386:
[----:B------:R-:W-:Y:S05]  /*f5e0*/  BSYNC B0 ;  /* 0x0000000000007941 */ /* 0x000fea0003800000 */
.L_x_2385:
[----:B------:R-:W0:Y:S01]  /*f5f0*/  LDGDEPBAR ;  /* 0x00000000000079af */ /* 0x000e220000000000 */
[----:B------:R-:W-:Y:S01]  /*f600*/  WARPSYNC 0xffffffff ;  /* 0xffffffff00007948 */ /* 0x000fe20003800000 */
[C---:B--234-:R-:W-:Y:S01]  /*f610*/  HMMA.16816.F32 R8, R32.reuse, R16, RZ ;  /* 0x000000102008723c */ /* 0x05cfe200000018ff */
[----:B------:R-:W-:Y:S02]  /*f620*/  BSSY B0, `(.L_x_2390) ;  /* 0x00000f9000007945 */ /* 0x000fe40003800000 */
[----:B------:R-:W-:Y:S05]  /*f630*/  ISETP.GT.AND P0, PT, R225, R246, PT ;  /* 0x000000f6e100720c */ /* 0x000fea0003f04270 */
[C---:B------:R-:W-:Y:S08]  /*f640*/  HMMA.16816.F32 R16, R32.reuse, R18, RZ ;  /* 0x000000122010723c */ /* 0x040ff000000018ff */
[C---:B------:R-:W-:Y:S08]  /*f650*/  HMMA.16816.F32 R20, R32.reuse, R24, RZ ;  /* 0x000000182014723c */ /* 0x040ff000000018ff */
[C---:B------:R-:W-:Y:S08]  /*f660*/  HMMA.16816.F32 R24, R32.reuse, R26, RZ ;  /* 0x0000001a2018723c */ /* 0x040ff000000018ff */
[C---:B-1----:R-:W-:Y:S08]  /*f670*/  HMMA.16816.F32 R28, R32.reuse, R172, RZ ;  /* 0x000000ac201c723c */ /* 0x042ff000000018ff */
        /* <DEDUP_REMOVED lines=33> */
[----:B------:R-:W-:Y:S07]  /*f890*/  LDSM.16.M88.4 R180, [R204] ;  /* 0x00000000ccb4783b */ /* 0x000fee0000000200 */
[C---:B--2---:R-:W-:Y:S08]  /*f8a0*/  HMMA.16816.F32 R20, R172.reuse, R176, R20 ;  /* 0x000000b0ac14723c */ /* 0x044ff00000001814 */
[C---:B------:R-:W-:Y:S01]  /*f8b0*/  HMMA.16816.F32 R24, R172.reuse, R178, R24 ;  /* 0x000000b2ac18723c */ /* 0x040fe20000001818 */
[----:B------:R-:W1:Y:S07]  /*f8c0*/  LDSM.16.M88.4 R176, [R198+0x4000] ;  /* 0x00400000c6b0783b */ /* 0x000e6e0000000200 */
[C---:B---3--:R-:W-:Y:S08]  /*f8d0*/  HMMA.16816.F32 R28, R172.reuse, R184, R28 ;  /* 0x000000b8ac1c723c */ /* 0x048ff0000000181c */
[----:B------:R-:W-:Y:S01]  /*f8e0*/  HMMA.16816.F32 R32, R172, R186, R32 ;  /* 0x000000baac20723c */ /* 0x000fe20000001820 */
[----:B------:R-:W2:Y:S05]  /*f8f0*/  LDSM.16.M88.4 R172, [R202] ;  /* 0x00000000caac783b */ /* 0x000eaa0000000200 */
[----:B------:R-:W3:Y:S02]  /*f900*/  LDSM.16.M88.4 R184, [R203] ;  /* 0x00000000cbb8783b */ /* 0x000ee40000000200 */
        /* <DEDUP_REMOVED lines=110> */
[--C-:B------:R-:W-:Y:S01]  /*fff0*/  IMAD.IADD R3, R251, 0x1, R241.reuse ;  /* 0x00000001fb037824 */ /* 0x100fe200078e02f1 */
[----:B------:R-:W2:Y:S01]  /*10000*/  LDL R0, [R1+0x78] ;  /* 0x0000780001007983 */ /* 0x000ea20000100800 */
[----:B------:R-:W-:Y:S03]  /*10010*/  IMAD.MOV.U32 R224, RZ, RZ, RZ ;  /* 0x000000ffffe07224 */ /* 0x000fe600078e00ff */
[----:B------:R-:W-:Y:S01]  /*10020*/  ISETP.GT.AND P1, PT, R3, 0x2f, PT ;  /* 0x0000002f0300780c */ /* 0x000fe20003f24270 */
[----:B------:R-:W3:Y:S06]  /*10030*/  LDL.64 R188, [R1+0x88] ;  /* 0x0000880001bc7983 */ /* 0x000eec0000100a00 */
[----:B------:R-:W4:Y:S04]  /*10040*/  LDL R4, [R1+0x9c] ;  /* 0x00009c0001047983 */ /* 0x000f280000100800 */
[----:B------:R-:W5:Y:S06]  /*10050*/  LDL.64 R220, [R1+0x80] ;  /* 0x0000800001dc7983 */ /* 0x000f6c0000100a00 */
[----:B------:R-:W3:Y:S01]  /*10060*/  LDL R14, [R1+0x98] ;  /* 0x00009800010e7983 */ /* 0x000ee20000100800 */
[----:B--2---:R-:W-:Y:S02]  /*10070*/  IMAD R2, R225, 0x30, R0 ;  /* 0x00000030e1027824 */ /* 0x004fe400078e0200 */
[----:B------:R-:W-:Y:S03]  /*10080*/  IMAD.MOV.U32 R0, RZ, RZ, 0x1 ;  /* 0x00000001ff007424 */ /* 0x000fe600078e00ff */
[----:B------:R-:W-:Y:S02]  /*10090*/  IADD3 R2, R2, R251, R241 ;  /* 0x000000fb02027210 */ /* 0x000fe40007ffe0f1 */
[----:B------:R-:W-:Y:S02]  /*100a0*/  ISETP.NE.AND P0, PT, R0, c[0x0][0x2b8], PT ;  /* 0x0000ae0000007a0c */ /* 0x000fe40003f05270 */
[----:B------:R-:W-:Y:S05]  /*100b0*/  IADD3 R2, R2, -0x30, RZ ;  /* 0xffffffd002027810 */ /* 0x000fea0007ffe0ff */
[----:B------:R-:W-:Y:S06]  /*100c0*/  IMAD.MOV.U32 R0, RZ, RZ, R2 ;  /* 0x000000ffff007224 */ /* 0x000fec00078e0002 */
[----:B------:R-:W-:Y:S05]  /*100d0*/  @P0 IMAD.HI.U32 R3, R2, c[0x0][0x2bc], RZ ;  /* 0x0000af0002030a27 */ /* 0x000fea00078e00ff */
[----:B------:R-:W-:Y:S04]  /*100e0*/  @P0 SHF.R.U32.HI R0, RZ, c[0x0][0x2c0], R3 ;  /* 0x0000b000ff000a19 */ /* 0x000fe80000011603 */
[C---:B---3--:R-:W-:Y:S04]  /*100f0*/  @!P1 IADD3 R3, P0, R0.reuse, R188, RZ ;  /* 0x000000bc00039210 */ /* 0x048fe80007f1e0ff */
[----:B----4-:R-:W-:Y:S01]  /*10100*/  @!P1 LEA.HI.X.SX32 R4, R0, R4, 0x1, P0 ;  /* 0x0000000400049211 */ /* 0x010fe200000f0eff */
        /* <DEDUP_REMOVED lines=22> */
.L_x_2534:
[----:B------:R-:W-:-:S05]  /*10270*/  BRA.DIV ~URZ, `(.L_x_2393) ;  /* 0x000100f27f007947 */ /* 0x000fca000b800000 */
[----:B------:R3:W4:Y:S02]  /*10280*/  SHFL.IDX PT, R0, R175, RZ, 0x181f ;  /* 0x00181fffaf007589 */ /* 0x00072400000e0000 */
.L_x_2535:
[C---:B------:R-:W-:Y:S02]  /*10290*/  IADD3 R2, R215.reuse, 0x40, RZ ;  /* 0x00000040d7027810 */ /* 0x040fe40007ffe0ff */
[C---:B------:R-:W-:Y:S02]  /*102a0*/  ISETP.GE.AND P3, PT, R215.reuse, c[0x0][0x1d4], PT ;  /* 0x00007500d7007a0c */ /* 0x040fe40003f66270 */
[----:B------:R-:W-:Y:S02]  /*102b0*/  SHF.R.S32.HI R3, RZ, 0x1f, R215 ;  /* 0x0000001fff037819 */ /* 0x000fe400000114d7 */
[C---:B----4-:R-:W-:Y:S02]  /*102c0*/  @P0 LEA R172, P1, R215.reuse, R0, 0x1 ;  /* 0x00000000d7ac0211 */ /* 0x050fe400078208ff */
[----:B------:R-:W-:Y:S02]  /*102d0*/  ISETP.GE.AND P2, PT, R2, c[0x0][0x1d4], PT ;  /* 0x0000750002007a0c */ /* 0x000fe40003f46270 */
[C---:B--2---:R-:W-:Y:S02]  /*102e0*/  @P0 LEA.HI.X R173, R215.reuse, R4, R3, 0x1, P1 ;  /* 0x00000004d7ad0211 */ /* 0x044fe400008f0c03 */
[C---:B------:R-:W-:Y:S02]  /*102f0*/  @P0 LEA R2, P1, R232.reuse, R0, 0x1 ;  /* 0x00000000e8020211 */ /* 0x040fe400078208ff */
[----:B------:R-:W-:Y:S01]  /*10300*/  IADD3 R177, R215, 0x80, RZ ;  /* 0x00000080d7b17810 */ /* 0x000fe20007ffe0ff */
[----:B------:R-:W-:Y:S01]  /*10310*/  @!PT LDS RZ, [RZ] ;  /* 0x00000000fffff984 */ /* 0x000fe20000000800 */
[----:B------:R-:W-:Y:S01]  /*10320*/  @!PT LDS RZ, [RZ] ;  /* 0x00000000fffff984 */ /* 0x000fe20000000800 */
[----:B------:R-:W-:Y:S01]  /*10330*/  @!PT LDS RZ, [RZ] ;  /* 0x00000000fffff984 */ /* 0x000fe20000000800 */
[----:B------:R2:W-:Y:S01]  /*10340*/  @P0 LDGSTS.E.BYPASS.LTC128B.128 [R214+0xa080], [R172.64], !P3 ;  /* 0x0a080000acd60fae */ /* 0x0005e2000d901d4a */
[----:B------:R-:W-:Y:S02]  /*10350*/  @P0 LEA.HI.X R3, R232, R4, R244, 0x1, P1 ;  /* 0x00000004e8030211 */ /* 0x000fe400008f0cf4 */
[----:B------:R-:W-:Y:S02]  /*10360*/  ISETP.GE.AND P3, PT, R177, c[0x0][0x1d4], PT ;  /* 0x00007500b1007a0c */ /* 0x000fe40003f66270 */
[----:B------:R-:W-:Y:S01]  /*10370*/  IADD3 R176, R215, 0xc0, RZ ;  /* 0x000000c0d7b07810 */ /* 0x000fe20007ffe0ff */
[----:B------:R4:W-:Y:S03]  /*10380*/  @P0 LDGSTS.E.BYPASS.LTC128B.128 [R214+0xb880], [R2.64], !P2 ;  /* 0x0b88000002d60fae */ /* 0x0009e6000d101d4a */
[----:B------:R-:W-:Y:S02]  /*10390*/  ISETP.GE.AND P2, PT, R176, c[0x0][0x1d4], PT ;  /* 0x00007500b0007a0c */ /* 0x000fe40003f46270 */
[C---:B----4-:R-:W-:Y:S04]  /*103a0*/  @P0 LEA R2, P1, R231.reuse, R0, 0x1 ;  /* 0x00000000e7020211 */ /* 0x050fe800078208ff */
[----:B------:R-:W-:Y:S05]  /*103b0*/  @P0 LEA.HI.X R3, R231, R4, R243, 0x1, P1 ;  /* 0x00000004e7030211 */ /* 0x000fea00008f0cf3 */
[----:B------:R4:W-:Y:S02]  /*103c0*/  @P0 LDGSTS.E.BYPASS.LTC128B.128 [R214+0xd080], [R2.64], !P3 ;  /* 0x0d08000002d60fae */ /* 0x0009e4000d901d4a */
[C---:B----4-:R-:W-:Y:S04]  /*103d0*/  @P0 LEA R2, P1, R230.reuse, R0, 0x1 ;  /* 0x00000000e6020211 */ /* 0x050fe800078208ff */
[----:B------:R-:W-:Y:S05]  /*103e0*/  @P0 LEA.HI.X R3, R230, R4, R242, 0x1, P1 ;  /* 0x00000004e6030211 */ /* 0x000fea00008f0cf2 */
[----:B------:R2:W-:Y:S01]  /*103f0*/  @P0 LDGSTS.E.BYPASS.LTC128B.128 [R214+0xe880], [R2.64], !P2 ;  /* 0x0e88000002d60fae */ /* 0x0005e2000d101d4a */
[----:B------:R-:W-:Y:S01]  /*10400*/  ISETP.GE.AND P0, PT, R14, 0x21, PT ;  /* 0x000000210e00780c */ /* 0x000fe20003f06270 */
[----:B------:R-:W-:-:S06]  /*10410*/  BRA.DIV ~URZ, `(.L_x_2394) ;  /* 0x0000ffc27f007947 */ /* 0x000fcc000b800000 */
[----:B------:R4:W1:Y:S04]  /*10420*/  SHFL.IDX PT, R4, R174, 0x1, 0x181f ;  /* 0x00381f00ae047f89 */ /* 0x00086800000e0000 */
[----:B------:R4:W2:Y:S02]  /*10430*/  SHFL.IDX PT, R0, R175, 0x1, 0x181f ;  /* 0x00381f00af007f89 */ /* 0x0008a400000e0000 */
.L_x_2536:
[C---:B--2---:R-:W-:Y:S02]  /*10440*/  IADD3 R2, R215.reuse, 0x40, RZ ;  /* 0x00000040d7027810 */ /* 0x044fe40007ffe0ff */
[C---:B------:R-:W-:Y:S02]  /*10450*/  ISETP.GE.AND P3, PT, R215.reuse, c[0x0][0x1d4], PT ;  /* 0x00007500d7007a0c */ /* 0x040fe40003f66270 */
[----:B------:R-:W-:Y:S02]  /*10460*/  SHF.R.S32.HI R3, RZ, 0x1f, R215 ;  /* 0x0000001fff037819 */ /* 0x000fe400000114d7 */
[C---:B------:R-:W-:Y:S02]  /*10470*/  @P0 LEA R172, P1, R215.reuse, R0, 0x1 ;  /* 0x00000000d7ac0211 */ /* 0x040fe400078208ff */
[----:B------:R-:W-:Y:S02]  /*10480*/  ISETP.GE.AND P2, PT, R2, c[0x0][0x1d4], PT ;  /* 0x0000750002007a0c */ /* 0x000fe40003f46270 */
[C---:B-1----:R-:W-:Y:S02]  /*10490*/  @P0 LEA.HI.X R173, R215.reuse, R4, R3, 0x1, P1 ;  /* 0x00000004d7ad0211 */ /* 0x042fe400008f0c03 */
[C---:B------:R-:W-:Y:S02]  /*104a0*/  @P0 LEA R2, P1, R232.reuse, R0, 0x1 ;  /* 0x00000000e8020211 */ /* 0x040fe400078208ff */
[C---:B----4-:R-:W-:Y:S01]  /*104b0*/  IADD3 R174, R215.reuse, 0x80, RZ ;  /* 0x00000080d7ae7810 */ /* 0x050fe20007ffe0ff */
        /* <DEDUP_REMOVED lines=9> */
[C---:B--2---:R-:W-:Y:S04]  /*10550*/  @P0 LEA R2, P1, R231.reuse, R0, 0x1 ;  /* 0x00000000e7020211 */ /* 0x044fe800078208ff */
[----:B------:R-:W-:Y:S05]  /*10560*/  @P0 LEA.HI.X R3, R231, R4, R243, 0x1, P1 ;  /* 0x00000004e7030211 */ /* 0x000fea00008f0cf3 */
[----:B------:R2:W-:Y:S02]  /*10570*/  @P0 LDGSTS.E.BYPASS.LTC128B.128 [R214+0xe080], [R2.64], !P3 ;  /* 0x0e08000002d60fae */ /* 0x0005e4000d901d4a */
[C---:B--2---:R-:W-:Y:S04]  /*10580*/  @P0 LEA R2, P1, R230.reuse, R0, 0x1 ;  /* 0x00000000e6020211 */ /* 0x044fe800078208ff */
[----:B------:R-:W-:Y:S05]  /*10590*/  @P0 LEA.HI.X R3, R230, R4, R242, 0x1, P1 ;  /* 0x00000004e6030211 */ /* 0x000fea00008f0cf2 */
[----:B------:R1:W-:Y:S04]  /*105a0*/  @P0 LDGSTS.E.BYPASS.LTC128B.128 [R214+0xf880], [R2.64], !P2 ;  /* 0x0f88000002d60fae */ /* 0x0003e8000d101d4a */
.L_x_2391:
[----:B------:R-:W-:Y:S05]  /*105b0*/  BSYNC B0 ;  /* 0x0000000000007941 */ /* 0x000fea0003800000 */
.L_x_2390:
[----:B------:R-:W2:Y:S01]  /*105c0*/  LDL R0, [R1+0x94] ;  /* 0x0000940001007983 */ /* 0x000ea20000100800 */
[----:B------:R-:W-:Y:S01]  /*105d0*/  IMAD R4, R225, -0x30, RZ ;  /* 0xffffffd0e1047824 */ /* 0x000fe200078e02ff */
[----:B------:R-:W-:Y:S02]  /*105e0*/  ULDC UR4, c[0x0][0x324] ;  /* 0x0000c90000047ab9 */ /* 0x000fe40000000800 */
[----:B------:R-:W2:Y:S01]  /*105f0*/  LDL R14, [R1+0x4] ;  /* 0x00000400010e7983 */ /* 0x000ea20000100800 */
[----:B------:R-:W-:Y:S01]  /*10600*/  ULOP3.LUT UR4, URZ, UR4, URZ, 0x33, !UPT ;  /* 0x000000043f047292 */ /* 0x000fe2000f8e333f */
[----:B------:R-:W-:Y:S02]  /*10610*/  IMAD.IADD R174, R4, 0x1, -R247 ;  /* 0x0000000104ae7824 */ /* 0x000fe400078e0af7 */
[----:B-1----:R-:W4:Y:S04]  /*10620*/  LDL R3, [R1+0x90] ;  /* 0x0000900001037983 */ /* 0x002f280000100800 */
[----:B------:R-:W4:Y:S04]  /*10630*/  LDL R2, [R1+0x7c] ;  /* 0x00007c0001027983 */ /* 0x000f280000100800 */
[----:B------:R-:W0:Y:S01]  /*10640*/  LDGDEPBAR ;  /* 0x00000000000079af */ /* 0x000e220000000000 */
[----:B--2---:R-:W-:Y:S02]  /*10650*/  IMAD R14, R14, 0x80, R0 ;  /* 0x000000800e0e7824 */ /* 0x004fe400078e0200 */
[----:B------:R-:W-:Y:S05]  /*10660*/  IMAD.MOV.U32 R0, RZ, RZ, 0x1 ;  /* 0x00000001ff007424 */ /* 0x000fea00078e00ff */
[----:B------:R-:W-:Y:S02]  /*10670*/  ISETP.NE.AND P0, PT, R0, c[0x0][0x2c4], PT ;  /* 0x0000b10000007a0c */ /* 0x000fe40003f05270 */
[----:B----4-:R-:W-:Y:S11]  /*10680*/  IADD3 R14, R2, R14, R3 ;  /* 0x0000000e020e7210 */ /* 0x010ff60007ffe003 */
[----:B------:R-:W-:Y:S05]  /*10690*/  @P0 IMAD.HI.U32 R0, R14, c[0x0][0x2c8], RZ ;  /* 0x0000b2000e000a27 */ /* 0x000fea00078e00ff */
[----:B------:R-:W-:Y:S02]  /*106a0*/  @P0 SHF.R.U32.HI R14, RZ, c[0x0][0x2cc], R0 ;  /* 0x0000b300ff0e0a19 */ /* 0x000fe40000011600 */
[----:B------:R-:W-:Y:S04]  /*106b0*/  IADD3 R0, -R247, 0x1, R4 ;  /* 0x00000001f7007810 */ /* 0x000fe80007ffe104 */
[----:B------:R-:W-:Y:S04]  /*106c0*/  IADD3 R0, -R240, R0, R5 ;  /* 0x00000000f0007210 */ /* 0x000fe80007ffe105 */
[C---:B------:R-:W-:Y:S02]  /*106d0*/  IADD3 R172, R0.reuse, UR4, RZ ;  /* 0x0000000400ac7c10 */ /* 0x040fe4000fffe0ff */
[----:B------:R-:W-:Y:S01]  /*106e0*/  IADD3 R173, R0, c[0x0][0x328], RZ ;  /* 0x0000ca0000ad7a10 */ /* 0x000fe20007ffe0ff */
[----:B------:R-:W-:-:S05]  /*106f0*/  BRA.DIV ~URZ, `(.L_x_2395) ;  /* 0x0000fdb27f007947 */ /* 0x000fca000b800000 */
[----:B------:R1:W2:Y:S02]  /*10700*/  SHFL.IDX PT, R3, R14, RZ, 0x1c1f ;  /* 0x001c1fff0e037589 */ /* 0x0002a400000e0000 */
.L_x_2537:
[----:B------:R-:W-:Y:S01]  /*10710*/  ISETP.LE.AND P0, PT, R218, c[0x0][0x32c], PT ;  /* 0x0000cb00da007a0c */ /* 0x000fe20003f03270 */
[----:B--2---:R-:W-:Y:S01]  /*10720*/  IMAD.IADD R2, R173, 0x1, R3 ;  /* 0x00000001ad027824 */ /* 0x004fe200078e0203 */
        /* <DEDUP_REMOVED lines=8> */
[----:B---3--:R-:W-:Y:S05]  /*107b0*/  IMAD.MOV.U32 R175, RZ, RZ, 0x1 ;  /* 0x00000001ffaf7424 */ /* 0x008fea00078e00ff */
[----:B------:R-:W-:Y:S11]  /*107c0*/  ISETP.NE.AND P0, PT, R175, c[0x0][0x32c], PT ;  /* 0x0000cb00af007a0c */ /* 0x000ff60003f05270 */
[----:B------:R-:W-:Y:S02]  /*107d0*/  @!UPT UIADD3 URZ, URZ, URZ, URZ ;  /* 0x0000003f3f3ff290 */ /* 0x000fe4000fffe03f */
[----:B------:R-:W-:Y:S05]  /*107e0*/  @P0 IMAD.HI.U32 R175, R3, c[0x0][0x330], RZ ;  /* 0x0000cc0003af0a27 */ /* 0x000fea00078e00ff */
[----:B------:R-:W-:Y:S04]  /*107f0*/  @P0 SHF.R.U32.HI R3, RZ, c[0x0][0x334], R175 ;  /* 0x0000cd00ff030a19 */ /* 0x000fe800000116af */
[----:B------:R-:W-:Y:S01]  /*10800*/  LOP3.LUT R3, RZ, R3, RZ, 0x33, !PT ;  /* 0x00000003ff037212 */ /* 0x000fe200078e33ff */
[----:B------:R-:W-:-:S05]  /*10810*/  BRA `(.L_x_2399) ;  /* 0x0000005000007947 */ /* 0x000fca0003800000 */
.L_x_2398:
[----:B---3--:R-:W-:Y:S04]  /*10820*/  MOV R175, 0x1 ;  /* 0x0000000100af7802 */ /* 0x008fe80000000f00 */
[----:B------:R-:W-:Y:S11]  /*10830*/  ISETP.NE.AND P0, PT, R175, c[0x0][0x32c], PT ;  /* 0x0000cb00af007a0c */ /* 0x000ff60003f05270 */
[----:B------:R-:W-:Y:S02]  /*10840*/  @!UPT UIADD3 URZ, URZ, URZ, URZ ;  /* 0x0000003f3f3ff290 */ /* 0x000fe4000fffe03f */
[----:B------:R-:W-:Y:S05]  /*10850*/  @P0 IMAD.HI.U32 R175, R3, c[0x0][0x330], RZ ;  /* 0x0000cc0003af0a27 */ /* 0x000fea00078e00ff */
[----:B------:R-:W-:Y:S02]  /*10860*/  @P0 SHF.R.U32.HI R3, RZ, c[0x0][0x334], R175 ;  /* 0x0000cd00ff030a19 */ /* 0x000fe400000116af */
.L_x_2399:
[----:B------:R-:W-:Y:S05]  /*10870*/  BSYNC B0 ;  /* 0x0000000000007941 */ /* 0x000fea0003800000 */
.L_x_2397:
[----:B------:R-:W-:Y:S05]  /*10880*/  IMAD R3, R3, c[0x0][0x32c], R174 ;  /* 0x0000cb0003037a24 */ /* 0x000fea00078e02ae */
[----:B------:R-:W-:Y:S02]  /*10890*/  IMNMX R0, R0, R3, !PT ;  /* 0x0000000300007217 */ /* 0x000fe40007800200 */
[----:B------:R-:W-:Y:S04]  /*108a0*/  IADD3 R3, R3, c[0x0][0x32c], RZ ;  /* 0x0000cb0003037a10 */ /* 0x000fe80007ffe0ff */
[----:B------:R-:W-:Y:S02]  /*108b0*/  IMNMX R2, R2, R3, PT ;  /* 0x0000000302027217 */ /* 0x000fe40003800200 */
.L_x_2396:
[C---:B------:R-:W-:Y:S02]  /*108c0*/  ISETP.GE.AND P0, PT, R4.reuse, 0x2, PT ;  /* 0x000000020400780c */ /* 0x040fe40003f06270 */
[C---:B------:R-:W-:Y:S02]  /*108d0*/  ISETP.GE.AND P1, PT, R4.reuse, 0x9, PT ;  /* 0x000000090400780c */ /* 0x040fe40003f26270 */
[----:B------:R-:W-:Y:S02]  /*108e0*/  LOP3.LUT R213, R213, 0xffffffef, RZ, 0xc0, !PT ;  /* 0xffffffefd5d57812 */ /* 0x000fe400078ec0ff */
[C---:B------:R-:W-:Y:S02]  /*108f0*/  ISETP.GE.AND P6, PT, R4.reuse, 0x19, PT ;  /* 0x000000190400780c */ /* 0x040fe40003fc6270 */
[C---:B------:R-:W-:Y:S02]  /*10900*/  ISETP.GE.AND P5, PT, R4.reuse, 0x1a, PT ;  /* 0x0000001a0400780c */ /* 0x040fe40003fa6270 */
[C---:B------:R-:W-:Y:S02]  /*10910*/  ISETP.GE.AND P4, PT, R4.reuse, 0x21, PT ;  /* 0x000000210400780c */ /* 0x040fe40003f86270 */
[----:B------:R-:W-:Y:S02]  /*10920*/  ISETP.GE.AND P3, PT, R4, 0x22, PT ;  /* 0x000000220400780c */ /* 0x000fe40003f66270 */
[----:B------:R-:W-:Y:S02]  /*10930*/  @P0 LOP3.LUT R213, R213, 0x10, RZ, 0xfc, !PT ;  /* 0x00000010d5d50812 */ /* 0x000fe400078efcff */
[----:B------:R-:W-:Y:S02]  /*10940*/  ISETP.GT.AND P0, PT, R0, 0x1, !P0 ;  /* 0x000000010000780c */ /* 0x000fe40004704270 */
[----:B------:R-:W-:Y:S02]  /*10950*/  LOP3.LUT R213, R213, 0xfffffff7, RZ, 0xc0, !PT ;  /* 0xfffffff7d5d57812 */ /* 0x000fe400078ec0ff */
[----:B------:R-:W-:Y:S02]  /*10960*/  ISETP.LT.OR P0, PT, R2, 0x2, P0 ;  /* 0x000000020200780c */ /* 0x000fe40000701670 */
[----:B------:R-:W-:Y:S02]  /*10970*/  @P1 LOP3.LUT R213, R213, 0x8, RZ, 0xfc, !PT ;  /* 0x00000008d5d51812 */ /* 0x000fe400078efcff */
[----:B---3--:R-:W-:Y:S02]  /*10980*/  FSEL R175, R9, -INF , !P0 ;  /* 0xff80000009af7808 */ /* 0x008fe40004000000 */
[----:B------:R-:W-:Y:S02]  /*10990*/  ISETP.GT.AND P0, PT, R0, 0x8, !P1 ;  /* 0x000000080000780c */ /* 0x000fe40004f04270 */
[----:B------:R-:W-:Y:S02]  /*109a0*/  ISETP.GE.AND P1, PT, R4, 0xa, PT ;  /* 0x0000000a0400780c */ /* 0x000fe40003f26270 */
[----:B------:R-:W-:Y:S02]  /*109b0*/  ISETP.LT.OR P0, PT, R2, 0x9, P0 ;  /* 0x000000090200780c */ /* 0x000fe40000701670 */
[----:B------:R-:W-:Y:S02]  /*109c0*/  LOP3.LUT R213, R213, 0xfffffffb, RZ, 0xc0, !PT ;  /* 0xfffffffbd5d57812 */ /* 0x000fe400078ec0ff */
[----:B------:R-:W-:Y:S02]  /*109d0*/  FSEL R16, R16, -INF , !P0 ;  /* 0xff80000010107808 */ /* 0x000fe40004000000 */
[----:B------:R-:W-:Y:S02]  /*109e0*/  ISETP.GT.AND P0, PT, R0, 0x9, !P1 ;  /* 0x000000090000780c */ /* 0x000fe40004f04270 */
[----:B------:R-:W-:Y:S02]  /*109f0*/  ISETP.GE.AND P2, PT, R4, 0x29, PT ;  /* 0x000000290400780c */ /* 0x000fe40003f46270 */
[----:B------:R-:W-:Y:S02]  /*10a00*/  ISETP.LT.OR P0, PT, R2, 0xa, P0 ;  /* 0x0000000a0200780c */ /* 0x000fe40000701670 */
        /* <DEDUP_REMOVED lines=11> */
[----:B------:R-:W-:Y:S04]  /*10ac0*/  ISETP.LT.OR P0, PT, R2, 0x12, P0 ;  /* 0x000000120200780c */ /* 0x000fe80000701670 */
        /* <DEDUP_REMOVED lines=8> */
[----:B------:R-:W-:Y:S04]  /*10b50*/  ISETP.LT.OR P0, PT, R2, 0x1a, P0 ;  /* 0x0000001a0200780c */ /* 0x000fe80000701670 */
[----:B------:R-:W-:Y:S02]  /*10b60*/  FSEL R25, R25, -INF , !P0 ;  /* 0xff80000019197808 */ /* 0x000fe40004000000 */
[----:B------:R-:W-:Y:S04]  /*10b70*/  ISETP.GT.AND P0, PT, R0, 0x20, !P4 ;  /* 0x000000200000780c */ /* 0x000fe80006704270 */
        /* <DEDUP_REMOVED lines=8> */
[----:B------:R-:W-:Y:S04]  /*10c00*/  ISETP.GT.AND P0, PT, R0, RZ, !P1 ;  /* 0x000000ff0000720c */ /* 0x000fe80004f04270 */
[----:B------:R-:W-:Y:S04]  /*10c10*/  ISETP.LT.OR P0, PT, R2, 0x1, P0 ;  /* 0x000000010200780c */ /* 0x000fe80000701670 */
[----:B------:R-:W-:Y:S02]  /*10c20*/  FSEL R9, R8, -INF , !P0 ;  /* 0xff80000008097808 */ /* 0x000fe40004000000 */
[----:B------:R-:W-:Y:S11]  /*10c30*/  ISETP.GE.AND P0, PT, R4, 0x2a, PT ;  /* 0x0000002a0400780c */ /* 0x000ff60003f06270 */
[----:B------:R-:W-:Y:S02]  /*10c40*/  @!UPT UIADD3 URZ, URZ, URZ, URZ ;  /* 0x0000003f3f3ff290 */ /* 0x000fe4000fffe03f */
[----:B------:R-:W-:Y:S02]  /*10c50*/  @P0 LOP3.LUT R213, R213, 0x20, RZ, 0xfc, !PT ;  /* 0x00000020d5d50812 */ /* 0x000fe400078efcff */
[----:B------:R-:W-:Y:S04]  /*10c60*/  ISETP.GT.AND P0, PT, R0, 0x29, !P0 ;  /* 0x000000290000780c */ /* 0x000fe80004704270 */
[----:B------:R-:W-:Y:S04]  /*10c70*/  ISETP.LT.OR P0, PT, R2, 0x2a, P0 ;  /* 0x0000002a0200780c */ /* 0x000fe80000701670 */
[----:B------:R-:W-:Y:S01]  /*10c80*/  FSEL R33, R33, -INF , !P0 ;  /* 0xff80000021217808 */ /* 0x000fe20004000000 */
[----:B------:R-:W-:-:S06]  /*10c90*/  BRA.DIV ~URZ, `(.L_x_2400) ;  /* 0x0000f8827f007947 */ /* 0x000fcc000b800000 */
[----:B------:R2:W3:Y:S02]  /*10ca0*/  SHFL.IDX PT, R3, R14, 0x1, 0x1c1f ;  /* 0x003c1f000e037f89 */ /* 0x0004e400000e0000 */
.L_x_2538:
[----:B------:R-:W-:Y:S01]  /*10cb0*/  ISETP.LE.AND P0, PT, R218, c[0x0][0x32c], PT ;  /* 0x0000cb00da007a0c */ /* 0x000fe20003f03270 */
[----:B---3--:R-:W-:Y:S01]  /*10cc0*/  IMAD.IADD R2, R173, 0x1, R3 ;  /* 0x00000001ad027824 */ /* 0x008fe200078e0203 */
        /* <DEDUP_REMOVED lines=15> */
.L_x_2403:
[----:B------:R-:W-:Y:S04]  /*10dc0*/  MOV R4, 0x1 ;  /* 0x0000000100047802 */ /* 0x000fe80000000f00 */
[----:B------:R-:W-:Y:S11]  /*10dd0*/  ISETP.NE.AND P0, PT, R4, c[0x0][0x32c], PT ;  /* 0x0000cb0004007a0c */ /* 0x000ff60003f05270 */
[----:B------:R-:W-:Y:S02]  /*10de0*/  @!UPT UIADD3 URZ, URZ, URZ, URZ ;  /* 0x0000003f3f3ff290 */ /* 0x000fe4000fffe03f */
[----:B------:R-:W-:Y:S05]  /*10df0*/  @P0 IMAD.HI.U32 R4, R3, c[0x0][0x330], RZ ;  /* 0x0000cc0003040a27 */ /* 0x000fea00078e00ff */
[----:B------:R-:W-:Y:S02]  /*10e00*/  @P0 SHF.R.U32.HI R3, RZ, c[0x0][0x334], R4 ;  /* 0x0000cd00ff030a19 */ /* 0x000fe40000011604 */
.L_x_2404:
[----:B------:R-:W-:Y:S05]  /*10e10*/  BSYNC B0 ;  /* 0x0000000000007941 */ /* 0x000fea0003800000 */
.L_x_2402:
[----:B------:R-:W-:Y:S05]  /*10e20*/  IMAD R3, R3, c[0x0][0x32c], R174 ;  /* 0x0000cb0003037a24 */ /* 0x000fea00078e02ae */
[----:B------:R-:W-:Y:S02]  /*10e30*/  IMNMX R0, R0, R3, !PT ;  /* 0x0000000300007217 */ /* 0x000fe40007800200 */
[----:B------:R-:W-:Y:S04]  /*10e40*/  IADD3 R3, R3, c[0x0][0x32c], RZ ;  /* 0x0000cb0003037a10 */ /* 0x000fe80007ffe0ff */
[----:B------:R-:W-:Y:S02]  /*10e50*/  IMNMX R2, R2, R3, PT ;  /* 0x0000000302027217 */ /* 0x000fe40003800200 */
.L_x_2401:
[----:B------:R-:W-:Y:S02]  /*10e60*/  ISETP.GT.AND P0, PT, R0, RZ, !P1 ;  /* 0x000000ff0000720c */ /* 0x000fe40004f04270 */
[C---:B------:R-:W-:Y:S02]  /*10e70*/  LOP3.LUT P1, RZ, R213.reuse, 0x1, RZ, 0xc0, !PT ;  /* 0x00000001d5ff7812 */ /* 0x040fe4000782c0ff */
[----:B------:R-:W-:Y:S04]  /*10e80*/  ISETP.LT.OR P0, PT, R2, 0x1, P0 ;  /* 0x000000010200780c */ /* 0x000fe80000701670 */
[----:B------:R-:W-:Y:S02]  /*10e90*/  FSEL R10, R10, -INF , !P0 ;  /* 0xff8000000a0a7808 */ /* 0x000fe40004000000 */
[----:B------:R-:W-:Y:S02]  /*10ea0*/  LOP3.LUT P0, RZ, R213, 0x10, RZ, 0xc0, !PT ;  /* 0x00000010d5ff7812 */ /* 0x000fe4000780c0ff */
[----:B------:R-:W-:Y:S02]  /*10eb0*/  FMNMX.FTZ R8, R10, R6, !PT ;  /* 0x000000060a087209 */ /* 0x000fe40007810000 */
[----:B------:R-:W-:Y:S04]  /*10ec0*/  ISETP.GT.AND P0, PT, R0, 0x1, !P0 ;  /* 0x000000010000780c */ /* 0x000fe80004704270 */
        /* <DEDUP_REMOVED lines=24> */
[----:B------:R-:W-:Y:S04]  /*11050*/  ISETP.LT.OR P0, PT, R2, 0x19, P0 ;  /* 0x000000190200780c */ /* 0x000fe80000701670 */
        /* <DEDUP_REMOVED lines=19> */
[----:B------:R-:W-:Y:S02]  /*11190*/  ISETP.LT.OR P0, PT, R2, 0x2a, P0 ;  /* 0x0000002a0200780c */ /* 0x000fe40000701670 */
[----:B------:R-:W-:Y:S02]  /*111a0*/  FMNMX.FTZ R0, R175, R0, !PT ;  /* 0x00000000af007209 */ /* 0x000fe40007810000 */
[----:B------:R-:W-:Y:S02]  /*111b0*/  FSEL R35, R35, -INF , !P0 ;  /* 0xff80000023237808 */ /* 0x000fe40004000000 */
[----:B------:R-:W-:Y:S02]  /*111c0*/  FMNMX.FTZ R0, R16, R0, !PT ;  /* 0x0000000010007209 */ /* 0x000fe40007810000 */
[----:B------:R-:W-:Y:S02]  /*111d0*/  FMNMX.FTZ R8, R34, R8, !PT ;  /* 0x0000000822087209 */ /* 0x000fe40007810000 */
[----:B------:R-:W-:Y:S02]  /*111e0*/  FMNMX.FTZ R0, R17, R0, !PT ;  /* 0x0000000011007209 */ /* 0x000fe40007810000 */
[----:B------:R-:W-:Y:S02]  /*111f0*/  FMNMX.FTZ R8, R35, R8, !PT ;  /* 0x0000000823087209 */ /* 0x000fe40007810000 */
[----:B------:R-:W-:Y:S04]  /*11200*/  FMNMX.FTZ R0, R20, R0, !PT ;  /* 0x0000000014007209 */ /* 0x000fe80007810000 */
[----:B------:R-:W-:Y:S04]  /*11210*/  FMNMX.FTZ R0, R21, R0, !PT ;  /* 0x0000000015007209 */ /* 0x000fe80007810000 */
[----:B------:R-:W-:Y:S04]  /*11220*/  FMNMX.FTZ R0, R24, R0, !PT ;  /* 0x0000000018007209 */ /* 0x000fe80007810000 */
[----:B------:R-:W-:Y:S04]  /*11230*/  FMNMX.FTZ R0, R25, R0, !PT ;  /* 0x0000000019007209 */ /* 0x000fe80007810000 */
[----:B------:R-:W-:Y:S04]  /*11240*/  FMNMX.FTZ R0, R28, R0, !PT ;  /* 0x000000001c007209 */ /* 0x000fe80007810000 */
[----:B------:R-:W-:Y:S04]  /*11250*/  FMNMX.FTZ R0, R29, R0, !PT ;  /* 0x000000001d007209 */ /* 0x000fe80007810000 */
[----:B------:R-:W-:Y:S04]  /*11260*/  FMNMX.FTZ R0, R32, R0, !PT ;  /* 0x0000000020007209 */ /* 0x000fe80007810000 */
[----:B------:R-:W-:Y:S01]  /*11270*/  FMNMX.FTZ R0, R33, R0, !PT ;  /* 0x0000000021007209 */ /* 0x000fe20007810000 */
[----:B------:R-:W-:-:S05]  /*11280*/  BRA.DIV ~URZ, `(.L_x_2405) ;  /* 0x0000f3027f007947 */ /* 0x000fca000b800000 */
[----:B------:R3:W4:Y:S02]  /*11290*/  SHFL.BFLY PT, R2, R0, 0x2, 0x1f ;  /* 0x0c401f0000027f89 */ /* 0x00072400000e0000 */
.L_x_2539:
[----:B---34-:R-:W-:Y:S01]  /*112a0*/  FMNMX.FTZ R0, R0, R2, !PT ;  /* 0x0000000200007209 */ /* 0x018fe20007810000 */
[----:B------:R-:W-:-:S05]  /*112b0*/  BRA.DIV ~URZ, `(.L_x_2406) ;  /* 0x0000f3227f007947 */ /* 0x000fca000b800000 */
[----:B------:R-:W3:Y:S02]  /*112c0*/  SHFL.BFLY PT, R4, R0, 0x1, 0x1f ;  /* 0x0c201f0000047f89 */ /* 0x000ee400000e0000 */
[----:B---3--:R-:W-:Y:S02]  /*112d0*/  FMNMX.FTZ R4, R0, R4, !PT ;  /* 0x0000000400047209 */ /* 0x008fe40007810000 */
[----:B------:R-:W3:Y:S02]  /*112e0*/  SHFL.BFLY PT, R0, R8, 0x2, 0x1f ;  /* 0x0c401f0008007f89 */ /* 0x000ee400000e0000 */
[----:B---3--:R-:W-:Y:S05]  /*112f0*/  FMNMX.FTZ R0, R8, R0, !PT ;  /* 0x0000000008007209 */ /* 0x008fea0007810000 */
[----:B------:R3:W4:Y:S02]  /*11300*/  SHFL.BFLY PT, R2, R0, 0x1, 0x1f ;  /* 0x0c201f0000027f89 */ /* 0x00072400000e0000 */
.L_x_2540:
[----:B------:R-:W-:Y:S01]  /*11310*/  FSETP.NEU.FTZ.AND P0, PT, R4, -INF , PT ;  /* 0xff8000000400780b */ /* 0x000fe20003f1d000 */
[----:B------:R-:W-:Y:S01]  /*11320*/  WARPSYNC 0xffffffff ;  /* 0xffffffff00007948 */ /* 0x000fe20003800000 */
[----:B----4-:R-:W-:Y:S01]  /*11330*/  FMNMX.FTZ R3, R2, R0, !PT ;  /* 0x0000000002037209 */ /* 0x010fe20007810000 */
[C---:B------:R-:W-:Y:S01]  /*11340*/  FMUL.FTZ R2, R4.reuse, c[0x0][0x2d0] ;  /* 0x0000b40004027a20 */ /* 0x040fe20000410000 */
[----:B---3--:R-:W-:Y:S04]  /*11350*/  FSEL R0, R4, RZ, P0 ;  /* 0x000000ff04007208 */ /* 0x008fe80000000000 */
[----:B------:R-:W-:Y:S01]  /*11360*/  FSEL R2, R2, RZ, P0 ;  /* 0x000000ff02027208 */ /* 0x000fe20000000000 */
[----:B------:R-:W-:Y:S01]  /*11370*/  FADD.FTZ R0, -R0, R13 ;  /* 0x0000000d00007221 */ /* 0x000fe20000010100 */
[----:B------:R-:W-:Y:S03]  /*11380*/  FSETP.NEU.FTZ.AND P0, PT, R3, -INF , PT ;  /* 0xff8000000300780b */ /* 0x000fe60003f1d000 */
[----:B------:R-:W-:Y:S02]  /*11390*/  FMUL.FTZ R0, R0, c[0x0][0x2d0] ;  /* 0x0000b40000007a20 */ /* 0x000fe40000410000 */
[--C-:B------:R-:W-:Y:S02]  /*113a0*/  FFMA.FTZ R9, R9, c[0x0][0x2d0], -R2.reuse ;  /* 0x0000b40009097a23 */ /* 0x100fe40000010802 */
        /* <DEDUP_REMOVED lines=13> */
[----:B------:R-:W-:Y:S10]  /*11480*/  MUFU.EX2 R172, R175 ;  /* 0x000000af00ac7308 */ /* 0x000ff40000000800 */
[----:B------:R-:W-:Y:S10]  /*11490*/  MUFU.EX2 R16, R16 ;  /* 0x0000001000107308 */ /* 0x000ff40000000800 */
[----:B------:R-:W3:Y:S02]  /*114a0*/  MUFU.EX2 R17, R17 ;  /* 0x0000001100117308 */ /* 0x000ee40000000800 */
[----:B---3--:R-:W-:Y:S01]  /*114b0*/  F2FP.PACK_AB R174, R17, R16 ;  /* 0x0000001011ae723e */ /* 0x008fe200000000ff */
[C---:B------:R-:W-:Y:S02]  /*114c0*/  FFMA.FTZ R2, R0.reuse, R234, R9 ;  /* 0x000000ea00027223 */ /* 0x040fe40000010009 */
[----:B------:R-:W-:Y:S02]  /*114d0*/  FMUL.FTZ R32, R0, R148 ;  /* 0x0000009400207220 */ /* 0x000fe40000410000 */
[----:B------:R-:W-:Y:S01]  /*114e0*/  FADD.FTZ R8, R172, R2 ;  /* 0x00000002ac087221 */ /* 0x000fe20000010000 */
[C---:B------:R-:W-:Y:S01]  /*114f0*/  FSEL R2, R3.reuse, RZ, P0 ;  /* 0x000000ff03027208 */ /* 0x040fe20000000000 */
[----:B------:R-:W-:Y:S01]  /*11500*/  FMUL.FTZ R33, R0, R149 ;  /* 0x0000009500217220 */ /* 0x000fe20000410000 */
[----:B------:R-:W-:Y:S01]  /*11510*/  F2FP.PACK_AB R172, R172, R9 ;  /* 0x00000009acac723e */ /* 0x000fe200000000ff */
[----:B------:R-:W-:Y:S02]  /*11520*/  FADD.FTZ R8, R16, R8 ;  /* 0x0000000810087221 */ /* 0x000fe40000010000 */
[----:B------:R-:W-:Y:S02]  /*11530*/  FADD.FTZ R2, -R2, R6 ;  /* 0x0000000602027221 */ /* 0x000fe40000010100 */
[----:B------:R-:W-:Y:S02]  /*11540*/  FMUL.FTZ R6, R3, c[0x0][0x2d0] ;  /* 0x0000b40003067a20 */ /* 0x000fe40000410000 */
[----:B------:R-:W-:Y:S02]  /*11550*/  FMUL.FTZ R2, R2, c[0x0][0x2d0] ;  /* 0x0000b40002027a20 */ /* 0x000fe40000410000 */
[----:B------:R-:W-:Y:S01]  /*11560*/  FADD.FTZ R177, R17, R8 ;  /* 0x0000000811b17221 */ /* 0x000fe20000010000 */
[----:B------:R-:W-:Y:S01]  /*11570*/  FSEL R6, R6, RZ, P0 ;  /* 0x000000ff06067208 */ /* 0x000fe20000000000 */
[C---:B------:R-:W-:Y:S01]  /*11580*/  FMUL.FTZ R8, R0.reuse, R168 ;  /* 0x000000a800087220 */ /* 0x040fe20000410000 */
[----:B------:R-:W-:Y:S01]  /*11590*/  ISETP.GT.AND P0, PT, R225, R217, PT ;  /* 0x000000d9e100720c */ /* 0x000fe20003f04270 */
[----:B------:R-:W3:Y:S01]  /*115a0*/  MUFU.EX2 R2, R2 ;  /* 0x0000000200027308 */ /* 0x000ee20000000800 */
[----:B------:R-:W-:Y:S02]  /*115b0*/  FMUL.FTZ R21, R0, R161 ;  /* 0x000000a100157220 */ /* 0x000fe40000410000 */
[--C-:B------:R-:W-:Y:S02]  /*115c0*/  FFMA.FTZ R13, R18, c[0x0][0x2d0], -R6.reuse ;  /* 0x0000b400120d7a23 */ /* 0x100fe40000010806 */
[--C-:B-12---:R-:W-:Y:S02]  /*115d0*/  FFMA.FTZ R14, R19, c[0x0][0x2d0], -R6.reuse ;  /* 0x0000b400130e7a23 */ /* 0x106fe40000010806 */
        /* <DEDUP_REMOVED lines=11> */
[C---:B---3--:R-:W-:Y:S02]  /*11690*/  FMUL.FTZ R34, R2.reuse, R150 ;  /* 0x0000009602227220 */ /* 0x048fe40000410000 */
[----:B------:R-:W-:Y:S02]  /*116a0*/  FFMA.FTZ R6, R35, c[0x0][0x2d0], -R6 ;  /* 0x0000b40023067a23 */ /* 0x000fe40000010806 */
[----:B------:R-:W-:Y:S01]  /*116b0*/  FMUL.FTZ R35, R2, R151 ;  /* 0x0000009702237220 */ /* 0x000fe20000410000 */
[----:B------:R2:W-:Y:S01]  /*116c0*/  MUFU.EX2 R168, R11 ;  /* 0x0000000b00a87308 */ /* 0x0005e20000000800 */
[----:B------:R-:W3:Y:S01]  /*116d0*/  LDSM.16.MT88.4 R148, [R193] ;  /* 0x00000000c194783b */ /* 0x000ee20000004200 */
[C---:B------:R-:W-:Y:S02]  /*116e0*/  FMUL.FTZ R9, R0.reuse, R169 ;  /* 0x000000a900097220 */ /* 0x040fe40000410000 */
[C---:B------:R-:W-:Y:S02]  /*116f0*/  FMUL.FTZ R20, R0.reuse, R160 ;  /* 0x000000a000147220 */ /* 0x040fe40000410000 */
[C---:B------:R-:W-:Y:S02]  /*11700*/  FMUL.FTZ R16, R0.reuse, R164 ;  /* 0x000000a400107220 */ /* 0x040fe40000410000 */
[----:B------:R-:W-:Y:S02]  /*11710*/  FMUL.FTZ R17, R0, R165 ;  /* 0x000000a500117220 */ /* 0x000fe40000410000 */
[----:B------:R4:W5:Y:S01]  /*11720*/  MUFU.EX2 R173, R10 ;  /* 0x0000000a00ad7308 */ /* 0x0009620000000800 */
[C---:B------:R-:W-:Y:S02]  /*11730*/  FMUL.FTZ R18, R2.reuse, R166 ;  /* 0x000000a602127220 */ /* 0x040fe40000410000 */
[----:B------:R-:W-:Y:S01]  /*11740*/  FMUL.FTZ R19, R2, R167 ;  /* 0x000000a702137220 */ /* 0x000fe20000410000 */
[----:B-1----:R-:W-:Y:S01]  /*11750*/  F2FP.PACK_AB R175, R216, R161 ;  /* 0x000000a1d8af723e */ /* 0x002fe200000000ff */
[C---:B------:R-:W-:Y:S01]  /*11760*/  FMUL.FTZ R22, R2.reuse, R162 ;  /* 0x000000a202167220 */ /* 0x040fe20000410000 */
[----:B------:R-:W-:Y:S01]  /*11770*/  LDSM.16.MT88.4 R164, [R193+0x1000] ;  /* 0x00100000c1a4783b */ /* 0x000fe20000004200 */
[----:B------:R-:W-:Y:S02]  /*11780*/  FMUL.FTZ R23, R2, R163 ;  /* 0x000000a302177220 */ /* 0x000fe40000410000 */
[----:B------:R-:W-:Y:S01]  /*11790*/  FMUL.FTZ R25, R0, R157 ;  /* 0x0000009d00197220 */ /* 0x000fe20000410000 */
[----:B------:R-:W1:Y:S01]  /*117a0*/  MUFU.EX2 R13, R184 ;  /* 0x000000b8000d7308 */ /* 0x000e620000000800 */
[C---:B------:R-:W-:Y:S02]  /*117b0*/  FMUL.FTZ R26, R2.reuse, R158 ;  /* 0x0000009e021a7220 */ /* 0x040fe40000410000 */
[C---:B------:R-:W-:Y:S02]  /*117c0*/  FMUL.FTZ R27, R2.reuse, R159 ;  /* 0x0000009f021b7220 */ /* 0x040fe40000410000 */
[----:B--2---:R-:W-:Y:S02]  /*117d0*/  FMUL.FTZ R11, R2, R171 ;  /* 0x000000ab020b7220 */ /* 0x004fe40000410000 */
[C---:B------:R-:W-:Y:S02]  /*117e0*/  FMUL.FTZ R24, R0.reuse, R156 ;  /* 0x0000009c00187220 */ /* 0x040fe40000410000 */
[C---:B------:R-:W-:Y:S01]  /*117f0*/  FMUL.FTZ R28, R0.reuse, R152 ;  /* 0x00000098001c7220 */ /* 0x040fe20000410000 */
[----:B------:R-:W-:Y:S01]  /*11800*/  MUFU.EX2 R156, R182 ;  /* 0x000000b6009c7308 */ /* 0x000fe20000000800 */
[----:B------:R-:W-:Y:S02]  /*11810*/  FMUL.FTZ R29, R0, R153 ;  /* 0x00000099001d7220 */ /* 0x000fe40000410000 */
[C---:B------:R-:W-:Y:S02]  /*11820*/  FMUL.FTZ R30, R2.reuse, R154 ;  /* 0x0000009a021e7220 */ /* 0x040fe40000410000 */
[C---:B----4-:R-:W-:Y:S02]  /*11830*/  FMUL.FTZ R10, R2.reuse, R170 ;  /* 0x000000aa020a7220 */ /* 0x050fe40000410000 */
[----:B-----5:R-:W-:Y:S01]  /*11840*/  FFMA.FTZ R160, R2, R233, R173 ;  /* 0x000000e902a07223 */ /* 0x020fe200000100ad */
[----:B------:R-:W-:Y:S01]  /*11850*/  F2FP.PACK_AB R173, R168, R173 ;  /* 0x000000ada8ad723e */ /* 0x000fe200000000ff */
[----:B------:R-:W-:Y:S01]  /*11860*/  FMUL.FTZ R31, R2, R155 ;  /* 0x0000009b021f7220 */ /* 0x000fe20000410000 */
[----:B------:R-:W-:Y:S01]  /*11870*/  MUFU.EX2 R14, R181 ;  /* 0x000000b5000e7308 */ /* 0x000fe20000000800 */
[----:B------:R-:W-:Y:S01]  /*11880*/  LDSM.16.MT88.4 R152, [R193+0x800] ;  /* 0x00080000c198783b */ /* 0x000fe20000004200 */
[C---:B------:R-:W-:Y:S02]  /*11890*/  FMUL.FTZ R36, R0.reuse, R36 ;  /* 0x0000002400247220 */ /* 0x040fe40000410000 */
[----:B------:R-:W-:Y:S01]  /*118a0*/  FMUL.FTZ R37, R0, R37 ;  /* 0x0000002500257220 */ /* 0x000fe20000410000 */
[C---:B---3--:R-:W-:Y:S05]  /*118b0*/  HMMA.16816.F32 R8, R172.reuse, R148, R8 ;  /* 0x00000094ac08723c */ /* 0x048fea0000001808 */
[C---:B------:R-:W-:Y:S01]  /*118c0*/  FMUL.FTZ R38, R2.reuse, R38 ;  /* 0x0000002602267220 */ /* 0x040fe20000410000 */
[----:B------:R-:W-:Y:S01]  /*118d0*/  MUFU.EX2 R178, R178 ;  /* 0x000000b200b27308 */ /* 0x000fe20000000800 */
[----:B------:R-:W-:Y:S01]  /*118e0*/  FMUL.FTZ R39, R2, R39 ;  /* 0x0000002702277220 */ /* 0x000fe20000410000 */
[C---:B------:R-:W-:Y:S01]  /*118f0*/  HMMA.16816.F32 R16, R172.reuse, R150, R16 ;  /* 0x00000096ac10723c */ /* 0x040fe20000001810 */
[----:B------:R-:W2:Y:S03]  /*11900*/  LDSM.16.MT88.4 R148, [R194] ;  /* 0x00000000c294783b */ /* 0x000ea60000004200 */
[C---:B------:R-:W-:Y:S02]  /*11910*/  FMUL.FTZ R40, R0.reuse, R40 ;  /* 0x0000002800287220 */ /* 0x040fe40000410000 */
[----:B------:R-:W-:Y:S02]  /*11920*/  FMUL.FTZ R41, R0, R41 ;  /* 0x0000002900297220 */ /* 0x000fe40000410000 */
[C---:B------:R-:W-:Y:S01]  /*11930*/  FMUL.FTZ R42, R2.reuse, R42 ;  /* 0x0000002a022a7220 */ /* 0x040fe20000410000 */
[----:B------:R-:W-:Y:S03]  /*11940*/  MUFU.EX2 R181, R176 ;  /* 0x000000b000b57308 */ /* 0x000fe60000000800 */
        /* <DEDUP_REMOVED lines=17> */
[----:B------:R-:W-:Y:S01]  /*11a60*/  FMUL.FTZ R57, R0, R57 ;  /* 0x0000003900397220 */ /* 0x000fe20000410000 */
[C---:B--2---:R-:W-:Y:S03]  /*11a70*/  HMMA.16816.F32 R20, R172.reuse, R148, R20 ;  /* 0x00000094ac14723c */ /* 0x044fe60000001814 */
[C---:B------:R-:W-:Y:S02]  /*11a80*/  FMUL.FTZ R58, R2.reuse, R58 ;  /* 0x0000003a023a7220 */ /* 0x040fe40000410000 */
[----:B------:R-:W-:Y:S02]  /*11a90*/  FMUL.FTZ R59, R2, R59 ;  /* 0x0000003b023b7220 */ /* 0x000fe40000410000 */
[C---:B------:R-:W-:Y:S01]  /*11aa0*/  FMUL.FTZ R60, R0.reuse, R60 ;  /* 0x0000003c003c7220 */ /* 0x040fe20000410000 */
[C---:B------:R-:W-:Y:S01]  /*11ab0*/  HMMA.16816.F32 R24, R172.reuse, R150, R24 ;  /* 0x00000096ac18723c */ /* 0x040fe20000001818 */
[----:B------:R-:W2:Y:S01]  /*11ac0*/  LDSM.16.MT88.4 R148, [R196] ;  /* 0x00000000c494783b */ /* 0x000ea20000004200 */
[----:B------:R-:W-:Y:S02]  /*11ad0*/  MUFU.EX2 R6, R6 ;  /* 0x0000000600067308 */ /* 0x000fe40000000800 */
        /* <DEDUP_REMOVED lines=18> */
[C---:B--2---:R-:W-:Y:S03]  /*11c00*/  HMMA.16816.F32 R28, R172.reuse, R148, R28 ;  /* 0x00000094ac1c723c */ /* 0x044fe6000000181c */
[----:B------:R-:W-:Y:S02]  /*11c10*/  FMUL.FTZ R79, R2, R79 ;  /* 0x0000004f024f7220 */ /* 0x000fe40000410000 */
[C---:B------:R-:W-:Y:S02]  /*11c20*/  FMUL.FTZ R80, R0.reuse, R80 ;  /* 0x0000005000507220 */ /* 0x040fe40000410000 */
[----:B------:R-:W-:Y:S01]  /*11c30*/  FMUL.FTZ R81, R0, R81 ;  /* 0x0000005100517220 */ /* 0x000fe20000410000 */
[C---:B------:R-:W-:Y:S01]  /*11c40*/  HMMA.16816.F32 R32, R172.reuse, R150, R32 ;  /* 0x00000096ac20723c */ /* 0x040fe20000001820 */
[----:B------:R-:W2:Y:S03]  /*11c50*/  LDSM.16.MT88.4 R148, [R195] ;  /* 0x00000000c394783b */ /* 0x000ea60000004200 */
        /* <DEDUP_REMOVED lines=18> */
[C---:B--2---:R-:W-:Y:S03]  /*11d80*/  HMMA.16816.F32 R36, R172.reuse, R148, R36 ;  /* 0x00000094ac24723c */ /* 0x044fe60000001824 */
[C---:B------:R-:W-:Y:S02]  /*11d90*/  FMUL.FTZ R100, R0.reuse, R100 ;  /* 0x0000006400647220 */ /* 0x040fe40000410000 */
[----:B------:R-:W-:Y:S02]  /*11da0*/  FMUL.FTZ R101, R0, R101 ;  /* 0x0000006500657220 */ /* 0x000fe40000410000 */
[C---:B------:R-:W-:Y:S01]  /*11db0*/  FMUL.FTZ R102, R2.reuse, R102 ;  /* 0x0000006602667220 */ /* 0x040fe20000410000 */
[C---:B------:R-:W-:Y:S01]  /*11dc0*/  HMMA.16816.F32 R40, R172.reuse, R150, R40 ;  /* 0x00000096ac28723c */ /* 0x040fe20000001828 */
[----:B------:R-:W2:Y:S03]  /*11dd0*/  LDSM.16.MT88.4 R148, [R193+0x1800] ;  /* 0x00180000c194783b */ /* 0x000ea60000004200 */
        /* <DEDUP_REMOVED lines=23> */
[----:B------:R-:W2:Y:S03]  /*11f50*/  LDSM.16.MT88.4 R148, [R194+0x1800] ;  /* 0x00180000c294783b */ /* 0x000ea60000004200 */
[C---:B------:R-:W-:Y:S02]  /*11f60*/  FMUL.FTZ R124, R0.reuse, R124 ;  /* 0x0000007c007c7220 */ /* 0x040fe40000410000 */
[----:B------:R-:W-:Y:S02]  /*11f70*/  FMUL.FTZ R125, R0, R125 ;  /* 0x0000007d007d7220 */ /* 0x000fe40000410000 */
[C---:B------:R-:W-:Y:S04]  /*11f80*/  FMUL.FTZ R126, R2.reuse, R126 ;  /* 0x0000007e027e7220 */ /* 0x040fe80000410000 */
        /* <DEDUP_REMOVED lines=14> */
[----:B-1----:R-:W-:Y:S01]  /*12070*/  FADD.FTZ R0, R13, R177 ;  /* 0x000000b10d007221 */ /* 0x002fe20000010000 */
[C---:B--2---:R-:W-:Y:S01]  /*12080*/  HMMA.16816.F32 R52, R172.reuse, R148, R52 ;  /* 0x00000094ac34723c */ /* 0x044fe20000001834 */
[----:B------:R-:W1:Y:S07]  /*12090*/  MUFU.EX2 R177, R185 ;  /* 0x000000b900b17308 */ /* 0x000e6e0000000800 */
[C---:B------:R-:W-:Y:S01]  /*120a0*/  HMMA.16816.F32 R56, R172.reuse, R150, R56 ;  /* 0x00000096ac38723c */ /* 0x040fe20000001838 */
[----:B------:R-:W2:Y:S03]  /*120b0*/  LDSM.16.MT88.4 R148, [R196+0x1800] ;  /* 0x00180000c494783b */ /* 0x000ea60000004200 */
[----:B---3--:R-:W-:Y:S04]  /*120c0*/  FADD.FTZ R0, R2, R0 ;  /* 0x0000000002007221 */ /* 0x008fe80000010000 */
[----:B------:R-:W-:Y:S04]  /*120d0*/  FADD.FTZ R0, R156, R0 ;  /* 0x000000009c007221 */ /* 0x000fe80000010000 */
[----:B------:R-:W-:Y:S01]  /*120e0*/  FADD.FTZ R0, R14, R0 ;  /* 0x000000000e007221 */ /* 0x000fe20000010000 */
        /* <DEDUP_REMOVED lines=38> */
[----:B------:R-:W1:Y:S03]  /*12350*/  MUFU.EX2 R13, R189 ;  /* 0x000000bd000d7308 */ /* 0x000e660000000800 */
[----:B--2---:R-:W-:Y:S03]  /*12360*/  FADD.FTZ R0, R2, R0 ;  /* 0x0000000002007221 */ /* 0x004fe60000010000 */
[C---:B------:R-:W-:Y:S01]  /*12370*/  HMMA.16816.F32 R16, R148.reuse, R154, R16 ;  /* 0x0000009a9410723c */ /* 0x040fe20000001810 */
[----:B------:R-:W2:Y:S03]  /*12380*/  LDSM.16.MT88.4 R152, [R196+0x800] ;  /* 0x00080000c498783b */ /* 0x000ea60000004200 */
[----:B------:R-:W5:Y:S01]  /*12390*/  MUFU.EX2 R174, R188 ;  /* 0x000000bc00ae7308 */ /* 0x000f620000000800 */
[C---:B----4-:R-:W-:Y:S01]  /*123a0*/  FADD.FTZ R0, R172.reuse, R0 ;  /* 0x00000000ac007221 */ /* 0x050fe20000010000 */
[----:B------:R-:W-:Y:S01]  /*123b0*/  F2FP.PACK_AB R172, R172, R2 ;  /* 0x00000002acac723e */ /* 0x000fe200000000ff */
[----:B------:R-:W-:Y:S07]  /*123c0*/  FADD.FTZ R2, R168, R160 ;  /* 0x000000a0a8027221 */ /* 0x000fee0000010000 */
[----:B------:R-:W4:Y:S01]  /*123d0*/  MUFU.EX2 R14, R187 ;  /* 0x000000bb000e7308 */ /* 0x000f220000000800 */
[----:B-1----:R-:W-:Y:S01]  /*123e0*/  FADD.FTZ R0, R13, R0 ;  /* 0x000000000d007221 */ /* 0x002fe20000010000 */
[C---:B---3--:R-:W-:Y:S03]  /*123f0*/  HMMA.16816.F32 R20, R148.reuse, R156, R20 ;  /* 0x0000009c9414723c */ /* 0x048fe60000001814 */
[C---:B-----5:R-:W-:Y:S01]  /*12400*/  FADD.FTZ R234, R174.reuse, R0 ;  /* 0x00000000aeea7221 */ /* 0x060fe20000010000 */
[----:B------:R-:W-:Y:S04]  /*12410*/  F2FP.PACK_AB R174, R174, R13 ;  /* 0x0000000daeae723e */ /* 0x000fe800000000ff */
[C---:B------:R-:W-:Y:S01]  /*12420*/  HMMA.16816.F32 R24, R148.reuse, R158, R24 ;  /* 0x0000009e9418723c */ /* 0x040fe20000001818 */
[----:B------:R-:W1:Y:S03]  /*12430*/  LDSM.16.MT88.4 R156, [R195+0x800] ;  /* 0x00080000c39c783b */ /* 0x000e660000004200 */
[----:B------:R-:W-:Y:S01]  /*12440*/  FADD.FTZ R0, R161, R2 ;  /* 0x00000002a1007221 */ /* 0x000fe20000010000 */
[----:B------:R-:W-:Y:S02]  /*12450*/  MOV R13, R4 ;  /* 0x00000004000d7202 */ /* 0x000fe40000000f00 */
[----:B----4-:R-:W-:Y:S01]  /*12460*/  F2FP.PACK_AB R175, R6, R14 ;  /* 0x0000000e06af723e */ /* 0x010fe200000000ff */
[----:B------:R-:W-:Y:S01]  /*12470*/  FADD.FTZ R0, R216, R0 ;  /* 0x00000000d8007221 */ /* 0x000fe20000010000 */
[C---:B--2---:R-:W-:Y:S03]  /*12480*/  HMMA.16816.F32 R28, R148.reuse, R152, R28 ;  /* 0x00000098941c723c */ /* 0x044fe6000000181c */
[----:B------:R-:W-:Y:S04]  /*12490*/  FADD.FTZ R0, R178, R0 ;  /* 0x00000000b2007221 */ /* 0x000fe80000010000 */
[----:B------:R-:W-:Y:S01]  /*124a0*/  FADD.FTZ R0, R181, R0 ;  /* 0x00000000b5007221 */ /* 0x000fe20000010000 */
[C---:B------:R-:W-:Y:S01]  /*124b0*/  HMMA.16816.F32 R32, R148.reuse, R154, R32 ;  /* 0x0000009a9420723c */ /* 0x040fe20000001820 */
[----:B------:R-:W2:Y:S03]  /*124c0*/  LDSM.16.MT88.4 R152, [R193+0x2000] ;  /* 0x00200000c198783b */ /* 0x000ea60000004200 */
[----:B------:R-:W-:Y:S04]  /*124d0*/  FADD.FTZ R0, R179, R0 ;  /* 0x00000000b3007221 */ /* 0x000fe80000010000 */
[----:B------:R-:W-:Y:S04]  /*124e0*/  FADD.FTZ R0, R180, R0 ;  /* 0x00000000b4007221 */ /* 0x000fe80000010000 */
[----:B------:R-:W-:Y:S04]  /*124f0*/  FADD.FTZ R0, R176, R0 ;  /* 0x00000000b0007221 */ /* 0x000fe80000010000 */
[----:B------:R-:W-:Y:S04]  /*12500*/  FADD.FTZ R0, R177, R0 ;  /* 0x00000000b1007221 */ /* 0x000fe80000010000 */
[----:B------:R-:W-:Y:S01]  /*12510*/  FADD.FTZ R0, R14, R0 ;  /* 0x000000000e007221 */ /* 0x000fe20000010000 */
[C---:B-1----:R-:W-:Y:S03]  /*12520*/  HMMA.16816.F32 R36, R148.reuse, R156, R36 ;  /* 0x0000009c9424723c */ /* 0x042fe60000001824 */
[----:B------:R-:W-:Y:S01]  /*12530*/  FADD.FTZ R233, R6, R0 ;  /* 0x0000000006e97221 */ /* 0x000fe20000010000 */
[----:B------:R-:W-:Y:S02]  /*12540*/  IADD3 R0, R225, -0x1, RZ ;  /* 0xffffffffe1007810 */ /* 0x000fe40007ffe0ff */
[----:B------:R-:W-:Y:S02]  /*12550*/  MOV R6, R3 ;  /* 0x0000000300067202 */ /* 0x000fe40000000f00 */
[C---:B------:R-:W-:Y:S01]  /*12560*/  HMMA.16816.F32 R40, R148.reuse, R158, R40 ;  /* 0x0000009e9428723c */ /* 0x040fe20000001828 */
[----:B------:R-:W1:Y:S03]  /*12570*/  LDSM.16.MT88.4 R156, [R194+0x2000] ;  /* 0x00200000c29c783b */ /* 0x000e660000004200 */
[----:B------:R-:W-:Y:S04]  /*12580*/  MOV R225, R0 ;  /* 0x0000000000e17202 */ /* 0x000fe80000000f00 */
        /* <DEDUP_REMOVED lines=31> */
[C---:B------:R-:W-:Y:S08]  /*12780*/  HMMA.16816.F32 R128, R148.reuse, R154, R128 ;  /* 0x0000009a9480723c */ /* 0x040ff00000001880 */
[C---:B-1----:R-:W-:Y:S08]  /*12790*/  HMMA.16816.F32 R132, R148.reuse, R156, R132 ;  /* 0x0000009c9484723c */ /* 0x042ff00000001884 */
        /* <DEDUP_REMOVED lines=48> */
[----:B------:R-:W-:-:S11]  /*12aa0*/  @P0 BRA `(.L_x_2407) ;  /* 0xffffc59000000947 */ /* 0x000fd6000383ffff */
[----:B------:R-:W2:Y:S01]  /*12ab0*/  LDL R2, [R1+0x4] ;  /* 0x0000040001027983 */ /* 0x000ea20000100800 */
[----:B------:R-:W-:Y:S01]  /*12ac0*/  MOV R225, R0 ;  /* 0x0000000000e17202 */ /* 0x000fe20000000f00 */
[----:B------:R-:W-:-:S02]  /*12ad0*/  IMAD.MOV.U32 R6, RZ, RZ, R3 ;  /* 0x000000ffff067224 */ /* 0x000fc400078e0003 */
[----:B------:R-:W-:Y:S01]  /*12ae0*/  IMAD.MOV.U32 R13, RZ, RZ, R4 ;  /* 0x000000ffff0d7224 */ /* 0x000fe200078e0004 */
[----:B--2---:R-:W-:-:S07]  /*12af0*/  SHF.L.U32 R0, R2, 0x7, RZ ;  /* 0x0000000702007819 */ /* 0x004fce00000006ff */
.L_x_2384:
[----:B------:R-:W-:Y:S01]  /*12b00*/  IMAD.MOV.U32 R4, RZ, RZ, 0x1 ;  /* 0x00000001ff047424 */ /* 0x000fe200078e00ff */
[----:B------:R-:W-:-:S04]  /*12b10*/  IADD3 R0, R0, 0x7f, RZ ;  /* 0x0000007f00007810 */ /* 0x000fc80007ffe0ff */
[----:B------:R-:W-:-:S13]  /*12b20*/  ISETP.NE.AND P0, PT, R4, c[0x0][0x2c4], PT ;  /* 0x0000b10004007a0c */ /* 0x000fda0003f05270 */
[----:B------:R-:W-:-:S05]  /*12b30*/  @P0 IMAD.HI.U32 R2, R0, c[0x0][0x2c8], RZ ;  /* 0x0000b20000020a27 */ /* 0x000fca00078e00ff */
[----:B------:R-:W-:Y:S02]  /*12b40*/  @P0 SHF.R.U32.HI R0, RZ, c[0x0][0x2cc], R2 ;  /* 0x0000b300ff000a19 */ /* 0x000fe40000011602 */
[----:B------:R-:W2:Y:S01]  /*12b50*/  LDL R2, [R1+0x64] ;  /* 0x0000640001027983 */ /* 0x000ea20000100800 */
[----:B------:R-:W-:Y:S02]  /*12b60*/  ISETP.LE.AND P1, PT, R4, c[0x0][0x32c], PT ;  /* 0x0000cb0004007a0c */ /* 0x000fe40003f23270 */
[----:B--2---:R-:W-:Y:S02]  /*12b70*/  IADD3 R2, R0, 0x1, R2 ;  /* 0x0000000100027810 */ /* 0x004fe40007ffe002 */
[----:B------:R-:W2:Y:S01]  /*12b80*/  LDL R0, [R1+0x58] ;  /* 0x0000580001007983 */ /* 0x000ea20000100800 */
[----:B------:R-:W-:-:S08]  /*12b90*/  LOP3.LUT R213, R213, 0xffffefff, RZ, 0xc0, !PT ;  /* 0xffffefffd5d57812 */ /* 0x000fd000078ec0ff */
[----:B------:R-:W-:Y:S01]  /*12ba0*/  @P1 LOP3.LUT R213, R213, 0x1000, RZ, 0xfc, !PT ;  /* 0x00001000d5d51812 */ /* 0x000fe200078efcff */
[----:B--2---:R-:W-:-:S05]  /*12bb0*/  IMAD.IADD R0, R2, 0x1, -R0 ;  /* 0x0000000102007824 */ /* 0x004fca00078e0a00 */
[----:B------:R-:W-:Y:S01]  /*12bc0*/  IADD3 R2, R0, -c[0x0][0x324], RZ ;  /* 0x8000c90000027a10 */ /* 0x000fe20007ffe0ff */
[----:B------:R-:W-:Y:S05]  /*12bd0*/  @!P1 BRA `(.L_x_2408) ;  /* 0x000000f000009947 */ /* 0x000fea0003800000 */
[----:B------:R-:W-:Y:S01]  /*12be0*/  ISETP.GT.AND P0, PT, R0, -0x1, PT ;  /* 0xffffffff0000780c */ /* 0x000fe20003f04270 */
[----:B------:R-:W-:-:S12]  /*12bf0*/  BSSY B0, `(.L_x_2409) ;  /* 0x000000b000007945 */ /* 0x000fd80003800000 */
[----:B------:R-:W-:Y:S05]  /*12c00*/  @P0 BRA `(.L_x_2410) ;  /* 0x0000006000000947 */ /* 0x000fea0003800000 */
[----:B------:R-:W-:Y:S02]  /*12c10*/  ISETP.NE.AND P0, PT, R4, c[0x0][0x32c], PT ;  /* 0x0000cb0004007a0c */ /* 0x000fe40003f05270 */
[----:B------:R-:W-:-:S11]  /*12c20*/  LOP3.LUT R0, RZ, R0, RZ, 0x33, !PT ;  /* 0x00000000ff007212 */ /* 0x000fd600078e33ff */
[----:B------:R-:W-:-:S05]  /*12c30*/  @P0 IMAD.HI.U32 R3, R0, c[0x0][0x330], RZ ;  /* 0x0000cc0000030a27 */ /* 0x000fca00078e00ff */
[----:B------:R-:W-:-:S04]  /*12c40*/  @P0 SHF.R.U32.HI R0, RZ, c[0x0][0x334], R3 ;  /* 0x0000cd00ff000a19 */ /* 0x000fc80000011603 */
[----:B------:R-:W-:Y:S01]  /*12c50*/  LOP3.LUT R0, RZ, R0, RZ, 0x33, !PT ;  /* 0x00000000ff007212 */ /* 0x000fe200078e33ff */
[----:B------:R-:W-:Y:S05]  /*12c60*/  BRA `(.L_x_2411) ;  /* 0x0000003000007947 */ /* 0x000fea0003800000 */
.L_x_2410:
[----:B------:R-:W-:-:S13]  /*12c70*/  ISETP.NE.AND P0, PT, R4, c[0x0][0x32c], PT ;  /* 0x0000cb0004007a0c */ /* 0x000fda0003f05270 */
[----:B------:R-:W-:-:S05]  /*12c80*/  @P0 IMAD.HI.U32 R3, R0, c[0x0][0x330], RZ ;  /* 0x0000cc0000030a27 */ /* 0x000fca00078e00ff */
[----:B------:R-:W-:Y:S02]  /*12c90*/  @P0 SHF.R.U32.HI R0, RZ, c[0x0][0x334], R3 ;  /* 0x0000cd00ff000a19 */ /* 0x000fe40000011603 */
.L_x_2411:
[----:B------:R-:W-:Y:S05]  /*12ca0*/  BSYNC B0 ;  /* 0x0000000000007941 */ /* 0x000fea0003800000 */
.L_x_2409:
[----:B------:R-:W-:-:S05]  /*12cb0*/  IMAD R0, R0, c[0x0][0x32c], RZ ;  /* 0x0000cb0000007a24 */ /* 0x000fca00078e02ff */
[----:B------:R-:W-:-:S04]  /*12cc0*/  IMNMX R2, R2, R0, !PT ;  /* 0x0000000002027217 */ /* 0x000fc80007800200 */
.L_x_2408:
[----:B------:R-:W-:-:S05]  /*12cd0*/  IADD3 R2, R2, 0x2f, RZ ;  /* 0x0000002f02027810 */ /* 0x000fca0007ffe0ff */
[----:B------:R-:W-:-:S05]  /*12ce0*/  IMAD.HI R2, R2, 0x2aaaaaab, RZ ;  /* 0x2aaaaaab02027827 */ /* 0x000fca00078e02ff */
[----:B------:R-:W-:-:S04]  /*12cf0*/  SHF.R.U32.HI R217, RZ, 0x1f, R2 ;  /* 0x0000001fffd97819 */ /* 0x000fc80000011602 */
[----:B------:R-:W-:-:S04]  /*12d00*/  LEA.HI.SX32 R217, R2, R217, 0x1d ;  /* 0x000000d902d97211 */ /* 0x000fc800078feaff */
[----:B------:R-:W-:-:S04]  /*12d10*/  IMNMX R217, R246, R217, !PT ;  /* 0x000000d9f6d97217 */ /* 0x000fc80007800200 */
[----:B------:R-:W-:-:S13]  /*12d20*/  ISETP.GE.AND P0, PT, R225, R217, PT ;  /* 0x000000d9e100720c */ /* 0x000fda0003f06270 */
[----:B------:R-:W-:Y:S05]  /*12d30*/  @!P0 BRA `(.L_x_2412) ;  /* 0x00002ee000008947 */ /* 0x000fea0003800000 */
.L_x_2425:
[----:B------:R-:W-:Y:S04]  /*12d40*/  DEPBAR.LE SB0, 0x0 ;  /* 0x000080000000791a */ /* 0x000fe80000000000 */
[----:B------:R-:W-:Y:S01]  /*12d50*/  WARPSYNC 0xffffffff ;  /* 0xffffffff00007948 */ /* 0x000fe20003800000 */
[----:B------:R-:W-:Y:S01]  /*12d60*/  BAR.SYNC.DEFER_BLOCKING 0x0 ;  /* 0x0000000000007b1d */ /* 0x000fe20000010000 */
[----:B------:R-:W-:Y:S02]  /*12d70*/  ISETP.GT.AND P0, PT, R246, R225, PT ;  /* 0x000000e1f600720c */ /* 0x000fe40003f04270 */
[----:B------:R-:W-:Y:S03]  /*12d80*/  MOV R4, R13 ;  /* 0x0000000d00047202 */ /* 0x000fe60000000f00 */
        /* <DEDUP_REMOVED lines=26> */
.L_x_2541:
[----:B------:R-:W-:-:S05]  /*12f30*/  BRA.DIV ~URZ, `(.L_x_2416) ;  /* 0x0000d7f27f007947 */ /* 0x000fca000b800000 */
[----:B------:R4:W3:Y:S02]  /*12f40*/  SHFL.IDX PT, R0, R10, RZ, 0x181f ;  /* 0x00181fff0a007589 */ /* 0x0008e400000e0000 */
.L_x_2542:
[----:B------:R-:W-:Y:S01]  /*12f50*/  SHF.R.S32.HI R2, RZ, 0x1f, R215 ;  /* 0x0000001fff027819 */ /* 0x000fe200000114d7 */
[C---:B------:R-:W-:Y:S01]  /*12f60*/  IMAD.SHL.U32 R22, R215.reuse, 0x2, RZ ;  /* 0x00000002d7167824 */ /* 0x040fe200078e00ff */
[C---:B------:R-:W-:Y:S01]  /*12f70*/  ISETP.GE.AND P3, PT, R215.reuse, c[0x0][0x1d4], PT ;  /* 0x00007500d7007a0c */ /* 0x040fe20003f66270 */
[----:B------:R-:W-:Y:S01]  /*12f80*/  IMAD.SHL.U32 R20, R232, 0x2, RZ ;  /* 0x00000002e8147824 */ /* 0x000fe200078e00ff */
[C---:B------:R-:W-:Y:S02]  /*12f90*/  SHF.L.U64.HI R21, R215.reuse, 0x1, R2 ;  /* 0x00000001d7157819 */ /* 0x040fe40000010202 */
        /* <DEDUP_REMOVED lines=12> */
[----:B------:R-:W-:Y:S02]  /*13060*/  IADD3 R23, R215, 0xc0, RZ ;  /* 0x000000c0d7177810 */ /* 0x000fe40007ffe0ff */
[----:B------:R-:W-:Y:S02]  /*13070*/  SHF.L.U64.HI R28, R230, 0x1, R242 ;  /* 0x00000001e61c7819 */ /* 0x000fe400000102f2 */
[----:B------:R-:W-:Y:S02]  /*13080*/  LOP3.LUT P1, RZ, R213, 0x800, RZ, 0xc0, !PT ;  /* 0x00000800d5ff7812 */ /* 0x000fe4000782c0ff */
[----:B---3--:R-:W-:Y:S05]  /*13090*/  IADD3 R2, P0, R0, R20, RZ ;  /* 0x0000001400027210 */ /* 0x008fea0007f1e0ff */
[----:B------:R-:W-:Y:S05]  /*130a0*/  IMAD.X R3, R8, 0x1, R30, P0 ;  /* 0x0000000108037824 */ /* 0x000fea00000e061e */
[----:B------:R3:W-:Y:S01]  /*130b0*/  LDGSTS.E.BYPASS.LTC128B.128 [R214+0x5880], [R2.64], !P2 ;  /* 0x0588000002d67fae */ /* 0x0007e2000d101d4a */
[----:B------:R-:W-:Y:S01]  /*130c0*/  ISETP.GE.AND P2, PT, R14, c[0x0][0x1d4], PT ;  /* 0x000075000e007a0c */ /* 0x000fe20003f46270 */
[----:B------:R-:W-:Y:S01]  /*130d0*/  IMAD.SHL.U32 R14, R230, 0x2, RZ ;  /* 0x00000002e60e7824 */ /* 0x000fe200078e00ff */
[----:B---3--:R-:W-:Y:S05]  /*130e0*/  IADD3 R2, P0, R0, R11, RZ ;  /* 0x0000000b00027210 */ /* 0x008fea0007f1e0ff */
[----:B------:R-:W-:Y:S06]  /*130f0*/  IMAD.X R3, R8, 0x1, R29, P0 ;  /* 0x0000000108037824 */ /* 0x000fec00000e061d */
        /* <DEDUP_REMOVED lines=9> */
.L_x_2543:
        /* <DEDUP_REMOVED lines=8> */
[----:B---3--:R-:W-:Y:S01]  /*13210*/  IADD3 R9, R215, 0xc0, RZ ;  /* 0x000000c0d7097810 */ /* 0x008fe20007ffe0ff */
[----:B------:R-:W-:Y:S01]  /*13220*/  IMAD.X R21, R8, 0x1, R30, P0 ;  /* 0x0000000108157824 */ /* 0x000fe200000e061e */
[----:B------:R-:W-:Y:S01]  /*13230*/  IADD3 R10, P0, R0, R11, RZ ;  /* 0x0000000b000a7210 */ /* 0x000fe20007f1e0ff */
        /* <DEDUP_REMOVED lines=11> */
.L_x_2414:
[----:B------:R-:W-:Y:S05]  /*132f0*/  BSYNC B0 ;  /* 0x0000000000007941 */ /* 0x000fea0003800000 */
.L_x_2413:
        /* <DEDUP_REMOVED lines=184> */
[----:B------:R1:W2:Y:S04]  /*13e80*/  @!P1 LDG.E R224, [R172.64] ;  /* 0x0000000aace09981 */ /* 0x0002a8000c1e1900 */
[----:B------:R-:W-:Y:S04]  /*13e90*/  IMAD R0, R0, c[0x0][0x1e0], RZ ;  /* 0x0000780000007a24 */ /* 0x000fe800078e02ff */
[----:B------:R-:W-:Y:S04]  /*13ea0*/  IMAD R0, R226, c[0x0][0x1e4], R0 ;  /* 0x00007900e2007a24 */ /* 0x000fe800078e0200 */
[----:B------:R-:W-:Y:S01]  /*13eb0*/  IMAD.IADD R3, R3, 0x1, R0 ;  /* 0x0000000103037824 */ /* 0x000fe200078e0200 */
[----:B-1----:R-:W-:Y:S02]  /*13ec0*/  IADD3 R172, -R241, 0x30, RZ ;  /* 0x00000030f1ac7810 */ /* 0x002fe40007ffe1ff */
[----:B--2---:R-:W-:Y:S01]  /*13ed0*/  SHF.R.S32.HI R0, RZ, 0x1f, R224 ;  /* 0x0000001fff007819 */ /* 0x004fe200000114e0 */
[----:B------:R-:W-:Y:S04]  /*13ee0*/  IMAD.WIDE.U32 R2, R224, c[0x0][0x1f0], R2 ;  /* 0x00007c00e0027a25 */ /* 0x000fe800078e0002 */
[----:B------:R-:W-:Y:S01]  /*13ef0*/  IMAD R173, R0, c[0x0][0x1f0], RZ ;  /* 0x00007c0000ad7a24 */ /* 0x000fe200078e02ff */
[----:B-----5:R-:W-:Y:S03]  /*13f00*/  IADD3 R0, P0, R218, R2, RZ ;  /* 0x00000002da007210 */ /* 0x020fe60007f1e0ff */
[----:B------:R-:W-:Y:S05]  /*13f10*/  IMAD R173, R224, c[0x0][0x1f4], R173 ;  /* 0x00007d00e0ad7a24 */ /* 0x000fea00078e02ad */
[----:B------:R-:W-:Y:S02]  /*13f20*/  IADD3.X R173, R216, R3, R173, P0, !PT ;  /* 0x00000003d8ad7210 */ /* 0x000fe400007fe4ad */
[C---:B------:R-:W-:Y:S04]  /*13f30*/  LEA R176, P0, R0.reuse, c[0x0][0x1c8], 0x1 ;  /* 0x0000720000b07a11 */ /* 0x040fe800078008ff */
[----:B------:R-:W-:Y:S02]  /*13f40*/  LEA.HI.X R173, R0, c[0x0][0x1cc], R173, 0x1, P0 ;  /* 0x0000730000ad7a11 */ /* 0x000fe400000f0cad */
[----:B------:R-:W-:Y:S01]  /*13f50*/  ISETP.GE.AND P0, PT, R172, 0x1, PT ;  /* 0x00000001ac00780c */ /* 0x000fe20003f06270 */
[----:B------:R-:W-:-:S10]  /*13f60*/  BRA.DIV ~URZ, `(.L_x_2420) ;  /* 0x0000c9027f007947 */ /* 0x000fd4000b800000 */
[----:B------:R1:W2:Y:S02]  /*13f70*/  SHFL.IDX PT, R14, R173, RZ, 0x181f ;  /* 0x00181fffad0e7589 */ /* 0x0002a400000e0000 */
.L_x_2544:
[----:B------:R-:W-:-:S05]  /*13f80*/  BRA.DIV ~URZ, `(.L_x_2421) ;  /* 0x0000c9527f007947 */ /* 0x000fca000b800000 */
[----:B------:R3:W4:Y:S02]  /*13f90*/  SHFL.IDX PT, R0, R176, RZ, 0x181f ;  /* 0x00181fffb0007589 */ /* 0x00072400000e0000 */
.L_x_2545:
[C---:B------:R-:W-:Y:S02]  /*13fa0*/  IADD3 R2, R215.reuse, 0x40, RZ ;  /* 0x00000040d7027810 */ /* 0x040fe40007ffe0ff */
[C---:B------:R-:W-:Y:S02]  /*13fb0*/  ISETP.GE.AND P3, PT, R215.reuse, c[0x0][0x1d4], PT ;  /* 0x00007500d7007a0c */ /* 0x040fe40003f66270 */
[----:B------:R-:W-:Y:S02]  /*13fc0*/  SHF.R.S32.HI R3, RZ, 0x1f, R215 ;  /* 0x0000001fff037819 */ /* 0x000fe400000114d7 */
[C---:B----4-:R-:W-:Y:S02]  /*13fd0*/  @P0 LEA R174, P1, R215.reuse, R0, 0x1 ;  /* 0x00000000d7ae0211 */ /* 0x050fe400078208ff */
[----:B------:R-:W-:Y:S02]  /*13fe0*/  ISETP.GE.AND P2, PT, R2, c[0x0][0x1d4], PT ;  /* 0x0000750002007a0c */ /* 0x000fe40003f46270 */
[C---:B--2---:R-:W-:Y:S02]  /*13ff0*/  @P0 LEA.HI.X R175, R215.reuse, R14, R3, 0x1, P1 ;  /* 0x0000000ed7af0211 */ /* 0x044fe400008f0c03 */
[C---:B------:R-:W-:Y:S02]  /*14000*/  @P0 LEA R2, P1, R232.reuse, R0, 0x1 ;  /* 0x00000000e8020211 */ /* 0x040fe400078208ff */
[C---:B------:R-:W-:Y:S01]  /*14010*/  IADD3 R178, R215.reuse, 0x80, RZ ;  /* 0x00000080d7b27810 */ /* 0x040fe20007ffe0ff */
        /* <DEDUP_REMOVED lines=19> */
.L_x_2546:
[C---:B--2---:R-:W-:Y:S02]  /*14150*/  IADD3 R2, R215.reuse, 0x40, RZ ;  /* 0x00000040d7027810 */ /* 0x044fe40007ffe0ff */
[C---:B------:R-:W-:Y:S02]  /*14160*/  ISETP.GE.AND P3, PT, R215.reuse, c[0x0][0x1d4], PT ;  /* 0x00007500d7007a0c */ /* 0x040fe40003f66270 */
[----:B------:R-:W-:Y:S02]  /*14170*/  SHF.R.S32.HI R3, RZ, 0x1f, R215 ;  /* 0x0000001fff037819 */ /* 0x000fe400000114d7 */
[C---:B------:R-:W-:Y:S02]  /*14180*/  @P0 LEA R172, P1, R215.reuse, R0, 0x1 ;  /* 0x00000000d7ac0211 */ /* 0x040fe400078208ff */
[----:B------:R-:W-:Y:S02]  /*14190*/  ISETP.GE.AND P2, PT, R2, c[0x0][0x1d4], PT ;  /* 0x0000750002007a0c */ /* 0x000fe40003f46270 */
[C---:B-1--4-:R-:W-:Y:S02]  /*141a0*/  @P0 LEA.HI.X R173, R215.reuse, R14, R3, 0x1, P1 ;  /* 0x0000000ed7ad0211 */ /* 0x052fe400008f0c03 */
        /* <DEDUP_REMOVED lines=17> */
.L_x_2419:
[----:B------:R-:W-:Y:S05]  /*142c0*/  BSYNC B0 ;  /* 0x0000000000007941 */ /* 0x000fea0003800000 */
.L_x_2418:
        /* <DEDUP_REMOVED lines=27> */
.L_x_2547:
[----:B-12---:R-:W-:Y:S01]  /*14480*/  FMNMX.FTZ R0, R0, R2, !PT ;  /* 0x0000000200007209 */ /* 0x006fe20007810000 */
[----:B------:R-:W-:-:S05]  /*14490*/  BRA.DIV ~URZ, `(.L_x_2424) ;  /* 0x0000c5d27f007947 */ /* 0x000fca000b800000 */
[----:B------:R-:W1:Y:S02]  /*144a0*/  SHFL.BFLY PT, R13, R0, 0x1, 0x1f ;  /* 0x0c201f00000d7f89 */ /* 0x000e6400000e0000 */
[----:B-1----:R-:W-:Y:S02]  /*144b0*/  FMNMX.FTZ R13, R0, R13, !PT ;  /* 0x0000000d000d7209 */ /* 0x002fe40007810000 */
[----:B------:R-:W1:Y:S02]  /*144c0*/  SHFL.BFLY PT, R0, R14, 0x2, 0x1f ;  /* 0x0c401f000e007f89 */ /* 0x000e6400000e0000 */
[----:B-1----:R-:W-:Y:S05]  /*144d0*/  FMNMX.FTZ R0, R14, R0, !PT ;  /* 0x000000000e007209 */ /* 0x002fea0007810000 */
[----:B------:R1:W2:Y:S02]  /*144e0*/  SHFL.BFLY PT, R2, R0, 0x1, 0x1f ;  /* 0x0c201f0000027f89 */ /* 0x0002a400000e0000 */
.L_x_2548:
[----:B--2---:R-:W-:Y:S01]  /*144f0*/  FMNMX.FTZ R3, R2, R0, !PT ;  /* 0x0000000002037209 */ /* 0x004fe20007810000 */
[C---:B-1----:R-:W-:Y:S01]  /*14500*/  FADD.FTZ R0, -R13.reuse, R4 ;  /* 0x000000040d007221 */ /* 0x042fe20000010100 */
        /* <DEDUP_REMOVED lines=18> */
[----:B------:R-:W2:Y:S01]  /*14630*/  MUFU.EX2 R9, R9 ;  /* 0x0000000900097308 */ /* 0x000ea20000000800 */
[----:B------:R-:W-:Y:S04]  /*14640*/  FMUL.FTZ R4, R3, c[0x0][0x2d0] ;  /* 0x0000b40003047a20 */ /* 0x000fe80000410000 */
        /* <DEDUP_REMOVED lines=12> */
[--C-:B---3--:R-:W-:Y:S02]  /*14710*/  FFMA.FTZ R176, R23, c[0x0][0x2d0], -R4.reuse ;  /* 0x0000b40017b07a23 */ /* 0x108fe40000010804 */
[----:B------:R-:W-:Y:S03]  /*14720*/  FFMA.FTZ R4, R35, c[0x0][0x2d0], -R4 ;  /* 0x0000b40023047a23 */ /* 0x000fe60000010804 */
[----:B------:R-:W-:Y:S10]  /*14730*/  MUFU.EX2 R216, R173 ;  /* 0x000000ad00d87308 */ /* 0x000ff40000000800 */
[----:B------:R-:W-:Y:S10]  /*14740*/  MUFU.EX2 R178, R178 ;  /* 0x000000b200b27308 */ /* 0x000ff40000000800 */
[----:B------:R-:W-:Y:S10]  /*14750*/  MUFU.EX2 R179, R179 ;  /* 0x000000b300b37308 */ /* 0x000ff40000000800 */
[----:B------:R-:W-:Y:S01]  /*14760*/  MUFU.EX2 R4, R4 ;  /* 0x0000000400047308 */ /* 0x000fe20000000800 */
[C---:B-1----:R-:W-:Y:S01]  /*14770*/  FFMA.FTZ R0, R2.reuse, R234, R172 ;  /* 0x000000ea02007223 */ /* 0x042fe200000100ac */
[----:B--2---:R-:W-:Y:S01]  /*14780*/  F2FP.PACK_AB R172, R9, R172 ;  /* 0x000000ac09ac723e */ /* 0x004fe200000000ff */
[C---:B------:R-:W-:Y:S01]  /*14790*/  FMUL.FTZ R32, R2.reuse, R148 ;  /* 0x0000009402207220 */ /* 0x040fe20000410000 */
[----:B----4-:R-:W-:Y:S01]  /*147a0*/  F2FP.PACK_AB R174, R17, R16 ;  /* 0x0000001011ae723e */ /* 0x010fe200000000ff */
[----:B------:R-:W-:Y:S02]  /*147b0*/  FADD.FTZ R8, R9, R0 ;  /* 0x0000000009087221 */ /* 0x000fe40000010000 */
[----:B------:R-:W-:Y:S02]  /*147c0*/  FADD.FTZ R0, -R3, R6 ;  /* 0x0000000603007221 */ /* 0x000fe40000010100 */
[----:B------:R-:W-:Y:S02]  /*147d0*/  FMUL.FTZ R33, R2, R149 ;  /* 0x0000009502217220 */ /* 0x000fe40000410000 */
[----:B------:R-:W-:Y:S02]  /*147e0*/  FMUL.FTZ R0, R0, c[0x0][0x2d0] ;  /* 0x0000b40000007a20 */ /* 0x000fe40000410000 */
[----:B------:R-:W-:Y:S02]  /*147f0*/  FADD.FTZ R6, R16, R8 ;  /* 0x0000000810067221 */ /* 0x000fe40000010000 */
[C---:B------:R-:W-:Y:S02]  /*14800*/  FMUL.FTZ R8, R2.reuse, R168 ;  /* 0x000000a802087220 */ /* 0x040fe40000410000 */
[----:B------:R-:W1:Y:S01]  /*14810*/  MUFU.EX2 R0, R0 ;  /* 0x0000000000007308 */ /* 0x000e620000000800 */
[----:B------:R-:W-:Y:S02]  /*14820*/  FADD.FTZ R184, R17, R6 ;  /* 0x0000000611b87221 */ /* 0x000fe40000010000 */
        /* <DEDUP_REMOVED lines=10> */
[----:B------:R-:W3:Y:S01]  /*148d0*/  MUFU.EX2 R161, R14 ;  /* 0x0000000e00a17308 */ /* 0x000ee20000000800 */
[C---:B------:R-:W-:Y:S02]  /*148e0*/  FMUL.FTZ R36, R2.reuse, R36 ;  /* 0x0000002402247220 */ /* 0x040fe40000410000 */
[----:B------:R-:W-:Y:S02]  /*148f0*/  FMUL.FTZ R37, R2, R37 ;  /* 0x0000002502257220 */ /* 0x000fe40000410000 */
[C---:B-1----:R-:W-:Y:S02]  /*14900*/  FMUL.FTZ R34, R0.reuse, R150 ;  /* 0x0000009600227220 */ /* 0x042fe40000410000 */
[C---:B------:R-:W-:Y:S02]  /*14910*/  FMUL.FTZ R35, R0.reuse, R151 ;  /* 0x0000009700237220 */ /* 0x040fe40000410000 */
[----:B------:R-:W1:Y:S01]  /*14920*/  LDSM.16.MT88.4 R148, [R193] ;  /* 0x00000000c194783b */ /* 0x000e620000004200 */
[----:B------:R-:W4:Y:S01]  /*14930*/  MUFU.EX2 R6, R10 ;  /* 0x0000000a00067308 */ /* 0x000f220000000800 */
[C---:B------:R-:W-:Y:S02]  /*14940*/  FMUL.FTZ R18, R0.reuse, R166 ;  /* 0x000000a600127220 */ /* 0x040fe40000410000 */
[C---:B------:R-:W-:Y:S02]  /*14950*/  FMUL.FTZ R19, R0.reuse, R167 ;  /* 0x000000a700137220 */ /* 0x040fe40000410000 */
[C---:B--2---:R-:W-:Y:S02]  /*14960*/  FMUL.FTZ R11, R0.reuse, R171 ;  /* 0x000000ab000b7220 */ /* 0x044fe40000410000 */
[C---:B------:R-:W-:Y:S01]  /*14970*/  FMUL.FTZ R22, R0.reuse, R162 ;  /* 0x000000a200167220 */ /* 0x040fe20000410000 */
[----:B------:R-:W-:Y:S01]  /*14980*/  LDSM.16.MT88.4 R164, [R193+0x1000] ;  /* 0x00100000c1a4783b */ /* 0x000fe20000004200 */
        /* <DEDUP_REMOVED lines=8> */
[----:B------:R-:W-:Y:S01]  /*14a10*/  LDSM.16.MT88.4 R152, [R193+0x800] ;  /* 0x00080000c198783b */ /* 0x000fe20000004200 */
[----:B------:R-:W-:Y:S01]  /*14a20*/  FMUL.FTZ R39, R0, R39 ;  /* 0x0000002700277220 */ /* 0x000fe20000410000 */
[----:B------:R-:W-:Y:S01]  /*14a30*/  MUFU.EX2 R14, R180 ;  /* 0x000000b4000e7308 */ /* 0x000fe20000000800 */
[----:B------:R-:W-:Y:S01]  /*14a40*/  FMUL.FTZ R40, R2, R40 ;  /* 0x0000002802287220 */ /* 0x000fe20000410000 */
[----:B----4-:R-:W-:Y:S01]  /*14a50*/  F2FP.PACK_AB R173, R168, R6 ;  /* 0x00000006a8ad723e */ /* 0x010fe200000000ff */
[----:B------:R-:W-:Y:S02]  /*14a60*/  FMUL.FTZ R10, R0, R170 ;  /* 0x000000aa000a7220 */ /* 0x000fe40000410000 */
[----:B------:R-:W-:Y:S02]  /*14a70*/  FMUL.FTZ R41, R2, R41 ;  /* 0x0000002902297220 */ /* 0x000fe40000410000 */
[C---:B------:R-:W-:Y:S02]  /*14a80*/  FMUL.FTZ R42, R0.reuse, R42 ;  /* 0x0000002a002a7220 */ /* 0x040fe40000410000 */
[----:B------:R-:W-:Y:S01]  /*14a90*/  FMUL.FTZ R43, R0, R43 ;  /* 0x0000002b002b7220 */ /* 0x000fe20000410000 */
[----:B------:R-:W-:Y:S01]  /*14aa0*/  MUFU.EX2 R180, R177 ;  /* 0x000000b100b47308 */ /* 0x000fe20000000800 */
[C---:B------:R-:W-:Y:S02]  /*14ab0*/  FMUL.FTZ R44, R2.reuse, R44 ;  /* 0x0000002c022c7220 */ /* 0x040fe40000410000 */
[----:B------:R-:W-:Y:S02]  /*14ac0*/  FMUL.FTZ R45, R2, R45 ;  /* 0x0000002d022d7220 */ /* 0x000fe40000410000 */
[C---:B------:R-:W-:Y:S01]  /*14ad0*/  FMUL.FTZ R46, R0.reuse, R46 ;  /* 0x0000002e002e7220 */ /* 0x040fe20000410000 */
[C---:B-1----:R-:W-:Y:S04]  /*14ae0*/  HMMA.16816.F32 R8, R172.reuse, R148, R8 ;  /* 0x00000094ac08723c */ /* 0x042fe80000001808 */
[----:B------:R-:W-:Y:S01]  /*14af0*/  MUFU.EX2 R181, R176 ;  /* 0x000000b000b57308 */ /* 0x000fe20000000800 */
[----:B------:R-:W-:Y:S02]  /*14b00*/  FMUL.FTZ R47, R0, R47 ;  /* 0x0000002f002f7220 */ /* 0x000fe40000410000 */
[C---:B------:R-:W-:Y:S01]  /*14b10*/  FMUL.FTZ R48, R2.reuse, R48 ;  /* 0x0000003002307220 */ /* 0x040fe20000410000 */
[C---:B------:R-:W-:Y:S01]  /*14b20*/  HMMA.16816.F32 R16, R172.reuse, R150, R16 ;  /* 0x00000096ac10723c */ /* 0x040fe20000001810 */
[----:B------:R-:W1:Y:S03]  /*14b30*/  LDSM.16.MT88.4 R148, [R194] ;  /* 0x00000000c294783b */ /* 0x000e660000004200 */
[----:B------:R-:W-:Y:S02]  /*14b40*/  FMUL.FTZ R49, R2, R49 ;  /* 0x0000003102317220 */ /* 0x000fe40000410000 */
[----:B------:R-:W-:Y:S01]  /*14b50*/  MUFU.EX2 R176, R186 ;  /* 0x000000ba00b07308 */ /* 0x000fe20000000800 */
[C---:B------:R-:W-:Y:S02]  /*14b60*/  FMUL.FTZ R50, R0.reuse, R50 ;  /* 0x0000003200327220 */ /* 0x040fe40000410000 */
[----:B------:R-:W-:Y:S03]  /*14b70*/  FMUL.FTZ R51, R0, R51 ;  /* 0x0000003300337220 */ /* 0x000fe60000410000 */
[C---:B------:R-:W-:Y:S02]  /*14b80*/  FMUL.FTZ R52, R2.reuse, R52 ;  /* 0x0000003402347220 */ /* 0x040fe40000410000 */
[----:B------:R-:W-:Y:S02]  /*14b90*/  FMUL.FTZ R53, R2, R53 ;  /* 0x0000003502357220 */ /* 0x000fe40000410000 */
        /* <DEDUP_REMOVED lines=88> */
[C---:B------:R-:W-:Y:S02]  /*15120*/  FMUL.FTZ R131, R0.reuse, R131 ;  /* 0x0000008300837220 */ /* 0x040fe40000410000 */
[----:B------:R-:W-:Y:S01]  /*15130*/  FFMA.FTZ R160, R0, R233, R6 ;  /* 0x000000e900a07223 */ /* 0x000fe20000010006 */
[C---:B------:R-:W-:Y:S01]  /*15140*/  HMMA.16816.F32 R48, R172.reuse, R150, R48 ;  /* 0x00000096ac30723c */ /* 0x040fe20000001830 */
[----:B------:R-:W1:Y:S01]  /*15150*/  LDSM.16.MT88.4 R148, [R194+0x1800] ;  /* 0x00180000c294783b */ /* 0x000e620000004200 */
[----:B------:R-:W2:Y:S02]  /*15160*/  MUFU.EX2 R6, R183 ;  /* 0x000000b700067308 */ /* 0x000ea40000000800 */
[C---:B------:R-:W-:Y:S02]  /*15170*/  FMUL.FTZ R132, R2.reuse, R132 ;  /* 0x0000008402847220 */ /* 0x040fe40000410000 */
[C---:B------:R-:W-:Y:S02]  /*15180*/  FMUL.FTZ R133, R2.reuse, R133 ;  /* 0x0000008502857220 */ /* 0x040fe40000410000 */
[C---:B------:R-:W-:Y:S04]  /*15190*/  FMUL.FTZ R136, R2.reuse, R136 ;  /* 0x0000008802887220 */ /* 0x040fe80000410000 */
[----:B------:R-:W-:Y:S02]  /*151a0*/  FMUL.FTZ R137, R2, R137 ;  /* 0x0000008902897220 */ /* 0x000fe40000410000 */
[----:B------:R-:W3:Y:S01]  /*151b0*/  MUFU.EX2 R2, R182 ;  /* 0x000000b600027308 */ /* 0x000ee20000000800 */
[C---:B------:R-:W-:Y:S02]  /*151c0*/  FMUL.FTZ R134, R0.reuse, R134 ;  /* 0x0000008600867220 */ /* 0x040fe40000410000 */
[C---:B------:R-:W-:Y:S02]  /*151d0*/  FMUL.FTZ R135, R0.reuse, R135 ;  /* 0x0000008700877220 */ /* 0x040fe40000410000 */
[C---:B------:R-:W-:Y:S02]  /*151e0*/  FMUL.FTZ R138, R0.reuse, R138 ;  /* 0x0000008a008a7220 */ /* 0x040fe40000410000 */
[----:B------:R-:W-:Y:S02]  /*151f0*/  FMUL.FTZ R139, R0, R139 ;  /* 0x0000008b008b7220 */ /* 0x000fe40000410000 */
[----:B--2---:R-:W-:Y:S04]  /*15200*/  FADD.FTZ R0, R6, R184 ;  /* 0x000000b806007221 */ /* 0x004fe80000010000 */
[----:B---3--:R-:W-:Y:S01]  /*15210*/  FADD.FTZ R0, R2, R0 ;  /* 0x0000000002007221 */ /* 0x008fe20000010000 */
[C---:B-1----:R-:W-:Y:S03]  /*15220*/  HMMA.16816.F32 R52, R172.reuse, R148, R52 ;  /* 0x00000094ac34723c */ /* 0x042fe60000001834 */
[----:B------:R-:W-:Y:S04]  /*15230*/  FADD.FTZ R0, R156, R0 ;  /* 0x000000009c007221 */ /* 0x000fe80000010000 */
[----:B------:R-:W-:Y:S01]  /*15240*/  FADD.FTZ R0, R14, R0 ;  /* 0x000000000e007221 */ /* 0x000fe20000010000 */
        /* <DEDUP_REMOVED lines=35> */
[----:B------:R-:W2:Y:S02]  /*15480*/  LDSM.16.MT88.4 R156, [R194+0x800] ;  /* 0x00080000c29c783b */ /* 0x000ea40000004200 */
[----:B------:R-:W3:Y:S01]  /*15490*/  MUFU.EX2 R172, R190 ;  /* 0x000000be00ac7308 */ /* 0x000ee20000000800 */
[----:B------:R-:W-:Y:S02]  /*154a0*/  F2FP.PACK_AB R151, R179, R178 ;  /* 0x000000b2b397723e */ /* 0x000fe400000000ff */
[----:B------:R-:W-:Y:S05]  /*154b0*/  F2FP.PACK_AB R173, R177, R176 ;  /* 0x000000b0b1ad723e */ /* 0x000fea00000000ff */
[C---:B------:R-:W-:Y:S02]  /*154c0*/  HMMA.16816.F32 R8, R148.reuse, R152, R8 ;  /* 0x000000989408723c */ /* 0x040fe40000001808 */
[----:B------:R-:W4:Y:S03]  /*154d0*/  MUFU.EX2 R6, R189 ;  /* 0x000000bd00067308 */ /* 0x000f260000000800 */
[----:B-1----:R-:W-:Y:S03]  /*154e0*/  FADD.FTZ R0, R2, R0 ;  /* 0x0000000002007221 */ /* 0x002fe60000010000 */
[C---:B------:R-:W-:Y:S01]  /*154f0*/  HMMA.16816.F32 R16, R148.reuse, R154, R16 ;  /* 0x0000009a9410723c */ /* 0x040fe20000001810 */
[----:B------:R-:W1:Y:S03]  /*15500*/  LDSM.16.MT88.4 R152, [R196+0x800] ;  /* 0x00080000c498783b */ /* 0x000e660000004200 */
[----:B------:R-:W5:Y:S01]  /*15510*/  MUFU.EX2 R174, R188 ;  /* 0x000000bc00ae7308 */ /* 0x000f620000000800 */
[C---:B---3--:R-:W-:Y:S01]  /*15520*/  FADD.FTZ R0, R172.reuse, R0 ;  /* 0x00000000ac007221 */ /* 0x048fe20000010000 */
[----:B------:R-:W-:Y:S01]  /*15530*/  F2FP.PACK_AB R172, R172, R2 ;  /* 0x00000002acac723e */ /* 0x000fe200000000ff */
[----:B------:R-:W-:Y:S07]  /*15540*/  FADD.FTZ R2, R168, R160 ;  /* 0x000000a0a8027221 */ /* 0x000fee0000010000 */
[----:B------:R-:W3:Y:S01]  /*15550*/  MUFU.EX2 R14, R187 ;  /* 0x000000bb000e7308 */ /* 0x000ee20000000800 */
[----:B----4-:R-:W-:Y:S01]  /*15560*/  FADD.FTZ R0, R6, R0 ;  /* 0x0000000006007221 */ /* 0x010fe20000010000 */
[C---:B--2---:R-:W-:Y:S03]  /*15570*/  HMMA.16816.F32 R20, R148.reuse, R156, R20 ;  /* 0x0000009c9414723c */ /* 0x044fe60000001814 */
[C---:B-----5:R-:W-:Y:S01]  /*15580*/  FADD.FTZ R234, R174.reuse, R0 ;  /* 0x00000000aeea7221 */ /* 0x060fe20000010000 */
[----:B------:R-:W-:Y:S04]  /*15590*/  F2FP.PACK_AB R174, R174, R6 ;  /* 0x00000006aeae723e */ /* 0x000fe800000000ff */
[C---:B------:R-:W-:Y:S01]  /*155a0*/  HMMA.16816.F32 R24, R148.reuse, R158, R24 ;  /* 0x0000009e9418723c */ /* 0x040fe20000001818 */
[----:B------:R-:W2:Y:S03]  /*155b0*/  LDSM.16.MT88.4 R156, [R195+0x800] ;  /* 0x00080000c39c783b */ /* 0x000ea60000004200 */
[----:B------:R-:W-:Y:S01]  /*155c0*/  FADD.FTZ R0, R161, R2 ;  /* 0x00000002a1007221 */ /* 0x000fe20000010000 */
[----:B------:R-:W-:Y:S02]  /*155d0*/  MOV R6, R3 ;  /* 0x0000000300067202 */ /* 0x000fe40000000f00 */
[----:B---3--:R-:W-:Y:S01]  /*155e0*/  F2FP.PACK_AB R175, R4, R14 ;  /* 0x0000000e04af723e */ /* 0x008fe200000000ff */
[----:B------:R-:W-:Y:S01]  /*155f0*/  FADD.FTZ R0, R216, R0 ;  /* 0x00000000d8007221 */ /* 0x000fe20000010000 */
[C---:B-1----:R-:W-:Y:S03]  /*15600*/  HMMA.16816.F32 R28, R148.reuse, R152, R28 ;  /* 0x00000098941c723c */ /* 0x042fe6000000181c */
[----:B------:R-:W-:Y:S04]  /*15610*/  FADD.FTZ R0, R180, R0 ;  /* 0x00000000b4007221 */ /* 0x000fe80000010000 */
[----:B------:R-:W-:Y:S01]  /*15620*/  FADD.FTZ R0, R181, R0 ;  /* 0x00000000b5007221 */ /* 0x000fe20000010000 */
[C---:B------:R-:W-:Y:S01]  /*15630*/  HMMA.16816.F32 R32, R148.reuse, R154, R32 ;  /* 0x0000009a9420723c */ /* 0x040fe20000001820 */
[----:B------:R-:W1:Y:S03]  /*15640*/  LDSM.16.MT88.4 R152, [R193+0x2000] ;  /* 0x00200000c198783b */ /* 0x000e660000004200 */
[----:B------:R-:W-:Y:S04]  /*15650*/  FADD.FTZ R0, R178, R0 ;  /* 0x00000000b2007221 */ /* 0x000fe80000010000 */
[----:B------:R-:W-:Y:S04]  /*15660*/  FADD.FTZ R0, R179, R0 ;  /* 0x00000000b3007221 */ /* 0x000fe80000010000 */
[----:B------:R-:W-:Y:S04]  /*15670*/  FADD.FTZ R0, R176, R0 ;  /* 0x00000000b0007221 */ /* 0x000fe80000010000 */
[----:B------:R-:W-:Y:S04]  /*15680*/  FADD.FTZ R0, R177, R0 ;  /* 0x00000000b1007221 */ /* 0x000fe80000010000 */
[----:B------:R-:W-:Y:S01]  /*15690*/  FADD.FTZ R0, R14, R0 ;  /* 0x000000000e007221 */ /* 0x000fe20000010000 */
[C---:B--2---:R-:W-:Y:S03]  /*156a0*/  HMMA.16816.F32 R36, R148.reuse, R156, R36 ;  /* 0x0000009c9424723c */ /* 0x044fe60000001824 */
[----:B------:R-:W-:Y:S01]  /*156b0*/  FADD.FTZ R233, R4, R0 ;  /* 0x0000000004e97221 */ /* 0x000fe20000010000 */
[----:B------:R-:W-:Y:S04]  /*156c0*/  IADD3 R0, R225, -0x1, RZ ;  /* 0xffffffffe1007810 */ /* 0x000fe80007ffe0ff */
[C---:B------:R-:W-:Y:S01]  /*156d0*/  HMMA.16816.F32 R40, R148.reuse, R158, R40 ;  /* 0x0000009e9428723c */ /* 0x040fe20000001828 */
[----:B------:R-:W2:Y:S03]  /*156e0*/  LDSM.16.MT88.4 R156, [R194+0x2000] ;  /* 0x00200000c29c783b */ /* 0x000ea60000004200 */
[----:B------:R-:W-:Y:S04]  /*156f0*/  MOV R225, R0 ;  /* 0x0000000000e17202 */ /* 0x000fe80000000f00 */
        /* <DEDUP_REMOVED lines=82> */
.L_x_2412:
[----:B------:R-:W-:-:S13]  /*15c20*/  ISETP.GE.AND P0, PT, R225, R246, PT ;  /* 0x000000f6e100720c */ /* 0x000fda0003f06270 */
[----:B------:R-:W-:Y:S05]  /*15c30*/  @!P0 BRA `(.L_x_2426) ;  /* 0x00003aa000008947 */ /* 0x000fea0003800000 */
[----:B------:R-:W-:Y:S01]  /*15c40*/  IMAD.MOV.U32 R14, RZ, RZ, R6 ;  /* 0x000000ffff0e7224 */ /* 0x000fe200078e0006 */
[----:B------:R-:W-:Y:S02]  /*15c50*/  MOV R4, R13 ;  /* 0x0000000d00047202 */ /* 0x000fe40000000f00 */
[----:B------:R-:W-:Y:S02]  /*15c60*/  IADD3 R227, -R241, 0x30, RZ ;  /* 0x00000030f1e37810 */ /* 0x000fe40007ffe1ff */
.L_x_2448:
[----:B------:R-:W2:Y:S01]  /*15c70*/  LDL.64 R8, [R1+0x70] ;  /* 0x0000700001087983 */ /* 0x000ea20000100a00 */
        /* <DEDUP_REMOVED lines=9> */
[C---:B------:R-:W-:Y:S03]  /*15d10*/  IMAD R6, R224.reuse, c[0x0][0x21c], R6 ;  /* 0x00008700e0067a24 */ /* 0x040fe600078e0206 */
[----:B------:R-:W-:Y:S05]  /*15d20*/  IADD3 R3, R3, R0, RZ ;  /* 0x0000000003037210 */ /* 0x000fea0007ffe0ff */
[----:B------:R-:W-:Y:S01]  /*15d30*/  IMAD.WIDE.U32 R2, R224, c[0x0][0x218], R2 ;  /* 0x00008600e0027a25 */ /* 0x000fe200078e0002 */
[----:B------:R1:W3:Y:S04]  /*15d40*/  LDSM.16.M88.4 R32, [R197] ;  /* 0x00000000c520783b */ /* 0x0002e80000000200 */
[----:B------:R1:W4:Y:S04]  /*15d50*/  LDSM.16.M88.4 R16, [R192] ;  /* 0x00000000c010783b */ /* 0x0003280000000200 */
[----:B------:R1:W1:Y:S04]  /*15d60*/  LDSM.16.M88.4 R24, [R192+0x800] ;  /* 0x00080000c018783b */ /* 0x0002680000000200 */
[----:B------:R1:W1:Y:S04]  /*15d70*/  LDSM.16.M88.4 R172, [R192+0x1000] ;  /* 0x00100000c0ac783b */ /* 0x0002680000000200 */
[----:B------:R1:W1:Y:S04]  /*15d80*/  LDSM.16.M88.4 R176, [R198] ;  /* 0x00000000c6b0783b */ /* 0x0002680000000200 */
[----:B------:R1:W1:Y:S04]  /*15d90*/  LDSM.16.M88.4 R180, [R201] ;  /* 0x00000000c9b4783b */ /* 0x0002680000000200 */
[----:B------:R1:W1:Y:S04]  /*15da0*/  LDSM.16.M88.4 R184, [R211] ;  /* 0x00000000d3b8783b */ /* 0x0002680000000200 */
[----:B------:R1:W1:Y:S01]  /*15db0*/  LDSM.16.M88.4 R188, [R212] ;  /* 0x00000000d4bc783b */ /* 0x0002620000000200 */
[----:B--2---:R-:W-:Y:S04]  /*15dc0*/  IADD3 R0, P0, R8, R2, RZ ;  /* 0x0000000208007210 */ /* 0x004fe80007f1e0ff */
[----:B------:R-:W-:Y:S02]  /*15dd0*/  IADD3.X R6, R252, R3, R6, P0, !PT ;  /* 0x00000003fc067210 */ /* 0x000fe400007fe406 */
[C---:B------:R-:W-:Y:S04]  /*15de0*/  LEA R10, P0, R0.reuse, c[0x0][0x1f8], 0x1 ;  /* 0x00007e00000a7a11 */ /* 0x040fe800078008ff */
[----:B------:R-:W-:Y:S01]  /*15df0*/  LEA.HI.X R6, R0, c[0x0][0x1fc], R6, 0x1, P0 ;  /* 0x00007f0000067a11 */ /* 0x000fe200000f0c06 */
[----:B------:R-:W-:-:S06]  /*15e00*/  BRA.DIV ~URZ, `(.L_x_2427) ;  /* 0x0000ad427f007947 */ /* 0x000fcc000b800000 */
[----:B-1-34-:R1:W2:Y:S02]  /*15e10*/  SHFL.IDX PT, R0, R6, RZ, 0x181f ;  /* 0x00181fff06007589 */ /* 0x01a2a400000e0000 */
.L_x_2549:
[----:B------:R-:W-:Y:S01]  /*15e20*/  SHF.R.S32.HI R3, RZ, 0x1f, R215 ;  /* 0x0000001fff037819 */ /* 0x000fe200000114d7 */
[----:B------:R-:W3:Y:S01]  /*15e30*/  SHFL.IDX PT, R2, R10, RZ, 0x181f ;  /* 0x00181fff0a027589 */ /* 0x000ee200000e0000 */
[C---:B------:R-:W-:Y:S01]  /*15e40*/  ISETP.GE.AND P3, PT, R215.reuse, c[0x0][0x1d4], PT ;  /* 0x00007500d7007a0c */ /* 0x040fe20003f66270 */
[C---:B------:R-:W-:Y:S01]  /*15e50*/  IMAD.SHL.U32 R239, R215.reuse, 0x2, RZ ;  /* 0x00000002d7ef7824 */ /* 0x040fe200078e00ff */
[C---:B------:R-:W-:Y:S01]  /*15e60*/  SHF.L.U64.HI R221, R215.reuse, 0x1, R3 ;  /* 0x00000001d7dd7819 */ /* 0x040fe20000010203 */
[C---:B------:R-:W-:Y:S01]  /*15e70*/  IMAD.SHL.U32 R220, R232.reuse, 0x2, RZ ;  /* 0x00000002e8dc7824 */ /* 0x040fe200078e00ff */
[----:B------:R-:W-:Y:S01]  /*15e80*/  IADD3 R3, R215, 0x40, RZ ;  /* 0x00000040d7037810 */ /* 0x000fe20007ffe0ff */
[----:B------:R-:W-:Y:S01]  /*15e90*/  IMAD.SHL.U32 R217, R231, 0x2, RZ ;  /* 0x00000002e7d97824 */ /* 0x000fe200078e00ff */
[----:B------:R-:W-:Y:S01]  /*15ea0*/  SHF.L.U64.HI R222, R232, 0x1, R244 ;  /* 0x00000001e8de7819 */ /* 0x000fe200000102f4 */
[C---:B------:R-:W-:Y:S01]  /*15eb0*/  IMAD.SHL.U32 R216, R230.reuse, 0x2, RZ ;  /* 0x00000002e6d87824 */ /* 0x040fe200078e00ff */
[----:B------:R-:W-:Y:S01]  /*15ec0*/  ISETP.GE.AND P2, PT, R3, c[0x0][0x1d4], PT ;  /* 0x0000750003007a0c */ /* 0x000fe20003f46270 */
[----:B------:R-:W-:Y:S01]  /*15ed0*/  BSSY B0, `(.L_x_2428) ;  /* 0x0000031000007945 */ /* 0x000fe20003800000 */
[----:B------:R-:W-:Y:S02]  /*15ee0*/  IADD3 R3, R215, 0x80, RZ ;  /* 0x00000080d7037810 */ /* 0x000fe40007ffe0ff */
[----:B------:R-:W-:Y:S02]  /*15ef0*/  SHF.L.U64.HI R219, R231, 0x1, R243 ;  /* 0x00000001e7db7819 */ /* 0x000fe400000102f3 */
[----:B------:R-:W-:Y:S02]  /*15f00*/  SHF.L.U64.HI R218, R230, 0x1, R242 ;  /* 0x00000001e6da7819 */ /* 0x000fe400000102f2 */
[----:B------:R-:W-:Y:S02]  /*15f10*/  LOP3.LUT P1, RZ, R213, 0x800, RZ, 0xc0, !PT ;  /* 0x00000800d5ff7812 */ /* 0x000fe4000782c0ff */
[----:B---3--:R-:W-:Y:S05]  /*15f20*/  IADD3 R8, P0, R2, R239, RZ ;  /* 0x000000ef02087210 */ /* 0x008fea0007f1e0ff */
[----:B--2---:R-:W-:Y:S05]  /*15f30*/  IMAD.X R9, R0, 0x1, R221, P0 ;  /* 0x0000000100097824 */ /* 0x004fea00000e06dd */
[----:B------:R-:W-:Y:S01]  /*15f40*/  @!PT LDS RZ, [RZ] ;  /* 0x00000000fffff984 */ /* 0x000fe20000000800 */
[----:B------:R-:W-:Y:S01]  /*15f50*/  @!PT LDS RZ, [RZ] ;  /* 0x00000000fffff984 */ /* 0x000fe20000000800 */
[----:B------:R2:W-:Y:S02]  /*15f60*/  LDGSTS.E.BYPASS.LTC128B.128 [R214+0x4080], [R8.64], !P3 ;  /* 0x0408000008d67fae */ /* 0x0005e4000d901d4a */
[----:B--2---:R-:W-:Y:S05]  /*15f70*/  IADD3 R8, P0, R2, R220, RZ ;  /* 0x000000dc02087210 */ /* 0x004fea0007f1e0ff */
[----:B------:R-:W-:Y:S05]  /*15f80*/  IMAD.X R9, R0, 0x1, R222, P0 ;  /* 0x0000000100097824 */ /* 0x000fea00000e06de */
[----:B------:R2:W-:Y:S01]  /*15f90*/  LDGSTS.E.BYPASS.LTC128B.128 [R214+0x5880], [R8.64], !P2 ;  /* 0x0588000008d67fae */ /* 0x0005e2000d101d4a */
[----:B------:R-:W-:Y:S02]  /*15fa0*/  ISETP.GE.AND P2, PT, R3, c[0x0][0x1d4], PT ;  /* 0x0000750003007a0c */ /* 0x000fe40003f46270 */
[----:B------:R-:W-:Y:S02]  /*15fb0*/  IADD3 R3, R215, 0xc0, RZ ;  /* 0x000000c0d7037810 */ /* 0x000fe40007ffe0ff */
[----:B--2---:R-:W-:Y:S05]  /*15fc0*/  IADD3 R8, P0, R2, R217, RZ ;  /* 0x000000d902087210 */ /* 0x004fea0007f1e0ff */
[----:B------:R-:W-:Y:S01]  /*15fd0*/  IMAD.X R9, R0, 0x1, R219, P0 ;  /* 0x0000000100097824 */ /* 0x000fe200000e06db */
[----:B------:R-:W-:Y:S04]  /*15fe0*/  IADD3 R2, P0, R2, R216, RZ ;  /* 0x000000d802027210 */ /* 0x000fe80007f1e0ff */
[----:B------:R2:W-:Y:S01]  /*15ff0*/  LDGSTS.E.BYPASS.LTC128B.128 [R214+0x7080], [R8.64], !P2 ;  /* 0x0708000008d67fae */ /* 0x0005e2000d101d4a */
[----:B------:R-:W-:Y:S01]  /*16000*/  ISETP.GE.AND P2, PT, R3, c[0x0][0x1d4], PT ;  /* 0x0000750003007a0c */ /* 0x000fe20003f46270 */
[----:B------:R-:W-:Y:S11]  /*16010*/  IMAD.X R3, R0, 0x1, R218, P0 ;  /* 0x0000000100037824 */ /* 0x000ff600000e06da */
[----:B------:R-:W-:Y:S01]  /*16020*/  @!UPT UIADD3 URZ, URZ, URZ, URZ ;  /* 0x0000003f3f3ff290 */ /* 0x000fe2000fffe03f */
[----:B------:R2:W-:Y:S01]  /*16030*/  LDGSTS.E.BYPASS.LTC128B.128 [R214+0x8880], [R2.64], !P2 ;  /* 0x0888000002d67fae */ /* 0x0005e2000d101d4a */
[----:B------:R-:W-:-:S05]  /*16040*/  @P1 BRA `(.L_x_2429) ;  /* 0x0000019000001947 */ /* 0x000fca0003800000 */
[----:B------:R-:W-:-:S05]  /*16050*/  BRA.DIV ~URZ, `(.L_x_2430) ;  /* 0x0000ab627f007947 */ /* 0x000fca000b800000 */
[----:B-1----:R-:W1:Y:S04]  /*16060*/  SHFL.IDX PT, R6, R6, 0x1, 0x181f ;  /* 0x00381f0006067f89 */ /* 0x002e6800000e0000 */
[----:B------:R3:W4:Y:S02]  /*16070*/  SHFL.IDX PT, R0, R10, 0x1, 0x181f ;  /* 0x00381f000a007f89 */ /* 0x00072400000e0000 */
.L_x_2550:
[C---:B--2---:R-:W-:Y:S02]  /*16080*/  IADD3 R2, R215.reuse, 0x40, RZ ;  /* 0x00000040d7027810 */ /* 0x044fe40007ffe0ff */
[C---:B------:R-:W-:Y:S02]  /*16090*/  ISETP.GE.AND P2, PT, R215.reuse, c[0x0][0x1d4], PT ;  /* 0x00007500d7007a0c */ /* 0x040fe40003f46270 */
[----:B----4-:R-:W-:Y:S02]  /*160a0*/  IADD3 R8, P0, R0, R239, RZ ;  /* 0x000000ef00087210 */ /* 0x010fe40007f1e0ff */
[----:B------:R-:W-:Y:S02]  /*160b0*/  ISETP.GE.AND P1, PT, R2, c[0x0][0x1d4], PT ;  /* 0x0000750002007a0c */ /* 0x000fe40003f26270 */
[C---:B------:R-:W-:Y:S01]  /*160c0*/  IADD3 R11, R215.reuse, 0x80, RZ ;  /* 0x00000080d70b7810 */ /* 0x040fe20007ffe0ff */
[----:B-1----:R-:W-:Y:S01]  /*160d0*/  IMAD.X R9, R6, 0x1, R221, P0 ;  /* 0x0000000106097824 */ /* 0x002fe200000e06dd */
[----:B------:R-:W-:Y:S02]  /*160e0*/  IADD3 R2, P0, R0, R220, RZ ;  /* 0x000000dc00027210 */ /* 0x000fe40007f1e0ff */
[----:B---3--:R-:W-:Y:S03]  /*160f0*/  IADD3 R10, R215, 0xc0, RZ ;  /* 0x000000c0d70a7810 */ /* 0x008fe60007ffe0ff */
[----:B------:R-:W-:Y:S01]  /*16100*/  @!PT LDS RZ, [RZ] ;  /* 0x00000000fffff984 */ /* 0x000fe20000000800 */
[----:B------:R-:W-:Y:S01]  /*16110*/  @!PT LDS RZ, [RZ] ;  /* 0x00000000fffff984 */ /* 0x000fe20000000800 */
[----:B------:R-:W-:Y:S01]  /*16120*/  @!PT LDS RZ, [RZ] ;  /* 0x00000000fffff984 */ /* 0x000fe20000000800 */
[----:B------:R1:W-:Y:S01]  /*16130*/  LDGSTS.E.BYPASS.LTC128B.128 [R214+0x5080], [R8.64], !P2 ;  /* 0x0508000008d67fae */ /* 0x0003e2000d101d4a */
[----:B------:R-:W-:Y:S01]  /*16140*/  IMAD.X R3, R6, 0x1, R222, P0 ;  /* 0x0000000106037824 */ /* 0x000fe200000e06de */
[----:B------:R-:W-:Y:S04]  /*16150*/  ISETP.GE.AND P2, PT, R11, c[0x0][0x1d4], PT ;  /* 0x000075000b007a0c */ /* 0x000fe80003f46270 */
[----:B------:R2:W-:Y:S01]  /*16160*/  LDGSTS.E.BYPASS.LTC128B.128 [R214+0x6880], [R2.64], !P1 ;  /* 0x0688000002d67fae */ /* 0x0005e2000c901d4a */
[----:B------:R-:W-:Y:S02]  /*16170*/  ISETP.GE.AND P1, PT, R10, c[0x0][0x1d4], PT ;  /* 0x000075000a007a0c */ /* 0x000fe40003f26270 */
[----:B--2---:R-:W-:Y:S05]  /*16180*/  IADD3 R2, P0, R0, R217, RZ ;  /* 0x000000d900027210 */ /* 0x004fea0007f1e0ff */
[----:B------:R-:W-:Y:S05]  /*16190*/  IMAD.X R3, R6, 0x1, R219, P0 ;  /* 0x0000000106037824 */ /* 0x000fea00000e06db */
[----:B------:R2:W-:Y:S02]  /*161a0*/  LDGSTS.E.BYPASS.LTC128B.128 [R214+0x8080], [R2.64], !P2 ;  /* 0x0808000002d67fae */ /* 0x0005e4000d101d4a */
[----:B--2---:R-:W-:Y:S05]  /*161b0*/  IADD3 R2, P0, R0, R216, RZ ;  /* 0x000000d800027210 */ /* 0x004fea0007f1e0ff */
[----:B------:R-:W-:Y:S05]  /*161c0*/  IMAD.X R3, R6, 0x1, R218, P0 ;  /* 0x0000000106037824 */ /* 0x000fea00000e06da */
[----:B------:R1:W-:Y:S03]  /*161d0*/  LDGSTS.E.BYPASS.LTC128B.128 [R214+0x9880], [R2.64], !P1 ;  /* 0x0988000002d67fae */ /* 0x0003e6000c901d4a */
.L_x_2429:
[----:B------:R-:W-:Y:S05]  /*161e0*/  BSYNC B0 ;  /* 0x0000000000007941 */ /* 0x000fea0003800000 */
.L_x_2428:
[----:B------:R-:W0:Y:S01]  /*161f0*/  LDGDEPBAR ;  /* 0x00000000000079af */ /* 0x000e220000000000 */
[----:B------:R-:W-:Y:S01]  /*16200*/  WARPSYNC 0xffffffff ;  /* 0xffffffff00007948 */ /* 0x000fe20003800000 */
[C---:B-12---:R-:W-:Y:S01]  /*16210*/  HMMA.16816.F32 R8, R32.reuse, R16, RZ ;  /* 0x000000102008723c */ /* 0x046fe200000018ff */
[----:B------:R-:W-:Y:S02]  /*16220*/  BSSY B0, `(.L_x_2431) ;  /* 0x00000f6000007945 */ /* 0x000fe40003800000 */
[----:B------:R-:W-:Y:S05]  /*16230*/  ISETP.GT.AND P0, PT, R225, R246, PT ;  /* 0x000000f6e100720c */ /* 0x000fea0003f04270 */
[C---:B------:R-:W-:Y:S08]  /*16240*/  HMMA.16816.F32 R16, R32.reuse, R18, RZ ;  /* 0x000000122010723c */ /* 0x040ff000000018ff */
[C---:B------:R-:W-:Y:S08]  /*16250*/  HMMA.16816.F32 R20, R32.reuse, R24, RZ ;  /* 0x000000182014723c */ /* 0x040ff000000018ff */
        /* <DEDUP_REMOVED lines=156> */
[----:B------:R-:W3:Y:S01]  /*16c20*/  LDL.64 R190, [R1+0x88] ;  /* 0x0000880001be7983 */ /* 0x000ee20000100a00 */
[----:B------:R-:W-:Y:S05]  /*16c30*/  ISETP.GT.AND P1, PT, R3, 0x2f, PT ;  /* 0x0000002f0300780c */ /* 0x000fea0003f24270 */
        /* <DEDUP_REMOVED lines=29> */
[C---:B------:R-:W-:Y:S04]  /*16e10*/  LEA R174, P0, R0.reuse, c[0x0][0x1c8], 0x1 ;  /* 0x0000720000ae7a11 */ /* 0x040fe800078008ff */
[----:B------:R-:W-:Y:S01]  /*16e20*/  LEA.HI.X R13, R0, c[0x0][0x1cc], R13, 0x1, P0 ;  /* 0x00007300000d7a11 */ /* 0x000fe200000f0c0d */
[----:B------:R-:W-:-:S06]  /*16e30*/  BRA.DIV ~URZ, `(.L_x_2433) ;  /* 0x00009e527f007947 */ /* 0x000fcc000b800000 */
[----:B------:R1:W2:Y:S02]  /*16e40*/  SHFL.IDX PT, R6, R13, RZ, 0x181f ;  /* 0x00181fff0d067589 */ /* 0x0002a400000e0000 */
.L_x_2551:
[----:B------:R-:W-:-:S05]  /*16e50*/  BRA.DIV ~URZ, `(.L_x_2434) ;  /* 0x00009ea27f007947 */ /* 0x000fca000b800000 */
[----:B------:R3:W4:Y:S02]  /*16e60*/  SHFL.IDX PT, R0, R174, RZ, 0x181f ;  /* 0x00181fffae007589 */ /* 0x00072400000e0000 */
.L_x_2552:
[----:B------:R-:W-:Y:S02]  /*16e70*/  ISETP.GE.AND P0, PT, R227, 0x1, PT ;  /* 0x00000001e300780c */ /* 0x000fe40003f06270 */
[C---:B------:R-:W-:Y:S02]  /*16e80*/  IADD3 R2, R215.reuse, 0x40, RZ ;  /* 0x00000040d7027810 */ /* 0x040fe40007ffe0ff */
[C---:B------:R-:W-:Y:S02]  /*16e90*/  ISETP.GE.AND P3, PT, R215.reuse, c[0x0][0x1d4], PT ;  /* 0x00007500d7007a0c */ /* 0x040fe40003f66270 */
[----:B------:R-:W-:Y:S02]  /*16ea0*/  ISETP.GE.AND P2, PT, R2, c[0x0][0x1d4], PT ;  /* 0x0000750002007a0c */ /* 0x000fe40003f46270 */
[C---:B------:R-:W-:Y:S02]  /*16eb0*/  IADD3 R176, R215.reuse, 0x80, RZ ;  /* 0x00000080d7b07810 */ /* 0x040fe40007ffe0ff */
[----:B------:R-:W-:Y:S03]  /*16ec0*/  IADD3 R175, R215, 0xc0, RZ ;  /* 0x000000c0d7af7810 */ /* 0x000fe60007ffe0ff */
[----:B----4-:R-:W-:Y:S05]  /*16ed0*/  @P0 IADD3 R172, P1, R0, R239, RZ ;  /* 0x000000ef00ac0210 */ /* 0x010fea0007f3e0ff */
[----:B--2---:R-:W-:Y:S01]  /*16ee0*/  @P0 IMAD.X R173, R6, 0x1, R221, P1 ;  /* 0x0000000106ad0824 */ /* 0x004fe200008e06dd */
[----:B------:R-:W-:Y:S04]  /*16ef0*/  @P0 IADD3 R2, P1, R0, R220, RZ ;  /* 0x000000dc00020210 */ /* 0x000fe80007f3e0ff */
[----:B------:R-:W-:Y:S01]  /*16f00*/  @!PT LDS RZ, [RZ] ;  /* 0x00000000fffff984 */ /* 0x000fe20000000800 */
[----:B------:R-:W-:Y:S01]  /*16f10*/  @!PT LDS RZ, [RZ] ;  /* 0x00000000fffff984 */ /* 0x000fe20000000800 */
[----:B------:R-:W-:Y:S01]  /*16f20*/  @!PT LDS RZ, [RZ] ;  /* 0x00000000fffff984 */ /* 0x000fe20000000800 */
[----:B------:R2:W-:Y:S01]  /*16f30*/  @P0 LDGSTS.E.BYPASS.LTC128B.128 [R214+0xa080], [R172.64], !P3 ;  /* 0x0a080000acd60fae */ /* 0x0005e2000d901d4a */
[----:B------:R-:W-:Y:S01]  /*16f40*/  @P0 IMAD.X R3, R6, 0x1, R222, P1 ;  /* 0x0000000106030824 */ /* 0x000fe200008e06de */
[----:B------:R-:W-:Y:S04]  /*16f50*/  ISETP.GE.AND P3, PT, R176, c[0x0][0x1d4], PT ;  /* 0x00007500b0007a0c */ /* 0x000fe80003f66270 */
[----:B------:R4:W-:Y:S01]  /*16f60*/  @P0 LDGSTS.E.BYPASS.LTC128B.128 [R214+0xb880], [R2.64], !P2 ;  /* 0x0b88000002d60fae */ /* 0x0009e2000d101d4a */
[----:B------:R-:W-:Y:S02]  /*16f70*/  ISETP.GE.AND P2, PT, R175, c[0x0][0x1d4], PT ;  /* 0x00007500af007a0c */ /* 0x000fe40003f46270 */
[----:B----4-:R-:W-:Y:S05]  /*16f80*/  @P0 IADD3 R2, P1, R0, R217, RZ ;  /* 0x000000d900020210 */ /* 0x010fea0007f3e0ff */
[----:B------:R-:W-:Y:S05]  /*16f90*/  @P0 IMAD.X R3, R6, 0x1, R219, P1 ;  /* 0x0000000106030824 */ /* 0x000fea00008e06db */
[----:B------:R4:W-:Y:S02]  /*16fa0*/  @P0 LDGSTS.E.BYPASS.LTC128B.128 [R214+0xd080], [R2.64], !P3 ;  /* 0x0d08000002d60fae */ /* 0x0009e4000d901d4a */
[----:B----4-:R-:W-:Y:S05]  /*16fb0*/  @P0 IADD3 R2, P1, R0, R216, RZ ;  /* 0x000000d800020210 */ /* 0x010fea0007f3e0ff */
[----:B------:R-:W-:Y:S05]  /*16fc0*/  @P0 IMAD.X R3, R6, 0x1, R218, P1 ;  /* 0x0000000106030824 */ /* 0x000fea00008e06da */
[----:B------:R2:W-:Y:S01]  /*16fd0*/  @P0 LDGSTS.E.BYPASS.LTC128B.128 [R214+0xe880], [R2.64], !P2 ;  /* 0x0e88000002d60fae */ /* 0x0005e2000d101d4a */
[----:B------:R-:W-:-:S05]  /*16fe0*/  BRA.DIV ~URZ, `(.L_x_2435) ;  /* 0x00009d827f007947 */ /* 0x000fca000b800000 */
[----:B------:R4:W1:Y:S04]  /*16ff0*/  SHFL.IDX PT, R6, R13, 0x1, 0x181f ;  /* 0x00381f000d067f89 */ /* 0x00086800000e0000 */
[----:B------:R4:W2:Y:S02]  /*17000*/  SHFL.IDX PT, R0, R174, 0x1, 0x181f ;  /* 0x00381f00ae007f89 */ /* 0x0008a400000e0000 */
.L_x_2553:
[----:B------:R-:W-:Y:S02]  /*17010*/  ISETP.GE.AND P0, PT, R227, 0x21, PT ;  /* 0x00000021e300780c */ /* 0x000fe40003f06270 */
[C---:B------:R-:W-:Y:S02]  /*17020*/  IADD3 R179, R215.reuse, 0x40, RZ ;  /* 0x00000040d7b37810 */ /* 0x040fe40007ffe0ff */
[C---:B------:R-:W-:Y:S02]  /*17030*/  ISETP.GE.AND P5, PT, R215.reuse, c[0x0][0x1d4], PT ;  /* 0x00007500d7007a0c */ /* 0x040fe40003fa6270 */
[----:B------:R-:W-:Y:S02]  /*17040*/  IADD3 R178, R215, 0x80, RZ ;  /* 0x00000080d7b27810 */ /* 0x000fe40007ffe0ff */
[----:B------:R-:W-:Y:S02]  /*17050*/  ISETP.GE.AND P4, PT, R179, c[0x0][0x1d4], PT ;  /* 0x00007500b3007a0c */ /* 0x000fe40003f86270 */
[----:B------:R-:W-:Y:S02]  /*17060*/  ISETP.GE.AND P3, PT, R178, c[0x0][0x1d4], PT ;  /* 0x00007500b2007a0c */ /* 0x000fe40003f66270 */
[----:B-1--4-:R-:W-:Y:S02]  /*17070*/  IADD3 R13, R215, 0xc0, RZ ;  /* 0x000000c0d70d7810 */ /* 0x012fe40007ffe0ff */
[----:B--2---:R-:W-:Y:S02]  /*17080*/  @P0 IADD3 R176, P1, R0, R239, RZ ;  /* 0x000000ef00b00210 */ /* 0x004fe40007f3e0ff */
[----:B------:R-:W-:Y:S03]  /*17090*/  ISETP.GE.AND P2, PT, R13, c[0x0][0x1d4], PT ;  /* 0x000075000d007a0c */ /* 0x000fe60003f46270 */
[----:B------:R-:W-:Y:S01]  /*170a0*/  @P0 IMAD.X R177, R6, 0x1, R221, P1 ;  /* 0x0000000106b10824 */ /* 0x000fe200008e06dd */
[----:B---3--:R-:W-:Y:S04]  /*170b0*/  @P0 IADD3 R174, P1, R0, R220, RZ ;  /* 0x000000dc00ae0210 */ /* 0x008fe80007f3e0ff */
[----:B------:R-:W-:Y:S01]  /*170c0*/  @!PT LDS RZ, [RZ] ;  /* 0x00000000fffff984 */ /* 0x000fe20000000800 */
[----:B------:R-:W-:Y:S01]  /*170d0*/  @!PT LDS RZ, [RZ] ;  /* 0x00000000fffff984 */ /* 0x000fe20000000800 */
[----:B------:R-:W-:Y:S01]  /*170e0*/  @!PT LDS RZ, [RZ] ;  /* 0x00000000fffff984 */ /* 0x000fe20000000800 */
[----:B------:R1:W-:Y:S01]  /*170f0*/  @P0 LDGSTS.E.BYPASS.LTC128B.128 [R214+0xb080], [R176.64], !P5 ;  /* 0x0b080000b0d60fae */ /* 0x0003e2000e901d4a */
[----:B------:R-:W-:Y:S01]  /*17100*/  @P0 IMAD.X R175, R6, 0x1, R222, P1 ;  /* 0x0000000106af0824 */ /* 0x000fe200008e06de */
[----:B------:R-:W-:Y:S04]  /*17110*/  @P0 IADD3 R172, P1, R0, R217, RZ ;  /* 0x000000d900ac0210 */ /* 0x000fe80007f3e0ff */
[----:B------:R1:W-:Y:S01]  /*17120*/  @P0 LDGSTS.E.BYPASS.LTC128B.128 [R214+0xc880], [R174.64], !P4 ;  /* 0x0c880000aed60fae */ /* 0x0003e2000e101d4a */
[----:B------:R-:W-:Y:S01]  /*17130*/  @P0 IMAD.X R173, R6, 0x1, R219, P1 ;  /* 0x0000000106ad0824 */ /* 0x000fe200008e06db */
[----:B------:R-:W-:Y:S04]  /*17140*/  @P0 IADD3 R2, P1, R0, R216, RZ ;  /* 0x000000d800020210 */ /* 0x000fe80007f3e0ff */
[----:B------:R1:W-:Y:S01]  /*17150*/  @P0 LDGSTS.E.BYPASS.LTC128B.128 [R214+0xe080], [R172.64], !P3 ;  /* 0x0e080000acd60fae */ /* 0x0003e2000d901d4a */
[----:B------:R-:W-:Y:S05]  /*17160*/  @P0 IMAD.X R3, R6, 0x1, R218, P1 ;  /* 0x0000000106030824 */ /* 0x000fea00008e06da */
[----:B------:R1:W-:Y:S03]  /*17170*/  @P0 LDGSTS.E.BYPASS.LTC128B.128 [R214+0xf880], [R2.64], !P2 ;  /* 0x0f88000002d60fae */ /* 0x0003e6000d101d4a */
.L_x_2432:
[----:B------:R-:W-:Y:S05]  /*17180*/  BSYNC B0 ;  /* 0x0000000000007941 */ /* 0x000fea0003800000 */
.L_x_2431:
[----:B------:R-:W2:Y:S01]  /*17190*/  LDL R0, [R1+0x94] ;  /* 0x0000940001007983 */ /* 0x000ea20000100800 */
[----:B------:R-:W-:Y:S01]  /*171a0*/  IMAD R6, R225, -0x30, RZ ;  /* 0xffffffd0e1067824 */ /* 0x000fe200078e02ff */
[----:B------:R-:W-:Y:S02]  /*171b0*/  ULDC UR4, c[0x0][0x324] ;  /* 0x0000c90000047ab9 */ /* 0x000fe40000000800 */
[----:B------:R-:W2:Y:S01]  /*171c0*/  LDL R13, [R1+0x4] ;  /* 0x00000400010d7983 */ /* 0x000ea20000100800 */
[----:B------:R-:W-:Y:S01]  /*171d0*/  ULOP3.LUT UR4, URZ, UR4, URZ, 0x33, !UPT ;  /* 0x000000043f047292 */ /* 0x000fe2000f8e333f */
[----:B-1----:R-:W-:Y:S02]  /*171e0*/  IMAD.IADD R174, R6, 0x1, -R247 ;  /* 0x0000000106ae7824 */ /* 0x002fe400078e0af7 */
[----:B------:R-:W3:Y:S04]  /*171f0*/  LDL R3, [R1+0x90] ;  /* 0x0000900001037983 */ /* 0x000ee80000100800 */
[----:B------:R-:W3:Y:S04]  /*17200*/  LDL R2, [R1+0x7c] ;  /* 0x00007c0001027983 */ /* 0x000ee80000100800 */
[----:B------:R-:W0:Y:S01]  /*17210*/  LDGDEPBAR ;  /* 0x00000000000079af */ /* 0x000e220000000000 */
[----:B--2---:R-:W-:Y:S02]  /*17220*/  IMAD R13, R13, 0x80, R0 ;  /* 0x000000800d0d7824 */ /* 0x004fe400078e0200 */
[----:B------:R-:W-:Y:S05]  /*17230*/  IMAD.MOV.U32 R0, RZ, RZ, 0x1 ;  /* 0x00000001ff007424 */ /* 0x000fea00078e00ff */
[----:B------:R-:W-:Y:S02]  /*17240*/  ISETP.NE.AND P0, PT, R0, c[0x0][0x2c4], PT ;  /* 0x0000b10000007a0c */ /* 0x000fe40003f05270 */
[----:B---3--:R-:W-:Y:S11]  /*17250*/  IADD3 R13, R2, R13, R3 ;  /* 0x0000000d020d7210 */ /* 0x008ff60007ffe003 */
        /* <DEDUP_REMOVED lines=8> */
.L_x_2554:
[----:B--2---:R-:W-:Y:S01]  /*172e0*/  IADD3 R2, R173, R3, RZ ;  /* 0x00000003ad027210 */ /* 0x004fe20007ffe0ff */
[----:B------:R-:W-:Y:S05]  /*172f0*/  IMAD.MOV.U32 R0, RZ, RZ, 0x1 ;  /* 0x00000001ff007424 */ /* 0x000fea00078e00ff */
[----:B------:R-:W-:Y:S01]  /*17300*/  ISETP.LE.AND P0, PT, R0, c[0x0][0x32c], PT ;  /* 0x0000cb0000007a0c */ /* 0x000fe20003f03270 */
        /* <DEDUP_REMOVED lines=16> */
.L_x_2439:
[----:B------:R-:W-:Y:S04]  /*17410*/  MOV R175, 0x1 ;  /* 0x0000000100af7802 */ /* 0x000fe80000000f00 */
[----:B------:R-:W-:Y:S11]  /*17420*/  ISETP.NE.AND P0, PT, R175, c[0x0][0x32c], PT ;  /* 0x0000cb00af007a0c */ /* 0x000ff60003f05270 */
[----:B------:R-:W-:Y:S02]  /*17430*/  @!UPT UIADD3 URZ, URZ, URZ, URZ ;  /* 0x0000003f3f3ff290 */ /* 0x000fe4000fffe03f */
[----:B------:R-:W-:Y:S05]  /*17440*/  @P0 IMAD.HI.U32 R175, R3, c[0x0][0x330], RZ ;  /* 0x0000cc0003af0a27 */ /* 0x000fea00078e00ff */
[----:B------:R-:W-:Y:S02]  /*17450*/  @P0 SHF.R.U32.HI R3, RZ, c[0x0][0x334], R175 ;  /* 0x0000cd00ff030a19 */ /* 0x000fe400000116af */
.L_x_2440:
[----:B------:R-:W-:Y:S05]  /*17460*/  BSYNC B0 ;  /* 0x0000000000007941 */ /* 0x000fea0003800000 */
.L_x_2438:
[----:B------:R-:W-:Y:S05]  /*17470*/  IMAD R3, R3, c[0x0][0x32c], R174 ;  /* 0x0000cb0003037a24 */ /* 0x000fea00078e02ae */
[----:B------:R-:W-:Y:S02]  /*17480*/  IMNMX R0, R0, R3, !PT ;  /* 0x0000000300007217 */ /* 0x000fe40007800200 */
[----:B------:R-:W-:Y:S04]  /*17490*/  IADD3 R3, R3, c[0x0][0x32c], RZ ;  /* 0x0000cb0003037a10 */ /* 0x000fe80007ffe0ff */
[----:B------:R-:W-:Y:S02]  /*174a0*/  IMNMX R2, R2, R3, PT ;  /* 0x0000000302027217 */ /* 0x000fe40003800200 */
.L_x_2437:
        /* <DEDUP_REMOVED lines=12> */
[----:B------:R-:W-:Y:S02]  /*17570*/  FSEL R9, R9, -INF , !P0 ;  /* 0xff80000009097808 */ /* 0x000fe40004000000 */
        /* <DEDUP_REMOVED lines=50> */
.L_x_2555:
[----:B---3--:R-:W-:Y:S01]  /*178a0*/  IADD3 R2, R173, R3, RZ ;  /* 0x00000003ad027210 */ /* 0x008fe20007ffe0ff */
        /* <DEDUP_REMOVED lines=18> */
.L_x_2444:
[----:B------:R-:W-:Y:S04]  /*179d0*/  MOV R6, 0x1 ;  /* 0x0000000100067802 */ /* 0x000fe80000000f00 */
[----:B------:R-:W-:Y:S11]  /*179e0*/  ISETP.NE.AND P0, PT, R6, c[0x0][0x32c], PT ;  /* 0x0000cb0006007a0c */ /* 0x000ff60003f05270 */
[----:B------:R-:W-:Y:S02]  /*179f0*/  @!UPT UIADD3 URZ, URZ, URZ, URZ ;  /* 0x0000003f3f3ff290 */ /* 0x000fe4000fffe03f */
[----:B------:R-:W-:Y:S05]  /*17a00*/  @P0 IMAD.HI.U32 R6, R3, c[0x0][0x330], RZ ;  /* 0x0000cc0003060a27 */ /* 0x000fea00078e00ff */
[----:B------:R-:W-:Y:S02]  /*17a10*/  @P0 SHF.R.U32.HI R3, RZ, c[0x0][0x334], R6 ;  /* 0x0000cd00ff030a19 */ /* 0x000fe40000011606 */
.L_x_2445:
[----:B------:R-:W-:Y:S05]  /*17a20*/  BSYNC B0 ;  /* 0x0000000000007941 */ /* 0x000fea0003800000 */
.L_x_2443:
[----:B------:R-:W-:Y:S05]  /*17a30*/  IMAD R3, R3, c[0x0][0x32c], R174 ;  /* 0x0000cb0003037a24 */ /* 0x000fea00078e02ae */
[----:B------:R-:W-:Y:S02]  /*17a40*/  IMNMX R0, R0, R3, !PT ;  /* 0x0000000300007217 */ /* 0x000fe40007800200 */
[----:B------:R-:W-:Y:S04]  /*17a50*/  IADD3 R3, R3, c[0x0][0x32c], RZ ;  /* 0x0000cb0003037a10 */ /* 0x000fe80007ffe0ff */
[----:B------:R-:W-:Y:S02]  /*17a60*/  IMNMX R2, R2, R3, PT ;  /* 0x0000000302027217 */ /* 0x000fe40003800200 */
.L_x_2442:
        /* <DEDUP_REMOVED lines=68> */
.L_x_2556:
[----:B---34-:R-:W-:Y:S01]  /*17eb0*/  FMNMX.FTZ R0, R0, R2, !PT ;  /* 0x0000000200007209 */ /* 0x018fe20007810000 */
[----:B------:R-:W-:-:S05]  /*17ec0*/  BRA.DIV ~URZ, `(.L_x_2447) ;  /* 0x000090a27f007947 */ /* 0x000fca000b800000 */
[----:B-12---:R-:W1:Y:S02]  /*17ed0*/  SHFL.BFLY PT, R13, R0, 0x1, 0x1f ;  /* 0x0c201f00000d7f89 */ /* 0x006e6400000e0000 */
[----:B-1----:R-:W-:Y:S02]  /*17ee0*/  FMNMX.FTZ R13, R0, R13, !PT ;  /* 0x0000000d000d7209 */ /* 0x002fe40007810000 */
[----:B------:R-:W1:Y:S02]  /*17ef0*/  SHFL.BFLY PT, R0, R6, 0x2, 0x1f ;  /* 0x0c401f0006007f89 */ /* 0x000e6400000e0000 */
[----:B-1----:R-:W-:Y:S05]  /*17f00*/  FMNMX.FTZ R0, R6, R0, !PT ;  /* 0x0000000006007209 */ /* 0x002fea0007810000 */
[----:B------:R1:W2:Y:S02]  /*17f10*/  SHFL.BFLY PT, R2, R0, 0x1, 0x1f ;  /* 0x0c201f0000027f89 */ /* 0x0002a400000e0000 */
.L_x_2557:
[C---:B------:R-:W-:Y:S01]  /*17f20*/  FSETP.NEU.FTZ.AND P0, PT, R13.reuse, -INF , PT ;  /* 0xff8000000d00780b */ /* 0x040fe20003f1d000 */
[----:B------:R-:W-:Y:S01]  /*17f30*/  WARPSYNC 0xffffffff ;  /* 0xffffffff00007948 */ /* 0x000fe20003800000 */
[----:B--2---:R-:W-:Y:S01]  /*17f40*/  FMNMX.FTZ R3, R2, R0, !PT ;  /* 0x0000000002037209 */ /* 0x004fe20007810000 */
[C---:B------:R-:W-:Y:S01]  /*17f50*/  FMUL.FTZ R2, R13.reuse, c[0x0][0x2d0] ;  /* 0x0000b4000d027a20 */ /* 0x040fe20000410000 */
[----:B-1----:R-:W-:Y:S04]  /*17f60*/  FSEL R0, R13, RZ, P0 ;  /* 0x000000ff0d007208 */ /* 0x002fe80000000000 */
[----:B------:R-:W-:Y:S01]  /*17f70*/  FSEL R2, R2, RZ, P0 ;  /* 0x000000ff02027208 */ /* 0x000fe20000000000 */
[----:B------:R-:W-:Y:S01]  /*17f80*/  FADD.FTZ R0, -R0, R4 ;  /* 0x0000000400007221 */ /* 0x000fe20000010100 */
[C---:B------:R-:W-:Y:S01]  /*17f90*/  FSETP.NEU.FTZ.AND P0, PT, R3.reuse, -INF , PT ;  /* 0xff8000000300780b */ /* 0x040fe20003f1d000 */
[----:B------:R-:W-:Y:S02]  /*17fa0*/  FMUL.FTZ R4, R3, c[0x0][0x2d0] ;  /* 0x0000b40003047a20 */ /* 0x000fe40000410000 */
[----:B------:R-:W-:Y:S02]  /*17fb0*/  FMUL.FTZ R0, R0, c[0x0][0x2d0] ;  /* 0x0000b40000007a20 */ /* 0x000fe40000410000 */
[--C-:B------:R-:W-:Y:S01]  /*17fc0*/  FFMA.FTZ R8, R8, c[0x0][0x2d0], -R2.reuse ;  /* 0x0000b40008087a23 */ /* 0x100fe20000010802 */
[----:B------:R-:W-:Y:S01]  /*17fd0*/  FSEL R4, R4, RZ, P0 ;  /* 0x000000ff04047208 */ /* 0x000fe20000000000 */
        /* <DEDUP_REMOVED lines=25> */
[----:B------:R-:W3:Y:S10]  /*18170*/  MUFU.EX2 R17, R17 ;  /* 0x0000001100117308 */ /* 0x000ef40000000800 */
[----:B------:R-:W-:Y:S10]  /*18180*/  MUFU.EX2 R175, R10 ;  /* 0x0000000a00af7308 */ /* 0x000ff40000000800 */
[----:B------:R-:W-:Y:S10]  /*18190*/  MUFU.EX2 R216, R173 ;  /* 0x000000ad00d87308 */ /* 0x000ff40000000800 */
[----:B------:R-:W-:Y:S10]  /*181a0*/  MUFU.EX2 R178, R178 ;  /* 0x000000b200b27308 */ /* 0x000ff40000000800 */
[----:B------:R-:W-:Y:S10]  /*181b0*/  MUFU.EX2 R179, R179 ;  /* 0x000000b300b37308 */ /* 0x000ff40000000800 */
[----:B------:R-:W-:Y:S01]  /*181c0*/  MUFU.EX2 R180, R180 ;  /* 0x000000b400b47308 */ /* 0x000fe20000000800 */
[C---:B-1----:R-:W-:Y:S01]  /*181d0*/  FFMA.FTZ R2, R0.reuse, R234, R8 ;  /* 0x000000ea00027223 */ /* 0x042fe20000010008 */
[----:B--2---:R-:W-:Y:S01]  /*181e0*/  F2FP.PACK_AB R172, R9, R8 ;  /* 0x0000000809ac723e */ /* 0x004fe200000000ff */
[C---:B------:R-:W-:Y:S01]  /*181f0*/  FMUL.FTZ R32, R0.reuse, R148 ;  /* 0x0000009400207220 */ /* 0x040fe20000410000 */
[----:B---3--:R-:W-:Y:S01]  /*18200*/  F2FP.PACK_AB R174, R17, R16 ;  /* 0x0000001011ae723e */ /* 0x008fe200000000ff */
[----:B------:R-:W-:Y:S01]  /*18210*/  FADD.FTZ R6, R9, R2 ;  /* 0x0000000209067221 */ /* 0x000fe20000010000 */
[----:B------:R-:W-:Y:S01]  /*18220*/  FSEL R2, R3, RZ, P0 ;  /* 0x000000ff03027208 */ /* 0x000fe20000000000 */
[C---:B------:R-:W-:Y:S01]  /*18230*/  FMUL.FTZ R33, R0.reuse, R149 ;  /* 0x0000009500217220 */ /* 0x040fe20000410000 */
[----:B------:R-:W-:Y:S01]  /*18240*/  ISETP.GT.AND P0, PT, R225, R246, PT ;  /* 0x000000f6e100720c */ /* 0x000fe20003f04270 */
[----:B------:R-:W-:Y:S02]  /*18250*/  FMUL.FTZ R8, R0, R168 ;  /* 0x000000a800087220 */ /* 0x000fe40000410000 */
[----:B------:R-:W-:Y:S01]  /*18260*/  FADD.FTZ R2, -R2, R14 ;  /* 0x0000000e02027221 */ /* 0x000fe20000010100 */
[----:B------:R-:W1:Y:S01]  /*18270*/  MUFU.EX2 R168, R11 ;  /* 0x0000000b00a87308 */ /* 0x000e620000000800 */
[--C-:B------:R-:W-:Y:S02]  /*18280*/  FFMA.FTZ R14, R18, c[0x0][0x2d0], -R4.reuse ;  /* 0x0000b400120e7a23 */ /* 0x100fe40000010804 */
[----:B------:R-:W-:Y:S02]  /*18290*/  FMUL.FTZ R2, R2, c[0x0][0x2d0] ;  /* 0x0000b40002027a20 */ /* 0x000fe40000410000 */
[----:B------:R-:W-:Y:S02]  /*182a0*/  FFMA.FTZ R4, R35, c[0x0][0x2d0], -R4 ;  /* 0x0000b40023047a23 */ /* 0x000fe40000010804 */
[C---:B------:R-:W-:Y:S02]  /*182b0*/  FMUL.FTZ R21, R0.reuse, R161 ;  /* 0x000000a100157220 */ /* 0x040fe40000410000 */
[C---:B------:R-:W-:Y:S01]  /*182c0*/  FMUL.FTZ R9, R0.reuse, R169 ;  /* 0x000000a900097220 */ /* 0x040fe20000410000 */
[----:B------:R-:W2:Y:S01]  /*182d0*/  MUFU.EX2 R2, R2 ;  /* 0x0000000200027308 */ /* 0x000ea20000000800 */
[----:B------:R-:W-:Y:S02]  /*182e0*/  FMUL.FTZ R20, R0, R160 ;  /* 0x000000a000147220 */ /* 0x000fe40000410000 */
[----:B------:R-:W-:Y:S02]  /*182f0*/  FADD.FTZ R6, R16, R6 ;  /* 0x0000000610067221 */ /* 0x000fe40000010000 */
[C---:B------:R-:W-:Y:S02]  /*18300*/  FMUL.FTZ R16, R0.reuse, R164 ;  /* 0x000000a400107220 */ /* 0x040fe40000410000 */
[----:B------:R-:W-:Y:S02]  /*18310*/  FADD.FTZ R177, R17, R6 ;  /* 0x0000000611b17221 */ /* 0x000fe40000010000 */
[C---:B------:R-:W-:Y:S01]  /*18320*/  FMUL.FTZ R17, R0.reuse, R165 ;  /* 0x000000a500117220 */ /* 0x040fe20000410000 */
[----:B------:R-:W3:Y:S01]  /*18330*/  MUFU.EX2 R161, R14 ;  /* 0x0000000e00a17308 */ /* 0x000ee20000000800 */
        /* <DEDUP_REMOVED lines=8> */
[----:B------:R-:W-:Y:S02]  /*183c0*/  FMUL.FTZ R40, R0, R40 ;  /* 0x0000002800287220 */ /* 0x000fe40000410000 */
[C---:B--2---:R-:W-:Y:S02]  /*183d0*/  FMUL.FTZ R34, R2.reuse, R150 ;  /* 0x0000009602227220 */ /* 0x044fe40000410000 */
[C---:B------:R-:W-:Y:S02]  /*183e0*/  FMUL.FTZ R35, R2.reuse, R151 ;  /* 0x0000009702237220 */ /* 0x040fe40000410000 */
[----:B------:R-:W1:Y:S01]  /*183f0*/  LDSM.16.MT88.4 R148, [R193] ;  /* 0x00000000c194783b */ /* 0x000e620000004200 */
[C---:B------:R-:W-:Y:S01]  /*18400*/  FMUL.FTZ R10, R2.reuse, R170 ;  /* 0x000000aa020a7220 */ /* 0x040fe20000410000 */
[----:B------:R-:W2:Y:S01]  /*18410*/  MUFU.EX2 R6, R184 ;  /* 0x000000b800067308 */ /* 0x000ea20000000800 */
[C---:B------:R-:W-:Y:S02]  /*18420*/  FMUL.FTZ R11, R2.reuse, R171 ;  /* 0x000000ab020b7220 */ /* 0x040fe40000410000 */
[----:B------:R-:W-:Y:S01]  /*18430*/  FFMA.FTZ R160, R2, R233, R175 ;  /* 0x000000e902a07223 */ /* 0x000fe200000100af */
[----:B---3--:R-:W-:Y:S01]  /*18440*/  F2FP.PACK_AB R175, R216, R161 ;  /* 0x000000a1d8af723e */ /* 0x008fe200000000ff */
[C---:B------:R-:W-:Y:S02]  /*18450*/  FMUL.FTZ R18, R2.reuse, R166 ;  /* 0x000000a602127220 */ /* 0x040fe40000410000 */
[C---:B------:R-:W-:Y:S02]  /*18460*/  FMUL.FTZ R19, R2.reuse, R167 ;  /* 0x000000a702137220 */ /* 0x040fe40000410000 */
[----:B------:R-:W-:Y:S01]  /*18470*/  LDSM.16.MT88.4 R164, [R193+0x1000] ;  /* 0x00100000c1a4783b */ /* 0x000fe20000004200 */
[C---:B------:R-:W-:Y:S01]  /*18480*/  FMUL.FTZ R26, R2.reuse, R158 ;  /* 0x0000009e021a7220 */ /* 0x040fe20000410000 */
[----:B------:R-:W-:Y:S01]  /*18490*/  MUFU.EX2 R14, R181 ;  /* 0x000000b5000e7308 */ /* 0x000fe20000000800 */
[C---:B------:R-:W-:Y:S02]  /*184a0*/  FMUL.FTZ R27, R2.reuse, R159 ;  /* 0x0000009f021b7220 */ /* 0x040fe40000410000 */
[C---:B------:R-:W-:Y:S02]  /*184b0*/  FMUL.FTZ R30, R2.reuse, R154 ;  /* 0x0000009a021e7220 */ /* 0x040fe40000410000 */
[C---:B------:R-:W-:Y:S02]  /*184c0*/  FMUL.FTZ R31, R2.reuse, R155 ;  /* 0x0000009b021f7220 */ /* 0x040fe40000410000 */
[----:B------:R-:W-:Y:S01]  /*184d0*/  LDSM.16.MT88.4 R152, [R193+0x800] ;  /* 0x00080000c198783b */ /* 0x000fe20000004200 */
[C---:B------:R-:W-:Y:S02]  /*184e0*/  FMUL.FTZ R22, R2.reuse, R162 ;  /* 0x000000a202167220 */ /* 0x040fe40000410000 */
[C---:B------:R-:W-:Y:S01]  /*184f0*/  FMUL.FTZ R23, R2.reuse, R163 ;  /* 0x000000a302177220 */ /* 0x040fe20000410000 */
[----:B------:R-:W-:Y:S01]  /*18500*/  MUFU.EX2 R181, R176 ;  /* 0x000000b000b57308 */ /* 0x000fe20000000800 */
[C---:B------:R-:W-:Y:S02]  /*18510*/  FMUL.FTZ R38, R2.reuse, R38 ;  /* 0x0000002602267220 */ /* 0x040fe40000410000 */
        /* <DEDUP_REMOVED lines=112> */
[----:B------:R-:W-:Y:S02]  /*18c20*/  FMUL.FTZ R139, R2, R139 ;  /* 0x0000008b028b7220 */ /* 0x000fe40000410000 */
[----:B------:R-:W3:Y:S02]  /*18c30*/  MUFU.EX2 R2, R183 ;  /* 0x000000b700027308 */ /* 0x000ee40000000800 */
[C---:B------:R-:W-:Y:S02]  /*18c40*/  FMUL.FTZ R132, R0.reuse, R132 ;  /* 0x0000008400847220 */ /* 0x040fe40000410000 */
[C---:B------:R-:W-:Y:S02]  /*18c50*/  FMUL.FTZ R133, R0.reuse, R133 ;  /* 0x0000008500857220 */ /* 0x040fe40000410000 */
[C---:B------:R-:W-:Y:S02]  /*18c60*/  FMUL.FTZ R136, R0.reuse, R136 ;  /* 0x0000008800887220 */ /* 0x040fe40000410000 */
[----:B------:R-:W-:Y:S02]  /*18c70*/  FMUL.FTZ R137, R0, R137 ;  /* 0x0000008900897220 */ /* 0x000fe40000410000 */
[----:B--2---:R-:W-:Y:S02]  /*18c80*/  FADD.FTZ R0, R6, R177 ;  /* 0x000000b106007221 */ /* 0x004fe40000010000 */
[----:B------:R-:W2:Y:S02]  /*18c90*/  MUFU.EX2 R177, R185 ;  /* 0x000000b900b17308 */ /* 0x000ea40000000800 */
[----:B---3--:R-:W-:Y:S04]  /*18ca0*/  FADD.FTZ R0, R2, R0 ;  /* 0x0000000002007221 */ /* 0x008fe80000010000 */
[----:B------:R-:W-:Y:S01]  /*18cb0*/  FADD.FTZ R0, R156, R0 ;  /* 0x000000009c007221 */ /* 0x000fe20000010000 */
[C---:B-1----:R-:W-:Y:S03]  /*18cc0*/  HMMA.16816.F32 R52, R172.reuse, R148, R52 ;  /* 0x00000094ac34723c */ /* 0x042fe60000001834 */
[----:B------:R-:W-:Y:S05]  /*18cd0*/  FADD.FTZ R0, R14, R0 ;  /* 0x000000000e007221 */ /* 0x000fea0000010000 */
        /* <DEDUP_REMOVED lines=37> */
[----:B------:R-:W-:Y:S02]  /*18f30*/  F2FP.PACK_AB R151, R180, R179 ;  /* 0x000000b3b497723e */ /* 0x000fe400000000ff */
[----:B--2---:R-:W-:Y:S05]  /*18f40*/  F2FP.PACK_AB R173, R177, R176 ;  /* 0x000000b0b1ad723e */ /* 0x004fea00000000ff */
[C---:B------:R-:W-:Y:S02]  /*18f50*/  HMMA.16816.F32 R8, R148.reuse, R152, R8 ;  /* 0x000000989408723c */ /* 0x040fe40000001808 */
[----:B------:R-:W2:Y:S03]  /*18f60*/  MUFU.EX2 R6, R189 ;  /* 0x000000bd00067308 */ /* 0x000ea60000000800 */
[----:B-1----:R-:W-:Y:S03]  /*18f70*/  FADD.FTZ R0, R2, R0 ;  /* 0x0000000002007221 */ /* 0x002fe60000010000 */
[C---:B------:R-:W-:Y:S01]  /*18f80*/  HMMA.16816.F32 R16, R148.reuse, R154, R16 ;  /* 0x0000009a9410723c */ /* 0x040fe20000001810 */
[----:B------:R-:W1:Y:S03]  /*18f90*/  LDSM.16.MT88.4 R152, [R196+0x800] ;  /* 0x00080000c498783b */ /* 0x000e660000004200 */
[----:B------:R-:W5:Y:S01]  /*18fa0*/  MUFU.EX2 R174, R188 ;  /* 0x000000bc00ae7308 */ /* 0x000f620000000800 */
[C---:B----4-:R-:W-:Y:S01]  /*18fb0*/  FADD.FTZ R0, R172.reuse, R0 ;  /* 0x00000000ac007221 */ /* 0x050fe20000010000 */
[----:B------:R-:W-:Y:S01]  /*18fc0*/  F2FP.PACK_AB R172, R172, R2 ;  /* 0x00000002acac723e */ /* 0x000fe200000000ff */
[----:B------:R-:W-:Y:S07]  /*18fd0*/  FADD.FTZ R2, R168, R160 ;  /* 0x000000a0a8027221 */ /* 0x000fee0000010000 */
[----:B------:R-:W4:Y:S01]  /*18fe0*/  MUFU.EX2 R14, R187 ;  /* 0x000000bb000e7308 */ /* 0x000f220000000800 */
[----:B--2---:R-:W-:Y:S01]  /*18ff0*/  FADD.FTZ R0, R6, R0 ;  /* 0x0000000006007221 */ /* 0x004fe20000010000 */
[C---:B---3--:R-:W-:Y:S03]  /*19000*/  HMMA.16816.F32 R20, R148.reuse, R156, R20 ;  /* 0x0000009c9414723c */ /* 0x048fe60000001814 */
[C---:B-----5:R-:W-:Y:S01]  /*19010*/  FADD.FTZ R234, R174.reuse, R0 ;  /* 0x00000000aeea7221 */ /* 0x060fe20000010000 */
[----:B------:R-:W-:Y:S04]  /*19020*/  F2FP.PACK_AB R174, R174, R6 ;  /* 0x00000006aeae723e */ /* 0x000fe800000000ff */
[C---:B------:R-:W-:Y:S01]  /*19030*/  HMMA.16816.F32 R24, R148.reuse, R158, R24 ;  /* 0x0000009e9418723c */ /* 0x040fe20000001818 */
[----:B------:R-:W2:Y:S03]  /*19040*/  LDSM.16.MT88.4 R156, [R195+0x800] ;  /* 0x00080000c39c783b */ /* 0x000ea60000004200 */
[----:B------:R-:W-:Y:S01]  /*19050*/  FADD.FTZ R0, R161, R2 ;  /* 0x00000002a1007221 */ /* 0x000fe20000010000 */
[-C--:B------:R-:W-:Y:S02]  /*19060*/  MOV R6, R3.reuse ;  /* 0x0000000300067202 */ /* 0x080fe40000000f00 */
[----:B----4-:R-:W-:Y:S01]  /*19070*/  F2FP.PACK_AB R175, R4, R14 ;  /* 0x0000000e04af723e */ /* 0x010fe200000000ff */
        /* <DEDUP_REMOVED lines=11> */
[----:B------:R-:W-:Y:S01]  /*19130*/  MOV R14, R3 ;  /* 0x00000003000e7202 */ /* 0x000fe20000000f00 */
[C---:B--2---:R-:W-:Y:S03]  /*19140*/  HMMA.16816.F32 R36, R148.reuse, R156, R36 ;  /* 0x0000009c9424723c */ /* 0x044fe60000001824 */
[----:B------:R-:W-:Y:S01]  /*19150*/  FADD.FTZ R233, R4, R0 ;  /* 0x0000000004e97221 */ /* 0x000fe20000010000 */
[----:B------:R-:W-:Y:S02]  /*19160*/  IADD3 R0, R225, -0x1, RZ ;  /* 0xffffffffe1007810 */ /* 0x000fe40007ffe0ff */
[----:B------:R-:W-:Y:S02]  /*19170*/  MOV R4, R13 ;  /* 0x0000000d00047202 */ /* 0x000fe40000000f00 */
        /* <DEDUP_REMOVED lines=86> */
.L_x_2426:
[----:B------:R-:W-:Y:S05]  /*196e0*/  BRA.DIV ~URZ, `(.L_x_2449) ;  /* 0x000079627f007947 */ /* 0x000fea000b800000 */
[----:B------:R1:W2:Y:S02]  /*196f0*/  SHFL.BFLY PT, R4, R234, 0x2, 0x1f ;  /* 0x0c401f00ea047f89 */ /* 0x0002a400000e0000 */
.L_x_2558:
[----:B--2---:R-:W-:Y:S01]  /*19700*/  FADD.FTZ R4, R4, R234 ;  /* 0x000000ea04047221 */ /* 0x004fe20000010000 */
[----:B------:R-:W-:Y:S05]  /*19710*/  BRA.DIV ~URZ, `(.L_x_2450) ;  /* 0x000079927f007947 */ /* 0x000fea000b800000 */
[----:B------:R-:W2:Y:S02]  /*19720*/  SHFL.BFLY PT, R0, R233, 0x2, 0x1f ;  /* 0x0c401f00e9007f89 */ /* 0x000ea400000e0000 */
[----:B--2---:R-:W-:-:S02]  /*19730*/  FADD.FTZ R233, R0, R233 ;  /* 0x000000e900e97221 */ /* 0x004fc40000010000 */
[----:B------:R-:W2:Y:S04]  /*19740*/  SHFL.BFLY PT, R0, R4, 0x1, 0x1f ;  /* 0x0c201f0004007f89 */ /* 0x000ea800000e0000 */
[----:B------:R3:W4:Y:S01]  /*19750*/  SHFL.BFLY PT, R3, R233, 0x1, 0x1f ;  /* 0x0c201f00e9037f89 */ /* 0x00072200000e0000 */
[----:B--2---:R-:W-:-:S05]  /*19760*/  FADD.FTZ R4, R4, R0 ;  /* 0x0000000004047221 */ /* 0x004fca0000010000 */
.L_x_2559:
[----:B------:R-:W-:Y:S01]  /*19770*/  FSETP.NE.FTZ.AND P1, PT, R4, RZ, PT ;  /* 0x000000ff0400720b */ /* 0x000fe20003f35000 */
[----:B----4-:R-:W-:Y:S01]  /*19780*/  FADD.FTZ R3, R3, R233 ;  /* 0x000000e903037221 */ /* 0x010fe20000010000 */
[----:B------:R-:W-:Y:S02]  /*19790*/  MOV R2, RZ ;  /* 0x000000ff00027202 */ /* 0x000fe40000000f00 */
[----:B------:R-:W-:Y:S02]  /*197a0*/  MOV R20, 0xff800000 ;  /* 0xff80000000147802 */ /* 0x000fe40000000f00 */
[----:B------:R-:W-:-:S02]  /*197b0*/  FSETP.NE.FTZ.AND P0, PT, R3, RZ, PT ;  /* 0x000000ff0300720b */ /* 0x000fc40003f15000 */
[----:B------:R-:W-:-:S05]  /*197c0*/  MOV R21, 0xff800000 ;  /* 0xff80000000157802 */ /* 0x000fca0000000f00 */
[----:B------:R-:W2:Y:S01]  /*197d0*/  @P1 MUFU.LG2 R0, R4 ;  /* 0x0000000400001308 */ /* 0x000ea20000000c00 */
[----:B------:R-:W-:-:S07]  /*197e0*/  @P1 MOV R5, 0x3f317218 ;  /* 0x3f31721800051802 */ /* 0x000fce0000000f00 */
[----:B------:R2:W4:Y:S02]  /*197f0*/  @P1 MUFU.RCP R2, R4 ;  /* 0x0000000400021308 */ /* 0x0005240000001000 */
[----:B--2---:R-:W-:Y:S02]  /*19800*/  @P1 FMUL.FTZ R4, R0, 0.69314718246459960938 ;  /* 0x3f31721800041820 */ /* 0x004fe40000410000 */
[----:B------:R-:W-:Y:S01]  /*19810*/  @P1 FMUL.FTZ R0, R5, c[0x0][0x2d0] ;  /* 0x0000b40005001a20 */ /* 0x000fe20000410000 */
[----:B------:R-:W-:Y:S01]  /*19820*/  @P0 MOV R5, 0x3f317218 ;  /* 0x3f31721800050802 */ /* 0x000fe20000000f00 */
[----:B----4-:R-:W-:Y:S02]  /*19830*/  FMUL.FTZ R168, R2, R168 ;  /* 0x000000a802a87220 */ /* 0x010fe40000410000 */
[----:B------:R-:W-:Y:S01]  /*19840*/  @P1 FFMA.FTZ R20, R0, R13, R4 ;  /* 0x0000000d00141223 */ /* 0x000fe20000010004 */
[----:B------:R-:W-:Y:S01]  /*19850*/  MOV R0, RZ ;  /* 0x000000ff00007202 */ /* 0x000fe20000000f00 */
[----:B------:R-:W2:Y:S01]  /*19860*/  @P0 MUFU.LG2 R4, R3 ;  /* 0x0000000300040308 */ /* 0x000ea20000000c00 */
[----:B------:R-:W-:-:S02]  /*19870*/  FMUL.FTZ R169, R2, R169 ;  /* 0x000000a902a97220 */ /* 0x000fc40000410000 */
[C---:B------:R-:W-:Y:S02]  /*19880*/  FMUL.FTZ R164, R2.reuse, R164 ;  /* 0x000000a402a47220 */ /* 0x040fe40000410000 */
[C---:B------:R-:W-:Y:S02]  /*19890*/  FMUL.FTZ R165, R2.reuse, R165 ;  /* 0x000000a502a57220 */ /* 0x040fe40000410000 */
[C---:B------:R-:W-:Y:S01]  /*198a0*/  FMUL.FTZ R160, R2.reuse, R160 ;  /* 0x000000a002a07220 */ /* 0x040fe20000410000 */
[----:B------:R2:W4:Y:S01]  /*198b0*/  @P0 MUFU.RCP R0, R3 ;  /* 0x0000000300000308 */ /* 0x0005220000001000 */
        /* <DEDUP_REMOVED lines=8> */
[----:B--2---:R-:W-:-:S02]  /*19940*/  @P0 FMUL.FTZ R3, R4, 0.69314718246459960938 ;  /* 0x3f31721804030820 */ /* 0x004fc40000410000 */
[----:B------:R-:W-:Y:S02]  /*19950*/  @P0 FMUL.FTZ R4, R5, c[0x0][0x2d0] ;  /* 0x0000b40005040a20 */ /* 0x000fe40000410000 */
[C---:B----4-:R-:W-:Y:S02]  /*19960*/  FMUL.FTZ R170, R0.reuse, R170 ;  /* 0x000000aa00aa7220 */ /* 0x050fe40000410000 */
        /* <DEDUP_REMOVED lines=116> */
.L_x_2343:
[----:B------:R2:W5:Y:S04]  /*1a0b0*/  LDL R6, [R1+0xd4] ;  /* 0x0000d40001067983 */ /* 0x0005680000100800 */
        /* <DEDUP_REMOVED lines=8> */
[----:B------:R-:W-:Y:S01]  /*1a140*/  IMAD.MOV.U32 R5, RZ, RZ, c[0x0][0x564] ;  /* 0x00015900ff057624 */ /* 0x000fe200078e00ff */
[----:B--2---:R-:W-:-:S06]  /*1a150*/  ISETP.EQ.U32.AND P0, PT, R3, R2, PT ;  /* 0x000000020300720c */ /* 0x004fcc0003f02070 */
[----:B------:R-:W2:Y:S07]  /*1a160*/  POPC R2, UR4 ;  /* 0x0000000400027d09 */ /* 0x000eae0008000000 */
[----:B--2---:R2:W4:Y:S04]  /*1a170*/  @P0 ATOMG.E.ADD.STRONG.GPU PT, R2, [R4.64], R2 ;  /* 0x00000002040209a8 */ /* 0x00452800081ee1ca */
[----:B--2---:R-:W2:Y:S04]  /*1a180*/  S2R R4, SR_LTMASK ;  /* 0x0000000000047919 */ /* 0x004ea80000003900 */
[----:B----4-:R2:W4:Y:S02]  /*1a190*/  SHFL.IDX PT, R3, R2, R3, 0x1f ;  /* 0x00001f0302037589 */ /* 0x01052400000e0000 */
[----:B--2---:R-:W-:-:S06]  /*1a1a0*/  LOP3.LUT R2, R4, UR4, RZ, 0xc0, !PT ;  /* 0x0000000404027c12 */ /* 0x004fcc000f8ec0ff */
[----:B------:R-:W4:Y:S02]  /*1a1b0*/  POPC R2, R2 ;  /* 0x0000000200027309 */ /* 0x000f240000000000 */
[----:B----45:R-:W-:-:S05]  /*1a1c0*/  IADD3 R6, R3, c[0x0][0xc], R2 ;  /* 0x0000030003067a10 */ /* 0x030fca0007ffe002 */
[----:B------:R2:W-:Y:S02]  /*1a1d0*/  STL [R1+0xd4], R6 ;  /* 0x0000d40601007387 */ /* 0x0005e40000100800 */
.L_x_2452:
[----:B--2---:R-:W-:Y:S05]  /*1a1e0*/  BSYNC B0 ;  /* 0x0000000000007941 */ /* 0x004fea0003800000 */
.L_x_2451:
[----:B------:R-:W-:Y:S01]  /*1a1f0*/  PRMT R0, R0, 0x9910, RZ ;  /* 0x0000991000007816 */ /* 0x000fe200000000ff */
[----:B------:R-:W-:Y:S01]  /*1a200*/  BSSY B1, `(.L_x_2453) ;  /* 0x000041a000017945 */ /* 0x000fe20003800000 */
[----:B-----5:R-:W-:Y:S02]  /*1a210*/  IMAD.MOV.U32 R147, RZ, RZ, R6 ;  /* 0x000000ffff937224 */ /* 0x020fe400078e0006 */
        /* <DEDUP_REMOVED lines=16> */
[----:B--2---:R-:W-:Y:S02]  /*1a320*/  F2FP.PACK_AB R2, R165, R164 ;  /* 0x000000a4a502723e */ /* 0x004fe400000000ff */
[----:B-1----:R-:W-:-:S03]  /*1a330*/  F2FP.PACK_AB R0, R167, R166 ;  /* 0x000000a6a700723e */ /* 0x002fc600000000ff */
[----:B----4-:R1:W-:Y:S04]  /*1a340*/  STS [R6], R2 ;  /* 0x0000000206007388 */ /* 0x0103e80000000800 */
[----:B------:R2:W-:Y:S01]  /*1a350*/  STS [R6+0x400], R0 ;  /* 0x0004000006007388 */ /* 0x0005e20000000800 */
[----:B-1----:R-:W-:Y:S02]  /*1a360*/  F2FP.PACK_AB R2, R161, R160 ;  /* 0x000000a0a102723e */ /* 0x002fe400000000ff */
[----:B--2---:R-:W-:-:S03]  /*1a370*/  F2FP.PACK_AB R0, R163, R162 ;  /* 0x000000a2a300723e */ /* 0x004fc600000000ff */
[----:B---3--:R1:W-:Y:S04]  /*1a380*/  STS [R8+0x80], R2 ;  /* 0x0000800208007388 */ /* 0x0083e80000000800 */
        /* <DEDUP_REMOVED lines=138> */
.L_x_2455:
[----:B-1----:R-:W2:Y:S04]  /*1ac30*/  LDL.LU R4, [R1+0xa8] ;  /* 0x0000a80001047983 */ /* 0x002ea80000300800 */
[----:B------:R-:W3:Y:S04]  /*1ac40*/  LDL R23, [R1+0x1e4] ;  /* 0x0001e40001177983 */ /* 0x000ee80000100800 */
[----:B------:R-:W3:Y:S04]  /*1ac50*/  LDL R19, [R1+0xa0] ;  /* 0x0000a00001137983 */ /* 0x000ee80000100800 */
[----:B------:R-:W4:Y:S04]  /*1ac60*/  LDL R13, [R1+0xd8] ;  /* 0x0000d800010d7983 */ /* 0x000f280000100800 */
[----:B------:R-:W3:Y:S01]  /*1ac70*/  LDL R22, [R1+0x1e0] ;  /* 0x0001e00001167983 */ /* 0x000ee20000100800 */
[----:B------:R-:W-:Y:S01]  /*1ac80*/  IMAD.MOV.U32 R18, RZ, RZ, 0x368 ;  /* 0x00000368ff127424 */ /* 0x000fe200078e00ff */
[----:B------:R-:W-:-:S04]  /*1ac90*/  ISETP.GT.AND P2, PT, R3, 0x1, PT ;  /* 0x000000010300780c */ /* 0x000fc80003f44270 */
[----:B------:R-:W-:-:S04]  /*1aca0*/  SEL R18, R18, 0x328, P2 ;  /* 0x0000032812127807 */ /* 0x000fc80001000000 */
[----:B------:R-:W1:Y:S08]  /*1acb0*/  LDC.64 R8, c[0x0][R18+0x170] ;  /* 0x00005c0012087b82 */ /* 0x000e700000000a00 */
[----:B------:R-:W2:Y:S01]  /*1acc0*/  LDC.64 R14, c[0x0][R18+0x168] ;  /* 0x00005a00120e7b82 */ /* 0x000ea20000000a00 */
[----:B------:R-:W-:-:S04]  /*1acd0*/  ISETP.NE.U32.AND P0, PT, RZ, c[0x0][0x500], PT ;  /* 0x00014000ff007a0c */ /* 0x000fc80003f05070 */
[----:B------:R-:W-:Y:S02]  /*1ace0*/  ISETP.NE.AND.EX P0, PT, RZ, c[0x0][0x504], PT, P0 ;  /* 0x00014100ff007a0c */ /* 0x000fe40003f05300 */
[----:B------:R-:W-:Y:S02]  /*1acf0*/  SHF.R.S32.HI R3, RZ, 0x1f, R6 ;  /* 0x0000001fff037819 */ /* 0x000fe40000011406 */
[----:B------:R-:W-:Y:S02]  /*1ad00*/  SEL R0, R6, RZ, !P0 ;  /* 0x000000ff06007207 */ /* 0x000fe40004000000 */
[----:B------:R-:W-:-:S03]  /*1ad10*/  SEL R5, R3, RZ, !P0 ;  /* 0x000000ff03057207 */ /* 0x000fc60004000000 */
[----:B-1----:R-:W-:-:S04]  /*1ad20*/  IMAD R3, R9, R0, RZ ;  /* 0x0000000009037224 */ /* 0x002fc800078e02ff */
[C---:B------:R-:W-:Y:S02]  /*1ad30*/  IMAD R5, R8.reuse, R5, R3 ;  /* 0x0000000508057224 */ /* 0x040fe400078e0203 */
[----:B------:R-:W-:Y:S01]  /*1ad40*/  IMAD.WIDE.U32 R8, R8, R0, RZ ;  /* 0x0000000008087225 */ /* 0x000fe200078e00ff */
[----:B-----5:R-:W-:-:S03]  /*1ad50*/  SHF.R.S32.HI R6, RZ, 0x1f, R2 ;  /* 0x0000001fff067819 */ /* 0x020fc60000011402 */
[----:B------:R-:W-:Y:S01]  /*1ad60*/  IMAD.IADD R5, R9, 0x1, R5 ;  /* 0x0000000109057824 */ /* 0x000fe200078e0205 */
[----:B------:R-:W1:Y:S01]  /*1ad70*/  S2R R24, SR_TID.X ;  /* 0x0000000000187919 */ /* 0x000e620000002100 */
[----:B--2---:R-:W-:-:S05]  /*1ad80*/  LOP3.LUT R4, R4, 0xffff, RZ, 0xc0, !PT ;  /* 0x0000ffff04047812 */ /* 0x004fca00078ec0ff */
[----:B------:R-:W-:-:S04]  /*1ad90*/  IMAD.WIDE.U32 R10, R14, R4, RZ ;  /* 0x000000040e0a7225 */ /* 0x000fc800078e00ff */
[----:B------:R-:W-:Y:S02]  /*1ada0*/  IMAD R3, R15, R4, RZ ;  /* 0x000000040f037224 */ /* 0x000fe400078e02ff */
[----:B------:R-:W2:Y:S01]  /*1adb0*/  LDC.64 R14, c[0x0][R18+0x178] ;  /* 0x00005e00120e7b82 */ /* 0x000ea20000000a00 */
[----:B------:R-:W-:Y:S01]  /*1adc0*/  IADD3 R16, P1, P0, R8, R10, R2 ;  /* 0x0000000a08107210 */ /* 0x000fe2000783e002 */
[----:B------:R-:W-:Y:S02]  /*1add0*/  IMAD.IADD R10, R11, 0x1, R3 ;  /* 0x000000010b0a7824 */ /* 0x000fe400078e0203 */
[----:B------:R-:W-:-:S05]  /*1ade0*/  IMAD.MOV.U32 R3, RZ, RZ, c[0x0][0x4e8] ;  /* 0x00013a00ff037624 */ /* 0x000fca00078e00ff */
[----:B------:R-:W-:Y:S01]  /*1adf0*/  ISETP.NE.AND P3, PT, R3, 0x1, PT ;  /* 0x000000010300780c */ /* 0x000fe20003f65270 */
[----:B---3--:R-:W-:Y:S01]  /*1ae00*/  IMAD.IADD R3, R23, 0x1, R19 ;  /* 0x0000000117037824 */ /* 0x008fe200078e0213 */
[----:B----4-:R-:W-:Y:S02]  /*1ae10*/  SEL R8, R13, RZ, P2 ;  /* 0x000000ff0d087207 */ /* 0x010fe40001000000 */
[----:B------:R-:W-:Y:S01]  /*1ae20*/  IADD3.X R13, R5, R10, R6, P1, P0 ;  /* 0x0000000a050d7210 */ /* 0x000fe20000fe0406 */
[----:B------:R-:W-:-:S08]  /*1ae30*/  IMAD.MOV.U32 R5, RZ, RZ, R3 ;  /* 0x000000ffff057224 */ /* 0x000fd000078e0003 */
[----:B------:R-:W-:-:S05]  /*1ae40*/  @P3 IMAD.HI.U32 R10, R3, c[0x0][0x4ec], RZ ;  /* 0x00013b00030a3a27 */ /* 0x000fca00078e00ff */
[----:B------:R-:W-:Y:S01]  /*1ae50*/  @P3 SHF.R.U32.HI R5, RZ, c[0x0][0x4f0], R10 ;  /* 0x00013c00ff053a19 */ /* 0x000fe2000001160a */
[-C--:B--2---:R-:W-:Y:S02]  /*1ae60*/  IMAD R11, R15, R8.reuse, RZ ;  /* 0x000000080f0b7224 */ /* 0x084fe400078e02ff */
[----:B------:R-:W-:-:S04]  /*1ae70*/  IMAD.WIDE.U32 R8, R14, R8, RZ ;  /* 0x000000080e087225 */ /* 0x000fc800078e00ff */
[----:B------:R-:W-:Y:S01]  /*1ae80*/  IMAD.IADD R11, R9, 0x1, R11 ;  /* 0x00000001090b7824 */ /* 0x000fe200078e020b */
[----:B------:R-:W-:Y:S02]  /*1ae90*/  IADD3 R8, P1, P0, R5, R16, R8 ;  /* 0x0000001005087210 */ /* 0x000fe4000783e008 */
[----:B------:R-:W-:-:S04]  /*1aea0*/  SHF.R.S32.HI R9, RZ, 0x1f, R5 ;  /* 0x0000001fff097819 */ /* 0x000fc80000011405 */
[----:B------:R-:W-:Y:S02]  /*1aeb0*/  IADD3.X R9, R9, R13, R11, P1, P0 ;  /* 0x0000000d09097210 */ /* 0x000fe40000fe040b */
[----:B------:R-:W2:Y:S01]  /*1aec0*/  LDC.64 R10, c[0x0][R18+0x160] ;  /* 0x00005800120a7b82 */ /* 0x000ea20000000a00 */
[----:B------:R-:W-:-:S04]  /*1aed0*/  IMAD.MOV R5, RZ, RZ, -R5 ;  /* 0x000000ffff057224 */ /* 0x000fc800078e0a05 */
[----:B------:R-:W-:-:S05]  /*1aee0*/  IMAD R5, R5, c[0x0][0x4e8], R3 ;  /* 0x00013a0005057a24 */ /* 0x000fca00078e0203 */
[----:B------:R-:W-:Y:S02]  /*1aef0*/  SHF.R.S32.HI R13, RZ, 0x1f, R5 ;  /* 0x0000001fff0d7819 */ /* 0x000fe40000011405 */
[----:B-1----:R-:W-:-:S04]  /*1af00*/  SHF.R.S32.HI R23, RZ, 0x1f, R24 ;  /* 0x0000001fff177819 */ /* 0x002fc80000011418 */
[----:B------:R-:W-:-:S04]  /*1af10*/  LEA.HI R23, R23, R24, RZ, 0x5 ;  /* 0x0000001817177211 */ /* 0x000fc800078f28ff */
[----:B------:R-:W-:-:S05]  /*1af20*/  LOP3.LUT R23, R23, 0xffffffe0, RZ, 0xc0, !PT ;  /* 0xffffffe017177812 */ /* 0x000fca00078ec0ff */
[----:B------:R-:W-:Y:S02]  /*1af30*/  IMAD.IADD R23, R24, 0x1, -R23 ;  /* 0x0000000118177824 */ /* 0x000fe400078e0a17 */
[----:B--2---:R-:W-:-:S04]  /*1af40*/  IMAD.WIDE.U32 R8, R10, R5, R8 ;  /* 0x000000050a087225 */ /* 0x004fc800078e0008 */
[----:B------:R-:W-:Y:S02]  /*1af50*/  IMAD R5, R11, R5, RZ ;  /* 0x000000050b057224 */ /* 0x000fe400078e02ff */
[----:B------:R-:W-:Y:S02]  /*1af60*/  IMAD.MOV.U32 R11, RZ, RZ, c[0x0][0x4a8] ;  /* 0x00012a00ff0b7624 */ /* 0x000fe400078e00ff */
[----:B------:R-:W-:Y:S02]  /*1af70*/  IMAD R5, R10, R13, R5 ;  /* 0x0000000d0a057224 */ /* 0x000fe400078e0205 */
[----:B------:R-:W-:Y:S01]  /*1af80*/  IMAD.MOV.U32 R10, RZ, RZ, c[0x0][0x4ac] ;  /* 0x00012b00ff0a7624 */ /* 0x000fe200078e00ff */
[----:B------:R-:W-:Y:S01]  /*1af90*/  SEL R11, R11, c[0x0][0x450], P2 ;  /* 0x000114000b0b7a07 */ /* 0x000fe20001000000 */
[----:B------:R-:W-:-:S03]  /*1afa0*/  IMAD.IADD R5, R9, 0x1, R5 ;  /* 0x0000000109057824 */ /* 0x000fc600078e0205 */
[----:B------:R-:W-:Y:S02]  /*1afb0*/  SEL R10, R10, c[0x0][0x454], P2 ;  /* 0x000115000a0a7a07 */ /* 0x000fe40001000000 */
[----:B------:R-:W-:-:S04]  /*1afc0*/  LEA R11, P0, R8, R11, 0x2 ;  /* 0x0000000b080b7211 */ /* 0x000fc800078010ff */
[----:B------:R-:W-:Y:S02]  /*1afd0*/  LEA.HI.X R9, R8, R10, R5, 0x2, P0 ;  /* 0x0000000a08097211 */ /* 0x000fe400000f1405 */
[----:B------:R-:W-:Y:S04]  /*1afe0*/  SHFL.IDX PT, R10, R11, RZ, 0x1c1f ;  /* 0x001c1fff0b0a7589 */ /* 0x000fe800000e0000 */
[----:B------:R-:W-:Y:S01]  /*1aff0*/  SHFL.IDX PT, R8, R11, 0x1, 0x1c1f ;  /* 0x003c1f000b087f89 */ /* 0x000fe200000e0000 */
[----:B------:R-:W-:-:S03]  /*1b000*/  IMAD.IADD R13, R22, 0x1, R19 ;  /* 0x00000001160d7824 */ /* 0x000fc600078e0213 */
[----:B------:R-:W1:Y:S04]  /*1b010*/  SHFL.IDX PT, R11, R9, RZ, 0x1c1f ;  /* 0x001c1fff090b7589 */ /* 0x000e6800000e0000 */
[----:B------:R-:W2:Y:S01]  /*1b020*/  SHFL.IDX PT, R9, R9, 0x1, 0x1c1f ;  /* 0x003c1f0009097f89 */ /* 0x000ea200000e0000 */
[----:B------:R-:W-:Y:S01]  /*1b030*/  IMAD R5, R17, c[0x0][0x4e8], RZ ;  /* 0x00013a0011057a24 */ /* 0x000fe200078e02ff */
[----:B------:R-:W-:Y:S02]  /*1b040*/  LOP3.LUT P0, RZ, R23, 0x3, RZ, 0xc0, !PT ;  /* 0x0000000317ff7812 */ /* 0x000fe4000780c0ff */
[C---:B------:R-:W-:Y:S02]  /*1b050*/  IADD3 R16, R13.reuse, 0x8, RZ ;  /* 0x000000080d107810 */ /* 0x040fe40007ffe0ff */
[----:B------:R-:W-:-:S02]  /*1b060*/  ISETP.GE.OR P1, PT, R13, R5, P0 ;  /* 0x000000050d00720c */ /* 0x000fc40000726670 */
[----:B------:R-:W-:-:S11]  /*1b070*/  ISETP.GE.OR P0, PT, R16, R5, P0 ;  /* 0x000000051000720c */ /* 0x000fd60000706670 */
[----:B-1----:R1:W-:Y:S04]  /*1b080*/  @!P1 ST.E [R10.64], R20 ;  /* 0x000000140a009985 */ /* 0x0023e8000c10190a */
[----:B--2---:R1:W-:Y:S01]  /*1b090*/  @!P0 ST.E [R8.64], R21 ;  /* 0x0000001508008985 */ /* 0x0043e2000c10190a */
[----:B------:R-:W-:Y:S05]  /*1b0a0*/  @P2 BRA `(.L_x_2456) ;  /* 0x0000093000002947 */ /* 0x000fea0003800000 */
[----:B------:R-:W-:Y:S01]  /*1b0b0*/  IMAD R6, R6, c[0x0][0x3a0], RZ ;  /* 0x0000e80006067a24 */ /* 0x000fe200078e02ff */
[----:B------:R-:W-:Y:S01]  /*1b0c0*/  SHF.R.S32.HI R5, RZ, 0x1f, R0 ;  /* 0x0000001fff057819 */ /* 0x000fe20000011400 */
[C---:B-1----:R-:W-:Y:S01]  /*1b0d0*/  IMAD.WIDE.U32 R8, R2.reuse, c[0x0][0x3a0], RZ ;  /* 0x0000e80002087a25 */ /* 0x042fe200078e00ff */
[----:B------:R1:W2:Y:S03]  /*1b0e0*/  LDS.128 R32, [R223+0x80] ;  /* 0x00008000df207984 */ /* 0x0002a60000000c00 */
[----:B------:R-:W-:Y:S01]  /*1b0f0*/  IMAD R2, R2, c[0x0][0x3a4], R6 ;  /* 0x0000e90002027a24 */ /* 0x000fe200078e0206 */
[----:B------:R-:W-:Y:S01]  /*1b100*/  LEA R6, R146, R145, 0x5 ;  /* 0x0000009192067211 */ /* 0x000fe200078e28ff */
[----:B------:R1:W3:Y:S03]  /*1b110*/  LDS.128 R48, [R223+0x1080] ;  /* 0x00108000df307984 */ /* 0x0002e60000000c00 */
[----:B------:R-:W-:Y:S01]  /*1b120*/  IADD3 R3, R9, R2, RZ ;  /* 0x0000000209037210 */ /* 0x000fe20007ffe0ff */
[----:B------:R1:W4:Y:S01]  /*1b130*/  LDS.128 R64, [R223+0x2080] ;  /* 0x00208000df407984 */ /* 0x0003220000000c00 */
[----:B------:R-:W-:-:S02]  /*1b140*/  MOV R2, R8 ;  /* 0x0000000800027202 */ /* 0x000fc40000000f00 */
[----:B------:R-:W-:Y:S01]  /*1b150*/  IADD3 R6, R19, R6, RZ ;  /* 0x0000000613067210 */ /* 0x000fe20007ffe0ff */
[----:B------:R1:W1:Y:S02]  /*1b160*/  LDS.128 R80, [R223+0x3080] ;  /* 0x00308000df507984 */ /* 0x0002640000000c00 */
[----:B------:R-:W-:Y:S01]  /*1b170*/  IMAD.WIDE.U32 R8, R4, c[0x0][0x3e8], R2 ;  /* 0x0000fa0004087a25 */ /* 0x000fe200078e0002 */
[----:B------:R-:W-:Y:S01]  /*1b180*/  MOV R2, R6 ;  /* 0x0000000600027202 */ /* 0x000fe20000000f00 */
[----:B------:R1:W1:Y:S02]  /*1b190*/  LDS.128 R28, [R223+0x4080] ;  /* 0x00408000df1c7984 */ /* 0x0002640000000c00 */
[----:B------:R-:W-:Y:S02]  /*1b1a0*/  @P3 IMAD.HI.U32 R10, R6, c[0x0][0x4ec], RZ ;  /* 0x00013b00060a3a27 */ /* 0x000fe400078e00ff */
[----:B------:R1:W1:Y:S02]  /*1b1b0*/  LDS.128 R44, [R223+0x5080] ;  /* 0x00508000df2c7984 */ /* 0x0002640000000c00 */
[----:B------:R-:W-:Y:S01]  /*1b1c0*/  IMAD R3, R5, c[0x0][0x3f0], RZ ;  /* 0x0000fc0005037a24 */ /* 0x000fe200078e02ff */
[----:B------:R-:W-:Y:S01]  /*1b1d0*/  @P3 SHF.R.U32.HI R2, RZ, c[0x0][0x4f0], R10 ;  /* 0x00013c00ff023a19 */ /* 0x000fe2000001160a */
[----:B------:R-:W-:Y:S01]  /*1b1e0*/  IMAD R5, R4, c[0x0][0x3ec], R9 ;  /* 0x0000fb0004057a24 */ /* 0x000fe200078e0209 */
[----:B------:R1:W1:Y:S01]  /*1b1f0*/  LDS.128 R60, [R223+0x6080] ;  /* 0x00608000df3c7984 */ /* 0x0002620000000c00 */
[----:B------:R-:W-:Y:S01]  /*1b200*/  MOV R4, R8 ;  /* 0x0000000800047202 */ /* 0x000fe20000000f00 */
[C---:B------:R-:W-:Y:S01]  /*1b210*/  IMAD R9, R0.reuse, c[0x0][0x3f4], R3 ;  /* 0x0000fd0000097a24 */ /* 0x040fe200078e0203 */
[----:B------:R-:W-:Y:S01]  /*1b220*/  SHF.R.S32.HI R3, RZ, 0x1f, R2 ;  /* 0x0000001fff037819 */ /* 0x000fe20000011402 */
[----:B------:R1:W1:Y:S02]  /*1b230*/  LDS.128 R76, [R223+0x7080] ;  /* 0x00708000df4c7984 */ /* 0x0002640000000c00 */
[----:B------:R-:W-:Y:S01]  /*1b240*/  IMAD.WIDE.U32 R4, R0, c[0x0][0x3f0], R4 ;  /* 0x0000fc0000047a25 */ /* 0x000fe200078e0004 */
[----:B------:R-:W-:Y:S01]  /*1b250*/  IADD3 R0, -R2, RZ, RZ ;  /* 0x000000ff02007210 */ /* 0x000fe20007ffe1ff */
[----:B------:R1:W1:Y:S02]  /*1b260*/  LDS.128 R24, [R223+0x8080] ;  /* 0x00808000df187984 */ /* 0x0002640000000c00 */
[----:B------:R-:W-:Y:S01]  /*1b270*/  IMAD R3, R3, c[0x0][0x3e0], RZ ;  /* 0x0000f80003037a24 */ /* 0x000fe200078e02ff */
[----:B------:R-:W-:Y:S01]  /*1b280*/  IADD3 R5, R5, R9, RZ ;  /* 0x0000000905057210 */ /* 0x000fe20007ffe0ff */
[----:B------:R1:W1:Y:S01]  /*1b290*/  LDS.128 R40, [R223+0x9080] ;  /* 0x00908000df287984 */ /* 0x0002620000000c00 */
[----:B------:R-:W-:-:S02]  /*1b2a0*/  IMAD R0, R0, c[0x0][0x4e8], R6 ;  /* 0x00013a0000007a24 */ /* 0x000fc400078e0206 */
[C---:B------:R-:W-:Y:S01]  /*1b2b0*/  IMAD R6, R2.reuse, c[0x0][0x3e4], R3 ;  /* 0x0000f90002067a24 */ /* 0x040fe200078e0203 */
[----:B------:R1:W1:Y:S01]  /*1b2c0*/  LDS.128 R56, [R223+0xa080] ;  /* 0x00a08000df387984 */ /* 0x0002620000000c00 */
[----:B------:R-:W-:Y:S01]  /*1b2d0*/  IMAD.WIDE.U32 R2, R2, c[0x0][0x3e0], R4 ;  /* 0x0000f80002027a25 */ /* 0x000fe200078e0004 */
[----:B------:R-:W-:Y:S02]  /*1b2e0*/  SHF.R.S32.HI R4, RZ, 0x1f, R0 ;  /* 0x0000001fff047819 */ /* 0x000fe40000011400 */
        /* <DEDUP_REMOVED lines=9> */
[----:B------:R-:W-:Y:S02]  /*1b380*/  LEA R16, P0, R2, c[0x0][0x380], 0x1 ;  /* 0x0000e00002107a11 */ /* 0x000fe400078008ff */
[----:B------:R1:W1:Y:S02]  /*1b390*/  LDS.128 R68, [R223+0xf080] ;  /* 0x00f08000df447984 */ /* 0x0002640000000c00 */
[----:B------:R-:W-:-:S04]  /*1b3a0*/  IADD3 R0, R3, R0, RZ ;  /* 0x0000000003007210 */ /* 0x000fc80007ffe0ff */
[----:B------:R-:W-:Y:S01]  /*1b3b0*/  LEA.HI.X R6, R2, c[0x0][0x384], R0, 0x1, P0 ;  /* 0x0000e10002067a11 */ /* 0x000fe200000f0c00 */
[----:B------:R-:W-:Y:S05]  /*1b3c0*/  BRA.DIV ~URZ, `(.L_x_2457) ;  /* 0x00005de27f007947 */ /* 0x000fea000b800000 */
[----:B--234-:R2:W3:Y:S02]  /*1b3d0*/  SHFL.IDX PT, R4, R6, RZ, 0x181f ;  /* 0x00181fff06047589 */ /* 0x01c4e400000e0000 */
.L_x_2560:
[----:B------:R-:W-:Y:S05]  /*1b3e0*/  BRA.DIV ~URZ, `(.L_x_2458) ;  /* 0x00005e327f007947 */ /* 0x000fea000b800000 */
[----:B------:R4:W2:Y:S02]  /*1b3f0*/  SHFL.IDX PT, R0, R16, RZ, 0x181f ;  /* 0x00181fff10007589 */ /* 0x0008a400000e0000 */
.L_x_2561:
        /* <DEDUP_REMOVED lines=20> */
.L_x_2460:
[----:B------:R-:W-:Y:S05]  /*1b540*/  BSYNC B0 ;  /* 0x0000000000007941 */ /* 0x000fea0003800000 */
.L_x_2459:
[----:B------:R-:W-:Y:S05]  /*1b550*/  BRA.DIV ~URZ, `(.L_x_2461) ;  /* 0x00005d327f007947 */ /* 0x000fea000b800000 */
[----:B---3--:R3:W4:Y:S04]  /*1b560*/  SHFL.IDX PT, R4, R6, 0x1, 0x181f ;  /* 0x00381f0006047f89 */ /* 0x00872800000e0000 */
[----:B--2---:R3:W2:Y:S02]  /*1b570*/  SHFL.IDX PT, R0, R16, 0x1, 0x181f ;  /* 0x00381f0010007f89 */ /* 0x0046a400000e0000 */
.L_x_2562:
        /* <DEDUP_REMOVED lines=20> */
.L_x_2463:
[----:B------:R-:W-:Y:S05]  /*1b6c0*/  BSYNC B0 ;  /* 0x0000000000007941 */ /* 0x000fea0003800000 */
.L_x_2462:
[----:B------:R-:W-:Y:S05]  /*1b6d0*/  BRA.DIV ~URZ, `(.L_x_2464) ;  /* 0x00005c827f007947 */ /* 0x000fea000b800000 */
[----:B----4-:R4:W3:Y:S02]  /*1b6e0*/  SHFL.IDX PT, R4, R6, 0x2, 0x181f ;  /* 0x00581f0006047f89 */ /* 0x0108e400000e0000 */
.L_x_2563:
[----:B------:R-:W-:Y:S05]  /*1b6f0*/  BRA.DIV ~URZ, `(.L_x_2465) ;  /* 0x00005cd27f007947 */ /* 0x000fea000b800000 */
[----:B--2---:R2:W4:Y:S02]  /*1b700*/  SHFL.IDX PT, R0, R16, 0x2, 0x181f ;  /* 0x00581f0010007f89 */ /* 0x00452400000e0000 */
.L_x_2564:
        /* <DEDUP_REMOVED lines=20> */
.L_x_2467:
[----:B------:R-:W-:Y:S05]  /*1b850*/  BSYNC B0 ;  /* 0x0000000000007941 */ /* 0x000fea0003800000 */
.L_x_2466:
[----:B------:R-:W-:Y:S05]  /*1b860*/  BRA.DIV ~URZ, `(.L_x_2468) ;  /* 0x00005bd27f007947 */ /* 0x000fea000b800000 */
[----:B---3--:R3:W2:Y:S04]  /*1b870*/  SHFL.IDX PT, R4, R6, 0x3, 0x181f ;  /* 0x00781f0006047f89 */ /* 0x0086a800000e0000 */
[----:B----4-:R3:W4:Y:S02]  /*1b880*/  SHFL.IDX PT, R0, R16, 0x3, 0x181f ;  /* 0x00781f0010007f89 */ /* 0x01072400000e0000 */
.L_x_2565:
        /* <DEDUP_REMOVED lines=21> */
.L_x_2456:
        /* <DEDUP_REMOVED lines=9> */
[----:B------:R-:W-:Y:S01]  /*1ba70*/  MOV R4, R8 ;  /* 0x0000000800047202 */ /* 0x000fe20000000f00 */
        /* <DEDUP_REMOVED lines=12> */
[----:B------:R-:W-:-:S05]  /*1bb40*/  IADD3 R0, -R0, RZ, RZ ;  /* 0x000000ff00007210 */ /* 0x000fca0007ffe1ff */
[----:B------:R-:W-:Y:S01]  /*1bb50*/  IMAD R0, R0, c[0x0][0x4e8], R3 ;  /* 0x00013a0000007a24 */ /* 0x000fe200078e0203 */
        /* <DEDUP_REMOVED lines=11> */
.L_x_2566:
[----:B------:R-:W-:Y:S05]  /*1bc10*/  BRA.DIV ~URZ, `(.L_x_2471) ;  /* 0x000059627f007947 */ /* 0x000fea000b800000 */
[----:B------:R3:W4:Y:S02]  /*1bc20*/  SHFL.IDX PT, R0, R6, RZ, 0x1c1f ;  /* 0x001c1fff06007589 */ /* 0x00072400000e0000 */
.L_x_2567:
[----:B------:R-:W-:Y:S01]  /*1bc30*/  IMAD R17, R17, c[0x0][0x4e8], RZ ;  /* 0x00013a0011117a24 */ /* 0x000fe200078e02ff */
[----:B------:R-:W-:Y:S04]  /*1bc40*/  BSSY B0, `(.L_x_2472) ;  /* 0x00000cb000007945 */ /* 0x000fe80003800000 */
        /* <DEDUP_REMOVED lines=25> */
[----:B---3--:R-:W-:-:S11]  /*1bde0*/  ISETP.GE.AND P1, PT, R19, c[0x0][0x3c8], PT ;  /* 0x0000f20013007a0c */ /* 0x008fd60003f26270 */
[----:B------:R-:W-:Y:S02]  /*1bdf0*/  @!P0 IMAD.MOV.U32 R2, RZ, RZ, R0 ;  /* 0x000000ffff028224 */ /* 0x000fe400078e0000 */
[----:B------:R-:W-:Y:S01]  /*1be00*/  @!P0 IMAD.MOV.U32 R3, RZ, RZ, R4 ;  /* 0x000000ffff038224 */ /* 0x000fe200078e0004 */
[----:B----4-:R-:W-:-:S03]  /*1be10*/  ISETP.GE.AND P2, PT, R11, c[0x0][0x3c8], PT ;  /* 0x0000f2000b007a0c */ /* 0x010fc60003f46270 */
[----:B------:R-:W-:Y:S02]  /*1be20*/  @!P0 IMAD.WIDE R2, R9, 0x4, R2 ;  /* 0x0000000409028825 */ /* 0x000fe400078e0202 */
[----:B------:R-:W3:Y:S04]  /*1be30*/  LDL R9, [R1+0x1c8] ;  /* 0x0001c80001097983 */ /* 0x000ee80000100800 */
[----:B------:R4:W-:Y:S02]  /*1be40*/  @!P0 ST.E.64 [R2.64], R168 ;  /* 0x000000a802008985 */ /* 0x0009e4000c101b0a */
[----:B----4-:R-:W-:-:S04]  /*1be50*/  @!P1 LEA R2, P0, R19, R0, 0x2 ;  /* 0x0000000013029211 */ /* 0x010fc800078010ff */
[----:B--2---:R-:W-:Y:S02]  /*1be60*/  @!P1 LEA.HI.X R3, R19, R4, R21, 0x2, P0 ;  /* 0x0000000413039211 */ /* 0x004fe400000f1415 */
[----:B------:R-:W2:Y:S04]  /*1be70*/  LDL R21, [R1+0x1c4] ;  /* 0x0001c40001157983 */ /* 0x000ea80000100800 */
[----:B------:R4:W-:Y:S04]  /*1be80*/  @!P1 ST.E.64 [R2.64], R164 ;  /* 0x000000a402009985 */ /* 0x0009e8000c101b0a */
[----:B------:R-:W5:Y:S01]  /*1be90*/  LDL R19, [R1+0x13c] ;  /* 0x00013c0001137983 */ /* 0x000f620000100800 */
[----:B----4-:R-:W-:-:S04]  /*1bea0*/  @!P2 LEA R2, P0, R11, R0, 0x2 ;  /* 0x000000000b02a211 */ /* 0x010fc800078010ff */
[----:B------:R-:W-:Y:S02]  /*1beb0*/  @!P2 LEA.HI.X R3, R11, R4, R23, 0x2, P0 ;  /* 0x000000040b03a211 */ /* 0x000fe400000f1417 */
[----:B------:R-:W4:Y:S01]  /*1bec0*/  LDL R11, [R1+0x1c0] ;  /* 0x0001c000010b7983 */ /* 0x000f220000100800 */
[----:B------:R-:W-:-:S03]  /*1bed0*/  ISETP.GE.AND P1, PT, R14, c[0x0][0x3c8], PT ;  /* 0x0000f2000e007a0c */ /* 0x000fc60003f26270 */
[----:B------:R1:W-:Y:S01]  /*1bee0*/  @!P2 ST.E.64 [R2.64], R160 ;  /* 0x000000a00200a985 */ /* 0x0003e2000c101b0a */
[----:B------:R-:W-:Y:S02]  /*1bef0*/  ISETP.GE.AND P2, PT, R15, c[0x0][0x3c8], PT ;  /* 0x0000f2000f007a0c */ /* 0x000fe40003f46270 */
[----:B------:R-:W-:Y:S01]  /*1bf00*/  ISETP.GE.AND P4, PT, R20, c[0x0][0x3c8], PT ;  /* 0x0000f20014007a0c */ /* 0x000fe20003f86270 */
[----:B------:R-:W4:Y:S01]  /*1bf10*/  LDL R23, [R1+0x120] ;  /* 0x0001200001177983 */ /* 0x000f220000100800 */
[----:B------:R-:W-:-:S05]  /*1bf20*/  ISETP.GE.AND P3, PT, R10, c[0x0][0x3c8], PT ;  /* 0x0000f2000a007a0c */ /* 0x000fca0003f66270 */
[----:B-1----:R-:W-:-:S04]  /*1bf30*/  @!P1 LEA R2, P0, R14, R0, 0x2 ;  /* 0x000000000e029211 */ /* 0x002fc800078010ff */
[----:B------:R-:W-:Y:S02]  /*1bf40*/  @!P1 LEA.HI.X R3, R14, R4, R22, 0x2, P0 ;  /* 0x000000040e039211 */ /* 0x000fe400000f1416 */
[----:B------:R-:W4:Y:S04]  /*1bf50*/  LDL R14, [R1+0x130] ;  /* 0x00013000010e7983 */ /* 0x000f280000100800 */
[----:B------:R1:W-:Y:S01]  /*1bf60*/  @!P1 ST.E.64 [R2.64], R156 ;  /* 0x0000009c02009985 */ /* 0x0003e2000c101b0a */
[----:B------:R-:W-:-:S03]  /*1bf70*/  ISETP.GE.AND P1, PT, R8, c[0x0][0x3c8], PT ;  /* 0x0000f20008007a0c */ /* 0x000fc60003f26270 */
[----:B------:R-:W4:Y:S01]  /*1bf80*/  LDL R22, [R1+0x12c] ;  /* 0x00012c0001167983 */ /* 0x000f220000100800 */
[----:B-1----:R-:W-:-:S04]  /*1bf90*/  @!P2 LEA R2, P0, R15, R0, 0x2 ;  /* 0x000000000f02a211 */ /* 0x002fc800078010ff */
[----:B------:R-:W-:Y:S02]  /*1bfa0*/  @!P2 LEA.HI.X R3, R15, R4, R18, 0x2, P0 ;  /* 0x000000040f03a211 */ /* 0x000fe400000f1412 */
[----:B------:R-:W4:Y:S04]  /*1bfb0*/  LDL R18, [R1+0xe0] ;  /* 0x0000e00001127983 */ /* 0x000f280000100800 */
[----:B------:R1:W-:Y:S01]  /*1bfc0*/  @!P2 ST.E.64 [R2.64], R152 ;  /* 0x000000980200a985 */ /* 0x0003e2000c101b0a */
[----:B------:R-:W-:-:S03]  /*1bfd0*/  ISETP.GE.AND P2, PT, R28, c[0x0][0x3c8], PT ;  /* 0x0000f2001c007a0c */ /* 0x000fc60003f46270 */
[----:B------:R-:W4:Y:S01]  /*1bfe0*/  LDL R15, [R1+0x1b0] ;  /* 0x0001b000010f7983 */ /* 0x000f220000100800 */
[----:B-1----:R-:W-:-:S04]  /*1bff0*/  @!P1 LEA R2, P0, R8, R0, 0x2 ;  /* 0x0000000008029211 */ /* 0x002fc800078010ff */
[----:B---3--:R-:W-:Y:S02]  /*1c000*/  @!P1 LEA.HI.X R3, R8, R4, R9, 0x2, P0 ;  /* 0x0000000408039211 */ /* 0x008fe400000f1409 */
[----:B------:R-:W-:-:S03]  /*1c010*/  @!P4 LEA R8, P0, R20, R0, 0x2 ;  /* 0x000000001408c211 */ /* 0x000fc600078010ff */
[----:B------:R1:W-:Y:S02]  /*1c020*/  @!P1 ST.E.64 [R2.64], R148 ;  /* 0x0000009402009985 */ /* 0x0003e4000c101b0a */
[----:B-1----:R-:W-:Y:S02]  /*1c030*/  @!P3 LEA R2, P5, R10, R0, 0x2 ;  /* 0x000000000a02b211 */ /* 0x002fe400078a10ff */
[----:B--2---:R-:W-:Y:S02]  /*1c040*/  @!P4 LEA.HI.X R9, R20, R4, R21, 0x2, P0 ;  /* 0x000000041409c211 */ /* 0x004fe400000f1415 */
[----:B------:R-:W2:Y:S04]  /*1c050*/  LDL R20, [R1+0x124] ;  /* 0x0001240001147983 */ /* 0x000ea80000100800 */
[----:B------:R1:W-:Y:S04]  /*1c060*/  @!P4 ST.E.64 [R8.64], R36 ;  /* 0x000000240800c985 */ /* 0x0003e8000c101b0a */
[----:B------:R-:W3:Y:S01]  /*1c070*/  LDL R21, [R1+0x1a8] ;  /* 0x0001a80001157983 */ /* 0x000ee20000100800 */
[----:B-----5:R-:W-:-:S02]  /*1c080*/  ISETP.GE.AND P1, PT, R19, c[0x0][0x3c8], PT ;  /* 0x0000f20013007a0c */ /* 0x020fc40003f26270 */
[----:B------:R-:W-:Y:S02]  /*1c090*/  ISETP.GE.AND P0, PT, R13, c[0x0][0x3c8], PT ;  /* 0x0000f2000d007a0c */ /* 0x000fe40003f06270 */
[----:B----4-:R-:W-:-:S05]  /*1c0a0*/  @!P3 LEA.HI.X R3, R10, R4, R11, 0x2, P5 ;  /* 0x000000040a03b211 */ /* 0x010fca00028f140b */
[----:B------:R4:W-:Y:S01]  /*1c0b0*/  @!P3 ST.E.64 [R2.64], R40 ;  /* 0x000000280200b985 */ /* 0x0009e2000c101b0a */
[----:B------:R-:W-:-:S04]  /*1c0c0*/  @!P2 LEA R10, P3, R28, R0, 0x2 ;  /* 0x000000001c0aa211 */ /* 0x000fc800078610ff */
[----:B------:R-:W-:Y:S02]  /*1c0d0*/  @!P2 LEA.HI.X R11, R28, R4, R30, 0x2, P3 ;  /* 0x000000041c0ba211 */ /* 0x000fe400018f141e */
[----:B------:R-:W5:Y:S01]  /*1c0e0*/  LDL R28, [R1+0x1a4] ;  /* 0x0001a400011c7983 */ /* 0x000f620000100800 */
[----:B-1----:R-:W-:Y:S02]  /*1c0f0*/  @!P1 LEA R8, P4, R19, R0, 0x2 ;  /* 0x0000000013089211 */ /* 0x002fe400078810ff */
[----:B------:R-:W-:Y:S01]  /*1c100*/  ISETP.GE.AND P6, PT, R25, c[0x0][0x3c8], PT ;  /* 0x0000f20019007a0c */ /* 0x000fe20003fc6270 */
[----:B------:R-:W5:Y:S01]  /*1c110*/  LDL R30, [R1+0x17c] ;  /* 0x00017c00011e7983 */ /* 0x000f620000100800 */
[----:B------:R-:W-:-:S03]  /*1c120*/  @!P1 LEA.HI.X R9, R19, R4, R27, 0x2, P4 ;  /* 0x0000000413099211 */ /* 0x000fc600020f141b */
[----:B------:R-:W5:Y:S01]  /*1c130*/  LDL R27, [R1+0x1a0] ;  /* 0x0001a000011b7983 */ /* 0x000f620000100800 */
[----:B----4-:R-:W-:-:S03]  /*1c140*/  @!P0 LEA R2, P3, R13, R0, 0x2 ;  /* 0x000000000d028211 */ /* 0x010fc600078610ff */
[----:B------:R-:W-:Y:S01]  /*1c150*/  @!P2 ST.E.64 [R10.64], R44 ;  /* 0x0000002c0a00a985 */ /* 0x000fe2000c101b0a */
[----:B------:R-:W-:-:S03]  /*1c160*/  @!P0 LEA.HI.X R3, R13, R4, R24, 0x2, P3 ;  /* 0x000000040d038211 */ /* 0x000fc600018f1418 */
[----:B------:R-:W4:Y:S04]  /*1c170*/  LDL R19, [R1+0x11c] ;  /* 0x00011c0001137983 */ /* 0x000f280000100800 */
[----:B------:R-:W4:Y:S01]  /*1c180*/  LDL R24, [R1+0x19c] ;  /* 0x00019c0001187983 */ /* 0x000f220000100800 */
[----:B------:R-:W-:-:S03]  /*1c190*/  ISETP.GE.AND P5, PT, R14, c[0x0][0x3c8], PT ;  /* 0x0000f2000e007a0c */ /* 0x000fc60003fa6270 */
[----:B------:R1:W-:Y:S01]  /*1c1a0*/  @!P1 ST.E.64 [R8.64], R48 ;  /* 0x0000003008009985 */ /* 0x0003e2000c101b0a */
[----:B------:R-:W-:-:S03]  /*1c1b0*/  ISETP.GE.AND P4, PT, R22, c[0x0][0x3c8], PT ;  /* 0x0000f20016007a0c */ /* 0x000fc60003f86270 */
[----:B------:R1:W-:Y:S04]  /*1c1c0*/  @!P0 ST.E.64 [R2.64], R52 ;  /* 0x0000003402008985 */ /* 0x0003e8000c101b0a */
[----:B------:R-:W4:Y:S01]  /*1c1d0*/  LDL R13, [R1+0x118] ;  /* 0x00011800010d7983 */ /* 0x000f220000100800 */
[----:B------:R-:W-:Y:S02]  /*1c1e0*/  ISETP.GE.AND P2, PT, R18, c[0x0][0x3c8], PT ;  /* 0x0000f20012007a0c */ /* 0x000fe40003f46270 */
[----:B-1----:R-:W-:-:S04]  /*1c1f0*/  @!P6 LEA R8, P1, R25, R0, 0x2 ;  /* 0x000000001908e211 */ /* 0x002fc800078210ff */
[----:B------:R-:W-:Y:S02]  /*1c200*/  @!P6 LEA.HI.X R9, R25, R4, R29, 0x2, P1 ;  /* 0x000000041909e211 */ /* 0x000fe400008f141d */
[C---:B------:R-:W-:Y:S01]  /*1c210*/  ISETP.GE.AND P1, PT, R18.reuse, c[0x0][0x3c8], PT ;  /* 0x0000f20012007a0c */ /* 0x040fe20003f26270 */
[----:B------:R-:W4:Y:S04]  /*1c220*/  LDL R25, [R1+0x198] ;  /* 0x0001980001197983 */ /* 0x000f280000100800 */
[C---:B------:R-:W-:Y:S01]  /*1c230*/  @!P2 LEA R10, P0, R18.reuse, R0, 0x2 ;  /* 0x00000000120aa211 */ /* 0x040fe200078010ff */
[----:B------:R-:W4:Y:S03]  /*1c240*/  LDL R29, [R1+0x108] ;  /* 0x00010800011d7983 */ /* 0x000f260000100800 */
[----:B------:R-:W-:-:S02]  /*1c250*/  @!P2 LEA.HI.X R11, R18, R4, R15, 0x2, P0 ;  /* 0x00000004120ba211 */ /* 0x000fc400000f140f */
[----:B------:R-:W-:Y:S01]  /*1c260*/  @!P5 LEA R2, P0, R14, R0, 0x2 ;  /* 0x000000000e02d211 */ /* 0x000fe200078010ff */
[----:B------:R-:W4:Y:S04]  /*1c270*/  LDL R15, [R1+0x114] ;  /* 0x00011400010f7983 */ /* 0x000f280000100800 */
[----:B------:R-:W-:Y:S01]  /*1c280*/  @!P1 ST.E.64 [R10.64], R56 ;  /* 0x000000380a009985 */ /* 0x000fe2000c101b0a */
[----:B------:R-:W-:-:S03]  /*1c290*/  ISETP.GE.AND P3, PT, R26, c[0x0][0x3c8], PT ;  /* 0x0000f2001a007a0c */ /* 0x000fc60003f66270 */
[----:B------:R1:W-:Y:S04]  /*1c2a0*/  @!P6 ST.E.64 [R8.64], R60 ;  /* 0x0000003c0800e985 */ /* 0x0003e8000c101b0a */
[----:B------:R-:W4:Y:S06]  /*1c2b0*/  LDL R18, [R1+0x110] ;  /* 0x0001100001127983 */ /* 0x000f2c0000100800 */
[----:B-1----:R-:W-:-:S02]  /*1c2c0*/  @!P3 LEA R8, P6, R26, R0, 0x2 ;  /* 0x000000001a08b211 */ /* 0x002fc400078c10ff */
[----:B--2---:R-:W-:Y:S02]  /*1c2d0*/  ISETP.GE.AND P2, PT, R20, c[0x0][0x3c8], PT ;  /* 0x0000f20014007a0c */ /* 0x004fe40003f46270 */
[----:B---3--:R-:W-:Y:S02]  /*1c2e0*/  @!P5 LEA.HI.X R3, R14, R4, R21, 0x2, P0 ;  /* 0x000000040e03d211 */ /* 0x008fe400000f1415 */
[-C--:B------:R-:W-:Y:S01]  /*1c2f0*/  @!P4 LEA R10, P0, R22, R0.reuse, 0x2 ;  /* 0x00000000160ac211 */ /* 0x080fe200078010ff */
[----:B------:R-:W2:Y:S04]  /*1c300*/  LDL R21, [R1+0x194] ;  /* 0x0001940001157983 */ /* 0x000ea80000100800 */
[----:B------:R1:W-:Y:S04]  /*1c310*/  @!P5 ST.E.64 [R2.64], R64 ;  /* 0x000000400200d985 */ /* 0x0003e8000c101b0a */
[----:B------:R-:W3:Y:S01]  /*1c320*/  LDL R14, [R1+0x190] ;  /* 0x00019000010e7983 */ /* 0x000ee20000100800 */
[----:B-1----:R-:W-:-:S02]  /*1c330*/  @!P2 LEA R2, P1, R20, R0, 0x2 ;  /* 0x000000001402a211 */ /* 0x002fc400078210ff */
[----:B-----5:R-:W-:Y:S02]  /*1c340*/  @!P4 LEA.HI.X R11, R22, R4, R28, 0x2, P0 ;  /* 0x00000004160bc211 */ /* 0x020fe400000f141c */
[----:B------:R-:W5:Y:S09]  /*1c350*/  LDL R22, [R1+0xdc] ;  /* 0x0000dc0001167983 */ /* 0x000f720000100800 */
[----:B------:R-:W-:-:S02]  /*1c360*/  P2R R3, PR, RZ, 0x2 ;  /* 0x00000002ff037803 */ /* 0x000fc40000000000 */
[----:B------:R-:W-:Y:S01]  /*1c370*/  @!P3 LEA.HI.X R9, R26, R4, R27, 0x2, P6 ;  /* 0x000000041a09b211 */ /* 0x000fe200030f141b */
[----:B------:R-:W5:Y:S01]  /*1c380*/  LDL R28, [R1+0x178] ;  /* 0x00017800011c7983 */ /* 0x000f620000100800 */
[----:B------:R-:W-:-:S03]  /*1c390*/  ISETP.NE.AND P6, PT, R3, RZ, PT ;  /* 0x000000ff0300720c */ /* 0x000fc60003fc5270 */
[----:B------:R-:W5:Y:S01]  /*1c3a0*/  LDL R26, [R1+0x18c] ;  /* 0x00018c00011a7983 */ /* 0x000f620000100800 */
[----:B------:R-:W-:-:S03]  /*1c3b0*/  ISETP.GE.AND P5, PT, R23, c[0x0][0x3c8], PT ;  /* 0x0000f20017007a0c */ /* 0x000fc60003fa6270 */
[----:B------:R-:W5:Y:S01]  /*1c3c0*/  LDL R27, [R1+0x104] ;  /* 0x00010400011b7983 */ /* 0x000f620000100800 */
[----:B----4-:R-:W-:-:S03]  /*1c3d0*/  @!P2 LEA.HI.X R3, R20, R4, R24, 0x2, P6 ;  /* 0x000000041403a211 */ /* 0x010fc600030f1418 */
[----:B------:R-:W4:Y:S04]  /*1c3e0*/  LDL R24, [R1+0x188] ;  /* 0x0001880001187983 */ /* 0x000f280000100800 */
[----:B------:R-:W4:Y:S01]  /*1c3f0*/  LDL R20, [R1+0x184] ;  /* 0x0001840001147983 */ /* 0x000f220000100800 */
[----:B------:R-:W-:Y:S02]  /*1c400*/  ISETP.GE.AND P1, PT, R19, c[0x0][0x3c8], PT ;  /* 0x0000f20013007a0c */ /* 0x000fe40003f26270 */
[----:B------:R-:W-:Y:S01]  /*1c410*/  ISETP.GE.AND P0, PT, R13, c[0x0][0x3c8], PT ;  /* 0x0000f2000d007a0c */ /* 0x000fe20003f06270 */
[----:B------:R1:W-:Y:S04]  /*1c420*/  @!P4 ST.E.64 [R10.64], R68 ;  /* 0x000000440a00c985 */ /* 0x0003e8000c101b0a */
[----:B------:R1:W-:Y:S04]  /*1c430*/  @!P3 ST.E.64 [R8.64], R72 ;  /* 0x000000480800b985 */ /* 0x0003e8000c101b0a */
[----:B------:R1:W-:Y:S02]  /*1c440*/  @!P2 ST.E.64 [R2.64], R76 ;  /* 0x0000004c0200a985 */ /* 0x0003e4000c101b0a */
[----:B-1----:R-:W-:-:S02]  /*1c450*/  @!P5 LEA R10, P2, R23, R0, 0x2 ;  /* 0x00000000170ad211 */ /* 0x002fc400078410ff */
[----:B------:R-:W-:Y:S02]  /*1c460*/  @!P1 LEA R8, P3, R19, R0, 0x2 ;  /* 0x0000000013089211 */ /* 0x000fe400078610ff */
[----:B------:R-:W-:Y:S02]  /*1c470*/  @!P5 LEA.HI.X R11, R23, R4, R25, 0x2, P2 ;  /* 0x00000004170bd211 */ /* 0x000fe400010f1419 */
[----:B------:R-:W-:Y:S01]  /*1c480*/  @!P0 LEA R2, P2, R13, R0, 0x2 ;  /* 0x000000000d028211 */ /* 0x000fe200078410ff */
[----:B------:R-:W4:Y:S01]  /*1c490*/  LDL R25, [R1+0x100] ;  /* 0x0001000001197983 */ /* 0x000f220000100800 */
[----:B------:R-:W-:-:S03]  /*1c4a0*/  ISETP.GE.AND P6, PT, R15, c[0x0][0x3c8], PT ;  /* 0x0000f2000f007a0c */ /* 0x000fc60003fc6270 */
[----:B------:R-:W-:Y:S04]  /*1c4b0*/  @!P5 ST.E.64 [R10.64], R80 ;  /* 0x000000500a00d985 */ /* 0x000fe8000c101b0a */
[----:B------:R-:W4:Y:S01]  /*1c4c0*/  LDL R23, [R1+0xf8] ;  /* 0x0000f80001177983 */ /* 0x000f220000100800 */
[----:B------:R-:W-:Y:S02]  /*1c4d0*/  ISETP.GE.AND P4, PT, R18, c[0x0][0x3c8], PT ;  /* 0x0000f20012007a0c */ /* 0x000fe40003f86270 */
[-C--:B--2---:R-:W-:Y:S02]  /*1c4e0*/  @!P1 LEA.HI.X R9, R19, R4.reuse, R21, 0x2, P3 ;  /* 0x0000000413099211 */ /* 0x084fe400018f1415 */
[----:B------:R-:W2:Y:S01]  /*1c4f0*/  LDL R21, [R1+0xf4] ;  /* 0x0000f40001157983 */ /* 0x000ea20000100800 */
[----:B---3--:R-:W-:-:S03]  /*1c500*/  @!P0 LEA.HI.X R3, R13, R4, R14, 0x2, P2 ;  /* 0x000000040d038211 */ /* 0x008fc600010f140e */
[----:B------:R-:W3:Y:S04]  /*1c510*/  LDL R19, [R1+0xf0] ;  /* 0x0000f00001137983 */ /* 0x000ee80000100800 */
[----:B------:R-:W2:Y:S04]  /*1c520*/  LDL R14, [R1+0xfc] ;  /* 0x0000fc00010e7983 */ /* 0x000ea80000100800 */
[----:B------:R1:W-:Y:S04]  /*1c530*/  @!P1 ST.E.64 [R8.64], R84 ;  /* 0x0000005408009985 */ /* 0x0003e8000c101b0a */
[----:B------:R4:W-:Y:S04]  /*1c540*/  @!P0 ST.E.64 [R2.64], R88 ;  /* 0x0000005802008985 */ /* 0x0009e8000c101b0a */
[----:B------:R-:W3:Y:S01]  /*1c550*/  LDL R13, [R1+0xec] ;  /* 0x0000ec00010d7983 */ /* 0x000ee20000100800 */
[----:B-----5:R-:W-:-:S02]  /*1c560*/  ISETP.GE.AND P3, PT, R22, c[0x0][0x3c8], PT ;  /* 0x0000f20016007a0c */ /* 0x020fc40003f66270 */
[----:B-1----:R-:W-:-:S11]  /*1c570*/  @!P6 LEA R8, P5, R15, R0, 0x2 ;  /* 0x000000000f08e211 */ /* 0x002fd600078a10ff */
[----:B------:R-:W-:-:S04]  /*1c580*/  @!P3 LEA R10, P0, R22, R0, 0x2 ;  /* 0x00000000160ab211 */ /* 0x000fc800078010ff */
[-C--:B------:R-:W-:Y:S02]  /*1c590*/  @!P3 LEA.HI.X R11, R22, R4.reuse, R26, 0x2, P0 ;  /* 0x00000004160bb211 */ /* 0x080fe400000f141a */
[----:B------:R-:W5:Y:S01]  /*1c5a0*/  LDL R26, [R1+0x174] ;  /* 0x00017400011a7983 */ /* 0x000f620000100800 */
[----:B----4-:R-:W-:-:S03]  /*1c5b0*/  @!P6 LEA.HI.X R9, R15, R4, R24, 0x2, P5 ;  /* 0x000000040f09e211 */ /* 0x010fc600028f1418 */
[----:B------:R-:W4:Y:S01]  /*1c5c0*/  LDL R15, [R1+0x170] ;  /* 0x00017000010f7983 */ /* 0x000f220000100800 */
[----:B------:R-:W-:-:S03]  /*1c5d0*/  @!P4 LEA R2, P3, R18, R0, 0x2 ;  /* 0x000000001202c211 */ /* 0x000fc600078610ff */
[----:B------:R-:W4:Y:S01]  /*1c5e0*/  LDL R24, [R1+0x16c] ;  /* 0x00016c0001187983 */ /* 0x000f220000100800 */
[----:B------:R-:W-:Y:S02]  /*1c5f0*/  ISETP.GE.AND P5, PT, R22, c[0x0][0x3c8], PT ;  /* 0x0000f20016007a0c */ /* 0x000fe40003fa6270 */
[----:B------:R-:W-:Y:S01]  /*1c600*/  @!P4 LEA.HI.X R3, R18, R4, R20, 0x2, P3 ;  /* 0x000000041203c211 */ /* 0x000fe200018f1414 */
[----:B------:R-:W4:Y:S04]  /*1c610*/  LDL R22, [R1+0x168] ;  /* 0x0001680001167983 */ /* 0x000f280000100800 */
[----:B------:R-:W4:Y:S04]  /*1c620*/  LDL R20, [R1+0x164] ;  /* 0x0001640001147983 */ /* 0x000f280000100800 */
[----:B------:R-:W4:Y:S01]  /*1c630*/  LDL R18, [R1+0x160] ;  /* 0x0001600001127983 */ /* 0x000f220000100800 */
[----:B------:R-:W-:-:S03]  /*1c640*/  ISETP.GE.AND P1, PT, R29, c[0x0][0x3c8], PT ;  /* 0x0000f2001d007a0c */ /* 0x000fc60003f26270 */
[----:B------:R-:W-:Y:S01]  /*1c650*/  @!P5 ST.E.64 [R10.64], R92 ;  /* 0x0000005c0a00d985 */ /* 0x000fe2000c101b0a */
[----:B------:R-:W-:-:S03]  /*1c660*/  ISETP.GE.AND P2, PT, R31, c[0x0][0x3c8], PT ;  /* 0x0000f2001f007a0c */ /* 0x000fc60003f46270 */
[----:B------:R1:W-:Y:S04]  /*1c670*/  @!P6 ST.E.64 [R8.64], R96 ;  /* 0x000000600800e985 */ /* 0x0003e8000c101b0a */
[----:B------:R1:W-:Y:S01]  /*1c680*/  @!P4 ST.E.64 [R2.64], R100 ;  /* 0x000000640200c985 */ /* 0x0003e2000c101b0a */
[----:B------:R-:W-:Y:S02]  /*1c690*/  ISETP.GE.AND P0, PT, R27, c[0x0][0x3c8], PT ;  /* 0x0000f2001b007a0c */ /* 0x000fe40003f06270 */
[----:B-1----:R-:W-:-:S03]  /*1c6a0*/  @!P1 LEA R8, P4, R29, R0, 0x2 ;  /* 0x000000001d089211 */ /* 0x002fc600078810ff */
[----:B------:R-:W-:Y:S02]  /*1c6b0*/  @!P2 LEA R10, P3, R31, R0, 0x2 ;  /* 0x000000001f0aa211 */ /* 0x000fe400078610ff */
[----:B------:R-:W-:Y:S02]  /*1c6c0*/  ISETP.GE.AND P5, PT, R25, c[0x0][0x3c8], PT ;  /* 0x0000f20019007a0c */ /* 0x000fe40003fa6270 */
[----:B------:R-:W-:-:S04]  /*1c6d0*/  @!P2 LEA.HI.X R11, R31, R4, R32, 0x2, P3 ;  /* 0x000000041f0ba211 */ /* 0x000fc800018f1420 */
[----:B------:R-:W-:Y:S02]  /*1c6e0*/  @!P0 LEA R2, P6, R27, R0, 0x2 ;  /* 0x000000001b028211 */ /* 0x000fe400078c10ff */
[----:B------:R-:W-:-:S04]  /*1c6f0*/  P2R R3, PR, RZ, 0x10 ;  /* 0x00000010ff037803 */ /* 0x000fc80000000000 */
[----:B------:R-:W-:Y:S02]  /*1c700*/  ISETP.NE.AND P3, PT, R3, RZ, PT ;  /* 0x000000ff0300720c */ /* 0x000fe40003f65270 */
[-C--:B------:R-:W-:Y:S02]  /*1c710*/  @!P0 LEA.HI.X R3, R27, R4.reuse, R28, 0x2, P6 ;  /* 0x000000041b038211 */ /* 0x080fe400030f141c */
[----:B------:R-:W-:Y:S01]  /*1c720*/  @!P1 LEA.HI.X R9, R29, R4, R30, 0x2, P3 ;  /* 0x000000041d099211 */ /* 0x000fe200018f141e */
[----:B------:R-:W-:Y:S01]  /*1c730*/  @!P2 ST.E.64 [R10.64], R104 ;  /* 0x000000680a00a985 */ /* 0x000fe2000c101b0a */
[----:B------:R-:W-:-:S03]  /*1c740*/  ISETP.GE.AND P3, PT, R23, c[0x0][0x3c8], PT ;  /* 0x0000f20017007a0c */ /* 0x000fc60003f66270 */
[----:B------:R1:W-:Y:S04]  /*1c750*/  @!P1 ST.E.64 [R8.64], R108 ;  /* 0x0000006c08009985 */ /* 0x0003e8000c101b0a */
[----:B------:R2:W-:Y:S01]  /*1c760*/  @!P0 ST.E.64 [R2.64], R112 ;  /* 0x0000007002008985 */ /* 0x0005e2000c101b0a */
[----:B-1----:R-:W-:Y:S02]  /*1c770*/  @!P5 LEA R8, P0, R25, R0, 0x2 ;  /* 0x000000001908d211 */ /* 0x002fe400078010ff */
[----:B--2---:R-:W-:-:S13]  /*1c780*/  ISETP.GE.AND P4, PT, R14, c[0x0][0x3c8], PT ;  /* 0x0000f2000e007a0c */ /* 0x004fda0003f86270 */
[----:B------:R-:W-:Y:S02]  /*1c790*/  @!P4 LEA R2, P6, R14, R0, 0x2 ;  /* 0x000000000e02c211 */ /* 0x000fe400078c10ff */
[----:B------:R-:W-:Y:S02]  /*1c7a0*/  ISETP.GE.AND P2, PT, R21, c[0x0][0x3c8], PT ;  /* 0x0000f20015007a0c */ /* 0x000fe40003f46270 */
[----:B---3--:R-:W-:Y:S02]  /*1c7b0*/  ISETP.GE.AND P1, PT, R19, c[0x0][0x3c8], PT ;  /* 0x0000f20013007a0c */ /* 0x008fe40003f26270 */
[----:B-----5:R-:W-:-:S05]  /*1c7c0*/  @!P5 LEA.HI.X R9, R25, R4, R26, 0x2, P0 ;  /* 0x000000041909d211 */ /* 0x020fca00000f141a */
[----:B------:R-:W-:Y:S01]  /*1c7d0*/  @!P5 ST.E.64 [R8.64], R116 ;  /* 0x000000740800d985 */ /* 0x000fe2000c101b0a */
[----:B----4-:R-:W-:Y:S02]  /*1c7e0*/  @!P4 LEA.HI.X R3, R14, R4, R15, 0x2, P6 ;  /* 0x000000040e03c211 */ /* 0x010fe400030f140f */
[-C--:B------:R-:W-:Y:S02]  /*1c7f0*/  @!P3 LEA R14, P5, R23, R0.reuse, 0x2 ;  /* 0x00000000170eb211 */ /* 0x080fe400078a10ff */
[----:B------:R-:W-:Y:S01]  /*1c800*/  ISETP.GE.AND P0, PT, R13, c[0x0][0x3c8], PT ;  /* 0x0000f2000d007a0c */ /* 0x000fe20003f06270 */
[----:B------:R1:W-:Y:S01]  /*1c810*/  @!P4 ST.E.64 [R2.64], R120 ;  /* 0x000000780200c985 */ /* 0x0003e2000c101b0a */
[----:B------:R-:W-:-:S04]  /*1c820*/  @!P2 LEA R10, P6, R21, R0, 0x2 ;  /* 0x00000000150aa211 */ /* 0x000fc800078c10ff */
[----:B------:R-:W-:-:S05]  /*1c830*/  @!P2 LEA.HI.X R11, R21, R4, R22, 0x2, P6 ;  /* 0x00000004150ba211 */ /* 0x000fca00030f1416 */
[----:B-1----:R-:W-:-:S04]  /*1c840*/  P2R R2, PR, RZ, 0x20 ;  /* 0x00000020ff027803 */ /* 0x002fc80000000000 */
[----:B------:R-:W-:Y:S02]  /*1c850*/  ISETP.NE.AND P4, PT, R2, RZ, PT ;  /* 0x000000ff0200720c */ /* 0x000fe40003f85270 */
[----:B------:R-:W-:Y:S02]  /*1c860*/  @!P1 LEA R8, P5, R19, R0, 0x2 ;  /* 0x0000000013089211 */ /* 0x000fe400078a10ff */
[----:B------:R-:W-:Y:S02]  /*1c870*/  @!P3 LEA.HI.X R15, R23, R4, R24, 0x2, P4 ;  /* 0x00000004170fb211 */ /* 0x000fe400020f1418 */
[----:B------:R-:W-:Y:S02]  /*1c880*/  @!P0 LEA R2, P4, R13, R0, 0x2 ;  /* 0x000000000d028211 */ /* 0x000fe400078810ff */
[-C--:B------:R-:W-:Y:S02]  /*1c890*/  @!P1 LEA.HI.X R9, R19, R4.reuse, R20, 0x2, P5 ;  /* 0x0000000413099211 */ /* 0x080fe400028f1414 */
[----:B------:R-:W-:Y:S01]  /*1c8a0*/  @!P0 LEA.HI.X R3, R13, R4, R18, 0x2, P4 ;  /* 0x000000040d038211 */ /* 0x000fe200020f1412 */
[----:B------:R1:W-:Y:S04]  /*1c8b0*/  @!P3 ST.E.64 [R14.64], R124 ;  /* 0x0000007c0e00b985 */ /* 0x0003e8000c101b0a */
[----:B------:R1:W-:Y:S04]  /*1c8c0*/  @!P2 ST.E.64 [R10.64], R128 ;  /* 0x000000800a00a985 */ /* 0x0003e8000c101b0a */
[----:B------:R1:W-:Y:S04]  /*1c8d0*/  @!P1 ST.E.64 [R8.64], R132 ;  /* 0x0000008408009985 */ /* 0x0003e8000c101b0a */
[----:B------:R1:W-:Y:S02]  /*1c8e0*/  @!P0 ST.E.64 [R2.64], R136 ;  /* 0x0000008802008985 */ /* 0x0003e4000c101b0a */
.L_x_2473:
[----:B------:R-:W-:Y:S05]  /*1c8f0*/  BSYNC B0 ;  /* 0x0000000000007941 */ /* 0x000fea0003800000 */
.L_x_2472:
[----:B------:R-:W-:Y:S05]  /*1c900*/  BRA.DIV ~URZ, `(.L_x_2474) ;  /* 0x00004ce27f007947 */ /* 0x000fea000b800000 */
[----:B--2---:R2:W1:Y:S04]  /*1c910*/  SHFL.IDX PT, R4, R5, 0x1, 0x1c1f ;  /* 0x003c1f0005047f89 */ /* 0x00446800000e0000 */
[----:B----4-:R2:W4:Y:S02]  /*1c920*/  SHFL.IDX PT, R0, R6, 0x1, 0x1c1f ;  /* 0x003c1f0006007f89 */ /* 0x01052400000e0000 */
.L_x_2568:
[----:B------:R-:W-:-:S13]  /*1c930*/  ISETP.GE.AND P0, PT, R16, R17, PT ;  /* 0x000000111000720c */ /* 0x000fda0003f06270 */
[----:B------:R-:W-:Y:S05]  /*1c940*/  @P0 BRA `(.L_x_2469) ;  /* 0x00001a5000000947 */ /* 0x000fea0003800000 */
[----:B-1----:R-:W5:Y:S04]  /*1c950*/  LDL R8, [R1+0x158] ;  /* 0x0001580001087983 */ /* 0x002f680000100800 */
[----:B--23--:R-:W2:Y:S04]  /*1c960*/  LDL R6, [R1+0x154] ;  /* 0x0001540001067983 */ /* 0x00cea80000100800 */
[----:B------:R-:W3:Y:S04]  /*1c970*/  LDL R23, [R1+0x150] ;  /* 0x0001500001177983 */ /* 0x000ee80000100800 */
        /* <DEDUP_REMOVED lines=25> */
[C---:B------:R-:W-:Y:S02]  /*1cb10*/  @!P2 LEA R10, P3, R6.reuse, R0, 0x2 ;  /* 0x00000000060aa211 */ /* 0x040fe400078610ff */
        /* <DEDUP_REMOVED lines=181> */
.L_x_2454:
[----:B------:R-:W2:Y:S01]  /*1d670*/  LDL R8, [R1+0xac] ;  /* 0x0000ac0001087983 */ /* 0x000ea20000100800 */
[----:B------:R-:W-:Y:S02]  /*1d680*/  ISETP.NE.U32.AND P0, PT, RZ, c[0x0][0x508], PT ;  /* 0x00014200ff007a0c */ /* 0x000fe40003f05070 */
[----:B------:R-:W-:Y:S01]  /*1d690*/  ISETP.NE.U32.AND P2, PT, RZ, c[0x0][0x500], PT ;  /* 0x00014000ff007a0c */ /* 0x000fe20003f45070 */
[----:B------:R-:W4:Y:S01]  /*1d6a0*/  LDL.LU R6, [R1+0xb0] ;  /* 0x0000b00001067983 */ /* 0x000f220000300800 */
[----:B------:R-:W-:Y:S02]  /*1d6b0*/  ISETP.NE.AND.EX P0, PT, RZ, c[0x0][0x50c], PT, P0 ;  /* 0x00014300ff007a0c */ /* 0x000fe40003f05300 */
[----:B------:R-:W-:Y:S01]  /*1d6c0*/  ISETP.NE.AND.EX P2, PT, RZ, c[0x0][0x504], PT, P2 ;  /* 0x00014100ff007a0c */ /* 0x000fe20003f45320 */
[----:B------:R-:W-:Y:S02]  /*1d6d0*/  IMAD.MOV.U32 R4, RZ, RZ, 0x4 ;  /* 0x00000004ff047424 */ /* 0x000fe400078e00ff */
[----:B------:R-:W-:-:S02]  /*1d6e0*/  IMAD.MOV.U32 R21, RZ, RZ, c[0x0][0x388] ;  /* 0x0000e200ff157624 */ /* 0x000fc400078e00ff */
[----:B------:R-:W-:Y:S02]  /*1d6f0*/  IMAD.MOV.U32 R0, RZ, RZ, RZ ;  /* 0x000000ffff007224 */ /* 0x000fe400078e00ff */
[----:B--2---:R-:W-:-:S04]  /*1d700*/  IMAD.WIDE R2, R8, R4, c[0x0][0x500] ;  /* 0x0001400008027625 */ /* 0x004fc800078e0204 */
[----:B------:R-:W-:Y:S02]  /*1d710*/  @P0 IMAD.WIDE R4, R8, R4, c[0x0][0x508] ;  /* 0x0001420008040625 */ /* 0x000fe400078e0204 */
[----:B------:R2:W5:Y:S04]  /*1d720*/  @P2 LDG.E R0, [R2.64] ;  /* 0x0000000a02002981 */ /* 0x000568000c1e1900 */
[----:B------:R2:W5:Y:S01]  /*1d730*/  @P0 LDG.E R21, [R4.64] ;  /* 0x0000000a04150981 */ /* 0x000562000c1e1900 */
[----:B----4-:R-:W-:-:S04]  /*1d740*/  ISETP.NE.AND P1, PT, R6, RZ, PT ;  /* 0x000000ff0600720c */ /* 0x010fc80003f25270 */
[----:B------:R-:W-:Y:S01]  /*1d750*/  SEL R22, R6, c[0x0][0x3d4], P1 ;  /* 0x0000f50006167a07 */ /* 0x000fe20000800000 */
[----:B------:R-:W-:Y:S05]  /*1d760*/  @P0 BRA `(.L_x_2475) ;  /* 0x0000004000000947 */ /* 0x000fea0003800000 */
[----:B------:R-:W-:Y:S05]  /*1d770*/  @!P2 BRA `(.L_x_2475) ;  /* 0x000000300000a947 */ /* 0x000fea0003800000 */
[----:B--2---:R2:W4:Y:S04]  /*1d780*/  LDG.E R4, [R2.64] ;  /* 0x0000000a02047981 */ /* 0x004528000c1e1900 */
[----:B--2---:R-:W4:Y:S02]  /*1d790*/  LDG.E R2, [R2.64+0x4] ;  /* 0x0000040a02027981 */ /* 0x004f24000c1e1900 */
[----:B----45:R-:W-:Y:S02]  /*1d7a0*/  IADD3 R21, -R4, R2, RZ ;  /* 0x0000000204157210 */ /* 0x030fe40007ffe1ff */
.L_x_2475:
[----:B--2---:R-:W2:Y:S01]  /*1d7b0*/  LDL.LU R3, [R1+0xa8] ;  /* 0x0000a80001037983 */ /* 0x004ea20000300800 */
[----:B------:R-:W-:Y:S01]  /*1d7c0*/  SHF.R.S32.HI R2, RZ, 0x1f, R8 ;  /* 0x0000001fff027819 */ /* 0x000fe20000011408 */
[----:B------:R-:W-:Y:S01]  /*1d7d0*/  BSSY B0, `(.L_x_2476) ;  /* 0x0000039000007945 */ /* 0x000fe20003800000 */
[----:B-----5:R-:W-:Y:S01]  /*1d7e0*/  SHF.R.S32.HI R20, RZ, 0x1f, R0 ;  /* 0x0000001fff147819 */ /* 0x020fe20000011400 */
[----:B------:R-:W4:Y:S01]  /*1d7f0*/  S2R R4, SR_TID.X ;  /* 0x0000000000047919 */ /* 0x000f220000002100 */
[----:B------:R-:W-:-:S02]  /*1d800*/  SEL R13, R8, RZ, !P2 ;  /* 0x000000ff080d7207 */ /* 0x000fc40005000000 */
[----:B------:R-:W-:Y:S02]  /*1d810*/  SEL R23, R2, RZ, !P2 ;  /* 0x000000ff02177207 */ /* 0x000fe40005000000 */
[----:B----4-:R-:W-:Y:S02]  /*1d820*/  ISETP.GT.AND P0, PT, R4, 0x7f, PT ;  /* 0x0000007f0400780c */ /* 0x010fe40003f04270 */
        /* <DEDUP_REMOVED lines=11> */
[----:B------:R4:W5:Y:S08]  /*1d8e0*/  LDC.64 R10, c[0x0][R2+0x170] ;  /* 0x00005c00020a7b82 */ /* 0x0009700000000a00 */
[----:B------:R4:W1:Y:S08]  /*1d8f0*/  LDC.64 R8, c[0x0][R2+0x168] ;  /* 0x00005a0002087b82 */ /* 0x0008700000000a00 */
[----:B------:R4:W3:Y:S08]  /*1d900*/  LDC.64 R16, c[0x0][R2+0x178] ;  /* 0x00005e0002107b82 */ /* 0x0008f00000000a00 */
[----:B------:R4:W2:Y:S02]  /*1d910*/  LDC.64 R14, c[0x0][R2+0x160] ;  /* 0x00005800020e7b82 */ /* 0x0008a40000000a00 */
[----:B----4-:R-:W-:-:S02]  /*1d920*/  IMAD.MOV.U32 R2, RZ, RZ, c[0x0][0x4e8] ;  /* 0x00013a00ff027624 */ /* 0x010fc400078e00ff */
[-C--:B-----5:R-:W-:Y:S02]  /*1d930*/  IMAD R3, R11, R13.reuse, RZ ;  /* 0x0000000d0b037224 */ /* 0x0a0fe400078e02ff */
[----:B------:R-:W-:Y:S01]  /*1d940*/  IMAD.WIDE.U32 R4, R10, R13, RZ ;  /* 0x0000000d0a047225 */ /* 0x000fe200078e00ff */
[----:B------:R-:W-:Y:S02]  /*1d950*/  ISETP.NE.AND P0, PT, R2, 0x1, PT ;  /* 0x000000010200780c */ /* 0x000fe40003f05270 */
[----:B------:R-:W-:Y:S01]  /*1d960*/  MOV R2, R18 ;  /* 0x0000001200027202 */ /* 0x000fe20000000f00 */
[----:B------:R-:W-:Y:S02]  /*1d970*/  IMAD R10, R10, R23, R3 ;  /* 0x000000170a0a7224 */ /* 0x000fe400078e0203 */
[-C--:B-1----:R-:W-:Y:S02]  /*1d980*/  IMAD R11, R9, R6.reuse, RZ ;  /* 0x00000006090b7224 */ /* 0x082fe400078e02ff */
[----:B------:R-:W-:-:S04]  /*1d990*/  IMAD.WIDE.U32 R8, R8, R6, RZ ;  /* 0x0000000608087225 */ /* 0x000fc800078e00ff */
[----:B------:R-:W-:Y:S01]  /*1d9a0*/  IMAD.IADD R11, R9, 0x1, R11 ;  /* 0x00000001090b7824 */ /* 0x000fe200078e020b */
[----:B------:R-:W-:Y:S01]  /*1d9b0*/  IADD3 R9, R5, R10, RZ ;  /* 0x0000000a05097210 */ /* 0x000fe20007ffe0ff */
[----:B------:R-:W-:-:S05]  /*1d9c0*/  @P0 IMAD.HI.U32 R19, R18, c[0x0][0x4ec], RZ ;  /* 0x00013b0012130a27 */ /* 0x000fca00078e00ff */
[----:B------:R-:W-:Y:S02]  /*1d9d0*/  @P0 SHF.R.U32.HI R2, RZ, c[0x0][0x4f0], R19 ;  /* 0x00013c00ff020a19 */ /* 0x000fe40000011613 */
[----:B------:R-:W-:-:S03]  /*1d9e0*/  IADD3 R19, P1, P0, R4, R8, R0 ;  /* 0x0000000804137210 */ /* 0x000fc6000783e000 */
[----:B------:R-:W-:Y:S01]  /*1d9f0*/  IMAD.MOV R8, RZ, RZ, -R2 ;  /* 0x000000ffff087224 */ /* 0x000fe200078e0a02 */
[----:B------:R-:W-:Y:S02]  /*1da00*/  IADD3.X R11, R9, R11, R20, P1, P0 ;  /* 0x0000000b090b7210 */ /* 0x000fe40000fe0414 */
[----:B--2---:R-:W-:-:S05]  /*1da10*/  SEL R3, R24, RZ, P2 ;  /* 0x000000ff18037207 */ /* 0x004fca0001000000 */
[-C--:B---3--:R-:W-:Y:S02]  /*1da20*/  IMAD R10, R17, R3.reuse, RZ ;  /* 0x00000003110a7224 */ /* 0x088fe400078e02ff */
[----:B------:R-:W-:-:S04]  /*1da30*/  IMAD.WIDE.U32 R4, R16, R3, RZ ;  /* 0x0000000310047225 */ /* 0x000fc800078e00ff */
[----:B------:R-:W-:Y:S01]  /*1da40*/  IMAD R3, R8, c[0x0][0x4e8], R18 ;  /* 0x00013a0008037a24 */ /* 0x000fe200078e0212 */
[----:B------:R-:W-:Y:S02]  /*1da50*/  IADD3 R9, R5, R10, RZ ;  /* 0x0000000a05097210 */ /* 0x000fe40007ffe0ff */
[----:B------:R-:W-:Y:S02]  /*1da60*/  IADD3 R4, P1, P0, R2, R19, R4 ;  /* 0x0000001302047210 */ /* 0x000fe4000783e004 */
[----:B------:R-:W-:Y:S01]  /*1da70*/  SHF.R.S32.HI R5, RZ, 0x1f, R2 ;  /* 0x0000001fff057819 */ /* 0x000fe20000011402 */
[----:B------:R-:W-:Y:S01]  /*1da80*/  IMAD R2, R15, R3, RZ ;  /* 0x000000030f027224 */ /* 0x000fe200078e02ff */
[----:B------:R-:W-:Y:S02]  /*1da90*/  SHF.R.S32.HI R8, RZ, 0x1f, R3 ;  /* 0x0000001fff087819 */ /* 0x000fe40000011403 */
[----:B------:R-:W-:Y:S01]  /*1daa0*/  IADD3.X R5, R5, R11, R9, P1, P0 ;  /* 0x0000000b05057210 */ /* 0x000fe20000fe0409 */
[----:B------:R-:W-:-:S02]  /*1dab0*/  IMAD.MOV.U32 R9, RZ, RZ, c[0x0][0x4a8] ;  /* 0x00012a00ff097624 */ /* 0x000fc400078e00ff */
        /* <DEDUP_REMOVED lines=10> */
.L_x_2477:
[----:B------:R-:W-:Y:S05]  /*1db60*/  BSYNC B0 ;  /* 0x0000000000007941 */ /* 0x000fea0003800000 */
.L_x_2476:
[----:B------:R-:W-:-:S13]  /*1db70*/  ISETP.GT.AND P0, PT, R22, 0x1, PT ;  /* 0x000000011600780c */ /* 0x000fda0003f04270 */
[----:B------:R-:W-:Y:S05]  /*1db80*/  @P0 BRA `(.L_x_2469) ;  /* 0x0000081000000947 */ /* 0x000fea0003800000 */
[----:B------:R-:W2:Y:S01]  /*1db90*/  LDL.LU R9, [R1+0xa0] ;  /* 0x0000a00001097983 */ /* 0x000ea20000300800 */
[----:B-1----:R-:W-:Y:S01]  /*1dba0*/  MOV R2, c[0x0][0x4e8] ;  /* 0x00013a0000027a02 */ /* 0x002fe20000000f00 */
[----:B------:R-:W-:Y:S02]  /*1dbb0*/  IMAD R4, R20, c[0x0][0x3a0], RZ ;  /* 0x0000e80014047a24 */ /* 0x000fe400078e02ff */
[----:B------:R-:W-:Y:S01]  /*1dbc0*/  IMAD R5, R23, c[0x0][0x3f0], RZ ;  /* 0x0000fc0017057a24 */ /* 0x000fe200078e02ff */
[----:B------:R-:W-:Y:S01]  /*1dbd0*/  ISETP.NE.AND P0, PT, R2, 0x1, PT ;  /* 0x000000010200780c */ /* 0x000fe20003f05270 */
[----:B------:R-:W-:-:S04]  /*1dbe0*/  IMAD.WIDE.U32 R2, R0, c[0x0][0x3a0], RZ ;  /* 0x0000e80000027a25 */ /* 0x000fc800078e00ff */
[----:B------:R-:W-:Y:S01]  /*1dbf0*/  IMAD R0, R0, c[0x0][0x3a4], R4 ;  /* 0x0000e90000007a24 */ /* 0x000fe200078e0204 */
[----:B------:R-:W-:-:S04]  /*1dc00*/  LEA R4, R146, R145, 0x5 ;  /* 0x0000009192047211 */ /* 0x000fc800078e28ff */
[----:B------:R-:W-:-:S05]  /*1dc10*/  IADD3 R3, R3, R0, RZ ;  /* 0x0000000003037210 */ /* 0x000fca0007ffe0ff */
[----:B------:R-:W-:-:S04]  /*1dc20*/  IMAD.WIDE.U32 R2, R6, c[0x0][0x3e8], R2 ;  /* 0x0000fa0006027a25 */ /* 0x000fc800078e0002 */
[----:B------:R-:W-:-:S04]  /*1dc30*/  IMAD R3, R6, c[0x0][0x3ec], R3 ;  /* 0x0000fb0006037a24 */ /* 0x000fc800078e0203 */
[----:B------:R-:W-:Y:S01]  /*1dc40*/  IMAD.WIDE.U32 R2, R13, c[0x0][0x3f0], R2 ;  /* 0x0000fc000d027a25 */ /* 0x000fe200078e0002 */
[----:B--2---:R-:W-:-:S04]  /*1dc50*/  IADD3 R4, R9, R4, RZ ;  /* 0x0000000409047210 */ /* 0x004fc80007ffe0ff */
[----:B------:R-:W-:Y:S01]  /*1dc60*/  MOV R0, R4 ;  /* 0x0000000400007202 */ /* 0x000fe20000000f00 */
[----:B------:R-:W-:-:S05]  /*1dc70*/  @P0 IMAD.HI.U32 R8, R4, c[0x0][0x4ec], RZ ;  /* 0x00013b0004080a27 */ /* 0x000fca00078e00ff */
[----:B------:R-:W-:Y:S01]  /*1dc80*/  @P0 SHF.R.U32.HI R0, RZ, c[0x0][0x4f0], R8 ;  /* 0x00013c00ff000a19 */ /* 0x000fe20000011608 */
[----:B------:R-:W-:Y:S01]  /*1dc90*/  IMAD R8, R13, c[0x0][0x3f4], R5 ;  /* 0x0000fd000d087a24 */ /* 0x000fe200078e0205 */
[----:B------:R-:W-:Y:S02]  /*1dca0*/  IADD3 R13, R145, R9, RZ ;  /* 0x00000009910d7210 */ /* 0x000fe40007ffe0ff */
[----:B------:R-:W-:Y:S02]  /*1dcb0*/  SHF.R.S32.HI R6, RZ, 0x1f, R0 ;  /* 0x0000001fff067819 */ /* 0x000fe40000011400 */
[----:B------:R-:W-:Y:S02]  /*1dcc0*/  IADD3 R5, -R0, RZ, RZ ;  /* 0x000000ff00057210 */ /* 0x000fe40007ffe1ff */
[----:B------:R-:W-:Y:S01]  /*1dcd0*/  IADD3 R3, R3, R8, RZ ;  /* 0x0000000803037210 */ /* 0x000fe20007ffe0ff */
[----:B------:R-:W-:Y:S02]  /*1dce0*/  IMAD R6, R6, c[0x0][0x3e0], RZ ;  /* 0x0000f80006067a24 */ /* 0x000fe400078e02ff */
[----:B------:R-:W-:-:S02]  /*1dcf0*/  IMAD R4, R5, c[0x0][0x4e8], R4 ;  /* 0x00013a0005047a24 */ /* 0x000fc400078e0204 */
        /* <DEDUP_REMOVED lines=12> */
.L_x_2569:
[----:B------:R-:W-:Y:S05]  /*1ddc0*/  BRA.DIV ~URZ, `(.L_x_2479) ;  /* 0x000039627f007947 */ /* 0x000fea000b800000 */
[----:B------:R4:W1:Y:S02]  /*1ddd0*/  SHFL.IDX PT, R0, R16, RZ, 0x181f ;  /* 0x00181fff10007589 */ /* 0x00086400000e0000 */
.L_x_2570:
        /* <DEDUP_REMOVED lines=20> */
.L_x_2481:
[----:B------:R-:W-:Y:S05]  /*1df20*/  BSYNC B0 ;  /* 0x0000000000007941 */ /* 0x000fea0003800000 */
.L_x_2480:
[----:B------:R-:W-:Y:S05]  /*1df30*/  BRA.DIV ~URZ, `(.L_x_2482) ;  /* 0x000038627f007947 */ /* 0x000fea000b800000 */
[----:B--2---:R2:W3:Y:S04]  /*1df40*/  SHFL.IDX PT, R4, R5, 0x1, 0x181f ;  /* 0x00381f0005047f89 */ /* 0x0044e800000e0000 */
[----:B-1----:R2:W1:Y:S02]  /*1df50*/  SHFL.IDX PT, R0, R16, 0x1, 0x181f ;  /* 0x00381f0010007f89 */ /* 0x00246400000e0000 */
.L_x_2571:
        /* <DEDUP_REMOVED lines=20> */
.L_x_2484:
[----:B------:R-:W-:Y:S05]  /*1e0a0*/  BSYNC B0 ;  /* 0x0000000000007941 */ /* 0x000fea0003800000 */
.L_x_2483:
[----:B------:R-:W-:Y:S05]  /*1e0b0*/  BRA.DIV ~URZ, `(.L_x_2485) ;  /* 0x000037b27f007947 */ /* 0x000fea000b800000 */
[----:B---3--:R3:W2:Y:S02]  /*1e0c0*/  SHFL.IDX PT, R4, R5, 0x2, 0x181f ;  /* 0x00581f0005047f89 */ /* 0x0086a400000e0000 */
.L_x_2572:
[----:B------:R-:W-:Y:S05]  /*1e0d0*/  BRA.DIV ~URZ, `(.L_x_2486) ;  /* 0x000038027f007947 */ /* 0x000fea000b800000 */
[----:B-1----:R1:W3:Y:S02]  /*1e0e0*/  SHFL.IDX PT, R0, R16, 0x2, 0x181f ;  /* 0x00581f0010007f89 */ /* 0x0022e400000e0000 */
.L_x_2573:
        /* <DEDUP_REMOVED lines=8> */
[-C--:B---3--:R-:W-:Y:S02]  /*1e170*/  @!P3 LEA R14, P4, R140, R0.reuse, 0x1 ;  /* 0x000000008c0eb211 */ /* 0x088fe400078808ff */
        /* <DEDUP_REMOVED lines=11> */
.L_x_2488:
[----:B------:R-:W-:Y:S05]  /*1e230*/  BSYNC B0 ;  /* 0x0000000000007941 */ /* 0x000fea0003800000 */
.L_x_2487:
[----:B------:R-:W-:Y:S05]  /*1e240*/  BRA.DIV ~URZ, `(.L_x_2489) ;  /* 0x000037027f007947 */ /* 0x000fea000b800000 */
[----:B--2---:R2:W1:Y:S04]  /*1e250*/  SHFL.IDX PT, R4, R5, 0x3, 0x181f ;  /* 0x00781f0005047f89 */ /* 0x00446800000e0000 */
[----:B---3--:R2:W3:Y:S02]  /*1e260*/  SHFL.IDX PT, R0, R16, 0x3, 0x181f ;  /* 0x00781f0010007f89 */ /* 0x0084e400000e0000 */
.L_x_2574:
[----:B------:R-:W-:-:S04]  /*1e270*/  IADD3 R13, R13, 0x60, RZ ;  /* 0x000000600d0d7810 */ /* 0x000fc80007ffe0ff */
        /* <DEDUP_REMOVED lines=18> */
.L_x_2469:
[----:B------:R-:W-:Y:S05]  /*1e3a0*/  BSYNC B1 ;  /* 0x0000000000017941 */ /* 0x000fea0003800000 */
.L_x_2453:
[----:B-1----:R1:W5:Y:S01]  /*1e3b0*/  LDL R11, [R1+0xac] ;  /* 0x0000ac00010b7983 */ /* 0x0023620000100800 */
[----:B------:R-:W-:-:S13]  /*1e3c0*/  ISETP.NE.AND P0, PT, RZ, UR8, PT ;  /* 0x00000008ff007c0c */ /* 0x000fda000bf05270 */
[----:B------:R-:W-:Y:S01]  /*1e3d0*/  @P0 WARPSYNC 0xffffffff ;  /* 0xffffffff00000948 */ /* 0x000fe20003800000 */
[----:B------:R-:W-:Y:S06]  /*1e3e0*/  @P0 BAR.SYNC.DEFER_BLOCKING 0x5, 0x100 ;  /* 0x0144000000000b1d */ /* 0x000fec0000010000 */
[----:B-----5:R-:W5:Y:S02]  /*1e3f0*/  @P0 LDS.128 R8, [0x20080] ;  /* 0x02008000ff080984 */ /* 0x020f640000000c00 */
[----:B-----5:R-:W-:Y:S01]  /*1e400*/  IMAD.MOV.U32 R2, RZ, RZ, R8 ;  /* 0x000000ffff027224 */ /* 0x020fe200078e0008 */
[----:B---34-:R-:W-:Y:S01]  /*1e410*/  MOV R0, R9 ;  /* 0x0000000900007202 */ /* 0x018fe20000000f00 */
[----:B------:R1:W-:Y:S04]  /*1e420*/  @P0 STL.64 [R1+0xa8], R10 ;  /* 0x0000a80a01000387 */ /* 0x0003e80000100a00 */
[----:B------:R1:W-:Y:S04]  /*1e430*/  @P0 STL [R1+0x15c], R0 ;  /* 0x00015c0001000387 */ /* 0x0003e80000100800 */
[----:B------:R1:W-:Y:S04]  /*1e440*/  @P0 STL [R1+0xd4], R2 ;  /* 0x0000d40201000387 */ /* 0x0003e80000100800 */
[----:B------:R-:W-:Y:S06]  /*1e450*/  @P0 BAR.ARV 0x4, 0x100 ;  /* 0x0104000000000b1d */ /* 0x000fec0000002000 */
[----:B------:R-:W-:Y:S05]  /*1e460*/  @P0 BRA `(.L_x_2490) ;  /* 0x0000106000000947 */ /* 0x000fea0003800000 */
[----:B-1----:R-:W1:Y:S01]  /*1e470*/  S2R R0, SR_TID.X ;  /* 0x0000000000007919 */ /* 0x002e620000002100 */
[----:B------:R-:W-:Y:S01]  /*1e480*/  IMAD.MOV.U32 R8, RZ, RZ, RZ ;  /* 0x000000ffff087224 */ /* 0x000fe200078e00ff */
[----:B-1----:R-:W-:-:S04]  /*1e490*/  LOP3.LUT R14, R0, 0x1f, RZ, 0xc0, !PT ;  /* 0x0000001f000e7812 */ /* 0x002fc800078ec0ff */
[----:B------:R-:W-:Y:S01]  /*1e4a0*/  ISETP.NE.AND P6, PT, R14, 0x1f, PT ;  /* 0x0000001f0e00780c */ /* 0x000fe20003fc5270 */
[----:B------:R-:W-:Y:S10]  /*1e4b0*/  BRA.DIV ~URZ, `(.L_x_2491) ;  /* 0x000035627f007947 */ /* 0x000ff4000b800000 */
[----:B------:R1:W3:Y:S02]  /*1e4c0*/  SHFL.IDX PT, R10, R147, RZ, 0x1f ;  /* 0x00001fff930a7589 */ /* 0x0002e400000e0000 */
.L_x_2575:
[----:B------:R-:W-:Y:S05]  /*1e4d0*/  BRA.DIV ~URZ, `(.L_x_2492) ;  /* 0x000035b27f007947 */ /* 0x000fea000b800000 */
[----:B------:R4:W1:Y:S02]  /*1e4e0*/  SHFL.IDX PT, R9, R147, 0x1, 0x1f ;  /* 0x00201f0093097f89 */ /* 0x00086400000e0000 */
.L_x_2576:
[----:B------:R-:W5:Y:S01]  /*1e4f0*/  LDL R0, [R1+0xac] ;  /* 0x0000ac0001007983 */ /* 0x000f620000100800 */
[----:B--2---:R-:W-:Y:S02]  /*1e500*/  IMAD.MOV.U32 R6, RZ, RZ, RZ ;  /* 0x000000ffff067224 */ /* 0x004fe400078e00ff */
[----:B-----5:R-:W-:-:S05]  /*1e510*/  IMAD.IADD R0, R0, 0x1, R14 ;  /* 0x0000000100007824 */ /* 0x020fca00078e020e */
[----:B------:R-:W-:-:S13]  /*1e520*/  ISETP.GE.OR P0, PT, R0, c[0x0][0x53c], !P6 ;  /* 0x00014f0000007a0c */ /* 0x000fda0007706670 */
[----:B------:R-:W-:Y:S01]  /*1e530*/  @!P0 MOV R2, 0x4 ;  /* 0x0000000400028802 */ /* 0x000fe20000000f00 */
[----:B------:R-:W-:-:S04]  /*1e540*/  @!P0 IMAD.MOV.U32 R4, RZ, RZ, 0x4 ;  /* 0x00000004ff048424 */ /* 0x000fc800078e00ff */
        /* <DEDUP_REMOVED lines=12> */
[----:B------:R2:W4:Y:S02]  /*1e610*/  SHFL.UP PT, R4, R0, 0x1, RZ ;  /* 0x0420000000047989 */ /* 0x00052400000e00ff */
.L_x_2577:
[----:B----4-:R-:W-:-:S04]  /*1e620*/  SEL R4, R4, RZ, P5 ;  /* 0x000000ff04047207 */ /* 0x010fc80002800000 */
[----:B--2---:R-:W-:Y:S01]  /*1e630*/  IADD3 R0, R0, R4, RZ ;  /* 0x0000000400007210 */ /* 0x004fe20007ffe0ff */
[----:B------:R-:W-:Y:S05]  /*1e640*/  BRA.DIV ~URZ, `(.L_x_2494) ;  /* 0x000034f27f007947 */ /* 0x000fea000b800000 */
        /* <DEDUP_REMOVED lines=12> */
[----:B------:R2:W4:Y:S02]  /*1e710*/  SHFL.IDX PT, R0, R4, 0x1f, 0x1f ;  /* 0x03e01f0004007f89 */ /* 0x00052400000e0000 */
.L_x_2578:
[----:B----4-:R-:W-:Y:S01]  /*1e720*/  IMAD R0, R0, c[0x0][0x538], RZ ;  /* 0x00014e0000007a24 */ /* 0x010fe200078e02ff */
[----:B------:R-:W-:Y:S04]  /*1e730*/  BSSY B1, `(.L_x_2495) ;  /* 0x00000cc000017945 */ /* 0x000fe80003800000 */
[----:B-1----:R-:W-:-:S04]  /*1e740*/  IADD3 R9, R0, R9, RZ ;  /* 0x0000000900097210 */ /* 0x002fc80007ffe0ff */
[----:B---3--:R-:W-:-:S13]  /*1e750*/  ISETP.GT.AND P0, PT, R9, R10, PT ;  /* 0x0000000a0900720c */ /* 0x008fda0003f04270 */
[----:B------:R-:W-:Y:S05]  /*1e760*/  @P0 BRA `(.L_x_2496) ;  /* 0x0000026000000947 */ /* 0x000fea0003800000 */
.L_x_2500:
[----:B------:R-:W3:Y:S02]  /*1e770*/  LDL.LU R0, [R1+0xac] ;  /* 0x0000ac0001007983 */ /* 0x000ee40000300800 */
[----:B---3--:R-:W-:-:S04]  /*1e780*/  IADD3 R0, R0, 0x1f, RZ ;  /* 0x0000001f00007810 */ /* 0x008fc80007ffe0ff */
[----:B------:R-:W-:-:S13]  /*1e790*/  ISETP.GE.AND P0, PT, R0, c[0x0][0x53c], PT ;  /* 0x00014f0000007a0c */ /* 0x000fda0003f06270 */
[----:B------:R-:W-:Y:S05]  /*1e7a0*/  @P0 BRA `(.L_x_2497) ;  /* 0x00000bf000000947 */ /* 0x000fea0003800000 */
[----:B------:R1:W-:Y:S01]  /*1e7b0*/  STL [R1+0xac], R0 ;  /* 0x0000ac0001007387 */ /* 0x0003e20000100800 */
[----:B------:R-:W-:Y:S02]  /*1e7c0*/  MOV R6, RZ ;  /* 0x000000ff00067202 */ /* 0x000fe40000000f00 */
[----:B------:R-:W-:Y:S02]  /*1e7d0*/  MOV R8, RZ ;  /* 0x000000ff00087202 */ /* 0x000fe40000000f00 */
[----:B-1----:R-:W-:-:S04]  /*1e7e0*/  IADD3 R0, R0, R14, RZ ;  /* 0x0000000e00007210 */ /* 0x002fc80007ffe0ff */
[----:B------:R-:W-:-:S13]  /*1e7f0*/  ISETP.GE.OR P0, PT, R0, c[0x0][0x53c], !P6 ;  /* 0x00014f0000007a0c */ /* 0x000fda0007706670 */
[----:B--2---:R-:W-:Y:S02]  /*1e800*/  @!P0 MOV R4, 0x4 ;  /* 0x0000000400048802 */ /* 0x004fe40000000f00 */
        /* <DEDUP_REMOVED lines=8> */
.L_x_2579:
        /* <DEDUP_REMOVED lines=16> */
.L_x_2580:
[----:B--2---:R-:W-:-:S05]  /*1e990*/  IMAD R0, R0, c[0x0][0x538], RZ ;  /* 0x00014e0000007a24 */ /* 0x004fca00078e02ff */
[----:B------:R-:W-:-:S04]  /*1e9a0*/  IADD3 R9, R0, R9, RZ ;  /* 0x0000000900097210 */ /* 0x000fc80007ffe0ff */
[----:B------:R-:W-:-:S13]  /*1e9b0*/  ISETP.GT.AND P0, PT, R9, R10, PT ;  /* 0x0000000a0900720c */ /* 0x000fda0003f04270 */
[----:B-1----:R-:W-:Y:S05]  /*1e9c0*/  @!P0 BRA `(.L_x_2500) ;  /* 0xfffffda000008947 */ /* 0x002fea000383ffff */
.L_x_2496:
[----:B------:R-:W-:-:S05]  /*1e9d0*/  IADD3 R9, -R0, R9, RZ ;  /* 0x0000000900097210 */ /* 0x000fca0007ffe1ff */
[----:B------:R-:W-:-:S05]  /*1e9e0*/  IMAD R0, R4, c[0x0][0x538], R9 ;  /* 0x00014e0004007a24 */ /* 0x000fca00078e0209 */
[----:B------:R-:W-:Y:S01]  /*1e9f0*/  ISETP.GT.AND P0, PT, R0, R10, PT ;  /* 0x0000000a0000720c */ /* 0x000fe20003f04270 */
[----:B------:R-:W-:-:S12]  /*1ea00*/  BRA.DIV ~URZ, `(.L_x_2501) ;  /* 0x000034e27f007947 */ /* 0x000fd8000b800000 */
[----:B------:R-:W-:-:S03]  /*1ea10*/  VOTE.ANY R5, PT, !P0 ;  /* 0x0000000000057806 */ /* 0x000fc600040e0100 */
.L_x_2581:
[----:B------:R-:W3:Y:S01]  /*1ea20*/  LDL.LU R2, [R1+0xac] ;  /* 0x0000ac0001027983 */ /* 0x000ee20000300800 */
[----:B------:R-:W3:Y:S02]  /*1ea30*/  POPC R0, R5 ;  /* 0x0000000500007309 */ /* 0x000ee40000000000 */
[----:B---3--:R-:W-:-:S05]  /*1ea40*/  IADD3 R2, R0, R2, RZ ;  /* 0x0000000200027210 */ /* 0x008fca0007ffe0ff */
[----:B------:R1:W-:Y:S01]  /*1ea50*/  STL [R1+0xac], R2 ;  /* 0x0000ac0201007387 */ /* 0x0003e20000100800 */
[----:B------:R-:W-:Y:S05]  /*1ea60*/  BRA.DIV ~URZ, `(.L_x_2502) ;  /* 0x000034d27f007947 */ /* 0x000fea000b800000 */
[----:B------:R3:W4:Y:S04]  /*1ea70*/  SHFL.IDX PT, R6, R6, R0, 0x1f ;  /* 0x00001f0006067589 */ /* 0x00072800000e0000 */
[----:B------:R3:W1:Y:S02]  /*1ea80*/  SHFL.IDX PT, R8, R8, R0, 0x1f ;  /* 0x00001f0008087589 */ /* 0x00066400000e0000 */
.L_x_2582:
[----:B------:R-:W-:Y:S01]  /*1ea90*/  ISETP.NE.AND P0, PT, R5, RZ, PT ;  /* 0x000000ff0500720c */ /* 0x000fe20003f05270 */
[----:B------:R-:W-:-:S12]  /*1eaa0*/  BSSY B0, `(.L_x_2503) ;  /* 0x0000005000007945 */ /* 0x000fd80003800000 */
[----:B------:R-:W-:Y:S05]  /*1eab0*/  @!P0 BRA `(.L_x_2504) ;  /* 0x0000003000008947 */ /* 0x000fea0003800000 */
[----:B---3--:R-:W-:Y:S01]  /*1eac0*/  IADD3 R0, R0, -0x1, RZ ;  /* 0xffffffff00007810 */ /* 0x008fe20007ffe0ff */
[----:B------:R-:W-:Y:S05]  /*1ead0*/  BRA.DIV ~URZ, `(.L_x_2505) ;  /* 0x000035327f007947 */ /* 0x000fea000b800000 */
[----:B------:R3:W2:Y:S02]  /*1eae0*/  SHFL.IDX PT, R11, R4, R0, 0x1f ;  /* 0x00001f00040b7589 */ /* 0x0006a400000e0000 */
.L_x_2504:
[----:B------:R-:W-:Y:S05]  /*1eaf0*/  BSYNC B0 ;  /* 0x0000000000007941 */ /* 0x000fea0003800000 */
.L_x_2503:
[----:B--23--:R-:W-:Y:S01]  /*1eb00*/  IMAD R0, R11, c[0x0][0x538], R9 ;  /* 0x00014e000b007a24 */ /* 0x00cfe200078e0209 */
[----:B-1----:R-:W-:Y:S01]  /*1eb10*/  ISETP.NE.AND P0, PT, R8, 0x1, PT ;  /* 0x000000010800780c */ /* 0x002fe20003f05270 */
[----:B------:R-:W-:Y:S03]  /*1eb20*/  BSSY B0, `(.L_x_2506) ;  /* 0x0000083000007945 */ /* 0x000fe60003800000 */
[----:B------:R1:W-:Y:S01]  /*1eb30*/  STL [R1+0xd4], R0 ;  /* 0x0000d40001007387 */ /* 0x0003e20000100800 */
[----:B------:R-:W-:-:S08]  /*1eb40*/  IADD3 R9, -R0, R10, RZ ;  /* 0x0000000a00097210 */ /* 0x000fd00007ffe1ff */
[----:B------:R-:W-:Y:S05]  /*1eb50*/  @!P0 BRA `(.L_x_2507) ;  /* 0x000003e000008947 */ /* 0x000fea0003800000 */
[----:B----4-:R-:W-:Y:S02]  /*1eb60*/  IABS R4, R6 ;  /* 0x0000000600047213 */ /* 0x010fe40000000000 */
[----:B------:R-:W-:Y:S02]  /*1eb70*/  IABS R5, R8 ;  /* 0x0000000800057213 */ /* 0x000fe40000000000 */
[----:B------:R-:W2:Y:S01]  /*1eb80*/  I2F.RP R2, R4 ;  /* 0x0000000400027306 */ /* 0x000ea20000209400 */
[----:B------:R-:W-:-:S07]  /*1eb90*/  IABS R11, R6 ;  /* 0x00000006000b7213 */ /* 0x000fce0000000000 */
[----:B------:R-:W-:Y:S08]  /*1eba0*/  I2F.RP R13, R5 ;  /* 0x00000005000d7306 */ /* 0x000ff00000209400 */
[----:B--2---:R-:W2:Y:S02]  /*1ebb0*/  MUFU.RCP R2, R2 ;  /* 0x0000000200027308 */ /* 0x004ea40000001000 */
[----:B--2---:R-:W-:-:S06]  /*1ebc0*/  IADD3 R2, R2, 0xffffffe, RZ ;  /* 0x0ffffffe02027810 */ /* 0x004fcc0007ffe0ff */
[----:B------:R-:W2:Y:S02]  /*1ebd0*/  F2I.FTZ.U32.TRUNC.NTZ R3, R2 ;  /* 0x0000000200037305 */ /* 0x000ea4000021f000 */
[----:B-12---:R-:W-:Y:S02]  /*1ebe0*/  IMAD.MOV R0, RZ, RZ, -R3 ;  /* 0x000000ffff007224 */ /* 0x006fe400078e0a03 */
[----:B------:R-:W-:Y:S02]  /*1ebf0*/  IMAD.MOV.U32 R2, RZ, RZ, RZ ;  /* 0x000000ffff027224 */ /* 0x000fe400078e00ff */
[----:B------:R-:W-:Y:S01]  /*1ec00*/  IMAD.MOV.U32 R10, RZ, RZ, R0 ;  /* 0x000000ffff0a7224 */ /* 0x000fe200078e0000 */
[----:B------:R-:W-:-:S03]  /*1ec10*/  IABS R0, R9 ;  /* 0x0000000900007213 */ /* 0x000fc60000000000 */
[----:B------:R-:W-:-:S04]  /*1ec20*/  IMAD R10, R10, R4, RZ ;  /* 0x000000040a0a7224 */ /* 0x000fc800078e02ff */
[----:B------:R-:W-:-:S04]  /*1ec30*/  IMAD.HI.U32 R10, R3, R10, R2 ;  /* 0x0000000a030a7227 */ /* 0x000fc800078e0002 */
[----:B------:R-:W-:Y:S02]  /*1ec40*/  IMAD.MOV.U32 R2, RZ, RZ, R0 ;  /* 0x000000ffff027224 */ /* 0x000fe400078e0000 */
[----:B------:R-:W-:-:S05]  /*1ec50*/  IMAD.MOV R0, RZ, RZ, -R11 ;  /* 0x000000ffff007224 */ /* 0x000fca00078e0a0b */
[----:B------:R-:W-:Y:S01]  /*1ec60*/  MOV R3, R0 ;  /* 0x0000000000037202 */ /* 0x000fe20000000f00 */
        /* <DEDUP_REMOVED lines=45> */
.L_x_2507:
[----:B-1----:R-:W2:Y:S01]  /*1ef40*/  LDL R0, [R1+0xac] ;  /* 0x0000ac0001007983 */ /* 0x002ea20000100800 */
[----:B------:R-:W-:-:S04]  /*1ef50*/  IMAD.MOV.U32 R4, RZ, RZ, 0x4 ;  /* 0x00000004ff047424 */ /* 0x000fc800078e00ff */
[----:B--2---:R-:W-:-:S06]  /*1ef60*/  IMAD.WIDE R4, R0, R4, c[0x0][0x590] ;  /* 0x0001640000047625 */ /* 0x004fcc00078e0204 */
[----:B------:R-:W2:Y:S01]  /*1ef70*/  LDG.E R4, [R4.64] ;  /* 0x0000000a04047981 */ /* 0x000ea2000c1e1900 */
[----:B------:R-:W-:Y:S01]  /*1ef80*/  IABS R8, R9 ;  /* 0x0000000900087213 */ /* 0x000fe20000000000 */
[----:B--2-4-:R-:W-:-:S05]  /*1ef90*/  IMAD R10, R4, R6, RZ ;  /* 0x00000006040a7224 */ /* 0x014fca00078e02ff */
[-C--:B------:R-:W-:Y:S02]  /*1efa0*/  IABS R5, R10.reuse ;  /* 0x0000000a00057213 */ /* 0x080fe40000000000 */
[----:B------:R-:W-:Y:S02]  /*1efb0*/  IABS R11, R10 ;  /* 0x0000000a000b7213 */ /* 0x000fe40000000000 */
[----:B------:R-:W1:Y:S08]  /*1efc0*/  I2F.RP R2, R5 ;  /* 0x0000000500027306 */ /* 0x000e700000209400 */
[----:B-1----:R-:W1:Y:S02]  /*1efd0*/  MUFU.RCP R2, R2 ;  /* 0x0000000200027308 */ /* 0x002e640000001000 */
[----:B-1----:R-:W-:-:S06]  /*1efe0*/  IADD3 R2, R2, 0xffffffe, RZ ;  /* 0x0ffffffe02027810 */ /* 0x002fcc0007ffe0ff */
[----:B------:R-:W1:Y:S02]  /*1eff0*/  F2I.FTZ.U32.TRUNC.NTZ R3, R2 ;  /* 0x0000000200037305 */ /* 0x000e64000021f000 */
[----:B-1----:R-:W-:Y:S02]  /*1f000*/  IMAD.MOV R0, RZ, RZ, -R3 ;  /* 0x000000ffff007224 */ /* 0x002fe400078e0a03 */
[----:B------:R-:W-:Y:S02]  /*1f010*/  IMAD.MOV.U32 R2, RZ, RZ, RZ ;  /* 0x000000ffff027224 */ /* 0x000fe400078e00ff */
[----:B------:R-:W-:-:S04]  /*1f020*/  IMAD R0, R0, R5, RZ ;  /* 0x0000000500007224 */ /* 0x000fc800078e02ff */
        /* <DEDUP_REMOVED lines=12> */
[----:B------:R-:W-:-:S04]  /*1f0f0*/  IMAD.MOV.U32 R2, RZ, RZ, R0 ;  /* 0x000000ffff027224 */ /* 0x000fc800078e0000 */
[----:B------:R-:W-:Y:S01]  /*1f100*/  @!P1 IMAD.MOV R2, RZ, RZ, -R2 ;  /* 0x000000ffff029224 */ /* 0x000fe200078e0a02 */
[----:B------:R-:W-:-:S05]  /*1f110*/  @!P0 LOP3.LUT R2, RZ, R10, RZ, 0x33, !PT ;  /* 0x0000000aff028212 */ /* 0x000fca00078e33ff */
[----:B------:R-:W-:Y:S02]  /*1f120*/  IMAD R11, R4, R2, RZ ;  /* 0x00000002040b7224 */ /* 0x000fe400078e02ff */
[----:B------:R-:W-:-:S03]  /*1f130*/  IMAD.MOV R2, RZ, RZ, -R2 ;  /* 0x000000ffff027224 */ /* 0x000fc600078e0a02 */
[----:B------:R-:W-:Y:S01]  /*1f140*/  IADD3 R0, -R11, c[0x0][0x538], RZ ;  /* 0x00014e000b007a10 */ /* 0x000fe20007ffe1ff */
[----:B------:R-:W-:Y:S02]  /*1f150*/  IMAD R9, R10, R2, R9 ;  /* 0x000000020a097224 */ /* 0x000fe400078e0209 */
[----:B------:R-:W-:Y:S01]  /*1f160*/  IMAD.MOV.U32 R2, RZ, RZ, RZ ;  /* 0x000000ffff027224 */ /* 0x000fe200078e00ff */
[----:B------:R-:W-:-:S04]  /*1f170*/  IMNMX R0, R4, R0, PT ;  /* 0x0000000004007217 */ /* 0x000fc80003800200 */
[-C--:B------:R-:W-:Y:S02]  /*1f180*/  IABS R4, R0.reuse ;  /* 0x0000000000047213 */ /* 0x080fe40000000000 */
[----:B------:R-:W-:Y:S02]  /*1f190*/  IABS R10, R0 ;  /* 0x00000000000a7213 */ /* 0x000fe40000000000 */
[----:B------:R-:W1:Y:S08]  /*1f1a0*/  I2F.RP R3, R4 ;  /* 0x0000000400037306 */ /* 0x000e700000209400 */
[----:B-1----:R-:W1:Y:S02]  /*1f1b0*/  MUFU.RCP R3, R3 ;  /* 0x0000000300037308 */ /* 0x002e640000001000 */
[----:B-1----:R-:W-:-:S06]  /*1f1c0*/  IADD3 R3, R3, 0xffffffe, RZ ;  /* 0x0ffffffe03037810 */ /* 0x002fcc0007ffe0ff */
[----:B------:R-:W1:Y:S02]  /*1f1d0*/  F2I.FTZ.U32.TRUNC.NTZ R3, R3 ;  /* 0x0000000300037305 */ /* 0x000e64000021f000 */
[----:B-1----:R-:W-:-:S05]  /*1f1e0*/  IADD3 R5, RZ, -R3, RZ ;  /* 0x80000003ff057210 */ /* 0x002fca0007ffe0ff */
[----:B------:R-:W-:Y:S01]  /*1f1f0*/  IMAD.MOV.U32 R8, RZ, RZ, R5 ;  /* 0x000000ffff087224 */ /* 0x000fe200078e0005 */
        /* <DEDUP_REMOVED lines=21> */
.L_x_2508:
[----:B------:R-:W-:Y:S05]  /*1f350*/  BSYNC B0 ;  /* 0x0000000000007941 */ /* 0x000fea0003800000 */
.L_x_2506:
[----:B------:R-:W-:-:S04]  /*1f360*/  LOP3.LUT R2, RZ, R2, RZ, 0x33, !PT ;  /* 0x00000002ff027212 */ /* 0x000fc800078e33ff */
[----:B-1----:R-:W-:-:S05]  /*1f370*/  IADD3 R0, R2, R6, RZ ;  /* 0x0000000602007210 */ /* 0x002fca0007ffe0ff */
[----:B------:R1:W-:Y:S01]  /*1f380*/  STL [R1+0x15c], R0 ;  /* 0x00015c0001007387 */ /* 0x0003e20000100800 */
[----:B------:R-:W-:Y:S05]  /*1f390*/  BRA `(.L_x_2509) ;  /* 0x0000005000007947 */ /* 0x000fea0003800000 */
.L_x_2497:
[----:B------:R-:W-:Y:S01]  /*1f3a0*/  MOV R0, c[0x0][0x53c] ;  /* 0x00014f0000007a02 */ /* 0x000fe20000000f00 */
[----:B------:R1:W-:Y:S04]  /*1f3b0*/  STL [R1+0xd4], R10 ;  /* 0x0000d40a01007387 */ /* 0x0003e80000100800 */
[----:B------:R1:W-:Y:S04]  /*1f3c0*/  STL [R1+0x15c], RZ ;  /* 0x00015cff01007387 */ /* 0x0003e80000100800 */
[----:B------:R1:W-:Y:S04]  /*1f3d0*/  STL [R1+0xa8], RZ ;  /* 0x0000a8ff01007387 */ /* 0x0003e80000100800 */
[----:B------:R1:W-:Y:S02]  /*1f3e0*/  STL [R1+0xac], R0 ;  /* 0x0000ac0001007387 */ /* 0x0003e40000100800 */
.L_x_2509:
[----:B------:R-:W-:Y:S05]  /*1f3f0*/  BSYNC B1 ;  /* 0x0000000000017941 */ /* 0x000fea0003800000 */
.L_x_2495:
[----:B-1----:R-:W3:Y:S04]  /*1f400*/  LDL R0, [R1+0xd4] ;  /* 0x0000d40001007983 */ /* 0x002ee80000100800 */
[----:B--2---:R-:W2:Y:S04]  /*1f410*/  LDL R4, [R1+0x15c] ;  /* 0x00015c0001047983 */ /* 0x004ea80000100800 */
[----:B------:R-:W4:Y:S04]  /*1f420*/  LDL R3, [R1+0xa8] ;  /* 0x0000a80001037983 */ /* 0x000f280000100800 */
[----:B------:R-:W5:Y:S01]  /*1f430*/  LDL R2, [R1+0xac] ;  /* 0x0000ac0001027983 */ /* 0x000f620000100800 */
[----:B------:R-:W-:Y:S03]  /*1f440*/  WARPSYNC 0xffffffff ;  /* 0xffffffff00007948 */ /* 0x000fe60003800000 */
[----:B------:R-:W-:Y:S01]  /*1f450*/  BAR.SYNC.DEFER_BLOCKING 0x4, 0x100 ;  /* 0x0104000000007b1d */ /* 0x000fe20000010000 */
[----:B------:R-:W-:-:S02]  /*1f460*/  ISETP.NE.AND P0, PT, R14, RZ, PT ;  /* 0x000000ff0e00720c */ /* 0x000fc40003f05270 */
[----:B---3--:R-:W-:Y:S01]  /*1f470*/  MOV R8, R0 ;  /* 0x0000000000087202 */ /* 0x008fe20000000f00 */
[----:B--2---:R-:W-:Y:S02]  /*1f480*/  IMAD.MOV.U32 R9, RZ, RZ, R4 ;  /* 0x000000ffff097224 */ /* 0x004fe400078e0004 */
[----:B----4-:R-:W-:Y:S01]  /*1f490*/  IMAD.MOV.U32 R10, RZ, RZ, R3 ;  /* 0x000000ffff0a7224 */ /* 0x010fe200078e0003 */
[----:B-----5:R-:W-:-:S07]  /*1f4a0*/  MOV R11, R2 ;  /* 0x00000002000b7202 */ /* 0x020fce0000000f00 */
[----:B------:R1:W-:Y:S04]  /*1f4b0*/  @!P0 STS.128 [0x20080], R8 ;  /* 0x02008008ff008388 */ /* 0x0003e80000000c00 */
[----:B------:R-:W-:Y:S06]  /*1f4c0*/  BAR.ARV 0x5, 0x100 ;  /* 0x0144000000007b1d */ /* 0x000fec0000002000 */
.L_x_2490:
[----:B-1----:R-:W3:Y:S02]  /*1f4d0*/  LDL R0, [R1+0xac] ;  /* 0x0000ac0001007983 */ /* 0x002ee40000100800 */
[----:B---3--:R-:W-:-:S13]  /*1f4e0*/  ISETP.GE.AND P0, PT, R0, c[0x0][0x53c], PT ;  /* 0x00014f0000007a0c */ /* 0x008fda0003f06270 */
[----:B--2---:R-:W-:Y:S01]  /*1f4f0*/  @P0 CALL.REL.NOINC `(.L_x_2510) ;  /* 0x0000001000000944 */ /* 0x004fe20003c00000 */
[----:B------:R-:W-:Y:S05]  /*1f500*/  BRA `(.L_x_2511) ;  /* 0xfffe2d0000007947 */ /* 0x000fea000383ffff */
.L_x_2510:
[----:B------:R-:W-:Y:S05]  /*1f510*/  EXIT ;  /* 0x000000000000794d */ /* 0x000fea0003800000 */
.L_x_2266:
[----:B------:R-:W-:Y:S01]  /*1f520*/  IMAD.MOV.U32 R0, RZ, RZ, R5 ;  /* 0x000000ffff007224 */ /* 0x000fe200078e0005 */
[----:B------:R-:W-:Y:S02]  /*1f530*/  MOV R3, 0x1 ;  /* 0x0000000100037802 */ /* 0x000fe40000000f00 */
[----:B------:R-:W-:Y:S02]  /*1f540*/  MOV R2, 0x1f560 ;  /* 0x0001f56000027802 */ /* 0x000fe40000000f00 */
[----:B------:R-:W-:Y:S05]  /*1f550*/  CALL.REL.NOINC `($__internal_41_$__cuda_sm70_shflsync_up_p) ;  /* 0x0000d1c000007944 */ /* 0x000fea0003c00000 */
[----:B------:R-:W-:Y:S01]  /*1f560*/  MOV R0, R4 ;  /* 0x0000000400007202 */ /* 0x000fe20000000f00 */
[----:B------:R-:W-:Y:S05]  /*1f570*/  BRA `(.L_x_2512) ;  /* 0xfffe0f6000007947 */ /* 0x000fea000383ffff */
.L_x_2267:
[----:B------:R-:W-:Y:S01]  /*1f580*/  IMAD.MOV.U32 R0, RZ, RZ, R5 ;  /* 0x000000ffff007224 */ /* 0x000fe200078e0005 */
[----:B------:R-:W-:Y:S02]  /*1f590*/  MOV R3, 0x2 ;  /* 0x0000000200037802 */ /* 0x000fe40000000f00 */
[----:B------:R-:W-:Y:S02]  /*1f5a0*/  MOV R2, 0x1f5c0 ;  /* 0x0001f5c000027802 */ /* 0x000fe40000000f00 */
[----:B------:R-:W-:Y:S05]  /*1f5b0*/  CALL.REL.NOINC `($__internal_41_$__cuda_sm70_shflsync_up_p) ;  /* 0x0000d16000007944 */ /* 0x000fea0003c00000 */
[----:B------:R-:W-:Y:S01]  /*1f5c0*/  SEL R4, R4, RZ, P4 ;  /* 0x000000ff04047207 */ /* 0x000fe20002000000 */
[----:B------:R-:W-:Y:S01]  /*1f5d0*/  IMAD.MOV.U32 R3, RZ, RZ, 0x4 ;  /* 0x00000004ff037424 */ /* 0x000fe200078e00ff */
[----:B------:R-:W-:-:S03]  /*1f5e0*/  MOV R2, 0x1f610 ;  /* 0x0001f61000027802 */ /* 0x000fc60000000f00 */
[----:B------:R-:W-:Y:S02]  /*1f5f0*/  IMAD.IADD R0, R5, 0x1, R4 ;  /* 0x0000000105007824 */ /* 0x000fe400078e0204 */
        /* <DEDUP_REMOVED lines=13> */
[----:B------:R-:W-:Y:S02]  /*1f6d0*/  MOV R236, 0x1f ;  /* 0x0000001f00ec7802 */ /* 0x000fe40000000f00 */
[----:B------:R-:W-:Y:S01]  /*1f6e0*/  MOV R3, 0x1f720 ;  /* 0x0001f72000037802 */ /* 0x000fe20000000f00 */
[----:B------:R-:W-:-:S04]  /*1f6f0*/  IMAD.IADD R4, R0, 0x1, R4 ;  /* 0x0000000100047824 */ /* 0x000fc800078e0204 */
[----:B------:R-:W-:Y:S02]  /*1f700*/  IMAD.MOV.U32 R235, RZ, RZ, R4 ;  /* 0x000000ffffeb7224 */ /* 0x000fe400078e0004 */
[----:B------:R-:W-:Y:S05]  /*1f710*/  CALL.REL.NOINC `($__internal_40_$__cuda_sm70_shflsync_idx_p) ;  /* 0x0000cfa000007944 */ /* 0x000fea0003c00000 */
[----:B------:R-:W-:Y:S01]  /*1f720*/  MOV R0, R237 ;  /* 0x000000ed00007202 */ /* 0x000fe20000000f00 */
[----:B------:R-:W-:Y:S05]  /*1f730*/  BRA `(.L_x_2513) ;  /* 0xfffe0ea000007947 */ /* 0x000fea000383ffff */
.L_x_2269:
[----:B------:R-:W-:Y:S02]  /*1f740*/  SEL R0, RZ, 0x1, P0 ;  /* 0x00000001ff007807 */ /* 0x000fe40000000000 */
[----:B------:R-:W-:Y:S02]  /*1f750*/  MOV R2, 0x1f770 ;  /* 0x0001f77000027802 */ /* 0x000fe40000000f00 */
[----:B------:R-:W-:Y:S05]  /*1f760*/  CALL.REL.NOINC `($__internal_42_$__cuda_sm70_votesync_ballot) ;  /* 0x0000d01000007944 */ /* 0x000fea0003c00000 */
[----:B------:R-:W-:Y:S01]  /*1f770*/  MOV R7, R0 ;  /* 0x0000000000077202 */ /* 0x000fe20000000f00 */
[----:B------:R-:W-:Y:S05]  /*1f780*/  BRA `(.L_x_2514) ;  /* 0xfffe0ee000007947 */ /* 0x000fea000383ffff */
.L_x_2270:
[----:B------:R-:W-:Y:S01]  /*1f790*/  IMAD.MOV.U32 R235, RZ, RZ, R9 ;  /* 0x000000ffffeb7224 */ /* 0x000fe200078e0009 */
[----:B-1----:R-:W-:Y:S01]  /*1f7a0*/  MOV R2, R0 ;  /* 0x0000000000027202 */ /* 0x002fe20000000f00 */
[----:B------:R-:W-:Y:S01]  /*1f7b0*/  IMAD.MOV.U32 R236, RZ, RZ, 0x1f ;  /* 0x0000001fffec7424 */ /* 0x000fe200078e00ff */
[----:B------:R-:W-:Y:S02]  /*1f7c0*/  MOV R3, 0x1f7e0 ;  /* 0x0001f7e000037802 */ /* 0x000fe40000000f00 */
[----:B------:R-:W-:Y:S05]  /*1f7d0*/  CALL.REL.NOINC `($__internal_40_$__cuda_sm70_shflsync_idx_p) ;  /* 0x0000cee000007944 */ /* 0x000fea0003c00000 */
[----:B------:R-:W-:Y:S01]  /*1f7e0*/  IMAD.MOV.U32 R12, RZ, RZ, R237 ;  /* 0x000000ffff0c7224 */ /* 0x000fe200078e00ed */
[----:B------:R-:W-:Y:S01]  /*1f7f0*/  MOV R235, R8 ;  /* 0x0000000800eb7202 */ /* 0x000fe20000000f00 */
[----:B------:R-:W-:Y:S01]  /*1f800*/  IMAD.MOV.U32 R5, RZ, RZ, RZ ;  /* 0x000000ffff057224 */ /* 0x000fe200078e00ff */
[----:B------:R-:W-:Y:S01]  /*1f810*/  MOV R2, R0 ;  /* 0x0000000000027202 */ /* 0x000fe20000000f00 */
[----:B------:R-:W-:Y:S01]  /*1f820*/  IMAD.MOV.U32 R236, RZ, RZ, 0x1f ;  /* 0x0000001fffec7424 */ /* 0x000fe200078e00ff */
[----:B------:R-:W-:-:S02]  /*1f830*/  MOV R3, 0x1f850 ;  /* 0x0001f85000037802 */ /* 0x000fc40000000f00 */
[----:B------:R-:W-:Y:S05]  /*1f840*/  CALL.REL.NOINC `($__internal_40_$__cuda_sm70_shflsync_idx_p) ;  /* 0x0000ce7000007944 */ /* 0x000fea0003c00000 */
[----:B------:R-:W-:Y:S01]  /*1f850*/  MOV R9, R237 ;  /* 0x000000ed00097202 */ /* 0x000fe20000000f00 */
[----:B------:R-:W-:Y:S05]  /*1f860*/  BRA `(.L_x_2515) ;  /* 0xfffe0e7000007947 */ /* 0x000fea000383ffff */
.L_x_2273:
[----:B------:R-:W-:Y:S01]  /*1f870*/  IMAD.MOV.U32 R235, RZ, RZ, R4 ;  /* 0x000000ffffeb7224 */ /* 0x000fe200078e0004 */
[----:B-1----:R-:W-:Y:S01]  /*1f880*/  MOV R2, R0 ;  /* 0x0000000000027202 */ /* 0x002fe20000000f00 */
[----:B------:R-:W-:Y:S01]  /*1f890*/  IMAD.MOV.U32 R236, RZ, RZ, 0x1f ;  /* 0x0000001fffec7424 */ /* 0x000fe200078e00ff */
[----:B------:R-:W-:-:S02]  /*1f8a0*/  MOV R3, 0x1f8c0 ;  /* 0x0001f8c000037802 */ /* 0x000fc40000000f00 */
[----:B---34-:R-:W-:Y:S05]  /*1f8b0*/  CALL.REL.NOINC `($__internal_40_$__cuda_sm70_shflsync_idx_p) ;  /* 0x0000ce0000007944 */ /* 0x018fea0003c00000 */
[----:B------:R-:W-:Y:S01]  /*1f8c0*/  MOV R5, R237 ;  /* 0x000000ed00057202 */ /* 0x000fe20000000f00 */
[----:B------:R-:W-:Y:S05]  /*1f8d0*/  BRA `(.L_x_2272) ;  /* 0xfffe0e6000007947 */ /* 0x000fea000383ffff */
.L_x_2344:
[----:B-1----:R-:W-:Y:S01]  /*1f8e0*/  IMAD.MOV.U32 R235, RZ, RZ, R13 ;  /* 0x000000ffffeb7224 */ /* 0x002fe200078e000d */
[----:B------:R-:W-:Y:S01]  /*1f8f0*/  MOV R2, RZ ;  /* 0x000000ff00027202 */ /* 0x000fe20000000f00 */
[----:B------:R-:W-:Y:S01]  /*1f900*/  IMAD.MOV.U32 R236, RZ, RZ, 0x181f ;  /* 0x0000181fffec7424 */ /* 0x000fe200078e00ff */
[----:B------:R-:W-:-:S02]  /*1f910*/  MOV R3, 0x1f930 ;  /* 0x0001f93000037802 */ /* 0x000fc40000000f00 */
[----:B-----5:R-:W-:Y:S05]  /*1f920*/  CALL.REL.NOINC `($__internal_40_$__cuda_sm70_shflsync_idx_p) ;  /* 0x0000cd9000007944 */ /* 0x020fea0003c00000 */
[----:B------:R-:W-:Y:S01]  /*1f930*/  MOV R4, R237 ;  /* 0x000000ed00047202 */ /* 0x000fe20000000f00 */
[----:B------:R-:W-:Y:S05]  /*1f940*/  BRA `(.L_x_2516) ;  /* 0xfffeafc000007947 */ /* 0x000fea000383ffff */
.L_x_2345:
[----:B------:R-:W-:Y:S01]  /*1f950*/  IMAD.MOV.U32 R235, RZ, RZ, R17 ;  /* 0x000000ffffeb7224 */ /* 0x000fe200078e0011 */
[----:B------:R-:W-:Y:S01]  /*1f960*/  MOV R2, RZ ;  /* 0x000000ff00027202 */ /* 0x000fe20000000f00 */
[----:B------:R-:W-:Y:S01]  /*1f970*/  IMAD.MOV.U32 R236, RZ, RZ, 0x181f ;  /* 0x0000181fffec7424 */ /* 0x000fe200078e00ff */
[----:B------:R-:W-:-:S02]  /*1f980*/  MOV R3, 0x1f9a0 ;  /* 0x0001f9a000037802 */ /* 0x000fc40000000f00 */
[----:B-12--5:R-:W-:Y:S05]  /*1f990*/  CALL.REL.NOINC `($__internal_40_$__cuda_sm70_shflsync_idx_p) ;  /* 0x0000cd2000007944 */ /* 0x026fea0003c00000 */
[----:B------:R-:W-:Y:S01]  /*1f9a0*/  MOV R0, R237 ;  /* 0x000000ed00007202 */ /* 0x000fe20000000f00 */
[----:B------:R-:W-:Y:S05]  /*1f9b0*/  BRA `(.L_x_2517) ;  /* 0xfffeaf7000007947 */ /* 0x000fea000383ffff */
.L_x_2348:
[----:B------:R-:W-:Y:S01]  /*1f9c0*/  IMAD.MOV.U32 R235, RZ, RZ, R13 ;  /* 0x000000ffffeb7224 */ /* 0x000fe200078e000d */
[----:B--2---:R-:W-:Y:S01]  /*1f9d0*/  MOV R2, 0x1 ;  /* 0x0000000100027802 */ /* 0x004fe20000000f00 */
[----:B------:R-:W-:Y:S01]  /*1f9e0*/  IMAD.MOV.U32 R236, RZ, RZ, 0x181f ;  /* 0x0000181fffec7424 */ /* 0x000fe200078e00ff */
[----:B------:R-:W-:-:S02]  /*1f9f0*/  MOV R3, 0x1fa10 ;  /* 0x0001fa1000037802 */ /* 0x000fc40000000f00 */
[----:B-1-345:R-:W-:Y:S05]  /*1fa00*/  CALL.REL.NOINC `($__internal_40_$__cuda_sm70_shflsync_idx_p) ;  /* 0x0000ccb000007944 */ /* 0x03afea0003c00000 */
[----:B------:R-:W-:Y:S01]  /*1fa10*/  IMAD.MOV.U32 R4, RZ, RZ, R237 ;  /* 0x000000ffff047224 */ /* 0x000fe200078e00ed */
[----:B------:R-:W-:Y:S01]  /*1fa20*/  MOV R2, 0x1 ;  /* 0x0000000100027802 */ /* 0x000fe20000000f00 */
[----:B------:R-:W-:Y:S01]  /*1fa30*/  IMAD.MOV.U32 R235, RZ, RZ, R17 ;  /* 0x000000ffffeb7224 */ /* 0x000fe200078e0011 */
[----:B------:R-:W-:-:S02]  /*1fa40*/  MOV R236, 0x181f ;  /* 0x0000181f00ec7802 */ /* 0x000fc40000000f00 */
[----:B------:R-:W-:Y:S02]  /*1fa50*/  MOV R3, 0x1fa70 ;  /* 0x0001fa7000037802 */ /* 0x000fe40000000f00 */
[----:B------:R-:W-:Y:S05]  /*1fa60*/  CALL.REL.NOINC `($__internal_40_$__cuda_sm70_shflsync_idx_p) ;  /* 0x0000cc5000007944 */ /* 0x000fea0003c00000 */
[----:B------:R-:W-:Y:S01]  /*1fa70*/  MOV R0, R237 ;  /* 0x000000ed00007202 */ /* 0x000fe20000000f00 */
[----:B------:R-:W-:Y:S05]  /*1fa80*/  BRA `(.L_x_2518) ;  /* 0xfffeb02000007947 */ /* 0x000fea000383ffff */
.L_x_2351:
[----:B------:R-:W-:Y:S01]  /*1fa90*/  IMAD.MOV.U32 R235, RZ, RZ, R13 ;  /* 0x000000ffffeb7224 */ /* 0x000fe200078e000d */
[----:B-1----:R-:W-:Y:S01]  /*1faa0*/  MOV R2, 0x2 ;  /* 0x0000000200027802 */ /* 0x002fe20000000f00 */
[----:B------:R-:W-:Y:S01]  /*1fab0*/  IMAD.MOV.U32 R236, RZ, RZ, 0x181f ;  /* 0x0000181fffec7424 */ /* 0x000fe200078e00ff */
[----:B------:R-:W-:Y:S02]  /*1fac0*/  MOV R3, 0x1fae0 ;  /* 0x0001fae000037802 */ /* 0x000fe40000000f00 */
[----:B--2345:R-:W-:Y:S05]  /*1fad0*/  CALL.REL.NOINC `($__internal_40_$__cuda_sm70_shflsync_idx_p) ;  /* 0x0000cbe000007944 */ /* 0x03cfea0003c00000 */
[----:B------:R-:W-:Y:S01]  /*1fae0*/  MOV R4, R237 ;  /* 0x000000ed00047202 */ /* 0x000fe20000000f00 */
[----:B------:R-:W-:Y:S05]  /*1faf0*/  BRA `(.L_x_2519) ;  /* 0xfffeb12000007947 */ /* 0x000fea000383ffff */
.L_x_2352:
[----:B------:R-:W-:Y:S01]  /*1fb00*/  IMAD.MOV.U32 R235, RZ, RZ, R17 ;  /* 0x000000ffffeb7224 */ /* 0x000fe200078e0011 */
[----:B------:R-:W-:Y:S01]  /*1fb10*/  MOV R2, 0x2 ;  /* 0x0000000200027802 */ /* 0x000fe20000000f00 */
[----:B------:R-:W-:Y:S01]  /*1fb20*/  IMAD.MOV.U32 R236, RZ, RZ, 0x181f ;  /* 0x0000181fffec7424 */ /* 0x000fe200078e00ff */
[----:B------:R-:W-:Y:S02]  /*1fb30*/  MOV R3, 0x1fb50 ;  /* 0x0001fb5000037802 */ /* 0x000fe40000000f00 */
[----:B-12345:R-:W-:Y:S05]  /*1fb40*/  CALL.REL.NOINC `($__internal_40_$__cuda_sm70_shflsync_idx_p) ;  /* 0x0000cb7000007944 */ /* 0x03efea0003c00000 */
[----:B------:R-:W-:Y:S01]  /*1fb50*/  MOV R0, R237 ;  /* 0x000000ed00007202 */ /* 0x000fe20000000f00 */
[----:B------:R-:W-:Y:S05]  /*1fb60*/  BRA `(.L_x_2520) ;  /* 0xfffeb0d000007947 */ /* 0x000fea000383ffff */
.L_x_2355:
[----:B------:R-:W-:Y:S01]  /*1fb70*/  IMAD.MOV.U32 R235, RZ, RZ, R13 ;  /* 0x000000ffffeb7224 */ /* 0x000fe200078e000d */
[----:B-1----:R-:W-:Y:S01]  /*1fb80*/  MOV R2, 0x3 ;  /* 0x0000000300027802 */ /* 0x002fe20000000f00 */
[----:B------:R-:W-:Y:S01]  /*1fb90*/  IMAD.MOV.U32 R236, RZ, RZ, 0x181f ;  /* 0x0000181fffec7424 */ /* 0x000fe200078e00ff */
[----:B------:R-:W-:-:S02]  /*1fba0*/  MOV R3, 0x1fbc0 ;  /* 0x0001fbc000037802 */ /* 0x000fc40000000f00 */
[----:B--2345:R-:W-:Y:S05]  /*1fbb0*/  CALL.REL.NOINC `($__internal_40_$__cuda_sm70_shflsync_idx_p) ;  /* 0x0000cb0000007944 */ /* 0x03cfea0003c00000 */
        /* <DEDUP_REMOVED lines=8> */
.L_x_2357:
[----:B------:R-:W-:Y:S01]  /*1fc40*/  IMAD.MOV.U32 R235, RZ, RZ, R4 ;  /* 0x000000ffffeb7224 */ /* 0x000fe200078e0004 */
[----:B------:R-:W-:Y:S01]  /*1fc50*/  MOV R2, RZ ;  /* 0x000000ff00027202 */ /* 0x000fe20000000f00 */
[----:B------:R-:W-:Y:S01]  /*1fc60*/  IMAD.MOV.U32 R236, RZ, RZ, 0x181f ;  /* 0x0000181fffec7424 */ /* 0x000fe200078e00ff */
[----:B------:R-:W-:Y:S02]  /*1fc70*/  MOV R3, 0x1fc90 ;  /* 0x0001fc9000037802 */ /* 0x000fe40000000f00 */
[----:B-1234-:R-:W-:Y:S05]  /*1fc80*/  CALL.REL.NOINC `($__internal_40_$__cuda_sm70_shflsync_idx_p) ;  /* 0x0000ca3000007944 */ /* 0x01efea0003c00000 */
[----:B------:R-:W-:Y:S01]  /*1fc90*/  MOV R3, R237 ;  /* 0x000000ed00037202 */ /* 0x000fe20000000f00 */
[----:B------:R-:W-:Y:S05]  /*1fca0*/  BRA `(.L_x_2522) ;  /* 0xfffebd6000007947 */ /* 0x000fea000383ffff */
.L_x_2360:
[----:B------:R-:W-:Y:S01]  /*1fcb0*/  IMAD.MOV.U32 R235, RZ, RZ, R4 ;  /* 0x000000ffffeb7224 */ /* 0x000fe200078e0004 */
[----:B------:R-:W-:Y:S01]  /*1fcc0*/  MOV R2, 0x1 ;  /* 0x0000000100027802 */ /* 0x000fe20000000f00 */
[----:B------:R-:W-:Y:S01]  /*1fcd0*/  IMAD.MOV.U32 R236, RZ, RZ, 0x181f ;  /* 0x0000181fffec7424 */ /* 0x000fe200078e00ff */
[----:B------:R-:W-:Y:S02]  /*1fce0*/  MOV R3, 0x1fd00 ;  /* 0x0001fd0000037802 */ /* 0x000fe40000000f00 */
[----:B-1-3--:R-:W-:Y:S05]  /*1fcf0*/  CALL.REL.NOINC `($__internal_40_$__cuda_sm70_shflsync_idx_p) ;  /* 0x0000c9c000007944 */ /* 0x00afea0003c00000 */
        /* <DEDUP_REMOVED lines=8> */
.L_x_2363:
[----:B------:R-:W-:Y:S01]  /*1fd80*/  IMAD.MOV.U32 R235, RZ, RZ, R6 ;  /* 0x000000ffffeb7224 */ /* 0x000fe200078e0006 */
[----:B------:R-:W-:Y:S01]  /*1fd90*/  MOV R2, RZ ;  /* 0x000000ff00027202 */ /* 0x000fe20000000f00 */
[----:B------:R-:W-:Y:S01]  /*1fda0*/  IMAD.MOV.U32 R236, RZ, RZ, 0x181f ;  /* 0x0000181fffec7424 */ /* 0x000fe200078e00ff */
[----:B------:R-:W-:Y:S02]  /*1fdb0*/  MOV R3, 0x1fdd0 ;  /* 0x0001fdd000037802 */ /* 0x000fe40000000f00 */
[----:B------:R-:W-:Y:S05]  /*1fdc0*/  CALL.REL.NOINC `($__internal_40_$__cuda_sm70_shflsync_idx_p) ;  /* 0x0000c8f000007944 */ /* 0x000fea0003c00000 */
[----:B------:R-:W-:Y:S01]  /*1fdd0*/  MOV R4, R237 ;  /* 0x000000ed00047202 */ /* 0x000fe20000000f00 */
[----:B------:R-:W-:Y:S05]  /*1fde0*/  BRA `(.L_x_2524) ;  /* 0xfffeccc000007947 */ /* 0x000fea000383ffff */
.L_x_2364:
[----:B------:R-:W-:Y:S01]  /*1fdf0*/  IMAD.MOV.U32 R235, RZ, RZ, R13 ;  /* 0x000000ffffeb7224 */ /* 0x000fe200078e000d */
[----:B------:R-:W-:Y:S01]  /*1fe00*/  MOV R2, RZ ;  /* 0x000000ff00027202 */ /* 0x000fe20000000f00 */
[----:B------:R-:W-:Y:S01]  /*1fe10*/  IMAD.MOV.U32 R236, RZ, RZ, 0x181f ;  /* 0x0000181fffec7424 */ /* 0x000fe200078e00ff */
[----:B------:R-:W-:Y:S02]  /*1fe20*/  MOV R3, 0x1fe40 ;  /* 0x0001fe4000037802 */ /* 0x000fe40000000f00 */
[----:B-12---:R-:W-:Y:S05]  /*1fe30*/  CALL.REL.NOINC `($__internal_40_$__cuda_sm70_shflsync_idx_p) ;  /* 0x0000c88000007944 */ /* 0x006fea0003c00000 */
[----:B------:R-:W-:Y:S01]  /*1fe40*/  MOV R0, R237 ;  /* 0x000000ed00007202 */ /* 0x000fe20000000f00 */
[----:B------:R-:W-:Y:S05]  /*1fe50*/  BRA `(.L_x_2525) ;  /* 0xfffecc7000007947 */ /* 0x000fea000383ffff */
.L_x_2367:
[----:B------:R-:W-:Y:S01]  /*1fe60*/  IMAD.MOV.U32 R235, RZ, RZ, R6 ;  /* 0x000000ffffeb7224 */ /* 0x000fe200078e0006 */
[----:B--2---:R-:W-:Y:S01]  /*1fe70*/  MOV R2, 0x1 ;  /* 0x0000000100027802 */ /* 0x004fe20000000f00 */
[----:B------:R-:W-:Y:S01]  /*1fe80*/  IMAD.MOV.U32 R236, RZ, RZ, 0x181f ;  /* 0x0000181fffec7424 */ /* 0x000fe200078e00ff */
[----:B------:R-:W-:-:S02]  /*1fe90*/  MOV R3, 0x1feb0 ;  /* 0x0001feb000037802 */ /* 0x000fc40000000f00 */
[----:B-1-34-:R-:W-:Y:S05]  /*1fea0*/  CALL.REL.NOINC `($__internal_40_$__cuda_sm70_shflsync_idx_p) ;  /* 0x0000c81000007944 */ /* 0x01afea0003c00000 */
        /* <DEDUP_REMOVED lines=8> */
.L_x_2368:
[----:B------:R-:W-:Y:S01]  /*1ff30*/  IMAD.MOV.U32 R235, RZ, RZ, R4 ;  /* 0x000000ffffeb7224 */ /* 0x000fe200078e0004 */
[----:B------:R-:W-:Y:S01]  /*1ff40*/  MOV R2, RZ ;  /* 0x000000ff00027202 */ /* 0x000fe20000000f00 */
[----:B------:R-:W-:Y:S01]  /*1ff50*/  IMAD.MOV.U32 R236, RZ, RZ, 0x1c1f ;  /* 0x00001c1fffec7424 */ /* 0x000fe200078e00ff */
[----:B------:R-:W-:Y:S02]  /*1ff60*/  MOV R3, 0x1ff80 ;  /* 0x0001ff8000037802 */ /* 0x000fe40000000f00 */
[----:B------:R-:W-:Y:S05]  /*1ff70*/  CALL.REL.NOINC `($__internal_40_$__cuda_sm70_shflsync_idx_p) ;  /* 0x0000c74000007944 */ /* 0x000fea0003c00000 */
[----:B------:R-:W-:Y:S01]  /*1ff80*/  MOV R3, R237 ;  /* 0x000000ed00037202 */ /* 0x000fe20000000f00 */
[----:B------:R-:W-:Y:S05]  /*1ff90*/  BRA `(.L_x_2527) ;  /* 0xfffed17000007947 */ /* 0x000fea000383ffff */
.L_x_2373:
[----:B------:R-:W-:Y:S01]  /*1ffa0*/  IMAD.MOV.U32 R235, RZ, RZ, R4 ;  /* 0x000000ffffeb7224 */ /* 0x000fe200078e0004 */
[----:B------:R-:W-:Y:S01]  /*1ffb0*/  MOV R2, 0x1 ;  /* 0x0000000100027802 */ /* 0x000fe20000000f00 */
[----:B------:R-:W-:Y:S01]  /*1ffc0*/  IMAD.MOV.U32 R236, RZ, RZ, 0x1c1f ;  /* 0x00001c1fffec7424 */ /* 0x000fe200078e00ff */
[----:B------:R-:W-:Y:S02]  /*1ffd0*/  MOV R3, 0x1fff0 ;  /* 0x0001fff000037802 */ /* 0x000fe40000000f00 */
[----:B-1----:R-:W-:Y:S05]  /*1ffe0*/  CALL.REL.NOINC `($__internal_40_$__cuda_sm70_shflsync_idx_p) ;  /* 0x0000c6d000007944 */ /* 0x002fea0003c00000 */
[----:B------:R-:W-:Y:S01]  /*1fff0*/  MOV R3, R237 ;  /* 0x000000ed00037202 */ /* 0x000fe20000000f00 */
[----:B------:R-:W-:Y:S05]  /*20000*/  BRA `(.L_x_2528) ;  /* 0xfffed68000007947 */ /* 0x000fea000383ffff */
.L_x_2378:
[----:B------:R-:W-:Y:S01]  /*20010*/  IMAD.MOV.U32 R0, RZ, RZ, R13 ;  /* 0x000000ffff007224 */ /* 0x000fe200078e000d */
[----:B------:R-:W-:-:S02]  /*20020*/  MOV R3, 0x2 ;  /* 0x0000000200037802 */ /* 0x000fc40000000f00 */
[----:B------:R-:W-:Y:S02]  /*20030*/  MOV R2, 0x20050 ;  /* 0x0002005000027802 */ /* 0x000fe40000000f00 */
[----:B------:R-:W-:Y:S05]  /*20040*/  CALL.REL.NOINC `($__internal_39_$__cuda_sm70_shflsync_bfly_p) ;  /* 0x0000c61000007944 */ /* 0x000fea0003c00000 */
[----:B------:R-:W-:Y:S05]  /*20050*/  BRA `(.L_x_2529) ;  /* 0xfffedbe000007947 */ /* 0x000fea000383ffff */
.L_x_2379:
[----:B------:R-:W-:Y:S01]  /*20060*/  IMAD.MOV.U32 R0, RZ, RZ, R13 ;  /* 0x000000ffff007224 */ /* 0x000fe200078e000d */
[----:B------:R-:W-:Y:S02]  /*20070*/  MOV R3, 0x1 ;  /* 0x0000000100037802 */ /* 0x000fe40000000f00 */
[----:B------:R-:W-:Y:S02]  /*20080*/  MOV R2, 0x200a0 ;  /* 0x000200a000027802 */ /* 0x000fe40000000f00 */
[----:B------:R-:W-:Y:S05]  /*20090*/  CALL.REL.NOINC `($__internal_39_$__cuda_sm70_shflsync_bfly_p) ;  /* 0x0000c5c000007944 */ /* 0x000fea0003c00000 */
[----:B------:R-:W-:Y:S01]  /*200a0*/  FMNMX.FTZ R13, R13, R172, !PT ;  /* 0x000000ac0d0d7209 */ /* 0x000fe20007810000 */
[----:B------:R-:W-:Y:S01]  /*200b0*/  IMAD.MOV.U32 R0, RZ, RZ, R6 ;  /* 0x000000ffff007224 */ /* 0x000fe200078e0006 */
[----:B------:R-:W-:Y:S01]  /*200c0*/  MOV R2, 0x200f0 ;  /* 0x000200f000027802 */ /* 0x000fe20000000f00 */
[----:B------:R-:W-:Y:S02]  /*200d0*/  IMAD.MOV.U32 R3, RZ, RZ, 0x2 ;  /* 0x00000002ff037424 */ /* 0x000fe400078e00ff */
[----:B------:R-:W-:Y:S05]  /*200e0*/  CALL.REL.NOINC `($__internal_39_$__cuda_sm70_shflsync_bfly_p) ;  /* 0x0000c57000007944 */ /* 0x000fea0003c00000 */
[----:B------:R-:W-:Y:S01]  /*200f0*/  FMNMX.FTZ R6, R6, R172, !PT ;  /* 0x000000ac06067209 */ /* 0x000fe20007810000 */
[----:B------:R-:W-:Y:S01]  /*20100*/  IMAD.MOV.U32 R3, RZ, RZ, 0x1 ;  /* 0x00000001ff037424 */ /* 0x000fe200078e00ff */
[----:B------:R-:W-:-:S03]  /*20110*/  MOV R2, 0x20140 ;  /* 0x0002014000027802 */ /* 0x000fc60000000f00 */
[----:B------:R-:W-:Y:S02]  /*20120*/  IMAD.MOV.U32 R0, RZ, RZ, R6 ;  /* 0x000000ffff007224 */ /* 0x000fe400078e0006 */
[----:B------:R-:W-:Y:S05]  /*20130*/  CALL.REL.NOINC `($__internal_39_$__cuda_sm70_shflsync_bfly_p) ;  /* 0x0000c52000007944 */ /* 0x000fea0003c00000 */
[----:B------:R-:W-:Y:S05]  /*20140*/  BRA `(.L_x_2530) ;  /* 0xfffedb6000007947 */ /* 0x000fea000383ffff */
.L_x_2387:
[----:B------:R-:W-:Y:S01]  /*20150*/  MOV R2, RZ ;  /* 0x000000ff00027202 */ /* 0x000fe20000000f00 */
[----:B------:R-:W-:Y:S01]  /*20160*/  IMAD.MOV.U32 R235, RZ, RZ, R8 ;  /* 0x000000ffffeb7224 */ /* 0x000fe200078e0008 */
[----:B------:R-:W-:Y:S01]  /*20170*/  MOV R3, 0x201a0 ;  /* 0x000201a000037802 */ /* 0x000fe20000000f00 */
[----:B------:R-:W-:Y:S02]  /*20180*/  IMAD.MOV.U32 R236, RZ, RZ, 0x181f ;  /* 0x0000181fffec7424 */ /* 0x000fe400078e00ff */
[----:B-1234-:R-:W-:Y:S05]  /*20190*/  CALL.REL.NOINC `($__internal_40_$__cuda_sm70_shflsync_idx_p) ;  /* 0x0000c52000007944 */ /* 0x01efea0003c00000 */
[----:B------:R-:W-:Y:S01]  /*201a0*/  MOV R4, R237 ;  /* 0x000000ed00047202 */ /* 0x000fe20000000f00 */
[----:B------:R-:W-:-:S05]  /*201b0*/  BRA `(.L_x_2531) ;  /* 0xfffef06000007947 */ /* 0x000fca000383ffff */
.L_x_2388:
[----:B------:R-:W-:Y:S01]  /*201c0*/  MOV R2, RZ ;  /* 0x000000ff00027202 */ /* 0x000fe20000000f00 */
[----:B------:R-:W-:Y:S01]  /*201d0*/  IMAD.MOV.U32 R235, RZ, RZ, R9 ;  /* 0x000000ffffeb7224 */ /* 0x000fe200078e0009 */
[----:B------:R-:W-:Y:S01]  /*201e0*/  MOV R3, 0x20210 ;  /* 0x0002021000037802 */ /* 0x000fe20000000f00 */
[----:B------:R-:W-:Y:S02]  /*201f0*/  IMAD.MOV.U32 R236, RZ, RZ, 0x181f ;  /* 0x0000181fffec7424 */ /* 0x000fe400078e00ff */
[----:B-1234-:R-:W-:Y:S05]  /*20200*/  CALL.REL.NOINC `($__internal_40_$__cuda_sm70_shflsync_idx_p) ;  /* 0x0000c4b000007944 */ /* 0x01efea0003c00000 */
[----:B------:R-:W-:Y:S01]  /*20210*/  MOV R0, R237 ;  /* 0x000000ed00007202 */ /* 0x000fe20000000f00 */
[----:B------:R-:W-:-:S05]  /*20220*/  BRA `(.L_x_2532) ;  /* 0xfffef01000007947 */ /* 0x000fca000383ffff */
.L_x_2389:
[----:B---3--:R-:W-:Y:S01]  /*20230*/  MOV R2, 0x1 ;  /* 0x0000000100027802 */ /* 0x008fe20000000f00 */
[----:B------:R-:W-:Y:S01]  /*20240*/  IMAD.MOV.U32 R235, RZ, RZ, R8 ;  /* 0x000000ffffeb7224 */ /* 0x000fe200078e0008 */
[----:B------:R-:W-:Y:S01]  /*20250*/  MOV R3, 0x20280 ;  /* 0x0002028000037802 */ /* 0x000fe20000000f00 */
[----:B------:R-:W-:Y:S02]  /*20260*/  IMAD.MOV.U32 R236, RZ, RZ, 0x181f ;  /* 0x0000181fffec7424 */ /* 0x000fe400078e00ff */
[----:B-12-4-:R-:W-:Y:S05]  /*20270*/  CALL.REL.NOINC `($__internal_40_$__cuda_sm70_shflsync_idx_p) ;  /* 0x0000c44000007944 */ /* 0x016fea0003c00000 */
[----:B------:R-:W-:Y:S01]  /*20280*/  MOV R2, 0x1 ;  /* 0x0000000100027802 */ /* 0x000fe20000000f00 */
[----:B------:R-:W-:Y:S01]  /*20290*/  IMAD.MOV.U32 R4, RZ, RZ, R237 ;  /* 0x000000ffff047224 */ /* 0x000fe200078e00ed */
[----:B------:R-:W-:Y:S01]  /*202a0*/  MOV R236, 0x181f ;  /* 0x0000181f00ec7802 */ /* 0x000fe20000000f00 */
[----:B------:R-:W-:Y:S01]  /*202b0*/  IMAD.MOV.U32 R235, RZ, RZ, R9 ;  /* 0x000000ffffeb7224 */ /* 0x000fe200078e0009 */
[----:B------:R-:W-:Y:S02]  /*202c0*/  MOV R3, 0x202e0 ;  /* 0x000202e000037802 */ /* 0x000fe40000000f00 */
[----:B------:R-:W-:Y:S05]  /*202d0*/  CALL.REL.NOINC `($__internal_40_$__cuda_sm70_shflsync_idx_p) ;  /* 0x0000c3e000007944 */ /* 0x000fea0003c00000 */
[----:B------:R-:W-:Y:S01]  /*202e0*/  MOV R0, R237 ;  /* 0x000000ed00007202 */ /* 0x000fe20000000f00 */
[----:B------:R-:W-:-:S05]  /*202f0*/  BRA `(.L_x_2533) ;  /* 0xfffef18000007947 */ /* 0x000fca000383ffff */
.L_x_2392:
[----:B------:R-:W-:Y:S01]  /*20300*/  MOV R2, RZ ;  /* 0x000000ff00027202 */ /* 0x000fe20000000f00 */
[----:B------:R-:W-:Y:S01]  /*20310*/  IMAD.MOV.U32 R235, RZ, RZ, R174 ;  /* 0x000000ffffeb7224 */ /* 0x000fe200078e00ae */
[----:B------:R-:W-:Y:S01]  /*20320*/  MOV R3, 0x20350 ;  /* 0x0002035000037802 */ /* 0x000fe20000000f00 */
[----:B------:R-:W-:Y:S02]  /*20330*/  IMAD.MOV.U32 R236, RZ, RZ, 0x181f ;  /* 0x0000181fffec7424 */ /* 0x000fe400078e00ff */
[----:B------:R-:W-:Y:S05]  /*20340*/  CALL.REL.NOINC `($__internal_40_$__cuda_sm70_shflsync_idx_p) ;  /* 0x0000c37000007944 */ /* 0x000fea0003c00000 */
[----:B------:R-:W-:Y:S01]  /*20350*/  MOV R4, R237 ;  /* 0x000000ed00047202 */ /* 0x000fe20000000f00 */
[----:B------:R-:W-:-:S05]  /*20360*/  BRA `(.L_x_2534) ;  /* 0xfffeff0000007947 */ /* 0x000fca000383ffff */
.L_x_2393:
[----:B------:R-:W-:Y:S01]  /*20370*/  MOV R2, RZ ;  /* 0x000000ff00027202 */ /* 0x000fe20000000f00 */
[----:B------:R-:W-:Y:S01]  /*20380*/  IMAD.MOV.U32 R235, RZ, RZ, R175 ;  /* 0x000000ffffeb7224 */ /* 0x000fe200078e00af */
[----:B------:R-:W-:Y:S01]  /*20390*/  MOV R3, 0x203c0 ;  /* 0x000203c000037802 */ /* 0x000fe20000000f00 */
[----:B------:R-:W-:Y:S02]  /*203a0*/  IMAD.MOV.U32 R236, RZ, RZ, 0x181f ;  /* 0x0000181fffec7424 */ /* 0x000fe400078e00ff */
[----:B-12---:R-:W-:Y:S05]  /*203b0*/  CALL.REL.NOINC `($__internal_40_$__cuda_sm70_shflsync_idx_p) ;  /* 0x0000c30000007944 */ /* 0x006fea0003c00000 */
[----:B------:R-:W-:Y:S01]  /*203c0*/  MOV R0, R237 ;  /* 0x000000ed00007202 */ /* 0x000fe20000000f00 */
[----:B------:R-:W-:-:S05]  /*203d0*/  BRA `(.L_x_2535) ;  /* 0xfffefeb000007947 */ /* 0x000fca000383ffff */
.L_x_2394:
[----:B--2---:R-:W-:Y:S01]  /*203e0*/  MOV R2, 0x1 ;  /* 0x0000000100027802 */ /* 0x004fe20000000f00 */
[----:B------:R-:W-:Y:S01]  /*203f0*/  IMAD.MOV.U32 R235, RZ, RZ, R174 ;  /* 0x000000ffffeb7224 */ /* 0x000fe200078e00ae */
[----:B------:R-:W-:Y:S01]  /*20400*/  MOV R3, 0x20430 ;  /* 0x0002043000037802 */ /* 0x000fe20000000f00 */
[----:B------:R-:W-:Y:S03]  /*20410*/  IMAD.MOV.U32 R236, RZ, RZ, 0x181f ;  /* 0x0000181fffec7424 */ /* 0x000fe600078e00ff */
[----:B-1-3--:R-:W-:Y:S05]  /*20420*/  CALL.REL.NOINC `($__internal_40_$__cuda_sm70_shflsync_idx_p) ;  /* 0x0000c29000007944 */ /* 0x00afea0003c00000 */
        /* <DEDUP_REMOVED lines=8> */
.L_x_2395:
[----:B------:R-:W-:Y:S01]  /*204b0*/  MOV R2, RZ ;  /* 0x000000ff00027202 */ /* 0x000fe20000000f00 */
[----:B------:R-:W-:Y:S01]  /*204c0*/  IMAD.MOV.U32 R235, RZ, RZ, R14 ;  /* 0x000000ffffeb7224 */ /* 0x000fe200078e000e */
[----:B------:R-:W-:Y:S01]  /*204d0*/  MOV R3, 0x20500 ;  /* 0x0002050000037802 */ /* 0x000fe20000000f00 */
[----:B------:R-:W-:Y:S02]  /*204e0*/  IMAD.MOV.U32 R236, RZ, RZ, 0x1c1f ;  /* 0x00001c1fffec7424 */ /* 0x000fe400078e00ff */
[----:B---3--:R-:W-:Y:S05]  /*204f0*/  CALL.REL.NOINC `($__internal_40_$__cuda_sm70_shflsync_idx_p) ;  /* 0x0000c1c000007944 */ /* 0x008fea0003c00000 */
[----:B------:R-:W-:Y:S01]  /*20500*/  MOV R3, R237 ;  /* 0x000000ed00037202 */ /* 0x000fe20000000f00 */
[----:B------:R-:W-:-:S05]  /*20510*/  BRA `(.L_x_2537) ;  /* 0xffff01f000007947 */ /* 0x000fca000383ffff */
.L_x_2400:
[----:B------:R-:W-:Y:S01]  /*20520*/  MOV R2, 0x1 ;  /* 0x0000000100027802 */ /* 0x000fe20000000f00 */
[----:B------:R-:W-:Y:S01]  /*20530*/  IMAD.MOV.U32 R235, RZ, RZ, R14 ;  /* 0x000000ffffeb7224 */ /* 0x000fe200078e000e */
[----:B------:R-:W-:Y:S01]  /*20540*/  MOV R3, 0x20570 ;  /* 0x0002057000037802 */ /* 0x000fe20000000f00 */
[----:B------:R-:W-:Y:S02]  /*20550*/  IMAD.MOV.U32 R236, RZ, RZ, 0x1c1f ;  /* 0x00001c1fffec7424 */ /* 0x000fe400078e00ff */
[----:B-1----:R-:W-:Y:S05]  /*20560*/  CALL.REL.NOINC `($__internal_40_$__cuda_sm70_shflsync_idx_p) ;  /* 0x0000c15000007944 */ /* 0x002fea0003c00000 */
[----:B------:R-:W-:Y:S01]  /*20570*/  MOV R3, R237 ;  /* 0x000000ed00037202 */ /* 0x000fe20000000f00 */
[----:B------:R-:W-:-:S05]  /*20580*/  BRA `(.L_x_2538) ;  /* 0xffff072000007947 */ /* 0x000fca000383ffff */
.L_x_2405:
[----:B------:R-:W-:Y:S02]  /*20590*/  MOV R3, 0x2 ;  /* 0x0000000200037802 */ /* 0x000fe40000000f00 */
[----:B------:R-:W-:Y:S02]  /*205a0*/  MOV R2, 0x205c0 ;  /* 0x000205c000027802 */ /* 0x000fe40000000f00 */
[----:B-12---:R-:W-:Y:S05]  /*205b0*/  CALL.REL.NOINC `($__internal_39_$__cuda_sm70_shflsync_bfly_p) ;  /* 0x0000c0a000007944 */ /* 0x006fea0003c00000 */
[----:B------:R-:W-:Y:S01]  /*205c0*/  MOV R2, R172 ;  /* 0x000000ac00027202 */ /* 0x000fe20000000f00 */
[----:B------:R-:W-:-:S05]  /*205d0*/  BRA `(.L_x_2539) ;  /* 0xffff0cc000007947 */ /* 0x000fca000383ffff */
.L_x_2406:
[----:B------:R-:W-:Y:S02]  /*205e0*/  MOV R3, 0x1 ;  /* 0x0000000100037802 */ /* 0x000fe40000000f00 */
[----:B------:R-:W-:Y:S02]  /*205f0*/  MOV R2, 0x20610 ;  /* 0x0002061000027802 */ /* 0x000fe40000000f00 */
[----:B-12---:R-:W-:Y:S05]  /*20600*/  CALL.REL.NOINC `($__internal_39_$__cuda_sm70_shflsync_bfly_p) ;  /* 0x0000c05000007944 */ /* 0x006fea0003c00000 */
[----:B------:R-:W-:Y:S01]  /*20610*/  IMAD.MOV.U32 R3, RZ, RZ, 0x2 ;  /* 0x00000002ff037424 */ /* 0x000fe200078e00ff */
[----:B------:R-:W-:Y:S01]  /*20620*/  FMNMX.FTZ R4, R0, R172, !PT ;  /* 0x000000ac00047209 */ /* 0x000fe20007810000 */
[----:B------:R-:W-:Y:S01]  /*20630*/  IMAD.MOV.U32 R0, RZ, RZ, R8 ;  /* 0x000000ffff007224 */ /* 0x000fe200078e0008 */
[----:B------:R-:W-:Y:S02]  /*20640*/  MOV R2, 0x20660 ;  /* 0x0002066000027802 */ /* 0x000fe40000000f00 */
[----:B------:R-:W-:Y:S05]  /*20650*/  CALL.REL.NOINC `($__internal_39_$__cuda_sm70_shflsync_bfly_p) ;  /* 0x0000c00000007944 */ /* 0x000fea0003c00000 */
[----:B------:R-:W-:Y:S01]  /*20660*/  FMNMX.FTZ R0, R8, R172, !PT ;  /* 0x000000ac08007209 */ /* 0x000fe20007810000 */
[----:B------:R-:W-:Y:S01]  /*20670*/  IMAD.MOV.U32 R3, RZ, RZ, 0x1 ;  /* 0x00000001ff037424 */ /* 0x000fe200078e00ff */
[----:B------:R-:W-:Y:S02]  /*20680*/  MOV R2, 0x206a0 ;  /* 0x000206a000027802 */ /* 0x000fe40000000f00 */
[----:B------:R-:W-:Y:S05]  /*20690*/  CALL.REL.NOINC `($__internal_39_$__cuda_sm70_shflsync_bfly_p) ;  /* 0x0000bfc000007944 */ /* 0x000fea0003c00000 */
[----:B------:R-:W-:Y:S01]  /*206a0*/  MOV R2, R172 ;  /* 0x000000ac00027202 */ /* 0x000fe20000000f00 */
[----:B------:R-:W-:-:S05]  /*206b0*/  BRA `(.L_x_2540) ;  /* 0xffff0c5000007947 */ /* 0x000fca000383ffff */
.L_x_2415:
[----:B------:R-:W-:Y:S01]  /*206c0*/  MOV R2, RZ ;  /* 0x000000ff00027202 */ /* 0x000fe20000000f00 */
[----:B------:R-:W-:Y:S01]  /*206d0*/  IMAD.MOV.U32 R235, RZ, RZ, R9 ;  /* 0x000000ffffeb7224 */ /* 0x000fe200078e0009 */
[----:B------:R-:W-:Y:S01]  /*206e0*/  MOV R3, 0x20710 ;  /* 0x0002071000037802 */ /* 0x000fe20000000f00 */
[----:B------:R-:W-:Y:S02]  /*206f0*/  IMAD.MOV.U32 R236, RZ, RZ, 0x181f ;  /* 0x0000181fffec7424 */ /* 0x000fe400078e00ff */
[----:B-1234-:R-:W-:Y:S05]  /*20700*/  CALL.REL.NOINC `($__internal_40_$__cuda_sm70_shflsync_idx_p) ;  /* 0x0000bfb000007944 */ /* 0x01efea0003c00000 */
[----:B------:R-:W-:Y:S01]  /*20710*/  MOV R8, R237 ;  /* 0x000000ed00087202 */ /* 0x000fe20000000f00 */
[----:B------:R-:W-:-:S05]  /*20720*/  BRA `(.L_x_2541) ;  /* 0xffff280000007947 */ /* 0x000fca000383ffff */
.L_x_2416:
[----:B------:R-:W-:Y:S01]  /*20730*/  MOV R2, RZ ;  /* 0x000000ff00027202 */ /* 0x000fe20000000f00 */
[----:B------:R-:W-:Y:S01]  /*20740*/  IMAD.MOV.U32 R235, RZ, RZ, R10 ;  /* 0x000000ffffeb7224 */ /* 0x000fe200078e000a */
[----:B------:R-:W-:Y:S01]  /*20750*/  MOV R3, 0x20780 ;  /* 0x0002078000037802 */ /* 0x000fe20000000f00 */
[----:B------:R-:W-:Y:S02]  /*20760*/  IMAD.MOV.U32 R236, RZ, RZ, 0x181f ;  /* 0x0000181fffec7424 */ /* 0x000fe400078e00ff */
[----:B-1234-:R-:W-:Y:S05]  /*20770*/  CALL.REL.NOINC `($__internal_40_$__cuda_sm70_shflsync_idx_p) ;  /* 0x0000bf4000007944 */ /* 0x01efea0003c00000 */
[----:B------:R-:W-:Y:S01]  /*20780*/  MOV R0, R237 ;  /* 0x000000ed00007202 */ /* 0x000fe20000000f00 */
[----:B------:R-:W-:-:S05]  /*20790*/  BRA `(.L_x_2542) ;  /* 0xffff27b000007947 */ /* 0x000fca000383ffff */
.L_x_2417:
        /* <DEDUP_REMOVED lines=13> */
.L_x_2420:
[----:B------:R-:W-:Y:S01]  /*20870*/  MOV R2, RZ ;  /* 0x000000ff00027202 */ /* 0x000fe20000000f00 */
[----:B------:R-:W-:Y:S01]  /*20880*/  IMAD.MOV.U32 R235, RZ, RZ, R173 ;  /* 0x000000ffffeb7224 */ /* 0x000fe200078e00ad */
[----:B------:R-:W-:Y:S01]  /*20890*/  MOV R3, 0x208c0 ;  /* 0x000208c000037802 */ /* 0x000fe20000000f00 */
[----:B------:R-:W-:Y:S02]  /*208a0*/  IMAD.MOV.U32 R236, RZ, RZ, 0x181f ;  /* 0x0000181fffec7424 */ /* 0x000fe400078e00ff */
[----:B------:R-:W-:Y:S05]  /*208b0*/  CALL.REL.NOINC `($__internal_40_$__cuda_sm70_shflsync_idx_p) ;  /* 0x0000be0000007944 */ /* 0x000fea0003c00000 */
[----:B------:R-:W-:Y:S01]  /*208c0*/  MOV R14, R237 ;  /* 0x000000ed000e7202 */ /* 0x000fe20000000f00 */
[----:B------:R-:W-:-:S05]  /*208d0*/  BRA `(.L_x_2544) ;  /* 0xffff36a000007947 */ /* 0x000fca000383ffff */
.L_x_2421:
[----:B------:R-:W-:Y:S01]  /*208e0*/  MOV R2, RZ ;  /* 0x000000ff00027202 */ /* 0x000fe20000000f00 */
[----:B------:R-:W-:Y:S01]  /*208f0*/  IMAD.MOV.U32 R235, RZ, RZ, R176 ;  /* 0x000000ffffeb7224 */ /* 0x000fe200078e00b0 */
[----:B------:R-:W-:Y:S01]  /*20900*/  MOV R3, 0x20930 ;  /* 0x0002093000037802 */ /* 0x000fe20000000f00 */
[----:B------:R-:W-:Y:S02]  /*20910*/  IMAD.MOV.U32 R236, RZ, RZ, 0x181f ;  /* 0x0000181fffec7424 */ /* 0x000fe400078e00ff */
[----:B-12---:R-:W-:Y:S05]  /*20920*/  CALL.REL.NOINC `($__internal_40_$__cuda_sm70_shflsync_idx_p) ;  /* 0x0000bd9000007944 */ /* 0x006fea0003c00000 */
[----:B------:R-:W-:Y:S01]  /*20930*/  MOV R0, R237 ;  /* 0x000000ed00007202 */ /* 0x000fe20000000f00 */
[----:B------:R-:W-:-:S05]  /*20940*/  BRA `(.L_x_2545) ;  /* 0xffff365000007947 */ /* 0x000fca000383ffff */
.L_x_2422:
        /* <DEDUP_REMOVED lines=13> */
.L_x_2423:
[----:B------:R-:W-:Y:S02]  /*20a20*/  MOV R3, 0x2 ;  /* 0x0000000200037802 */ /* 0x000fe40000000f00 */
[----:B------:R-:W-:Y:S02]  /*20a30*/  MOV R2, 0x20a50 ;  /* 0x00020a5000027802 */ /* 0x000fe40000000f00 */
[----:B---3--:R-:W-:Y:S05]  /*20a40*/  CALL.REL.NOINC `($__internal_39_$__cuda_sm70_shflsync_bfly_p) ;  /* 0x0000bc1000007944 */ /* 0x008fea0003c00000 */
[----:B------:R-:W-:Y:S01]  /*20a50*/  MOV R2, R172 ;  /* 0x000000ac00027202 */ /* 0x000fe20000000f00 */
[----:B------:R-:W-:-:S05]  /*20a60*/  BRA `(.L_x_2547) ;  /* 0xffff3a1000007947 */ /* 0x000fca000383ffff */
.L_x_2424:
[----:B------:R-:W-:Y:S02]  /*20a70*/  MOV R3, 0x1 ;  /* 0x0000000100037802 */ /* 0x000fe40000000f00 */
[----:B------:R-:W-:Y:S02]  /*20a80*/  MOV R2, 0x20aa0 ;  /* 0x00020aa000027802 */ /* 0x000fe40000000f00 */
[----:B---3--:R-:W-:Y:S05]  /*20a90*/  CALL.REL.NOINC `($__internal_39_$__cuda_sm70_shflsync_bfly_p) ;  /* 0x0000bbc000007944 */ /* 0x008fea0003c00000 */
        /* <DEDUP_REMOVED lines=11> */
.L_x_2427:
[----:B-1-34-:R-:W-:Y:S01]  /*20b50*/  MOV R2, RZ ;  /* 0x000000ff00027202 */ /* 0x01afe20000000f00 */
[----:B------:R-:W-:Y:S01]  /*20b60*/  IMAD.MOV.U32 R235, RZ, RZ, R6 ;  /* 0x000000ffffeb7224 */ /* 0x000fe200078e0006 */
[----:B------:R-:W-:Y:S01]  /*20b70*/  MOV R3, 0x20ba0 ;  /* 0x00020ba000037802 */ /* 0x000fe20000000f00 */
[----:B------:R-:W-:Y:S02]  /*20b80*/  IMAD.MOV.U32 R236, RZ, RZ, 0x181f ;  /* 0x0000181fffec7424 */ /* 0x000fe400078e00ff */
[----:B------:R-:W-:Y:S05]  /*20b90*/  CALL.REL.NOINC `($__internal_40_$__cuda_sm70_shflsync_idx_p) ;  /* 0x0000bb2000007944 */ /* 0x000fea0003c00000 */
[----:B------:R-:W-:Y:S01]  /*20ba0*/  MOV R0, R237 ;  /* 0x000000ed00007202 */ /* 0x000fe20000000f00 */
[----:B------:R-:W-:-:S05]  /*20bb0*/  BRA `(.L_x_2549) ;  /* 0xffff526000007947 */ /* 0x000fca000383ffff */
.L_x_2430:
[----:B--2---:R-:W-:Y:S01]  /*20bc0*/  MOV R2, 0x1 ;  /* 0x0000000100027802 */ /* 0x004fe20000000f00 */
[----:B------:R-:W-:Y:S01]  /*20bd0*/  IMAD.MOV.U32 R235, RZ, RZ, R6 ;  /* 0x000000ffffeb7224 */ /* 0x000fe200078e0006 */
[----:B------:R-:W-:Y:S01]  /*20be0*/  MOV R3, 0x20c10 ;  /* 0x00020c1000037802 */ /* 0x000fe20000000f00 */
[----:B------:R-:W-:Y:S02]  /*20bf0*/  IMAD.MOV.U32 R236, RZ, RZ, 0x181f ;  /* 0x0000181fffec7424 */ /* 0x000fe400078e00ff */
[----:B-1----:R-:W-:Y:S05]  /*20c00*/  CALL.REL.NOINC `($__internal_40_$__cuda_sm70_shflsync_idx_p) ;  /* 0x0000bab000007944 */ /* 0x002fea0003c00000 */
        /* <DEDUP_REMOVED lines=8> */
.L_x_2433:
[----:B------:R-:W-:Y:S01]  /*20c90*/  MOV R2, RZ ;  /* 0x000000ff00027202 */ /* 0x000fe20000000f00 */
[----:B------:R-:W-:Y:S01]  /*20ca0*/  IMAD.MOV.U32 R235, RZ, RZ, R13 ;  /* 0x000000ffffeb7224 */ /* 0x000fe200078e000d */
[----:B------:R-:W-:Y:S01]  /*20cb0*/  MOV R3, 0x20ce0 ;  /* 0x00020ce000037802 */ /* 0x000fe20000000f00 */
[----:B------:R-:W-:Y:S02]  /*20cc0*/  IMAD.MOV.U32 R236, RZ, RZ, 0x181f ;  /* 0x0000181fffec7424 */ /* 0x000fe400078e00ff */
[----:B------:R-:W-:Y:S05]  /*20cd0*/  CALL.REL.NOINC `($__internal_40_$__cuda_sm70_shflsync_idx_p) ;  /* 0x0000b9e000007944 */ /* 0x000fea0003c00000 */
[----:B------:R-:W-:Y:S01]  /*20ce0*/  MOV R6, R237 ;  /* 0x000000ed00067202 */ /* 0x000fe20000000f00 */
[----:B------:R-:W-:-:S05]  /*20cf0*/  BRA `(.L_x_2551) ;  /* 0xffff615000007947 */ /* 0x000fca000383ffff */
.L_x_2434:
[----:B------:R-:W-:Y:S01]  /*20d00*/  MOV R2, RZ ;  /* 0x000000ff00027202 */ /* 0x000fe20000000f00 */
[----:B------:R-:W-:Y:S01]  /*20d10*/  IMAD.MOV.U32 R235, RZ, RZ, R174 ;  /* 0x000000ffffeb7224 */ /* 0x000fe200078e00ae */
[----:B------:R-:W-:Y:S01]  /*20d20*/  MOV R3, 0x20d50 ;  /* 0x00020d5000037802 */ /* 0x000fe20000000f00 */
[----:B------:R-:W-:Y:S02]  /*20d30*/  IMAD.MOV.U32 R236, RZ, RZ, 0x181f ;  /* 0x0000181fffec7424 */ /* 0x000fe400078e00ff */
[----:B-12---:R-:W-:Y:S05]  /*20d40*/  CALL.REL.NOINC `($__internal_40_$__cuda_sm70_shflsync_idx_p) ;  /* 0x0000b97000007944 */ /* 0x006fea0003c00000 */
[----:B------:R-:W-:Y:S01]  /*20d50*/  MOV R0, R237 ;  /* 0x000000ed00007202 */ /* 0x000fe20000000f00 */
[----:B------:R-:W-:-:S05]  /*20d60*/  BRA `(.L_x_2552) ;  /* 0xffff610000007947 */ /* 0x000fca000383ffff */
.L_x_2435:
[----:B--2---:R-:W-:Y:S01]  /*20d70*/  MOV R2, 0x1 ;  /* 0x0000000100027802 */ /* 0x004fe20000000f00 */
[----:B------:R-:W-:Y:S01]  /*20d80*/  IMAD.MOV.U32 R235, RZ, RZ, R13 ;  /* 0x000000ffffeb7224 */ /* 0x000fe200078e000d */
[----:B------:R-:W-:Y:S01]  /*20d90*/  MOV R3, 0x20dc0 ;  /* 0x00020dc000037802 */ /* 0x000fe20000000f00 */
[----:B------:R-:W-:Y:S02]  /*20da0*/  IMAD.MOV.U32 R236, RZ, RZ, 0x181f ;  /* 0x0000181fffec7424 */ /* 0x000fe400078e00ff */
        /* <DEDUP_REMOVED lines=9> */
.L_x_2436:
[----:B------:R-:W-:Y:S01]  /*20e40*/  MOV R2, RZ ;  /* 0x000000ff00027202 */ /* 0x000fe20000000f00 */
[----:B------:R-:W-:Y:S01]  /*20e50*/  IMAD.MOV.U32 R235, RZ, RZ, R13 ;  /* 0x000000ffffeb7224 */ /* 0x000fe200078e000d */
[----:B------:R-:W-:Y:S01]  /*20e60*/  MOV R3, 0x20e90 ;  /* 0x00020e9000037802 */ /* 0x000fe20000000f00 */
[----:B------:R-:W-:Y:S02]  /*20e70*/  IMAD.MOV.U32 R236, RZ, RZ, 0x1c1f ;  /* 0x00001c1fffec7424 */ /* 0x000fe400078e00ff */
[----:B------:R-:W-:Y:S05]  /*20e80*/  CALL.REL.NOINC `($__internal_40_$__cuda_sm70_shflsync_idx_p) ;  /* 0x0000b83000007944 */ /* 0x000fea0003c00000 */
[----:B------:R-:W-:Y:S01]  /*20e90*/  MOV R3, R237 ;  /* 0x000000ed00037202 */ /* 0x000fe20000000f00 */
[----:B------:R-:W-:-:S05]  /*20ea0*/  BRA `(.L_x_2554) ;  /* 0xffff643000007947 */ /* 0x000fca000383ffff */
.L_x_2441:
[----:B------:R-:W-:Y:S01]  /*20eb0*/  MOV R2, 0x1 ;  /* 0x0000000100027802 */ /* 0x000fe20000000f00 */
[----:B------:R-:W-:Y:S01]  /*20ec0*/  IMAD.MOV.U32 R235, RZ, RZ, R13 ;  /* 0x000000ffffeb7224 */ /* 0x000fe200078e000d */
[----:B------:R-:W-:Y:S01]  /*20ed0*/  MOV R3, 0x20f00 ;  /* 0x00020f0000037802 */ /* 0x000fe20000000f00 */
[----:B------:R-:W-:Y:S02]  /*20ee0*/  IMAD.MOV.U32 R236, RZ, RZ, 0x1c1f ;  /* 0x00001c1fffec7424 */ /* 0x000fe400078e00ff */
[----:B-1----:R-:W-:Y:S05]  /*20ef0*/  CALL.REL.NOINC `($__internal_40_$__cuda_sm70_shflsync_idx_p) ;  /* 0x0000b7c000007944 */ /* 0x002fea0003c00000 */
[----:B------:R-:W-:Y:S01]  /*20f00*/  MOV R3, R237 ;  /* 0x000000ed00037202 */ /* 0x000fe20000000f00 */
[----:B------:R-:W-:-:S05]  /*20f10*/  BRA `(.L_x_2555) ;  /* 0xffff698000007947 */ /* 0x000fca000383ffff */
.L_x_2446:
[----:B------:R-:W-:Y:S02]  /*20f20*/  MOV R3, 0x2 ;  /* 0x0000000200037802 */ /* 0x000fe40000000f00 */
[----:B------:R-:W-:Y:S02]  /*20f30*/  MOV R2, 0x20f50 ;  /* 0x00020f5000027802 */ /* 0x000fe40000000f00 */
[----:B-12---:R-:W-:Y:S05]  /*20f40*/  CALL.REL.NOINC `($__internal_39_$__cuda_sm70_shflsync_bfly_p) ;  /* 0x0000b71000007944 */ /* 0x006fea0003c00000 */
[----:B------:R-:W-:Y:S01]  /*20f50*/  MOV R2, R172 ;  /* 0x000000ac00027202 */ /* 0x000fe20000000f00 */
[----:B------:R-:W-:-:S05]  /*20f60*/  BRA `(.L_x_2556) ;  /* 0xffff6f4000007947 */ /* 0x000fca000383ffff */
.L_x_2447:
        /* <DEDUP_REMOVED lines=14> */
.L_x_2449:
[----:B------:R-:W-:Y:S01]  /*21050*/  IMAD.MOV.U32 R0, RZ, RZ, R234 ;  /* 0x000000ffff007224 */ /* 0x000fe200078e00ea */
[----:B------:R-:W-:-:S02]  /*21060*/  MOV R3, 0x2 ;  /* 0x0000000200037802 */ /* 0x000fc40000000f00 */
[----:B------:R-:W-:Y:S02]  /*21070*/  MOV R2, 0x21090 ;  /* 0x0002109000027802 */ /* 0x000fe40000000f00 */
[----:B------:R-:W-:Y:S05]  /*21080*/  CALL.REL.NOINC `($__internal_39_$__cuda_sm70_shflsync_bfly_p) ;  /* 0x0000b5d000007944 */ /* 0x000fea0003c00000 */
[----:B------:R-:W-:Y:S01]  /*21090*/  MOV R4, R172 ;  /* 0x000000ac00047202 */ /* 0x000fe20000000f00 */
[----:B------:R-:W-:Y:S05]  /*210a0*/  BRA `(.L_x_2558) ;  /* 0xffff865000007947 */ /* 0x000fea000383ffff */
.L_x_2450:
[----:B------:R-:W-:Y:S01]  /*210b0*/  IMAD.MOV.U32 R0, RZ, RZ, R4 ;  /* 0x000000ffff007224 */ /* 0x000fe200078e0004 */
[----:B------:R-:W-:Y:S02]  /*210c0*/  MOV R3, 0x1 ;  /* 0x0000000100037802 */ /* 0x000fe40000000f00 */
[----:B------:R-:W-:Y:S02]  /*210d0*/  MOV R2, 0x210f0 ;  /* 0x000210f000027802 */ /* 0x000fe40000000f00 */
[----:B-1----:R-:W-:Y:S05]  /*210e0*/  CALL.REL.NOINC `($__internal_39_$__cuda_sm70_shflsync_bfly_p) ;  /* 0x0000b57000007944 */ /* 0x002fea0003c00000 */
[----:B------:R-:W-:Y:S01]  /*210f0*/  FADD.FTZ R4, R4, R172 ;  /* 0x000000ac04047221 */ /* 0x000fe20000010000 */
[----:B------:R-:W-:Y:S02]  /*21100*/  MOV R0, R233 ;  /* 0x000000e900007202 */ /* 0x000fe40000000f00 */
[----:B------:R-:W-:Y:S02]  /*21110*/  MOV R3, 0x2 ;  /* 0x0000000200037802 */ /* 0x000fe40000000f00 */
[----:B------:R-:W-:Y:S02]  /*21120*/  MOV R2, 0x21140 ;  /* 0x0002114000027802 */ /* 0x000fe40000000f00 */
[----:B------:R-:W-:Y:S05]  /*21130*/  CALL.REL.NOINC `($__internal_39_$__cuda_sm70_shflsync_bfly_p) ;  /* 0x0000b52000007944 */ /* 0x000fea0003c00000 */
[----:B------:R-:W-:Y:S01]  /*21140*/  FADD.FTZ R233, R233, R172 ;  /* 0x000000ace9e97221 */ /* 0x000fe20000010000 */
[----:B------:R-:W-:-:S02]  /*21150*/  MOV R3, 0x1 ;  /* 0x0000000100037802 */ /* 0x000fc40000000f00 */
[----:B------:R-:W-:Y:S02]  /*21160*/  MOV R2, 0x21190 ;  /* 0x0002119000027802 */ /* 0x000fe40000000f00 */
[----:B------:R-:W-:Y:S02]  /*21170*/  MOV R0, R233 ;  /* 0x000000e900007202 */ /* 0x000fe40000000f00 */
[----:B------:R-:W-:Y:S05]  /*21180*/  CALL.REL.NOINC `($__internal_39_$__cuda_sm70_shflsync_bfly_p) ;  /* 0x0000b4d000007944 */ /* 0x000fea0003c00000 */
[----:B------:R-:W-:Y:S01]  /*21190*/  MOV R3, R172 ;  /* 0x000000ac00037202 */ /* 0x000fe20000000f00 */
[----:B------:R-:W-:Y:S05]  /*211a0*/  BRA `(.L_x_2559) ;  /* 0xffff85c000007947 */ /* 0x000fea000383ffff */
.L_x_2457:
[----:B--234-:R-:W-:Y:S01]  /*211b0*/  IMAD.MOV.U32 R235, RZ, RZ, R6 ;  /* 0x000000ffffeb7224 */ /* 0x01cfe200078e0006 */
[----:B------:R-:W-:Y:S01]  /*211c0*/  MOV R2, RZ ;  /* 0x000000ff00027202 */ /* 0x000fe20000000f00 */
[----:B------:R-:W-:Y:S01]  /*211d0*/  IMAD.MOV.U32 R236, RZ, RZ, 0x181f ;  /* 0x0000181fffec7424 */ /* 0x000fe200078e00ff */
[----:B------:R-:W-:Y:S02]  /*211e0*/  MOV R3, 0x21200 ;  /* 0x0002120000037802 */ /* 0x000fe40000000f00 */
[----:B-1----:R-:W-:Y:S05]  /*211f0*/  CALL.REL.NOINC `($__internal_40_$__cuda_sm70_shflsync_idx_p) ;  /* 0x0000b4c000007944 */ /* 0x002fea0003c00000 */
[----:B------:R-:W-:Y:S01]  /*21200*/  MOV R4, R237 ;  /* 0x000000ed00047202 */ /* 0x000fe20000000f00 */
[----:B------:R-:W-:Y:S05]  /*21210*/  BRA `(.L_x_2560) ;  /* 0xffffa1c000007947 */ /* 0x000fea000383ffff */
.L_x_2458:
[----:B------:R-:W-:Y:S01]  /*21220*/  IMAD.MOV.U32 R235, RZ, RZ, R16 ;  /* 0x000000ffffeb7224 */ /* 0x000fe200078e0010 */
[----:B------:R-:W-:Y:S01]  /*21230*/  MOV R2, RZ ;  /* 0x000000ff00027202 */ /* 0x000fe20000000f00 */
[----:B------:R-:W-:Y:S01]  /*21240*/  IMAD.MOV.U32 R236, RZ, RZ, 0x181f ;  /* 0x0000181fffec7424 */ /* 0x000fe200078e00ff */
[----:B------:R-:W-:-:S02]  /*21250*/  MOV R3, 0x21270 ;  /* 0x0002127000037802 */ /* 0x000fc40000000f00 */
[----:B-123--:R-:W-:Y:S05]  /*21260*/  CALL.REL.NOINC `($__internal_40_$__cuda_sm70_shflsync_idx_p) ;  /* 0x0000b45000007944 */ /* 0x00efea0003c00000 */
[----:B------:R-:W-:Y:S01]  /*21270*/  MOV R0, R237 ;  /* 0x000000ed00007202 */ /* 0x000fe20000000f00 */
[----:B------:R-:W-:Y:S05]  /*21280*/  BRA `(.L_x_2561) ;  /* 0xffffa17000007947 */ /* 0x000fea000383ffff */
.L_x_2461:
        /* <DEDUP_REMOVED lines=13> */
.L_x_2464:
[----:B------:R-:W-:Y:S01]  /*21360*/  IMAD.MOV.U32 R235, RZ, RZ, R6 ;  /* 0x000000ffffeb7224 */ /* 0x000fe200078e0006 */
[----:B--2---:R-:W-:Y:S01]  /*21370*/  MOV R2, 0x2 ;  /* 0x0000000200027802 */ /* 0x004fe20000000f00 */
[----:B------:R-:W-:Y:S01]  /*21380*/  IMAD.MOV.U32 R236, RZ, RZ, 0x181f ;  /* 0x0000181fffec7424 */ /* 0x000fe200078e00ff */
[----:B------:R-:W-:Y:S02]  /*21390*/  MOV R3, 0x213b0 ;  /* 0x000213b000037802 */ /* 0x000fe40000000f00 */
[----:B-1-34-:R-:W-:Y:S05]  /*213a0*/  CALL.REL.NOINC `($__internal_40_$__cuda_sm70_shflsync_idx_p) ;  /* 0x0000b31000007944 */ /* 0x01afea0003c00000 */
[----:B------:R-:W-:Y:S01]  /*213b0*/  MOV R4, R237 ;  /* 0x000000ed00047202 */ /* 0x000fe20000000f00 */
[----:B------:R-:W-:Y:S05]  /*213c0*/  BRA `(.L_x_2563) ;  /* 0xffffa32000007947 */ /* 0x000fea000383ffff */
.L_x_2465:
[----:B------:R-:W-:Y:S01]  /*213d0*/  IMAD.MOV.U32 R235, RZ, RZ, R16 ;  /* 0x000000ffffeb7224 */ /* 0x000fe200078e0010 */
[----:B--2---:R-:W-:Y:S01]  /*213e0*/  MOV R2, 0x2 ;  /* 0x0000000200027802 */ /* 0x004fe20000000f00 */
[----:B------:R-:W-:Y:S01]  /*213f0*/  IMAD.MOV.U32 R236, RZ, RZ, 0x181f ;  /* 0x0000181fffec7424 */ /* 0x000fe200078e00ff */
[----:B------:R-:W-:Y:S02]  /*21400*/  MOV R3, 0x21420 ;  /* 0x0002142000037802 */ /* 0x000fe40000000f00 */
[----:B-1-34-:R-:W-:Y:S05]  /*21410*/  CALL.REL.NOINC `($__internal_40_$__cuda_sm70_shflsync_idx_p) ;  /* 0x0000b2a000007944 */ /* 0x01afea0003c00000 */
[----:B------:R-:W-:Y:S01]  /*21420*/  MOV R0, R237 ;  /* 0x000000ed00007202 */ /* 0x000fe20000000f00 */
[----:B------:R-:W-:Y:S05]  /*21430*/  BRA `(.L_x_2564) ;  /* 0xffffa2d000007947 */ /* 0x000fea000383ffff */
.L_x_2468:
[----:B------:R-:W-:Y:S01]  /*21440*/  IMAD.MOV.U32 R235, RZ, RZ, R6 ;  /* 0x000000ffffeb7224 */ /* 0x000fe200078e0006 */
[----:B---3--:R-:W-:Y:S01]  /*21450*/  MOV R2, 0x3 ;  /* 0x0000000300027802 */ /* 0x008fe20000000f00 */
        /* <DEDUP_REMOVED lines=11> */
.L_x_2470:
[----:B------:R-:W-:Y:S01]  /*21510*/  IMAD.MOV.U32 R235, RZ, RZ, R5 ;  /* 0x000000ffffeb7224 */ /* 0x000fe200078e0005 */
[----:B------:R-:W-:Y:S01]  /*21520*/  MOV R2, RZ ;  /* 0x000000ff00027202 */ /* 0x000fe20000000f00 */
[----:B------:R-:W-:Y:S01]  /*21530*/  IMAD.MOV.U32 R236, RZ, RZ, 0x1c1f ;  /* 0x00001c1fffec7424 */ /* 0x000fe200078e00ff */
[----:B------:R-:W-:Y:S02]  /*21540*/  MOV R3, 0x21560 ;  /* 0x0002156000037802 */ /* 0x000fe40000000f00 */
[----:B------:R-:W-:Y:S05]  /*21550*/  CALL.REL.NOINC `($__internal_40_$__cuda_sm70_shflsync_idx_p) ;  /* 0x0000b16000007944 */ /* 0x000fea0003c00000 */
[----:B------:R-:W-:Y:S01]  /*21560*/  MOV R4, R237 ;  /* 0x000000ed00047202 */ /* 0x000fe20000000f00 */
[----:B------:R-:W-:Y:S05]  /*21570*/  BRA `(.L_x_2566) ;  /* 0xffffa69000007947 */ /* 0x000fea000383ffff */
.L_x_2471:
[----:B------:R-:W-:Y:S01]  /*21580*/  IMAD.MOV.U32 R235, RZ, RZ, R6 ;  /* 0x000000ffffeb7224 */ /* 0x000fe200078e0006 */
[----:B------:R-:W-:Y:S01]  /*21590*/  MOV R2, RZ ;  /* 0x000000ff00027202 */ /* 0x000fe20000000f00 */
[----:B------:R-:W-:Y:S01]  /*215a0*/  IMAD.MOV.U32 R236, RZ, RZ, 0x1c1f ;  /* 0x00001c1fffec7424 */ /* 0x000fe200078e00ff */
[----:B------:R-:W-:Y:S02]  /*215b0*/  MOV R3, 0x215d0 ;  /* 0x000215d000037802 */ /* 0x000fe40000000f00 */
[----:B-12---:R-:W-:Y:S05]  /*215c0*/  CALL.REL.NOINC `($__internal_40_$__cuda_sm70_shflsync_idx_p) ;  /* 0x0000b0f000007944 */ /* 0x006fea0003c00000 */
[----:B------:R-:W-:Y:S01]  /*215d0*/  MOV R0, R237 ;  /* 0x000000ed00007202 */ /* 0x000fe20000000f00 */
[----:B------:R-:W-:Y:S05]  /*215e0*/  BRA `(.L_x_2567) ;  /* 0xffffa64000007947 */ /* 0x000fea000383ffff */
.L_x_2474:
[----:B------:R-:W-:Y:S01]  /*215f0*/  IMAD.MOV.U32 R235, RZ, RZ, R5 ;  /* 0x000000ffffeb7224 */ /* 0x000fe200078e0005 */
[----:B-1----:R-:W-:Y:S01]  /*21600*/  MOV R2, 0x1 ;  /* 0x0000000100027802 */ /* 0x002fe20000000f00 */
[----:B------:R-:W-:Y:S01]  /*21610*/  IMAD.MOV.U32 R236, RZ, RZ, 0x1c1f ;  /* 0x00001c1fffec7424 */ /* 0x000fe200078e00ff */
[----:B------:R-:W-:-:S02]  /*21620*/  MOV R3, 0x21640 ;  /* 0x0002164000037802 */ /* 0x000fc40000000f00 */
[----:B--234-:R-:W-:Y:S05]  /*21630*/  CALL.REL.NOINC `($__internal_40_$__cuda_sm70_shflsync_idx_p) ;  /* 0x0000b08000007944 */ /* 0x01cfea0003c00000 */
        /* <DEDUP_REMOVED lines=8> */
.L_x_2478:
[----:B------:R-:W-:Y:S01]  /*216c0*/  IMAD.MOV.U32 R235, RZ, RZ, R5 ;  /* 0x000000ffffeb7224 */ /* 0x000fe200078e0005 */
[----:B------:R-:W-:Y:S01]  /*216d0*/  MOV R2, RZ ;  /* 0x000000ff00027202 */ /* 0x000fe20000000f00 */
[----:B------:R-:W-:Y:S01]  /*216e0*/  IMAD.MOV.U32 R236, RZ, RZ, 0x181f ;  /* 0x0000181fffec7424 */ /* 0x000fe200078e00ff */
[----:B------:R-:W-:Y:S02]  /*216f0*/  MOV R3, 0x21710 ;  /* 0x0002171000037802 */ /* 0x000fe40000000f00 */
[----:B---3--:R-:W-:Y:S05]  /*21700*/  CALL.REL.NOINC `($__internal_40_$__cuda_sm70_shflsync_idx_p) ;  /* 0x0000afb000007944 */ /* 0x008fea0003c00000 */
[----:B------:R-:W-:Y:S01]  /*21710*/  MOV R4, R237 ;  /* 0x000000ed00047202 */ /* 0x000fe20000000f00 */
[----:B------:R-:W-:Y:S05]  /*21720*/  BRA `(.L_x_2569) ;  /* 0xffffc69000007947 */ /* 0x000fea000383ffff */
.L_x_2479:
[----:B------:R-:W-:Y:S01]  /*21730*/  IMAD.MOV.U32 R235, RZ, RZ, R16 ;  /* 0x000000ffffeb7224 */ /* 0x000fe200078e0010 */
[----:B------:R-:W-:Y:S01]  /*21740*/  MOV R2, RZ ;  /* 0x000000ff00027202 */ /* 0x000fe20000000f00 */
[----:B------:R-:W-:Y:S01]  /*21750*/  IMAD.MOV.U32 R236, RZ, RZ, 0x181f ;  /* 0x0000181fffec7424 */ /* 0x000fe200078e00ff */
[----:B------:R-:W-:Y:S02]  /*21760*/  MOV R3, 0x21780 ;  /* 0x0002178000037802 */ /* 0x000fe40000000f00 */
[----:B-123--:R-:W-:Y:S05]  /*21770*/  CALL.REL.NOINC `($__internal_40_$__cuda_sm70_shflsync_idx_p) ;  /* 0x0000af4000007944 */ /* 0x00efea0003c00000 */
[----:B------:R-:W-:Y:S01]  /*21780*/  MOV R0, R237 ;  /* 0x000000ed00007202 */ /* 0x000fe20000000f00 */
[----:B------:R-:W-:Y:S05]  /*21790*/  BRA `(.L_x_2570) ;  /* 0xffffc64000007947 */ /* 0x000fea000383ffff */
.L_x_2482:
        /* <DEDUP_REMOVED lines=13> */
.L_x_2485:
[----:B------:R-:W-:Y:S01]  /*21870*/  IMAD.MOV.U32 R235, RZ, RZ, R5 ;  /* 0x000000ffffeb7224 */ /* 0x000fe200078e0005 */
[----:B-1----:R-:W-:Y:S01]  /*21880*/  MOV R2, 0x2 ;  /* 0x0000000200027802 */ /* 0x002fe20000000f00 */
[----:B------:R-:W-:Y:S01]  /*21890*/  IMAD.MOV.U32 R236, RZ, RZ, 0x181f ;  /* 0x0000181fffec7424 */ /* 0x000fe200078e00ff */
[----:B------:R-:W-:Y:S02]  /*218a0*/  MOV R3, 0x218c0 ;  /* 0x000218c000037802 */ /* 0x000fe40000000f00 */
[----:B--234-:R-:W-:Y:S05]  /*218b0*/  CALL.REL.NOINC `($__internal_40_$__cuda_sm70_shflsync_idx_p) ;  /* 0x0000ae0000007944 */ /* 0x01cfea0003c00000 */
[----:B------:R-:W-:Y:S01]  /*218c0*/  MOV R4, R237 ;  /* 0x000000ed00047202 */ /* 0x000fe20000000f00 */
[----:B------:R-:W-:Y:S05]  /*218d0*/  BRA `(.L_x_2572) ;  /* 0xffffc7f000007947 */ /* 0x000fea000383ffff */
.L_x_2486:
[----:B------:R-:W-:Y:S01]  /*218e0*/  IMAD.MOV.U32 R235, RZ, RZ, R16 ;  /* 0x000000ffffeb7224 */ /* 0x000fe200078e0010 */
[----:B-1----:R-:W-:Y:S01]  /*218f0*/  MOV R2, 0x2 ;  /* 0x0000000200027802 */ /* 0x002fe20000000f00 */
[----:B------:R-:W-:Y:S01]  /*21900*/  IMAD.MOV.U32 R236, RZ, RZ, 0x181f ;  /* 0x0000181fffec7424 */ /* 0x000fe200078e00ff */
[----:B------:R-:W-:Y:S02]  /*21910*/  MOV R3, 0x21930 ;  /* 0x0002193000037802 */ /* 0x000fe40000000f00 */
[----:B--234-:R-:W-:Y:S05]  /*21920*/  CALL.REL.NOINC `($__internal_40_$__cuda_sm70_shflsync_idx_p) ;  /* 0x0000ad9000007944 */ /* 0x01cfea0003c00000 */
[----:B------:R-:W-:Y:S01]  /*21930*/  MOV R0, R237 ;  /* 0x000000ed00007202 */ /* 0x000fe20000000f00 */
[----:B------:R-:W-:Y:S05]  /*21940*/  BRA `(.L_x_2573) ;  /* 0xffffc7a000007947 */ /* 0x000fea000383ffff */
.L_x_2489:
        /* <DEDUP_REMOVED lines=13> */
.L_x_2491:
[----:B------:R-:W-:Y:S01]  /*21a20*/  IMAD.MOV.U32 R235, RZ, RZ, R147 ;  /* 0x000000ffffeb7224 */ /* 0x000fe200078e0093 */
[----:B------:R-:W-:Y:S01]  /*21a30*/  MOV R2, RZ ;  /* 0x000000ff00027202 */ /* 0x000fe20000000f00 */
[----:B------:R-:W-:Y:S01]  /*21a40*/  IMAD.MOV.U32 R236, RZ, RZ, 0x1f ;  /* 0x0000001fffec7424 */ /* 0x000fe200078e00ff */
[----:B------:R-:W-:Y:S02]  /*21a50*/  MOV R3, 0x21a70 ;  /* 0x00021a7000037802 */ /* 0x000fe40000000f00 */
[----:B--2---:R-:W-:Y:S05]  /*21a60*/  CALL.REL.NOINC `($__internal_40_$__cuda_sm70_shflsync_idx_p) ;  /* 0x0000ac5000007944 */ /* 0x004fea0003c00000 */
[----:B------:R-:W-:Y:S01]  /*21a70*/  MOV R10, R237 ;  /* 0x000000ed000a7202 */ /* 0x000fe20000000f00 */
[----:B------:R-:W-:Y:S05]  /*21a80*/  BRA `(.L_x_2575) ;  /* 0xffffca4000007947 */ /* 0x000fea000383ffff */
.L_x_2492:
[----:B------:R-:W-:Y:S01]  /*21a90*/  IMAD.MOV.U32 R235, RZ, RZ, R147 ;  /* 0x000000ffffeb7224 */ /* 0x000fe200078e0093 */
[----:B------:R-:W-:Y:S01]  /*21aa0*/  MOV R2, 0x1 ;  /* 0x0000000100027802 */ /* 0x000fe20000000f00 */
[----:B------:R-:W-:Y:S01]  /*21ab0*/  IMAD.MOV.U32 R236, RZ, RZ, 0x1f ;  /* 0x0000001fffec7424 */ /* 0x000fe200078e00ff */
[----:B------:R-:W-:Y:S02]  /*21ac0*/  MOV R3, 0x21ae0 ;  /* 0x00021ae000037802 */ /* 0x000fe40000000f00 */
[----:B-123--:R-:W-:Y:S05]  /*21ad0*/  CALL.REL.NOINC `($__internal_40_$__cuda_sm70_shflsync_idx_p) ;  /* 0x0000abe000007944 */ /* 0x00efea0003c00000 */
[----:B------:R-:W-:Y:S01]  /*21ae0*/  MOV R9, R237 ;  /* 0x000000ed00097202 */ /* 0x000fe20000000f00 */
[----:B------:R-:W-:Y:S05]  /*21af0*/  BRA `(.L_x_2576) ;  /* 0xffffc9f000007947 */ /* 0x000fea000383ffff */
.L_x_2493:
[----:B------:R-:W-:Y:S02]  /*21b00*/  MOV R3, 0x1 ;  /* 0x0000000100037802 */ /* 0x000fe40000000f00 */
[----:B------:R-:W-:-:S02]  /*21b10*/  MOV R2, 0x21b30 ;  /* 0x00021b3000027802 */ /* 0x000fc40000000f00 */
[----:B-1-34-:R-:W-:Y:S05]  /*21b20*/  CALL.REL.NOINC `($__internal_41_$__cuda_sm70_shflsync_up_p) ;  /* 0x0000abf000007944 */ /* 0x01afea0003c00000 */
[----:B------:R-:W-:Y:S05]  /*21b30*/  BRA `(.L_x_2577) ;  /* 0xffffcae000007947 */ /* 0x000fea000383ffff */
.L_x_2494:
[----:B------:R-:W-:Y:S02]  /*21b40*/  MOV R3, 0x2 ;  /* 0x0000000200037802 */ /* 0x000fe40000000f00 */
[----:B------:R-:W-:-:S02]  /*21b50*/  MOV R2, 0x21b70 ;  /* 0x00021b7000027802 */ /* 0x000fc40000000f00 */
[----:B-1-3--:R-:W-:Y:S05]  /*21b60*/  CALL.REL.NOINC `($__internal_41_$__cuda_sm70_shflsync_up_p) ;  /* 0x0000abb000007944 */ /* 0x00afea0003c00000 */
        /* <DEDUP_REMOVED lines=24> */
.L_x_2498:
[----:B------:R-:W-:Y:S02]  /*21cf0*/  MOV R3, 0x1 ;  /* 0x0000000100037802 */ /* 0x000fe40000000f00 */
[----:B------:R-:W-:Y:S02]  /*21d00*/  MOV R2, 0x21d20 ;  /* 0x00021d2000027802 */ /* 0x000fe40000000f00 */
[----:B------:R-:W-:Y:S05]  /*21d10*/  CALL.REL.NOINC `($__internal_41_$__cuda_sm70_shflsync_up_p) ;  /* 0x0000aa0000007944 */ /* 0x000fea0003c00000 */
[----:B------:R-:W-:Y:S01]  /*21d20*/  MOV R2, R4 ;  /* 0x0000000400027202 */ /* 0x000fe20000000f00 */
[----:B------:R-:W-:Y:S05]  /*21d30*/  BRA `(.L_x_2579) ;  /* 0xffffcb5000007947 */ /* 0x000fea000383ffff */
.L_x_2499:
        /* <DEDUP_REMOVED lines=27> */
.L_x_2501:
[----:B------:R-:W-:Y:S02]  /*21ef0*/  SEL R0, RZ, 0x1, P0 ;  /* 0x00000001ff007807 */ /* 0x000fe40000000000 */
[----:B------:R-:W-:Y:S02]  /*21f00*/  MOV R2, 0x21f20 ;  /* 0x00021f2000027802 */ /* 0x000fe40000000f00 */
[----:B--2---:R-:W-:Y:S05]  /*21f10*/  CALL.REL.NOINC `($__internal_42_$__cuda_sm70_votesync_ballot) ;  /* 0x0000a86000007944 */ /* 0x004fea0003c00000 */
[----:B------:R-:W-:Y:S01]  /*21f20*/  MOV R5, R0 ;  /* 0x0000000000057202 */ /* 0x000fe20000000f00 */
[----:B------:R-:W-:Y:S05]  /*21f30*/  BRA `(.L_x_2581) ;  /* 0xffffcae000007947 */ /* 0x000fea000383ffff */
.L_x_2502:
[----:B------:R-:W-:Y:S01]  /*21f40*/  IMAD.MOV.U32 R235, RZ, RZ, R6 ;  /* 0x000000ffffeb7224 */ /* 0x000fe200078e0006 */
[----:B-1----:R-:W-:Y:S01]  /*21f50*/  MOV R2, R0 ;  /* 0x0000000000027202 */ /* 0x002fe20000000f00 */
[----:B------:R-:W-:Y:S01]  /*21f60*/  IMAD.MOV.U32 R236, RZ, RZ, 0x1f ;  /* 0x0000001fffec7424 */ /* 0x000fe200078e00ff */
[----:B------:R-:W-:Y:S02]  /*21f70*/  MOV R3, 0x21f90 ;  /* 0x00021f9000037802 */ /* 0x000fe40000000f00 */
[----:B--2---:R-:W-:Y:S05]  /*21f80*/  CALL.REL.NOINC `($__internal_40_$__cuda_sm70_shflsync_idx_p) ;  /* 0x0000a73000007944 */ /* 0x004fea0003c00000 */
[----:B------:R-:W-:Y:S01]  /*21f90*/  IMAD.MOV.U32 R6, RZ, RZ, R237 ;  /* 0x000000ffff067224 */ /* 0x000fe200078e00ed */
[----:B------:R-:W-:Y:S01]  /*21fa0*/  MOV R2, R0 ;  /* 0x0000000000027202 */ /* 0x000fe20000000f00 */
[----:B------:R-:W-:Y:S01]  /*21fb0*/  IMAD.MOV.U32 R235, RZ, RZ, R8 ;  /* 0x000000ffffeb7224 */ /* 0x000fe200078e0008 */
[----:B------:R-:W-:-:S02]  /*21fc0*/  MOV R236, 0x1f ;  /* 0x0000001f00ec7802 */ /* 0x000fc40000000f00 */
[----:B------:R-:W-:Y:S02]  /*21fd0*/  MOV R3, 0x21ff0 ;  /* 0x00021ff000037802 */ /* 0x000fe40000000f00 */
[----:B------:R-:W-:Y:S05]  /*21fe0*/  CALL.REL.NOINC `($__internal_40_$__cuda_sm70_shflsync_idx_p) ;  /* 0x0000a6d000007944 */ /* 0x000fea0003c00000 */
[----:B------:R-:W-:Y:S01]  /*21ff0*/  MOV R8, R237 ;  /* 0x000000ed00087202 */ /* 0x000fe20000000f00 */
[----:B------:R-:W-:Y:S05]  /*22000*/  BRA `(.L_x_2582) ;  /* 0xffffca8000007947 */ /* 0x000fea000383ffff */
.L_x_2505:
[----:B------:R-:W-:Y:S01]  /*22010*/  IMAD.MOV.U32 R235, RZ, RZ, R4 ;  /* 0x000000ffffeb7224 */ /* 0x000fe200078e0004 */
[----:B-1----:R-:W-:Y:S01]  /*22020*/  MOV R2, R0 ;  /* 0x0000000000027202 */ /* 0x002fe20000000f00 */
[----:B------:R-:W-:Y:S01]  /*22030*/  IMAD.MOV.U32 R236, RZ, RZ, 0x1f ;  /* 0x0000001fffec7424 */ /* 0x000fe200078e00ff */
[----:B------:R-:W-:Y:S02]  /*22040*/  MOV R3, 0x22060 ;  /* 0x0002206000037802 */ /* 0x000fe40000000f00 */
[----:B--2-4-:R-:W-:Y:S05]  /*22050*/  CALL.REL.NOINC `($__internal_40_$__cuda_sm70_shflsync_idx_p) ;  /* 0x0000a66000007944 */ /* 0x014fea0003c00000 */
[----:B------:R-:W-:Y:S01]  /*22060*/  MOV R11, R237 ;  /* 0x000000ed000b7202 */ /* 0x000fe20000000f00 */
[----:B------:R-:W-:Y:S05]  /*22070*/  BRA `(.L_x_2504) ;  /* 0xffffca7000007947 */ /* 0x000fea000383ffff */
        .type           $_ZN7cutlass13device_kernelIN5flash19enable_sm80_to_sm89INS1_16FlashAttnFwdSm80INS1_25CollectiveMainloopFwdSm80ILi8ELi1ELb0EN4cute5tupleIJNS5_1CILi128EEENS7_ILi48EEENS7_ILi256EEEEEELi256ENS_6half_tEfNS_4arch4Sm80ELb0ELb1ELb0ELb1ELb1ELb1ELb1ELb1EEENS1_21CollectiveEpilogueFwdINS6_IJS8_SA_S9_EEENS6_IJNS7_ILi1EEESI_SI_EEESC_SE_Li256ELb1ELb1ELb1ELb0EEENS1_36VarlenDynamicPersistentTileSchedulerILi128ELi48ELi256ELi256ELb1ELb1ELb0ELb1ELb0ELb1EEEEEEEEEvNT_6ParamsE$_ZZN5flash25CollectiveMainloopFwdSm80ILi8ELi1ELb0EN4cute5tupleIJNS1_1CILi128EEENS3_ILi48EEENS3_ILi256EEEEEELi256EN7cutlass6half_tEfNS8_4arch4Sm80ELb0ELb1ELb0ELb1ELb1ELb1ELb1ELb1EE3mmaINS_16FlashAttnFwdSm80ISC_NS_21CollectiveEpilogueFwdINS2_IJS4_S6_S5_EEENS2_IJNS3_ILi1EEESH_SH_EEES9_SB_Li256ELb1ELb1ELb1ELb0EEENS_36VarlenDynamicPersistentTileSchedulerILi128ELi48ELi256ELi256ELb1ELb1ELb0ELb1ELb0ELb1EEEE13SharedStorageENS1_6TensorINS1_11ArrayEngineIfLm128EEENS1_6LayoutINS2_IJNS2_IJNS3_ILi2EEESS_EEESH_NS3_ILi32EEEEEENS2_IJNS2_IJSH_SS_EEENS3_ILi0EEENS3_ILi4EEEEEEEEEENS_7SoftmaxILi2ELi0EEEEEbRKNSC_6ParamsERT0_RT1_iRKNS_16SeqlenInfoQKNewKILb1ELb1EEENS2_IJiiiiEEERT_ENKUlvE_clEv,@function
        .size           $_ZN7cutlass13device_kernelIN5flash19enable_sm80_to_sm89INS1_16FlashAttnFwdSm80INS1_25CollectiveMainloopFwdSm80ILi8ELi1ELb0EN4cute5tupleIJNS5_1CILi128EEENS7_ILi48EEENS7_ILi256EEEEEELi256ENS_6half_tEfNS_4arch4Sm80ELb0ELb1ELb0ELb1ELb1ELb1ELb1ELb1EEENS1_21CollectiveEpilogueFwdINS6_IJS8_SA_S9_EEENS6_IJNS7_ILi1EEESI_SI_EEESC_SE_Li256ELb1ELb1ELb1ELb0EEENS1_36VarlenDynamicPersistentTileSchedulerILi128ELi48ELi256ELi256ELb1ELb1ELb0ELb1ELb0ELb1EEEEEEEEEvNT_6ParamsE$_ZZN5flash25CollectiveMainloopFwdSm80ILi8ELi1ELb0EN4cute5tupleIJNS1_1CILi128EEENS3_ILi48EEENS3_ILi256EEEEEELi256EN7cutlass6half_tEfNS8_4arch4Sm80ELb0ELb1ELb0ELb1ELb1ELb1ELb1ELb1EE3mmaINS_16FlashAttnFwdSm80ISC_NS_21CollectiveEpilogueFwdINS2_IJS4_S6_S5_EEENS2_IJNS3_ILi1EEESH_SH_EEES9_SB_Li256ELb1ELb1ELb1ELb0EEENS_36VarlenDynamicPersistentTileSchedulerILi128ELi48ELi256ELi256ELb1ELb1ELb0ELb1ELb0ELb1EEEE13SharedStorageENS1_6TensorINS1_11ArrayEngineIfLm128EEENS1_6LayoutINS2_IJNS2_IJNS3_ILi2EEESS_EEESH_NS3_ILi32EEEEEENS2_IJNS2_IJSH_SS_EEENS3_ILi0EEENS3_ILi4EEEEEEEEEENS_7SoftmaxILi2ELi0EEEEEbRKNSC_6ParamsERT0_RT1_iRKNS_16SeqlenInfoQKNewKILb1ELb1EEENS2_IJiiiiEEERT_ENKUlvE_clEv,($__internal_39_$__cuda_sm70_shflsync_bfly_p - $_ZN7cutlass13device_kernelIN5flash19enable_sm80_to_sm89INS1_16FlashAttnFwdSm80INS1_25CollectiveMainloopFwdSm80ILi8ELi1ELb0EN4cute5tupleIJNS5_1CILi128EEENS7_ILi48EEENS7_ILi256EEEEEELi256ENS_6half_tEfNS_4arch4Sm80ELb0ELb1ELb0ELb1ELb1ELb1ELb1ELb1EEENS1_21CollectiveEpilogueFwdINS6_IJS8_SA_S9_EEENS6_IJNS7_ILi1EEESI_SI_EEESC_SE_Li256ELb1ELb1ELb1ELb0EEENS1_36VarlenDynamicPersistentTileSchedulerILi128ELi48ELi256ELi256ELb1ELb1ELb0ELb1ELb0ELb1EEEEEEEEEvNT_6ParamsE$_ZZN5flash25CollectiveMainloopFwdSm80ILi8ELi1ELb0EN4cute5tupleIJNS1_1CILi128EEENS3_ILi48EEENS3_ILi256EEEEEELi256EN7cutlass6half_tEfNS8_4arch4Sm80ELb0ELb1ELb0ELb1ELb1ELb1ELb1ELb1EE3mmaINS_16FlashAttnFwdSm80ISC_NS_21CollectiveEpilogueFwdINS2_IJS4_S6_S5_EEENS2_IJNS3_ILi1EEESH_SH_EEES9_SB_Li256ELb1ELb1ELb1ELb0EEENS_36VarlenDynamicPersistentTileSchedulerILi128ELi48ELi256ELi256ELb1ELb1ELb0ELb1ELb0ELb1EEEE13SharedStorageENS1_6TensorINS1_11ArrayEngineIfLm128EEENS1_6LayoutINS2_IJNS2_IJNS3_ILi2EEESS_EEESH_NS3_ILi32EEEEEENS2_IJNS2_IJSH_SS_EEENS3_ILi0EEENS3_ILi4EEEEEEEEEENS_7SoftmaxILi2ELi0EEEEEbRKNSC_6ParamsERT0_RT1_iRKNS_16SeqlenInfoQKNewKILb1ELb1EEENS2_IJiiiiEEERT_ENKUlvE_clEv)
$_ZN7cutlass13device_kernelIN5flash19enable_sm80_to_sm89INS1_16FlashAttnFwdSm80INS1_25CollectiveMainloopFwdSm80ILi8ELi1ELb0EN4cute5tupleIJNS5_1CILi128EEENS7_ILi48EEENS7_ILi256EEEEEELi256ENS_6half_tEfNS_4arch4Sm80ELb0ELb1ELb0ELb1ELb1ELb1ELb1ELb1EEENS1_21CollectiveEpilogueFwdINS6_IJS8_SA_S9_EEENS6_IJNS7_ILi1EEESI_SI_EEESC_SE_Li256ELb1ELb1ELb1ELb0EEENS1_36VarlenDynamicPersistentTileSchedulerILi128ELi48ELi256ELi256ELb1ELb1ELb0ELb1ELb0ELb1EEEEEEEEEvNT_6ParamsE$_ZZN5flash25CollectiveMainloopFwdSm80ILi8ELi1ELb0EN4cute5tupleIJNS1_1CILi128EEENS3_ILi48EEENS3_ILi256EEEEEELi256EN7cutlass6half_tEfNS8_4arch4Sm80ELb0ELb1ELb0ELb1ELb1ELb1ELb1ELb1EE3mmaINS_16FlashAttnFwdSm80ISC_NS_21CollectiveEpilogueFwdINS2_IJS4_S6_S5_EEENS2_IJNS3_ILi1EEESH_SH_EEES9_SB_Li256ELb1ELb1ELb1ELb0EEENS_36VarlenDynamicPersistentTileSchedulerILi128ELi48ELi256ELi256ELb1ELb1ELb0ELb1ELb0ELb1EEEE13SharedStorageENS1_6TensorINS1_11ArrayEngineIfLm128EEENS1_6LayoutINS2_IJNS2_IJNS3_ILi2EEESS_EEESH_NS3_ILi32EEEEEENS2_IJNS2_IJSH_SS_EEENS3_ILi0EEENS3_ILi4EEEEEEEEEENS_7SoftmaxILi2ELi0EEEEEbRKNSC_6ParamsERT0_RT1_iRKNS_16SeqlenInfoQKNewKILb1ELb1EEENS2_IJiiiiEEERT_ENKUlvE_clEv:
[----:B------:R-:W-:-:S05]  /*22080*/  IADD3 R16, R93, -c[0x0][0x20], RZ ;  /* 0x800008005d107a10 */ /* 0x000fca0007ffe0ff */
[----:B------:R-:W2:Y:S01]  /*22090*/  LDL.64 R10, [R16] ;  /* 0x00000000100a7983 */ /* 0x000ea20000100a00 */
[----:B------:R-:W-:-:S03]  /*220a0*/  ULDC.64 UR4, c[0x0][0x118] ;  /* 0x0000460000047ab9 */ /* 0x000fc60000000a00 */
[----:B--2---:R-:W2:Y:S02]  /*220b0*/  LD.E R0, [R10.64+0x11c] ;  /* 0x00011c040a007980 */ /* 0x004ea4000c101900 */
[----:B--2---:R-:W-:-:S13]  /*220c0*/  ISETP.GT.AND P0, PT, R0, RZ, PT ;  /* 0x000000ff0000720c */ /* 0x004fda0003f04270 */
[----:B------:R-:W-:Y:S05]  /*220d0*/  @P0 BRA `(.L_x_2583) ;  /* 0x0000004000000947 */ /* 0x000fea0003800000 */
[----:B------:R-:W-:Y:S01]  /*220e0*/  MOV R2, R138 ;  /* 0x0000008a00027202 */ /* 0x000fe20000000f00 */
[----:B------:R-:W-:-:S04]  /*220f0*/  DEPBAR.LE SB0, 0x1 ;  /* 0x000080400000791a */ /* 0x000fc80000000000 */
[----:B------:R-:W-:-:S04]  /*22100*/  MOV R3, 0x0 ;  /* 0x0000000000037802 */ /* 0x000fc80000000f00 */
[----:B------:R-:W-:Y:S05]  /*22110*/  RET.REL.NODEC R2 `(_ZN7cutlass13device_kernelIN5flash19enable_sm80_to_sm89INS1_16FlashAttnFwdSm80INS1_25CollectiveMainloopFwdSm80ILi8ELi1ELb0EN4cute5tupleIJNS5_1CILi128EEENS7_ILi48EEENS7_ILi256EEEEEELi256ENS_6half_tEfNS_4arch4Sm80ELb0ELb1ELb0ELb1ELb1ELb1ELb1ELb1EEENS1_21CollectiveEpilogueFwdINS6_IJS8_SA_S9_EEENS6_IJNS7_ILi1EEESI_SI_EEESC_SE_Li256ELb1ELb1ELb1ELb0EEENS1_36VarlenDynamicPersistentTileSchedulerILi128ELi48ELi256ELi256ELb1ELb1ELb0ELb1ELb0ELb1EEEEEEEEEvNT_6ParamsE) ;  /* 0xfffddee002007950 */ /* 0x000fea0003c3ffff */
.L_x_2583:
[----:B------:R1:W2:Y:S04]  /*22120*/  LDL.64 R8, [R16+0x8] ;  /* 0x0000080010087983 */ /* 0x0002a80000100a00 */
[----:B------:R1:W3:Y:S04]  /*22130*/  LDL.64 R2, [R16+0x20] ;  /* 0x0000200010027983 */ /* 0x0002e80000100a00 */
[----:B------:R1:W4:Y:S04]  /*22140*/  LDL.64 R14, [R16+0x18] ;  /* 0x00001800100e7983 */ /* 0x0003280000100a00 */
[----:B------:R-:W4:Y:S04]  /*22150*/  LD.E.U8 R19, [R10.64+0x138] ;  /* 0x000138040a137980 */ /* 0x000f28000c101100 */
[----:B------:R2:W5:Y:S04]  /*22160*/  LD.E R13, [R10.64+0x164] ;  /* 0x000164040a0d7980 */ /* 0x000568000c101900 */
[----:B-1----:R-:W4:Y:S04]  /*22170*/  LDL.64 R16, [R16+0x10] ;  /* 0x0000100010107983 */ /* 0x002f280000100a00 */
[----:B--2---:R1:W2:Y:S04]  /*22180*/  LD.E R22, [R8.64] ;  /* 0x0000000408167980 */ /* 0x0042a8000c101900 */
[----:B---3--:R3:W2:Y:S04]  /*22190*/  LD.E R76, [R2.64] ;  /* 0x00000004024c7980 */ /* 0x0086a8000c101900 */
[----:B----4-:R4:W2:Y:S04]  /*221a0*/  LD.E R6, [R14.64+0x20] ;  /* 0x000020040e067980 */ /* 0x0108a8000c101900 */
[----:B-1----:R1:W5:Y:S04]  /*221b0*/  LD.E.64 R8, [R10.64+0x120] ;  /* 0x000120040a087980 */ /* 0x002368000c101b00 */
[----:B---3--:R1:W5:Y:S04]  /*221c0*/  LD.E.64 R2, [R10.64+0x130] ;  /* 0x000130040a027980 */ /* 0x008368000c101b00 */
[----:B------:R3:W5:Y:S04]  /*221d0*/  LD.E R23, [R16.64] ;  /* 0x0000000410177980 */ /* 0x000768000c101900 */
[----:B----4-:R1:W5:Y:S04]  /*221e0*/  LD.E.64 R14, [R10.64+0x110] ;  /* 0x000110040a0e7980 */ /* 0x010368000c101b00 */
[----:B---3--:R1:W5:Y:S01]  /*221f0*/  LD.E.64 R16, [R10.64+0x128] ;  /* 0x000128040a107980 */ /* 0x008362000c101b00 */
[----:B------:R-:W-:-:S02]  /*22200*/  ISETP.NE.AND P0, PT, R19, RZ, PT ;  /* 0x000000ff1300720c */ /* 0x000fc40003f05270 */
[----:B--2---:R-:W-:-:S04]  /*22210*/  SHF.R.S32.HI R4, RZ, 0x1f, R22 ;  /* 0x0000001fff047819 */ /* 0x004fc80000011416 */
[----:B------:R-:W-:-:S04]  /*22220*/  LEA.HI R4, R4, R22, RZ, 0x3 ;  /* 0x0000001604047211 */ /* 0x000fc800078f18ff */
[----:B------:R-:W-:Y:S02]  /*22230*/  LOP3.LUT R18, R4, 0xfffffff8, RZ, 0xc0, !PT ;  /* 0xfffffff804127812 */ /* 0x000fe400078ec0ff */
[----:B------:R-:W-:-:S03]  /*22240*/  SHF.R.S32.HI R92, RZ, 0x3, R4 ;  /* 0x00000003ff5c7819 */ /* 0x000fc60000011404 */
[----:B------:R-:W-:Y:S02]  /*22250*/  IMAD.IADD R39, R22, 0x1, -R18 ;  /* 0x0000000116277824 */ /* 0x000fe400078e0a12 */
[----:B------:R-:W-:Y:S01]  /*22260*/  IMAD R57, R76, 0x80, R92 ;  /* 0x000000804c397824 */ /* 0x000fe200078e025c */
[----:B------:R-:W-:Y:S01]  /*22270*/  SHF.R.S32.HI R24, RZ, 0x1f, R6 ;  /* 0x0000001fff187819 */ /* 0x000fe20000011406 */
[C---:B------:R-:W-:Y:S02]  /*22280*/  IMAD.SHL.U32 R56, R39.reuse, 0x8, RZ ;  /* 0x0000000827387824 */ /* 0x040fe400078e00ff */
[----:B------:R-:W-:Y:S01]  /*22290*/  IMAD R4, R39, 0x20, R57 ;  /* 0x0000002027047824 */ /* 0x000fe200078e0239 */
[----:B------:R-:W-:Y:S05]  /*222a0*/  @!P0 BRA `(.L_x_2584) ;  /* 0x00004a1000008947 */ /* 0x000fea0003800000 */
[----:B-1---5:R-:W-:-:S13]  /*222b0*/  ISETP.NE.AND P0, PT, R13, 0x1, PT ;  /* 0x000000010d00780c */ /* 0x022fda0003f05270 */
[----:B------:R1:W2:Y:S04]  /*222c0*/  @P0 LD.E R18, [R10.64+0x168] ;  /* 0x000168040a120980 */ /* 0x0002a8000c101900 */
[----:B-1----:R2:W3:Y:S02]  /*222d0*/  @P0 LD.E R10, [R10.64+0x16c] ;  /* 0x00016c040a0a0980 */ /* 0x0024e4000c101900 */
[----:B--2---:R-:W-:-:S05]  /*222e0*/  @P0 IMAD.HI.U32 R11, R4, R18, RZ ;  /* 0x00000012040b0227 */ /* 0x004fca00078e00ff */
[----:B---3--:R-:W-:-:S04]  /*222f0*/  @P0 SHF.R.U32.HI R4, RZ, R10, R11 ;  /* 0x0000000aff040219 */ /* 0x008fc8000001160b */
[----:B------:R-:W-:Y:S01]  /*22300*/  SHF.R.S32.HI R18, RZ, 0x1f, R4 ;  /* 0x0000001fff127819 */ /* 0x000fe20000011404 */
[-C--:B------:R-:W-:Y:S02]  /*22310*/  IMAD R20, R9, R4.reuse, RZ ;  /* 0x0000000409147224 */ /* 0x080fe400078e02ff */
[-C--:B------:R-:W-:Y:S02]  /*22320*/  IMAD R19, R3, R4.reuse, RZ ;  /* 0x0000000403137224 */ /* 0x080fe400078e02ff */
[----:B------:R-:W-:-:S04]  /*22330*/  IMAD.WIDE.U32 R10, R8, R4, RZ ;  /* 0x00000004080a7225 */ /* 0x000fc800078e00ff */
[-C--:B------:R-:W-:Y:S02]  /*22340*/  IMAD R21, R8, R18.reuse, R20 ;  /* 0x0000001208157224 */ /* 0x080fe400078e0214 */
[C---:B------:R-:W-:Y:S02]  /*22350*/  IMAD R20, R2.reuse, R18, R19 ;  /* 0x0000001202147224 */ /* 0x040fe400078e0213 */
[----:B------:R-:W-:Y:S01]  /*22360*/  IMAD.WIDE.U32 R18, R2, R4, RZ ;  /* 0x0000000402127225 */ /* 0x000fe200078e00ff */
[----:B------:R-:W-:-:S03]  /*22370*/  IADD3 R11, R11, R21, RZ ;  /* 0x000000150b0b7210 */ /* 0x000fc60007ffe0ff */
[----:B------:R-:W-:Y:S01]  /*22380*/  IMAD R4, R9, R6, RZ ;  /* 0x0000000609047224 */ /* 0x000fe200078e02ff */
[----:B------:R-:W-:Y:S01]  /*22390*/  IADD3 R9, R19, R20, RZ ;  /* 0x0000001413097210 */ /* 0x000fe20007ffe0ff */
[----:B------:R-:W-:-:S04]  /*223a0*/  IMAD.WIDE.U32 R10, R6, R8, R10 ;  /* 0x00000008060a7225 */ /* 0x000fc800078e000a */
[----:B------:R-:W-:Y:S01]  /*223b0*/  IMAD R4, R8, R24, R4 ;  /* 0x0000001808047224 */ /* 0x000fe200078e0204 */
[----:B------:R-:W-:Y:S01]  /*223c0*/  MOV R8, R18 ;  /* 0x0000001200087202 */ /* 0x000fe20000000f00 */
[----:B------:R-:W-:Y:S01]  /*223d0*/  IMAD R3, R3, R6, RZ ;  /* 0x0000000603037224 */ /* 0x000fe200078e02ff */
[----:B------:R-:W-:-:S03]  /*223e0*/  LEA R34, P1, R10, R14, 0x1 ;  /* 0x0000000e0a227211 */ /* 0x000fc600078208ff */
[----:B------:R-:W-:-:S04]  /*223f0*/  IMAD.WIDE.U32 R8, R6, R2, R8 ;  /* 0x0000000206087225 */ /* 0x000fc800078e0008 */
[----:B------:R-:W-:Y:S01]  /*22400*/  IMAD R2, R2, R24, R3 ;  /* 0x0000001802027224 */ /* 0x000fe200078e0203 */
[----:B------:R-:W-:Y:S02]  /*22410*/  IADD3 R3, R11, R4, RZ ;  /* 0x000000040b037210 */ /* 0x000fe40007ffe0ff */
[----:B------:R-:W-:Y:S02]  /*22420*/  LEA R35, P0, R8, R16, 0x1 ;  /* 0x0000001008237211 */ /* 0x000fe400078008ff */
[----:B------:R-:W-:Y:S02]  /*22430*/  IADD3 R2, R9, R2, RZ ;  /* 0x0000000209027210 */ /* 0x000fe40007ffe0ff */
[----:B------:R-:W-:Y:S02]  /*22440*/  LEA.HI.X R29, R10, R15, R3, 0x1, P1 ;  /* 0x0000000f0a1d7211 */ /* 0x000fe400008f0c03 */
[----:B------:R-:W-:Y:S02]  /*22450*/  SHF.L.U32 R4, R39, 0x2, RZ ;  /* 0x0000000227047819 */ /* 0x000fe400000006ff */
[----:B------:R-:W-:Y:S01]  /*22460*/  LEA.HI.X R28, R8, R17, R2, 0x1, P0 ;  /* 0x00000011081c7211 */ /* 0x000fe200000f0c02 */
[----:B------:R-:W-:Y:S05]  /*22470*/  BRA.DIV ~URZ, `(.L_x_2585) ;  /* 0x000094a27f007947 */ /* 0x000fea000b800000 */
[----:B------:R1:W2:Y:S02]  /*22480*/  SHFL.IDX PT, R6, R29, RZ, 0x181f ;  /* 0x00181fff1d067589 */ /* 0x0002a400000e0000 */
.L_x_2659:
[----:B------:R-:W-:Y:S05]  /*22490*/  BRA.DIV ~URZ, `(.L_x_2586) ;  /* 0x000094f27f007947 */ /* 0x000fea000b800000 */
[----:B------:R3:W4:Y:S01]  /*224a0*/  SHFL.IDX PT, R8, R34, RZ, 0x181f ;  /* 0x00181fff22087589 */ /* 0x00072200000e0000 */
[----:B--2---:R-:W-:-:S03]  /*224b0*/  MOV R9, R6 ;  /* 0x0000000600097202 */ /* 0x004fc60000000f00 */
[----:B------:R3:W2:Y:S04]  /*224c0*/  SHFL.IDX PT, R10, R28, RZ, 0x181f ;  /* 0x00181fff1c0a7589 */ /* 0x0006a800000e0000 */
[----:B------:R3:W1:Y:S02]  /*224d0*/  SHFL.IDX PT, R2, R35, RZ, 0x181f ;  /* 0x00181fff23027589 */ /* 0x00066400000e0000 */
.L_x_2660:
[----:B------:R-:W-:Y:S01]  /*224e0*/  IMAD R23, R23, R13, RZ ;  /* 0x0000000d17177224 */ /* 0x000fe200078e02ff */
[----:B------:R-:W-:Y:S01]  /*224f0*/  BSSY B0, `(.L_x_2587) ;  /* 0x0000035000007945 */ /* 0x000fe20003800000 */
[----:B------:R-:W-:Y:S01]  /*22500*/  CS2R R58, SRZ ;  /* 0x00000000003a7805 */ /* 0x000fe2000001ff00 */
[----:B------:R-:W-:Y:S01]  /*22510*/  CS2R R36, SRZ ;  /* 0x0000000000247805 */ /* 0x000fe2000001ff00 */
[----:B------:R-:W-:Y:S01]  /*22520*/  CS2R R30, SRZ ;  /* 0x00000000001e7805 */ /* 0x000fe2000001ff00 */
[----:B------:R-:W-:Y:S01]  /*22530*/  ISETP.GE.AND P0, PT, R57, R23, PT ;  /* 0x000000173900720c */ /* 0x000fe20003f06270 */
[----:B------:R-:W-:Y:S01]  /*22540*/  CS2R R24, SRZ ;  /* 0x0000000000187805 */ /* 0x000fe2000001ff00 */
[----:B------:R-:W-:Y:S01]  /*22550*/  CS2R R20, SRZ ;  /* 0x0000000000147805 */ /* 0x000fe2000001ff00 */
[----:B------:R-:W-:Y:S01]  /*22560*/  CS2R R38, SRZ ;  /* 0x0000000000267805 */ /* 0x000fe2000001ff00 */
[----:B------:R-:W-:Y:S01]  /*22570*/  CS2R R32, SRZ ;  /* 0x0000000000207805 */ /* 0x000fe2000001ff00 */
[----:B------:R-:W-:Y:S01]  /*22580*/  CS2R R26, SRZ ;  /* 0x00000000001a7805 */ /* 0x000fe2000001ff00 */
[----:B------:R-:W-:Y:S01]  /*22590*/  CS2R R18, SRZ ;  /* 0x0000000000127805 */ /* 0x000fe2000001ff00 */
[----:B--2---:R-:W-:-:S06]  /*225a0*/  MOV R3, R10 ;  /* 0x0000000a00037202 */ /* 0x004fcc0000000f00 */
[----:B------:R-:W-:Y:S05]  /*225b0*/  @P0 BRA `(.L_x_2588) ;  /* 0x0000028000000947 */ /* 0x000fea0003800000 */
[C---:B------:R-:W-:Y:S01]  /*225c0*/  IADD3 R13, R4.reuse, 0x20, RZ ;  /* 0x00000020040d7810 */ /* 0x040fe20007ffe0ff */
[----:B------:R-:W-:Y:S01]  /*225d0*/  CS2R R20, SRZ ;  /* 0x0000000000147805 */ /* 0x000fe2000001ff00 */
[-C--:B------:R-:W-:Y:S01]  /*225e0*/  ISETP.GE.AND P1, PT, R4, R0.reuse, PT ;  /* 0x000000000400720c */ /* 0x080fe20003f26270 */
[----:B------:R-:W-:Y:S01]  /*225f0*/  CS2R R18, SRZ ;  /* 0x0000000000127805 */ /* 0x000fe2000001ff00 */
[----:B------:R-:W-:Y:S01]  /*22600*/  ISETP.GE.AND P0, PT, R13, R0, PT ;  /* 0x000000000d00720c */ /* 0x000fe20003f06270 */
[----:B------:R-:W-:Y:S01]  /*22610*/  CS2R R24, SRZ ;  /* 0x0000000000187805 */ /* 0x000fe2000001ff00 */
[----:B------:R-:W-:-:S09]  /*22620*/  CS2R R26, SRZ ;  /* 0x00000000001a7805 */ /* 0x000fd2000001ff00 */
[C---:B----4-:R-:W-:Y:S02]  /*22630*/  @!P1 IMAD.WIDE R10, R4.reuse, 0x2, R8 ;  /* 0x00000002040a9825 */ /* 0x050fe400078e0208 */
[----:B------:R-:W-:Y:S02]  /*22640*/  @!P0 SHF.R.S32.HI R6, RZ, 0x1f, R13 ;  /* 0x0000001fff068819 */ /* 0x000fe4000001140d */
[----:B-1----:R-:W-:Y:S01]  /*22650*/  @!P1 IMAD.WIDE R16, R4, 0x2, R2 ;  /* 0x0000000204109825 */ /* 0x002fe200078e0202 */
[----:B------:R1:W5:Y:S01]  /*22660*/  @!P1 LD.E.64 R20, [R10.64] ;  /* 0x000000040a149980 */ /* 0x000362000c101b00 */
[----:B------:R-:W-:-:S03]  /*22670*/  @!P0 LEA.HI R6, R6, R13, RZ, 0x2 ;  /* 0x0000000d06068211 */ /* 0x000fc600078f10ff */
[----:B------:R2:W5:Y:S01]  /*22680*/  @!P1 LD.E.64 R18, [R16.64] ;  /* 0x0000000410129980 */ /* 0x000562000c101b00 */
[----:B------:R-:W-:Y:S02]  /*22690*/  @!P0 LOP3.LUT R6, R6, 0xfffffffc, RZ, 0xc0, !PT ;  /* 0xfffffffc06068812 */ /* 0x000fe400078ec0ff */
[----:B------:R-:W-:-:S03]  /*226a0*/  IADD3 R13, R4, 0x40, RZ ;  /* 0x00000040040d7810 */ /* 0x000fc60007ffe0ff */
[----:B------:R-:W-:Y:S01]  /*226b0*/  @!P0 IMAD.WIDE R14, R6, 0x2, R8 ;  /* 0x00000002060e8825 */ /* 0x000fe200078e0208 */
[----:B------:R-:W-:-:S04]  /*226c0*/  ISETP.GE.AND P1, PT, R13, R0, PT ;  /* 0x000000000d00720c */ /* 0x000fc80003f26270 */
[----:B------:R4:W5:Y:S01]  /*226d0*/  @!P0 LD.E.64 R24, [R14.64] ;  /* 0x000000040e188980 */ /* 0x000962000c101b00 */
[----:B-1----:R-:W-:Y:S01]  /*226e0*/  @!P0 IMAD.WIDE R10, R6, 0x2, R2 ;  /* 0x00000002060a8825 */ /* 0x002fe200078e0202 */
[----:B--2---:R-:W-:-:S04]  /*226f0*/  IADD3 R16, R4, 0x60, RZ ;  /* 0x0000006004107810 */ /* 0x004fc80007ffe0ff */
[----:B------:R1:W5:Y:S01]  /*22700*/  @!P0 LD.E.64 R26, [R10.64] ;  /* 0x000000040a1a8980 */ /* 0x000362000c101b00 */
[----:B------:R-:W-:Y:S01]  /*22710*/  ISETP.GE.AND P0, PT, R16, R0, PT ;  /* 0x000000001000720c */ /* 0x000fe20003f06270 */
[----:B------:R-:W-:-:S12]  /*22720*/  CS2R R30, SRZ ;  /* 0x00000000001e7805 */ /* 0x000fd8000001ff00 */
[----:B------:R-:W-:Y:S02]  /*22730*/  @!P0 SHF.R.S32.HI R6, RZ, 0x1f, R16 ;  /* 0x0000001fff068819 */ /* 0x000fe40000011410 */
[----:B-1----:R-:W-:Y:S02]  /*22740*/  @!P1 SHF.R.S32.HI R10, RZ, 0x1f, R13 ;  /* 0x0000001fff0a9819 */ /* 0x002fe4000001140d */
[----:B------:R-:W-:Y:S02]  /*22750*/  @!P0 LEA.HI R6, R6, R16, RZ, 0x2 ;  /* 0x0000001006068211 */ /* 0x000fe400078f10ff */
[----:B------:R-:W-:Y:S02]  /*22760*/  @!P1 LEA.HI R10, R10, R13, RZ, 0x2 ;  /* 0x0000000d0a0a9211 */ /* 0x000fe400078f10ff */
[----:B------:R-:W-:Y:S02]  /*22770*/  @!P0 LOP3.LUT R6, R6, 0xfffffffc, RZ, 0xc0, !PT ;  /* 0xfffffffc06068812 */ /* 0x000fe400078ec0ff */
[----:B------:R-:W-:Y:S01]  /*22780*/  @!P1 LOP3.LUT R10, R10, 0xfffffffc, RZ, 0xc0, !PT ;  /* 0xfffffffc0a0a9812 */ /* 0x000fe200078ec0ff */
[----:B------:R-:W-:Y:S01]  /*22790*/  CS2R R36, SRZ ;  /* 0x0000000000247805 */ /* 0x000fe2000001ff00 */
[----:B------:R-:W-:Y:S01]  /*227a0*/  CS2R R32, SRZ ;  /* 0x0000000000207805 */ /* 0x000fe2000001ff00 */
[----:B------:R-:W-:-:S02]  /*227b0*/  CS2R R38, SRZ ;  /* 0x0000000000267805 */ /* 0x000fc4000001ff00 */
[----:B----4-:R-:W-:-:S04]  /*227c0*/  @!P1 IMAD.WIDE R14, R10, 0x2, R8 ;  /* 0x000000020a0e9825 */ /* 0x010fc800078e0208 */
[----:B------:R-:W-:Y:S01]  /*227d0*/  @!P1 IMAD.WIDE R10, R10, 0x2, R2 ;  /* 0x000000020a0a9825 */ /* 0x000fe200078e0202 */
[----:B------:R1:W5:Y:S03]  /*227e0*/  @!P1 LD.E.64 R30, [R14.64] ;  /* 0x000000040e1e9980 */ /* 0x000366000c101b00 */
[C---:B------:R-:W-:Y:S01]  /*227f0*/  @!P0 IMAD.WIDE R8, R6.reuse, 0x2, R8 ;  /* 0x0000000206088825 */ /* 0x040fe200078e0208 */
[----:B------:R1:W5:Y:S03]  /*22800*/  @!P1 LD.E.64 R32, [R10.64] ;  /* 0x000000040a209980 */ /* 0x000366000c101b00 */
[----:B------:R-:W-:Y:S01]  /*22810*/  @!P0 IMAD.WIDE R2, R6, 0x2, R2 ;  /* 0x0000000206028825 */ /* 0x000fe200078e0202 */
[----:B------:R1:W5:Y:S04]  /*22820*/  @!P0 LD.E.64 R36, [R8.64] ;  /* 0x0000000408248980 */ /* 0x000368000c101b00 */
[----:B------:R1:W5:Y:S02]  /*22830*/  @!P0 LD.E.64 R38, [R2.64] ;  /* 0x0000000402268980 */ /* 0x000364000c101b00 */
.L_x_2588:
[----:B------:R-:W-:Y:S05]  /*22840*/  BSYNC B0 ;  /* 0x0000000000007941 */ /* 0x000fea0003800000 */
.L_x_2587:
[----:B-1--45:R-:W-:Y:S02]  /*22850*/  IMAD.MOV.U32 R8, RZ, RZ, R36 ;  /* 0x000000ffff087224 */ /* 0x032fe400078e0024 */
[----:B------:R-:W-:-:S02]  /*22860*/  IMAD.MOV.U32 R3, RZ, RZ, R30 ;  /* 0x000000ffff037224 */ /* 0x000fc400078e001e */
        /* <DEDUP_REMOVED lines=9> */
[----:B------:R-:W-:-:S04]  /*22900*/  MOV R6, R25 ;  /* 0x0000001900067202 */ /* 0x000fc80000000f00 */
        /* <DEDUP_REMOVED lines=12> */
[----:B------:R-:W-:-:S02]  /*229d0*/  PRMT R96, R6, 0x7610, R96 ;  /* 0x0000761006607816 */ /* 0x000fc40000000060 */
[----:B------:R-:W-:Y:S02]  /*229e0*/  MOV R6, R27 ;  /* 0x0000001b00067202 */ /* 0x000fe40000000f00 */
[----:B------:R-:W-:Y:S02]  /*229f0*/  PRMT R85, R3, 0x5410, R2 ;  /* 0x0000541003557816 */ /* 0x000fe40000000002 */
[----:B------:R-:W-:Y:S01]  /*22a00*/  PRMT R87, R8, 0x5410, R6 ;  /* 0x0000541008577816 */ /* 0x000fe20000000006 */
[----:B------:R-:W-:Y:S05]  /*22a10*/  BRA.DIV ~URZ, `(.L_x_2589) ;  /* 0x000090b27f007947 */ /* 0x000fea000b800000 */
[----:B------:R1:W2:Y:S04]  /*22a20*/  SHFL.IDX PT, R9, R29, 0x1, 0x181f ;  /* 0x00381f001d097f89 */ /* 0x0002a800000e0000 */
[----:B------:R1:W4:Y:S04]  /*22a30*/  SHFL.IDX PT, R8, R34, 0x1, 0x181f ;  /* 0x00381f0022087f89 */ /* 0x00032800000e0000 */
[----:B------:R1:W3:Y:S04]  /*22a40*/  SHFL.IDX PT, R6, R28, 0x1, 0x181f ;  /* 0x00381f001c067f89 */ /* 0x0002e800000e0000 */
[----:B------:R1:W1:Y:S02]  /*22a50*/  SHFL.IDX PT, R2, R35, 0x1, 0x181f ;  /* 0x00381f0023027f89 */ /* 0x00026400000e0000 */
.L_x_2661:
[----:B------:R-:W-:Y:S01]  /*22a60*/  IADD3 R3, R57, 0x20, RZ ;  /* 0x0000002039037810 */ /* 0x000fe20007ffe0ff */
[----:B------:R-:W-:Y:S01]  /*22a70*/  BSSY B0, `(.L_x_2590) ;  /* 0x0000033000007945 */ /* 0x000fe20003800000 */
        /* <DEDUP_REMOVED lines=8> */
[----:B---3--:R-:W-:-:S07]  /*22b00*/  IMAD.MOV.U32 R3, RZ, RZ, R6 ;  /* 0x000000ffff037224 */ /* 0x008fce00078e0006 */
        /* <DEDUP_REMOVED lines=8> */
[C---:B--2-4-:R-:W-:Y:S02]  /*22b90*/  @!P1 IMAD.WIDE R10, R4.reuse, 0x2, R8 ;  /* 0x00000002040a9825 */ /* 0x054fe400078e0208 */
        /* <DEDUP_REMOVED lines=24> */
[----:B---3--:R-:W-:-:S04]  /*22d20*/  @!P1 IMAD.WIDE R14, R10, 0x2, R8 ;  /* 0x000000020a0e9825 */ /* 0x008fc800078e0208 */
[----:B------:R-:W-:Y:S01]  /*22d30*/  @!P1 IMAD.WIDE R10, R10, 0x2, R2 ;  /* 0x000000020a0a9825 */ /* 0x000fe200078e0202 */
[----:B------:R1:W5:Y:S03]  /*22d40*/  @!P1 LD.E.64 R48, [R14.64] ;  /* 0x000000040e309980 */ /* 0x000366000c101b00 */
[C---:B------:R-:W-:Y:S01]  /*22d50*/  @!P0 IMAD.WIDE R8, R6.reuse, 0x2, R8 ;  /* 0x0000000206088825 */ /* 0x040fe200078e0208 */
[----:B------:R1:W5:Y:S03]  /*22d60*/  @!P1 LD.E.64 R50, [R10.64] ;  /* 0x000000040a329980 */ /* 0x000366000c101b00 */
[----:B------:R-:W-:Y:S01]  /*22d70*/  @!P0 IMAD.WIDE R2, R6, 0x2, R2 ;  /* 0x0000000206028825 */ /* 0x000fe200078e0202 */
[----:B------:R1:W5:Y:S04]  /*22d80*/  @!P0 LD.E.64 R58, [R8.64] ;  /* 0x00000004083a8980 */ /* 0x000368000c101b00 */
[----:B------:R1:W5:Y:S02]  /*22d90*/  @!P0 LD.E.64 R52, [R2.64] ;  /* 0x0000000402348980 */ /* 0x000364000c101b00 */
.L_x_2591:
[----:B------:R-:W-:Y:S05]  /*22da0*/  BSYNC B0 ;  /* 0x0000000000007941 */ /* 0x000fea0003800000 */
.L_x_2590:
        /* <DEDUP_REMOVED lines=30> */
[----:B------:R-:W-:Y:S02]  /*22f90*/  PRMT R91, R3, 0x7610, R91 ;  /* 0x00007610035b7816 */ /* 0x000fe4000000005b */
[----:B------:R-:W-:Y:S01]  /*22fa0*/  PRMT R94, R2, 0x7610, R94 ;  /* 0x00007610025e7816 */ /* 0x000fe2000000005e */
[----:B------:R-:W-:Y:S05]  /*22fb0*/  BRA.DIV ~URZ, `(.L_x_2592) ;  /* 0x00008cb27f007947 */ /* 0x000fea000b800000 */
[----:B------:R1:W3:Y:S02]  /*22fc0*/  SHFL.IDX PT, R6, R29, 0x2, 0x181f ;  /* 0x00581f001d067f89 */ /* 0x0002e400000e0000 */
.L_x_2662:
[----:B------:R-:W-:Y:S05]  /*22fd0*/  BRA.DIV ~URZ, `(.L_x_2593) ;  /* 0x00008d027f007947 */ /* 0x000fea000b800000 */
[----:B------:R4:W1:Y:S01]  /*22fe0*/  SHFL.IDX PT, R8, R34, 0x2, 0x181f ;  /* 0x00581f0022087f89 */ /* 0x00086200000e0000 */
[----:B--23--:R-:W-:-:S03]  /*22ff0*/  MOV R9, R6 ;  /* 0x0000000600097202 */ /* 0x00cfc60000000f00 */
[----:B------:R4:W2:Y:S04]  /*23000*/  SHFL.IDX PT, R10, R28, 0x2, 0x181f ;  /* 0x00581f001c0a7f89 */ /* 0x0008a800000e0000 */
[----:B------:R4:W3:Y:S02]  /*23010*/  SHFL.IDX PT, R2, R35, 0x2, 0x181f ;  /* 0x00581f0023027f89 */ /* 0x0008e400000e0000 */
.L_x_2663:
        /* <DEDUP_REMOVED lines=11> */
[----:B--2---:R-:W-:-:S06]  /*230d0*/  IMAD.MOV.U32 R3, RZ, RZ, R10 ;  /* 0x000000ffff037224 */ /* 0x004fcc00078e000a */
        /* <DEDUP_REMOVED lines=8> */
[C---:B-1----:R-:W-:Y:S02]  /*23160*/  @!P1 IMAD.WIDE R10, R4.reuse, 0x2, R8 ;  /* 0x00000002040a9825 */ /* 0x042fe400078e0208 */
[----:B------:R-:W-:Y:S02]  /*23170*/  @!P0 SHF.R.S32.HI R6, RZ, 0x1f, R13 ;  /* 0x0000001fff068819 */ /* 0x000fe4000001140d */
[----:B---3--:R-:W-:Y:S01]  /*23180*/  @!P1 IMAD.WIDE R16, R4, 0x2, R2 ;  /* 0x0000000204109825 */ /* 0x008fe200078e0202 */
        /* <DEDUP_REMOVED lines=30> */
.L_x_2595:
[----:B------:R-:W-:Y:S05]  /*23370*/  BSYNC B0 ;  /* 0x0000000000007941 */ /* 0x000fea0003800000 */
.L_x_2594:
[----:B-1---5:R-:W-:Y:S01]  /*23380*/  IMAD.MOV.U32 R3, RZ, RZ, R68 ;  /* 0x000000ffff037224 */ /* 0x022fe200078e0044 */
[----:B------:R-:W-:Y:S01]  /*23390*/  CS2R R82, SRZ ;  /* 0x0000000000527805 */ /* 0x000fe2000001ff00 */
[----:B---3--:R-:W-:-:S02]  /*233a0*/  IMAD.MOV.U32 R2, RZ, RZ, R69 ;  /* 0x000000ffff027224 */ /* 0x008fc400078e0045 */
        /* <DEDUP_REMOVED lines=23> */
[----:B------:R-:W-:Y:S01]  /*23520*/  SHF.R.S32.HI R6, RZ, 0x1f, R22 ;  /* 0x0000001fff067819 */ /* 0x000fe20000011416 */
[----:B------:R-:W-:Y:S01]  /*23530*/  IMAD.SHL.U32 R76, R76, 0x80, RZ ;  /* 0x000000804c4c7824 */ /* 0x000fe200078e00ff */
[----:B------:R-:W-:Y:S01]  /*23540*/  PRMT R106, R3, 0x7610, R106 ;  /* 0x00007610036a7816 */ /* 0x000fe2000000006a */
[----:B------:R-:W-:Y:S01]  /*23550*/  IMAD.MOV.U32 R3, RZ, RZ, R54 ;  /* 0x000000ffff037224 */ /* 0x000fe200078e0036 */
[----:B------:R-:W-:Y:S01]  /*23560*/  PRMT R107, R2, 0x7610, R107 ;  /* 0x00007610026b7816 */ /* 0x000fe2000000006b */
[----:B------:R-:W-:Y:S01]  /*23570*/  IMAD.MOV.U32 R2, RZ, RZ, R55 ;  /* 0x000000ffff027224 */ /* 0x000fe200078e0037 */
[----:B------:R-:W-:-:S02]  /*23580*/  PRMT R101, R101, 0x5410, R8 ;  /* 0x0000541065657816 */ /* 0x000fc40000000008 */
[----:B------:R-:W-:Y:S02]  /*23590*/  LEA.HI R6, R6, R22, RZ, 0x3 ;  /* 0x0000001606067211 */ /* 0x000fe400078f18ff */
[----:B------:R-:W-:Y:S02]  /*235a0*/  PRMT R101, R3, 0x7610, R101 ;  /* 0x0000761003657816 */ /* 0x000fe40000000065 */
[----:B------:R-:W-:Y:S02]  /*235b0*/  LEA.HI.SX32 R6, R6, R76, 0x1d ;  /* 0x0000004c06067211 */ /* 0x000fe400078feaff */
[----:B------:R-:W-:Y:S01]  /*235c0*/  PRMT R102, R2, 0x7610, R102 ;  /* 0x0000761002667816 */ /* 0x000fe20000000066 */
[----:B------:R-:W-:Y:S05]  /*235d0*/  BRA.DIV ~URZ, `(.L_x_2596) ;  /* 0x000088427f007947 */ /* 0x000fea000b800000 */
[----:B------:R1:W2:Y:S02]  /*235e0*/  SHFL.IDX PT, R9, R29, 0x3, 0x181f ;  /* 0x00781f001d097f89 */ /* 0x0002a400000e0000 */
.L_x_2664:
[----:B------:R-:W-:Y:S05]  /*235f0*/  BRA.DIV ~URZ, `(.L_x_2597) ;  /* 0x000088927f007947 */ /* 0x000fea000b800000 */
[----:B------:R3:W1:Y:S04]  /*23600*/  SHFL.IDX PT, R8, R34, 0x3, 0x181f ;  /* 0x00781f0022087f89 */ /* 0x00066800000e0000 */
[----:B------:R3:W4:Y:S04]  /*23610*/  SHFL.IDX PT, R10, R28, 0x3, 0x181f ;  /* 0x00781f001c0a7f89 */ /* 0x00072800000e0000 */
[----:B------:R3:W2:Y:S02]  /*23620*/  SHFL.IDX PT, R2, R35, 0x3, 0x181f ;  /* 0x00781f0023027f89 */ /* 0x0006a400000e0000 */
.L_x_2665:
[----:B------:R-:W-:Y:S01]  /*23630*/  IADD3 R6, R6, 0x60, RZ ;  /* 0x0000006006067810 */ /* 0x000fe20007ffe0ff */
[----:B------:R-:W-:Y:S01]  /*23640*/  BSSY B0, `(.L_x_2598) ;  /* 0x0000033000007945 */ /* 0x000fe20003800000 */
[----:B----4-:R-:W-:Y:S01]  /*23650*/  IMAD.MOV.U32 R3, RZ, RZ, R10 ;  /* 0x000000ffff037224 */ /* 0x010fe200078e000a */
[----:B------:R-:W-:Y:S01]  /*23660*/  CS2R R78, SRZ ;  /* 0x00000000004e7805 */ /* 0x000fe2000001ff00 */
[----:B------:R-:W-:Y:S01]  /*23670*/  ISETP.GE.AND P0, PT, R6, R23, PT ;  /* 0x000000170600720c */ /* 0x000fe20003f06270 */
[----:B------:R-:W-:Y:S01]  /*23680*/  CS2R R74, SRZ ;  /* 0x00000000004a7805 */ /* 0x000fe2000001ff00 */
[----:B---3--:R-:W-:Y:S01]  /*23690*/  CS2R R34, SRZ ;  /* 0x0000000000227805 */ /* 0x008fe2000001ff00 */
[----:B------:R-:W-:Y:S01]  /*236a0*/  CS2R R80, SRZ ;  /* 0x0000000000507805 */ /* 0x000fe2000001ff00 */
[----:B------:R-:W-:Y:S01]  /*236b0*/  CS2R R76, SRZ ;  /* 0x00000000004c7805 */ /* 0x000fe2000001ff00 */
[----:B------:R-:W-:Y:S01]  /*236c0*/  CS2R R72, SRZ ;  /* 0x0000000000487805 */ /* 0x000fe2000001ff00 */
[----:B-1----:R-:W-:-:S07]  /*236d0*/  CS2R R28, SRZ ;  /* 0x00000000001c7805 */ /* 0x002fce000001ff00 */
[----:B------:R-:W-:Y:S05]  /*236e0*/  @P0 BRA `(.L_x_2599) ;  /* 0x0000028000000947 */ /* 0x000fea0003800000 */
[C---:B------:R-:W-:Y:S01]  /*236f0*/  IADD3 R13, R4.reuse, 0x20, RZ ;  /* 0x00000020040d7810 */ /* 0x040fe20007ffe0ff */
[----:B------:R-:W-:Y:S01]  /*23700*/  CS2R R34, SRZ ;  /* 0x0000000000227805 */ /* 0x000fe2000001ff00 */
[-C--:B------:R-:W-:Y:S02]  /*23710*/  ISETP.GE.AND P0, PT, R4, R0.reuse, PT ;  /* 0x000000000400720c */ /* 0x080fe40003f06270 */
[----:B------:R-:W-:Y:S01]  /*23720*/  ISETP.GE.AND P2, PT, R13, R0, PT ;  /* 0x000000000d00720c */ /* 0x000fe20003f46270 */
[----:B------:R-:W-:-:S10]  /*23730*/  CS2R R28, SRZ ;  /* 0x00000000001c7805 */ /* 0x000fd4000001ff00 */
[----:B--2---:R-:W-:Y:S02]  /*23740*/  @!P0 IMAD.WIDE R10, R4, 0x2, R8 ;  /* 0x00000002040a8825 */ /* 0x004fe400078e0208 */
[----:B------:R-:W-:-:S03]  /*23750*/  @!P2 SHF.R.S32.HI R6, RZ, 0x1f, R13 ;  /* 0x0000001fff06a819 */ /* 0x000fc6000001140d */
[----:B------:R1:W5:Y:S01]  /*23760*/  @!P0 LD.E.64 R34, [R10.64] ;  /* 0x000000040a228980 */ /* 0x000362000c101b00 */
[----:B------:R-:W-:Y:S02]  /*23770*/  @!P2 LEA.HI R6, R6, R13, RZ, 0x2 ;  /* 0x0000000d0606a211 */ /* 0x000fe400078f10ff */
[----:B------:R-:W-:Y:S02]  /*23780*/  IADD3 R13, R4, 0x40, RZ ;  /* 0x00000040040d7810 */ /* 0x000fe40007ffe0ff */
[----:B------:R-:W-:Y:S02]  /*23790*/  @!P2 LOP3.LUT R6, R6, 0xfffffffc, RZ, 0xc0, !PT ;  /* 0xfffffffc0606a812 */ /* 0x000fe400078ec0ff */
[----:B------:R-:W-:Y:S01]  /*237a0*/  ISETP.GE.AND P1, PT, R13, R0, PT ;  /* 0x000000000d00720c */ /* 0x000fe20003f26270 */
[----:B------:R-:W-:Y:S01]  /*237b0*/  CS2R R74, SRZ ;  /* 0x00000000004a7805 */ /* 0x000fe2000001ff00 */
[----:B-1----:R-:W-:-:S05]  /*237c0*/  @!P0 IMAD.WIDE R10, R4, 0x2, R2 ;  /* 0x00000002040a8825 */ /* 0x002fca00078e0202 */
[----:B------:R1:W5:Y:S01]  /*237d0*/  @!P0 LD.E.64 R28, [R10.64] ;  /* 0x000000040a1c8980 */ /* 0x000362000c101b00 */
[----:B------:R-:W-:Y:S01]  /*237e0*/  CS2R R72, SRZ ;  /* 0x0000000000487805 */ /* 0x000fe2000001ff00 */
[----:B------:R-:W-:Y:S01]  /*237f0*/  CS2R R78, SRZ ;  /* 0x00000000004e7805 */ /* 0x000fe2000001ff00 */
[----:B-1----:R-:W-:-:S05]  /*23800*/  @!P2 IMAD.WIDE R10, R6, 0x2, R8 ;  /* 0x00000002060aa825 */ /* 0x002fca00078e0208 */
[----:B------:R1:W5:Y:S02]  /*23810*/  @!P2 LD.E.64 R74, [R10.64] ;  /* 0x000000040a4aa980 */ /* 0x000364000c101b00 */
[----:B-1----:R-:W-:Y:S01]  /*23820*/  @!P2 IMAD.WIDE R10, R6, 0x2, R2 ;  /* 0x00000002060aa825 */ /* 0x002fe200078e0202 */
[----:B------:R-:W-:-:S04]  /*23830*/  @!P1 SHF.R.S32.HI R6, RZ, 0x1f, R13 ;  /* 0x0000001fff069819 */ /* 0x000fc8000001140d */
[----:B------:R-:W-:Y:S01]  /*23840*/  @!P1 LEA.HI R6, R6, R13, RZ, 0x2 ;  /* 0x0000000d06069211 */ /* 0x000fe200078f10ff */
[----:B------:R1:W5:Y:S01]  /*23850*/  @!P2 LD.E.64 R72, [R10.64] ;  /* 0x000000040a48a980 */ /* 0x000362000c101b00 */
[----:B------:R-:W-:Y:S02]  /*23860*/  IADD3 R13, R4, 0x60, RZ ;  /* 0x00000060040d7810 */ /* 0x000fe40007ffe0ff */
[----:B------:R-:W-:Y:S02]  /*23870*/  @!P1 LOP3.LUT R6, R6, 0xfffffffc, RZ, 0xc0, !PT ;  /* 0xfffffffc06069812 */ /* 0x000fe400078ec0ff */
[----:B------:R-:W-:Y:S01]  /*23880*/  ISETP.GE.AND P0, PT, R13, R0, PT ;  /* 0x000000000d00720c */ /* 0x000fe20003f06270 */
[----:B------:R-:W-:Y:S01]  /*23890*/  CS2R R76, SRZ ;  /* 0x00000000004c7805 */ /* 0x000fe2000001ff00 */
[----:B------:R-:W-:Y:S01]  /*238a0*/  CS2R R82, SRZ ;  /* 0x0000000000527805 */ /* 0x000fe2000001ff00 */
[----:B-1----:R-:W-:-:S05]  /*238b0*/  @!P1 IMAD.WIDE R10, R6, 0x2, R8 ;  /* 0x00000002060a9825 */ /* 0x002fca00078e0208 */
[----:B------:R1:W5:Y:S01]  /*238c0*/  @!P1 LD.E.64 R78, [R10.64] ;  /* 0x000000040a4e9980 */ /* 0x000362000c101b00 */
[----:B------:R-:W-:-:S04]  /*238d0*/  CS2R R80, SRZ ;  /* 0x0000000000507805 */ /* 0x000fc8000001ff00 */
[----:B-1----:R-:W-:-:S04]  /*238e0*/  @!P0 SHF.R.S32.HI R10, RZ, 0x1f, R13 ;  /* 0x0000001fff0a8819 */ /* 0x002fc8000001140d */
[----:B------:R-:W-:Y:S01]  /*238f0*/  @!P0 LEA.HI R13, R10, R13, RZ, 0x2 ;  /* 0x0000000d0a0d8211 */ /* 0x000fe200078f10ff */
[----:B------:R-:W-:-:S03]  /*23900*/  @!P1 IMAD.WIDE R10, R6, 0x2, R2 ;  /* 0x00000002060a9825 */ /* 0x000fc600078e0202 */
[----:B------:R-:W-:Y:S02]  /*23910*/  @!P0 LOP3.LUT R6, R13, 0xfffffffc, RZ, 0xc0, !PT ;  /* 0xfffffffc0d068812 */ /* 0x000fe400078ec0ff */
[----:B------:R1:W5:Y:S03]  /*23920*/  @!P1 LD.E.64 R76, [R10.64] ;  /* 0x000000040a4c9980 */ /* 0x000366000c101b00 */
[----:B------:R-:W-:-:S04]  /*23930*/  @!P0 IMAD.WIDE R8, R6, 0x2, R8 ;  /* 0x0000000206088825 */ /* 0x000fc800078e0208 */
[----:B------:R-:W-:Y:S01]  /*23940*/  @!P0 IMAD.WIDE R2, R6, 0x2, R2 ;  /* 0x0000000206028825 */ /* 0x000fe200078e0202 */
[----:B------:R1:W5:Y:S04]  /*23950*/  @!P0 LD.E.64 R82, [R8.64] ;  /* 0x0000000408528980 */ /* 0x000368000c101b00 */
[----:B------:R1:W5:Y:S02]  /*23960*/  @!P0 LD.E.64 R80, [R2.64] ;  /* 0x0000000402508980 */ /* 0x000364000c101b00 */
.L_x_2599:
[----:B------:R-:W-:Y:S05]  /*23970*/  BSYNC B0 ;  /* 0x0000000000007941 */ /* 0x000fea0003800000 */
.L_x_2598:
[----:B-1----:R-:W-:Y:S01]  /*23980*/  IADD3 R8, R93, -c[0x0][0x20], RZ ;  /* 0x800008005d087a10 */ /* 0x002fe20007ffe0ff */
[----:B------:R-:W-:-:S04]  /*23990*/  DEPBAR.LE SB0, 0x1 ;  /* 0x000080400000791a */ /* 0x000fc80000000000 */
[----:B--2---:R1:W2:Y:S04]  /*239a0*/  LDL.64 R2, [R8+0x20] ;  /* 0x0000200008027983 */ /* 0x0042a80000100a00 */
[----:B-1----:R-:W3:Y:S01]  /*239b0*/  LDL.64 R8, [R8+0x28] ;  /* 0x0000280008087983 */ /* 0x002ee20000100a00 */
[----:B------:R-:W-:Y:S03]  /*239c0*/  WARPSYNC 0xffffffff ;  /* 0xffffffff00007948 */ /* 0x000fe60003800000 */
[----:B------:R-:W-:Y:S01]  /*239d0*/  BAR.SYNC.DEFER_BLOCKING 0x0 ;  /* 0x0000000000007b1d */ /* 0x000fe20000010000 */
[----:B------:R-:W-:-:S05]  /*239e0*/  SHF.R.S32.HI R6, RZ, 0x1f, R22 ;  /* 0x0000001fff067819 */ /* 0x000fca0000011416 */
[----:B--2---:R1:W2:Y:S04]  /*239f0*/  LD.E R13, [R2.64] ;  /* 0x00000004020d7980 */ /* 0x0042a8000c101900 */
[----:B---3--:R3:W4:Y:S01]  /*23a00*/  LD.E.64 R10, [R8.64] ;  /* 0x00000004080a7980 */ /* 0x008722000c101b00 */
[----:B------:R-:W-:Y:S01]  /*23a10*/  BSSY B1, `(.L_x_2600) ;  /* 0x00000eb000017945 */ /* 0x000fe20003800000 */
[CC--:B-1----:R-:W-:Y:S02]  /*23a20*/  LEA.HI R2, R6.reuse, R22.reuse, RZ, 0x3 ;  /* 0x0000001606027211 */ /* 0x0c2fe400078f18ff */
[----:B------:R-:W-:Y:S02]  /*23a30*/  LEA.HI R6, R6, R22, RZ, 0x6 ;  /* 0x0000001606067211 */ /* 0x000fe400078f30ff */
[----:B------:R-:W-:-:S05]  /*23a40*/  LOP3.LUT R2, R2, 0xfffffff8, RZ, 0xc0, !PT ;  /* 0xfffffff802027812 */ /* 0x000fca00078ec0ff */
[----:B------:R-:W-:Y:S02]  /*23a50*/  IMAD.IADD R3, R22, 0x1, -R2 ;  /* 0x0000000116037824 */ /* 0x000fe400078e0a02 */
[----:B------:R-:W-:Y:S02]  /*23a60*/  IMAD.SHL.U32 R2, R92, 0x40, RZ ;  /* 0x000000405c027824 */ /* 0x000fe400078e00ff */
[----:B------:R-:W-:-:S03]  /*23a70*/  IMAD.SHL.U32 R3, R3, 0x8, RZ ;  /* 0x0000000803037824 */ /* 0x000fc600078e00ff */
[----:B------:R-:W-:-:S04]  /*23a80*/  LOP3.LUT R2, R2, 0x1c0, RZ, 0xc0, !PT ;  /* 0x000001c002027812 */ /* 0x000fc800078ec0ff */
[----:B------:R-:W-:Y:S02]  /*23a90*/  LOP3.LUT R3, R2, 0x38, R3, 0xf8, !PT ;  /* 0x0000003802037812 */ /* 0x000fe400078ef803 */
[----:B---3--:R-:W-:Y:S01]  /*23aa0*/  SHF.R.U32.HI R8, RZ, 0x3, R2 ;  /* 0x00000003ff087819 */ /* 0x008fe20000011602 */
[----:B------:R-:W-:-:S03]  /*23ab0*/  IMAD.SHL.U32 R2, R6, 0x8, RZ ;  /* 0x0000000806027824 */ /* 0x000fc600078e00ff */
[----:B------:R-:W-:Y:S01]  /*23ac0*/  LOP3.LUT R8, R3, R8, RZ, 0x3c, !PT ;  /* 0x0000000803087212 */ /* 0x000fe200078e3cff */
[----:B-----5:R-:W-:-:S03]  /*23ad0*/  IMAD.MOV.U32 R3, RZ, RZ, R82 ;  /* 0x000000ffff037224 */ /* 0x020fc600078e0052 */
[----:B------:R-:W-:Y:S01]  /*23ae0*/  LOP3.LUT R8, R8, 0xfffffe00, R2, 0xf8, !PT ;  /* 0xfffffe0008087812 */ /* 0x000fe200078ef802 */
[----:B------:R-:W-:Y:S01]  /*23af0*/  IMAD.MOV.U32 R2, RZ, RZ, R83 ;  /* 0x000000ffff027224 */ /* 0x000fe200078e0053 */
[----:B------:R-:W-:Y:S01]  /*23b00*/  PRMT R117, R117, 0x5410, R3 ;  /* 0x0000541075757816 */ /* 0x000fe20000000003 */
[----:B------:R-:W-:-:S03]  /*23b10*/  IMAD.MOV.U32 R3, RZ, RZ, R78 ;  /* 0x000000ffff037224 */ /* 0x000fc600078e004e */
[----:B------:R-:W-:Y:S01]  /*23b20*/  PRMT R118, R118, 0x5410, R2 ;  /* 0x0000541076767816 */ /* 0x000fe20000000002 */
        /* <DEDUP_REMOVED lines=13> */
[----:B------:R-:W-:-:S04]  /*23c00*/  PRMT R117, R3, 0x7610, R117 ;  /* 0x0000761003757816 */ /* 0x000fc80000000075 */
[----:B------:R-:W-:Y:S01]  /*23c10*/  PRMT R118, R2, 0x7610, R118 ;  /* 0x0000761002767816 */ /* 0x000fe20000000076 */
[----:B------:R-:W-:-:S05]  /*23c20*/  IMAD.MOV.U32 R2, RZ, RZ, R76 ;  /* 0x000000ffff027224 */ /* 0x000fca00078e004c */
        /* <DEDUP_REMOVED lines=11> */
[----:B--2---:R-:W-:-:S05]  /*23ce0*/  IMAD R13, R13, -0x80, R23 ;  /* 0xffffff800d0d7824 */ /* 0x004fca00078e0217 */
[----:B------:R-:W-:-:S04]  /*23cf0*/  IMNMX R84, R13, 0x80, PT ;  /* 0x000000800d547817 */ /* 0x000fc80003800200 */
[----:B------:R-:W-:Y:S01]  /*23d00*/  ISETP.GE.AND P0, PT, R92, R84, PT ;  /* 0x000000545c00720c */ /* 0x000fe20003f06270 */
[----:B----4-:R-:W-:-:S12]  /*23d10*/  IMAD.WIDE.U32 R8, R8, 0x2, R10 ;  /* 0x0000000208087825 */ /* 0x010fd800078e000a */
[----:B------:R-:W-:Y:S05]  /*23d20*/  @P0 BRA `(.L_x_2601) ;  /* 0x00000b9000000947 */ /* 0x000fea0003800000 */
[----:B------:R-:W-:Y:S01]  /*23d30*/  ISETP.GE.AND P0, PT, R4, R0, PT ;  /* 0x000000000400720c */ /* 0x000fe20003f06270 */
[----:B------:R-:W-:-:S12]  /*23d40*/  BSSY B0, `(.L_x_2602) ;  /* 0x000002c000007945 */ /* 0x000fd80003800000 */
[----:B------:R-:W-:Y:S05]  /*23d50*/  @P0 BRA `(.L_x_2603) ;  /* 0x000002a000000947 */ /* 0x000fea0003800000 */
[--C-:B------:R-:W-:Y:S02]  /*23d60*/  SHF.R.U64 R11, R18, 0x10, R19.reuse ;  /* 0x00000010120b7819 */ /* 0x100fe40000001213 */
[----:B------:R-:W-:Y:S02]  /*23d70*/  SHF.R.U32.HI R2, RZ, 0x10, R19 ;  /* 0x00000010ff027819 */ /* 0x000fe40000011613 */
[----:B------:R-:W2:Y:S01]  /*23d80*/  LD.E.128 R16, [R8.64] ;  /* 0x0000000408107980 */ /* 0x000ea2000c101d00 */
[--C-:B------:R-:W-:Y:S02]  /*23d90*/  SHF.R.U32.HI R6, RZ, 0x10, R21.reuse ;  /* 0x00000010ff067819 */ /* 0x100fe40000011615 */
[----:B------:R-:W-:Y:S01]  /*23da0*/  HADD2.F32 R10, -RZ, R2.H0_H0 ;  /* 0x20000002ff0a7230 */ /* 0x000fe20000004100 */
[----:B------:R-:W-:Y:S01]  /*23db0*/  SHF.R.U64 R13, R20, 0x10, R21 ;  /* 0x00000010140d7819 */ /* 0x000fe20000001215 */
[----:B------:R-:W-:-:S04]  /*23dc0*/  HADD2.F32 R11, -RZ, R11.H0_H0 ;  /* 0x2000000bff0b7230 */ /* 0x000fc80000004100 */
[----:B------:R-:W-:Y:S02]  /*23dd0*/  HADD2.F32 R13, -RZ, R13.H0_H0 ;  /* 0x2000000dff0d7230 */ /* 0x000fe40000004100 */
[--C-:B--2---:R-:W-:Y:S02]  /*23de0*/  HADD2.F32 R2, -RZ, R19.reuse.H1_H1 ;  /* 0x30000013ff027230 */ /* 0x104fe40000004100 */
[----:B------:R-:W-:Y:S02]  /*23df0*/  HADD2.F32 R3, -RZ, R19.H0_H0 ;  /* 0x20000013ff037230 */ /* 0x000fe40000004100 */
[----:B------:R-:W-:Y:S01]  /*23e00*/  HADD2.F32 R19, -RZ, R6.H0_H0 ;  /* 0x20000006ff137230 */ /* 0x000fe20000004100 */
[----:B------:R-:W-:-:S04]  /*23e10*/  FMUL.FTZ R6, R2, R10 ;  /* 0x0000000a02067220 */ /* 0x000fc80000410000 */
[-C--:B------:R-:W-:Y:S02]  /*23e20*/  FFMA.FTZ R6, R3, R19.reuse, -R6 ;  /* 0x0000001303067223 */ /* 0x080fe40000010806 */
[----:B------:R-:W-:-:S04]  /*23e30*/  FMUL.FTZ R19, R2, R19 ;  /* 0x0000001302137220 */ /* 0x000fc80000410000 */
[----:B------:R-:W-:Y:S01]  /*23e40*/  FFMA.FTZ R19, R3, R10, R19 ;  /* 0x0000000a03137223 */ /* 0x000fe20000010013 */
[----:B------:R-:W-:-:S04]  /*23e50*/  HADD2.F32 R2, -RZ, R85.H0_H0 ;  /* 0x20000055ff027230 */ /* 0x000fc80000004100 */
[----:B------:R-:W-:Y:S01]  /*23e60*/  F2FP.PACK_AB R19, R19, R6 ;  /* 0x000000061313723e */ /* 0x000fe200000000ff */
[----:B------:R-:W-:Y:S02]  /*23e70*/  HADD2.F32 R6, -RZ, R16.H1_H1 ;  /* 0x30000010ff067230 */ /* 0x000fe40000004100 */
[----:B------:R-:W-:Y:S02]  /*23e80*/  HADD2.F32 R3, -RZ, R86.H0_H0 ;  /* 0x20000056ff037230 */ /* 0x000fe40000004100 */
[----:B------:R-:W-:Y:S01]  /*23e90*/  HADD2.F32 R10, -RZ, R16.H0_H0 ;  /* 0x20000010ff0a7230 */ /* 0x000fe20000004100 */
[----:B------:R-:W-:-:S04]  /*23ea0*/  FMUL.FTZ R14, R6, R2 ;  /* 0x00000002060e7220 */ /* 0x000fc80000410000 */
[-C--:B------:R-:W-:Y:S02]  /*23eb0*/  FFMA.FTZ R15, R10, R3.reuse, -R14 ;  /* 0x000000030a0f7223 */ /* 0x080fe4000001080e */
[----:B------:R-:W-:Y:S01]  /*23ec0*/  FMUL.FTZ R3, R6, R3 ;  /* 0x0000000306037220 */ /* 0x000fe20000410000 */
[----:B------:R-:W-:-:S03]  /*23ed0*/  HADD2.F32 R6, -RZ, R18.H1_H1 ;  /* 0x30000012ff067230 */ /* 0x000fc60000004100 */
[----:B------:R-:W-:Y:S01]  /*23ee0*/  FFMA.FTZ R16, R10, R2, R3 ;  /* 0x000000020a107223 */ /* 0x000fe20000010003 */
[----:B------:R-:W-:Y:S02]  /*23ef0*/  HADD2.F32 R3, -RZ, R86.H1_H1 ;  /* 0x30000056ff037230 */ /* 0x000fe40000004100 */
[----:B------:R-:W-:Y:S02]  /*23f00*/  HADD2.F32 R2, -RZ, R85.H1_H1 ;  /* 0x30000055ff027230 */ /* 0x000fe40000004100 */
[----:B------:R-:W-:Y:S01]  /*23f10*/  HADD2.F32 R10, -RZ, R18.H0_H0 ;  /* 0x20000012ff0a7230 */ /* 0x000fe20000004100 */
[CC--:B------:R-:W-:Y:S02]  /*23f20*/  FMUL.FTZ R18, R6.reuse, R3.reuse ;  /* 0x0000000306127220 */ /* 0x0c0fe40000410000 */
[-C--:B------:R-:W-:Y:S02]  /*23f30*/  FMUL.FTZ R14, R6, R2.reuse ;  /* 0x00000002060e7220 */ /* 0x080fe40000410000 */
[C---:B------:R-:W-:Y:S01]  /*23f40*/  FFMA.FTZ R18, R10.reuse, R2, R18 ;  /* 0x000000020a127223 */ /* 0x040fe20000010012 */
[--C-:B------:R-:W-:Y:S01]  /*23f50*/  HADD2.F32 R2, -RZ, R17.reuse.H1_H1 ;  /* 0x30000011ff027230 */ /* 0x100fe20000004100 */
[----:B------:R-:W-:Y:S01]  /*23f60*/  FFMA.FTZ R14, R10, R3, -R14 ;  /* 0x000000030a0e7223 */ /* 0x000fe2000001080e */
[----:B------:R-:W-:-:S03]  /*23f70*/  HADD2.F32 R3, -RZ, R17.H0_H0 ;  /* 0x20000011ff037230 */ /* 0x000fc60000004100 */
[C---:B------:R-:W-:Y:S02]  /*23f80*/  FMUL.FTZ R6, R2.reuse, R11 ;  /* 0x0000000b02067220 */ /* 0x040fe40000410000 */
[-C--:B------:R-:W-:Y:S02]  /*23f90*/  FMUL.FTZ R17, R2, R13.reuse ;  /* 0x0000000d02117220 */ /* 0x080fe40000410000 */
[C---:B------:R-:W-:Y:S02]  /*23fa0*/  FFMA.FTZ R6, R3.reuse, R13, -R6 ;  /* 0x0000000d03067223 */ /* 0x040fe40000010806 */
[----:B------:R-:W-:Y:S01]  /*23fb0*/  FFMA.FTZ R17, R3, R11, R17 ;  /* 0x0000000b03117223 */ /* 0x000fe20000010011 */
[----:B------:R-:W-:Y:S02]  /*23fc0*/  F2FP.PACK_AB R18, R18, R14 ;  /* 0x0000000e1212723e */ /* 0x000fe400000000ff */
[----:B------:R-:W-:Y:S02]  /*23fd0*/  F2FP.PACK_AB R16, R16, R15 ;  /* 0x0000000f1010723e */ /* 0x000fe400000000ff */
[----:B------:R-:W-:-:S05]  /*23fe0*/  F2FP.PACK_AB R17, R17, R6 ;  /* 0x000000061111723e */ /* 0x000fca00000000ff */
[----:B------:R1:W-:Y:S02]  /*23ff0*/  ST.E.128 [R8.64], R16 ;  /* 0x0000001008007985 */ /* 0x0003e4000c101d04 */
.L_x_2603:
[----:B------:R-:W-:Y:S05]  /*24000*/  BSYNC B0 ;  /* 0x0000000000007941 */ /* 0x000fea0003800000 */
.L_x_2602:
[----:B------:R-:W-:Y:S01]  /*24010*/  IADD3 R2, R4, 0x20, RZ ;  /* 0x0000002004027810 */ /* 0x000fe20007ffe0ff */
[----:B------:R-:W-:Y:S03]  /*24020*/  BSSY B0, `(.L_x_2604) ;  /* 0x000002d000007945 */ /* 0x000fe60003800000 */
[----:B------:R-:W-:-:S13]  /*24030*/  ISETP.GE.AND P0, PT, R2, R0, PT ;  /* 0x000000000200720c */ /* 0x000fda0003f06270 */
[----:B------:R-:W-:Y:S05]  /*24040*/  @P0 BRA `(.L_x_2605) ;  /* 0x000002a000000947 */ /* 0x000fea0003800000 */
[----:B-1----:R-:W2:Y:S01]  /*24050*/  LD.E.128 R16, [R8.64+0x4000] ;  /* 0x0040000408107980 */ /* 0x002ea2000c101d00 */
[----:B------:R-:W-:Y:S02]  /*24060*/  SHF.R.U32.HI R2, RZ, 0x10, R27 ;  /* 0x00000010ff027819 */ /* 0x000fe4000001161b */
[--C-:B------:R-:W-:Y:S02]  /*24070*/  SHF.R.U32.HI R6, RZ, 0x10, R25.reuse ;  /* 0x00000010ff067819 */ /* 0x100fe40000011619 */
[----:B------:R-:W-:Y:S01]  /*24080*/  SHF.R.U64 R13, R24, 0x10, R25 ;  /* 0x00000010180d7819 */ /* 0x000fe20000001219 */
[----:B------:R-:W-:Y:S01]  /*24090*/  HADD2.F32 R10, -RZ, R2.H0_H0 ;  /* 0x20000002ff0a7230 */ /* 0x000fe20000004100 */
[----:B------:R-:W-:-:S03]  /*240a0*/  SHF.R.U64 R11, R26, 0x10, R27 ;  /* 0x000000101a0b7819 */ /* 0x000fc6000000121b */
[----:B------:R-:W-:Y:S02]  /*240b0*/  HADD2.F32 R13, -RZ, R13.H0_H0 ;  /* 0x2000000dff0d7230 */ /* 0x000fe40000004100 */
        /* <DEDUP_REMOVED lines=34> */
[----:B------:R1:W-:Y:S02]  /*242e0*/  ST.E.128 [R8.64+0x4000], R16 ;  /* 0x0040001008007985 */ /* 0x0003e4000c101d04 */
.L_x_2605:
[----:B------:R-:W-:Y:S05]  /*242f0*/  BSYNC B0 ;  /* 0x0000000000007941 */ /* 0x000fea0003800000 */
.L_x_2604:
[----:B------:R-:W-:Y:S01]  /*24300*/  IADD3 R2, R4, 0x40, RZ ;  /* 0x0000004004027810 */ /* 0x000fe20007ffe0ff */
[----:B------:R-:W-:Y:S03]  /*24310*/  BSSY B0, `(.L_x_2606) ;  /* 0x000002d000007945 */ /* 0x000fe60003800000 */
[----:B------:R-:W-:-:S13]  /*24320*/  ISETP.GE.AND P0, PT, R2, R0, PT ;  /* 0x000000000200720c */ /* 0x000fda0003f06270 */
[----:B------:R-:W-:Y:S05]  /*24330*/  @P0 BRA `(.L_x_2607) ;  /* 0x000002a000000947 */ /* 0x000fea0003800000 */
[----:B-1----:R-:W2:Y:S01]  /*24340*/  LD.E.128 R16, [R8.64+0x8000] ;  /* 0x0080000408107980 */ /* 0x002ea2000c101d00 */
[----:B------:R-:W-:Y:S02]  /*24350*/  SHF.R.U32.HI R2, RZ, 0x10, R33 ;  /* 0x00000010ff027819 */ /* 0x000fe40000011621 */
[----:B------:R-:W-:Y:S02]  /*24360*/  SHF.R.U32.HI R3, RZ, 0x10, R31 ;  /* 0x00000010ff037819 */ /* 0x000fe4000001161f */
[----:B------:R-:W-:Y:S01]  /*24370*/  SHF.R.U64 R13, R32, 0x10, R33 ;  /* 0x00000010200d7819 */ /* 0x000fe20000001221 */
[----:B------:R-:W-:Y:S02]  /*24380*/  HADD2.F32 R2, -RZ, R2.H0_H0 ;  /* 0x20000002ff027230 */ /* 0x000fe40000004100 */
[----:B------:R-:W-:Y:S02]  /*24390*/  HADD2.F32 R3, -RZ, R3.H0_H0 ;  /* 0x20000003ff037230 */ /* 0x000fe40000004100 */
[----:B------:R-:W-:-:S02]  /*243a0*/  HADD2.F32 R13, -RZ, R13.H0_H0 ;  /* 0x2000000dff0d7230 */ /* 0x000fc40000004100 */
[--C-:B--2---:R-:W-:Y:S02]  /*243b0*/  HADD2.F32 R6, -RZ, R19.reuse.H1_H1 ;  /* 0x30000013ff067230 */ /* 0x104fe40000004100 */
[----:B------:R-:W-:-:S03]  /*243c0*/  HADD2.F32 R10, -RZ, R19.H0_H0 ;  /* 0x20000013ff0a7230 */ /* 0x000fc60000004100 */
[CC--:B------:R-:W-:Y:S02]  /*243d0*/  FMUL.FTZ R11, R6.reuse, R2.reuse ;  /* 0x00000002060b7220 */ /* 0x0c0fe40000410000 */
[-C--:B------:R-:W-:Y:S02]  /*243e0*/  FMUL.FTZ R6, R6, R3.reuse ;  /* 0x0000000306067220 */ /* 0x080fe40000410000 */
[C---:B------:R-:W-:Y:S01]  /*243f0*/  FFMA.FTZ R14, R10.reuse, R3, -R11 ;  /* 0x000000030a0e7223 */ /* 0x040fe2000001080b */
[--C-:B------:R-:W-:Y:S01]  /*24400*/  HADD2.F32 R3, -RZ, R89.reuse.H1_H1 ;  /* 0x30000059ff037230 */ /* 0x100fe20000004100 */
[----:B------:R-:W-:Y:S01]  /*24410*/  FFMA.FTZ R19, R10, R2, R6 ;  /* 0x000000020a137223 */ /* 0x000fe20000010006 */
[----:B------:R-:W-:Y:S02]  /*24420*/  HADD2.F32 R2, -RZ, R89.H0_H0 ;  /* 0x20000059ff027230 */ /* 0x000fe40000004100 */
[--C-:B------:R-:W-:Y:S02]  /*24430*/  HADD2.F32 R6, -RZ, R16.reuse.H1_H1 ;  /* 0x30000010ff067230 */ /* 0x100fe40000004100 */
[----:B------:R-:W-:Y:S01]  /*24440*/  HADD2.F32 R10, -RZ, R16.H0_H0 ;  /* 0x20000010ff0a7230 */ /* 0x000fe20000004100 */
[----:B------:R-:W-:-:S02]  /*24450*/  F2FP.PACK_AB R19, R19, R14 ;  /* 0x0000000e1313723e */ /* 0x000fc400000000ff */
[CC--:B------:R-:W-:Y:S02]  /*24460*/  FMUL.FTZ R11, R6.reuse, R2.reuse ;  /* 0x00000002060b7220 */ /* 0x0c0fe40000410000 */
[-C--:B------:R-:W-:Y:S02]  /*24470*/  FMUL.FTZ R6, R6, R3.reuse ;  /* 0x0000000306067220 */ /* 0x080fe40000410000 */
[C---:B------:R-:W-:Y:S01]  /*24480*/  FFMA.FTZ R20, R10.reuse, R3, -R11 ;  /* 0x000000030a147223 */ /* 0x040fe2000001080b */
[----:B------:R-:W-:Y:S01]  /*24490*/  HADD2.F32 R3, -RZ, R90.H1_H1 ;  /* 0x3000005aff037230 */ /* 0x000fe20000004100 */
[----:B------:R-:W-:Y:S01]  /*244a0*/  FFMA.FTZ R16, R10, R2, R6 ;  /* 0x000000020a107223 */ /* 0x000fe20000010006 */
[----:B------:R-:W-:Y:S01]  /*244b0*/  HADD2.F32 R6, -RZ, R18.H1_H1 ;  /* 0x30000012ff067230 */ /* 0x000fe20000004100 */
[----:B------:R-:W-:Y:S01]  /*244c0*/  SHF.R.U64 R11, R30, 0x10, R31 ;  /* 0x000000101e0b7819 */ /* 0x000fe2000000121f */
[----:B------:R-:W-:Y:S02]  /*244d0*/  HADD2.F32 R2, -RZ, R90.H0_H0 ;  /* 0x2000005aff027230 */ /* 0x000fe40000004100 */
[----:B------:R-:W-:Y:S01]  /*244e0*/  HADD2.F32 R10, -RZ, R18.H0_H0 ;  /* 0x20000012ff0a7230 */ /* 0x000fe20000004100 */
[CC--:B------:R-:W-:Y:S01]  /*244f0*/  FMUL.FTZ R18, R6.reuse, R3.reuse ;  /* 0x0000000306127220 */ /* 0x0c0fe20000410000 */
[----:B------:R-:W-:Y:S01]  /*24500*/  HADD2.F32 R11, -RZ, R11.H0_H0 ;  /* 0x2000000bff0b7230 */ /* 0x000fe20000004100 */
[----:B------:R-:W-:Y:S01]  /*24510*/  FMUL.FTZ R15, R6, R2 ;  /* 0x00000002060f7220 */ /* 0x000fe20000410000 */
[----:B------:R-:W-:Y:S01]  /*24520*/  F2FP.PACK_AB R16, R16, R20 ;  /* 0x000000141010723e */ /* 0x000fe200000000ff */
[C---:B------:R-:W-:Y:S01]  /*24530*/  FFMA.FTZ R18, R10.reuse, R2, R18 ;  /* 0x000000020a127223 */ /* 0x040fe20000010012 */
[--C-:B------:R-:W-:Y:S01]  /*24540*/  HADD2.F32 R2, -RZ, R17.reuse.H1_H1 ;  /* 0x30000011ff027230 */ /* 0x100fe20000004100 */
[----:B------:R-:W-:Y:S01]  /*24550*/  FFMA.FTZ R15, R10, R3, -R15 ;  /* 0x000000030a0f7223 */ /* 0x000fe2000001080f */
[----:B------:R-:W-:-:S03]  /*24560*/  HADD2.F32 R3, -RZ, R17.H0_H0 ;  /* 0x20000011ff037230 */ /* 0x000fc60000004100 */
[----:B------:R-:W-:Y:S01]  /*24570*/  FMUL.FTZ R6, R2, R13 ;  /* 0x0000000d02067220 */ /* 0x000fe20000410000 */
[----:B------:R-:W-:Y:S01]  /*24580*/  F2FP.PACK_AB R18, R18, R15 ;  /* 0x0000000f1212723e */ /* 0x000fe200000000ff */
[-C--:B------:R-:W-:Y:S02]  /*24590*/  FMUL.FTZ R17, R2, R11.reuse ;  /* 0x0000000b02117220 */ /* 0x080fe40000410000 */
[C---:B------:R-:W-:Y:S02]  /*245a0*/  FFMA.FTZ R2, R3.reuse, R11, -R6 ;  /* 0x0000000b03027223 */ /* 0x040fe40000010806 */
[----:B------:R-:W-:-:S05]  /*245b0*/  FFMA.FTZ R17, R3, R13, R17 ;  /* 0x0000000d03117223 */ /* 0x000fca0000010011 */
[----:B------:R-:W-:-:S05]  /*245c0*/  F2FP.PACK_AB R17, R17, R2 ;  /* 0x000000021111723e */ /* 0x000fca00000000ff */
[----:B------:R1:W-:Y:S02]  /*245d0*/  ST.E.128 [R8.64+0x8000], R16 ;  /* 0x0080001008007985 */ /* 0x0003e4000c101d04 */
.L_x_2607:
[----:B------:R-:W-:Y:S05]  /*245e0*/  BSYNC B0 ;  /* 0x0000000000007941 */ /* 0x000fea0003800000 */
.L_x_2606:
[----:B------:R-:W-:-:S04]  /*245f0*/  IADD3 R2, R4, 0x60, RZ ;  /* 0x0000006004027810 */ /* 0x000fc80007ffe0ff */
        /* <DEDUP_REMOVED lines=14> */
[----:B------:R-:W-:Y:S01]  /*246e0*/  HADD2.F32 R3, -RZ, R95.H1_H1 ;  /* 0x3000005fff037230 */ /* 0x000fe20000004100 */
[----:B------:R-:W-:Y:S01]  /*246f0*/  FFMA.FTZ R19, R10, R2, R6 ;  /* 0x000000020a137223 */ /* 0x000fe20000010006 */
[----:B------:R-:W-:Y:S02]  /*24700*/  HADD2.F32 R2, -RZ, R94.H1_H1 ;  /* 0x3000005eff027230 */ /* 0x000fe40000004100 */
        /* <DEDUP_REMOVED lines=27> */
.L_x_2601:
[----:B------:R-:W-:Y:S05]  /*248c0*/  BSYNC B1 ;  /* 0x0000000000017941 */ /* 0x000fea0003800000 */
.L_x_2600:
[----:B------:R-:W-:Y:S01]  /*248d0*/  IADD3 R2, R92, 0x20, RZ ;  /* 0x000000205c027810 */ /* 0x000fe20007ffe0ff */
[----:B------:R-:W-:Y:S03]  /*248e0*/  BSSY B1, `(.L_x_2608) ;  /* 0x00000bc000017945 */ /* 0x000fe60003800000 */
[----:B------:R-:W-:-:S13]  /*248f0*/  ISETP.GE.AND P0, PT, R2, R84, PT ;  /* 0x000000540200720c */ /* 0x000fda0003f06270 */
[----:B------:R-:W-:Y:S05]  /*24900*/  @P0 BRA `(.L_x_2609) ;  /* 0x00000b9000000947 */ /* 0x000fea0003800000 */
[----:B------:R-:W-:Y:S01]  /*24910*/  ISETP.GE.AND P0, PT, R4, R0, PT ;  /* 0x000000000400720c */ /* 0x000fe20003f06270 */
[----:B------:R-:W-:-:S12]  /*24920*/  BSSY B0, `(.L_x_2610) ;  /* 0x000002c000007945 */ /* 0x000fd80003800000 */
[----:B------:R-:W-:Y:S05]  /*24930*/  @P0 BRA `(.L_x_2611) ;  /* 0x000002a000000947 */ /* 0x000fea0003800000 */
[----:B-1----:R-:W2:Y:S01]  /*24940*/  LD.E.128 R16, [R8.64+0x1000] ;  /* 0x0010000408107980 */ /* 0x002ea2000c101d00 */
[----:B------:R-:W-:Y:S02]  /*24950*/  SHF.R.U32.HI R2, RZ, 0x10, R41 ;  /* 0x00000010ff027819 */ /* 0x000fe40000011629 */
[--C-:B------:R-:W-:Y:S02]  /*24960*/  SHF.R.U32.HI R3, RZ, 0x10, R43.reuse ;  /* 0x00000010ff037819 */ /* 0x100fe4000001162b */
        /* <DEDUP_REMOVED lines=18> */
[----:B------:R-:W-:Y:S01]  /*24a90*/  HADD2.F32 R3, -RZ, R95.H0_H0 ;  /* 0x2000005fff037230 */ /* 0x000fe20000004100 */
        /* <DEDUP_REMOVED lines=20> */
.L_x_2611:
[----:B------:R-:W-:Y:S05]  /*24be0*/  BSYNC B0 ;  /* 0x0000000000007941 */ /* 0x000fea0003800000 */
.L_x_2610:
[----:B------:R-:W-:Y:S01]  /*24bf0*/  IADD3 R2, R4, 0x20, RZ ;  /* 0x0000002004027810 */ /* 0x000fe20007ffe0ff */
[----:B------:R-:W-:Y:S03]  /*24c00*/  BSSY B0, `(.L_x_2612) ;  /* 0x000002d000007945 */ /* 0x000fe60003800000 */
[----:B------:R-:W-:-:S13]  /*24c10*/  ISETP.GE.AND P0, PT, R2, R0, PT ;  /* 0x000000000200720c */ /* 0x000fda0003f06270 */
[----:B------:R-:W-:Y:S05]  /*24c20*/  @P0 BRA `(.L_x_2613) ;  /* 0x000002a000000947 */ /* 0x000fea0003800000 */
[----:B-1----:R-:W2:Y:S01]  /*24c30*/  LD.E.128 R16, [R8.64+0x5000] ;  /* 0x0050000408107980 */ /* 0x002ea2000c101d00 */
[----:B------:R-:W-:Y:S01]  /*24c40*/  SHF.R.U32.HI R15, RZ, 0x10, R47 ;  /* 0x00000010ff0f7819 */ /* 0x000fe2000001162f */
[----:B------:R-:W-:Y:S01]  /*24c50*/  HADD2.F32 R14, -RZ, R97.H0_H0 ;  /* 0x20000061ff0e7230 */ /* 0x000fe20000004100 */
[--C-:B------:R-:W-:Y:S02]  /*24c60*/  SHF.R.U32.HI R2, RZ, 0x10, R45.reuse ;  /* 0x00000010ff027819 */ /* 0x100fe4000001162d */
[----:B------:R-:W-:Y:S01]  /*24c70*/  SHF.R.U64 R21, R44, 0x10, R45 ;  /* 0x000000102c157819 */ /* 0x000fe2000000122d */
[----:B------:R-:W-:Y:S01]  /*24c80*/  HADD2.F32 R15, -RZ, R15.H0_H0 ;  /* 0x2000000fff0f7230 */ /* 0x000fe20000004100 */
[----:B------:R-:W-:Y:S01]  /*24c90*/  SHF.R.U64 R22, R46, 0x10, R47 ;  /* 0x000000102e167819 */ /* 0x000fe2000000122f */
[----:B------:R-:W-:Y:S02]  /*24ca0*/  HADD2.F32 R2, -RZ, R2.H0_H0 ;  /* 0x20000002ff027230 */ /* 0x000fe40000004100 */
[----:B------:R-:W-:-:S02]  /*24cb0*/  HADD2.F32 R21, -RZ, R21.H0_H0 ;  /* 0x20000015ff157230 */ /* 0x000fc40000004100 */
[----:B------:R-:W-:Y:S02]  /*24cc0*/  HADD2.F32 R22, -RZ, R22.H0_H0 ;  /* 0x20000016ff167230 */ /* 0x000fe40000004100 */
[--C-:B--2---:R-:W-:Y:S02]  /*24cd0*/  HADD2.F32 R3, -RZ, R19.reuse.H1_H1 ;  /* 0x30000013ff037230 */ /* 0x104fe40000004100 */
[----:B------:R-:W-:Y:S02]  /*24ce0*/  HADD2.F32 R19, -RZ, R19.H0_H0 ;  /* 0x20000013ff137230 */ /* 0x000fe40000004100 */
[----:B------:R-:W-:Y:S01]  /*24cf0*/  HADD2.F32 R13, -RZ, R18.H0_H0 ;  /* 0x20000012ff0d7230 */ /* 0x000fe20000004100 */
[CC--:B------:R-:W-:Y:S01]  /*24d00*/  FMUL.FTZ R6, R3.reuse, R15.reuse ;  /* 0x0000000f03067220 */ /* 0x0c0fe20000410000 */
[----:B------:R-:W-:Y:S01]  /*24d10*/  HADD2.F32 R11, -RZ, R17.H0_H0 ;  /* 0x20000011ff0b7230 */ /* 0x000fe20000004100 */
[-C--:B------:R-:W-:Y:S01]  /*24d20*/  FMUL.FTZ R20, R3, R2.reuse ;  /* 0x0000000203147220 */ /* 0x080fe20000410000 */
[--C-:B------:R-:W-:Y:S01]  /*24d30*/  HADD2.F32 R3, -RZ, R16.reuse.H1_H1 ;  /* 0x30000010ff037230 */ /* 0x100fe20000004100 */
[C---:B------:R-:W-:Y:S01]  /*24d40*/  FFMA.FTZ R23, R19.reuse, R2, -R6 ;  /* 0x0000000213177223 */ /* 0x040fe20000010806 */
[----:B------:R-:W-:Y:S01]  /*24d50*/  HADD2.F32 R2, -RZ, R97.H1_H1 ;  /* 0x30000061ff027230 */ /* 0x000fe20000004100 */
[----:B------:R-:W-:Y:S01]  /*24d60*/  FFMA.FTZ R19, R19, R15, R20 ;  /* 0x0000000f13137223 */ /* 0x000fe20000010014 */
[----:B------:R-:W-:-:S02]  /*24d70*/  HADD2.F32 R16, -RZ, R16.H0_H0 ;  /* 0x20000010ff107230 */ /* 0x000fc40000004100 */
[----:B------:R-:W-:Y:S01]  /*24d80*/  HADD2.F32 R6, -RZ, R18.H1_H1 ;  /* 0x30000012ff067230 */ /* 0x000fe20000004100 */
[C---:B------:R-:W-:Y:S01]  /*24d90*/  FMUL.FTZ R18, R3.reuse, R14 ;  /* 0x0000000e03127220 */ /* 0x040fe20000410000 */
[----:B------:R-:W-:Y:S01]  /*24da0*/  HADD2.F32 R10, -RZ, R17.H1_H1 ;  /* 0x30000011ff0a7230 */ /* 0x000fe20000004100 */
[-C--:B------:R-:W-:Y:S01]  /*24db0*/  FMUL.FTZ R17, R3, R2.reuse ;  /* 0x0000000203117220 */ /* 0x080fe20000410000 */
[--C-:B------:R-:W-:Y:S01]  /*24dc0*/  HADD2.F32 R3, -RZ, R98.reuse.H1_H1 ;  /* 0x30000062ff037230 */ /* 0x100fe20000004100 */
[C---:B------:R-:W-:Y:S01]  /*24dd0*/  FFMA.FTZ R15, R16.reuse, R2, -R18 ;  /* 0x00000002100f7223 */ /* 0x040fe20000010812 */
[----:B------:R-:W-:Y:S01]  /*24de0*/  HADD2.F32 R2, -RZ, R98.H0_H0 ;  /* 0x20000062ff027230 */ /* 0x000fe20000004100 */
[----:B------:R-:W-:Y:S01]  /*24df0*/  FFMA.FTZ R16, R16, R14, R17 ;  /* 0x0000000e10107223 */ /* 0x000fe20000010011 */
[----:B------:R-:W-:Y:S01]  /*24e00*/  F2FP.PACK_AB R19, R19, R23 ;  /* 0x000000171313723e */ /* 0x000fe200000000ff */
[C---:B------:R-:W-:Y:S02]  /*24e10*/  FMUL.FTZ R18, R6.reuse, R3 ;  /* 0x0000000306127220 */ /* 0x040fe40000410000 */
[----:B------:R-:W-:Y:S01]  /*24e20*/  FMUL.FTZ R14, R6, R2 ;  /* 0x00000002060e7220 */ /* 0x000fe20000410000 */
[----:B------:R-:W-:Y:S01]  /*24e30*/  F2FP.PACK_AB R16, R16, R15 ;  /* 0x0000000f1010723e */ /* 0x000fe200000000ff */
[----:B------:R-:W-:-:S02]  /*24e40*/  FMUL.FTZ R6, R10, R22 ;  /* 0x000000160a067220 */ /* 0x000fc40000410000 */
[----:B------:R-:W-:Y:S02]  /*24e50*/  FMUL.FTZ R17, R10, R21 ;  /* 0x000000150a117220 */ /* 0x000fe40000410000 */
[C---:B------:R-:W-:Y:S02]  /*24e60*/  FFMA.FTZ R18, R13.reuse, R2, R18 ;  /* 0x000000020d127223 */ /* 0x040fe40000010012 */
[----:B------:R-:W-:Y:S02]  /*24e70*/  FFMA.FTZ R3, R13, R3, -R14 ;  /* 0x000000030d037223 */ /* 0x000fe4000001080e */
[C---:B------:R-:W-:Y:S02]  /*24e80*/  FFMA.FTZ R2, R11.reuse, R21, -R6 ;  /* 0x000000150b027223 */ /* 0x040fe40000010806 */
[----:B------:R-:W-:Y:S01]  /*24e90*/  FFMA.FTZ R17, R11, R22, R17 ;  /* 0x000000160b117223 */ /* 0x000fe20000010011 */
[----:B------:R-:W-:-:S04]  /*24ea0*/  F2FP.PACK_AB R18, R18, R3 ;  /* 0x000000031212723e */ /* 0x000fc800000000ff */
[----:B------:R-:W-:-:S05]  /*24eb0*/  F2FP.PACK_AB R17, R17, R2 ;  /* 0x000000021111723e */ /* 0x000fca00000000ff */
[----:B------:R1:W-:Y:S02]  /*24ec0*/  ST.E.128 [R8.64+0x5000], R16 ;  /* 0x0050001008007985 */ /* 0x0003e4000c101d04 */
.L_x_2613:
[----:B------:R-:W-:Y:S05]  /*24ed0*/  BSYNC B0 ;  /* 0x0000000000007941 */ /* 0x000fea0003800000 */
.L_x_2612:
[----:B------:R-:W-:Y:S01]  /*24ee0*/  IADD3 R2, R4, 0x40, RZ ;  /* 0x0000004004027810 */ /* 0x000fe20007ffe0ff */
[----:B------:R-:W-:Y:S03]  /*24ef0*/  BSSY B0, `(.L_x_2614) ;  /* 0x000002d000007945 */ /* 0x000fe60003800000 */
[----:B------:R-:W-:-:S13]  /*24f00*/  ISETP.GE.AND P0, PT, R2, R0, PT ;  /* 0x000000000200720c */ /* 0x000fda0003f06270 */
[----:B------:R-:W-:Y:S05]  /*24f10*/  @P0 BRA `(.L_x_2615) ;  /* 0x000002a000000947 */ /* 0x000fea0003800000 */
[----:B-1----:R-:W2:Y:S01]  /*24f20*/  LD.E.128 R16, [R8.64+0x9000] ;  /* 0x0090000408107980 */ /* 0x002ea2000c101d00 */
[----:B------:R-:W-:Y:S01]  /*24f30*/  SHF.R.U32.HI R6, RZ, 0x10, R49 ;  /* 0x00000010ff067819 */ /* 0x000fe20000011631 */
[--C-:B------:R-:W-:Y:S01]  /*24f40*/  HADD2.F32 R20, -RZ, R99.reuse.H0_H0 ;  /* 0x20000063ff147230 */ /* 0x100fe20000004100 */
[----:B------:R-:W-:Y:S01]  /*24f50*/  SHF.R.U32.HI R10, RZ, 0x10, R51 ;  /* 0x00000010ff0a7819 */ /* 0x000fe20000011633 */
[----:B------:R-:W-:Y:S01]  /*24f60*/  HADD2.F32 R11, -RZ, R99.H1_H1 ;  /* 0x30000063ff0b7230 */ /* 0x000fe20000004100 */
[----:B------:R-:W-:Y:S02]  /*24f70*/  SHF.R.U64 R21, R48, 0x10, R49 ;  /* 0x0000001030157819 */ /* 0x000fe40000001231 */
[----:B------:R-:W-:Y:S01]  /*24f80*/  SHF.R.U64 R22, R50, 0x10, R51 ;  /* 0x0000001032167819 */ /* 0x000fe20000001233 */
[----:B------:R-:W-:Y:S02]  /*24f90*/  HADD2.F32 R24, -RZ, R10.H0_H0 ;  /* 0x2000000aff187230 */ /* 0x000fe40000004100 */
[----:B------:R-:W-:-:S02]  /*24fa0*/  HADD2.F32 R21, -RZ, R21.H0_H0 ;  /* 0x20000015ff157230 */ /* 0x000fc40000004100 */
[----:B------:R-:W-:Y:S02]  /*24fb0*/  HADD2.F32 R22, -RZ, R22.H0_H0 ;  /* 0x20000016ff167230 */ /* 0x000fe40000004100 */
[--C-:B--2---:R-:W-:Y:S02]  /*24fc0*/  HADD2.F32 R15, -RZ, R16.reuse.H0_H0 ;  /* 0x20000010ff0f7230 */ /* 0x104fe40000004100 */
[----:B------:R-:W-:Y:S02]  /*24fd0*/  HADD2.F32 R3, -RZ, R16.H1_H1 ;  /* 0x30000010ff037230 */ /* 0x000fe40000004100 */
[--C-:B------:R-:W-:Y:S02]  /*24fe0*/  HADD2.F32 R2, -RZ, R19.reuse.H1_H1 ;  /* 0x30000013ff027230 */ /* 0x100fe40000004100 */
[----:B------:R-:W-:Y:S02]  /*24ff0*/  HADD2.F32 R16, -RZ, R6.H0_H0 ;  /* 0x20000006ff107230 */ /* 0x000fe40000004100 */
[----:B------:R-:W-:Y:S01]  /*25000*/  HADD2.F32 R13, -RZ, R19.H0_H0 ;  /* 0x20000013ff0d7230 */ /* 0x000fe20000004100 */
[C---:B------:R-:W-:Y:S01]  /*25010*/  FMUL.FTZ R23, R2.reuse, R24 ;  /* 0x0000001802177220 */ /* 0x040fe20000410000 */
[--C-:B------:R-:W-:Y:S01]  /*25020*/  HADD2.F32 R14, -RZ, R18.reuse.H0_H0 ;  /* 0x20000012ff0e7230 */ /* 0x100fe20000004100 */
[----:B------:R-:W-:Y:S01]  /*25030*/  FMUL.FTZ R19, R2, R16 ;  /* 0x0000001002137220 */ /* 0x000fe20000410000 */
[----:B------:R-:W-:Y:S01]  /*25040*/  HADD2.F32 R18, -RZ, R18.H1_H1 ;  /* 0x30000012ff127230 */ /* 0x000fe20000004100 */
[----:B------:R-:W-:Y:S01]  /*25050*/  FMUL.FTZ R2, R3, R20 ;  /* 0x0000001403027220 */ /* 0x000fe20000410000 */
[--C-:B------:R-:W-:Y:S01]  /*25060*/  HADD2.F32 R6, -RZ, R17.reuse.H1_H1 ;  /* 0x30000011ff067230 */ /* 0x100fe20000004100 */
[C---:B------:R-:W-:Y:S01]  /*25070*/  FFMA.FTZ R23, R13.reuse, R16, -R23 ;  /* 0x000000100d177223 */ /* 0x040fe20000010817 */
[----:B------:R-:W-:Y:S01]  /*25080*/  HADD2.F32 R10, -RZ, R17.H0_H0 ;  /* 0x20000011ff0a7230 */ /* 0x000fe20000004100 */
[----:B------:R-:W-:-:S02]  /*25090*/  FFMA.FTZ R19, R13, R24, R19 ;  /* 0x000000180d137223 */ /* 0x000fc40000010013 */
[-C--:B------:R-:W-:Y:S01]  /*250a0*/  FFMA.FTZ R13, R15, R11.reuse, -R2 ;  /* 0x0000000b0f0d7223 */ /* 0x080fe20000010802 */
[--C-:B------:R-:W-:Y:S01]  /*250b0*/  HADD2.F32 R2, -RZ, R100.reuse.H0_H0 ;  /* 0x20000064ff027230 */ /* 0x100fe20000004100 */
[----:B------:R-:W-:Y:S01]  /*250c0*/  FMUL.FTZ R16, R3, R11 ;  /* 0x0000000b03107220 */ /* 0x000fe20000410000 */
[----:B------:R-:W-:Y:S01]  /*250d0*/  HADD2.F32 R3, -RZ, R100.H1_H1 ;  /* 0x30000064ff037230 */ /* 0x000fe20000004100 */
[----:B------:R-:W-:Y:S01]  /*250e0*/  FMUL.FTZ R11, R6, R22 ;  /* 0x00000016060b7220 */ /* 0x000fe20000410000 */
[----:B------:R-:W-:Y:S01]  /*250f0*/  F2FP.PACK_AB R19, R19, R23 ;  /* 0x000000171313723e */ /* 0x000fe200000000ff */
[----:B------:R-:W-:Y:S02]  /*25100*/  FFMA.FTZ R16, R15, R20, R16 ;  /* 0x000000140f107223 */ /* 0x000fe40000010010 */
[C---:B------:R-:W-:Y:S02]  /*25110*/  FMUL.FTZ R15, R18.reuse, R2 ;  /* 0x00000002120f7220 */ /* 0x040fe40000410000 */
[----:B------:R-:W-:Y:S01]  /*25120*/  FMUL.FTZ R18, R18, R3 ;  /* 0x0000000312127220 */ /* 0x000fe20000410000 */
[----:B------:R-:W-:Y:S01]  /*25130*/  F2FP.PACK_AB R16, R16, R13 ;  /* 0x0000000d1010723e */ /* 0x000fe200000000ff */
[----:B------:R-:W-:-:S02]  /*25140*/  FMUL.FTZ R17, R6, R21 ;  /* 0x0000001506117220 */ /* 0x000fc40000410000 */
[C---:B------:R-:W-:Y:S02]  /*25150*/  FFMA.FTZ R18, R14.reuse, R2, R18 ;  /* 0x000000020e127223 */ /* 0x040fe40000010012 */
[----:B------:R-:W-:Y:S02]  /*25160*/  FFMA.FTZ R3, R14, R3, -R15 ;  /* 0x000000030e037223 */ /* 0x000fe4000001080f */
[C---:B------:R-:W-:Y:S02]  /*25170*/  FFMA.FTZ R2, R10.reuse, R21, -R11 ;  /* 0x000000150a027223 */ /* 0x040fe4000001080b */
[----:B------:R-:W-:Y:S01]  /*25180*/  FFMA.FTZ R17, R10, R22, R17 ;  /* 0x000000160a117223 */ /* 0x000fe20000010011 */
[----:B------:R-:W-:-:S04]  /*25190*/  F2FP.PACK_AB R18, R18, R3 ;  /* 0x000000031212723e */ /* 0x000fc800000000ff */
[----:B------:R-:W-:-:S05]  /*251a0*/  F2FP.PACK_AB R17, R17, R2 ;  /* 0x000000021111723e */ /* 0x000fca00000000ff */
[----:B------:R1:W-:Y:S02]  /*251b0*/  ST.E.128 [R8.64+0x9000], R16 ;  /* 0x0090001008007985 */ /* 0x0003e4000c101d04 */
.L_x_2615:
[----:B------:R-:W-:Y:S05]  /*251c0*/  BSYNC B0 ;  /* 0x0000000000007941 */ /* 0x000fea0003800000 */
.L_x_2614:
[----:B------:R-:W-:-:S04]  /*251d0*/  IADD3 R2, R4, 0x60, RZ ;  /* 0x0000006004027810 */ /* 0x000fc80007ffe0ff */
[----:B------:R-:W-:-:S13]  /*251e0*/  ISETP.GE.AND P0, PT, R2, R0, PT ;  /* 0x000000000200720c */ /* 0x000fda0003f06270 */
[----:B------:R-:W-:Y:S05]  /*251f0*/  @P0 BRA `(.L_x_2609) ;  /* 0x000002a000000947 */ /* 0x000fea0003800000 */
[----:B-1----:R-:W2:Y:S01]  /*25200*/  LD.E.128 R16, [R8.64+0xd000] ;  /* 0x00d0000408107980 */ /* 0x002ea2000c101d00 */
[----:B------:R-:W-:Y:S01]  /*25210*/  SHF.R.U32.HI R6, RZ, 0x10, R59 ;  /* 0x00000010ff067819 */ /* 0x000fe2000001163b */
[----:B------:R-:W-:Y:S01]  /*25220*/  HADD2.F32 R20, -RZ, R102.H1_H1 ;  /* 0x30000066ff147230 */ /* 0x000fe20000004100 */
[----:B------:R-:W-:Y:S01]  /*25230*/  SHF.R.U32.HI R10, RZ, 0x10, R53 ;  /* 0x00000010ff0a7819 */ /* 0x000fe20000011635 */
[----:B------:R-:W-:Y:S01]  /*25240*/  HADD2.F32 R11, -RZ, R103.H0_H0 ;  /* 0x20000067ff0b7230 */ /* 0x000fe20000004100 */
        /* <DEDUP_REMOVED lines=37> */
.L_x_2609:
[----:B------:R-:W-:Y:S05]  /*254a0*/  BSYNC B1 ;  /* 0x0000000000017941 */ /* 0x000fea0003800000 */
.L_x_2608:
        /* <DEDUP_REMOVED lines=32> */
[----:B------:R-:W-:Y:S01]  /*256b0*/  HADD2.F32 R2, -RZ, R102.H0_H0 ;  /* 0x20000066ff027230 */ /* 0x000fe20000004100 */
        /* <DEDUP_REMOVED lines=16> */
.L_x_2619:
[----:B------:R-:W-:Y:S05]  /*257c0*/  BSYNC B0 ;  /* 0x0000000000007941 */ /* 0x000fea0003800000 */
.L_x_2618:
        /* <DEDUP_REMOVED lines=46> */
.L_x_2621:
[----:B------:R-:W-:Y:S05]  /*25ab0*/  BSYNC B0 ;  /* 0x0000000000007941 */ /* 0x000fea0003800000 */
.L_x_2620:
        /* <DEDUP_REMOVED lines=29> */
[----:B------:R-:W-:Y:S01]  /*25c90*/  HADD2.F32 R2, -RZ, R109.H1_H1 ;  /* 0x3000006dff027230 */ /* 0x000fe20000004100 */
        /* <DEDUP_REMOVED lines=16> */
.L_x_2623:
[----:B------:R-:W-:Y:S05]  /*25da0*/  BSYNC B0 ;  /* 0x0000000000007941 */ /* 0x000fea0003800000 */
.L_x_2622:
[----:B------:R-:W-:-:S04]  /*25db0*/  IADD3 R2, R4, 0x60, RZ ;  /* 0x0000006004027810 */ /* 0x000fc80007ffe0ff */
[----:B------:R-:W-:-:S13]  /*25dc0*/  ISETP.GE.AND P0, PT, R2, R0, PT ;  /* 0x000000000200720c */ /* 0x000fda0003f06270 */
[----:B------:R-:W-:Y:S05]  /*25dd0*/  @P0 BRA `(.L_x_2617) ;  /* 0x000002a000000947 */ /* 0x000fea0003800000 */
[----:B-1----:R-:W2:Y:S01]  /*25de0*/  LD.E.128 R16, [R8.64+0xe000] ;  /* 0x00e0000408107980 */ /* 0x002ea2000c101d00 */
[----:B------:R-:W-:Y:S01]  /*25df0*/  SHF.R.U32.HI R6, RZ, 0x10, R69 ;  /* 0x00000010ff067819 */ /* 0x000fe20000011645 */
[----:B------:R-:W-:Y:S01]  /*25e00*/  HADD2.F32 R20, -RZ, R111.H1_H1 ;  /* 0x3000006fff147230 */ /* 0x000fe20000004100 */
        /* <DEDUP_REMOVED lines=39> */
.L_x_2617:
[----:B------:R-:W-:Y:S05]  /*26080*/  BSYNC B1 ;  /* 0x0000000000017941 */ /* 0x000fea0003800000 */
.L_x_2616:
[----:B------:R-:W-:Y:S01]  /*26090*/  IADD3 R2, R92, 0x60, RZ ;  /* 0x000000605c027810 */ /* 0x000fe20007ffe0ff */
[----:B------:R-:W-:-:S03]  /*260a0*/  IMAD.MOV.U32 R3, RZ, RZ, 0x0 ;  /* 0x00000000ff037424 */ /* 0x000fc600078e00ff */
[----:B------:R-:W-:Y:S01]  /*260b0*/  ISETP.GE.AND P0, PT, R2, R84, PT ;  /* 0x000000540200720c */ /* 0x000fe20003f06270 */
[----:B------:R-:W-:-:S12]  /*260c0*/  IMAD.MOV.U32 R2, RZ, RZ, R138 ;  /* 0x000000ffff027224 */ /* 0x000fd800078e008a */
[----:B------:R-:W-:Y:S05]  /*260d0*/  @P0 RET.REL.NODEC R2 `(_ZN7cutlass13device_kernelIN5flash19enable_sm80_to_sm89INS1_16FlashAttnFwdSm80INS1_25CollectiveMainloopFwdSm80ILi8ELi1ELb0EN4cute5tupleIJNS5_1CILi128EEENS7_ILi48EEENS7_ILi256EEEEEELi256ENS_6half_tEfNS_4arch4Sm80ELb0ELb1ELb0ELb1ELb1ELb1ELb1ELb1EEENS1_21CollectiveEpilogueFwdINS6_IJS8_SA_S9_EEENS6_IJNS7_ILi1EEESI_SI_EEESC_SE_Li256ELb1ELb1ELb1ELb0EEENS1_36VarlenDynamicPersistentTileSchedulerILi128ELi48ELi256ELi256ELb1ELb1ELb0ELb1ELb0ELb1EEEEEEEEEvNT_6ParamsE) ;  /* 0xfffd9f2002000950 */ /* 0x000fea0003c3ffff */
        /* <DEDUP_REMOVED lines=30> */
[----:B------:R-:W-:Y:S01]  /*262c0*/  HADD2.F32 R3, -RZ, R110.H0_H0 ;  /* 0x2000006eff037230 */ /* 0x000fe20000004100 */
        /* <DEDUP_REMOVED lines=14> */
.L_x_2625:
[----:B------:R-:W-:Y:S05]  /*263b0*/  BSYNC B0 ;  /* 0x0000000000007941 */ /* 0x000fea0003800000 */
.L_x_2624:
[----:B------:R-:W-:Y:S01]  /*263c0*/  IADD3 R2, R4, 0x20, RZ ;  /* 0x0000002004027810 */ /* 0x000fe20007ffe0ff */
[----:B------:R-:W-:Y:S03]  /*263d0*/  BSSY B0, `(.L_x_2626) ;  /* 0x000002d000007945 */ /* 0x000fe60003800000 */
[----:B------:R-:W-:-:S13]  /*263e0*/  ISETP.GE.AND P0, PT, R2, R0, PT ;  /* 0x000000000200720c */ /* 0x000fda0003f06270 */
[----:B------:R-:W-:Y:S05]  /*263f0*/  @P0 BRA `(.L_x_2627) ;  /* 0x000002a000000947 */ /* 0x000fea0003800000 */
[----:B-1----:R-:W2:Y:S01]  /*26400*/  LD.E.128 R16, [R8.64+0x7000] ;  /* 0x0070000408107980 */ /* 0x002ea2000c101d00 */
[----:B------:R-:W-:Y:S01]  /*26410*/  SHF.R.U32.HI R6, RZ, 0x10, R75 ;  /* 0x00000010ff067819 */ /* 0x000fe2000001164b */
[----:B------:R-:W-:Y:S01]  /*26420*/  HADD2.F32 R20, -RZ, R111.H0_H0 ;  /* 0x2000006fff147230 */ /* 0x000fe20000004100 */
        /* <DEDUP_REMOVED lines=39> */
.L_x_2627:
[----:B------:R-:W-:Y:S05]  /*266a0*/  BSYNC B0 ;  /* 0x0000000000007941 */ /* 0x000fea0003800000 */
.L_x_2626:
        /* <DEDUP_REMOVED lines=46> */
.L_x_2629:
[----:B------:R-:W-:Y:S05]  /*26990*/  BSYNC B0 ;  /* 0x0000000000007941 */ /* 0x000fea0003800000 */
.L_x_2628:
[----:B------:R-:W-:Y:S01]  /*269a0*/  IADD3 R4, R4, 0x60, RZ ;  /* 0x0000006004047810 */ /* 0x000fe20007ffe0ff */
[----:B------:R-:W-:Y:S02]  /*269b0*/  IMAD.MOV.U32 R2, RZ, RZ, R138 ;  /* 0x000000ffff027224 */ /* 0x000fe400078e008a */
[----:B------:R-:W-:Y:S01]  /*269c0*/  IMAD.MOV.U32 R3, RZ, RZ, 0x0 ;  /* 0x00000000ff037424 */ /* 0x000fe200078e00ff */
[----:B------:R-:W-:-:S13]  /*269d0*/  ISETP.GE.AND P0, PT, R4, R0, PT ;  /* 0x000000000400720c */ /* 0x000fda0003f06270 */
[----:B------:R-:W-:Y:S05]  /*269e0*/  @P0 RET.REL.NODEC R2 `(_ZN7cutlass13device_kernelIN5flash19enable_sm80_to_sm89INS1_16FlashAttnFwdSm80INS1_25CollectiveMainloopFwdSm80ILi8ELi1ELb0EN4cute5tupleIJNS5_1CILi128EEENS7_ILi48EEENS7_ILi256EEEEEELi256ENS_6half_tEfNS_4arch4Sm80ELb0ELb1ELb0ELb1ELb1ELb1ELb1ELb1EEENS1_21CollectiveEpilogueFwdINS6_IJS8_SA_S9_EEENS6_IJNS7_ILi1EEESI_SI_EEESC_SE_Li256ELb1ELb1ELb1ELb0EEENS1_36VarlenDynamicPersistentTileSchedulerILi128ELi48ELi256ELi256ELb1ELb1ELb0ELb1ELb0ELb1EEEEEEEEEvNT_6ParamsE) ;  /* 0xfffd961002000950 */ /* 0x000fea0003c3ffff */
        /* <DEDUP_REMOVED lines=12> */
[----:B------:R-:W-:Y:S02]  /*26ab0*/  HADD2.F32 R0, -RZ, R19.H1_H1 ;  /* 0x30000013ff007230 */ /* 0x000fe40000004100 */
        /* <DEDUP_REMOVED lines=21> */
[----:B------:R-:W-:Y:S01]  /*26c10*/  FMUL.FTZ R17, R3, R15 ;  /* 0x0000000f03117220 */ /* 0x000fe20000410000 */
[----:B------:R-:W-:Y:S01]  /*26c20*/  MOV R3, 0x0 ;  /* 0x0000000000037802 */ /* 0x000fe20000000f00 */
[----:B------:R-:W-:-:S02]  /*26c30*/  FFMA.FTZ R18, R11, R0, R18 ;  /* 0x000000000b127223 */ /* 0x000fc40000010012 */
[----:B------:R-:W-:Y:S02]  /*26c40*/  FFMA.FTZ R2, R11, R2, -R13 ;  /* 0x000000020b027223 */ /* 0x000fe4000001080d */
[C---:B------:R-:W-:Y:S02]  /*26c50*/  FFMA.FTZ R0, R4.reuse, R15, -R6 ;  /* 0x0000000f04007223 */ /* 0x040fe40000010806 */
[----:B------:R-:W-:Y:S01]  /*26c60*/  FFMA.FTZ R17, R4, R20, R17 ;  /* 0x0000001404117223 */ /* 0x000fe20000010011 */
[----:B------:R-:W-:Y:S02]  /*26c70*/  F2FP.PACK_AB R18, R18, R2 ;  /* 0x000000021212723e */ /* 0x000fe400000000ff */
[----:B------:R-:W-:Y:S02]  /*26c80*/  MOV R2, R138 ;  /* 0x0000008a00027202 */ /* 0x000fe40000000f00 */
[----:B------:R-:W-:-:S05]  /*26c90*/  F2FP.PACK_AB R17, R17, R0 ;  /* 0x000000001111723e */ /* 0x000fca00000000ff */
[----:B------:R1:W-:Y:S01]  /*26ca0*/  ST.E.128 [R8.64+0xf000], R16 ;  /* 0x00f0001008007985 */ /* 0x0003e2000c101d04 */
[----:B------:R-:W-:Y:S05]  /*26cb0*/  RET.REL.NODEC R2 `(_ZN7cutlass13device_kernelIN5flash19enable_sm80_to_sm89INS1_16FlashAttnFwdSm80INS1_25CollectiveMainloopFwdSm80ILi8ELi1ELb0EN4cute5tupleIJNS5_1CILi128EEENS7_ILi48EEENS7_ILi256EEEEEELi256ENS_6half_tEfNS_4arch4Sm80ELb0ELb1ELb0ELb1ELb1ELb1ELb1ELb1EEENS1_21CollectiveEpilogueFwdINS6_IJS8_SA_S9_EEENS6_IJNS7_ILi1EEESI_SI_EEESC_SE_Li256ELb1ELb1ELb1ELb0EEENS1_36VarlenDynamicPersistentTileSchedulerILi128ELi48ELi256ELi256ELb1ELb1ELb0ELb1ELb0ELb1EEEEEEEEEvNT_6ParamsE) ;  /* 0xfffd934002007950 */ /* 0x000fea0003c3ffff */
.L_x_2584:
[----:B-1---5:R-:W-:-:S13]  /*26cc0*/  ISETP.NE.AND P0, PT, R13, 0x1, PT ;  /* 0x000000010d00780c */ /* 0x022fda0003f05270 */
[----:B------:R1:W2:Y:S04]  /*26cd0*/  @P0 LD.E R18, [R10.64+0x168] ;  /* 0x000168040a120980 */ /* 0x0002a8000c101900 */
[----:B-1----:R2:W3:Y:S02]  /*26ce0*/  @P0 LD.E R10, [R10.64+0x16c] ;  /* 0x00016c040a0a0980 */ /* 0x0024e4000c101900 */
[----:B--2---:R-:W-:-:S05]  /*26cf0*/  @P0 IMAD.HI.U32 R11, R4, R18, RZ ;  /* 0x00000012040b0227 */ /* 0x004fca00078e00ff */
[----:B---3--:R-:W-:-:S04]  /*26d00*/  @P0 SHF.R.U32.HI R4, RZ, R10, R11 ;  /* 0x0000000aff040219 */ /* 0x008fc8000001160b */
[----:B------:R-:W-:Y:S01]  /*26d10*/  SHF.R.S32.HI R10, RZ, 0x1f, R4 ;  /* 0x0000001fff0a7819 */ /* 0x000fe20000011404 */
[-C--:B------:R-:W-:Y:S02]  /*26d20*/  IMAD R20, R9, R4.reuse, RZ ;  /* 0x0000000409147224 */ /* 0x080fe400078e02ff */
[----:B------:R-:W-:Y:S02]  /*26d30*/  IMAD R11, R3, R4, RZ ;  /* 0x00000004030b7224 */ /* 0x000fe400078e02ff */
[-C--:B------:R-:W-:Y:S02]  /*26d40*/  IMAD R21, R8, R10.reuse, R20 ;  /* 0x0000000a08157224 */ /* 0x080fe400078e0214 */
[C---:B------:R-:W-:Y:S02]  /*26d50*/  IMAD R20, R2.reuse, R10, R11 ;  /* 0x0000000a02147224 */ /* 0x040fe400078e020b */
[----:B------:R-:W-:-:S04]  /*26d60*/  IMAD.WIDE.U32 R10, R2, R4, RZ ;  /* 0x00000004020a7225 */ /* 0x000fc800078e00ff */
[----:B------:R-:W-:Y:S01]  /*26d70*/  IMAD.WIDE.U32 R18, R8, R4, RZ ;  /* 0x0000000408127225 */ /* 0x000fe200078e00ff */
[----:B------:R-:W-:-:S03]  /*26d80*/  IADD3 R11, R11, R20, RZ ;  /* 0x000000140b0b7210 */ /* 0x000fc60007ffe0ff */
[-C--:B------:R-:W-:Y:S01]  /*26d90*/  IMAD R9, R9, R6.reuse, RZ ;  /* 0x0000000609097224 */ /* 0x080fe200078e02ff */
[----:B------:R-:W-:Y:S01]  /*26da0*/  IADD3 R19, R19, R21, RZ ;  /* 0x0000001513137210 */ /* 0x000fe20007ffe0ff */
[----:B------:R-:W-:Y:S02]  /*26db0*/  IMAD R4, R3, R6, RZ ;  /* 0x0000000603047224 */ /* 0x000fe400078e02ff */
[----:B------:R-:W-:-:S04]  /*26dc0*/  IMAD.WIDE.U32 R10, R6, R2, R10 ;  /* 0x00000002060a7225 */ /* 0x000fc800078e000a */
[----:B------:R-:W-:Y:S01]  /*26dd0*/  IMAD.WIDE.U32 R18, R6, R8, R18 ;  /* 0x0000000806127225 */ /* 0x000fe200078e0012 */
[----:B------:R-:W-:-:S03]  /*26de0*/  LEA R21, P0, R10, R16, 0x1 ;  /* 0x000000100a157211 */ /* 0x000fc600078008ff */
[----:B------:R-:W-:Y:S01]  /*26df0*/  IMAD R3, R8, R24, R9 ;  /* 0x0000001808037224 */ /* 0x000fe200078e0209 */
[----:B------:R-:W-:Y:S01]  /*26e00*/  LEA R20, P1, R18, R14, 0x1 ;  /* 0x0000000e12147211 */ /* 0x000fe200078208ff */
[----:B------:R-:W-:-:S03]  /*26e10*/  IMAD R2, R2, R24, R4 ;  /* 0x0000001802027224 */ /* 0x000fc600078e0204 */
[----:B------:R-:W-:Y:S02]  /*26e20*/  IADD3 R3, R19, R3, RZ ;  /* 0x0000000313037210 */ /* 0x000fe40007ffe0ff */
[----:B------:R-:W-:Y:S02]  /*26e30*/  IADD3 R2, R11, R2, RZ ;  /* 0x000000020b027210 */ /* 0x000fe40007ffe0ff */
[----:B------:R-:W-:Y:S02]  /*26e40*/  LEA.HI.X R18, R18, R15, R3, 0x1, P1 ;  /* 0x0000000f12127211 */ /* 0x000fe400008f0c03 */
[----:B------:R-:W-:Y:S01]  /*26e50*/  LEA.HI.X R16, R10, R17, R2, 0x1, P0 ;  /* 0x000000110a107211 */ /* 0x000fe200000f0c02 */
[----:B------:R-:W-:Y:S05]  /*26e60*/  BRA.DIV ~URZ, `(.L_x_2630) ;  /* 0x000051527f007947 */ /* 0x000fea000b800000 */
[----:B------:R1:W2:Y:S02]  /*26e70*/  SHFL.IDX PT, R4, R18, RZ, 0x181f ;  /* 0x00181fff12047589 */ /* 0x0002a400000e0000 */
.L_x_2666:
[----:B------:R-:W-:Y:S05]  /*26e80*/  BRA.DIV ~URZ, `(.L_x_2631) ;  /* 0x000051a27f007947 */ /* 0x000fea000b800000 */
[----:B------:R3:W4:Y:S01]  /*26e90*/  SHFL.IDX PT, R8, R20, RZ, 0x181f ;  /* 0x00181fff14087589 */ /* 0x00072200000e0000 */
[----:B--2---:R-:W-:-:S03]  /*26ea0*/  MOV R9, R4 ;  /* 0x0000000400097202 */ /* 0x004fc60000000f00 */
[----:B------:R3:W2:Y:S04]  /*26eb0*/  SHFL.IDX PT, R6, R16, RZ, 0x181f ;  /* 0x00181fff10067589 */ /* 0x0006a800000e0000 */
[----:B------:R3:W1:Y:S02]  /*26ec0*/  SHFL.IDX PT, R2, R21, RZ, 0x181f ;  /* 0x00181fff15027589 */ /* 0x00066400000e0000 */
.L_x_2667:
        /* <DEDUP_REMOVED lines=20> */
[----:B------:R-:W-:Y:S01]  /*27010*/  CS2R R28, SRZ ;  /* 0x00000000001c7805 */ /* 0x000fe2000001ff00 */
[----:B------:R-:W-:Y:S01]  /*27020*/  CS2R R42, SRZ ;  /* 0x00000000002a7805 */ /* 0x000fe2000001ff00 */
[----:B------:R-:W-:Y:S01]  /*27030*/  CS2R R40, SRZ ;  /* 0x0000000000287805 */ /* 0x000fe2000001ff00 */
[----:B------:R-:W-:Y:S01]  /*27040*/  CS2R R46, SRZ ;  /* 0x00000000002e7805 */ /* 0x000fe2000001ff00 */
[----:B------:R-:W-:-:S05]  /*27050*/  CS2R R44, SRZ ;  /* 0x00000000002c7805 */ /* 0x000fca000001ff00 */
[----:B----4-:R-:W-:Y:S02]  /*27060*/  @!P1 IMAD.WIDE R14, R56, 0x2, R8 ;  /* 0x00000002380e9825 */ /* 0x010fe400078e0208 */
[----:B------:R-:W-:-:S03]  /*27070*/  @!P0 SHF.R.S32.HI R4, RZ, 0x1f, R6 ;  /* 0x0000001fff048819 */ /* 0x000fc60000011406 */
[----:B------:R2:W5:Y:S01]  /*27080*/  @!P1 LD.E.128 R32, [R14.64] ;  /* 0x000000040e209980 */ /* 0x000562000c101d00 */
[----:B------:R-:W-:-:S04]  /*27090*/  @!P0 LEA.HI R4, R4, R6, RZ, 0x3 ;  /* 0x0000000604048211 */ /* 0x000fc800078f18ff */
[----:B------:R-:W-:-:S05]  /*270a0*/  @!P0 LOP3.LUT R4, R4, 0xfffffff8, RZ, 0xc0, !PT ;  /* 0xfffffff804048812 */ /* 0x000fca00078ec0ff */
[----:B------:R-:W-:-:S04]  /*270b0*/  @!P0 IMAD.WIDE R10, R4, 0x2, R8 ;  /* 0x00000002040a8825 */ /* 0x000fc800078e0208 */
[--C-:B-1----:R-:W-:Y:S01]  /*270c0*/  @!P0 IMAD.WIDE R8, R4, 0x2, R2.reuse ;  /* 0x0000000204088825 */ /* 0x102fe200078e0202 */
[----:B------:R2:W5:Y:S03]  /*270d0*/  @!P0 LD.E.128 R40, [R10.64] ;  /* 0x000000040a288980 */ /* 0x000566000c101d00 */
[----:B------:R-:W-:Y:S01]  /*270e0*/  @!P1 IMAD.WIDE R2, R56, 0x2, R2 ;  /* 0x0000000238029825 */ /* 0x000fe200078e0202 */
[----:B------:R2:W5:Y:S04]  /*270f0*/  @!P0 LD.E.128 R44, [R8.64] ;  /* 0x00000004082c8980 */ /* 0x000568000c101d00 */
[----:B------:R2:W5:Y:S02]  /*27100*/  @!P1 LD.E.128 R28, [R2.64] ;  /* 0x00000004021c9980 */ /* 0x000564000c101d00 */
.L_x_2633:
[----:B------:R-:W-:Y:S05]  /*27110*/  BSYNC B0 ;  /* 0x0000000000007941 */ /* 0x000fea0003800000 */
.L_x_2632:
[----:B-----5:R-:W-:Y:S02]  /*27120*/  IMAD.MOV.U32 R6, RZ, RZ, R42 ;  /* 0x000000ffff067224 */ /* 0x020fe400078e002a */
[----:B------:R-:W-:-:S02]  /*27130*/  IMAD.MOV.U32 R4, RZ, RZ, R43 ;  /* 0x000000ffff047224 */ /* 0x000fc400078e002b */
[----:B--2---:R-:W-:Y:S01]  /*27140*/  IMAD.MOV.U32 R3, RZ, RZ, R40 ;  /* 0x000000ffff037224 */ /* 0x004fe200078e0028 */
[----:B------:R-:W-:Y:S01]  /*27150*/  PRMT R109, R6, 0x7610, R109 ;  /* 0x00007610066d7816 */ /* 0x000fe2000000006d */
[----:B-1----:R-:W-:Y:S01]  /*27160*/  IMAD.MOV.U32 R2, RZ, RZ, R41 ;  /* 0x000000ffff027224 */ /* 0x002fe200078e0029 */
        /* <DEDUP_REMOVED lines=28> */
[----:B------:R1:W2:Y:S04]  /*27330*/  SHFL.IDX PT, R9, R18, 0x1, 0x181f ;  /* 0x00381f0012097f89 */ /* 0x0002a800000e0000 */
[----:B----4-:R1:W4:Y:S04]  /*27340*/  SHFL.IDX PT, R8, R20, 0x1, 0x181f ;  /* 0x00381f0014087f89 */ /* 0x01032800000e0000 */
[----:B------:R1:W3:Y:S04]  /*27350*/  SHFL.IDX PT, R4, R16, 0x1, 0x181f ;  /* 0x00381f0010047f89 */ /* 0x0002e800000e0000 */
[----:B------:R1:W1:Y:S02]  /*27360*/  SHFL.IDX PT, R2, R21, 0x1, 0x181f ;  /* 0x00381f0015027f89 */ /* 0x00026400000e0000 */
.L_x_2668:
        /* <DEDUP_REMOVED lines=23> */
[----:B--2-4-:R-:W-:Y:S02]  /*274e0*/  @!P1 IMAD.WIDE R14, R56, 0x2, R8 ;  /* 0x00000002380e9825 */ /* 0x014fe400078e0208 */
        /* <DEDUP_REMOVED lines=10> */
.L_x_2636:
[----:B------:R-:W-:Y:S05]  /*27590*/  BSYNC B0 ;  /* 0x0000000000007941 */ /* 0x000fea0003800000 */
.L_x_2635:
[----:B--2--5:R-:W-:Y:S02]  /*275a0*/  IMAD.MOV.U32 R3, RZ, RZ, R64 ;  /* 0x000000ffff037224 */ /* 0x024fe400078e0040 */
[----:B-1----:R-:W-:-:S02]  /*275b0*/  IMAD.MOV.U32 R2, RZ, RZ, R65 ;  /* 0x000000ffff027224 */ /* 0x002fc400078e0041 */
        /* <DEDUP_REMOVED lines=12> */
[----:B------:R-:W-:-:S02]  /*27680*/  IMAD.MOV.U32 R3, RZ, RZ, R60 ;  /* 0x000000ffff037224 */ /* 0x000fc400078e003c */
        /* <DEDUP_REMOVED lines=13> */
[----:B------:R-:W-:Y:S02]  /*27760*/  PRMT R111, R6, 0x5410, R4 ;  /* 0x00005410066f7816 */ /* 0x000fe40000000004 */
[----:B------:R-:W-:Y:S01]  /*27770*/  PRMT R108, R108, 0x5410, R2 ;  /* 0x000054106c6c7816 */ /* 0x000fe20000000002 */
[----:B------:R-:W-:Y:S05]  /*27780*/  BRA.DIV ~URZ, `(.L_x_2637) ;  /* 0x00004b727f007947 */ /* 0x000fea000b800000 */
[----:B------:R1:W2:Y:S02]  /*27790*/  SHFL.IDX PT, R4, R18, 0x2, 0x181f ;  /* 0x00581f0012047f89 */ /* 0x0002a400000e0000 */
.L_x_2669:
[----:B------:R-:W-:Y:S05]  /*277a0*/  BRA.DIV ~URZ, `(.L_x_2638) ;  /* 0x00004bc27f007947 */ /* 0x000fea000b800000 */
[----:B----4-:R3:W4:Y:S01]  /*277b0*/  SHFL.IDX PT, R8, R20, 0x2, 0x181f ;  /* 0x00581f0014087f89 */ /* 0x01072200000e0000 */
[----:B--2---:R-:W-:-:S03]  /*277c0*/  MOV R9, R4 ;  /* 0x0000000400097202 */ /* 0x004fc60000000f00 */
[----:B------:R3:W2:Y:S04]  /*277d0*/  SHFL.IDX PT, R6, R16, 0x2, 0x181f ;  /* 0x00581f0010067f89 */ /* 0x0006a800000e0000 */
[----:B------:R3:W1:Y:S02]  /*277e0*/  SHFL.IDX PT, R2, R21, 0x2, 0x181f ;  /* 0x00581f0015027f89 */ /* 0x00066400000e0000 */
.L_x_2670:
        /* <DEDUP_REMOVED lines=21> */
[----:B------:R-:W-:-:S07]  /*27940*/  CS2R R84, SRZ ;  /* 0x0000000000547805 */ /* 0x000fce000001ff00 */
[----:B----4-:R-:W-:Y:S02]  /*27950*/  @!P1 IMAD.WIDE R10, R56, 0x2, R8 ;  /* 0x00000002380a9825 */ /* 0x010fe400078e0208 */
[----:B------:R-:W-:Y:S01]  /*27960*/  @!P0 SHF.R.S32.HI R4, RZ, 0x1f, R6 ;  /* 0x0000001fff048819 */ /* 0x000fe20000011406 */
[----:B------:R-:W-:Y:S02]  /*27970*/  CS2R R82, SRZ ;  /* 0x0000000000527805 */ /* 0x000fe4000001ff00 */
[----:B------:R2:W5:Y:S01]  /*27980*/  @!P1 LD.E.128 R72, [R10.64] ;  /* 0x000000040a489980 */ /* 0x000562000c101d00 */
[----:B------:R-:W-:-:S04]  /*27990*/  @!P0 LEA.HI R4, R4, R6, RZ, 0x3 ;  /* 0x0000000604048211 */ /* 0x000fc800078f18ff */
[----:B------:R-:W-:Y:S01]  /*279a0*/  @!P0 LOP3.LUT R4, R4, 0xfffffff8, RZ, 0xc0, !PT ;  /* 0xfffffff804048812 */ /* 0x000fe200078ec0ff */
[----:B------:R-:W-:-:S04]  /*279b0*/  CS2R R80, SRZ ;  /* 0x0000000000507805 */ /* 0x000fc8000001ff00 */
[----:B--2---:R-:W-:-:S04]  /*279c0*/  @!P0 IMAD.WIDE R10, R4, 0x2, R8 ;  /* 0x00000002040a8825 */ /* 0x004fc800078e0208 */
[--C-:B-1----:R-:W-:Y:S01]  /*279d0*/  @!P0 IMAD.WIDE R8, R4, 0x2, R2.reuse ;  /* 0x0000000204088825 */ /* 0x102fe200078e0202 */
[----:B------:R1:W5:Y:S03]  /*279e0*/  @!P0 LD.E.128 R84, [R10.64] ;  /* 0x000000040a548980 */ /* 0x000366000c101d00 */
[----:B------:R-:W-:Y:S01]  /*279f0*/  @!P1 IMAD.WIDE R2, R56, 0x2, R2 ;  /* 0x0000000238029825 */ /* 0x000fe200078e0202 */
[----:B------:R1:W5:Y:S04]  /*27a00*/  @!P0 LD.E.128 R80, [R8.64] ;  /* 0x0000000408508980 */ /* 0x000368000c101d00 */
[----:B------:R1:W5:Y:S02]  /*27a10*/  @!P1 LD.E.128 R68, [R2.64] ;  /* 0x0000000402449980 */ /* 0x000364000c101d00 */
.L_x_2640:
[----:B------:R-:W-:Y:S05]  /*27a20*/  BSYNC B0 ;  /* 0x0000000000007941 */ /* 0x000fea0003800000 */
.L_x_2639:
[----:B-----5:R-:W-:Y:S01]  /*27a30*/  IMAD.MOV.U32 R6, RZ, RZ, R86 ;  /* 0x000000ffff067224 */ /* 0x020fe200078e0056 */
[----:B------:R-:W-:Y:S01]  /*27a40*/  CS2R R102, SRZ ;  /* 0x0000000000667805 */ /* 0x000fe2000001ff00 */
[----:B-1----:R-:W-:-:S02]  /*27a50*/  IMAD.MOV.U32 R3, RZ, RZ, R84 ;  /* 0x000000ffff037224 */ /* 0x002fc400078e0054 */
[----:B------:R-:W-:Y:S02]  /*27a60*/  IMAD.MOV.U32 R2, RZ, RZ, R85 ;  /* 0x000000ffff027224 */ /* 0x000fe400078e0055 */
        /* <DEDUP_REMOVED lines=14> */
[----:B------:R-:W-:Y:S01]  /*27b50*/  PRMT R122, R2, 0x7610, R122 ;  /* 0x00007610027a7816 */ /* 0x000fe2000000007a */
[----:B------:R-:W-:Y:S01]  /*27b60*/  IMAD.MOV.U32 R2, RZ, RZ, R81 ;  /* 0x000000ffff027224 */ /* 0x000fe200078e0051 */
[----:B------:R-:W-:Y:S01]  /*27b70*/  PRMT R120, R6, 0x5410, R4 ;  /* 0x0000541006787816 */ /* 0x000fe20000000004 */
[----:B------:R-:W-:Y:S01]  /*27b80*/  IMAD.SHL.U32 R10, R76, 0x80, RZ ;  /* 0x000000804c0a7824 */ /* 0x000fe200078e00ff */
[----:B------:R-:W-:Y:S01]  /*27b90*/  PRMT R124, R3, 0x7610, R124 ;  /* 0x00007610037c7816 */ /* 0x000fe2000000007c */
[----:B------:R-:W-:Y:S01]  /*27ba0*/  IMAD.MOV.U32 R3, RZ, RZ, R70 ;  /* 0x000000ffff037224 */ /* 0x000fe200078e0046 */
[----:B------:R-:W-:Y:S01]  /*27bb0*/  PRMT R123, R2, 0x7610, R123 ;  /* 0x00007610027b7816 */ /* 0x000fe2000000007b */
[----:B------:R-:W-:Y:S01]  /*27bc0*/  IMAD.MOV.U32 R2, RZ, RZ, R71 ;  /* 0x000000ffff027224 */ /* 0x000fe200078e0047 */
[----:B------:R-:W-:-:S02]  /*27bd0*/  SHF.R.S32.HI R4, RZ, 0x1f, R22 ;  /* 0x0000001fff047819 */ /* 0x000fc40000011416 */
[----:B------:R-:W-:Y:S01]  /*27be0*/  PRMT R118, R118, 0x5410, R3 ;  /* 0x0000541076767816 */ /* 0x000fe20000000003 */
[----:B------:R-:W-:Y:S01]  /*27bf0*/  IMAD.MOV.U32 R3, RZ, RZ, R68 ;  /* 0x000000ffff037224 */ /* 0x000fe200078e0044 */
[----:B------:R-:W-:Y:S01]  /*27c00*/  PRMT R119, R119, 0x5410, R2 ;  /* 0x0000541077777816 */ /* 0x000fe20000000002 */
[----:B------:R-:W-:Y:S01]  /*27c10*/  IMAD.MOV.U32 R2, RZ, RZ, R69 ;  /* 0x000000ffff027224 */ /* 0x000fe200078e0045 */
[----:B------:R-:W-:Y:S02]  /*27c20*/  LEA.HI R4, R4, R22, RZ, 0x3 ;  /* 0x0000001604047211 */ /* 0x000fe400078f18ff */
[----:B------:R-:W-:Y:S02]  /*27c30*/  PRMT R118, R3, 0x7610, R118 ;  /* 0x0000761003767816 */ /* 0x000fe40000000076 */
[----:B------:R-:W-:Y:S02]  /*27c40*/  LEA.HI.SX32 R10, R4, R10, 0x1d ;  /* 0x0000000a040a7211 */ /* 0x000fe400078feaff */
[----:B------:R-:W-:Y:S01]  /*27c50*/  PRMT R117, R2, 0x7610, R117 ;  /* 0x0000761002757816 */ /* 0x000fe20000000075 */
[----:B------:R-:W-:Y:S05]  /*27c60*/  BRA.DIV ~URZ, `(.L_x_2641) ;  /* 0x000048427f007947 */ /* 0x000fea000b800000 */
[----:B------:R1:W2:Y:S02]  /*27c70*/  SHFL.IDX PT, R4, R18, 0x3, 0x181f ;  /* 0x00781f0012047f89 */ /* 0x0002a400000e0000 */
.L_x_2671:
[----:B------:R-:W-:Y:S05]  /*27c80*/  BRA.DIV ~URZ, `(.L_x_2642) ;  /* 0x000048927f007947 */ /* 0x000fea000b800000 */
[----:B----4-:R4:W1:Y:S01]  /*27c90*/  SHFL.IDX PT, R8, R20, 0x3, 0x181f ;  /* 0x00781f0014087f89 */ /* 0x01086200000e0000 */
[----:B--2---:R-:W-:-:S03]  /*27ca0*/  MOV R9, R4 ;  /* 0x0000000400097202 */ /* 0x004fc60000000f00 */
[----:B------:R4:W2:Y:S04]  /*27cb0*/  SHFL.IDX PT, R6, R16, 0x3, 0x181f ;  /* 0x00781f0010067f89 */ /* 0x0008a800000e0000 */
[----:B------:R4:W3:Y:S02]  /*27cc0*/  SHFL.IDX PT, R2, R21, 0x3, 0x181f ;  /* 0x00781f0015027f89 */ /* 0x0008e400000e0000 */
.L_x_2672:
[----:B------:R-:W-:Y:S01]  /*27cd0*/  IADD3 R3, R10, 0x60, RZ ;  /* 0x000000600a037810 */ /* 0x000fe20007ffe0ff */
[----:B------:R-:W-:Y:S01]  /*27ce0*/  BSSY B0, `(.L_x_2643) ;  /* 0x0000021000007945 */ /* 0x000fe20003800000 */
[----:B------:R-:W-:Y:S01]  /*27cf0*/  CS2R R100, SRZ ;  /* 0x0000000000647805 */ /* 0x000fe2000001ff00 */
[----:B------:R-:W-:Y:S01]  /*27d00*/  CS2R R90, SRZ ;  /* 0x00000000005a7805 */ /* 0x000fe2000001ff00 */
[----:B------:R-:W-:Y:S01]  /*27d10*/  ISETP.GE.AND P0, PT, R3, R13, PT ;  /* 0x0000000d0300720c */ /* 0x000fe20003f06270 */
[----:B--2---:R-:W-:Y:S01]  /*27d20*/  IMAD.MOV.U32 R3, RZ, RZ, R6 ;  /* 0x000000ffff037224 */ /* 0x004fe200078e0006 */
[----:B------:R-:W-:Y:S01]  /*27d30*/  CS2R R88, SRZ ;  /* 0x0000000000587805 */ /* 0x000fe2000001ff00 */
[----:B------:R-:W-:Y:S01]  /*27d40*/  CS2R R98, SRZ ;  /* 0x0000000000627805 */ /* 0x000fe2000001ff00 */
[----:B------:R-:W-:Y:S01]  /*27d50*/  CS2R R96, SRZ ;  /* 0x0000000000607805 */ /* 0x000fe2000001ff00 */
[----:B------:R-:W-:Y:S01]  /*27d60*/  CS2R R78, SRZ ;  /* 0x00000000004e7805 */ /* 0x000fe2000001ff00 */
[----:B------:R-:W-:-:S07]  /*27d70*/  CS2R R76, SRZ ;  /* 0x00000000004c7805 */ /* 0x000fce000001ff00 */
        /* <DEDUP_REMOVED lines=10> */
[----:B-1----:R-:W-:Y:S02]  /*27e20*/  @!P1 IMAD.WIDE R10, R56, 0x2, R8 ;  /* 0x00000002380a9825 */ /* 0x002fe400078e0208 */
[----:B------:R-:W-:Y:S01]  /*27e30*/  @!P0 SHF.R.S32.HI R4, RZ, 0x1f, R6 ;  /* 0x0000001fff048819 */ /* 0x000fe20000011406 */
[----:B------:R-:W-:Y:S01]  /*27e40*/  CS2R R98, SRZ ;  /* 0x0000000000627805 */ /* 0x000fe2000001ff00 */
[----:B------:R-:W-:Y:S01]  /*27e50*/  CS2R R96, SRZ ;  /* 0x0000000000607805 */ /* 0x000fe2000001ff00 */
[----:B------:R1:W5:Y:S01]  /*27e60*/  @!P1 LD.E.128 R88, [R10.64] ;  /* 0x000000040a589980 */ /* 0x000362000c101d00 */
[----:B------:R-:W-:-:S04]  /*27e70*/  @!P0 LEA.HI R4, R4, R6, RZ, 0x3 ;  /* 0x0000000604048211 */ /* 0x000fc800078f18ff */
[----:B------:R-:W-:-:S05]  /*27e80*/  @!P0 LOP3.LUT R4, R4, 0xfffffff8, RZ, 0xc0, !PT ;  /* 0xfffffff804048812 */ /* 0x000fca00078ec0ff */
[----:B------:R-:W-:-:S05]  /*27e90*/  @!P0 IMAD.WIDE R8, R4, 0x2, R8 ;  /* 0x0000000204088825 */ /* 0x000fca00078e0208 */
[----:B------:R2:W5:Y:S02]  /*27ea0*/  @!P0 LD.E.128 R100, [R8.64] ;  /* 0x0000000408648980 */ /* 0x000564000c101d00 */
[----:B--23--:R-:W-:-:S04]  /*27eb0*/  @!P1 IMAD.WIDE R8, R56, 0x2, R2 ;  /* 0x0000000238089825 */ /* 0x00cfc800078e0202 */
[----:B------:R-:W-:Y:S01]  /*27ec0*/  @!P0 IMAD.WIDE R2, R4, 0x2, R2 ;  /* 0x0000000204028825 */ /* 0x000fe200078e0202 */
[----:B------:R1:W5:Y:S04]  /*27ed0*/  @!P1 LD.E.128 R76, [R8.64] ;  /* 0x00000004084c9980 */ /* 0x000368000c101d00 */
[----:B------:R1:W5:Y:S02]  /*27ee0*/  @!P0 LD.E.128 R96, [R2.64] ;  /* 0x0000000402608980 */ /* 0x000364000c101d00 */
.L_x_2644:
[----:B------:R-:W-:Y:S05]  /*27ef0*/  BSYNC B0 ;  /* 0x0000000000007941 */ /* 0x000fea0003800000 */
.L_x_2643:
[----:B------:R-:W-:Y:S01]  /*27f00*/  IADD3 R6, R93, -c[0x0][0x20], RZ ;  /* 0x800008005d067a10 */ /* 0x000fe20007ffe0ff */
[----:B------:R-:W-:-:S04]  /*27f10*/  DEPBAR.LE SB0, 0x1 ;  /* 0x000080400000791a */ /* 0x000fc80000000000 */
[----:B-1-3--:R-:W2:Y:S01]  /*27f20*/  LDL.64 R2, [R6+0x20] ;  /* 0x0000200006027983 */ /* 0x00aea20000100a00 */
[----:B------:R-:W-:Y:S03]  /*27f30*/  WARPSYNC 0xffffffff ;  /* 0xffffffff00007948 */ /* 0x000fe60003800000 */
[----:B------:R-:W-:Y:S06]  /*27f40*/  BAR.SYNC.DEFER_BLOCKING 0x0 ;  /* 0x0000000000007b1d */ /* 0x000fec0000010000 */
[----:B--2---:R1:W2:Y:S02]  /*27f50*/  LD.E R2, [R2.64] ;  /* 0x0000000402027980 */ /* 0x0042a4000c101900 */
[----:B-1---5:R-:W-:-:S05]  /*27f60*/  IMAD.MOV.U32 R3, RZ, RZ, R102 ;  /* 0x000000ffff037224 */ /* 0x022fca00078e0066 */
[----:B------:R-:W-:Y:S01]  /*27f70*/  PRMT R132, R132, 0x5410, R3 ;  /* 0x0000541084847816 */ /* 0x000fe20000000003 */
[----:B------:R-:W-:-:S05]  /*27f80*/  IMAD.MOV.U32 R3, RZ, RZ, R100 ;  /* 0x000000ffff037224 */ /* 0x000fca00078e0064 */
[----:B------:R-:W-:Y:S01]  /*27f90*/  PRMT R132, R3, 0x7610, R132 ;  /* 0x0000761003847816 */ /* 0x000fe20000000084 */
[----:B------:R-:W-:Y:S02]  /*27fa0*/  IMAD.MOV.U32 R3, RZ, RZ, R90 ;  /* 0x000000ffff037224 */ /* 0x000fe400078e005a */
[----:B--2---:R-:W-:Y:S02]  /*27fb0*/  IMAD R4, R2, -0x80, R13 ;  /* 0xffffff8002047824 */ /* 0x004fe400078e020d */
[----:B------:R-:W-:-:S05]  /*27fc0*/  IMAD.MOV.U32 R2, RZ, RZ, R103 ;  /* 0x000000ffff027224 */ /* 0x000fca00078e0067 */
[----:B------:R-:W-:Y:S01]  /*27fd0*/  PRMT R130, R130, 0x5410, R2 ;  /* 0x0000541082827816 */ /* 0x000fe20000000002 */
[----:B------:R-:W-:-:S05]  /*27fe0*/  IMAD.MOV.U32 R2, RZ, RZ, R101 ;  /* 0x000000ffff027224 */ /* 0x000fca00078e0065 */
[----:B------:R-:W-:Y:S01]  /*27ff0*/  PRMT R129, R129, 0x5410, R2 ;  /* 0x0000541081817816 */ /* 0x000fe20000000002 */
[----:B------:R-:W-:-:S05]  /*28000*/  IMAD.MOV.U32 R2, RZ, RZ, R91 ;  /* 0x000000ffff027224 */ /* 0x000fca00078e005b */
[----:B------:R-:W-:Y:S01]  /*28010*/  PRMT R128, R3, 0x5410, R2 ;  /* 0x0000541003807816 */ /* 0x000fe20000000002 */
[----:B------:R-:W-:Y:S02]  /*28020*/  IMAD.MOV.U32 R2, RZ, RZ, R89 ;  /* 0x000000ffff027224 */ /* 0x000fe400078e0059 */
        /* <DEDUP_REMOVED lines=18> */
[----:B------:R-:W-:Y:S02]  /*28150*/  PRMT R93, R2, 0x7610, R93 ;  /* 0x00007610025d7816 */ /* 0x000fe4000000005d */
[----:B------:R-:W2:Y:S01]  /*28160*/  LDL.64 R2, [R6+0x28] ;  /* 0x0000280006027983 */ /* 0x000ea20000100a00 */
[----:B------:R-:W-:-:S04]  /*28170*/  IMNMX R59, R4, 0x80, PT ;  /* 0x00000080043b7817 */ /* 0x000fc80003800200 */
[----:B------:R-:W-:Y:S01]  /*28180*/  ISETP.GE.AND P0, PT, R92, R59, PT ;  /* 0x0000003b5c00720c */ /* 0x000fe20003f06270 */
[----:B------:R-:W-:Y:S01]  /*28190*/  BSSY B1, `(.L_x_2645) ;  /* 0x00000dc000017945 */ /* 0x000fe20003800000 */
[----:B--2---:R1:W5:Y:S11]  /*281a0*/  LD.E.64 R36, [R2.64] ;  /* 0x0000000402247980 */ /* 0x004376000c101b00 */
[----:B------:R-:W-:Y:S05]  /*281b0*/  @P0 BRA `(.L_x_2646) ;  /* 0x00000d9000000947 */ /* 0x000fea0003800000 */
[----:B-1----:R-:W-:Y:S01]  /*281c0*/  SHF.R.S32.HI R2, RZ, 0x1f, R22 ;  /* 0x0000001fff027819 */ /* 0x002fe20000011416 */
[----:B------:R-:W-:Y:S01]  /*281d0*/  BSSY B0, `(.L_x_2647) ;  /* 0x000006b000007945 */ /* 0x000fe20003800000 */
[----:B------:R-:W-:-:S02]  /*281e0*/  ISETP.GE.AND P0, PT, R56, R0, PT ;  /* 0x000000003800720c */ /* 0x000fc40003f06270 */
[----:B------:R-:W-:-:S05]  /*281f0*/  LEA.HI R2, R2, R22, RZ, 0x6 ;  /* 0x0000001602027211 */ /* 0x000fca00078f30ff */
[----:B------:R-:W-:Y:S02]  /*28200*/  IMAD.SHL.U32 R3, R2, 0x8, RZ ;  /* 0x0000000802037824 */ /* 0x000fe400078e00ff */
[----:B------:R-:W-:-:S03]  /*28210*/  IMAD.SHL.U32 R2, R92, 0x40, RZ ;  /* 0x000000405c027824 */ /* 0x000fc600078e00ff */
[----:B------:R-:W-:Y:S02]  /*28220*/  LOP3.LUT R14, R3, 0xfffffe00, RZ, 0xc0, !PT ;  /* 0xfffffe00030e7812 */ /* 0x000fe400078ec0ff */
[----:B------:R-:W-:Y:S01]  /*28230*/  LOP3.LUT R2, R2, 0x1c0, RZ, 0xc0, !PT ;  /* 0x000001c002027812 */ /* 0x000fe200078ec0ff */
[----:B------:R-:W-:Y:S05]  /*28240*/  @P0 BRA `(.L_x_2648) ;  /* 0x0000063000000947 */ /* 0x000fea0003800000 */
[----:B------:R-:W-:Y:S02]  /*28250*/  LEA.HI R4, R0, R39, RZ, 0x1d ;  /* 0x0000002700047211 */ /* 0x000fe400078fe8ff */
[----:B------:R-:W-:Y:S02]  /*28260*/  SHF.R.U32.HI R6, RZ, 0x3, R2 ;  /* 0x00000003ff067819 */ /* 0x000fe40000011602 */
[----:B------:R-:W-:-:S04]  /*28270*/  SHF.R.S32.HI R3, RZ, 0x1f, R4 ;  /* 0x0000001fff037819 */ /* 0x000fc80000011404 */
[----:B------:R-:W-:Y:S02]  /*28280*/  LEA.HI R3, R3, R4, RZ, 0x3 ;  /* 0x0000000403037211 */ /* 0x000fe400078f18ff */
[----:B------:R-:W-:Y:S02]  /*28290*/  SHF.L.U32 R4, R4, 0x3, RZ ;  /* 0x0000000304047819 */ /* 0x000fe400000006ff */
[----:B------:R-:W-:Y:S02]  /*282a0*/  SHF.L.U32 R3, R3, 0xa, RZ ;  /* 0x0000000a03037819 */ /* 0x000fe400000006ff */
[----:B------:R-:W-:Y:S02]  /*282b0*/  LOP3.LUT R4, R2, 0x38, R4, 0xf8, !PT ;  /* 0x0000003802047812 */ /* 0x000fe400078ef804 */
[----:B------:R-:W-:Y:S02]  /*282c0*/  LOP3.LUT R3, R3, 0xffffe000, RZ, 0xc0, !PT ;  /* 0xffffe00003037812 */ /* 0x000fe400078ec0ff */
[----:B------:R-:W-:-:S04]  /*282d0*/  LOP3.LUT R4, R4, R6, RZ, 0x3c, !PT ;  /* 0x0000000604047212 */ /* 0x000fc800078e3cff */
[----:B------:R-:W-:Y:S02]  /*282e0*/  IADD3 R4, R4, R3, R14 ;  /* 0x0000000304047210 */ /* 0x000fe40007ffe00e */
[----:B------:R-:W-:-:S03]  /*282f0*/  LOP3.LUT R3, R2, 0x38, R56, 0xf8, !PT ;  /* 0x0000003802037812 */ /* 0x000fc600078ef838 */
[----:B-----5:R-:W-:Y:S01]  /*28300*/  IMAD.WIDE.U32 R26, R4, 0x2, R36 ;  /* 0x00000002041a7825 */ /* 0x020fe200078e0024 */
[----:B------:R-:W-:-:S04]  /*28310*/  LOP3.LUT R3, R3, R6, RZ, 0x3c, !PT ;  /* 0x0000000603037212 */ /* 0x000fc800078e3cff */
[----:B------:R-:W-:Y:S01]  /*28320*/  IADD3 R3, R14, R3, RZ ;  /* 0x000000030e037210 */ /* 0x000fe20007ffe0ff */
[----:B----4-:R-:W2:Y:S04]  /*28330*/  LD.E.128 R16, [R26.64] ;  /* 0x000000041a107980 */ /* 0x010ea8000c101d00 */
[----:B------:R-:W-:-:S05]  /*28340*/  IMAD.WIDE.U32 R24, R3, 0x2, R36 ;  /* 0x0000000203187825 */ /* 0x000fca00078e0024 */
[----:B------:R-:W3:Y:S01]  /*28350*/  LD.E.128 R20, [R24.64] ;  /* 0x0000000418147980 */ /* 0x000ee2000c101d00 */
[--C-:B------:R-:W-:Y:S02]  /*28360*/  HADD2.F32 R3, -RZ, R38.reuse.H0_H0 ;  /* 0x20000026ff037230 */ /* 0x100fe40000004100 */
[----:B------:R-:W-:Y:S01]  /*28370*/  HADD2.F32 R4, -RZ, R38.H1_H1 ;  /* 0x30000026ff047230 */ /* 0x000fe20000004100 */
[----:B------:R-:W-:Y:S02]  /*28380*/  SHF.R.U64 R11, R28, 0x10, R29 ;  /* 0x000000101c0b7819 */ /* 0x000fe4000000121d */
[----:B------:R-:W-:Y:S02]  /*28390*/  SHF.R.U64 R13, R32, 0x10, R33 ;  /* 0x00000010200d7819 */ /* 0x000fe40000001221 */
[----:B------:R-:W-:Y:S01]  /*283a0*/  SHF.R.U64 R15, R34, 0x10, R35 ;  /* 0x00000010220f7819 */ /* 0x000fe20000001223 */
[----:B--2---:R-:W-:-:S05]  /*283b0*/  HADD2.F32 R8, -RZ, R17.H0_H0 ;  /* 0x20000011ff087230 */ /* 0x004fca0000004100 */
[----:B------:R-:W-:Y:S01]  /*283c0*/  FMUL.FTZ R6, R8, R3 ;  /* 0x0000000308067220 */ /* 0x000fe20000410000 */
[----:B---3--:R-:W-:-:S05]  /*283d0*/  HADD2.F32 R9, -RZ, R21.H0_H0 ;  /* 0x20000015ff097230 */ /* 0x008fca0000004100 */
[-C--:B------:R-:W-:Y:S02]  /*283e0*/  FFMA.FTZ R38, R9, R4.reuse, -R6 ;  /* 0x0000000409267223 */ /* 0x080fe40000010806 */
[----:B------:R-:W-:-:S04]  /*283f0*/  FMUL.FTZ R4, R8, R4 ;  /* 0x0000000408047220 */ /* 0x000fc80000410000 */
[----:B------:R-:W-:Y:S01]  /*28400*/  FFMA.FTZ R57, R9, R3, R4 ;  /* 0x0000000309397223 */ /* 0x000fe20000010004 */
[----:B------:R-:W-:Y:S02]  /*28410*/  SHF.R.U32.HI R3, RZ, 0x10, R29 ;  /* 0x00000010ff037819 */ /* 0x000fe4000001161d */
[----:B------:R-:W-:-:S03]  /*28420*/  SHF.R.U32.HI R4, RZ, 0x10, R33 ;  /* 0x00000010ff047819 */ /* 0x000fc60000011621 */
[----:B------:R-:W-:Y:S02]  /*28430*/  HADD2.F32 R9, -RZ, R3.H0_H0 ;  /* 0x20000003ff097230 */ /* 0x000fe40000004100 */
[----:B------:R-:W-:Y:S02]  /*28440*/  HADD2.F32 R3, -RZ, R17.H1_H1 ;  /* 0x30000011ff037230 */ /* 0x000fe40000004100 */
[----:B------:R-:W-:Y:S02]  /*28450*/  HADD2.F32 R8, -RZ, R4.H0_H0 ;  /* 0x20000004ff087230 */ /* 0x000fe40000004100 */
[----:B------:R-:W-:Y:S01]  /*28460*/  HADD2.F32 R4, -RZ, R21.H1_H1 ;  /* 0x30000015ff047230 */ /* 0x000fe20000004100 */
[CC--:B------:R-:W-:Y:S02]  /*28470*/  FMUL.FTZ R6, R3.reuse, R9.reuse ;  /* 0x0000000903067220 */ /* 0x0c0fe40000410000 */
[-C--:B------:R-:W-:Y:S02]  /*28480*/  FMUL.FTZ R3, R3, R8.reuse ;  /* 0x0000000803037220 */ /* 0x080fe40000410000 */
[C---:B------:R-:W-:Y:S01]  /*28490*/  FFMA.FTZ R17, R4.reuse, R8, -R6 ;  /* 0x0000000804117223 */ /* 0x040fe20000010806 */
[----:B------:R-:W-:Y:S01]  /*284a0*/  HADD2.F32 R8, -RZ, R19.H0_H0 ;  /* 0x20000013ff087230 */ /* 0x000fe20000004100 */
[----:B------:R-:W-:Y:S01]  /*284b0*/  FFMA.FTZ R29, R4, R9, R3 ;  /* 0x00000009041d7223 */ /* 0x000fe20000010003 */
[----:B------:R-:W-:-:S02]  /*284c0*/  HADD2.F32 R3, -RZ, R58.H0_H0 ;  /* 0x2000003aff037230 */ /* 0x000fc40000004100 */
[----:B------:R-:W-:Y:S02]  /*284d0*/  HADD2.F32 R4, -RZ, R58.H1_H1 ;  /* 0x3000003aff047230 */ /* 0x000fe40000004100 */
[----:B------:R-:W-:Y:S01]  /*284e0*/  HADD2.F32 R9, -RZ, R23.H0_H0 ;  /* 0x20000017ff097230 */ /* 0x000fe20000004100 */
[----:B------:R-:W-:-:S04]  /*284f0*/  FMUL.FTZ R6, R8, R3 ;  /* 0x0000000308067220 */ /* 0x000fc80000410000 */
[-C--:B------:R-:W-:Y:S02]  /*28500*/  FFMA.FTZ R28, R9, R4.reuse, -R6 ;  /* 0x00000004091c7223 */ /* 0x080fe40000010806 */
[----:B------:R-:W-:-:S04]  /*28510*/  FMUL.FTZ R4, R8, R4 ;  /* 0x0000000408047220 */ /* 0x000fc80000410000 */
[----:B------:R-:W-:Y:S01]  /*28520*/  FFMA.FTZ R32, R9, R3, R4 ;  /* 0x0000000309207223 */ /* 0x000fe20000010004 */
[----:B------:R-:W-:Y:S01]  /*28530*/  SHF.R.U32.HI R3, RZ, 0x10, R31 ;  /* 0x00000010ff037819 */ /* 0x000fe2000001161f */
[----:B------:R-:W-:Y:S01]  /*28540*/  HADD2.F32 R6, -RZ, R19.H1_H1 ;  /* 0x30000013ff067230 */ /* 0x000fe20000004100 */
[----:B------:R-:W-:-:S03]  /*28550*/  SHF.R.U32.HI R4, RZ, 0x10, R35 ;  /* 0x00000010ff047819 */ /* 0x000fc60000011623 */
[----:B------:R-:W-:Y:S02]  /*28560*/  HADD2.F32 R3, -RZ, R3.H0_H0 ;  /* 0x20000003ff037230 */ /* 0x000fe40000004100 */
[----:B------:R-:W-:Y:S02]  /*28570*/  HADD2.F32 R4, -RZ, R4.H0_H0 ;  /* 0x20000004ff047230 */ /* 0x000fe40000004100 */
[----:B------:R-:W-:Y:S01]  /*28580*/  HADD2.F32 R8, -RZ, R23.H1_H1 ;  /* 0x30000017ff087230 */ /* 0x000fe20000004100 */
[----:B------:R-:W-:-:S04]  /*28590*/  FMUL.FTZ R9, R6, R3 ;  /* 0x0000000306097220 */ /* 0x000fc80000410000 */
[-C--:B------:R-:W-:Y:S02]  /*285a0*/  FFMA.FTZ R10, R8, R4.reuse, -R9 ;  /* 0x00000004080a7223 */ /* 0x080fe40000010809 */
[----:B------:R-:W-:-:S04]  /*285b0*/  FMUL.FTZ R4, R6, R4 ;  /* 0x0000000406047220 */ /* 0x000fc80000410000 */
[----:B------:R-:W-:Y:S01]  /*285c0*/  FFMA.FTZ R21, R8, R3, R4 ;  /* 0x0000000308157223 */ /* 0x000fe20000010004 */
[----:B------:R-:W-:Y:S02]  /*285d0*/  HADD2.F32 R3, -RZ, R94.H0_H0 ;  /* 0x2000005eff037230 */ /* 0x000fe40000004100 */
[----:B------:R-:W-:Y:S02]  /*285e0*/  HADD2.F32 R8, -RZ, R16.H0_H0 ;  /* 0x20000010ff087230 */ /* 0x000fe40000004100 */
[----:B------:R-:W-:Y:S02]  /*285f0*/  HADD2.F32 R4, -RZ, R94.H1_H1 ;  /* 0x3000005eff047230 */ /* 0x000fe40000004100 */
[----:B------:R-:W-:Y:S01]  /*28600*/  HADD2.F32 R9, -RZ, R20.H0_H0 ;  /* 0x20000014ff097230 */ /* 0x000fe20000004100 */
[----:B------:R-:W-:-:S04]  /*28610*/  FMUL.FTZ R6, R8, R3 ;  /* 0x0000000308067220 */ /* 0x000fc80000410000 */
[-C--:B------:R-:W-:Y:S02]  /*28620*/  FFMA.FTZ R6, R9, R4.reuse, -R6 ;  /* 0x0000000409067223 */ /* 0x080fe40000010806 */
[----:B------:R-:W-:-:S04]  /*28630*/  FMUL.FTZ R4, R8, R4 ;  /* 0x0000000408047220 */ /* 0x000fc80000410000 */
[----:B------:R-:W-:Y:S01]  /*28640*/  FFMA.FTZ R23, R9, R3, R4 ;  /* 0x0000000309177223 */ /* 0x000fe20000010004 */
[----:B------:R-:W-:Y:S01]  /*28650*/  SHF.R.U64 R3, R30, 0x10, R31 ;  /* 0x000000101e037819 */ /* 0x000fe2000000121f */
[----:B------:R-:W-:Y:S02]  /*28660*/  HADD2.F32 R31, -RZ, R11.H0_H0 ;  /* 0x2000000bff1f7230 */ /* 0x000fe40000004100 */
[----:B------:R-:W-:Y:S02]  /*28670*/  HADD2.F32 R9, -RZ, R16.H1_H1 ;  /* 0x30000010ff097230 */ /* 0x000fe40000004100 */
[----:B------:R-:W-:Y:S02]  /*28680*/  HADD2.F32 R30, -RZ, R13.H0_H0 ;  /* 0x2000000dff1e7230 */ /* 0x000fe40000004100 */
[----:B------:R-:W-:Y:S01]  /*28690*/  HADD2.F32 R13, -RZ, R20.H1_H1 ;  /* 0x30000014ff0d7230 */ /* 0x000fe20000004100 */
[----:B------:R-:W-:-:S04]  /*286a0*/  FMUL.FTZ R4, R9, R31 ;  /* 0x0000001f09047220 */ /* 0x000fc80000410000 */
[----:B------:R-:W-:Y:S01]  /*286b0*/  FFMA.FTZ R4, R13, R30, -R4 ;  /* 0x0000001e0d047223 */ /* 0x000fe20000010804 */
[----:B------:R-:W-:Y:S01]  /*286c0*/  F2FP.PACK_AB R19, R10, R28 ;  /* 0x0000001c0a13723e */ /* 0x000fe200000000ff */
[----:B------:R-:W-:Y:S02]  /*286d0*/  HADD2.F32 R28, -RZ, R3.H0_H0 ;  /* 0x20000003ff1c7230 */ /* 0x000fe40000004100 */
[--C-:B------:R-:W-:Y:S01]  /*286e0*/  HADD2.F32 R8, -RZ, R18.reuse.H0_H0 ;  /* 0x20000012ff087230 */ /* 0x100fe20000004100 */
[----:B------:R-:W-:Y:S01]  /*286f0*/  F2FP.PACK_AB R16, R4, R6 ;  /* 0x000000060410723e */ /* 0x000fe200000000ff */
[----:B------:R-:W-:Y:S02]  /*28700*/  HADD2.F32 R6, -RZ, R18.H1_H1 ;  /* 0x30000012ff067230 */ /* 0x000fe40000004100 */
[----:B------:R-:W-:Y:S02]  /*28710*/  HADD2.F32 R3, -RZ, R95.H0_H0 ;  /* 0x2000005fff037230 */ /* 0x000fe40000004100 */
[----:B------:R-:W-:-:S02]  /*28720*/  HADD2.F32 R11, -RZ, R22.H0_H0 ;  /* 0x20000016ff0b7230 */ /* 0x000fc40000004100 */
[----:B------:R-:W-:Y:S01]  /*28730*/  HADD2.F32 R10, -RZ, R22.H1_H1 ;  /* 0x30000016ff0a7230 */ /* 0x000fe20000004100 */
[----:B------:R-:W-:Y:S01]  /*28740*/  FMUL.FTZ R18, R8, R3 ;  /* 0x0000000308127220 */ /* 0x000fe20000410000 */
[----:B------:R-:W-:Y:S02]  /*28750*/  HADD2.F32 R4, -RZ, R95.H1_H1 ;  /* 0x3000005fff047230 */ /* 0x000fe40000004100 */
[----:B------:R-:W-:Y:S01]  /*28760*/  HADD2.F32 R20, -RZ, R15.H0_H0 ;  /* 0x2000000fff147230 */ /* 0x000fe20000004100 */
[----:B------:R-:W-:Y:S02]  /*28770*/  FMUL.FTZ R15, R6, R28 ;  /* 0x0000001c060f7220 */ /* 0x000fe40000410000 */
[----:B------:R-:W-:Y:S02]  /*28780*/  FFMA.FTZ R18, R11, R4, -R18 ;  /* 0x000000040b127223 */ /* 0x000fe40000010812 */
[----:B------:R-:W-:-:S05]  /*28790*/  FFMA.FTZ R15, R10, R20, -R15 ;  /* 0x000000140a0f7223 */ /* 0x000fca000001080f */
[----:B------:R-:W-:Y:S01]  /*287a0*/  F2FP.PACK_AB R18, R15, R18 ;  /* 0x000000120f12723e */ /* 0x000fe200000000ff */
[----:B------:R-:W-:Y:S02]  /*287b0*/  FMUL.FTZ R15, R8, R4 ;  /* 0x00000004080f7220 */ /* 0x000fe40000410000 */
[----:B------:R-:W-:Y:S02]  /*287c0*/  FMUL.FTZ R4, R9, R30 ;  /* 0x0000001e09047220 */ /* 0x000fe40000410000 */
[----:B------:R-:W-:Y:S02]  /*287d0*/  FMUL.FTZ R8, R6, R20 ;  /* 0x0000001406087220 */ /* 0x000fe40000410000 */
[----:B------:R-:W-:Y:S02]  /*287e0*/  FFMA.FTZ R6, R11, R3, R15 ;  /* 0x000000030b067223 */ /* 0x000fe4000001000f */
[----:B------:R-:W-:Y:S02]  /*287f0*/  FFMA.FTZ R4, R13, R31, R4 ;  /* 0x0000001f0d047223 */ /* 0x000fe40000010004 */
[----:B------:R-:W-:Y:S01]  /*28800*/  FFMA.FTZ R3, R10, R28, R8 ;  /* 0x0000001c0a037223 */ /* 0x000fe20000010008 */
[----:B------:R-:W-:-:S02]  /*28810*/  F2FP.PACK_AB R17, R17, R38 ;  /* 0x000000261111723e */ /* 0x000fc400000000ff */
[----:B------:R-:W-:Y:S02]  /*28820*/  F2FP.PACK_AB R9, R29, R57 ;  /* 0x000000391d09723e */ /* 0x000fe400000000ff */
[----:B------:R-:W-:Y:S02]  /*28830*/  F2FP.PACK_AB R11, R21, R32 ;  /* 0x00000020150b723e */ /* 0x000fe400000000ff */
[----:B------:R-:W-:Y:S02]  /*28840*/  F2FP.PACK_AB R8, R4, R23 ;  /* 0x000000170408723e */ /* 0x000fe400000000ff */
[----:B------:R-:W-:Y:S01]  /*28850*/  F2FP.PACK_AB R10, R3, R6 ;  /* 0x00000006030a723e */ /* 0x000fe200000000ff */
[----:B------:R1:W-:Y:S04]  /*28860*/  ST.E.128 [R24.64], R16 ;  /* 0x0000001018007985 */ /* 0x0003e8000c101d04 */
[----:B------:R1:W-:Y:S02]  /*28870*/  ST.E.128 [R26.64], R8 ;  /* 0x000000081a007985 */ /* 0x0003e4000c101d04 */
.L_x_2648:
[----:B------:R-:W-:Y:S05]  /*28880*/  BSYNC B0 ;  /* 0x0000000000007941 */ /* 0x000fea0003800000 */
.L_x_2647:
[----:B------:R-:W-:-:S04]  /*28890*/  IADD3 R6, R56, 0x40, RZ ;  /* 0x0000004038067810 */ /* 0x000fc80007ffe0ff */
[----:B------:R-:W-:-:S13]  /*288a0*/  ISETP.GE.AND P0, PT, R6, R0, PT ;  /* 0x000000000600720c */ /* 0x000fda0003f06270 */
[----:B------:R-:W-:Y:S05]  /*288b0*/  @P0 BRA `(.L_x_2646) ;  /* 0x0000069000000947 */ /* 0x000fea0003800000 */
[----:B-1----:R-:W-:-:S04]  /*288c0*/  SHF.R.S32.HI R9, RZ, 0x1f, R6 ;  /* 0x0000001fff097819 */ /* 0x002fc80000011406 */
[CC--:B------:R-:W-:Y:S02]  /*288d0*/  LEA.HI R4, R9.reuse, R6.reuse, RZ, 0x3 ;  /* 0x0000000609047211 */ /* 0x0c0fe400078f18ff */
[----:B------:R-:W-:Y:S02]  /*288e0*/  LEA.HI R9, R9, R6, RZ, 0x6 ;  /* 0x0000000609097211 */ /* 0x000fe400078f30ff */
[----:B------:R-:W-:-:S04]  /*288f0*/  SHF.R.S32.HI R3, RZ, 0x3, R4 ;  /* 0x00000003ff037819 */ /* 0x000fc80000011404 */
[----:B------:R-:W-:-:S04]  /*28900*/  LEA.HI R3, R0, R3, RZ, 0x1d ;  /* 0x0000000300037211 */ /* 0x000fc800078fe8ff */
[----:B------:R-:W-:Y:S02]  /*28910*/  SHF.R.S32.HI R6, RZ, 0x1f, R3 ;  /* 0x0000001fff067819 */ /* 0x000fe40000011403 */
[----:B------:R-:W-:Y:S02]  /*28920*/  SHF.L.U32 R8, R3, 0x3, RZ ;  /* 0x0000000303087819 */ /* 0x000fe400000006ff */
[----:B------:R-:W-:Y:S02]  /*28930*/  LEA.HI R3, R6, R3, RZ, 0x3 ;  /* 0x0000000306037211 */ /* 0x000fe400078f18ff */
[C---:B------:R-:W-:Y:S02]  /*28940*/  LOP3.LUT R6, R2.reuse, 0x38, R4, 0xf8, !PT ;  /* 0x0000003802067812 */ /* 0x040fe400078ef804 */
[----:B------:R-:W-:Y:S02]  /*28950*/  LOP3.LUT R4, R2, 0x38, R8, 0xf8, !PT ;  /* 0x0000003802047812 */ /* 0x000fe400078ef808 */
[----:B------:R-:W-:-:S02]  /*28960*/  SHF.R.U32.HI R8, RZ, 0x3, R2 ;  /* 0x00000003ff087819 */ /* 0x000fc40000011602 */
[----:B------:R-:W-:Y:S02]  /*28970*/  SHF.L.U32 R2, R3, 0xa, RZ ;  /* 0x0000000a03027819 */ /* 0x000fe400000006ff */
[----:B------:R-:W-:Y:S02]  /*28980*/  LOP3.LUT R3, R4, R8, RZ, 0x3c, !PT ;  /* 0x0000000804037212 */ /* 0x000fe400078e3cff */
[----:B------:R-:W-:Y:S02]  /*28990*/  LOP3.LUT R2, R2, 0xffffe000, RZ, 0xc0, !PT ;  /* 0xffffe00002027812 */ /* 0x000fe400078ec0ff */
[----:B------:R-:W-:Y:S02]  /*289a0*/  SHF.L.U32 R4, R9, 0x7, RZ ;  /* 0x0000000709047819 */ /* 0x000fe400000006ff */
[----:B------:R-:W-:Y:S02]  /*289b0*/  IADD3 R3, R3, R2, R14 ;  /* 0x0000000203037210 */ /* 0x000fe40007ffe00e */
[----:B------:R-:W-:-:S02]  /*289c0*/  LOP3.LUT R6, R6, R8, RZ, 0x3c, !PT ;  /* 0x0000000806067212 */ /* 0x000fc400078e3cff */
[----:B------:R-:W-:Y:S01]  /*289d0*/  LOP3.LUT R2, R4, 0xffffe000, RZ, 0xc0, !PT ;  /* 0xffffe00004027812 */ /* 0x000fe200078ec0ff */
[----:B----45:R-:W-:-:S03]  /*289e0*/  IMAD.WIDE.U32 R20, R3, 0x2, R36 ;  /* 0x0000000203147825 */ /* 0x030fc600078e0024 */
[----:B------:R-:W-:Y:S02]  /*289f0*/  IADD3 R2, R6, R2, R14 ;  /* 0x0000000206027210 */ /* 0x000fe40007ffe00e */
[----:B------:R-:W2:Y:S03]  /*28a00*/  LD.E.128 R8, [R20.64] ;  /* 0x0000000414087980 */ /* 0x000ea6000c101d00 */
[----:B------:R-:W-:-:S05]  /*28a10*/  IMAD.WIDE.U32 R14, R2, 0x2, R36 ;  /* 0x00000002020e7825 */ /* 0x000fca00078e0024 */
[----:B------:R-:W3:Y:S01]  /*28a20*/  LD.E.128 R16, [R14.64] ;  /* 0x000000040e107980 */ /* 0x000ee2000c101d00 */
[--C-:B------:R-:W-:Y:S02]  /*28a30*/  HADD2.F32 R2, -RZ, R105.reuse.H0_H0 ;  /* 0x20000069ff027230 */ /* 0x100fe40000004100 */
[----:B------:R-:W-:Y:S01]  /*28a40*/  HADD2.F32 R3, -RZ, R105.H1_H1 ;  /* 0x30000069ff037230 */ /* 0x000fe20000004100 */
[----:B------:R-:W-:Y:S02]  /*28a50*/  SHF.R.U64 R22, R44, 0x10, R45 ;  /* 0x000000102c167819 */ /* 0x000fe4000000122d */
[----:B------:R-:W-:-:S03]  /*28a60*/  SHF.R.U64 R23, R40, 0x10, R41 ;  /* 0x0000001028177819 */ /* 0x000fc60000001229 */
[----:B------:R-:W-:Y:S02]  /*28a70*/  HADD2.F32 R31, -RZ, R22.H0_H0 ;  /* 0x20000016ff1f7230 */ /* 0x000fe40000004100 */
[----:B------:R-:W-:Y:S02]  /*28a80*/  HADD2.F32 R28, -RZ, R23.H0_H0 ;  /* 0x20000017ff1c7230 */ /* 0x000fe40000004100 */
        /* <DEDUP_REMOVED lines=34> */
[--C-:B------:R-:W-:Y:S02]  /*28cb0*/  HADD2.F32 R2, -RZ, R107.reuse.H0_H0 ;  /* 0x2000006bff027230 */ /* 0x100fe40000004100 */
[----:B------:R-:W-:Y:S02]  /*28cc0*/  HADD2.F32 R6, -RZ, R8.H0_H0 ;  /* 0x20000008ff067230 */ /* 0x000fe40000004100 */
[----:B------:R-:W-:Y:S02]  /*28cd0*/  HADD2.F32 R3, -RZ, R107.H1_H1 ;  /* 0x3000006bff037230 */ /* 0x000fe40000004100 */
[----:B------:R-:W-:Y:S01]  /*28ce0*/  HADD2.F32 R11, -RZ, R16.H0_H0 ;  /* 0x20000010ff0b7230 */ /* 0x000fe20000004100 */
[----:B------:R-:W-:Y:S01]  /*28cf0*/  FMUL.FTZ R4, R6, R2 ;  /* 0x0000000206047220 */ /* 0x000fe20000410000 */
[----:B------:R-:W-:-:S03]  /*28d00*/  HADD2.F32 R8, -RZ, R8.H1_H1 ;  /* 0x30000008ff087230 */ /* 0x000fc60000004100 */
[-C--:B------:R-:W-:Y:S02]  /*28d10*/  FFMA.FTZ R4, R11, R3.reuse, -R4 ;  /* 0x000000030b047223 */ /* 0x080fe40000010804 */
[----:B------:R-:W-:-:S04]  /*28d20*/  FMUL.FTZ R3, R6, R3 ;  /* 0x0000000306037220 */ /* 0x000fc80000410000 */
[----:B------:R-:W-:Y:S01]  /*28d30*/  FFMA.FTZ R26, R11, R2, R3 ;  /* 0x000000020b1a7223 */ /* 0x000fe20000010003 */
[----:B------:R-:W-:Y:S01]  /*28d40*/  HADD2.F32 R11, -RZ, R16.H1_H1 ;  /* 0x30000010ff0b7230 */ /* 0x000fe20000004100 */
[----:B------:R-:W-:Y:S01]  /*28d50*/  FMUL.FTZ R3, R8, R31 ;  /* 0x0000001f08037220 */ /* 0x000fe20000410000 */
[----:B------:R-:W-:-:S03]  /*28d60*/  SHF.R.U64 R2, R46, 0x10, R47 ;  /* 0x000000102e027819 */ /* 0x000fc6000000122f */
[----:B------:R-:W-:Y:S01]  /*28d70*/  FFMA.FTZ R3, R11, R28, -R3 ;  /* 0x0000001c0b037223 */ /* 0x000fe20000010803 */
[----:B------:R-:W-:Y:S01]  /*28d80*/  SHF.R.U64 R13, R42, 0x10, R43 ;  /* 0x000000102a0d7819 */ /* 0x000fe2000000122b */
[----:B------:R-:W-:Y:S02]  /*28d90*/  HADD2.F32 R23, -RZ, R2.H0_H0 ;  /* 0x20000002ff177230 */ /* 0x000fe40000004100 */
[--C-:B------:R-:W-:Y:S01]  /*28da0*/  HADD2.F32 R6, -RZ, R10.reuse.H0_H0 ;  /* 0x2000000aff067230 */ /* 0x100fe20000004100 */
[----:B------:R-:W-:Y:S01]  /*28db0*/  F2FP.PACK_AB R16, R3, R4 ;  /* 0x000000040310723e */ /* 0x000fe200000000ff */
[----:B------:R-:W-:Y:S02]  /*28dc0*/  HADD2.F32 R4, -RZ, R10.H1_H1 ;  /* 0x3000000aff047230 */ /* 0x000fe40000004100 */
[----:B------:R-:W-:Y:S01]  /*28dd0*/  HADD2.F32 R2, -RZ, R108.H0_H0 ;  /* 0x2000006cff027230 */ /* 0x000fe20000004100 */
[----:B------:R-:W-:Y:S01]  /*28de0*/  F2FP.PACK_AB R19, R9, R25 ;  /* 0x000000190913723e */ /* 0x000fe200000000ff */
[----:B------:R-:W-:-:S02]  /*28df0*/  HADD2.F32 R10, -RZ, R18.H0_H0 ;  /* 0x20000012ff0a7230 */ /* 0x000fc40000004100 */
[----:B------:R-:W-:Y:S01]  /*28e00*/  HADD2.F32 R9, -RZ, R18.H1_H1 ;  /* 0x30000012ff097230 */ /* 0x000fe20000004100 */
[----:B------:R-:W-:Y:S01]  /*28e10*/  FMUL.FTZ R18, R6, R2 ;  /* 0x0000000206127220 */ /* 0x000fe20000410000 */
[----:B------:R-:W-:Y:S02]  /*28e20*/  HADD2.F32 R3, -RZ, R109.H0_H0 ;  /* 0x2000006dff037230 */ /* 0x000fe40000004100 */
        /* <DEDUP_REMOVED lines=18> */
.L_x_2646:
[----:B------:R-:W-:Y:S05]  /*28f50*/  BSYNC B1 ;  /* 0x0000000000017941 */ /* 0x000fea0003800000 */
.L_x_2645:
[----:B-1----:R-:W-:Y:S01]  /*28f60*/  IADD3 R3, R92, 0x20, RZ ;  /* 0x000000205c037810 */ /* 0x002fe20007ffe0ff */
[----:B------:R-:W-:Y:S03]  /*28f70*/  BSSY B1, `(.L_x_2649) ;  /* 0x00000db000017945 */ /* 0x000fe60003800000 */
[----:B------:R-:W-:-:S13]  /*28f80*/  ISETP.GE.AND P0, PT, R3, R59, PT ;  /* 0x0000003b0300720c */ /* 0x000fda0003f06270 */
[----:B------:R-:W-:Y:S05]  /*28f90*/  @P0 BRA `(.L_x_2650) ;  /* 0x00000d8000000947 */ /* 0x000fea0003800000 */
[----:B------:R-:W-:Y:S01]  /*28fa0*/  ISETP.GE.AND P0, PT, R56, R0, PT ;  /* 0x000000003800720c */ /* 0x000fe20003f06270 */
[----:B------:R-:W-:Y:S01]  /*28fb0*/  IMAD.SHL.U32 R4, R3, 0x40, RZ ;  /* 0x0000004003047824 */ /* 0x000fe200078e00ff */
[----:B------:R-:W-:Y:S01]  /*28fc0*/  SHF.R.S32.HI R2, RZ, 0x1f, R3 ;  /* 0x0000001fff027819 */ /* 0x000fe20000011403 */
[----:B------:R-:W-:Y:S03]  /*28fd0*/  BSSY B0, `(.L_x_2651) ;  /* 0x0000069000007945 */ /* 0x000fe60003800000 */
[----:B------:R-:W-:Y:S02]  /*28fe0*/  LEA.HI R3, R2, R3, RZ, 0x3 ;  /* 0x0000000302037211 */ /* 0x000fe400078f18ff */
[----:B------:R-:W-:-:S03]  /*28ff0*/  LOP3.LUT R2, R4, 0x1c0, RZ, 0xc0, !PT ;  /* 0x000001c004027812 */ /* 0x000fc600078ec0ff */
[----:B------:R-:W-:Y:S01]  /*29000*/  IMAD.SHL.U32 R3, R3, 0x40, RZ ;  /* 0x0000004003037824 */ /* 0x000fe200078e00ff */
[----:B------:R-:W-:-:S04]  /*29010*/  SHF.R.U32.HI R35, RZ, 0x3, R2 ;  /* 0x00000003ff237819 */ /* 0x000fc80000011602 */
[----:B------:R-:W-:Y:S01]  /*29020*/  LOP3.LUT R13, R3, 0xfffffe00, RZ, 0xc0, !PT ;  /* 0xfffffe00030d7812 */ /* 0x000fe200078ec0ff */
[----:B------:R-:W-:Y:S05]  /*29030*/  @P0 BRA `(.L_x_2652) ;  /* 0x0000062000000947 */ /* 0x000fea0003800000 */
[----:B------:R-:W-:-:S04]  /*29040*/  LEA.HI R4, R0, R39, RZ, 0x1d ;  /* 0x0000002700047211 */ /* 0x000fc800078fe8ff */
        /* <DEDUP_REMOVED lines=15> */
[----:B------:R-:W-:Y:S02]  /*29140*/  HADD2.F32 R3, -RZ, R108.H1_H1 ;  /* 0x3000006cff037230 */ /* 0x000fe40000004100 */
[----:B------:R-:W-:Y:S01]  /*29150*/  HADD2.F32 R4, -RZ, R109.H1_H1 ;  /* 0x3000006dff047230 */ /* 0x000fe20000004100 */
[----:B------:R-:W-:Y:S01]  /*29160*/  SHF.R.U64 R10, R52, 0x10, R53 ;  /* 0x00000010340a7819 */ /* 0x000fe20000001235 */
[----:B--2---:R-:W-:-:S05]  /*29170*/  HADD2.F32 R6, -RZ, R17.H0_H0 ;  /* 0x20000011ff067230 */ /* 0x004fca0000004100 */
[C---:B------:R-:W-:Y:S02]  /*29180*/  FMUL.FTZ R8, R6.reuse, R3 ;  /* 0x0000000306087220 */ /* 0x040fe40000410000 */
[----:B------:R-:W-:Y:S01]  /*29190*/  FMUL.FTZ R6, R6, R4 ;  /* 0x0000000406067220 */ /* 0x000fe20000410000 */
[----:B---3--:R-:W-:-:S05]  /*291a0*/  HADD2.F32 R9, -RZ, R21.H0_H0 ;  /* 0x20000015ff097230 */ /* 0x008fca0000004100 */
[C---:B------:R-:W-:Y:S01]  /*291b0*/  FFMA.FTZ R33, R9.reuse, R3, R6 ;  /* 0x0000000309217223 */ /* 0x040fe20000010006 */
[----:B------:R-:W-:Y:S01]  /*291c0*/  SHF.R.U32.HI R3, RZ, 0x10, R53 ;  /* 0x00000010ff037819 */ /* 0x000fe20000011635 */
[----:B------:R-:W-:Y:S01]  /*291d0*/  FFMA.FTZ R34, R9, R4, -R8 ;  /* 0x0000000409227223 */ /* 0x000fe20000010808 */
[----:B------:R-:W-:Y:S01]  /*291e0*/  SHF.R.U32.HI R4, RZ, 0x10, R49 ;  /* 0x00000010ff047819 */ /* 0x000fe20000011631 */
[----:B------:R-:W-:Y:S02]  /*291f0*/  HADD2.F32 R6, -RZ, R17.H1_H1 ;  /* 0x30000011ff067230 */ /* 0x000fe40000004100 */
[----:B------:R-:W-:Y:S02]  /*29200*/  HADD2.F32 R3, -RZ, R3.H0_H0 ;  /* 0x20000003ff037230 */ /* 0x000fe40000004100 */
[----:B------:R-:W-:Y:S02]  /*29210*/  HADD2.F32 R4, -RZ, R4.H0_H0 ;  /* 0x20000004ff047230 */ /* 0x000fe40000004100 */
[----:B------:R-:W-:Y:S01]  /*29220*/  HADD2.F32 R8, -RZ, R21.H1_H1 ;  /* 0x30000015ff087230 */ /* 0x000fe20000004100 */
[----:B------:R-:W-:-:S02]  /*29230*/  FMUL.FTZ R9, R6, R3 ;  /* 0x0000000306097220 */ /* 0x000fc40000410000 */
[-C--:B------:R-:W-:Y:S02]  /*29240*/  FMUL.FTZ R6, R6, R4.reuse ;  /* 0x0000000406067220 */ /* 0x080fe40000410000 */
[C---:B------:R-:W-:Y:S02]  /*29250*/  FFMA.FTZ R26, R8.reuse, R4, -R9 ;  /* 0x00000004081a7223 */ /* 0x040fe40000010809 */
[----:B------:R-:W-:Y:S01]  /*29260*/  FFMA.FTZ R21, R8, R3, R6 ;  /* 0x0000000308157223 */ /* 0x000fe20000010006 */
[----:B------:R-:W-:Y:S02]  /*29270*/  HADD2.F32 R3, -RZ, R110.H0_H0 ;  /* 0x2000006eff037230 */ /* 0x000fe40000004100 */
[----:B------:R-:W-:Y:S02]  /*29280*/  HADD2.F32 R6, -RZ, R16.H0_H0 ;  /* 0x20000010ff067230 */ /* 0x000fe40000004100 */
[----:B------:R-:W-:Y:S02]  /*29290*/  HADD2.F32 R4, -RZ, R110.H1_H1 ;  /* 0x3000006eff047230 */ /* 0x000fe40000004100 */
[----:B------:R-:W-:Y:S01]  /*292a0*/  HADD2.F32 R9, -RZ, R20.H0_H0 ;  /* 0x20000014ff097230 */ /* 0x000fe20000004100 */
[----:B------:R-:W-:-:S02]  /*292b0*/  FMUL.FTZ R8, R6, R3 ;  /* 0x0000000306087220 */ /* 0x000fc40000410000 */
[-C--:B------:R-:W-:Y:S02]  /*292c0*/  FMUL.FTZ R6, R6, R4.reuse ;  /* 0x0000000406067220 */ /* 0x080fe40000410000 */
[C---:B------:R-:W-:Y:S02]  /*292d0*/  FFMA.FTZ R32, R9.reuse, R4, -R8 ;  /* 0x0000000409207223 */ /* 0x040fe40000010808 */
[----:B------:R-:W-:Y:S01]  /*292e0*/  FFMA.FTZ R31, R9, R3, R6 ;  /* 0x00000003091f7223 */ /* 0x000fe20000010006 */
[----:B------:R-:W-:Y:S02]  /*292f0*/  HADD2.F32 R3, -RZ, R111.H0_H0 ;  /* 0x2000006fff037230 */ /* 0x000fe40000004100 */
[----:B------:R-:W-:Y:S02]  /*29300*/  HADD2.F32 R6, -RZ, R18.H0_H0 ;  /* 0x20000012ff067230 */ /* 0x000fe40000004100 */
[----:B------:R-:W-:Y:S02]  /*29310*/  HADD2.F32 R4, -RZ, R112.H0_H0 ;  /* 0x20000070ff047230 */ /* 0x000fe40000004100 */
[----:B------:R-:W-:Y:S01]  /*29320*/  HADD2.F32 R9, -RZ, R22.H0_H0 ;  /* 0x20000016ff097230 */ /* 0x000fe20000004100 */
[----:B------:R-:W-:-:S02]  /*29330*/  FMUL.FTZ R8, R6, R3 ;  /* 0x0000000306087220 */ /* 0x000fc40000410000 */
[-C--:B------:R-:W-:Y:S02]  /*29340*/  FMUL.FTZ R6, R6, R4.reuse ;  /* 0x0000000406067220 */ /* 0x080fe40000410000 */
[C---:B------:R-:W-:Y:S01]  /*29350*/  FFMA.FTZ R30, R9.reuse, R4, -R8 ;  /* 0x00000004091e7223 */ /* 0x040fe20000010808 */
[----:B------:R-:W-:Y:S01]  /*29360*/  HADD2.F32 R8, -RZ, R19.H0_H0 ;  /* 0x20000013ff087230 */ /* 0x000fe20000004100 */
[----:B------:R-:W-:Y:S01]  /*29370*/  FFMA.FTZ R29, R9, R3, R6 ;  /* 0x00000003091d7223 */ /* 0x000fe20000010006 */
[----:B------:R-:W-:Y:S02]  /*29380*/  HADD2.F32 R3, -RZ, R111.H1_H1 ;  /* 0x3000006fff037230 */ /* 0x000fe40000004100 */
[----:B------:R-:W-:Y:S02]  /*29390*/  HADD2.F32 R4, -RZ, R112.H1_H1 ;  /* 0x30000070ff047230 */ /* 0x000fe40000004100 */
[----:B------:R-:W-:Y:S01]  /*293a0*/  HADD2.F32 R9, -RZ, R23.H0_H0 ;  /* 0x20000017ff097230 */ /* 0x000fe20000004100 */
[----:B------:R-:W-:-:S04]  /*293b0*/  FMUL.FTZ R6, R8, R3 ;  /* 0x0000000308067220 */ /* 0x000fc80000410000 */
[-C--:B------:R-:W-:Y:S02]  /*293c0*/  FFMA.FTZ R28, R9, R4.reuse, -R6 ;  /* 0x00000004091c7223 */ /* 0x080fe40000010806 */
[----:B------:R-:W-:Y:S01]  /*293d0*/  FMUL.FTZ R4, R8, R4 ;  /* 0x0000000408047220 */ /* 0x000fe20000410000 */
[----:B------:R-:W-:-:S03]  /*293e0*/  SHF.R.U32.HI R6, RZ, 0x10, R51 ;  /* 0x00000010ff067819 */ /* 0x000fc60000011633 */
[----:B------:R-:W-:Y:S01]  /*293f0*/  FFMA.FTZ R27, R9, R3, R4 ;  /* 0x00000003091b7223 */ /* 0x000fe20000010004 */
[----:B------:R-:W-:Y:S01]  /*29400*/  SHF.R.U32.HI R3, RZ, 0x10, R55 ;  /* 0x00000010ff037819 */ /* 0x000fe20000011637 */
[----:B------:R-:W-:Y:S02]  /*29410*/  HADD2.F32 R4, -RZ, R19.H1_H1 ;  /* 0x30000013ff047230 */ /* 0x000fe40000004100 */
[----:B------:R-:W-:Y:S02]  /*29420*/  HADD2.F32 R11, -RZ, R6.H0_H0 ;  /* 0x20000006ff0b7230 */ /* 0x000fe40000004100 */
[----:B------:R-:W-:Y:S02]  /*29430*/  HADD2.F32 R3, -RZ, R3.H0_H0 ;  /* 0x20000003ff037230 */ /* 0x000fe40000004100 */
[----:B------:R-:W-:Y:S01]  /*29440*/  HADD2.F32 R6, -RZ, R23.H1_H1 ;  /* 0x30000017ff067230 */ /* 0x000fe20000004100 */
[----:B------:R-:W-:Y:S02]  /*29450*/  SHF.R.U64 R17, R48, 0x10, R49 ;  /* 0x0000001030117819 */ /* 0x000fe40000001231 */
[----:B------:R-:W-:-:S02]  /*29460*/  FMUL.FTZ R8, R4, R3 ;  /* 0x0000000304087220 */ /* 0x000fc40000410000 */
[-C--:B------:R-:W-:Y:S02]  /*29470*/  FMUL.FTZ R4, R4, R11.reuse ;  /* 0x0000000b04047220 */ /* 0x080fe40000410000 */
[C---:B------:R-:W-:Y:S01]  /*29480*/  FFMA.FTZ R8, R6.reuse, R11, -R8 ;  /* 0x0000000b06087223 */ /* 0x040fe20000010808 */
[----:B------:R-:W-:Y:S01]  /*29490*/  HADD2.F32 R19, -RZ, R10.H0_H0 ;  /* 0x2000000aff137230 */ /* 0x000fe20000004100 */
[----:B------:R-:W-:Y:S01]  /*294a0*/  FFMA.FTZ R11, R6, R3, R4 ;  /* 0x00000003060b7223 */ /* 0x000fe20000010004 */
[----:B------:R-:W-:Y:S02]  /*294b0*/  HADD2.F32 R3, -RZ, R16.H1_H1 ;  /* 0x30000010ff037230 */ /* 0x000fe40000004100 */
[----:B------:R-:W-:Y:S02]  /*294c0*/  HADD2.F32 R17, -RZ, R17.H0_H0 ;  /* 0x20000011ff117230 */ /* 0x000fe40000004100 */
[----:B------:R-:W-:Y:S01]  /*294d0*/  HADD2.F32 R4, -RZ, R20.H1_H1 ;  /* 0x30000014ff047230 */ /* 0x000fe20000004100 */
[C---:B------:R-:W-:Y:S01]  /*294e0*/  FMUL.FTZ R10, R3.reuse, R19 ;  /* 0x00000013030a7220 */ /* 0x040fe20000410000 */
[----:B------:R-:W-:Y:S01]  /*294f0*/  SHF.R.U64 R6, R54, 0x10, R55 ;  /* 0x0000001036067819 */ /* 0x000fe20000001237 */
[-C--:B------:R-:W-:Y:S01]  /*29500*/  FMUL.FTZ R3, R3, R17.reuse ;  /* 0x0000001103037220 */ /* 0x080fe20000410000 */
[----:B------:R-:W-:Y:S01]  /*29510*/  SHF.R.U64 R9, R50, 0x10, R51 ;  /* 0x0000001032097819 */ /* 0x000fe20000001233 */
[----:B------:R-:W-:-:S02]  /*29520*/  FFMA.FTZ R16, R4, R17, -R10 ;  /* 0x0000001104107223 */ /* 0x000fc4000001080a */
[----:B------:R-:W-:Y:S01]  /*29530*/  FFMA.FTZ R10, R4, R19, R3 ;  /* 0x00000013040a7223 */ /* 0x000fe20000010003 */
[----:B------:R-:W-:Y:S02]  /*29540*/  HADD2.F32 R3, -RZ, R18.H1_H1 ;  /* 0x30000012ff037230 */ /* 0x000fe40000004100 */
[----:B------:R-:W-:Y:S02]  /*29550*/  HADD2.F32 R17, -RZ, R6.H0_H0 ;  /* 0x20000006ff117230 */ /* 0x000fe40000004100 */
[----:B------:R-:W-:Y:S02]  /*29560*/  HADD2.F32 R9, -RZ, R9.H0_H0 ;  /* 0x20000009ff097230 */ /* 0x000fe40000004100 */
[----:B------:R-:W-:Y:S01]  /*29570*/  HADD2.F32 R4, -RZ, R22.H1_H1 ;  /* 0x30000016ff047230 */ /* 0x000fe20000004100 */
[C---:B------:R-:W-:Y:S02]  /*29580*/  FMUL.FTZ R6, R3.reuse, R17 ;  /* 0x0000001103067220 */ /* 0x040fe40000410000 */
[----:B------:R-:W-:-:S02]  /*29590*/  FMUL.FTZ R3, R3, R9 ;  /* 0x0000000903037220 */ /* 0x000fc40000410000 */
[C---:B------:R-:W-:Y:S02]  /*295a0*/  FFMA.FTZ R6, R4.reuse, R9, -R6 ;  /* 0x0000000904067223 */ /* 0x040fe40000010806 */
[----:B------:R-:W-:Y:S01]  /*295b0*/  FFMA.FTZ R3, R4, R17, R3 ;  /* 0x0000001104037223 */ /* 0x000fe20000010003 */
[----:B------:R-:W-:Y:S02]  /*295c0*/  F2FP.PACK_AB R19, R8, R28 ;  /* 0x0000001c0813723e */ /* 0x000fe400000000ff */
[----:B------:R-:W-:Y:S02]  /*295d0*/  F2FP.PACK_AB R17, R26, R34 ;  /* 0x000000221a11723e */ /* 0x000fe400000000ff */
[----:B------:R-:W-:Y:S02]  /*295e0*/  F2FP.PACK_AB R16, R16, R32 ;  /* 0x000000201010723e */ /* 0x000fe400000000ff */
[----:B------:R-:W-:Y:S02]  /*295f0*/  F2FP.PACK_AB R8, R10, R31 ;  /* 0x0000001f0a08723e */ /* 0x000fe400000000ff */
[----:B------:R-:W-:-:S02]  /*29600*/  F2FP.PACK_AB R18, R6, R30 ;  /* 0x0000001e0612723e */ /* 0x000fc400000000ff */
[----:B------:R-:W-:Y:S02]  /*29610*/  F2FP.PACK_AB R11, R11, R27 ;  /* 0x0000001b0b0b723e */ /* 0x000fe400000000ff */
[----:B------:R-:W-:Y:S02]  /*29620*/  F2FP.PACK_AB R9, R21, R33 ;  /* 0x000000211509723e */ /* 0x000fe400000000ff */
[----:B------:R-:W-:Y:S01]  /*29630*/  F2FP.PACK_AB R10, R3, R29 ;  /* 0x0000001d030a723e */ /* 0x000fe200000000ff */
[----:B------:R1:W-:Y:S04]  /*29640*/  ST.E.128 [R14.64], R16 ;  /* 0x000000100e007985 */ /* 0x0003e8000c101d04 */
[----:B------:R1:W-:Y:S02]  /*29650*/  ST.E.128 [R24.64], R8 ;  /* 0x0000000818007985 */ /* 0x0003e4000c101d04 */
.L_x_2652:
[----:B------:R-:W-:Y:S05]  /*29660*/  BSYNC B0 ;  /* 0x0000000000007941 */ /* 0x000fea0003800000 */
.L_x_2651:
[----:B-1----:R-:W-:-:S04]  /*29670*/  IADD3 R9, R56, 0x40, RZ ;  /* 0x0000004038097810 */ /* 0x002fc80007ffe0ff */
[----:B------:R-:W-:-:S13]  /*29680*/  ISETP.GE.AND P0, PT, R9, R0, PT ;  /* 0x000000000900720c */ /* 0x000fda0003f06270 */
[----:B------:R-:W-:Y:S05]  /*29690*/  @P0 BRA `(.L_x_2650) ;  /* 0x0000068000000947 */ /* 0x000fea0003800000 */
[----:B------:R-:W-:-:S04]  /*296a0*/  SHF.R.S32.HI R10, RZ, 0x1f, R9 ;  /* 0x0000001fff0a7819 */ /* 0x000fc80000011409 */
        /* <DEDUP_REMOVED lines=8> */
[----:B------:R-:W-:Y:S02]  /*29730*/  SHF.L.U32 R6, R3, 0xa, RZ ;  /* 0x0000000a03067819 */ /* 0x000fe400000006ff */
[----:B------:R-:W-:-:S02]  /*29740*/  LOP3.LUT R3, R2, 0x38, R4, 0xf8, !PT ;  /* 0x0000003802037812 */ /* 0x000fc400078ef804 */
[-C--:B------:R-:W-:Y:S02]  /*29750*/  LOP3.LUT R8, R8, R35.reuse, RZ, 0x3c, !PT ;  /* 0x0000002308087212 */ /* 0x080fe400078e3cff */
[----:B------:R-:W-:Y:S02]  /*29760*/  LOP3.LUT R4, R6, 0xffffe000, RZ, 0xc0, !PT ;  /* 0xffffe00006047812 */ /* 0x000fe400078ec0ff */
[----:B------:R-:W-:Y:S02]  /*29770*/  SHF.L.U32 R2, R9, 0x7, RZ ;  /* 0x0000000709027819 */ /* 0x000fe400000006ff */
[----:B------:R-:W-:Y:S02]  /*29780*/  LOP3.LUT R6, R3, R35, RZ, 0x3c, !PT ;  /* 0x0000002303067212 */ /* 0x000fe400078e3cff */
[----:B------:R-:W-:Y:S02]  /*29790*/  IADD3 R3, R8, R4, R13 ;  /* 0x0000000408037210 */ /* 0x000fe40007ffe00d */
[----:B------:R-:W-:-:S03]  /*297a0*/  LOP3.LUT R2, R2, 0xffffe000, RZ, 0xc0, !PT ;  /* 0xffffe00002027812 */ /* 0x000fc600078ec0ff */
[----:B-----5:R-:W-:Y:S01]  /*297b0*/  IMAD.WIDE.U32 R24, R3, 0x2, R36 ;  /* 0x0000000203187825 */ /* 0x020fe200078e0024 */
[----:B------:R-:W-:-:S04]  /*297c0*/  IADD3 R2, R6, R2, R13 ;  /* 0x0000000206027210 */ /* 0x000fc80007ffe00d */
[----:B----4-:R-:W2:Y:S01]  /*297d0*/  LD.E.128 R16, [R24.64] ;  /* 0x0000000418107980 */ /* 0x010ea2000c101d00 */
[----:B------:R-:W-:-:S05]  /*297e0*/  IMAD.WIDE.U32 R14, R2, 0x2, R36 ;  /* 0x00000002020e7825 */ /* 0x000fca00078e0024 */
[----:B------:R-:W3:Y:S01]  /*297f0*/  LD.E.128 R20, [R14.64] ;  /* 0x000000040e147980 */ /* 0x000ee2000c101d00 */
[--C-:B------:R-:W-:Y:S02]  /*29800*/  HADD2.F32 R2, -RZ, R113.reuse.H0_H0 ;  /* 0x20000071ff027230 */ /* 0x100fe40000004100 */
[----:B------:R-:W-:Y:S01]  /*29810*/  HADD2.F32 R3, -RZ, R113.H1_H1 ;  /* 0x30000071ff037230 */ /* 0x000fe20000004100 */
[----:B------:R-:W-:Y:S02]  /*29820*/  SHF.R.U64 R26, R64, 0x10, R65 ;  /* 0x00000010401a7819 */ /* 0x000fe40000001241 */
[----:B------:R-:W-:Y:S01]  /*29830*/  SHF.R.U64 R13, R62, 0x10, R63 ;  /* 0x000000103e0d7819 */ /* 0x000fe2000000123f */
[----:B--2---:R-:W-:-:S05]  /*29840*/  HADD2.F32 R4, -RZ, R17.H0_H0 ;  /* 0x20000011ff047230 */ /* 0x004fca0000004100 */
[C---:B------:R-:W-:Y:S01]  /*29850*/  FMUL.FTZ R6, R4.reuse, R2 ;  /* 0x0000000204067220 */ /* 0x040fe20000410000 */
[----:B---3--:R-:W-:Y:S01]  /*29860*/  HADD2.F32 R8, -RZ, R21.H0_H0 ;  /* 0x20000015ff087230 */ /* 0x008fe20000004100 */
[----:B------:R-:W-:-:S04]  /*29870*/  FMUL.FTZ R4, R4, R3 ;  /* 0x0000000304047220 */ /* 0x000fc80000410000 */
        /* <DEDUP_REMOVED lines=12> */
[--C-:B------:R-:W-:Y:S02]  /*29940*/  HADD2.F32 R2, -RZ, R114.reuse.H0_H0 ;  /* 0x20000072ff027230 */ /* 0x100fe40000004100 */
[----:B------:R-:W-:Y:S02]  /*29950*/  HADD2.F32 R4, -RZ, R19.H0_H0 ;  /* 0x20000013ff047230 */ /* 0x000fe40000004100 */
[----:B------:R-:W-:Y:S02]  /*29960*/  HADD2.F32 R3, -RZ, R114.H1_H1 ;  /* 0x30000072ff037230 */ /* 0x000fe40000004100 */
[----:B------:R-:W-:Y:S01]  /*29970*/  HADD2.F32 R8, -RZ, R23.H0_H0 ;  /* 0x20000017ff087230 */ /* 0x000fe20000004100 */
[----:B------:R-:W-:-:S02]  /*29980*/  FMUL.FTZ R6, R4, R2 ;  /* 0x0000000204067220 */ /* 0x000fc40000410000 */
        /* <DEDUP_REMOVED lines=10> */
[-C--:B------:R-:W-:Y:S01]  /*29a30*/  FMUL.FTZ R9, R3, R2.reuse ;  /* 0x0000000203097220 */ /* 0x080fe20000410000 */
[--C-:B------:R-:W-:Y:S01]  /*29a40*/  HADD2.F32 R3, -RZ, R115.reuse.H1_H1 ;  /* 0x30000073ff037230 */ /* 0x100fe20000004100 */
[C---:B------:R-:W-:Y:S01]  /*29a50*/  FFMA.FTZ R23, R6.reuse, R2, -R8 ;  /* 0x0000000206177223 */ /* 0x040fe20000010808 */
[----:B------:R-:W-:Y:S01]  /*29a60*/  HADD2.F32 R8, -RZ, R16.H0_H0 ;  /* 0x20000010ff087230 */ /* 0x000fe20000004100 */
[----:B------:R-:W-:Y:S01]  /*29a70*/  FFMA.FTZ R21, R6, R4, R9 ;  /* 0x0000000406157223 */ /* 0x000fe20000010009 */
[----:B------:R-:W-:Y:S02]  /*29a80*/  HADD2.F32 R2, -RZ, R115.H0_H0 ;  /* 0x20000073ff027230 */ /* 0x000fe40000004100 */
[----:B------:R-:W-:Y:S01]  /*29a90*/  HADD2.F32 R9, -RZ, R20.H0_H0 ;  /* 0x20000014ff097230 */ /* 0x000fe20000004100 */
[C---:B------:R-:W-:Y:S01]  /*29aa0*/  FMUL.FTZ R4, R8.reuse, R3 ;  /* 0x0000000308047220 */ /* 0x040fe20000410000 */
[----:B------:R-:W-:Y:S01]  /*29ab0*/  HADD2.F32 R11, -RZ, R18.H0_H0 ;  /* 0x20000012ff0b7230 */ /* 0x000fe20000004100 */
[----:B------:R-:W-:-:S02]  /*29ac0*/  FMUL.FTZ R6, R8, R2 ;  /* 0x0000000208067220 */ /* 0x000fc40000410000 */
[C---:B------:R-:W-:Y:S01]  /*29ad0*/  FFMA.FTZ R29, R9.reuse, R2, R4 ;  /* 0x00000002091d7223 */ /* 0x040fe20000010004 */
[--C-:B------:R-:W-:Y:S01]  /*29ae0*/  HADD2.F32 R2, -RZ, R116.reuse.H0_H0 ;  /* 0x20000074ff027230 */ /* 0x100fe20000004100 */
[----:B------:R-:W-:Y:S01]  /*29af0*/  FFMA.FTZ R30, R9, R3, -R6 ;  /* 0x00000003091e7223 */ /* 0x000fe20000010806 */
[----:B------:R-:W-:Y:S01]  /*29b00*/  HADD2.F32 R3, -RZ, R116.H1_H1 ;  /* 0x30000074ff037230 */ /* 0x000fe20000004100 */
[----:B------:R-:W-:Y:S01]  /*29b10*/  SHF.R.U64 R19, R60, 0x10, R61 ;  /* 0x000000103c137819 */ /* 0x000fe2000000123d */
[----:B------:R-:W-:Y:S01]  /*29b20*/  HADD2.F32 R10, -RZ, R20.H1_H1 ;  /* 0x30000014ff0a7230 */ /* 0x000fe20000004100 */
[C---:B------:R-:W-:Y:S01]  /*29b30*/  FMUL.FTZ R20, R11.reuse, R2 ;  /* 0x000000020b147220 */ /* 0x040fe20000410000 */
[----:B------:R-:W-:Y:S01]  /*29b40*/  HADD2.F32 R9, -RZ, R22.H0_H0 ;  /* 0x20000016ff097230 */ /* 0x000fe20000004100 */
[----:B------:R-:W-:Y:S01]  /*29b50*/  SHF.R.U64 R17, R66, 0x10, R67 ;  /* 0x0000001042117819 */ /* 0x000fe20000001243 */
[----:B------:R-:W-:Y:S01]  /*29b60*/  HADD2.F32 R4, -RZ, R18.H1_H1 ;  /* 0x30000012ff047230 */ /* 0x000fe20000004100 */
[-C--:B------:R-:W-:Y:S01]  /*29b70*/  FMUL.FTZ R11, R11, R3.reuse ;  /* 0x000000030b0b7220 */ /* 0x080fe20000410000 */
[----:B------:R-:W-:Y:S01]  /*29b80*/  HADD2.F32 R6, -RZ, R16.H1_H1 ;  /* 0x30000010ff067230 */ /* 0x000fe20000004100 */
[----:B------:R-:W-:Y:S01]  /*29b90*/  FFMA.FTZ R18, R9, R3, -R20 ;  /* 0x0000000309127223 */ /* 0x000fe20000010814 */
[----:B------:R-:W-:-:S02]  /*29ba0*/  HADD2.F32 R20, -RZ, R19.H0_H0 ;  /* 0x20000013ff147230 */ /* 0x000fc40000004100 */
[----:B------:R-:W-:Y:S02]  /*29bb0*/  HADD2.F32 R16, -RZ, R26.H0_H0 ;  /* 0x2000001aff107230 */ /* 0x000fe40000004100 */
[----:B------:R-:W-:Y:S02]  /*29bc0*/  HADD2.F32 R19, -RZ, R13.H0_H0 ;  /* 0x2000000dff137230 */ /* 0x000fe40000004100 */
[----:B------:R-:W-:Y:S01]  /*29bd0*/  HADD2.F32 R17, -RZ, R17.H0_H0 ;  /* 0x20000011ff117230 */ /* 0x000fe20000004100 */
[----:B------:R-:W-:Y:S01]  /*29be0*/  FFMA.FTZ R13, R9, R2, R11 ;  /* 0x00000002090d7223 */ /* 0x000fe2000001000b */
[----:B------:R-:W-:Y:S01]  /*29bf0*/  HADD2.F32 R8, -RZ, R22.H1_H1 ;  /* 0x30000016ff087230 */ /* 0x000fe20000004100 */
[C---:B------:R-:W-:Y:S02]  /*29c00*/  FMUL.FTZ R3, R6.reuse, R20 ;  /* 0x0000001406037220 */ /* 0x040fe40000410000 */
[----:B------:R-:W-:Y:S02]  /*29c10*/  FMUL.FTZ R2, R6, R16 ;  /* 0x0000001006027220 */ /* 0x000fe40000410000 */
[----:B------:R-:W-:-:S02]  /*29c20*/  FMUL.FTZ R6, R4, R19 ;  /* 0x0000001304067220 */ /* 0x000fc40000410000 */
[-C--:B------:R-:W-:Y:S02]  /*29c30*/  FMUL.FTZ R4, R4, R17.reuse ;  /* 0x0000001104047220 */ /* 0x080fe40000410000 */
[----:B------:R-:W-:Y:S02]  /*29c40*/  FFMA.FTZ R3, R10, R16, -R3 ;  /* 0x000000100a037223 */ /* 0x000fe40000010803 */
[----:B------:R-:W-:Y:S02]  /*29c50*/  FFMA.FTZ R6, R8, R17, -R6 ;  /* 0x0000001108067223 */ /* 0x000fe40000010806 */
[----:B------:R-:W-:Y:S02]  /*29c60*/  FFMA.FTZ R2, R10, R20, R2 ;  /* 0x000000140a027223 */ /* 0x000fe40000010002 */
[----:B------:R-:W-:Y:S01]  /*29c70*/  FFMA.FTZ R4, R8, R19, R4 ;  /* 0x0000001308047223 */ /* 0x000fe20000010004 */
[----:B------:R-:W-:Y:S02]  /*29c80*/  F2FP.PACK_AB R17, R28, R34 ;  /* 0x000000221c11723e */ /* 0x000fe400000000ff */
[----:B------:R-:W-:-:S02]  /*29c90*/  F2FP.PACK_AB R19, R23, R32 ;  /* 0x000000201713723e */ /* 0x000fc400000000ff */
[----:B------:R-:W-:Y:S02]  /*29ca0*/  F2FP.PACK_AB R16, R3, R30 ;  /* 0x0000001e0310723e */ /* 0x000fe400000000ff */
[----:B------:R-:W-:Y:S02]  /*29cb0*/  F2FP.PACK_AB R18, R6, R18 ;  /* 0x000000120612723e */ /* 0x000fe400000000ff */
[----:B------:R-:W-:Y:S02]  /*29cc0*/  F2FP.PACK_AB R9, R27, R33 ;  /* 0x000000211b09723e */ /* 0x000fe400000000ff */
[----:B------:R-:W-:Y:S02]  /*29cd0*/  F2FP.PACK_AB R11, R21, R31 ;  /* 0x0000001f150b723e */ /* 0x000fe400000000ff */
[----:B------:R-:W-:Y:S02]  /*29ce0*/  F2FP.PACK_AB R8, R2, R29 ;  /* 0x0000001d0208723e */ /* 0x000fe400000000ff */
[----:B------:R-:W-:Y:S01]  /*29cf0*/  F2FP.PACK_AB R10, R4, R13 ;  /* 0x0000000d040a723e */ /* 0x000fe200000000ff */
[----:B------:R1:W-:Y:S04]  /*29d00*/  ST.E.128 [R14.64], R16 ;  /* 0x000000100e007985 */ /* 0x0003e8000c101d04 */
[----:B------:R1:W-:Y:S02]  /*29d10*/  ST.E.128 [R24.64], R8 ;  /* 0x0000000818007985 */ /* 0x0003e4000c101d04 */
.L_x_2650:
[----:B------:R-:W-:Y:S05]  /*29d20*/  BSYNC B1 ;  /* 0x0000000000017941 */ /* 0x000fea0003800000 */
.L_x_2649:
[----:B------:R-:W-:Y:S01]  /*29d30*/  IADD3 R3, R92, 0x40, RZ ;  /* 0x000000405c037810 */ /* 0x000fe20007ffe0ff */
[----:B------:R-:W-:Y:S03]  /*29d40*/  BSSY B1, `(.L_x_2653) ;  /* 0x00000db000017945 */ /* 0x000fe60003800000 */
[----:B------:R-:W-:-:S13]  /*29d50*/  ISETP.GE.AND P0, PT, R3, R59, PT ;  /* 0x0000003b0300720c */ /* 0x000fda0003f06270 */
[----:B------:R-:W-:Y:S05]  /*29d60*/  @P0 BRA `(.L_x_2654) ;  /* 0x00000d8000000947 */ /* 0x000fea0003800000 */
[----:B------:R-:W-:Y:S01]  /*29d70*/  ISETP.GE.AND P0, PT, R56, R0, PT ;  /* 0x000000003800720c */ /* 0x000fe20003f06270 */
[----:B------:R-:W-:Y:S01]  /*29d80*/  IMAD.SHL.U32 R4, R3, 0x40, RZ ;  /* 0x0000004003047824 */ /* 0x000fe200078e00ff */
[----:B------:R-:W-:Y:S01]  /*29d90*/  SHF.R.S32.HI R2, RZ, 0x1f, R3 ;  /* 0x0000001fff027819 */ /* 0x000fe20000011403 */
[----:B------:R-:W-:Y:S01]  /*29da0*/  BSSY B0, `(.L_x_2655) ;  /* 0x000006a000007945 */ /* 0x000fe20003800000 */
[----:B------:R-:W-:Y:S02]  /*29db0*/  SHF.R.U32.HI R48, RZ, 0x3, R0 ;  /* 0x00000003ff307819 */ /* 0x000fe40000011600 */
[----:B------:R-:W-:Y:S02]  /*29dc0*/  LEA.HI R3, R2, R3, RZ, 0x3 ;  /* 0x0000000302037211 */ /* 0x000fe400078f18ff */
[----:B------:R-:W-:-:S03]  /*29dd0*/  LOP3.LUT R2, R4, 0x1c0, RZ, 0xc0, !PT ;  /* 0x000001c004027812 */ /* 0x000fc600078ec0ff */
[----:B------:R-:W-:Y:S01]  /*29de0*/  IMAD.SHL.U32 R3, R3, 0x40, RZ ;  /* 0x0000004003037824 */ /* 0x000fe200078e00ff */
[----:B------:R-:W-:-:S04]  /*29df0*/  SHF.R.U32.HI R49, RZ, 0x3, R2 ;  /* 0x00000003ff317819 */ /* 0x000fc80000011602 */
[----:B------:R-:W-:Y:S01]  /*29e00*/  LOP3.LUT R28, R3, 0xfffffe00, RZ, 0xc0, !PT ;  /* 0xfffffe00031c7812 */ /* 0x000fe200078ec0ff */
[----:B------:R-:W-:Y:S05]  /*29e10*/  @P0 BRA `(.L_x_2656) ;  /* 0x0000062000000947 */ /* 0x000fea0003800000 */
[----:B------:R-:W-:Y:S02]  /*29e20*/  IADD3 R6, R39, R48, RZ ;  /* 0x0000003027067210 */ /* 0x000fe40007ffe0ff */
[----:B------:R-:W-:Y:S02]  /*29e30*/  LOP3.LUT R3, R2, 0x38, R56, 0xf8, !PT ;  /* 0x0000003802037812 */ /* 0x000fe400078ef838 */
[----:B-1----:R-:W-:Y:S02]  /*29e40*/  SHF.R.S32.HI R8, RZ, 0x1f, R6 ;  /* 0x0000001fff087819 */ /* 0x002fe40000011406 */
[----:B------:R-:W-:Y:S02]  /*29e50*/  LOP3.LUT R4, R3, R49, RZ, 0x3c, !PT ;  /* 0x0000003103047212 */ /* 0x000fe400078e3cff */
[----:B------:R-:W-:Y:S02]  /*29e60*/  SHF.L.U32 R3, R6, 0x3, RZ ;  /* 0x0000000306037819 */ /* 0x000fe400000006ff */
[----:B------:R-:W-:-:S02]  /*29e70*/  LEA.HI R6, R8, R6, RZ, 0x3 ;  /* 0x0000000608067211 */ /* 0x000fc400078f18ff */
[----:B------:R-:W-:Y:S02]  /*29e80*/  IADD3 R8, R28, R4, RZ ;  /* 0x000000041c087210 */ /* 0x000fe40007ffe0ff */
[----:B------:R-:W-:Y:S02]  /*29e90*/  LOP3.LUT R4, R2, 0x38, R3, 0xf8, !PT ;  /* 0x0000003802047812 */ /* 0x000fe400078ef803 */
[----:B------:R-:W-:Y:S01]  /*29ea0*/  SHF.L.U32 R3, R6, 0xa, RZ ;  /* 0x0000000a06037819 */ /* 0x000fe200000006ff */
[----:B-----5:R-:W-:Y:S01]  /*29eb0*/  IMAD.WIDE.U32 R32, R8, 0x2, R36 ;  /* 0x0000000208207825 */ /* 0x020fe200078e0024 */
[----:B------:R-:W-:Y:S02]  /*29ec0*/  LOP3.LUT R4, R4, R49, RZ, 0x3c, !PT ;  /* 0x0000003104047212 */ /* 0x000fe400078e3cff */
[----:B------:R-:W-:Y:S02]  /*29ed0*/  LOP3.LUT R3, R3, 0xffffe000, RZ, 0xc0, !PT ;  /* 0xffffe00003037812 */ /* 0x000fe400078ec0ff */
[----:B------:R-:W2:Y:S02]  /*29ee0*/  LD.E.128 R8, [R32.64] ;  /* 0x0000000420087980 */ /* 0x000ea4000c101d00 */
[----:B------:R-:W-:-:S05]  /*29ef0*/  IADD3 R3, R4, R3, R28 ;  /* 0x0000000304037210 */ /* 0x000fca0007ffe01c */
[----:B------:R-:W-:-:S05]  /*29f00*/  IMAD.WIDE.U32 R30, R3, 0x2, R36 ;  /* 0x00000002031e7825 */ /* 0x000fca00078e0024 */
[----:B----4-:R-:W3:Y:S01]  /*29f10*/  LD.E.128 R16, [R30.64] ;  /* 0x000000041e107980 */ /* 0x010ee2000c101d00 */
[----:B------:R-:W-:Y:S01]  /*29f20*/  SHF.R.U32.HI R34, RZ, 0x10, R69 ;  /* 0x00000010ff227819 */ /* 0x000fe20000011645 */
[--C-:B------:R-:W-:Y:S01]  /*29f30*/  HADD2.F32 R6, -RZ, R117.reuse.H0_H0 ;  /* 0x20000075ff067230 */ /* 0x100fe20000004100 */
[----:B------:R-:W-:Y:S01]  /*29f40*/  SHF.R.U32.HI R29, RZ, 0x10, R73 ;  /* 0x00000010ff1d7819 */ /* 0x000fe20000011649 */
[----:B------:R-:W-:Y:S01]  /*29f50*/  HADD2.F32 R3, -RZ, R117.H1_H1 ;  /* 0x30000075ff037230 */ /* 0x000fe20000004100 */
[----:B------:R-:W-:Y:S02]  /*29f60*/  SHF.R.U32.HI R38, RZ, 0x10, R71 ;  /* 0x00000010ff267819 */ /* 0x000fe40000011647 */
[----:B------:R-:W-:Y:S02]  /*29f70*/  SHF.R.U32.HI R35, RZ, 0x10, R75 ;  /* 0x00000010ff237819 */ /* 0x000fe4000001164b */
[----:B------:R-:W-:Y:S02]  /*29f80*/  SHF.R.U64 R42, R68, 0x10, R69 ;  /* 0x00000010442a7819 */ /* 0x000fe40000001245 */
[----:B------:R-:W-:-:S02]  /*29f90*/  SHF.R.U64 R43, R70, 0x10, R71 ;  /* 0x00000010462b7819 */ /* 0x000fc40000001247 */
[----:B------:R-:W-:Y:S02]  /*29fa0*/  SHF.R.U64 R40, R72, 0x10, R73 ;  /* 0x0000001048287819 */ /* 0x000fe40000001249 */
[----:B------:R-:W-:Y:S01]  /*29fb0*/  SHF.R.U64 R41, R74, 0x10, R75 ;  /* 0x000000104a297819 */ /* 0x000fe2000000124b */
[--C-:B--2---:R-:W-:Y:S02]  /*29fc0*/  HADD2.F32 R20, -RZ, R9.reuse.H0_H0 ;  /* 0x20000009ff147230 */ /* 0x104fe40000004100 */
[----:B------:R-:W-:Y:S02]  /*29fd0*/  HADD2.F32 R22, -RZ, R9.H1_H1 ;  /* 0x30000009ff167230 */ /* 0x000fe40000004100 */
[--C-:B------:R-:W-:Y:S02]  /*29fe0*/  HADD2.F32 R25, -RZ, R8.reuse.H0_H0 ;  /* 0x20000008ff197230 */ /* 0x100fe40000004100 */
[----:B------:R-:W-:Y:S02]  /*29ff0*/  HADD2.F32 R27, -RZ, R8.H1_H1 ;  /* 0x30000008ff1b7230 */ /* 0x000fe40000004100 */
[----:B------:R-:W-:-:S02]  /*2a000*/  HADD2.F32 R26, -RZ, R10.H0_H0 ;  /* 0x2000000aff1a7230 */ /* 0x000fc40000004100 */
[----:B------:R-:W-:Y:S02]  /*2a010*/  HADD2.F32 R23, -RZ, R11.H0_H0 ;  /* 0x2000000bff177230 */ /* 0x000fe40000004100 */
[--C-:B---3--:R-:W-:Y:S02]  /*2a020*/  HADD2.F32 R4, -RZ, R17.reuse.H0_H0 ;  /* 0x20000011ff047230 */ /* 0x108fe40000004100 */
[--C-:B------:R-:W-:Y:S02]  /*2a030*/  HADD2.F32 R9, -RZ, R16.reuse.H0_H0 ;  /* 0x20000010ff097230 */ /* 0x100fe40000004100 */
[----:B------:R-:W-:Y:S01]  /*2a040*/  HADD2.F32 R15, -RZ, R16.H1_H1 ;  /* 0x30000010ff0f7230 */ /* 0x000fe20000004100 */
[CC--:B------:R-:W-:Y:S01]  /*2a050*/  FMUL.FTZ R16, R4.reuse, R6.reuse ;  /* 0x0000000604107220 */ /* 0x0c0fe20000410000 */
[--C-:B------:R-:W-:Y:S01]  /*2a060*/  HADD2.F32 R14, -RZ, R18.reuse.H0_H0 ;  /* 0x20000012ff0e7230 */ /* 0x100fe20000004100 */
[-C--:B------:R-:W-:Y:S01]  /*2a070*/  FMUL.FTZ R4, R4, R3.reuse ;  /* 0x0000000304047220 */ /* 0x080fe20000410000 */
[----:B------:R-:W-:Y:S01]  /*2a080*/  HADD2.F32 R13, -RZ, R18.H1_H1 ;  /* 0x30000012ff0d7230 */ /* 0x000fe20000004100 */
[C---:B------:R-:W-:Y:S01]  /*2a090*/  FFMA.FTZ R47, R20.reuse, R3, -R16 ;  /* 0x00000003142f7223 */ /* 0x040fe20000010810 */
[----:B------:R-:W-:Y:S01]  /*2a0a0*/  HADD2.F32 R8, -RZ, R17.H1_H1 ;  /* 0x30000011ff087230 */ /* 0x000fe20000004100 */
[----:B------:R-:W-:Y:S01]  /*2a0b0*/  FFMA.FTZ R46, R20, R6, R4 ;  /* 0x00000006142e7223 */ /* 0x000fe20000010004 */
[----:B------:R-:W-:-:S02]  /*2a0c0*/  HADD2.F32 R18, -RZ, R34.H0_H0 ;  /* 0x20000022ff127230 */ /* 0x000fc40000004100 */
[----:B------:R-:W-:Y:S02]  /*2a0d0*/  HADD2.F32 R17, -RZ, R29.H0_H0 ;  /* 0x2000001dff117230 */ /* 0x000fe40000004100 */
[--C-:B------:R-:W-:Y:S01]  /*2a0e0*/  HADD2.F32 R3, -RZ, R118.reuse.H0_H0 ;  /* 0x20000076ff037230 */ /* 0x100fe20000004100 */
[C---:B------:R-:W-:Y:S01]  /*2a0f0*/  FMUL.FTZ R16, R8.reuse, R18 ;  /* 0x0000001208107220 */ /* 0x040fe20000410000 */
[----:B------:R-:W-:Y:S01]  /*2a100*/  HADD2.F32 R4, -RZ, R119.H0_H0 ;  /* 0x20000077ff047230 */ /* 0x000fe20000004100 */
[-C--:B------:R-:W-:Y:S01]  /*2a110*/  FMUL.FTZ R6, R8, R17.reuse ;  /* 0x0000001108067220 */ /* 0x080fe20000410000 */
[----:B------:R-:W-:Y:S01]  /*2a120*/  HADD2.F32 R8, -RZ, R118.H1_H1 ;  /* 0x30000076ff087230 */ /* 0x000fe20000004100 */
[C---:B------:R-:W-:Y:S01]  /*2a130*/  FFMA.FTZ R29, R22.reuse, R17, -R16 ;  /* 0x00000011161d7223 */ /* 0x040fe20000010810 */
[----:B------:R-:W-:Y:S01]  /*2a140*/  HADD2.F32 R21, -RZ, R11.H1_H1 ;  /* 0x3000000bff157230 */ /* 0x000fe20000004100 */
[CC--:B------:R-:W-:Y:S01]  /*2a150*/  FMUL.FTZ R16, R9.reuse, R3.reuse ;  /* 0x0000000309107220 */ /* 0x0c0fe20000410000 */
[----:B------:R-:W-:Y:S01]  /*2a160*/  HADD2.F32 R11, -RZ, R19.H0_H0 ;  /* 0x20000013ff0b7230 */ /* 0x000fe20000004100 */
[----:B------:R-:W-:Y:S01]  /*2a170*/  FMUL.FTZ R9, R9, R4 ;  /* 0x0000000409097220 */ /* 0x000fe20000410000 */
[----:B------:R-:W-:Y:S01]  /*2a180*/  HADD2.F32 R24, -RZ, R10.H1_H1 ;  /* 0x3000000aff187230 */ /* 0x000fe20000004100 */
[----:B------:R-:W-:Y:S01]  /*2a190*/  FFMA.FTZ R22, R22, R18, R6 ;  /* 0x0000001216167223 */ /* 0x000fe20000010006 */
[--C-:B------:R-:W-:Y:S01]  /*2a1a0*/  HADD2.F32 R6, -RZ, R120.reuse.H0_H0 ;  /* 0x20000078ff067230 */ /* 0x100fe20000004100 */
[C---:B------:R-:W-:Y:S01]  /*2a1b0*/  FFMA.FTZ R44, R25.reuse, R3, R9 ;  /* 0x00000003192c7223 */ /* 0x040fe20000010009 */
[----:B------:R-:W-:Y:S01]  /*2a1c0*/  HADD2.F32 R3, -RZ, R119.H1_H1 ;  /* 0x30000077ff037230 */ /* 0x000fe20000004100 */
[----:B------:R-:W-:Y:S01]  /*2a1d0*/  FFMA.FTZ R45, R25, R4, -R16 ;  /* 0x00000004192d7223 */ /* 0x000fe20000010810 */
[----:B------:R-:W-:Y:S01]  /*2a1e0*/  HADD2.F32 R4, -RZ, R120.H1_H1 ;  /* 0x30000078ff047230 */ /* 0x000fe20000004100 */
[C---:B------:R-:W-:Y:S01]  /*2a1f0*/  FMUL.FTZ R9, R14.reuse, R8 ;  /* 0x000000080e097220 */ /* 0x040fe20000410000 */
[----:B------:R-:W-:Y:S01]  /*2a200*/  HADD2.F32 R10, -RZ, R19.H1_H1 ;  /* 0x30000013ff0a7230 */ /* 0x000fe20000004100 */
[-C--:B------:R-:W-:Y:S01]  /*2a210*/  FMUL.FTZ R14, R14, R6.reuse ;  /* 0x000000060e0e7220 */ /* 0x080fe20000410000 */
[----:B------:R-:W-:Y:S01]  /*2a220*/  HADD2.F32 R34, -RZ, R38.H0_H0 ;  /* 0x20000026ff227230 */ /* 0x000fe20000004100 */
[----:B------:R-:W-:Y:S01]  /*2a230*/  FFMA.FTZ R25, R26, R6, -R9 ;  /* 0x000000061a197223 */ /* 0x000fe20000010809 */
[----:B------:R-:W-:Y:S01]  /*2a240*/  HADD2.F32 R16, -RZ, R35.H0_H0 ;  /* 0x20000023ff107230 */ /* 0x000fe20000004100 */
[C---:B------:R-:W-:Y:S01]  /*2a250*/  FMUL.FTZ R9, R11.reuse, R3 ;  /* 0x000000030b097220 */ /* 0x040fe20000410000 */
[----:B------:R-:W-:Y:S01]  /*2a260*/  HADD2.F32 R19, -RZ, R42.H0_H0 ;  /* 0x2000002aff137230 */ /* 0x000fe20000004100 */
[----:B------:R-:W-:Y:S01]  /*2a270*/  FMUL.FTZ R11, R11, R4 ;  /* 0x000000040b0b7220 */ /* 0x000fe20000410000 */
[----:B------:R-:W-:Y:S01]  /*2a280*/  HADD2.F32 R18, -RZ, R43.H0_H0 ;  /* 0x2000002bff127230 */ /* 0x000fe20000004100 */
[----:B------:R-:W-:Y:S01]  /*2a290*/  FMUL.FTZ R6, R10, R34 ;  /* 0x000000220a067220 */ /* 0x000fe20000410000 */
[----:B------:R-:W-:Y:S01]  /*2a2a0*/  HADD2.F32 R17, -RZ, R40.H0_H0 ;  /* 0x20000028ff117230 */ /* 0x000fe20000004100 */
[----:B------:R-:W-:-:S02]  /*2a2b0*/  FFMA.FTZ R20, R26, R8, R14 ;  /* 0x000000081a147223 */ /* 0x000fc4000001000e */
[C---:B------:R-:W-:Y:S02]  /*2a2c0*/  FFMA.FTZ R14, R23.reuse, R4, -R9 ;  /* 0x00000004170e7223 */ /* 0x040fe40000010809 */
[----:B------:R-:W-:Y:S02]  /*2a2d0*/  FFMA.FTZ R11, R23, R3, R11 ;  /* 0x00000003170b7223 */ /* 0x000fe4000001000b */
[-C--:B------:R-:W-:Y:S02]  /*2a2e0*/  FMUL.FTZ R4, R10, R16.reuse ;  /* 0x000000100a047220 */ /* 0x080fe40000410000 */
[----:B------:R-:W-:Y:S01]  /*2a2f0*/  FFMA.FTZ R3, R21, R16, -R6 ;  /* 0x0000001015037223 */ /* 0x000fe20000010806 */
[----:B------:R-:W-:Y:S01]  /*2a300*/  HADD2.F32 R16, -RZ, R41.H0_H0 ;  /* 0x20000029ff107230 */ /* 0x000fe20000004100 */
[----:B------:R-:W-:Y:S02]  /*2a310*/  FMUL.FTZ R8, R15, R19 ;  /* 0x000000130f087220 */ /* 0x000fe40000410000 */
[----:B------:R-:W-:-:S02]  /*2a320*/  FMUL.FTZ R9, R13, R18 ;  /* 0x000000120d097220 */ /* 0x000fc40000410000 */
[-C--:B------:R-:W-:Y:S02]  /*2a330*/  FMUL.FTZ R6, R15, R17.reuse ;  /* 0x000000110f067220 */ /* 0x080fe40000410000 */
[-C--:B------:R-:W-:Y:S02]  /*2a340*/  FMUL.FTZ R10, R13, R16.reuse ;  /* 0x000000100d0a7220 */ /* 0x080fe40000410000 */
[----:B------:R-:W-:Y:S01]  /*2a350*/  FFMA.FTZ R8, R27, R17, -R8 ;  /* 0x000000111b087223 */ /* 0x000fe20000010808 */
[----:B------:R-:W-:Y:S01]  /*2a360*/  F2FP.PACK_AB R17, R29, R47 ;  /* 0x0000002f1d11723e */ /* 0x000fe200000000ff */
[----:B------:R-:W-:Y:S01]  /*2a370*/  FFMA.FTZ R13, R24, R16, -R9 ;  /* 0x00000010180d7223 */ /* 0x000fe20000010809 */
[----:B------:R-:W-:Y:S01]  /*2a380*/  F2FP.PACK_AB R9, R22, R46 ;  /* 0x0000002e1609723e */ /* 0x000fe200000000ff */
[----:B------:R-:W-:Y:S01]  /*2a390*/  FFMA.FTZ R4, R21, R34, R4 ;  /* 0x0000002215047223 */ /* 0x000fe20000010004 */
[----:B------:R-:W-:Y:S01]  /*2a3a0*/  F2FP.PACK_AB R16, R8, R45 ;  /* 0x0000002d0810723e */ /* 0x000fe200000000ff */
[----:B------:R-:W-:Y:S01]  /*2a3b0*/  FFMA.FTZ R6, R27, R19, R6 ;  /* 0x000000131b067223 */ /* 0x000fe20000010006 */
[----:B------:R-:W-:Y:S01]  /*2a3c0*/  F2FP.PACK_AB R19, R3, R14 ;  /* 0x0000000e0313723e */ /* 0x000fe200000000ff */
[----:B------:R-:W-:Y:S01]  /*2a3d0*/  FFMA.FTZ R10, R24, R18, R10 ;  /* 0x00000012180a7223 */ /* 0x000fe2000001000a */
[----:B------:R-:W-:-:S02]  /*2a3e0*/  F2FP.PACK_AB R18, R13, R25 ;  /* 0x000000190d12723e */ /* 0x000fc400000000ff */
[----:B------:R-:W-:Y:S02]  /*2a3f0*/  F2FP.PACK_AB R11, R4, R11 ;  /* 0x0000000b040b723e */ /* 0x000fe400000000ff */
[----:B------:R-:W-:Y:S01]  /*2a400*/  F2FP.PACK_AB R8, R6, R44 ;  /* 0x0000002c0608723e */ /* 0x000fe200000000ff */
[----:B------:R1:W-:Y:S01]  /*2a410*/  ST.E.128 [R32.64], R16 ;  /* 0x0000001020007985 */ /* 0x0003e2000c101d04 */
[----:B------:R-:W-:-:S05]  /*2a420*/  F2FP.PACK_AB R10, R10, R20 ;  /* 0x000000140a0a723e */ /* 0x000fca00000000ff */
[----:B------:R1:W-:Y:S02]  /*2a430*/  ST.E.128 [R30.64], R8 ;  /* 0x000000081e007985 */ /* 0x0003e4000c101d04 */
.L_x_2656:
[----:B------:R-:W-:Y:S05]  /*2a440*/  BSYNC B0 ;  /* 0x0000000000007941 */ /* 0x000fea0003800000 */
.L_x_2655:
[----:B------:R-:W-:-:S04]  /*2a450*/  IADD3 R4, R56, 0x40, RZ ;  /* 0x0000004038047810 */ /* 0x000fc80007ffe0ff */
[----:B------:R-:W-:-:S13]  /*2a460*/  ISETP.GE.AND P0, PT, R4, R0, PT ;  /* 0x000000000400720c */ /* 0x000fda0003f06270 */
[----:B------:R-:W-:Y:S05]  /*2a470*/  @P0 BRA `(.L_x_2654) ;  /* 0x0000067000000947 */ /* 0x000fea0003800000 */
[----:B------:R-:W-:-:S04]  /*2a480*/  SHF.R.S32.HI R6, RZ, 0x1f, R4 ;  /* 0x0000001fff067819 */ /* 0x000fc80000011404 */
[CC--:B------:R-:W-:Y:S02]  /*2a490*/  LEA.HI R3, R6.reuse, R4.reuse, RZ, 0x6 ;  /* 0x0000000406037211 */ /* 0x0c0fe400078f30ff */
[----:B------:R-:W-:Y:S02]  /*2a4a0*/  LEA.HI R4, R6, R4, RZ, 0x3 ;  /* 0x0000000406047211 */ /* 0x000fe400078f18ff */
[----:B------:R-:W-:Y:S02]  /*2a4b0*/  SHF.L.U32 R6, R3, 0x7, RZ ;  /* 0x0000000703067819 */ /* 0x000fe400000006ff */
[----:B------:R-:W-:Y:S02]  /*2a4c0*/  LEA.HI.SX32 R3, R4, R48, 0x1d ;  /* 0x0000003004037211 */ /* 0x000fe400078feaff */
[----:B-1----:R-:W-:Y:S02]  /*2a4d0*/  LOP3.LUT R8, R2, 0x38, R4, 0xf8, !PT ;  /* 0x0000003802087812 */ /* 0x002fe400078ef804 */
[----:B------:R-:W-:-:S02]  /*2a4e0*/  SHF.R.S32.HI R4, RZ, 0x1f, R3 ;  /* 0x0000001fff047819 */ /* 0x000fc40000011403 */
[----:B------:R-:W-:Y:S02]  /*2a4f0*/  LOP3.LUT R9, R6, 0xffffe000, RZ, 0xc0, !PT ;  /* 0xffffe00006097812 */ /* 0x000fe400078ec0ff */
[----:B------:R-:W-:Y:S02]  /*2a500*/  LOP3.LUT R6, R8, R49, RZ, 0x3c, !PT ;  /* 0x0000003108067212 */ /* 0x000fe400078e3cff */
[----:B------:R-:W-:Y:S02]  /*2a510*/  SHF.L.U32 R8, R3, 0x3, RZ ;  /* 0x0000000303087819 */ /* 0x000fe400000006ff */
[----:B------:R-:W-:Y:S02]  /*2a520*/  LEA.HI R3, R4, R3, RZ, 0x3 ;  /* 0x0000000304037211 */ /* 0x000fe400078f18ff */
[----:B------:R-:W-:Y:S02]  /*2a530*/  LOP3.LUT R4, R2, 0x38, R8, 0xf8, !PT ;  /* 0x0000003802047812 */ /* 0x000fe400078ef808 */
[----:B------:R-:W-:-:S02]  /*2a540*/  SHF.L.U32 R2, R3, 0xa, RZ ;  /* 0x0000000a03027819 */ /* 0x000fc400000006ff */
[----:B------:R-:W-:Y:S02]  /*2a550*/  LOP3.LUT R3, R4, R49, RZ, 0x3c, !PT ;  /* 0x0000003104037212 */ /* 0x000fe400078e3cff */
[----:B------:R-:W-:Y:S02]  /*2a560*/  LOP3.LUT R2, R2, 0xffffe000, RZ, 0xc0, !PT ;  /* 0xffffe00002027812 */ /* 0x000fe400078ec0ff */
[--C-:B------:R-:W-:Y:S02]  /*2a570*/  IADD3 R6, R6, R9, R28.reuse ;  /* 0x0000000906067210 */ /* 0x100fe40007ffe01c */
[----:B------:R-:W-:-:S03]  /*2a580*/  IADD3 R2, R3, R2, R28 ;  /* 0x0000000203027210 */ /* 0x000fc60007ffe01c */
[----:B-----5:R-:W-:-:S04]  /*2a590*/  IMAD.WIDE.U32 R30, R6, 0x2, R36 ;  /* 0x00000002061e7825 */ /* 0x020fc800078e0024 */
[----:B------:R-:W-:Y:S01]  /*2a5a0*/  IMAD.WIDE.U32 R28, R2, 0x2, R36 ;  /* 0x00000002021c7825 */ /* 0x000fe200078e0024 */
[----:B------:R-:W2:Y:S04]  /*2a5b0*/  LD.E.128 R8, [R30.64] ;  /* 0x000000041e087980 */ /* 0x000ea8000c101d00 */
[----:B----4-:R-:W3:Y:S01]  /*2a5c0*/  LD.E.128 R16, [R28.64] ;  /* 0x000000041c107980 */ /* 0x010ee2000c101d00 */
[----:B------:R-:W-:Y:S01]  /*2a5d0*/  SHF.R.U32.HI R32, RZ, 0x10, R83 ;  /* 0x00000010ff207819 */ /* 0x000fe20000011653 */
[--C-:B------:R-:W-:Y:S01]  /*2a5e0*/  HADD2.F32 R4, -RZ, R122.reuse.H0_H0 ;  /* 0x2000007aff047230 */ /* 0x100fe20000004100 */
[----:B------:R-:W-:Y:S01]  /*2a5f0*/  SHF.R.U32.HI R27, RZ, 0x10, R87 ;  /* 0x00000010ff1b7819 */ /* 0x000fe20000011657 */
[----:B------:R-:W-:Y:S01]  /*2a600*/  HADD2.F32 R2, -RZ, R122.H1_H1 ;  /* 0x3000007aff027230 */ /* 0x000fe20000004100 */
[----:B------:R-:W-:-:S02]  /*2a610*/  SHF.R.U32.HI R34, RZ, 0x10, R81 ;  /* 0x00000010ff227819 */ /* 0x000fc40000011651 */
[--C-:B------:R-:W-:Y:S02]  /*2a620*/  SHF.R.U32.HI R33, RZ, 0x10, R85.reuse ;  /* 0x00000010ff217819 */ /* 0x100fe40000011655 */
[----:B------:R-:W-:Y:S02]  /*2a630*/  SHF.R.U64 R35, R84, 0x10, R85 ;  /* 0x0000001054237819 */ /* 0x000fe40000001255 */
[----:B------:R-:W-:Y:S02]  /*2a640*/  SHF.R.U64 R41, R82, 0x10, R83 ;  /* 0x0000001052297819 */ /* 0x000fe40000001253 */
[----:B------:R-:W-:Y:S02]  /*2a650*/  SHF.R.U64 R40, R80, 0x10, R81 ;  /* 0x0000001050287819 */ /* 0x000fe40000001251 */
[----:B------:R-:W-:Y:S01]  /*2a660*/  SHF.R.U64 R38, R86, 0x10, R87 ;  /* 0x0000001056267819 */ /* 0x000fe20000001257 */
[--C-:B--2---:R-:W-:Y:S02]  /*2a670*/  HADD2.F32 R20, -RZ, R11.reuse.H0_H0 ;  /* 0x2000000bff147230 */ /* 0x104fe40000004100 */
[----:B------:R-:W-:-:S02]  /*2a680*/  HADD2.F32 R15, -RZ, R11.H1_H1 ;  /* 0x3000000bff0f7230 */ /* 0x000fc40000004100 */
[----:B---3--:R-:W-:Y:S02]  /*2a690*/  HADD2.F32 R3, -RZ, R19.H0_H0 ;  /* 0x20000013ff037230 */ /* 0x008fe40000004100 */
[--C-:B------:R-:W-:Y:S02]  /*2a6a0*/  HADD2.F32 R21, -RZ, R9.reuse.H0_H0 ;  /* 0x20000009ff157230 */ /* 0x100fe40000004100 */
[----:B------:R-:W-:Y:S02]  /*2a6b0*/  HADD2.F32 R25, -RZ, R9.H1_H1 ;  /* 0x30000009ff197230 */ /* 0x000fe40000004100 */
[--C-:B------:R-:W-:Y:S02]  /*2a6c0*/  HADD2.F32 R14, -RZ, R16.reuse.H0_H0 ;  /* 0x20000010ff0e7230 */ /* 0x100fe40000004100 */
[----:B------:R-:W-:Y:S01]  /*2a6d0*/  HADD2.F32 R13, -RZ, R16.H1_H1 ;  /* 0x30000010ff0d7230 */ /* 0x000fe20000004100 */
[C---:B------:R-:W-:Y:S01]  /*2a6e0*/  FMUL.FTZ R16, R3.reuse, R4 ;  /* 0x0000000403107220 */ /* 0x040fe20000410000 */
[--C-:B------:R-:W-:Y:S01]  /*2a6f0*/  HADD2.F32 R11, -RZ, R18.reuse.H0_H0 ;  /* 0x20000012ff0b7230 */ /* 0x100fe20000004100 */
[-C--:B------:R-:W-:Y:S01]  /*2a700*/  FMUL.FTZ R3, R3, R2.reuse ;  /* 0x0000000203037220 */ /* 0x080fe20000410000 */
[----:B------:R-:W-:Y:S01]  /*2a710*/  HADD2.F32 R9, -RZ, R18.H1_H1 ;  /* 0x30000012ff097230 */ /* 0x000fe20000004100 */
[C---:B------:R-:W-:Y:S01]  /*2a720*/  FFMA.FTZ R43, R20.reuse, R2, -R16 ;  /* 0x00000002142b7223 */ /* 0x040fe20000010810 */
[----:B------:R-:W-:Y:S01]  /*2a730*/  HADD2.F32 R6, -RZ, R19.H1_H1 ;  /* 0x30000013ff067230 */ /* 0x000fe20000004100 */
[----:B------:R-:W-:Y:S01]  /*2a740*/  FFMA.FTZ R42, R20, R4, R3 ;  /* 0x00000004142a7223 */ /* 0x000fe20000010003 */
[----:B------:R-:W-:-:S02]  /*2a750*/  HADD2.F32 R18, -RZ, R32.H0_H0 ;  /* 0x20000020ff127230 */ /* 0x000fc40000004100 */
[--C-:B------:R-:W-:Y:S02]  /*2a760*/  HADD2.F32 R26, -RZ, R8.reuse.H0_H0 ;  /* 0x20000008ff1a7230 */ /* 0x100fe40000004100 */
[----:B------:R-:W-:Y:S01]  /*2a770*/  HADD2.F32 R24, -RZ, R8.H1_H1 ;  /* 0x30000008ff187230 */ /* 0x000fe20000004100 */
[----:B------:R-:W-:Y:S01]  /*2a780*/  FMUL.FTZ R16, R6, R18 ;  /* 0x0000001206107220 */ /* 0x000fe20000410000 */
[--C-:B------:R-:W-:Y:S02]  /*2a790*/  HADD2.F32 R23, -RZ, R10.reuse.H0_H0 ;  /* 0x2000000aff177230 */ /* 0x100fe40000004100 */
[----:B------:R-:W-:Y:S02]  /*2a7a0*/  HADD2.F32 R22, -RZ, R10.H1_H1 ;  /* 0x3000000aff167230 */ /* 0x000fe40000004100 */
[--C-:B------:R-:W-:Y:S02]  /*2a7b0*/  HADD2.F32 R8, -RZ, R17.reuse.H0_H0 ;  /* 0x20000011ff087230 */ /* 0x100fe40000004100 */
[----:B------:R-:W-:-:S02]  /*2a7c0*/  HADD2.F32 R10, -RZ, R17.H1_H1 ;  /* 0x30000011ff0a7230 */ /* 0x000fc40000004100 */
[----:B------:R-:W-:Y:S02]  /*2a7d0*/  HADD2.F32 R17, -RZ, R27.H0_H0 ;  /* 0x2000001bff117230 */ /* 0x000fe40000004100 */
[--C-:B------:R-:W-:Y:S02]  /*2a7e0*/  HADD2.F32 R2, -RZ, R123.reuse.H0_H0 ;  /* 0x2000007bff027230 */ /* 0x100fe40000004100 */
[----:B------:R-:W-:Y:S01]  /*2a7f0*/  HADD2.F32 R3, -RZ, R123.H1_H1 ;  /* 0x3000007bff037230 */ /* 0x000fe20000004100 */
[-C--:B------:R-:W-:Y:S01]  /*2a800*/  FMUL.FTZ R6, R6, R17.reuse ;  /* 0x0000001106067220 */ /* 0x080fe20000410000 */
[----:B------:R-:W-:Y:S01]  /*2a810*/  HADD2.F32 R19, -RZ, R40.H0_H0 ;  /* 0x20000028ff137230 */ /* 0x000fe20000004100 */
[----:B------:R-:W-:Y:S01]  /*2a820*/  FFMA.FTZ R32, R15, R17, -R16 ;  /* 0x000000110f207223 */ /* 0x000fe20000010810 */
[----:B------:R-:W-:Y:S01]  /*2a830*/  HADD2.F32 R17, -RZ, R34.H0_H0 ;  /* 0x20000022ff117230 */ /* 0x000fe20000004100 */
[C---:B------:R-:W-:Y:S02]  /*2a840*/  FMUL.FTZ R16, R8.reuse, R2 ;  /* 0x0000000208107220 */ /* 0x040fe40000410000 */
[----:B------:R-:W-:-:S02]  /*2a850*/  FMUL.FTZ R4, R8, R3 ;  /* 0x0000000308047220 */ /* 0x000fc40000410000 */
[----:B------:R-:W-:Y:S01]  /*2a860*/  FFMA.FTZ R27, R15, R18, R6 ;  /* 0x000000120f1b7223 */ /* 0x000fe20000010006 */
[----:B------:R-:W-:Y:S01]  /*2a870*/  HADD2.F32 R15, -RZ, R33.H0_H0 ;  /* 0x20000021ff0f7230 */ /* 0x000fe20000004100 */
[C---:B------:R-:W-:Y:S01]  /*2a880*/  FFMA.FTZ R34, R21.reuse, R3, -R16 ;  /* 0x0000000315227223 */ /* 0x040fe20000010810 */
[--C-:B------:R-:W-:Y:S01]  /*2a890*/  HADD2.F32 R3, -RZ, R124.reuse.H0_H0 ;  /* 0x2000007cff037230 */ /* 0x100fe20000004100 */
[----:B------:R-:W-:Y:S01]  /*2a8a0*/  FFMA.FTZ R21, R21, R2, R4 ;  /* 0x0000000215157223 */ /* 0x000fe20000010004 */
[--C-:B------:R-:W-:Y:S01]  /*2a8b0*/  HADD2.F32 R6, -RZ, R125.reuse.H0_H0 ;  /* 0x2000007dff067230 */ /* 0x100fe20000004100 */
[C---:B------:R-:W-:Y:S01]  /*2a8c0*/  FMUL.FTZ R2, R10.reuse, R17 ;  /* 0x000000110a027220 */ /* 0x040fe20000410000 */
[----:B------:R-:W-:Y:S01]  /*2a8d0*/  HADD2.F32 R4, -RZ, R125.H1_H1 ;  /* 0x3000007dff047230 */ /* 0x000fe20000004100 */
[-C--:B------:R-:W-:Y:S02]  /*2a8e0*/  FMUL.FTZ R8, R10, R15.reuse ;  /* 0x0000000f0a087220 */ /* 0x080fe40000410000 */
[----:B------:R-:W-:Y:S01]  /*2a8f0*/  FFMA.FTZ R15, R25, R15, -R2 ;  /* 0x0000000f190f7223 */ /* 0x000fe20000010802 */
[----:B------:R-:W-:Y:S01]  /*2a900*/  HADD2.F32 R2, -RZ, R124.H1_H1 ;  /* 0x3000007cff027230 */ /* 0x000fe20000004100 */
[----:B------:R-:W-:-:S02]  /*2a910*/  FMUL.FTZ R16, R14, R3 ;  /* 0x000000030e107220 */ /* 0x000fc40000410000 */
[----:B------:R-:W-:Y:S02]  /*2a920*/  FMUL.FTZ R14, R14, R6 ;  /* 0x000000060e0e7220 */ /* 0x000fe40000410000 */
[----:B------:R-:W-:Y:S02]  /*2a930*/  FMUL.FTZ R10, R11, R2 ;  /* 0x000000020b0a7220 */ /* 0x000fe40000410000 */
[C---:B------:R-:W-:Y:S01]  /*2a940*/  FFMA.FTZ R20, R26.reuse, R6, -R16 ;  /* 0x000000061a147223 */ /* 0x040fe20000010810 */
[----:B------:R-:W-:Y:S01]  /*2a950*/  HADD2.F32 R16, -RZ, R35.H0_H0 ;  /* 0x20000023ff107230 */ /* 0x000fe20000004100 */
[----:B------:R-:W-:Y:S02]  /*2a960*/  FFMA.FTZ R18, R26, R3, R14 ;  /* 0x000000031a127223 */ /* 0x000fe4000001000e */
[----:B------:R-:W-:Y:S01]  /*2a970*/  FFMA.FTZ R8, R25, R17, R8 ;  /* 0x0000001119087223 */ /* 0x000fe20000010008 */
[----:B------:R-:W-:Y:S01]  /*2a980*/  HADD2.F32 R17, -RZ, R41.H0_H0 ;  /* 0x20000029ff117230 */ /* 0x000fe20000004100 */
[-C--:B------:R-:W-:Y:S01]  /*2a990*/  FMUL.FTZ R3, R11, R4.reuse ;  /* 0x000000040b037220 */ /* 0x080fe20000410000 */
[----:B------:R-:W-:Y:S01]  /*2a9a0*/  HADD2.F32 R11, -RZ, R38.H0_H0 ;  /* 0x20000026ff0b7230 */ /* 0x000fe20000004100 */
[----:B------:R-:W-:-:S02]  /*2a9b0*/  FFMA.FTZ R14, R23, R4, -R10 ;  /* 0x00000004170e7223 */ /* 0x000fc4000001080a */
[----:B------:R-:W-:Y:S02]  /*2a9c0*/  FFMA.FTZ R10, R23, R2, R3 ;  /* 0x00000002170a7223 */ /* 0x000fe40000010003 */
[CC--:B------:R-:W-:Y:S02]  /*2a9d0*/  FMUL.FTZ R2, R13.reuse, R16.reuse ;  /* 0x000000100d027220 */ /* 0x0c0fe40000410000 */
[----:B------:R-:W-:Y:S02]  /*2a9e0*/  FMUL.FTZ R3, R13, R19 ;  /* 0x000000130d037220 */ /* 0x000fe40000410000 */
[C---:B------:R-:W-:Y:S02]  /*2a9f0*/  FMUL.FTZ R6, R9.reuse, R17 ;  /* 0x0000001109067220 */ /* 0x040fe40000410000 */
[----:B------:R-:W-:Y:S01]  /*2aa00*/  FMUL.FTZ R4, R9, R11 ;  /* 0x0000000b09047220 */ /* 0x000fe20000410000 */
[----:B------:R-:W-:Y:S01]  /*2aa10*/  F2FP.PACK_AB R9, R8, R21 ;  /* 0x000000150809723e */ /* 0x000fe200000000ff */
[----:B------:R-:W-:Y:S01]  /*2aa20*/  FFMA.FTZ R2, R24, R19, R2 ;  /* 0x0000001318027223 */ /* 0x000fe20000010002 */
[----:B------:R-:W-:Y:S01]  /*2aa30*/  F2FP.PACK_AB R19, R32, R43 ;  /* 0x0000002b2013723e */ /* 0x000fe200000000ff */
[----:B------:R-:W-:-:S02]  /*2aa40*/  FFMA.FTZ R3, R24, R16, -R3 ;  /* 0x0000001018037223 */ /* 0x000fc40000010803 */
[----:B------:R-:W-:Y:S01]  /*2aa50*/  FFMA.FTZ R6, R22, R11, -R6 ;  /* 0x0000000b16067223 */ /* 0x000fe20000010806 */
[----:B------:R-:W-:Y:S01]  /*2aa60*/  F2FP.PACK_AB R8, R2, R18 ;  /* 0x000000120208723e */ /* 0x000fe200000000ff */
[----:B------:R-:W-:Y:S01]  /*2aa70*/  FFMA.FTZ R4, R22, R17, R4 ;  /* 0x0000001116047223 */ /* 0x000fe20000010004 */
[----:B------:R-:W-:Y:S02]  /*2aa80*/  F2FP.PACK_AB R17, R15, R34 ;  /* 0x000000220f11723e */ /* 0x000fe400000000ff */
[----:B------:R-:W-:Y:S02]  /*2aa90*/  F2FP.PACK_AB R16, R3, R20 ;  /* 0x000000140310723e */ /* 0x000fe400000000ff */
[----:B------:R-:W-:Y:S02]  /*2aaa0*/  F2FP.PACK_AB R18, R6, R14 ;  /* 0x0000000e0612723e */ /* 0x000fe400000000ff */
[----:B------:R-:W-:Y:S02]  /*2aab0*/  F2FP.PACK_AB R11, R27, R42 ;  /* 0x0000002a1b0b723e */ /* 0x000fe400000000ff */
[----:B------:R-:W-:Y:S01]  /*2aac0*/  F2FP.PACK_AB R10, R4, R10 ;  /* 0x0000000a040a723e */ /* 0x000fe200000000ff */
[----:B------:R1:W-:Y:S04]  /*2aad0*/  ST.E.128 [R30.64], R16 ;  /* 0x000000101e007985 */ /* 0x0003e8000c101d04 */
[----:B------:R1:W-:Y:S02]  /*2aae0*/  ST.E.128 [R28.64], R8 ;  /* 0x000000081c007985 */ /* 0x0003e4000c101d04 */
.L_x_2654:
[----:B------:R-:W-:Y:S05]  /*2aaf0*/  BSYNC B1 ;  /* 0x0000000000017941 */ /* 0x000fea0003800000 */
.L_x_2653:
[----:B------:R-:W-:Y:S01]  /*2ab00*/  IADD3 R4, R92, 0x60, RZ ;  /* 0x000000605c047810 */ /* 0x000fe20007ffe0ff */
[----:B------:R-:W-:-:S02]  /*2ab10*/  IMAD.MOV.U32 R2, RZ, RZ, R138 ;  /* 0x000000ffff027224 */ /* 0x000fc400078e008a */
[----:B------:R-:W-:Y:S01]  /*2ab20*/  IMAD.MOV.U32 R3, RZ, RZ, 0x0 ;  /* 0x00000000ff037424 */ /* 0x000fe200078e00ff */
[----:B------:R-:W-:-:S13]  /*2ab30*/  ISETP.GE.AND P0, PT, R4, R59, PT ;  /* 0x0000003b0400720c */ /* 0x000fda0003f06270 */
[----:B------:R-:W-:Y:S05]  /*2ab40*/  @P0 RET.REL.NODEC R2 `(_ZN7cutlass13device_kernelIN5flash19enable_sm80_to_sm89INS1_16FlashAttnFwdSm80INS1_25CollectiveMainloopFwdSm80ILi8ELi1ELb0EN4cute5tupleIJNS5_1CILi128EEENS7_ILi48EEENS7_ILi256EEEEEELi256ENS_6half_tEfNS_4arch4Sm80ELb0ELb1ELb0ELb1ELb1ELb1ELb1ELb1EEENS1_21CollectiveEpilogueFwdINS6_IJS8_SA_S9_EEENS6_IJNS7_ILi1EEESI_SI_EEESC_SE_Li256ELb1ELb1ELb1ELb0EEENS1_36VarlenDynamicPersistentTileSchedulerILi128ELi48ELi256ELi256ELb1ELb1ELb0ELb1ELb0ELb1EEEEEEEEEvNT_6ParamsE) ;  /* 0xfffd54b002000950 */ /* 0x000fea0003c3ffff */
        /* <DEDUP_REMOVED lines=9> */
[----:B-1----:R-:W-:Y:S01]  /*2abe0*/  LOP3.LUT R28, R2, 0xfffffe00, RZ, 0xc0, !PT ;  /* 0xfffffe00021c7812 */ /* 0x002fe200078ec0ff */
[----:B------:R-:W-:Y:S05]  /*2abf0*/  @P0 BRA `(.L_x_2658) ;  /* 0x0000062000000947 */ /* 0x000fea0003800000 */
[----:B------:R-:W-:Y:S02]  /*2ac00*/  IADD3 R6, R39, R35, RZ ;  /* 0x0000002327067210 */ /* 0x000fe40007ffe0ff */
[----:B------:R-:W-:Y:S02]  /*2ac10*/  LOP3.LUT R2, R4, 0x38, R56, 0xf8, !PT ;  /* 0x0000003804027812 */ /* 0x000fe400078ef838 */
[----:B------:R-:W-:Y:S02]  /*2ac20*/  SHF.R.S32.HI R8, RZ, 0x1f, R6 ;  /* 0x0000001fff087819 */ /* 0x000fe40000011406 */
        /* <DEDUP_REMOVED lines=48> */
[C---:B------:R-:W-:Y:S01]  /*2af30*/  FMUL.FTZ R16, R9.reuse, R2 ;  /* 0x0000000209107220 */ /* 0x040fe20000410000 */
[----:B------:R-:W-:Y:S01]  /*2af40*/  HADD2.F32 R11, -RZ, R19.H0_H0 ;  /* 0x20000013ff0b7230 */ /* 0x000fe20000004100 */
[-C--:B------:R-:W-:Y:S01]  /*2af50*/  FMUL.FTZ R9, R9, R3.reuse ;  /* 0x0000000309097220 */ /* 0x080fe20000410000 */
        /* <DEDUP_REMOVED lines=44> */
.L_x_2658:
[----:B------:R-:W-:Y:S05]  /*2b220*/  BSYNC B0 ;  /* 0x0000000000007941 */ /* 0x000fea0003800000 */
.L_x_2657:
[----:B------:R-:W-:Y:S01]  /*2b230*/  IADD3 R6, R56, 0x40, RZ ;  /* 0x0000004038067810 */ /* 0x000fe20007ffe0ff */
[----:B------:R-:W-:Y:S02]  /*2b240*/  IMAD.MOV.U32 R2, RZ, RZ, R138 ;  /* 0x000000ffff027224 */ /* 0x000fe400078e008a */
[----:B------:R-:W-:Y:S01]  /*2b250*/  IMAD.MOV.U32 R3, RZ, RZ, 0x0 ;  /* 0x00000000ff037424 */ /* 0x000fe200078e00ff */
[----:B------:R-:W-:-:S13]  /*2b260*/  ISETP.GE.AND P0, PT, R6, R0, PT ;  /* 0x000000000600720c */ /* 0x000fda0003f06270 */
[----:B------:R-:W-:Y:S05]  /*2b270*/  @P0 RET.REL.NODEC R2 `(_ZN7cutlass13device_kernelIN5flash19enable_sm80_to_sm89INS1_16FlashAttnFwdSm80INS1_25CollectiveMainloopFwdSm80ILi8ELi1ELb0EN4cute5tupleIJNS5_1CILi128EEENS7_ILi48EEENS7_ILi256EEEEEELi256ENS_6half_tEfNS_4arch4Sm80ELb0ELb1ELb0ELb1ELb1ELb1ELb1ELb1EEENS1_21CollectiveEpilogueFwdINS6_IJS8_SA_S9_EEENS6_IJNS7_ILi1EEESI_SI_EEESC_SE_Li256ELb1ELb1ELb1ELb0EEENS1_36VarlenDynamicPersistentTileSchedulerILi128ELi48ELi256ELi256ELb1ELb1ELb0ELb1ELb0ELb1EEEEEEEEEvNT_6ParamsE) ;  /* 0xfffd4d8002000950 */ /* 0x000fea0003c3ffff */
[----:B------:R-:W-:-:S04]  /*2b280*/  SHF.R.S32.HI R2, RZ, 0x1f, R6 ;  /* 0x0000001fff027819 */ /* 0x000fc80000011406 */
[CC--:B------:R-:W-:Y:S02]  /*2b290*/  LEA.HI R3, R2.reuse, R6.reuse, RZ, 0x6 ;  /* 0x0000000602037211 */ /* 0x0c0fe400078f30ff */
[----:B------:R-:W-:Y:S02]  /*2b2a0*/  LEA.HI R2, R2, R6, RZ, 0x3 ;  /* 0x0000000602027211 */ /* 0x000fe400078f18ff */
[----:B------:R-:W-:Y:S02]  /*2b2b0*/  SHF.L.U32 R3, R3, 0x7, RZ ;  /* 0x0000000703037819 */ /* 0x000fe400000006ff */
[----:B------:R-:W-:Y:S02]  /*2b2c0*/  LEA.HI.SX32 R0, R2, R35, 0x1d ;  /* 0x0000002302007211 */ /* 0x000fe400078feaff */
[----:B------:R-:W-:Y:S02]  /*2b2d0*/  LOP3.LUT R6, R4, 0x38, R2, 0xf8, !PT ;  /* 0x0000003804067812 */ /* 0x000fe400078ef802 */
[----:B------:R-:W-:-:S02]  /*2b2e0*/  SHF.R.S32.HI R2, RZ, 0x1f, R0 ;  /* 0x0000001fff027819 */ /* 0x000fc40000011400 */
[----:B-1----:R-:W-:Y:S02]  /*2b2f0*/  LOP3.LUT R8, R3, 0xffffe000, RZ, 0xc0, !PT ;  /* 0xffffe00003087812 */ /* 0x002fe400078ec0ff */
        /* <DEDUP_REMOVED lines=13> */
[--C-:B------:R-:W-:Y:S01]  /*2b3d0*/  HADD2.F32 R3, -RZ, R129.reuse.H0_H0 ;  /* 0x20000081ff037230 */ /* 0x100fe20000004100 */
[----:B------:R-:W-:Y:S01]  /*2b3e0*/  SHF.R.U32.HI R29, RZ, 0x10, R97 ;  /* 0x00000010ff1d7819 */ /* 0x000fe20000011661 */
[----:B------:R-:W-:Y:S01]  /*2b3f0*/  HADD2.F32 R0, -RZ, R129.H1_H1 ;  /* 0x30000081ff007230 */ /* 0x000fe20000004100 */
[----:B------:R-:W-:Y:S02]  /*2b400*/  SHF.R.U32.HI R31, RZ, 0x10, R99 ;  /* 0x00000010ff1f7819 */ /* 0x000fe40000011663 */
[----:B------:R-:W-:Y:S01]  /*2b410*/  SHF.R.U32.HI R28, RZ, 0x10, R101 ;  /* 0x00000010ff1c7819 */ /* 0x000fe20000011665 */
[----:B------:R-:W-:Y:S01]  /*2b420*/  HADD2.F32 R29, -RZ, R29.H0_H0 ;  /* 0x2000001dff1d7230 */ /* 0x000fe20000004100 */
[----:B------:R-:W-:Y:S01]  /*2b430*/  SHF.R.U32.HI R30, RZ, 0x10, R103 ;  /* 0x00000010ff1e7819 */ /* 0x000fe20000011667 */
[----:B------:R-:W-:Y:S01]  /*2b440*/  HADD2.F32 R31, -RZ, R31.H0_H0 ;  /* 0x2000001fff1f7230 */ /* 0x000fe20000004100 */
[----:B------:R-:W-:Y:S01]  /*2b450*/  SHF.R.U64 R34, R96, 0x10, R97 ;  /* 0x0000001060227819 */ /* 0x000fe20000001261 */
[----:B------:R-:W-:Y:S01]  /*2b460*/  HADD2.F32 R28, -RZ, R28.H0_H0 ;  /* 0x2000001cff1c7230 */ /* 0x000fe20000004100 */
[----:B------:R-:W-:Y:S01]  /*2b470*/  SHF.R.U64 R35, R98, 0x10, R99 ;  /* 0x0000001062237819 */ /* 0x000fe20000001263 */
[----:B------:R-:W-:Y:S01]  /*2b480*/  HADD2.F32 R30, -RZ, R30.H0_H0 ;  /* 0x2000001eff1e7230 */ /* 0x000fe20000004100 */
[----:B------:R-:W-:Y:S01]  /*2b490*/  SHF.R.U64 R32, R100, 0x10, R101 ;  /* 0x0000001064207819 */ /* 0x000fe20000001265 */
[----:B------:R-:W-:Y:S01]  /*2b4a0*/  HADD2.F32 R34, -RZ, R34.H0_H0 ;  /* 0x20000022ff227230 */ /* 0x000fe20000004100 */
[----:B------:R-:W-:Y:S01]  /*2b4b0*/  SHF.R.U64 R33, R102, 0x10, R103 ;  /* 0x0000001066217819 */ /* 0x000fe20000001267 */
[----:B------:R-:W-:-:S02]  /*2b4c0*/  HADD2.F32 R35, -RZ, R35.H0_H0 ;  /* 0x20000023ff237230 */ /* 0x000fc40000004100 */
[----:B------:R-:W-:Y:S02]  /*2b4d0*/  HADD2.F32 R32, -RZ, R32.H0_H0 ;  /* 0x20000020ff207230 */ /* 0x000fe40000004100 */
[----:B------:R-:W-:Y:S02]  /*2b4e0*/  HADD2.F32 R33, -RZ, R33.H0_H0 ;  /* 0x20000021ff217230 */ /* 0x000fe40000004100 */
[----:B--2---:R-:W-:Y:S02]  /*2b4f0*/  HADD2.F32 R15, -RZ, R9.H0_H0 ;  /* 0x20000009ff0f7230 */ /* 0x004fe40000004100 */
[----:B------:R-:W-:Y:S02]  /*2b500*/  HADD2.F32 R13, -RZ, R11.H0_H0 ;  /* 0x2000000bff0d7230 */ /* 0x000fe40000004100 */
[--C-:B---3--:R-:W-:Y:S02]  /*2b510*/  HADD2.F32 R2, -RZ, R17.reuse.H0_H0 ;  /* 0x20000011ff027230 */ /* 0x108fe40000004100 */
[----:B------:R-:W-:-:S02]  /*2b520*/  HADD2.F32 R6, -RZ, R17.H1_H1 ;  /* 0x30000011ff067230 */ /* 0x000fc40000004100 */
[--C-:B------:R-:W-:Y:S01]  /*2b530*/  HADD2.F32 R4, -RZ, R19.reuse.H0_H0 ;  /* 0x20000013ff047230 */ /* 0x100fe20000004100 */
[CC--:B------:R-:W-:Y:S01]  /*2b540*/  FMUL.FTZ R17, R2.reuse, R3.reuse ;  /* 0x0000000302117220 */ /* 0x0c0fe20000410000 */
[--C-:B------:R-:W-:Y:S01]  /*2b550*/  HADD2.F32 R23, -RZ, R8.reuse.H0_H0 ;  /* 0x20000008ff177230 */ /* 0x100fe20000004100 */
[-C--:B------:R-:W-:Y:S01]  /*2b560*/  FMUL.FTZ R2, R2, R0.reuse ;  /* 0x0000000002027220 */ /* 0x080fe20000410000 */
[----:B------:R-:W-:Y:S01]  /*2b570*/  HADD2.F32 R21, -RZ, R8.H1_H1 ;  /* 0x30000008ff157230 */ /* 0x000fe20000004100 */
[C---:B------:R-:W-:Y:S01]  /*2b580*/  FFMA.FTZ R37, R15.reuse, R0, -R17 ;  /* 0x000000000f257223 */ /* 0x040fe20000010811 */
[--C-:B------:R-:W-:Y:S01]  /*2b590*/  HADD2.F32 R0, -RZ, R130.reuse.H0_H0 ;  /* 0x20000082ff007230 */ /* 0x100fe20000004100 */
[----:B------:R-:W-:Y:S01]  /*2b5a0*/  FFMA.FTZ R36, R15, R3, R2 ;  /* 0x000000030f247223 */ /* 0x000fe20000010002 */
[----:B------:R-:W-:Y:S01]  /*2b5b0*/  HADD2.F32 R2, -RZ, R130.H1_H1 ;  /* 0x30000082ff027230 */ /* 0x000fe20000004100 */
[----:B------:R-:W-:Y:S01]  /*2b5c0*/  FMUL.FTZ R17, R6, R29 ;  /* 0x0000001d06117220 */ /* 0x000fe20000410000 */
[----:B------:R-:W-:Y:S01]  /*2b5d0*/  HADD2.F32 R8, -RZ, R19.H1_H1 ;  /* 0x30000013ff087230 */ /* 0x000fe20000004100 */
[C---:B------:R-:W-:Y:S01]  /*2b5e0*/  FMUL.FTZ R3, R4.reuse, R0 ;  /* 0x0000000004037220 */ /* 0x040fe20000410000 */
[----:B------:R-:W-:Y:S01]  /*2b5f0*/  HADD2.F32 R14, -RZ, R9.H1_H1 ;  /* 0x30000009ff0e7230 */ /* 0x000fe20000004100 */
[----:B------:R-:W-:Y:S01]  /*2b600*/  FMUL.FTZ R4, R4, R2 ;  /* 0x0000000204047220 */ /* 0x000fe20000410000 */
[----:B------:R-:W-:Y:S01]  /*2b610*/  HADD2.F32 R22, -RZ, R11.H1_H1 ;  /* 0x3000000bff167230 */ /* 0x000fe20000004100 */
[----:B------:R-:W-:Y:S01]  /*2b620*/  FMUL.FTZ R6, R6, R28 ;  /* 0x0000001c06067220 */ /* 0x000fe20000410000 */
[--C-:B------:R-:W-:Y:S01]  /*2b630*/  HADD2.F32 R20, -RZ, R10.reuse.H0_H0 ;  /* 0x2000000aff147230 */ /* 0x100fe20000004100 */
[C---:B------:R-:W-:Y:S01]  /*2b640*/  FFMA.FTZ R15, R13.reuse, R0, R4 ;  /* 0x000000000d0f7223 */ /* 0x040fe20000010004 */
[----:B------:R-:W-:Y:S01]  /*2b650*/  HADD2.F32 R11, -RZ, R10.H1_H1 ;  /* 0x3000000aff0b7230 */ /* 0x000fe20000004100 */
[----:B------:R-:W-:Y:S01]  /*2b660*/  FMUL.FTZ R0, R8, R31 ;  /* 0x0000001f08007220 */ /* 0x000fe20000410000 */
[----:B------:R-:W-:Y:S01]  /*2b670*/  HADD2.F32 R10, -RZ, R16.H0_H0 ;  /* 0x20000010ff0a7230 */ /* 0x000fe20000004100 */
[----:B------:R-:W-:Y:S01]  /*2b680*/  FFMA.FTZ R17, R14, R28, -R17 ;  /* 0x0000001c0e117223 */ /* 0x000fe20000010811 */
[----:B------:R-:W-:Y:S01]  /*2b690*/  HADD2.F32 R9, -RZ, R18.H0_H0 ;  /* 0x20000012ff097230 */ /* 0x000fe20000004100 */
[----:B------:R-:W-:Y:S01]  /*2b6a0*/  FFMA.FTZ R28, R13, R2, -R3 ;  /* 0x000000020d1c7223 */ /* 0x000fe20000010803 */
[--C-:B------:R-:W-:Y:S01]  /*2b6b0*/  HADD2.F32 R2, -RZ, R131.reuse.H0_H0 ;  /* 0x20000083ff027230 */ /* 0x100fe20000004100 */
[----:B------:R-:W-:Y:S01]  /*2b6c0*/  FFMA.FTZ R19, R22, R30, -R0 ;  /* 0x0000001e16137223 */ /* 0x000fe20000010800 */
[----:B------:R-:W-:Y:S01]  /*2b6d0*/  HADD2.F32 R0, -RZ, R131.H1_H1 ;  /* 0x30000083ff007230 */ /* 0x000fe20000004100 */
[----:B------:R-:W-:Y:S01]  /*2b6e0*/  FFMA.FTZ R14, R14, R29, R6 ;  /* 0x0000001d0e0e7223 */ /* 0x000fe20000010006 */
[--C-:B------:R-:W-:Y:S01]  /*2b6f0*/  HADD2.F32 R4, -RZ, R132.reuse.H0_H0 ;  /* 0x20000084ff047230 */ /* 0x100fe20000004100 */
[C---:B------:R-:W-:Y:S01]  /*2b700*/  FMUL.FTZ R13, R10.reuse, R2 ;  /* 0x000000020a0d7220 */ /* 0x040fe20000410000 */
[----:B------:R-:W-:Y:S01]  /*2b710*/  HADD2.F32 R3, -RZ, R132.H1_H1 ;  /* 0x30000084ff037230 */ /* 0x000fe20000004100 */
[C---:B------:R-:W-:Y:S01]  /*2b720*/  FMUL.FTZ R6, R9.reuse, R0 ;  /* 0x0000000009067220 */ /* 0x040fe20000410000 */
[----:B------:R-:W-:Y:S01]  /*2b730*/  HADD2.F32 R16, -RZ, R16.H1_H1 ;  /* 0x30000010ff107230 */ /* 0x000fe20000004100 */
[----:B------:R-:W-:Y:S01]  /*2b740*/  FMUL.FTZ R10, R10, R4 ;  /* 0x000000040a0a7220 */ /* 0x000fe20000410000 */
[----:B------:R-:W-:Y:S01]  /*2b750*/  HADD2.F32 R18, -RZ, R18.H1_H1 ;  /* 0x30000012ff127230 */ /* 0x000fe20000004100 */
[----:B------:R-:W-:Y:S01]  /*2b760*/  FMUL.FTZ R9, R9, R3 ;  /* 0x0000000309097220 */ /* 0x000fe20000410000 */
[----:B------:R-:W-:Y:S01]  /*2b770*/  F2FP.PACK_AB R17, R17, R37 ;  /* 0x000000251111723e */ /* 0x000fe200000000ff */
[----:B------:R-:W-:Y:S01]  /*2b780*/  FMUL.FTZ R8, R8, R30 ;  /* 0x0000001e08087220 */ /* 0x000fe20000410000 */
[----:B------:R-:W-:Y:S01]  /*2b790*/  F2FP.PACK_AB R19, R19, R28 ;  /* 0x0000001c1313723e */ /* 0x000fe200000000ff */
[----:B------:R-:W-:-:S02]  /*2b7a0*/  FFMA.FTZ R13, R23, R4, -R13 ;  /* 0x00000004170d7223 */ /* 0x000fc4000001080d */
[C---:B------:R-:W-:Y:S02]  /*2b7b0*/  FFMA.FTZ R3, R20.reuse, R3, -R6 ;  /* 0x0000000314037223 */ /* 0x040fe40000010806 */
[----:B------:R-:W-:Y:S02]  /*2b7c0*/  FFMA.FTZ R23, R23, R2, R10 ;  /* 0x0000000217177223 */ /* 0x000fe4000001000a */
[----:B------:R-:W-:Y:S01]  /*2b7d0*/  FFMA.FTZ R20, R20, R0, R9 ;  /* 0x0000000014147223 */ /* 0x000fe20000010009 */
[----:B------:R-:W-:Y:S01]  /*2b7e0*/  F2FP.PACK_AB R9, R14, R36 ;  /* 0x000000240e09723e */ /* 0x000fe200000000ff */
[----:B------:R-:W-:Y:S02]  /*2b7f0*/  FFMA.FTZ R22, R22, R31, R8 ;  /* 0x0000001f16167223 */ /* 0x000fe40000010008 */
[----:B------:R-:W-:Y:S02]  /*2b800*/  FMUL.FTZ R0, R18, R35 ;  /* 0x0000002312007220 */ /* 0x000fe40000410000 */
[----:B------:R-:W-:-:S02]  /*2b810*/  FMUL.FTZ R2, R16, R34 ;  /* 0x0000002210027220 */ /* 0x000fc40000410000 */
[-C--:B------:R-:W-:Y:S02]  /*2b820*/  FMUL.FTZ R10, R18, R33.reuse ;  /* 0x00000021120a7220 */ /* 0x080fe40000410000 */
[-C--:B------:R-:W-:Y:S02]  /*2b830*/  FMUL.FTZ R8, R16, R32.reuse ;  /* 0x0000002010087220 */ /* 0x080fe40000410000 */
[----:B------:R-:W-:Y:S02]  /*2b840*/  FFMA.FTZ R18, R11, R33, -R0 ;  /* 0x000000210b127223 */ /* 0x000fe40000010800 */
[----:B------:R-:W-:Y:S01]  /*2b850*/  FFMA.FTZ R16, R21, R32, -R2 ;  /* 0x0000002015107223 */ /* 0x000fe20000010802 */
[----:B------:R-:W-:Y:S01]  /*2b860*/  MOV R2, R138 ;  /* 0x0000008a00027202 */ /* 0x000fe20000000f00 */
[----:B------:R-:W-:Y:S01]  /*2b870*/  FFMA.FTZ R10, R11, R35, R10 ;  /* 0x000000230b0a7223 */ /* 0x000fe2000001000a */
[----:B------:R-:W-:Y:S01]  /*2b880*/  F2FP.PACK_AB R18, R18, R3 ;  /* 0x000000031212723e */ /* 0x000fe200000000ff */
[----:B------:R-:W-:Y:S01]  /*2b890*/  FFMA.FTZ R8, R21, R34, R8 ;  /* 0x0000002215087223 */ /* 0x000fe20000010008 */
[----:B------:R-:W-:-:S02]  /*2b8a0*/  F2FP.PACK_AB R16, R16, R13 ;  /* 0x0000000d1010723e */ /* 0x000fc400000000ff */
[----:B------:R-:W-:Y:S02]  /*2b8b0*/  F2FP.PACK_AB R11, R22, R15 ;  /* 0x0000000f160b723e */ /* 0x000fe400000000ff */
[----:B------:R-:W-:Y:S01]  /*2b8c0*/  F2FP.PACK_AB R10, R10, R20 ;  /* 0x000000140a0a723e */ /* 0x000fe200000000ff */
[----:B------:R1:W-:Y:S01]  /*2b8d0*/  ST.E.128 [R26.64], R16 ;  /* 0x000000101a007985 */ /* 0x0003e2000c101d04 */
[----:B------:R-:W-:Y:S02]  /*2b8e0*/  F2FP.PACK_AB R8, R8, R23 ;  /* 0x000000170808723e */ /* 0x000fe400000000ff */
[----:B------:R-:W-:-:S03]  /*2b8f0*/  MOV R3, 0x0 ;  /* 0x0000000000037802 */ /* 0x000fc60000000f00 */
[----:B------:R1:W-:Y:S01]  /*2b900*/  ST.E.128 [R24.64], R8 ;  /* 0x0000000818007985 */ /* 0x0003e2000c101d04 */
[----:B------:R-:W-:Y:S05]  /*2b910*/  RET.REL.NODEC R2 `(_ZN7cutlass13device_kernelIN5flash19enable_sm80_to_sm89INS1_16FlashAttnFwdSm80INS1_25CollectiveMainloopFwdSm80ILi8ELi1ELb0EN4cute5tupleIJNS5_1CILi128EEENS7_ILi48EEENS7_ILi256EEEEEELi256ENS_6half_tEfNS_4arch4Sm80ELb0ELb1ELb0ELb1ELb1ELb1ELb1ELb1EEENS1_21CollectiveEpilogueFwdINS6_IJS8_SA_S9_EEENS6_IJNS7_ILi1EEESI_SI_EEESC_SE_Li256ELb1ELb1ELb1ELb0EEENS1_36VarlenDynamicPersistentTileSchedulerILi128ELi48ELi256ELi256ELb1ELb1ELb0ELb1ELb0ELb1EEEEEEEEEvNT_6ParamsE) ;  /* 0xfffd46e002007950 */ /* 0x000fea0003c3ffff */
.L_x_2585:
[----:B------:R-:W-:Y:S01]  /*2b920*/  IMAD.MOV.U32 R235, RZ, RZ, R29 ;  /* 0x000000ffffeb7224 */ /* 0x000fe200078e001d */
[----:B------:R-:W-:Y:S01]  /*2b930*/  MOV R2, RZ ;  /* 0x000000ff00027202 */ /* 0x000fe20000000f00 */
[----:B------:R-:W-:Y:S01]  /*2b940*/  IMAD.MOV.U32 R236, RZ, RZ, 0x181f ;  /* 0x0000181fffec7424 */ /* 0x000fe200078e00ff */
[----:B------:R-:W-:Y:S02]  /*2b950*/  MOV R3, 0x2b970 ;  /* 0x0002b97000037802 */ /* 0x000fe40000000f00 */
[----:B------:R-:W-:Y:S05]  /*2b960*/  CALL.REL.NOINC `($__internal_40_$__cuda_sm70_shflsync_idx_p) ;  /* 0x00000d5000007944 */ /* 0x000fea0003c00000 */
[----:B------:R-:W-:Y:S01]  /*2b970*/  MOV R6, R237 ;  /* 0x000000ed00067202 */ /* 0x000fe20000000f00 */
[----:B------:R-:W-:Y:S05]  /*2b980*/  BRA `(.L_x_2659) ;  /* 0xffff6b0000007947 */ /* 0x000fea000383ffff */
.L_x_2586:
[----:B------:R-:W-:Y:S01]  /*2b990*/  IMAD.MOV.U32 R235, RZ, RZ, R34 ;  /* 0x000000ffffeb7224 */ /* 0x000fe200078e0022 */
[----:B------:R-:W-:Y:S01]  /*2b9a0*/  MOV R2, RZ ;  /* 0x000000ff00027202 */ /* 0x000fe20000000f00 */
[----:B------:R-:W-:Y:S01]  /*2b9b0*/  IMAD.MOV.U32 R236, RZ, RZ, 0x181f ;  /* 0x0000181fffec7424 */ /* 0x000fe200078e00ff */
[----:B------:R-:W-:Y:S02]  /*2b9c0*/  MOV R3, 0x2b9e0 ;  /* 0x0002b9e000037802 */ /* 0x000fe40000000f00 */
[----:B-12---:R-:W-:Y:S05]  /*2b9d0*/  CALL.REL.NOINC `($__internal_40_$__cuda_sm70_shflsync_idx_p) ;  /* 0x00000ce000007944 */ /* 0x006fea0003c00000 */
[----:B------:R-:W-:Y:S01]  /*2b9e0*/  IMAD.MOV.U32 R235, RZ, RZ, R28 ;  /* 0x000000ffffeb7224 */ /* 0x000fe200078e001c */
[----:B------:R-:W-:Y:S01]  /*2b9f0*/  MOV R2, RZ ;  /* 0x000000ff00027202 */ /* 0x000fe20000000f00 */
[----:B------:R-:W-:Y:S01]  /*2ba00*/  IMAD.MOV.U32 R236, RZ, RZ, 0x181f ;  /* 0x0000181fffec7424 */ /* 0x000fe200078e00ff */
[----:B------:R-:W-:Y:S01]  /*2ba10*/  MOV R8, R237 ;  /* 0x000000ed00087202 */ /* 0x000fe20000000f00 */
[----:B------:R-:W-:Y:S01]  /*2ba20*/  IMAD.MOV.U32 R9, RZ, RZ, R6 ;  /* 0x000000ffff097224 */ /* 0x000fe200078e0006 */
[----:B------:R-:W-:-:S02]  /*2ba30*/  MOV R3, 0x2ba50 ;  /* 0x0002ba5000037802 */ /* 0x000fc40000000f00 */
[----:B------:R-:W-:Y:S05]  /*2ba40*/  CALL.REL.NOINC `($__internal_40_$__cuda_sm70_shflsync_idx_p) ;  /* 0x00000c7000007944 */ /* 0x000fea0003c00000 */
[----:B------:R-:W-:Y:S01]  /*2ba50*/  IMAD.MOV.U32 R10, RZ, RZ, R237 ;  /* 0x000000ffff0a7224 */ /* 0x000fe200078e00ed */
[----:B------:R-:W-:Y:S01]  /*2ba60*/  MOV R2, RZ ;  /* 0x000000ff00027202 */ /* 0x000fe20000000f00 */
[----:B------:R-:W-:Y:S01]  /*2ba70*/  IMAD.MOV.U32 R235, RZ, RZ, R35 ;  /* 0x000000ffffeb7224 */ /* 0x000fe200078e0023 */
[----:B------:R-:W-:-:S02]  /*2ba80*/  MOV R236, 0x181f ;  /* 0x0000181f00ec7802 */ /* 0x000fc40000000f00 */
[----:B------:R-:W-:Y:S02]  /*2ba90*/  MOV R3, 0x2bab0 ;  /* 0x0002bab000037802 */ /* 0x000fe40000000f00 */
[----:B------:R-:W-:Y:S05]  /*2baa0*/  CALL.REL.NOINC `($__internal_40_$__cuda_sm70_shflsync_idx_p) ;  /* 0x00000c1000007944 */ /* 0x000fea0003c00000 */
[----:B------:R-:W-:Y:S01]  /*2bab0*/  MOV R2, R237 ;  /* 0x000000ed00027202 */ /* 0x000fe20000000f00 */
[----:B------:R-:W-:Y:S05]  /*2bac0*/  BRA `(.L_x_2660) ;  /* 0xffff6a1000007947 */ /* 0x000fea000383ffff */
.L_x_2589:
[----:B------:R-:W-:Y:S01]  /*2bad0*/  IMAD.MOV.U32 R235, RZ, RZ, R29 ;  /* 0x000000ffffeb7224 */ /* 0x000fe200078e001d */
[----:B------:R-:W-:Y:S01]  /*2bae0*/  MOV R2, 0x1 ;  /* 0x0000000100027802 */ /* 0x000fe20000000f00 */
[----:B------:R-:W-:Y:S01]  /*2baf0*/  IMAD.MOV.U32 R236, RZ, RZ, 0x181f ;  /* 0x0000181fffec7424 */ /* 0x000fe200078e00ff */
[----:B------:R-:W-:Y:S02]  /*2bb00*/  MOV R3, 0x2bb20 ;  /* 0x0002bb2000037802 */ /* 0x000fe40000000f00 */
[----:B---3--:R-:W-:Y:S05]  /*2bb10*/  CALL.REL.NOINC `($__internal_40_$__cuda_sm70_shflsync_idx_p) ;  /* 0x00000ba000007944 */ /* 0x008fea0003c00000 */
[----:B------:R-:W-:Y:S01]  /*2bb20*/  IMAD.MOV.U32 R6, RZ, RZ, R237 ;  /* 0x000000ffff067224 */ /* 0x000fe200078e00ed */
[----:B------:R-:W-:Y:S01]  /*2bb30*/  MOV R2, 0x1 ;  /* 0x0000000100027802 */ /* 0x000fe20000000f00 */
[----:B------:R-:W-:Y:S01]  /*2bb40*/  IMAD.MOV.U32 R235, RZ, RZ, R34 ;  /* 0x000000ffffeb7224 */ /* 0x000fe200078e0022 */
[----:B------:R-:W-:Y:S02]  /*2bb50*/  MOV R236, 0x181f ;  /* 0x0000181f00ec7802 */ /* 0x000fe40000000f00 */
[----:B------:R-:W-:Y:S02]  /*2bb60*/  MOV R3, 0x2bb80 ;  /* 0x0002bb8000037802 */ /* 0x000fe40000000f00 */
[----:B------:R-:W-:Y:S05]  /*2bb70*/  CALL.REL.NOINC `($__internal_40_$__cuda_sm70_shflsync_idx_p) ;  /* 0x00000b4000007944 */ /* 0x000fea0003c00000 */
[----:B------:R-:W-:Y:S01]  /*2bb80*/  IMAD.MOV.U32 R235, RZ, RZ, R28 ;  /* 0x000000ffffeb7224 */ /* 0x000fe200078e001c */
[----:B------:R-:W-:Y:S01]  /*2bb90*/  MOV R2, 0x1 ;  /* 0x0000000100027802 */ /* 0x000fe20000000f00 */
[----:B------:R-:W-:Y:S01]  /*2bba0*/  IMAD.MOV.U32 R236, RZ, RZ, 0x181f ;  /* 0x0000181fffec7424 */ /* 0x000fe200078e00ff */
[----:B------:R-:W-:Y:S01]  /*2bbb0*/  MOV R8, R237 ;  /* 0x000000ed00087202 */ /* 0x000fe20000000f00 */
[----:B------:R-:W-:Y:S01]  /*2bbc0*/  IMAD.MOV.U32 R9, RZ, RZ, R6 ;  /* 0x000000ffff097224 */ /* 0x000fe200078e0006 */
[----:B------:R-:W-:-:S02]  /*2bbd0*/  MOV R3, 0x2bbf0 ;  /* 0x0002bbf000037802 */ /* 0x000fc40000000f00 */
[----:B------:R-:W-:Y:S05]  /*2bbe0*/  CALL.REL.NOINC `($__internal_40_$__cuda_sm70_shflsync_idx_p) ;  /* 0x00000ad000007944 */ /* 0x000fea0003c00000 */
        /* <DEDUP_REMOVED lines=8> */
.L_x_2592:
[----:B------:R-:W-:Y:S01]  /*2bc70*/  IMAD.MOV.U32 R235, RZ, RZ, R29 ;  /* 0x000000ffffeb7224 */ /* 0x000fe200078e001d */
[----:B------:R-:W-:Y:S01]  /*2bc80*/  MOV R2, 0x2 ;  /* 0x0000000200027802 */ /* 0x000fe20000000f00 */
[----:B------:R-:W-:Y:S01]  /*2bc90*/  IMAD.MOV.U32 R236, RZ, RZ, 0x181f ;  /* 0x0000181fffec7424 */ /* 0x000fe200078e00ff */
[----:B------:R-:W-:Y:S02]  /*2bca0*/  MOV R3, 0x2bcc0 ;  /* 0x0002bcc000037802 */ /* 0x000fe40000000f00 */
[----:B--2---:R-:W-:Y:S05]  /*2bcb0*/  CALL.REL.NOINC `($__internal_40_$__cuda_sm70_shflsync_idx_p) ;  /* 0x00000a0000007944 */ /* 0x004fea0003c00000 */
[----:B------:R-:W-:Y:S01]  /*2bcc0*/  MOV R6, R237 ;  /* 0x000000ed00067202 */ /* 0x000fe20000000f00 */
[----:B------:R-:W-:Y:S05]  /*2bcd0*/  BRA `(.L_x_2662) ;  /* 0xffff72f000007947 */ /* 0x000fea000383ffff */
.L_x_2593:
[----:B------:R-:W-:Y:S01]  /*2bce0*/  IMAD.MOV.U32 R235, RZ, RZ, R34 ;  /* 0x000000ffffeb7224 */ /* 0x000fe200078e0022 */
[----:B------:R-:W-:Y:S01]  /*2bcf0*/  MOV R2, 0x2 ;  /* 0x0000000200027802 */ /* 0x000fe20000000f00 */
[----:B------:R-:W-:Y:S01]  /*2bd00*/  IMAD.MOV.U32 R236, RZ, RZ, 0x181f ;  /* 0x0000181fffec7424 */ /* 0x000fe200078e00ff */
[----:B------:R-:W-:Y:S02]  /*2bd10*/  MOV R3, 0x2bd30 ;  /* 0x0002bd3000037802 */ /* 0x000fe40000000f00 */
[----:B-123--:R-:W-:Y:S05]  /*2bd20*/  CALL.REL.NOINC `($__internal_40_$__cuda_sm70_shflsync_idx_p) ;  /* 0x0000099000007944 */ /* 0x00efea0003c00000 */
        /* <DEDUP_REMOVED lines=15> */
.L_x_2596:
[----:B------:R-:W-:Y:S01]  /*2be20*/  IMAD.MOV.U32 R235, RZ, RZ, R29 ;  /* 0x000000ffffeb7224 */ /* 0x000fe200078e001d */
[----:B------:R-:W-:Y:S01]  /*2be30*/  MOV R2, 0x3 ;  /* 0x0000000300027802 */ /* 0x000fe20000000f00 */
[----:B------:R-:W-:Y:S01]  /*2be40*/  IMAD.MOV.U32 R236, RZ, RZ, 0x181f ;  /* 0x0000181fffec7424 */ /* 0x000fe200078e00ff */
[----:B------:R-:W-:Y:S02]  /*2be50*/  MOV R3, 0x2be70 ;  /* 0x0002be7000037802 */ /* 0x000fe40000000f00 */
[----:B----4-:R-:W-:Y:S05]  /*2be60*/  CALL.REL.NOINC `($__internal_40_$__cuda_sm70_shflsync_idx_p) ;  /* 0x0000085000007944 */ /* 0x010fea0003c00000 */
[----:B------:R-:W-:Y:S01]  /*2be70*/  MOV R9, R237 ;  /* 0x000000ed00097202 */ /* 0x000fe20000000f00 */
[----:B------:R-:W-:Y:S05]  /*2be80*/  BRA `(.L_x_2664) ;  /* 0xffff776000007947 */ /* 0x000fea000383ffff */
.L_x_2597:
[----:B------:R-:W-:Y:S01]  /*2be90*/  IMAD.MOV.U32 R235, RZ, RZ, R34 ;  /* 0x000000ffffeb7224 */ /* 0x000fe200078e0022 */
[----:B------:R-:W-:Y:S01]  /*2bea0*/  MOV R2, 0x3 ;  /* 0x0000000300027802 */ /* 0x000fe20000000f00 */
[----:B------:R-:W-:Y:S01]  /*2beb0*/  IMAD.MOV.U32 R236, RZ, RZ, 0x181f ;  /* 0x0000181fffec7424 */ /* 0x000fe200078e00ff */
[----:B------:R-:W-:Y:S02]  /*2bec0*/  MOV R3, 0x2bee0 ;  /* 0x0002bee000037802 */ /* 0x000fe40000000f00 */
[----:B-12-4-:R-:W-:Y:S05]  /*2bed0*/  CALL.REL.NOINC `($__internal_40_$__cuda_sm70_shflsync_idx_p) ;  /* 0x000007e000007944 */ /* 0x016fea0003c00000 */
[----:B------:R-:W-:Y:S01]  /*2bee0*/  IMAD.MOV.U32 R235, RZ, RZ, R28 ;  /* 0x000000ffffeb7224 */ /* 0x000fe200078e001c */
[----:B------:R-:W-:Y:S01]  /*2bef0*/  MOV R236, 0x181f ;  /* 0x0000181f00ec7802 */ /* 0x000fe20000000f00 */
[----:B------:R-:W-:Y:S01]  /*2bf00*/  IMAD.MOV.U32 R2, RZ, RZ, 0x3 ;  /* 0x00000003ff027424 */ /* 0x000fe200078e00ff */
[----:B------:R-:W-:-:S02]  /*2bf10*/  MOV R8, R237 ;  /* 0x000000ed00087202 */ /* 0x000fc40000000f00 */
[----:B------:R-:W-:Y:S02]  /*2bf20*/  MOV R3, 0x2bf40 ;  /* 0x0002bf4000037802 */ /* 0x000fe40000000f00 */
[----:B------:R-:W-:Y:S05]  /*2bf30*/  CALL.REL.NOINC `($__internal_40_$__cuda_sm70_shflsync_idx_p) ;  /* 0x0000078000007944 */ /* 0x000fea0003c00000 */
[----:B------:R-:W-:Y:S01]  /*2bf40*/  IMAD.MOV.U32 R10, RZ, RZ, R237 ;  /* 0x000000ffff0a7224 */ /* 0x000fe200078e00ed */
[----:B------:R-:W-:Y:S01]  /*2bf50*/  MOV R2, 0x3 ;  /* 0x0000000300027802 */ /* 0x000fe20000000f00 */
[----:B------:R-:W-:Y:S01]  /*2bf60*/  IMAD.MOV.U32 R235, RZ, RZ, R35 ;  /* 0x000000ffffeb7224 */ /* 0x000fe200078e0023 */
[----:B------:R-:W-:Y:S02]  /*2bf70*/  MOV R236, 0x181f ;  /* 0x0000181f00ec7802 */ /* 0x000fe40000000f00 */
[----:B------:R-:W-:Y:S02]  /*2bf80*/  MOV R3, 0x2bfa0 ;  /* 0x0002bfa000037802 */ /* 0x000fe40000000f00 */
[----:B------:R-:W-:Y:S05]  /*2bf90*/  CALL.REL.NOINC `($__internal_40_$__cuda_sm70_shflsync_idx_p) ;  /* 0x0000072000007944 */ /* 0x000fea0003c00000 */
[----:B------:R-:W-:Y:S01]  /*2bfa0*/  MOV R2, R237 ;  /* 0x000000ed00027202 */ /* 0x000fe20000000f00 */
[----:B------:R-:W-:Y:S05]  /*2bfb0*/  BRA `(.L_x_2665) ;  /* 0xffff767000007947 */ /* 0x000fea000383ffff */
.L_x_2630:
[----:B------:R-:W-:Y:S01]  /*2bfc0*/  IMAD.MOV.U32 R235, RZ, RZ, R18 ;  /* 0x000000ffffeb7224 */ /* 0x000fe200078e0012 */
[----:B------:R-:W-:Y:S01]  /*2bfd0*/  MOV R2, RZ ;  /* 0x000000ff00027202 */ /* 0x000fe20000000f00 */
[----:B------:R-:W-:Y:S01]  /*2bfe0*/  IMAD.MOV.U32 R236, RZ, RZ, 0x181f ;  /* 0x0000181fffec7424 */ /* 0x000fe200078e00ff */
[----:B------:R-:W-:Y:S02]  /*2bff0*/  MOV R3, 0x2c010 ;  /* 0x0002c01000037802 */ /* 0x000fe40000000f00 */
[----:B------:R-:W-:Y:S05]  /*2c000*/  CALL.REL.NOINC `($__internal_40_$__cuda_sm70_shflsync_idx_p) ;  /* 0x000006b000007944 */ /* 0x000fea0003c00000 */
[----:B------:R-:W-:Y:S01]  /*2c010*/  MOV R4, R237 ;  /* 0x000000ed00047202 */ /* 0x000fe20000000f00 */
[----:B------:R-:W-:Y:S05]  /*2c020*/  BRA `(.L_x_2666) ;  /* 0xffffae5000007947 */ /* 0x000fea000383ffff */
.L_x_2631:
[----:B------:R-:W-:Y:S01]  /*2c030*/  IMAD.MOV.U32 R235, RZ, RZ, R20 ;  /* 0x000000ffffeb7224 */ /* 0x000fe200078e0014 */
[----:B------:R-:W-:Y:S01]  /*2c040*/  MOV R2, RZ ;  /* 0x000000ff00027202 */ /* 0x000fe20000000f00 */
[----:B------:R-:W-:Y:S01]  /*2c050*/  IMAD.MOV.U32 R236, RZ, RZ, 0x181f ;  /* 0x0000181fffec7424 */ /* 0x000fe200078e00ff */
[----:B------:R-:W-:-:S02]  /*2c060*/  MOV R3, 0x2c080 ;  /* 0x0002c08000037802 */ /* 0x000fc40000000f00 */
        /* <DEDUP_REMOVED lines=16> */
.L_x_2634:
[----:B------:R-:W-:Y:S01]  /*2c170*/  IMAD.MOV.U32 R235, RZ, RZ, R18 ;  /* 0x000000ffffeb7224 */ /* 0x000fe200078e0012 */
[----:B------:R-:W-:Y:S01]  /*2c180*/  MOV R2, 0x1 ;  /* 0x0000000100027802 */ /* 0x000fe20000000f00 */
[----:B------:R-:W-:Y:S01]  /*2c190*/  IMAD.MOV.U32 R236, RZ, RZ, 0x181f ;  /* 0x0000181fffec7424 */ /* 0x000fe200078e00ff */
[----:B------:R-:W-:Y:S02]  /*2c1a0*/  MOV R3, 0x2c1c0 ;  /* 0x0002c1c000037802 */ /* 0x000fe40000000f00 */
[----:B---34-:R-:W-:Y:S05]  /*2c1b0*/  CALL.REL.NOINC `($__internal_40_$__cuda_sm70_shflsync_idx_p) ;  /* 0x0000050000007944 */ /* 0x018fea0003c00000 */
        /* <DEDUP_REMOVED lines=20> */
.L_x_2637:
[----:B------:R-:W-:Y:S01]  /*2c300*/  IMAD.MOV.U32 R235, RZ, RZ, R18 ;  /* 0x000000ffffeb7224 */ /* 0x000fe200078e0012 */
[----:B------:R-:W-:Y:S01]  /*2c310*/  MOV R2, 0x2 ;  /* 0x0000000200027802 */ /* 0x000fe20000000f00 */
[----:B------:R-:W-:Y:S01]  /*2c320*/  IMAD.MOV.U32 R236, RZ, RZ, 0x181f ;  /* 0x0000181fffec7424 */ /* 0x000fe200078e00ff */
[----:B------:R-:W-:Y:S02]  /*2c330*/  MOV R3, 0x2c350 ;  /* 0x0002c35000037802 */ /* 0x000fe40000000f00 */
[----:B----4-:R-:W-:Y:S05]  /*2c340*/  CALL.REL.NOINC `($__internal_40_$__cuda_sm70_shflsync_idx_p) ;  /* 0x0000037000007944 */ /* 0x010fea0003c00000 */
[----:B------:R-:W-:Y:S01]  /*2c350*/  MOV R4, R237 ;  /* 0x000000ed00047202 */ /* 0x000fe20000000f00 */
[----:B------:R-:W-:Y:S05]  /*2c360*/  BRA `(.L_x_2669) ;  /* 0xffffb43000007947 */ /* 0x000fea000383ffff */
.L_x_2638:
[----:B------:R-:W-:Y:S01]  /*2c370*/  IMAD.MOV.U32 R235, RZ, RZ, R20 ;  /* 0x000000ffffeb7224 */ /* 0x000fe200078e0014 */
[----:B------:R-:W-:Y:S01]  /*2c380*/  MOV R2, 0x2 ;  /* 0x0000000200027802 */ /* 0x000fe20000000f00 */
[----:B------:R-:W-:Y:S01]  /*2c390*/  IMAD.MOV.U32 R236, RZ, RZ, 0x181f ;  /* 0x0000181fffec7424 */ /* 0x000fe200078e00ff */
[----:B------:R-:W-:-:S02]  /*2c3a0*/  MOV R3, 0x2c3c0 ;  /* 0x0002c3c000037802 */ /* 0x000fc40000000f00 */
[----:B-12-4-:R-:W-:Y:S05]  /*2c3b0*/  CALL.REL.NOINC `($__internal_40_$__cuda_sm70_shflsync_idx_p) ;  /* 0x0000030000007944 */ /* 0x016fea0003c00000 */
        /* <DEDUP_REMOVED lines=15> */
.L_x_2641:
[----:B------:R-:W-:Y:S01]  /*2c4b0*/  IMAD.MOV.U32 R235, RZ, RZ, R18 ;  /* 0x000000ffffeb7224 */ /* 0x000fe200078e0012 */
[----:B------:R-:W-:Y:S01]  /*2c4c0*/  MOV R2, 0x3 ;  /* 0x0000000300027802 */ /* 0x000fe20000000f00 */
[----:B------:R-:W-:Y:S01]  /*2c4d0*/  IMAD.MOV.U32 R236, RZ, RZ, 0x181f ;  /* 0x0000181fffec7424 */ /* 0x000fe200078e00ff */
[----:B------:R-:W-:Y:S02]  /*2c4e0*/  MOV R3, 0x2c500 ;  /* 0x0002c50000037802 */ /* 0x000fe40000000f00 */
[----:B---34-:R-:W-:Y:S05]  /*2c4f0*/  CALL.REL.NOINC `($__internal_40_$__cuda_sm70_shflsync_idx_p) ;  /* 0x000001c000007944 */ /* 0x018fea0003c00000 */
[----:B------:R-:W-:Y:S01]  /*2c500*/  MOV R4, R237 ;  /* 0x000000ed00047202 */ /* 0x000fe20000000f00 */
[----:B------:R-:W-:Y:S05]  /*2c510*/  BRA `(.L_x_2671) ;  /* 0xffffb76000007947 */ /* 0x000fea000383ffff */
.L_x_2642:
[----:B------:R-:W-:Y:S01]  /*2c520*/  IMAD.MOV.U32 R235, RZ, RZ, R20 ;  /* 0x000000ffffeb7224 */ /* 0x000fe200078e0014 */
[----:B------:R-:W-:Y:S01]  /*2c530*/  MOV R2, 0x3 ;  /* 0x0000000300027802 */ /* 0x000fe20000000f00 */
[----:B------:R-:W-:Y:S01]  /*2c540*/  IMAD.MOV.U32 R236, RZ, RZ, 0x181f ;  /* 0x0000181fffec7424 */ /* 0x000fe200078e00ff */
[----:B------:R-:W-:Y:S02]  /*2c550*/  MOV R3, 0x2c570 ;  /* 0x0002c57000037802 */ /* 0x000fe40000000f00 */
[----:B-1234-:R-:W-:Y:S05]  /*2c560*/  CALL.REL.NOINC `($__internal_40_$__cuda_sm70_shflsync_idx_p) ;  /* 0x0000015000007944 */ /* 0x01efea0003c00000 */
        /* <DEDUP_REMOVED lines=15> */
        .weak           $__internal_39_$__cuda_sm70_shflsync_bfly_p
        .type           $__internal_39_$__cuda_sm70_shflsync_bfly_p,@function
        .size           $__internal_39_$__cuda_sm70_shflsync_bfly_p,($__internal_40_$__cuda_sm70_shflsync_idx_p - $__internal_39_$__cuda_sm70_shflsync_bfly_p)
$__internal_39_$__cuda_sm70_shflsync_bfly_p:
[----:B------:R-:W-:Y:S02]  /*2c660*/  MOV R172, 0x1f ;  /* 0x0000001f00ac7802 */ /* 0x000fe40000000f00 */
[----:B------:R-:W-:-:S04]  /*2c670*/  MOV R173, 0xffffffff ;  /* 0xffffffff00ad7802 */ /* 0x000fc80000000f00 */
[----:B------:R-:W-:Y:S04]  /*2c680*/  WARPSYNC R173 ;  /* 0x000000ad00007348 */ /* 0x000fe80003800000 */
[----:B------:R1:W2:Y:S02]  /*2c690*/  SHFL.BFLY PT, R172, R0, R3, R172 ;  /* 0x0c00000300ac7389 */ /* 0x0002a400000e00ac */
[----:B-1----:R-:W-:-:S04]  /*2c6a0*/  MOV R3, 0x0 ;  /* 0x0000000000037802 */ /* 0x002fc80000000f00 */
[----:B--2---:R-:W-:Y:S05]  /*2c6b0*/  RET.REL.NODEC R2 `(_ZN7cutlass13device_kernelIN5flash19enable_sm80_to_sm89INS1_16FlashAttnFwdSm80INS1_25CollectiveMainloopFwdSm80ILi8ELi1ELb0EN4cute5tupleIJNS5_1CILi128EEENS7_ILi48EEENS7_ILi256EEEEEELi256ENS_6half_tEfNS_4arch4Sm80ELb0ELb1ELb0ELb1ELb1ELb1ELb1ELb1EEENS1_21CollectiveEpilogueFwdINS6_IJS8_SA_S9_EEENS6_IJNS7_ILi1EEESI_SI_EEESC_SE_Li256ELb1ELb1ELb1ELb0EEENS1_36VarlenDynamicPersistentTileSchedulerILi128ELi48ELi256ELi256ELb1ELb1ELb0ELb1ELb0ELb1EEEEEEEEEvNT_6ParamsE) ;  /* 0xfffd394002007950 */ /* 0x004fea0003c3ffff */
        .weak           $__internal_40_$__cuda_sm70_shflsync_idx_p
        .type           $__internal_40_$__cuda_sm70_shflsync_idx_p,@function
        .size           $__internal_40_$__cuda_sm70_shflsync_idx_p,($__internal_41_$__cuda_sm70_shflsync_up_p - $__internal_40_$__cuda_sm70_shflsync_idx_p)
$__internal_40_$__cuda_sm70_shflsync_idx_p:
[----:B------:R-:W-:-:S04]  /*2c6c0*/  MOV R237, 0xffffffff ;  /* 0xffffffff00ed7802 */ /* 0x000fc80000000f00 */
[----:B------:R-:W-:Y:S04]  /*2c6d0*/  WARPSYNC R237 ;  /* 0x000000ed00007348 */ /* 0x000fe80003800000 */
[----:B------:R1:W2:Y:S02]  /*2c6e0*/  SHFL.IDX PT, R237, R235, R2, R236 ;  /* 0x00000002ebed7389 */ /* 0x0002a400000e00ec */
[----:B-1----:R-:W-:Y:S02]  /*2c6f0*/  MOV R2, R3 ;  /* 0x0000000300027202 */ /* 0x002fe40000000f00 */
[----:B------:R-:W-:-:S04]  /*2c700*/  MOV R3, 0x0 ;  /* 0x0000000000037802 */ /* 0x000fc80000000f00 */
[----:B--2---:R-:W-:Y:S05]  /*2c710*/  RET.REL.NODEC R2 `(_ZN7cutlass13device_kernelIN5flash19enable_sm80_to_sm89INS1_16FlashAttnFwdSm80INS1_25CollectiveMainloopFwdSm80ILi8ELi1ELb0EN4cute5tupleIJNS5_1CILi128EEENS7_ILi48EEENS7_ILi256EEEEEELi256ENS_6half_tEfNS_4arch4Sm80ELb0ELb1ELb0ELb1ELb1ELb1ELb1ELb1EEENS1_21CollectiveEpilogueFwdINS6_IJS8_SA_S9_EEENS6_IJNS7_ILi1EEESI_SI_EEESC_SE_Li256ELb1ELb1ELb1ELb0EEENS1_36VarlenDynamicPersistentTileSchedulerILi128ELi48ELi256ELi256ELb1ELb1ELb0ELb1ELb0ELb1EEEEEEEEEvNT_6ParamsE) ;  /* 0xfffd38e002007950 */ /* 0x004fea0003c3ffff */
        .weak           $__internal_41_$__cuda_sm70_shflsync_up_p
        .type           $__internal_41_$__cuda_sm70_shflsync_up_p,@function
        .size           $__internal_41_$__cuda_sm70_shflsync_up_p,($__internal_42_$__cuda_sm70_votesync_ballot - $__internal_41_$__cuda_sm70_shflsync_up_p)
$__internal_41_$__cuda_sm70_shflsync_up_p:
[----:B------:R-:W-:Y:S02]  /*2c720*/  MOV R4, RZ ;  /* 0x000000ff00047202 */ /* 0x000fe40000000f00 */
[----:B------:R-:W-:-:S04]  /*2c730*/  MOV R15, 0xffffffff ;  /* 0xffffffff000f7802 */ /* 0x000fc80000000f00 */
[----:B------:R-:W-:Y:S04]  /*2c740*/  WARPSYNC R15 ;  /* 0x0000000f00007348 */ /* 0x000fe80003800000 */
[----:B------:R1:W2:Y:S02]  /*2c750*/  SHFL.UP PT, R4, R0, R3, R4 ;  /* 0x0400000300047389 */ /* 0x0002a400000e0004 */
[----:B-1----:R-:W-:-:S04]  /*2c760*/  MOV R3, 0x0 ;  /* 0x0000000000037802 */ /* 0x002fc80000000f00 */
[----:B--2---:R-:W-:Y:S05]  /*2c770*/  RET.REL.NODEC R2 `(_ZN7cutlass13device_kernelIN5flash19enable_sm80_to_sm89INS1_16FlashAttnFwdSm80INS1_25CollectiveMainloopFwdSm80ILi8ELi1ELb0EN4cute5tupleIJNS5_1CILi128EEENS7_ILi48EEENS7_ILi256EEEEEELi256ENS_6half_tEfNS_4arch4Sm80ELb0ELb1ELb0ELb1ELb1ELb1ELb1ELb1EEENS1_21CollectiveEpilogueFwdINS6_IJS8_SA_S9_EEENS6_IJNS7_ILi1EEESI_SI_EEESC_SE_Li256ELb1ELb1ELb1ELb0EEENS1_36VarlenDynamicPersistentTileSchedulerILi128ELi48ELi256ELi256ELb1ELb1ELb0ELb1ELb0ELb1EEEEEEEEEvNT_6ParamsE) ;  /* 0xfffd388002007950 */ /* 0x004fea0003c3ffff */
        .weak           $__internal_42_$__cuda_sm70_votesync_ballot
        .type           $__internal_42_$__cuda_sm70_votesync_ballot,@function
        .size           $__internal_42_$__cuda_sm70_votesync_ballot,(.L_x_3281 - $__internal_42_$__cuda_sm70_votesync_ballot)
$__internal_42_$__cuda_sm70_votesync_ballot:
[----:B------:R-:W-:Y:S01]  /*2c780*/  ISETP.NE.U32.AND P0, PT, R0, 0x1, PT ;  /* 0x000000010000780c */ /* 0x000fe20003f05070 */
[----:B------:R-:W-:-:S04]  /*2c790*/  IMAD.MOV.U32 R3, RZ, RZ, -0x1 ;  /* 0xffffffffff037424 */ /* 0x000fc800078e00ff */
[----:B------:R-:W-:Y:S08]  /*2c7a0*/  WARPSYNC R3 ;  /* 0x0000000300007348 */ /* 0x000ff00003800000 */
[----:B------:R-:W-:-:S04]  /*2c7b0*/  VOTE.ANY R0, PT, !P0 ;  /* 0x0000000000007806 */ /* 0x000fc800040e0100 */
[----:B------:R-:W-:Y:S01]  /*2c7c0*/  LOP3.LUT R0, R0, R3, RZ, 0xc0, !PT ;  /* 0x0000000300007212 */ /* 0x000fe200078ec0ff */
[----:B------:R-:W-:-:S04]  /*2c7d0*/  IMAD.MOV.U32 R3, RZ, RZ, 0x0 ;  /* 0x00000000ff037424 */ /* 0x000fc800078e00ff */
[----:B------:R-:W-:Y:S05]  /*2c7e0*/  RET.REL.NODEC R2 `(_ZN7cutlass13device_kernelIN5flash19enable_sm80_to_sm89INS1_16FlashAttnFwdSm80INS1_25CollectiveMainloopFwdSm80ILi8ELi1ELb0EN4cute5tupleIJNS5_1CILi128EEENS7_ILi48EEENS7_ILi256EEEEEELi256ENS_6half_tEfNS_4arch4Sm80ELb0ELb1ELb0ELb1ELb1ELb1ELb1ELb1EEENS1_21CollectiveEpilogueFwdINS6_IJS8_SA_S9_EEENS6_IJNS7_ILi1EEESI_SI_EEESC_SE_Li256ELb1ELb1ELb1ELb0EEENS1_36VarlenDynamicPersistentTileSchedulerILi128ELi48ELi256ELi256ELb1ELb1ELb0ELb1ELb0ELb1EEEEEEEEEvNT_6ParamsE) ;  /* 0xfffd381002007950 */ /* 0x000fea0003c3ffff */
.L_x_2673:
        /* <DEDUP_REMOVED lines=9> */
.L_x_3281:


//--------------------- .text._ZN7cutlass13device_kernelIN5flash19enable_sm80_to_sm89INS1_16FlashAttnFwdSm80INS1_25CollectiveMainloopFwdSm80ILi8ELi1ELb0EN4cute5tupleIJNS5_1CILi128EEENS7_ILi96EEENS7_ILi256EEEEEELi256ENS_6half_tEfNS_4arch4Sm80ELb1ELb0ELb0ELb0ELb1ELb0ELb1ELb1EEENS1_21CollectiveEpilogueFwdINS6_IJS8_SA_S9_EEENS6_IJNS7_ILi1EEESI_SI_EEESC_SE_Li256ELb0ELb1ELb1ELb0EEENS1_30DynamicPersistentTileSchedulerILi256ELi256ELb1ELb1ELb0EEEEEEEEEvNT_6ParamsE --------------------------
	.section	.text._ZN7cutlass13device_kernelIN5flash19enable_sm80_to_sm89INS1_16FlashAttnFwdSm80INS1_25CollectiveMainloopFwdSm80ILi8ELi1ELb0EN4cute5tupleIJNS5_1CILi128EEENS7_ILi96EEENS7_ILi256EEEEEELi256ENS_6half_tEfNS_4arch4Sm80ELb1ELb0ELb0ELb0ELb1ELb0ELb1ELb1EEENS1_21CollectiveEpilogueFwdINS6_IJS8_SA_S9_EEENS6_IJNS7_ILi1EEESI_SI_EEESC_SE_Li256ELb0ELb1ELb1ELb0EEENS1_30DynamicPersistentTileSchedulerILi256ELi256ELb1ELb1ELb0EEEEEEEEEvNT_6ParamsE,"ax",@progbits
	.sectioninfo	@"SHI_REGISTERS=255"
	.align	128
.text._ZN7cutlass13device_kernelIN5flash19enable_sm80_to_sm89INS1_16FlashAttnFwdSm80INS1_25CollectiveMainloopFwdSm80ILi8ELi1ELb0EN4cute5tupleIJNS5_1CILi128EEENS7_ILi96EEENS7_ILi256EEEEEELi256ENS_6half_tEfNS_4arch4Sm80ELb1ELb0ELb0ELb0ELb1ELb0ELb1ELb1EEENS1_21CollectiveEpilogueFwdINS6_IJS8_SA_S9_EEENS6_IJNS7_ILi1EEESI_SI_EEESC_SE_Li256ELb0ELb1ELb1ELb0EEENS1_30DynamicPersistentTileSchedulerILi256ELi256ELb1ELb1ELb0EEEEEEEEEvNT_6ParamsE:
        .type           _ZN7cutlass13device_kernelIN5flash19enable_sm80_to_sm89INS1_16FlashAttnFwdSm80INS1_25CollectiveMainloopFwdSm80ILi8ELi1ELb0EN4cute5tupleIJNS5_1CILi128EEENS7_ILi96EEENS7_ILi256EEEEEELi256ENS_6half_tEfNS_4arch4Sm80ELb1ELb0ELb0ELb0ELb1ELb0ELb1ELb1EEENS1_21CollectiveEpilogueFwdINS6_IJS8_SA_S9_EEENS6_IJNS7_ILi1EEESI_SI_EEESC_SE_Li256ELb0ELb1ELb1ELb0EEENS1_30DynamicPersistentTileSchedulerILi256ELi256ELb1ELb1ELb0EEEEEEEEEvNT_6ParamsE,@function
        .size           _ZN7cutlass13device_kernelIN5flash19enable_sm80_to_sm89INS1_16FlashAttnFwdSm80INS1_25CollectiveMainloopFwdSm80ILi8ELi1ELb0EN4cute5tupleIJNS5_1CILi128EEENS7_ILi96EEENS7_ILi256EEEEEELi256ENS_6half_tEfNS_4arch4Sm80ELb1ELb0ELb0ELb0ELb1ELb0ELb1ELb1EEENS1_21CollectiveEpilogueFwdINS6_IJS8_SA_S9_EEENS6_IJNS7_ILi1EEESI_SI_EEESC_SE_Li256ELb0ELb1ELb1ELb0EEENS1_30DynamicPersistentTileSchedulerILi256ELi256ELb1ELb1ELb0EEEEEEEEEvNT_6ParamsE,(.L_x_3287 - _ZN7cutlass13device_kernelIN5flash19enable_sm80_to_sm89INS1_16FlashAttnFwdSm80INS1_25CollectiveMainloopFwdSm80ILi8ELi1ELb0EN4cute5tupleIJNS5_1CILi128EEENS7_ILi96EEENS7_ILi256EEEEEELi256ENS_6half_tEfNS_4arch4Sm80ELb1ELb0ELb0ELb0ELb1ELb0ELb1ELb1EEENS1_21CollectiveEpilogueFwdINS6_IJS8_SA_S9_EEENS6_IJNS7_ILi1EEESI_SI_EEESC_SE_Li256ELb0ELb1ELb1ELb0EEENS1_30DynamicPersistentTileSchedulerILi256ELi256ELb1ELb1ELb0EEEEEEEEEvNT_6ParamsE)
        .other          _ZN7cutlass13device_kernelIN5flash19enable_sm80_to_sm89INS1_16FlashAttnFwdSm80INS1_25CollectiveMainloopFwdSm80ILi8ELi1ELb0EN4cute5tupleIJNS5_1CILi128EEENS7_ILi96EEENS7_ILi256EEEEEELi256ENS_6half_tEfNS_4arch4Sm80ELb1ELb0ELb0ELb0ELb1ELb0ELb1ELb1EEENS1_21CollectiveEpilogueFwdINS6_IJS8_SA_S9_EEENS6_IJNS7_ILi1EEESI_SI_EEESC_SE_Li256ELb0ELb1ELb1ELb0EEENS1_30DynamicPersistentTileSchedulerILi256ELi256ELb1ELb1ELb0EEEEEEEEEvNT_6ParamsE,@"STO_CUDA_ENTRY STV_DEFAULT"
_ZN7cutlass13device_kernelIN5flash19enable_sm80_to_sm89INS1_16FlashAttnFwdSm80INS1_25CollectiveMainloopFwdSm80ILi8ELi1ELb0EN4cute5tupleIJNS5_1CILi128EEENS7_ILi96EEENS7_ILi256EEEEEELi256ENS_6half_tEfNS_4arch4Sm80ELb1ELb0ELb0ELb0ELb1ELb0ELb1ELb1EEENS1_21CollectiveEpilogueFwdINS6_IJS8_SA_S9_EEENS6_IJNS7_ILi1EEESI_SI_EEESC_SE_Li256ELb0ELb1ELb1ELb0EEENS1_30DynamicPersistentTileSchedulerILi256ELi256ELb1ELb1ELb0EEEEEEEEEvNT_6ParamsE:
        /* <DEDUP_REMOVED lines=13> */
[----:B------:R-:W-:Y:S01]  /*00d0*/  ULDC.64 UR6, c[0x0][0x118] ;  /* 0x0000460000067ab9 */ /* 0x000fe20000000a00 */
[----:B------:R-:W-:Y:S01]  /*00e0*/  IMAD.MOV.U32 R221, RZ, RZ, 0x40 ;  /* 0x00000040ffdd7424 */ /* 0x000fe200078e00ff */
[CC--:B------:R-:W-:Y:S02]  /*00f0*/  LEA.HI R6, R14.reuse, R19.reuse, RZ, 0x4 ;  /* 0x000000130e067211 */ /* 0x0c0fe400078f20ff */
[-C--:B------:R-:W-:Y:S02]  /*0100*/  LEA.HI R10, R14, R19.reuse, RZ, 0x3 ;  /* 0x000000130e0a7211 */ /* 0x080fe400078f18ff */
[----:B------:R-:W-:Y:S02]  /*0110*/  LOP3.LUT R2, R6, 0xfffffff0, RZ, 0xc0, !PT ;  /* 0xfffffff006027812 */ /* 0x000fe400078ec0ff */
[----:B------:R-:W-:-:S02]  /*0120*/  LEA.HI R0, R14, R19, RZ, 0x2 ;  /* 0x000000130e007211 */ /* 0x000fc400078f10ff */
[----:B------:R-:W-:Y:S01]  /*0130*/  SHF.R.S32.HI R7, RZ, 0x3, R10 ;  /* 0x00000003ff077819 */ /* 0x000fe2000001140a */
[----:B------:R-:W-:Y:S01]  /*0140*/  IMAD.IADD R5, R19, 0x1, -R2 ;  /* 0x0000000113057824 */ /* 0x000fe200078e0a02 */
[----:B------:R-:W-:Y:S02]  /*0150*/  LOP3.LUT R4, R10, 0xfffffff8, RZ, 0xc0, !PT ;  /* 0xfffffff80a047812 */ /* 0x000fe400078ec0ff */
[----:B------:R-:W-:Y:S01]  /*0160*/  SHF.R.S32.HI R3, RZ, 0x4, R6 ;  /* 0x00000004ff037819 */ /* 0x000fe20000011406 */
[----:B------:R-:W-:Y:S01]  /*0170*/  IMAD.SHL.U32 R2, R7, 0x40, RZ ;  /* 0x0000004007027824 */ /* 0x000fe200078e00ff */
[----:B------:R-:W-:Y:S01]  /*0180*/  LOP3.LUT R0, R0, 0xfffffffc, RZ, 0xc0, !PT ;  /* 0xfffffffc00007812 */ /* 0x000fe200078ec0ff */
[C---:B------:R-:W-:Y:S01]  /*0190*/  IMAD.IADD R8, R19.reuse, 0x1, -R4 ;  /* 0x0000000113087824 */ /* 0x040fe200078e0a04 */
[----:B------:R-:W-:Y:S02]  /*01a0*/  LEA.HI R4, R6, R3, RZ, 0x1 ;  /* 0x0000000306047211 */ /* 0x000fe400078f08ff */
[----:B------:R-:W-:Y:S01]  /*01b0*/  SHF.R.S32.HI R9, RZ, 0x1f, R5 ;  /* 0x0000001fff097819 */ /* 0x000fe20000011405 */
[----:B------:R-:W-:Y:S01]  /*01c0*/  IMAD.IADD R7, R19, 0x1, -R0 ;  /* 0x0000000113077824 */ /* 0x000fe200078e0a00 */
[----:B------:R-:W-:Y:S01]  /*01d0*/  LOP3.LUT R0, R2, 0x1c0, RZ, 0xc0, !PT ;  /* 0x000001c002007812 */ /* 0x000fe200078ec0ff */
[----:B------:R-:W-:Y:S01]  /*01e0*/  IMAD.SHL.U32 R18, R8, 0x8, RZ ;  /* 0x0000000808127824 */ /* 0x000fe200078e00ff */
[----:B------:R-:W-:-:S02]  /*01f0*/  LOP3.LUT R4, R4, 0xfffffffe, RZ, 0xc0, !PT ;  /* 0xfffffffe04047812 */ /* 0x000fc400078ec0ff */
[----:B------:R-:W-:Y:S02]  /*0200*/  SHF.R.U32.HI R6, RZ, 0x3, R0 ;  /* 0x00000003ff067819 */ /* 0x000fe40000011600 */
[----:B------:R-:W-:Y:S01]  /*0210*/  LOP3.LUT R2, R0, 0x38, R18, 0xf8, !PT ;  /* 0x0000003800027812 */ /* 0x000fe200078ef812 */
[----:B------:R-:W-:Y:S01]  /*0220*/  IMAD.IADD R216, R3, 0x1, -R4 ;  /* 0x0000000103d87824 */ /* 0x000fe200078e0a04 */
[----:B------:R-:W-:Y:S01]  /*0230*/  LEA.HI R0, R7, R7, RZ, 0x1 ;  /* 0x0000000707007211 */ /* 0x000fe200078f08ff */
[----:B------:R-:W-:Y:S01]  /*0240*/  IMAD.SHL.U32 R3, R8, 0x40, RZ ;  /* 0x0000004008037824 */ /* 0x000fe200078e00ff */
[----:B------:R-:W-:Y:S01]  /*0250*/  LEA.HI R9, R9, R5, RZ, 0x3 ;  /* 0x0000000509097211 */ /* 0x000fe200078f18ff */
[----:B------:R-:W-:Y:S01]  /*0260*/  STL [R1], R18 ;  /* 0x0000001201007387 */ /* 0x000fe20000100800 */
[----:B------:R-:W-:Y:S02]  /*0270*/  LOP3.LUT R12, R2, R6, RZ, 0x3c, !PT ;  /* 0x00000006020c7212 */ /* 0x000fe400078e3cff */
[----:B------:R-:W-:-:S02]  /*0280*/  LOP3.LUT R2, R0, 0x1ffffffe, RZ, 0xc0, !PT ;  /* 0x1ffffffe00027812 */ /* 0x000fc400078ec0ff */
[----:B------:R-:W-:Y:S02]  /*0290*/  LOP3.LUT R4, R9, 0xfffffff8, RZ, 0xc0, !PT ;  /* 0xfffffff809047812 */ /* 0x000fe400078ec0ff */
[----:B------:R-:W-:Y:S01]  /*02a0*/  LOP3.LUT R0, R3, 0x1c0, RZ, 0xc0, !PT ;  /* 0x000001c003007812 */ /* 0x000fe200078ec0ff */
[----:B------:R-:W-:Y:S01]  /*02b0*/  IMAD.IADD R13, R7, 0x1, -R2 ;  /* 0x00000001070d7824 */ /* 0x000fe200078e0a02 */
[----:B------:R-:W-:Y:S01]  /*02c0*/  LEA.HI R6, R14, R19, RZ, 0x5 ;  /* 0x000000130e067211 */ /* 0x000fe200078f28ff */
[----:B------:R-:W-:Y:S01]  /*02d0*/  IMAD.IADD R8, R5, 0x1, -R4 ;  /* 0x0000000105087824 */ /* 0x000fe200078e0a04 */
[----:B------:R-:W-:Y:S02]  /*02e0*/  LOP3.LUT R4, R0, 0x8, R10, 0xf8, !PT ;  /* 0x0000000800047812 */ /* 0x000fe400078ef80a */
[----:B------:R-:W-:Y:S02]  /*02f0*/  SHF.R.U32.HI R2, RZ, 0x3, R0 ;  /* 0x00000003ff027819 */ /* 0x000fe40000011600 */
[----:B------:R-:W-:-:S02]  /*0300*/  SHF.R.S32.HI R5, RZ, 0x5, R6 ;  /* 0x00000005ff057819 */ /* 0x000fc40000011406 */
[----:B------:R-:W-:Y:S02]  /*0310*/  SHF.R.S32.HI R0, RZ, 0x1f, R6 ;  /* 0x0000001fff007819 */ /* 0x000fe40000011406 */
[----:B------:R-:W-:Y:S02]  /*0320*/  LOP3.LUT R3, R6, 0xffffffe0, RZ, 0xc0, !PT ;  /* 0xffffffe006037812 */ /* 0x000fe400078ec0ff */
[----:B------:R-:W-:Y:S02]  /*0330*/  LEA.HI R0, R0, R5, RZ, 0x3 ;  /* 0x0000000500007211 */ /* 0x000fe400078f18ff */
[----:B------:R-:W-:Y:S01]  /*0340*/  LOP3.LUT R11, R4, R2, RZ, 0x3c, !PT ;  /* 0x00000002040b7212 */ /* 0x000fe200078e3cff */
        /* <DEDUP_REMOVED lines=8> */
[----:B------:R-:W-:Y:S01]  /*03d0*/  IMAD.SHL.U32 R2, R9, 0x40, RZ ;  /* 0x0000004009027824 */ /* 0x000fe200078e00ff */
[----:B------:R-:W-:Y:S01]  /*03e0*/  LEA.HI R6, R6, R17, RZ, 0x2 ;  /* 0x0000001106067211 */ /* 0x000fe200078f10ff */
[----:B------:R-:W-:Y:S01]  /*03f0*/  IMAD.SHL.U32 R10, R10, 0x8, RZ ;  /* 0x000000080a0a7824 */ /* 0x000fe200078e00ff */
[----:B------:R-:W-:Y:S01]  /*0400*/  LOP3.LUT R4, R0, 0x8, R4, 0xf8, !PT ;  /* 0x0000000800047812 */ /* 0x000fe200078ef804 */
[----:B------:R-:W-:Y:S01]  /*0410*/  IMAD R216, R216, 0x200, R11 ;  /* 0x00000200d8d87824 */ /* 0x000fe200078e020b */
[----:B------:R-:W-:-:S02]  /*0420*/  SHF.R.U32.HI R219, RZ, 0x3, R0 ;  /* 0x00000003ffdb7819 */ /* 0x000fc40000011600 */
[----:B------:R-:W-:Y:S02]  /*0430*/  LOP3.LUT R2, R2, 0xfffffe00, RZ, 0xc0, !PT ;  /* 0xfffffe0002027812 */ /* 0x000fe400078ec0ff */
[----:B------:R-:W-:Y:S02]  /*0440*/  SHF.R.S32.HI R0, RZ, 0x2, R6 ;  /* 0x00000002ff007819 */ /* 0x000fe40000011406 */
[----:B------:R-:W-:Y:S01]  /*0450*/  LOP3.LUT R219, R4, R219, RZ, 0x3c, !PT ;  /* 0x000000db04db7212 */ /* 0x000fe200078e3cff */
[----:B------:R-:W-:Y:S01]  /*0460*/  IMAD R3, R5, 0x400, R2 ;  /* 0x0000040005037824 */ /* 0x000fe200078e0202 */
[C---:B------:R-:W-:Y:S01]  /*0470*/  IADD3 R5, R18.reuse, 0x40, RZ ;  /* 0x0000004012057810 */ /* 0x040fe20007ffe0ff */
[----:B------:R-:W-:Y:S01]  /*0480*/  IMAD R16, R7, 0x10, R0 ;  /* 0x0000001007107824 */ /* 0x000fe200078e0200 */
[----:B------:R-:W-:Y:S01]  /*0490*/  IADD3 R4, R18, 0x80, RZ ;  /* 0x0000008012047810 */ /* 0x000fe20007ffe0ff */
[----:B------:R-:W-:Y:S01]  /*04a0*/  IMAD.IADD R0, R3, 0x1, R219 ;  /* 0x0000000103007824 */ /* 0x000fe200078e02db */
[----:B------:R-:W-:-:S02]  /*04b0*/  SHF.R.S32.HI R3, RZ, 0x1f, R18 ;  /* 0x0000001fff037819 */ /* 0x000fc40000011412 */
[----:B------:R-:W-:Y:S01]  /*04c0*/  LOP3.LUT R219, R219, R2, RZ, 0xfc, !PT ;  /* 0x00000002dbdb7212 */ /* 0x000fe200078efcff */
[----:B------:R-:W-:Y:S01]  /*04d0*/  STL [R1+0x18c], R16 ;  /* 0x00018c1001007387 */ /* 0x000fe20000100800 */
[----:B------:R-:W-:Y:S02]  /*04e0*/  LEA.HI R2, R14, R19, RZ, 0x7 ;  /* 0x000000130e027211 */ /* 0x000fe400078f38ff */
[----:B------:R-:W-:Y:S01]  /*04f0*/  LOP3.LUT R10, R12, 0x7ffffe00, R10, 0xf8, !PT ;  /* 0x7ffffe000c0a7812 */ /* 0x000fe200078ef80a */
[----:B------:R-:W-:Y:S01]  /*0500*/  STL [R1+0x78], R15 ;  /* 0x0000780f01007387 */ /* 0x000fe20000100800 */
[----:B------:R-:W-:Y:S02]  /*0510*/  SHF.R.S32.HI R2, RZ, 0x7, R2 ;  /* 0x00000007ff027819 */ /* 0x000fe40000011402 */
[----:B------:R-:W-:Y:S01]  /*0520*/  LOP3.LUT R2, R6, 0x7ffffffc, RZ, 0xc0, !PT ;  /* 0x7ffffffc06027812 */ /* 0x000fe200078ec0ff */
[----:B------:R1:W-:Y:S01]  /*0530*/  STL [R1+0x104], R3 ;  /* 0x0001040301007387 */ /* 0x0003e20000100800 */
[----:B------:R-:W-:Y:S01]  /*0540*/  IMAD.SHL.U32 R251, R10, 0x2, RZ ;  /* 0x000000020afb7824 */ /* 0x000fe200078e00ff */
[----:B------:R-:W-:-:S02]  /*0550*/  R2P PR, R8, 0x6 ;  /* 0x0000000608007804 */ /* 0x000fc40000000000 */
[----:B------:R2:W-:Y:S01]  /*0560*/  STL [R1+0x20], R5 ;  /* 0x0000200501007387 */ /* 0x0005e20000100800 */
[----:B------:R-:W-:Y:S01]  /*0570*/  IMAD.IADD R2, R17, 0x1, -R2 ;  /* 0x0000000111027824 */ /* 0x000fe200078e0a02 */
[----:B------:R-:W-:Y:S02]  /*0580*/  LEA R223, R0, 0x18100, 0x1 ;  /* 0x0001810000df7811 */ /* 0x000fe400078e08ff */
[----:B------:R3:W-:Y:S01]  /*0590*/  STL [R1+0x1c], R4 ;  /* 0x00001c0401007387 */ /* 0x0007e20000100800 */
[----:B------:R-:W-:Y:S01]  /*05a0*/  IMAD.SHL.U32 R2, R2, 0x2, RZ ;  /* 0x0000000202027824 */ /* 0x000fe200078e00ff */
[----:B------:R-:W-:Y:S02]  /*05b0*/  SEL R220, R220, 0xffffffe0, !P1 ;  /* 0xffffffe0dcdc7807 */ /* 0x000fe40004800000 */
[----:B------:R-:W-:Y:S02]  /*05c0*/  LEA R219, R219, 0x100, 0x1 ;  /* 0x00000100dbdb7811 */ /* 0x000fe400078e08ff */
[C---:B------:R-:W-:Y:S01]  /*05d0*/  IADD3 R33, R2.reuse, 0x8, RZ ;  /* 0x0000000802217810 */ /* 0x040fe20007ffe0ff */
[----:B------:R-:W-:Y:S01]  /*05e0*/  IMAD.IADD R224, R223, 0x1, R220 ;  /* 0x00000001dfe07824 */ /* 0x000fe200078e02dc */
[----:B------:R-:W-:Y:S01]  /*05f0*/  IADD3 R32, R2, 0x10, RZ ;  /* 0x0000001002207810 */ /* 0x000fe20007ffe0ff */
[----:B------:R-:W-:Y:S01]  /*0600*/  IMAD.IADD R220, R220, 0x1, R219 ;  /* 0x00000001dcdc7824 */ /* 0x000fe200078e02db */
[----:B------:R-:W-:-:S02]  /*0610*/  IADD3 R31, R2, 0x18, RZ ;  /* 0x00000018021f7810 */ /* 0x000fc40007ffe0ff */
[C---:B------:R-:W-:Y:S02]  /*0620*/  IADD3 R30, R2.reuse, 0x20, RZ ;  /* 0x00000020021e7810 */ /* 0x040fe40007ffe0ff */
[C---:B------:R-:W-:Y:S02]  /*0630*/  IADD3 R29, R2.reuse, 0x28, RZ ;  /* 0x00000028021d7810 */ /* 0x040fe40007ffe0ff */
[----:B------:R-:W-:Y:S02]  /*0640*/  IADD3 R28, R2, 0x30, RZ ;  /* 0x00000030021c7810 */ /* 0x000fe40007ffe0ff */
[----:B-1----:R-:W-:Y:S02]  /*0650*/  IADD3 R3, R18, 0xc0, RZ ;  /* 0x000000c012037810 */ /* 0x002fe40007ffe0ff */
[----:B------:R-:W-:Y:S02]  /*0660*/  IADD3 R27, R2, 0x38, RZ ;  /* 0x00000038021b7810 */ /* 0x000fe40007ffe0ff */
[----:B--2---:R-:W-:-:S02]  /*0670*/  SHF.R.S32.HI R5, RZ, 0x1f, R5 ;  /* 0x0000001fff057819 */ /* 0x004fc40000011405 */
[C---:B------:R-:W-:Y:S02]  /*0680*/  IADD3 R26, R2.reuse, 0x40, RZ ;  /* 0x00000040021a7810 */ /* 0x040fe40007ffe0ff */
[----:B---3--:R-:W-:Y:S01]  /*0690*/  SHF.R.S32.HI R4, RZ, 0x1f, R4 ;  /* 0x0000001fff047819 */ /* 0x008fe20000011404 */
        /* <DEDUP_REMOVED lines=8> */
[C---:B------:R-:W-:Y:S02]  /*0720*/  IADD3 R20, R2.reuse, 0x70, RZ ;  /* 0x0000007002147810 */ /* 0x040fe40007ffe0ff */
[C---:B------:R-:W-:Y:S02]  /*0730*/  IADD3 R19, R2.reuse, 0x78, RZ ;  /* 0x0000007802137810 */ /* 0x040fe40007ffe0ff */
[C---:B------:R-:W-:Y:S02]  /*0740*/  IADD3 R18, R2.reuse, 0x80, RZ ;  /* 0x0000008002127810 */ /* 0x040fe40007ffe0ff */
[C---:B------:R-:W-:Y:S02]  /*0750*/  IADD3 R17, R2.reuse, 0x88, RZ ;  /* 0x0000008802117810 */ /* 0x040fe40007ffe0ff */
[C---:B------:R-:W-:Y:S02]  /*0760*/  IADD3 R15, R2.reuse, 0x98, RZ ;  /* 0x00000098020f7810 */ /* 0x040fe40007ffe0ff */
[----:B------:R-:W-:-:S02]  /*0770*/  IADD3 R14, R2, 0xa0, RZ ;  /* 0x000000a0020e7810 */ /* 0x000fc40007ffe0ff */
[C---:B------:R-:W-:Y:S02]  /*0780*/  IADD3 R12, R2.reuse, 0xa8, RZ ;  /* 0x000000a8020c7810 */ /* 0x040fe40007ffe0ff */
[C---:B------:R-:W-:Y:S02]  /*0790*/  IADD3 R11, R2.reuse, 0xb0, RZ ;  /* 0x000000b0020b7810 */ /* 0x040fe40007ffe0ff */
[C---:B------:R-:W-:Y:S02]  /*07a0*/  IADD3 R10, R2.reuse, 0xb8, RZ ;  /* 0x000000b8020a7810 */ /* 0x040fe40007ffe0ff */
[----:B-1----:R-:W-:Y:S02]  /*07b0*/  SHF.R.S32.HI R3, RZ, 0x1f, R3 ;  /* 0x0000001fff037819 */ /* 0x002fe40000011403 */
[C---:B------:R-:W-:Y:S02]  /*07c0*/  IADD3 R9, R2.reuse, 0xc0, RZ ;  /* 0x000000c002097810 */ /* 0x040fe40007ffe0ff */
[C---:B------:R-:W-:Y:S01]  /*07d0*/  IADD3 R8, R2.reuse, 0xc8, RZ ;  /* 0x000000c802087810 */ /* 0x040fe20007ffe0ff */
[----:B------:R1:W-:Y:S01]  /*07e0*/  STL [R1+0xf8], R3 ;  /* 0x0000f80301007387 */ /* 0x0003e20000100800 */
[----:B------:R-:W-:-:S02]  /*07f0*/  IADD3 R7, R2, 0xd0, RZ ;  /* 0x000000d002077810 */ /* 0x000fc40007ffe0ff */
[C---:B------:R-:W-:Y:S02]  /*0800*/  IADD3 R6, R2.reuse, 0xd8, RZ ;  /* 0x000000d802067810 */ /* 0x040fe40007ffe0ff */
[C---:B------:R-:W-:Y:S02]  /*0810*/  IADD3 R5, R2.reuse, 0xe0, RZ ;  /* 0x000000e002057810 */ /* 0x040fe40007ffe0ff */
[----:B--2---:R-:W-:Y:S02]  /*0820*/  IADD3 R4, R2, 0xe8, RZ ;  /* 0x000000e802047810 */ /* 0x004fe40007ffe0ff */
[----:B------:R-:W-:Y:S02]  /*0830*/  SEL R221, R221, 0xffffffc0, !P2 ;  /* 0xffffffc0dddd7807 */ /* 0x000fe40005000000 */
[----:B------:R-:W-:-:S03]  /*0840*/  LEA R216, R216, 0xc100, 0x1 ;  /* 0x0000c100d8d87811 */ /* 0x000fc600078e08ff */
[----:B------:R-:W-:Y:S02]  /*0850*/  IMAD.IADD R226, R223, 0x1, R221 ;  /* 0x00000001dfe27824 */ /* 0x000fe400078e02dd */
[C---:B------:R-:W-:Y:S02]  /*0860*/  IMAD.IADD R222, R221.reuse, 0x1, R219 ;  /* 0x00000001ddde7824 */ /* 0x040fe400078e02db */
[----:B------:R-:W-:Y:S02]  /*0870*/  IMAD.IADD R225, R224, 0x1, R221 ;  /* 0x00000001e0e17824 */ /* 0x000fe400078e02dd */
[----:B------:R-:W-:Y:S02]  /*0880*/  IMAD.IADD R221, R221, 0x1, R220 ;  /* 0x00000001dddd7824 */ /* 0x000fe400078e02dc */
[----:B-1----:R-:W-:Y:S01]  /*0890*/  IMAD R3, R13, 0x8, R16 ;  /* 0x000000080d037824 */ /* 0x002fe200078e0210 */
[----:B------:R-:W-:Y:S02]  /*08a0*/  IADD3 R16, R2, 0x90, RZ ;  /* 0x0000009002107810 */ /* 0x000fe40007ffe0ff */
[----:B------:R-:W-:-:S02]  /*08b0*/  SHF.R.S32.HI R13, RZ, 0x1f, R33 ;  /* 0x0000001fff0d7819 */ /* 0x000fc40000011421 */
[----:B------:R1:W-:Y:S04]  /*08c0*/  STL [R1+0x184], R3 ;  /* 0x0001840301007387 */ /* 0x0003e80000100800 */
[----:B------:R2:W-:Y:S04]  /*08d0*/  STL [R1+0x60], R2 ;  /* 0x0000600201007387 */ /* 0x0005e80000100800 */
[----:B------:R-:W-:Y:S04]  /*08e0*/  STL [R1+0xf4], R33 ;  /* 0x0000f42101007387 */ /* 0x000fe80000100800 */
[----:B------:R3:W-:Y:S04]  /*08f0*/  STL [R1+0xf0], R32 ;  /* 0x0000f02001007387 */ /* 0x0007e80000100800 */
[----:B------:R-:W-:Y:S04]  /*0900*/  STL [R1+0xec], R31 ;  /* 0x0000ec1f01007387 */ /* 0x000fe80000100800 */
[----:B------:R4:W-:Y:S04]  /*0910*/  STL [R1+0xe8], R30 ;  /* 0x0000e81e01007387 */ /* 0x0009e80000100800 */
[----:B------:R-:W-:Y:S01]  /*0920*/  STL [R1+0xe4], R29 ;  /* 0x0000e41d01007387 */ /* 0x000fe20000100800 */
[----:B-1----:R-:W-:-:S03]  /*0930*/  IADD3 R3, R2, 0xf0, RZ ;  /* 0x000000f002037810 */ /* 0x002fc60007ffe0ff */
[----:B------:R1:W-:Y:S01]  /*0940*/  STL [R1+0xe0], R28 ;  /* 0x0000e01c01007387 */ /* 0x0003e20000100800 */
[----:B--2---:R-:W-:-:S03]  /*0950*/  IADD3 R2, R2, 0xf8, RZ ;  /* 0x000000f802027810 */ /* 0x004fc60007ffe0ff */
[----:B------:R2:W-:Y:S01]  /*0960*/  STL [R1+0xdc], R27 ;  /* 0x0000dc1b01007387 */ /* 0x0005e20000100800 */
[----:B------:R-:W-:-:S03]  /*0970*/  SHF.R.S32.HI R0, RZ, 0x1f, R2 ;  /* 0x0000001fff007819 */ /* 0x000fc60000011402 */
[----:B------:R-:W-:Y:S01]  /*0980*/  STL [R1+0xd8], R26 ;  /* 0x0000d81a01007387 */ /* 0x000fe20000100800 */
[----:B---3--:R-:W-:-:S03]  /*0990*/  SHF.R.S32.HI R32, RZ, 0x1f, R32 ;  /* 0x0000001fff207819 */ /* 0x008fc60000011420 */
[----:B------:R3:W-:Y:S04]  /*09a0*/  STL [R1+0xd4], R25 ;  /* 0x0000d41901007387 */ /* 0x0007e80000100800 */
[----:B------:R5:W-:Y:S01]  /*09b0*/  STL [R1+0xd0], R24 ;  /* 0x0000d01801007387 */ /* 0x000be20000100800 */
[----:B----4-:R-:W-:-:S03]  /*09c0*/  SHF.R.S32.HI R30, RZ, 0x1f, R30 ;  /* 0x0000001fff1e7819 */ /* 0x010fc6000001141e */
        /* <DEDUP_REMOVED lines=9> */
[----:B-----5:R-:W-:-:S03]  /*0a60*/  SHF.R.S32.HI R24, RZ, 0x1f, R24 ;  /* 0x0000001fff187819 */ /* 0x020fc60000011418 */
[----:B------:R-:W-:Y:S04]  /*0a70*/  STL [R1+0xb4], R17 ;  /* 0x0000b41101007387 */ /* 0x000fe80000100800 */
[----:B------:R5:W-:Y:S01]  /*0a80*/  STL [R1+0xb0], R16 ;  /* 0x0000b01001007387 */ /* 0x000be20000100800 */
[----:B----4-:R-:W-:-:S03]  /*0a90*/  SHF.R.S32.HI R22, RZ, 0x1f, R22 ;  /* 0x0000001fff167819 */ /* 0x010fc60000011416 */
[----:B------:R4:W-:Y:S01]  /*0aa0*/  STL [R1+0xac], R15 ;  /* 0x0000ac0f01007387 */ /* 0x0009e20000100800 */
[----:B-1----:R-:W-:-:S03]  /*0ab0*/  SHF.R.S32.HI R21, RZ, 0x1f, R21 ;  /* 0x0000001fff157819 */ /* 0x002fc60000011415 */
[----:B------:R-:W-:Y:S04]  /*0ac0*/  STL [R1+0xa8], R14 ;  /* 0x0000a80e01007387 */ /* 0x000fe80000100800 */
[----:B------:R1:W-:Y:S01]  /*0ad0*/  STL [R1+0xa4], R12 ;  /* 0x0000a40c01007387 */ /* 0x0003e20000100800 */
[----:B--2---:R-:W-:-:S03]  /*0ae0*/  SHF.R.S32.HI R19, RZ, 0x1f, R19 ;  /* 0x0000001fff137819 */ /* 0x004fc60000011413 */
[----:B------:R2:W-:Y:S01]  /*0af0*/  STL [R1+0xa0], R11 ;  /* 0x0000a00b01007387 */ /* 0x0005e20000100800 */
[----:B---3--:R-:W-:-:S03]  /*0b00*/  SHF.R.S32.HI R18, RZ, 0x1f, R18 ;  /* 0x0000001fff127819 */ /* 0x008fc60000011412 */
[----:B------:R3:W-:Y:S04]  /*0b10*/  STL [R1+0x9c], R10 ;  /* 0x00009c0a01007387 */ /* 0x0007e80000100800 */
[----:B------:R3:W-:Y:S01]  /*0b20*/  STL [R1+0x98], R9 ;  /* 0x0000980901007387 */ /* 0x0007e20000100800 */
[----:B-----5:R-:W-:-:S03]  /*0b30*/  SHF.R.S32.HI R16, RZ, 0x1f, R16 ;  /* 0x0000001fff107819 */ /* 0x020fc60000011410 */
[----:B------:R5:W-:Y:S01]  /*0b40*/  STL [R1+0x94], R8 ;  /* 0x0000940801007387 */ /* 0x000be20000100800 */
[----:B----4-:R-:W-:-:S03]  /*0b50*/  SHF.R.S32.HI R15, RZ, 0x1f, R15 ;  /* 0x0000001fff0f7819 */ /* 0x010fc6000001140f */
[----:B------:R4:W-:Y:S04]  /*0b60*/  STL [R1+0x90], R7 ;  /* 0x0000900701007387 */ /* 0x0009e80000100800 */
[----:B------:R4:W-:Y:S01]  /*0b70*/  STL [R1+0x8c], R6 ;  /* 0x00008c0601007387 */ /* 0x0009e20000100800 */
[----:B-1----:R-:W-:-:S03]  /*0b80*/  SHF.R.S32.HI R12, RZ, 0x1f, R12 ;  /* 0x0000001fff0c7819 */ /* 0x002fc6000001140c */
[----:B------:R1:W-:Y:S01]  /*0b90*/  STL [R1+0x88], R5 ;  /* 0x0000880501007387 */ /* 0x0003e20000100800 */
[----:B--2---:R-:W-:-:S03]  /*0ba0*/  SHF.R.S32.HI R11, RZ, 0x1f, R11 ;  /* 0x0000001fff0b7819 */ /* 0x004fc6000001140b */
[----:B------:R2:W-:Y:S01]  /*0bb0*/  STL [R1+0x84], R4 ;  /* 0x0000840401007387 */ /* 0x0005e20000100800 */
[----:B---3--:R-:W-:-:S03]  /*0bc0*/  SHF.R.S32.HI R10, RZ, 0x1f, R10 ;  /* 0x0000001fff0a7819 */ /* 0x008fc6000001140a */
[----:B------:R3:W-:Y:S01]  /*0bd0*/  STL [R1+0x180], R13 ;  /* 0x0001800d01007387 */ /* 0x0007e20000100800 */
[----:B------:R-:W-:-:S03]  /*0be0*/  SHF.R.S32.HI R9, RZ, 0x1f, R9 ;  /* 0x0000001fff097819 */ /* 0x000fc60000011409 */
[----:B------:R3:W-:Y:S01]  /*0bf0*/  STL [R1+0x80], R3 ;  /* 0x0000800301007387 */ /* 0x0007e20000100800 */
[----:B-----5:R-:W-:-:S03]  /*0c00*/  SHF.R.S32.HI R8, RZ, 0x1f, R8 ;  /* 0x0000001fff087819 */ /* 0x020fc60000011408 */
[----:B------:R-:W-:Y:S01]  /*0c10*/  STL [R1+0x17c], R32 ;  /* 0x00017c2001007387 */ /* 0x000fe20000100800 */
[----:B----4-:R-:W-:-:S03]  /*0c20*/  SHF.R.S32.HI R7, RZ, 0x1f, R7 ;  /* 0x0000001fff077819 */ /* 0x010fc60000011407 */
[----:B------:R-:W-:Y:S01]  /*0c30*/  STL [R1+0x7c], R2 ;  /* 0x00007c0201007387 */ /* 0x000fe20000100800 */
[----:B------:R-:W-:Y:S02]  /*0c40*/  SHF.R.S32.HI R6, RZ, 0x1f, R6 ;  /* 0x0000001fff067819 */ /* 0x000fe40000011406 */
[----:B-1----:R-:W-:Y:S02]  /*0c50*/  SHF.R.S32.HI R5, RZ, 0x1f, R5 ;  /* 0x0000001fff057819 */ /* 0x002fe40000011405 */
[----:B--2---:R-:W-:Y:S02]  /*0c60*/  SHF.R.S32.HI R4, RZ, 0x1f, R4 ;  /* 0x0000001fff047819 */ /* 0x004fe40000011404 */
[----:B---3--:R-:W-:Y:S02]  /*0c70*/  SHF.R.S32.HI R13, RZ, 0x1f, R31 ;  /* 0x0000001fff0d7819 */ /* 0x008fe4000001141f */
[----:B------:R-:W-:-:S03]  /*0c80*/  SHF.R.S32.HI R3, RZ, 0x1f, R3 ;  /* 0x0000001fff037819 */ /* 0x000fc60000011403 */
[----:B------:R1:W-:Y:S04]  /*0c90*/  STL [R1+0x178], R13 ;  /* 0x0001780d01007387 */ /* 0x0003e80000100800 */
        /* <DEDUP_REMOVED lines=21> */
[----:B-1----:R-:W-:-:S05]  /*0df0*/  SHF.R.S32.HI R13, RZ, 0x1f, R14 ;  /* 0x0000001fff0d7819 */ /* 0x002fca000001140e */
[----:B------:R2:W-:Y:S04]  /*0e00*/  STL [R1+0x134], R13 ;  /* 0x0001340d01007387 */ /* 0x0005e80000100800 */
        /* <DEDUP_REMOVED lines=10> */
[----:B------:R2:W-:Y:S02]  /*0eb0*/  STL [R1+0x108], R0 ;  /* 0x0001080001007387 */ /* 0x0005e40000100800 */
.L_x_2731:
        /* <DEDUP_REMOVED lines=19> */
.L_x_2675:
[----:B------:R-:W-:-:S04]  /*0ff0*/  MOV R0, c[0x0][0x554] ;  /* 0x0001550000007a02 */ /* 0x000fc80000000f00 */
[----:B------:R-:W-:Y:S02]  /*1000*/  ISETP.NE.AND P0, PT, R0, 0x1, PT ;  /* 0x000000010000780c */ /* 0x000fe40003f05270 */
[----:B------:R-:W-:-:S11]  /*1010*/  MOV R0, R2 ;  /* 0x0000000200007202 */ /* 0x000fd60000000f00 */
[----:B------:R-:W-:-:S05]  /*1020*/  @P0 IMAD.HI.U32 R4, R2, c[0x0][0x558], RZ ;  /* 0x0001560002040a27 */ /* 0x000fca00078e00ff */
[----:B------:R-:W-:-:S05]  /*1030*/  @P0 SHF.R.U32.HI R0, RZ, c[0x0][0x55c], R4 ;  /* 0x00015700ff000a19 */ /* 0x000fca0000011604 */
[----:B------:R-:W-:Y:S02]  /*1040*/  IMAD R4, R0, c[0x0][0x554], RZ ;  /* 0x0001550000047a24 */ /* 0x000fe400078e02ff */
.L_x_2676:
[----:B------:R-:W-:Y:S05]  /*1050*/  BSYNC B0 ;  /* 0x0000000000007941 */ /* 0x000fea0003800000 */
.L_x_2674:
[----:B------:R-:W2:Y:S01]  /*1060*/  LDL.LU R6, [R1+0x70] ;  /* 0x0000700001067983 */ /* 0x000ea20000300800 */
[----:B------:R-:W-:Y:S01]  /*1070*/  IMAD.MOV.U32 R5, RZ, RZ, c[0x0][0x548] ;  /* 0x00015200ff057624 */ /* 0x000fe200078e00ff */
[----:B------:R-:W-:Y:S01]  /*1080*/  ISETP.NE.U32.AND P0, PT, RZ, c[0x0][0x370], PT ;  /* 0x0000dc00ff007a0c */ /* 0x000fe20003f05070 */
[----:B------:R-:W-:Y:S01]  /*1090*/  IMAD.IADD R4, R2, 0x1, -R4 ;  /* 0x0000000102047824 */ /* 0x000fe200078e0a04 */
[----:B------:R-:W-:Y:S02]  /*10a0*/  MOV R7, RZ ;  /* 0x000000ff00077202 */ /* 0x000fe40000000f00 */
[----:B------:R-:W-:Y:S01]  /*10b0*/  ISETP.NE.AND P1, PT, R5, 0x1, PT ;  /* 0x000000010500780c */ /* 0x000fe20003f25270 */
[----:B------:R-:W-:Y:S01]  /*10c0*/  IMAD R5, R3, c[0x0][0x554], R4 ;  /* 0x0001550003057a24 */ /* 0x000fe200078e0204 */
[----:B------:R-:W-:-:S03]  /*10d0*/  ISETP.NE.AND.EX P0, PT, RZ, c[0x0][0x374], PT, P0 ;  /* 0x0000dd00ff007a0c */ /* 0x000fc60003f05300 */
[----:B------:R-:W-:-:S08]  /*10e0*/  IMAD.MOV.U32 R11, RZ, RZ, R5 ;  /* 0x000000ffff0b7224 */ /* 0x000fd000078e0005 */
[----:B------:R-:W-:-:S04]  /*10f0*/  @P1 IMAD.HI.U32 R2, R5, c[0x0][0x54c], RZ ;  /* 0x0001530005021a27 */ /* 0x000fc800078e00ff */
[----:B------:R-:W-:Y:S01]  /*1100*/  @P0 IMAD.MOV.U32 R3, RZ, RZ, 0x4 ;  /* 0x00000004ff030424 */ /* 0x000fe200078e00ff */
[----:B------:R-:W-:-:S05]  /*1110*/  @P1 SHF.R.U32.HI R11, RZ, c[0x0][0x550], R2 ;  /* 0x00015400ff0b1a19 */ /* 0x000fca0000011602 */
[----:B------:R-:W-:Y:S01]  /*1120*/  @P0 IMAD.WIDE R2, R11, R3, c[0x0][0x370] ;  /* 0x0000dc000b020625 */ /* 0x000fe200078e0203 */
[----:B------:R-:W-:Y:S04]  /*1130*/  STL [R1+0x64], R11 ;  /* 0x0000640b01007387 */ /* 0x000fe80000100800 */
[----:B------:R1:W3:Y:S01]  /*1140*/  @P0 LDG.E R7, [R2.64] ;  /* 0x0000000602070981 */ /* 0x0002e2000c1e1900 */
[----:B------:R-:W-:Y:S01]  /*1150*/  IMAD.MOV.U32 R4, RZ, RZ, c[0x0][0x2c4] ;  /* 0x0000b100ff047624 */ /* 0x000fe200078e00ff */
[----:B------:R-:W-:Y:S01]  /*1160*/  BSSY B0, `(.L_x_2677) ;  /* 0x0000047000007945 */ /* 0x000fe20003800000 */
[----:B------:R-:W-:-:S03]  /*1170*/  IMAD.MOV.U32 R12, RZ, RZ, R0 ;  /* 0x000000ffff0c7224 */ /* 0x000fc600078e0000 */
[----:B------:R-:W-:Y:S01]  /*1180*/  ISETP.NE.AND P3, PT, R4, 0x1, PT ;  /* 0x000000010400780c */ /* 0x000fe20003f65270 */
[----:B------:R-:W-:-:S05]  /*1190*/  IMAD.MOV.U32 R4, RZ, RZ, c[0x0][0x168] ;  /* 0x00005a00ff047624 */ /* 0x000fca00078e00ff */
[----:B------:R-:W-:Y:S01]  /*11a0*/  IADD3 R4, -R4, 0x60, RZ ;  /* 0x0000006004047810 */ /* 0x000fe20007ffe1ff */
[----:B-1----:R-:W-:-:S05]  /*11b0*/  IMAD.MOV.U32 R2, RZ, RZ, c[0x0][0x53c] ;  /* 0x00014f00ff027624 */ /* 0x002fca00078e00ff */
[----:B------:R-:W-:Y:S02]  /*11c0*/  ISETP.NE.AND P0, PT, R2, 0x1, PT ;  /* 0x000000010200780c */ /* 0x000fe40003f05270 */
[----:B------:R-:W-:-:S11]  /*11d0*/  LOP3.LUT R2, R0, 0x1ffffff, RZ, 0x3c, !PT ;  /* 0x01ffffff00027812 */ /* 0x000fd600078e3cff */
[----:B------:R-:W-:Y:S01]  /*11e0*/  @P0 IMAD.HI.U32 R3, R0, c[0x0][0x540], RZ ;  /* 0x0001500000030a27 */ /* 0x000fe200078e00ff */
[----:B------:R-:W-:-:S03]  /*11f0*/  IADD3 R0, R2, c[0x0][0x53c], RZ ;  /* 0x00014f0002007a10 */ /* 0x000fc60007ffe0ff */
[----:B------:R-:W-:Y:S01]  /*1200*/  IMAD.MOV.U32 R2, RZ, RZ, c[0x0][0x2ac] ;  /* 0x0000ab00ff027624 */ /* 0x000fe200078e00ff */
[----:B------:R-:W-:-:S05]  /*1210*/  @P0 SHF.R.U32.HI R12, RZ, c[0x0][0x544], R3 ;  /* 0x00015100ff0c0a19 */ /* 0x000fca0000011603 */
[----:B------:R-:W-:Y:S01]  /*1220*/  IMAD R0, R12, c[0x0][0x53c], R0 ;  /* 0x00014f000c007a24 */ /* 0x000fe200078e0200 */
[----:B------:R-:W-:Y:S04]  /*1230*/  STL [R1+0x6c], R12 ;  /* 0x00006c0c01007387 */ /* 0x000fe80000100800 */
[----:B------:R-:W-:-:S04]  /*1240*/  SHF.L.U32 R17, R0, 0x7, RZ ;  /* 0x0000000700117819 */ /* 0x000fc800000006ff */
[----:B------:R-:W-:Y:S01]  /*1250*/  IADD3 R0, R17, 0x7f, RZ ;  /* 0x0000007f11007810 */ /* 0x000fe20007ffe0ff */
[----:B------:R-:W-:Y:S04]  /*1260*/  STL [R1+0x74], R17 ;  /* 0x0000741101007387 */ /* 0x000fe80000100800 */
[----:B------:R-:W-:-:S05]  /*1270*/  @P3 IMAD.HI.U32 R3, R0, c[0x0][0x2c8], RZ ;  /* 0x0000b20000033a27 */ /* 0x000fca00078e00ff */
[----:B------:R-:W-:Y:S02]  /*1280*/  @P3 SHF.R.U32.HI R0, RZ, c[0x0][0x2cc], R3 ;  /* 0x0000b300ff003a19 */ /* 0x000fe40000011603 */
[----:B--2---:R-:W-:-:S04]  /*1290*/  LOP3.LUT R6, R6, 0xfffffffd, RZ, 0xc0, !PT ;  /* 0xfffffffd06067812 */ /* 0x004fc800078ec0ff */
[----:B------:R-:W-:-:S05]  /*12a0*/  @P3 LOP3.LUT R6, R6, 0x2, RZ, 0xfc, !PT ;  /* 0x0000000206063812 */ /* 0x000fca00078efcff */
[----:B------:R1:W-:Y:S02]  /*12b0*/  STL [R1+0x70], R6 ;  /* 0x0000700601007387 */ /* 0x0003e40000100800 */
[C---:B-1----:R-:W-:Y:S02]  /*12c0*/  IMAD R6, R2.reuse, c[0x0][0x1d0], RZ ;  /* 0x0000740002067a24 */ /* 0x042fe400078e02ff */
[----:B---3--:R1:W-:Y:S01]  /*12d0*/  STL [R1+0x34], R7 ;  /* 0x0000340701007387 */ /* 0x0083e20000100800 */
[----:B------:R-:W-:Y:S02]  /*12e0*/  IMAD R2, R2, c[0x0][0x1d0], R4 ;  /* 0x0000740002027a24 */ /* 0x000fe400078e0204 */
[----:B------:R-:W-:Y:S02]  /*12f0*/  IADD3 R3, R6, 0x5f, RZ ;  /* 0x0000005f06037810 */ /* 0x000fe40007ffe0ff */
[----:B------:R-:W-:-:S03]  /*1300*/  IMAD.IADD R2, R2, 0x1, R0 ;  /* 0x0000000102027824 */ /* 0x000fc600078e0200 */
[----:B------:R-:W-:-:S04]  /*1310*/  IMAD.HI R0, R3, 0x2aaaaaab, RZ ;  /* 0x2aaaaaab03007827 */ /* 0x000fc800078e02ff */
[----:B------:R-:W-:Y:S01]  /*1320*/  IMAD.HI R3, R2, 0x2aaaaaab, RZ ;  /* 0x2aaaaaab02037827 */ /* 0x000fe200078e02ff */
[----:B------:R-:W-:-:S04]  /*1330*/  SHF.R.U32.HI R2, RZ, 0x1f, R0 ;  /* 0x0000001fff027819 */ /* 0x000fc80000011600 */
[----:B------:R-:W-:Y:S02]  /*1340*/  SHF.R.U32.HI R4, RZ, 0x1f, R3 ;  /* 0x0000001fff047819 */ /* 0x000fe40000011603 */
[----:B------:R-:W-:Y:S02]  /*1350*/  LEA.HI.SX32 R0, R0, R2, 0x1c ;  /* 0x0000000200007211 */ /* 0x000fe400078fe2ff */
[----:B------:R-:W-:-:S04]  /*1360*/  LEA.HI.SX32 R2, R3, R4, 0x1c ;  /* 0x0000000403027211 */ /* 0x000fc800078fe2ff */
[----:B-1----:R-:W-:Y:S01]  /*1370*/  IMNMX R7, R0, R2, PT ;  /* 0x0000000200077217 */ /* 0x002fe20003800200 */
[----:B------:R-:W-:Y:S01]  /*1380*/  IMAD.MOV.U32 R2, RZ, RZ, RZ ;  /* 0x000000ffff027224 */ /* 0x000fe200078e00ff */
[----:B------:R-:W-:Y:S02]  /*1390*/  IADD3 R0, -R11, RZ, RZ ;  /* 0x000000ff0b007210 */ /* 0x000fe40007ffe1ff */
[----:B------:R-:W-:-:S03]  /*13a0*/  ISETP.GE.AND P0, PT, R7, 0x1, PT ;  /* 0x000000010700780c */ /* 0x000fc60003f06270 */
[----:B------:R-:W-:-:S05]  /*13b0*/  IMAD R16, R0, c[0x0][0x548], R5 ;  /* 0x0001520000107a24 */ /* 0x000fca00078e0205 */
[----:B------:R1:W-:Y:S05]  /*13c0*/  STL [R1+0x68], R16 ;  /* 0x0000681001007387 */ /* 0x0003ea0000100800 */
        /* <DEDUP_REMOVED lines=32> */
.L_x_2678:
[----:B------:R-:W-:Y:S05]  /*15d0*/  BSYNC B0 ;  /* 0x0000000000007941 */ /* 0x000fea0003800000 */
.L_x_2677:
[----:B------:R-:W-:Y:S01]  /*15e0*/  LOP3.LUT R0, R12, 0xffff, RZ, 0xc0, !PT ;  /* 0x0000ffff0c007812 */ /* 0x000fe200078ec0ff */
[----:B------:R-:W-:Y:S01]  /*15f0*/  CS2R R128, SRZ ;  /* 0x0000000000807805 */ /* 0x000fe2000001ff00 */
[----:B------:R-:W-:Y:S01]  /*1600*/  CS2R R12, SRZ ;  /* 0x00000000000c7805 */ /* 0x000fe2000001ff00 */
        /* <DEDUP_REMOVED lines=70> */
[----:B--2---:R-:W2:Y:S01]  /*1a70*/  S2R R3, SR_TID.X ;  /* 0x0000000000037919 */ /* 0x004ea20000002100 */
[----:B------:R-:W-:-:S03]  /*1a80*/  ISETP.NE.U32.AND P0, PT, RZ, c[0x0][0x340], PT ;  /* 0x0000d000ff007a0c */ /* 0x000fc60003f05070 */
[----:B------:R-:W3:Y:S01]  /*1a90*/  LDL R12, [R1] ;  /* 0x00000000010c7983 */ /* 0x000ee20000100800 */
[----:B------:R-:W-:-:S03]  /*1aa0*/  ISETP.NE.AND.EX P0, PT, RZ, c[0x0][0x344], PT, P0 ;  /* 0x0000d100ff007a0c */ /* 0x000fc60003f05300 */
[----:B------:R-:W4:Y:S04]  /*1ab0*/  LDL R10, [R1+0x20] ;  /* 0x00002000010a7983 */ /* 0x000f280000100800 */
[----:B------:R-:W4:Y:S04]  /*1ac0*/  LDL R9, [R1+0x1c] ;  /* 0x00001c0001097983 */ /* 0x000f280000100800 */
[----:B------:R-:W4:Y:S02]  /*1ad0*/  LDL R8, [R1+0x18] ;  /* 0x0000180001087983 */ /* 0x000f240000100800 */
[----:B------:R-:W-:Y:S01]  /*1ae0*/  @P0 IMAD.MOV.U32 R2, RZ, RZ, 0x4 ;  /* 0x00000004ff020424 */ /* 0x000fe200078e00ff */
[----:B--2---:R-:W-:-:S02]  /*1af0*/  SHF.R.S32.HI R4, RZ, 0x1f, R3 ;  /* 0x0000001fff047819 */ /* 0x004fc40000011403 */
[----:B------:R-:W-:Y:S02]  /*1b00*/  SHF.R.S32.HI R5, RZ, 0x1f, R3 ;  /* 0x0000001fff057819 */ /* 0x000fe40000011403 */
[-C--:B------:R-:W-:Y:S02]  /*1b10*/  LEA.HI R4, R4, R3.reuse, RZ, 0x3 ;  /* 0x0000000304047211 */ /* 0x080fe400078f18ff */
[----:B------:R-:W-:Y:S02]  /*1b20*/  LEA.HI R5, R5, R3, RZ, 0x3 ;  /* 0x0000000305057211 */ /* 0x000fe400078f18ff */
[----:B------:R-:W-:Y:S02]  /*1b30*/  LOP3.LUT R4, R4, 0xfffffff8, RZ, 0xc0, !PT ;  /* 0xfffffff804047812 */ /* 0x000fe400078ec0ff */
[----:B------:R-:W-:-:S03]  /*1b40*/  SHF.R.S32.HI R5, RZ, 0x3, R5 ;  /* 0x00000003ff057819 */ /* 0x000fc60000011405 */
[----:B------:R-:W-:Y:S02]  /*1b50*/  IMAD.IADD R4, R3, 0x1, -R4 ;  /* 0x0000000103047824 */ /* 0x000fe400078e0a04 */
[----:B------:R-:W-:-:S05]  /*1b60*/  @P0 IMAD.WIDE R2, R11, R2, c[0x0][0x340] ;  /* 0x0000d0000b020625 */ /* 0x000fca00078e0202 */
[----:B------:R2:W5:Y:S01]  /*1b70*/  @P0 LDG.E R14, [R2.64] ;  /* 0x00000006020e0981 */ /* 0x000562000c1e1900 */
[----:B------:R-:W-:Y:S02]  /*1b80*/  SHF.R.S32.HI R15, RZ, 0x1f, R16 ;  /* 0x0000001fff0f7819 */ /* 0x000fe40000011410 */
[----:B------:R-:W-:-:S03]  /*1b90*/  LEA R4, R4, R5, 0x5 ;  /* 0x0000000504047211 */ /* 0x000fc600078e28ff */
[----:B------:R-:W-:Y:S02]  /*1ba0*/  IMAD R0, R15, c[0x0][0x1b8], RZ ;  /* 0x00006e000f007a24 */ /* 0x000fe400078e02ff */
[----:B------:R-:W-:Y:S01]  /*1bb0*/  IMAD.IADD R4, R17, 0x1, R4 ;  /* 0x0000000111047824 */ /* 0x000fe200078e0204 */
[----:B------:R-:W-:Y:S01]  /*1bc0*/  SHF.R.S32.HI R6, RZ, 0x1f, R11 ;  /* 0x0000001fff067819 */ /* 0x000fe2000001140b */
[----:B------:R-:W-:Y:S02]  /*1bd0*/  IMAD R5, R16, c[0x0][0x1bc], R0 ;  /* 0x00006f0010057a24 */ /* 0x000fe400078e0200 */
[----:B------:R-:W-:-:S04]  /*1be0*/  @P3 IMAD.HI.U32 R7, R4, c[0x0][0x2c8], RZ ;  /* 0x0000b20004073a27 */ /* 0x000fc800078e00ff */
[----:B------:R-:W-:Y:S01]  /*1bf0*/  IMAD.MOV.U32 R0, RZ, RZ, R4 ;  /* 0x000000ffff007224 */ /* 0x000fe200078e0004 */
[----:B------:R-:W-:Y:S01]  /*1c00*/  @P3 SHF.R.U32.HI R0, RZ, c[0x0][0x2cc], R7 ;  /* 0x0000b300ff003a19 */ /* 0x000fe20000011607 */
[----:B--2---:R-:W-:-:S05]  /*1c10*/  IMAD.WIDE.U32 R2, R16, c[0x0][0x1b8], RZ ;  /* 0x00006e0010027a25 */ /* 0x004fca00078e00ff */
[----:B------:R-:W-:Y:S01]  /*1c20*/  IADD3 R3, R3, R5, RZ ;  /* 0x0000000503037210 */ /* 0x000fe20007ffe0ff */
[----:B------:R-:W-:Y:S01]  /*1c30*/  IMAD R5, R6, c[0x0][0x1c0], RZ ;  /* 0x0000700006057a24 */ /* 0x000fe200078e02ff */
[----:B------:R-:W-:-:S03]  /*1c40*/  SHF.R.S32.HI R7, RZ, 0x1f, R0 ;  /* 0x0000001fff077819 */ /* 0x000fc60000011400 */
[C---:B------:R-:W-:Y:S02]  /*1c50*/  IMAD R6, R11.reuse, c[0x0][0x1c4], R5 ;  /* 0x000071000b067a24 */ /* 0x040fe400078e0205 */
[----:B------:R-:W-:Y:S02]  /*1c60*/  IMAD.MOV R5, RZ, RZ, -R0 ;  /* 0x000000ffff057224 */ /* 0x000fe400078e0a00 */
[----:B------:R-:W-:-:S04]  /*1c70*/  IMAD.WIDE.U32 R2, R11, c[0x0][0x1c0], R2 ;  /* 0x000070000b027a25 */ /* 0x000fc800078e0002 */
[----:B------:R-:W-:Y:S02]  /*1c80*/  IMAD R4, R5, c[0x0][0x2c4], R4 ;  /* 0x0000b10005047a24 */ /* 0x000fe400078e0204 */
[----:B------:R-:W-:Y:S02]  /*1c90*/  IMAD.IADD R3, R3, 0x1, R6 ;  /* 0x0000000103037824 */ /* 0x000fe400078e0206 */
        /* <DEDUP_REMOVED lines=9> */
[----:B------:R-:W-:Y:S02]  /*1d30*/  LEA R13, P1, R2, c[0x0][0x160], 0x1 ;  /* 0x00005800020d7a11 */ /* 0x000fe400078208ff */
[----:B------:R-:W-:Y:S02]  /*1d40*/  IADD3 R139, R252, -0x1, RZ ;  /* 0xfffffffffc8b7810 */ /* 0x000fe40007ffe0ff */
[----:B------:R-:W-:Y:S02]  /*1d50*/  LEA.HI.X R5, R2, c[0x0][0x164], R0, 0x1, P1 ;  /* 0x0000590002057a11 */ /* 0x000fe400008f0c00 */
[----:B---3--:R-:W-:Y:S02]  /*1d60*/  ISETP.GE.AND P6, PT, R12, c[0x0][0x198], PT ;  /* 0x000066000c007a0c */ /* 0x008fe40003fc6270 */
[----:B----4-:R-:W-:Y:S02]  /*1d70*/  ISETP.GE.AND P5, PT, R10, c[0x0][0x198], PT ;  /* 0x000066000a007a0c */ /* 0x010fe40003fa6270 */
[----:B------:R-:W-:-:S02]  /*1d80*/  ISETP.GE.AND P4, PT, R9, c[0x0][0x198], PT ;  /* 0x0000660009007a0c */ /* 0x000fc40003f86270 */
[----:B------:R-:W-:Y:S02]  /*1d90*/  ISETP.GE.AND P3, PT, R8, c[0x0][0x198], PT ;  /* 0x0000660008007a0c */ /* 0x000fe40003f66270 */
[----:B------:R-:W-:Y:S01]  /*1da0*/  @!P0 MOV R14, R11 ;  /* 0x0000000b000e8202 */ /* 0x000fe20000000f00 */
[----:B------:R-:W-:Y:S08]  /*1db0*/  BRA.DIV ~URZ, `(.L_x_2680) ;  /* 0x00012a927f007947 */ /* 0x000ff0000b800000 */
[----:B------:R2:W3:Y:S02]  /*1dc0*/  SHFL.IDX PT, R4, R5, RZ, 0x181f ;  /* 0x00181fff05047589 */ /* 0x0004e400000e0000 */
.L_x_2732:
[----:B------:R-:W-:Y:S05]  /*1dd0*/  BRA.DIV ~URZ, `(.L_x_2681) ;  /* 0x00012ae27f007947 */ /* 0x000fea000b800000 */
[----:B------:R4:W1:Y:S02]  /*1de0*/  SHFL.IDX PT, R0, R13, RZ, 0x181f ;  /* 0x00181fff0d007589 */ /* 0x00086400000e0000 */
.L_x_2733:
[----:B--2---:R-:W2:Y:S04]  /*1df0*/  LDL R3, [R1+0x74] ;  /* 0x0000740001037983 */ /* 0x004ea80000100800 */
[----:B------:R-:W4:Y:S01]  /*1e00*/  S2R R6, SR_TID.X ;  /* 0x0000000000067919 */ /* 0x000f220000002100 */
[----:B-1----:R-:W-:-:S04]  /*1e10*/  IMAD.MOV.U32 R16, RZ, RZ, c[0x0][0x2c4] ;  /* 0x0000b100ff107624 */ /* 0x002fc800078e00ff */
[----:B------:R-:W-:Y:S01]  /*1e20*/  IMAD R16, R16, c[0x0][0x168], RZ ;  /* 0x00005a0010107a24 */ /* 0x000fe200078e02ff */
[----:B----4-:R-:W-:-:S04]  /*1e30*/  SHF.R.S32.HI R2, RZ, 0x1f, R6 ;  /* 0x0000001fff027819 */ /* 0x010fc80000011406 */
[----:B------:R-:W-:-:S04]  /*1e40*/  LEA.HI R2, R2, R6, RZ, 0x3 ;  /* 0x0000000602027211 */ /* 0x000fc800078f18ff */
[----:B------:R-:W-:Y:S01]  /*1e50*/  SHF.R.S32.HI R2, RZ, 0x3, R2 ;  /* 0x00000003ff027819 */ /* 0x000fe20000011402 */
[----:B------:R-:W-:Y:S04]  /*1e60*/  BSSY B0, `(.L_x_2682) ;  /* 0x000001b000007945 */ /* 0x000fe80003800000 */
[----:B--2---:R-:W-:-:S05]  /*1e70*/  IMAD.IADD R12, R2, 0x1, R3 ;  /* 0x00000001020c7824 */ /* 0x004fca00078e0203 */
[----:B------:R-:W-:-:S13]  /*1e80*/  ISETP.GE.AND P0, PT, R12, R16, PT ;  /* 0x000000100c00720c */ /* 0x000fda0003f06270 */
[----:B------:R-:W-:Y:S05]  /*1e90*/  @P0 BRA `(.L_x_2683) ;  /* 0x0000017000000947 */ /* 0x000fea0003800000 */
[----:B------:R-:W2:Y:S04]  /*1ea0*/  LDL R6, [R1] ;  /* 0x0000000001067983 */ /* 0x000ea80000100800 */
[----:B------:R-:W4:Y:S04]  /*1eb0*/  LDL R2, [R1+0x20] ;  /* 0x0000200001027983 */ /* 0x000f280000100800 */
[----:B---3--:R-:W3:Y:S04]  /*1ec0*/  LDL R7, [R1+0x104] ;  /* 0x0001040001077983 */ /* 0x008ee80000100800 */
[----:B------:R-:W3:Y:S04]  /*1ed0*/  LDL R3, [R1+0x100] ;  /* 0x0001000001037983 */ /* 0x000ee80000100800 */
[----:B------:R-:W3:Y:S04]  /*1ee0*/  LDL R19, [R1+0x1c] ;  /* 0x00001c0001137983 */ /* 0x000ee80000100800 */
[----:B------:R-:W3:Y:S04]  /*1ef0*/  LDL R17, [R1+0x18] ;  /* 0x0000180001117983 */ /* 0x000ee80000100800 */
[----:B------:R-:W3:Y:S04]  /*1f00*/  LDL R20, [R1+0xfc] ;  /* 0x0000fc0001147983 */ /* 0x000ee80000100800 */
[----:B------:R-:W3:Y:S01]  /*1f10*/  LDL R18, [R1+0xf8] ;  /* 0x0000f80001127983 */ /* 0x000ee20000100800 */
[----:B--2---:R-:W-:-:S02]  /*1f20*/  LEA R10, P0, R6, R0, 0x1 ;  /* 0x00000000060a7211 */ /* 0x004fc400078008ff */
[----:B----4-:R-:W-:Y:S02]  /*1f30*/  LEA R8, P2, R2, R0, 0x1 ;  /* 0x0000000002087211 */ /* 0x010fe400078408ff */
[-C--:B---3--:R-:W-:Y:S02]  /*1f40*/  LEA.HI.X R11, R6, R4.reuse, R7, 0x1, P0 ;  /* 0x00000004060b7211 */ /* 0x088fe400000f0c07 */
[----:B------:R-:W-:-:S03]  /*1f50*/  LEA.HI.X R9, R2, R4, R3, 0x1, P2 ;  /* 0x0000000402097211 */ /* 0x000fc600010f0c03 */
[----:B------:R-:W-:Y:S01]  /*1f60*/  @!PT LDS RZ, [RZ] ;  /* 0x00000000fffff984 */ /* 0x000fe20000000800 */
[----:B------:R-:W-:Y:S01]  /*1f70*/  @!PT LDS RZ, [RZ] ;  /* 0x00000000fffff984 */ /* 0x000fe20000000800 */
[----:B------:R-:W-:Y:S01]  /*1f80*/  @!PT LDS RZ, [RZ] ;  /* 0x00000000fffff984 */ /* 0x000fe20000000800 */
[----:B------:R1:W-:Y:S01]  /*1f90*/  LDGSTS.E.BYPASS.LTC128B.128 [R251+0x18100], [R10.64], !P6 ;  /* 0x181000000afb7fae */ /* 0x0003e2000f101d46 */
[----:B------:R-:W-:-:S03]  /*1fa0*/  LEA R6, P1, R19, R0, 0x1 ;  /* 0x0000000013067211 */ /* 0x000fc600078208ff */
[----:B------:R1:W-:Y:S01]  /*1fb0*/  LDGSTS.E.BYPASS.LTC128B.128 [R251+0x1c100], [R8.64], !P5 ;  /* 0x1c10000008fb7fae */ /* 0x0003e2000e901d46 */
[----:B------:R-:W-:Y:S02]  /*1fc0*/  LEA R2, P0, R17, R0, 0x1 ;  /* 0x0000000011027211 */ /* 0x000fe400078008ff */
[-C--:B------:R-:W-:Y:S02]  /*1fd0*/  LEA.HI.X R7, R19, R4.reuse, R20, 0x1, P1 ;  /* 0x0000000413077211 */ /* 0x080fe400008f0c14 */
[----:B------:R-:W-:-:S03]  /*1fe0*/  LEA.HI.X R3, R17, R4, R18, 0x1, P0 ;  /* 0x0000000411037211 */ /* 0x000fc600000f0c12 */
[----:B------:R1:W-:Y:S04]  /*1ff0*/  LDGSTS.E.BYPASS.LTC128B.128 [R251+0x20100], [R6.64], !P4 ;  /* 0x2010000006fb7fae */ /* 0x0003e8000e101d46 */
[----:B------:R1:W-:Y:S02]  /*2000*/  LDGSTS.E.BYPASS.LTC128B.128 [R251+0x24100], [R2.64], !P3 ;  /* 0x2410000002fb7fae */ /* 0x0003e4000d901d46 */
.L_x_2683:
[----:B------:R-:W-:Y:S05]  /*2010*/  BSYNC B0 ;  /* 0x0000000000007941 */ /* 0x000fea0003800000 */
.L_x_2682:
[----:B------:R-:W-:Y:S05]  /*2020*/  BRA.DIV ~URZ, `(.L_x_2684) ;  /* 0x000128f27f007947 */ /* 0x000fea000b800000 */
[----:B---3--:R2:W3:Y:S04]  /*2030*/  SHFL.IDX PT, R4, R5, 0x1, 0x181f ;  /* 0x00381f0005047f89 */ /* 0x0084e800000e0000 */
[----:B------:R2:W4:Y:S02]  /*2040*/  SHFL.IDX PT, R0, R13, 0x1, 0x181f ;  /* 0x00381f000d007f89 */ /* 0x00052400000e0000 */
.L_x_2734:
[----:B-1----:R-:W-:Y:S01]  /*2050*/  IADD3 R2, R12, 0x20, RZ ;  /* 0x000000200c027810 */ /* 0x002fe20007ffe0ff */
[----:B------:R-:W-:Y:S03]  /*2060*/  BSSY B0, `(.L_x_2685) ;  /* 0x000001a000007945 */ /* 0x000fe60003800000 */
[----:B------:R-:W-:-:S13]  /*2070*/  ISETP.GE.AND P0, PT, R2, R16, PT ;  /* 0x000000100200720c */ /* 0x000fda0003f06270 */
[----:B------:R-:W-:Y:S05]  /*2080*/  @P0 BRA `(.L_x_2686) ;  /* 0x0000017000000947 */ /* 0x000fea0003800000 */
[----:B--2---:R-:W2:Y:S04]  /*2090*/  LDL R6, [R1] ;  /* 0x0000000001067983 */ /* 0x004ea80000100800 */
[----:B----4-:R-:W4:Y:S04]  /*20a0*/  LDL R7, [R1+0x104] ;  /* 0x0001040001077983 */ /* 0x010f280000100800 */
[----:B---3--:R-:W3:Y:S04]  /*20b0*/  LDL R3, [R1+0x20] ;  /* 0x0000200001037983 */ /* 0x008ee80000100800 */
[----:B------:R-:W3:Y:S04]  /*20c0*/  LDL R19, [R1+0x1c] ;  /* 0x00001c0001137983 */ /* 0x000ee80000100800 */
[----:B------:R-:W3:Y:S04]  /*20d0*/  LDL R17, [R1+0x18] ;  /* 0x0000180001117983 */ /* 0x000ee80000100800 */
[----:B------:R-:W3:Y:S04]  /*20e0*/  LDL R21, [R1+0x100] ;  /* 0x0001000001157983 */ /* 0x000ee80000100800 */
[----:B------:R-:W3:Y:S04]  /*20f0*/  LDL R20, [R1+0xfc] ;  /* 0x0000fc0001147983 */ /* 0x000ee80000100800 */
[----:B------:R-:W3:Y:S01]  /*2100*/  LDL R18, [R1+0xf8] ;  /* 0x0000f80001127983 */ /* 0x000ee20000100800 */
[----:B--2---:R-:W-:-:S04]  /*2110*/  LEA R10, P0, R6, R0, 0x1 ;  /* 0x00000000060a7211 */ /* 0x004fc800078008ff */
[----:B----4-:R-:W-:Y:S02]  /*2120*/  LEA.HI.X R11, R6, R4, R7, 0x1, P0 ;  /* 0x00000004060b7211 */ /* 0x010fe400000f0c07 */
[----:B---3--:R-:W-:-:S03]  /*2130*/  LEA R8, P2, R3, R0, 0x1 ;  /* 0x0000000003087211 */ /* 0x008fc600078408ff */
[----:B------:R-:W-:Y:S01]  /*2140*/  @!PT LDS RZ, [RZ] ;  /* 0x00000000fffff984 */ /* 0x000fe20000000800 */
[----:B------:R-:W-:Y:S01]  /*2150*/  @!PT LDS RZ, [RZ] ;  /* 0x00000000fffff984 */ /* 0x000fe20000000800 */
[----:B------:R-:W-:Y:S01]  /*2160*/  @!PT LDS RZ, [RZ] ;  /* 0x00000000fffff984 */ /* 0x000fe20000000800 */
[----:B------:R1:W-:Y:S01]  /*2170*/  LDGSTS.E.BYPASS.LTC128B.128 [R251+0x19100], [R10.64], !P6 ;  /* 0x191000000afb7fae */ /* 0x0003e2000f101d46 */
[-C--:B------:R-:W-:Y:S02]  /*2180*/  LEA R6, P1, R19, R0.reuse, 0x1 ;  /* 0x0000000013067211 */ /* 0x080fe400078208ff */
[----:B------:R-:W-:Y:S02]  /*2190*/  LEA R2, P0, R17, R0, 0x1 ;  /* 0x0000000011027211 */ /* 0x000fe400078008ff */
[-C--:B------:R-:W-:Y:S02]  /*21a0*/  LEA.HI.X R9, R3, R4.reuse, R21, 0x1, P2 ;  /* 0x0000000403097211 */ /* 0x080fe400010f0c15 */
[----:B------:R-:W-:-:S03]  /*21b0*/  LEA.HI.X R7, R19, R4, R20, 0x1, P1 ;  /* 0x0000000413077211 */ /* 0x000fc600008f0c14 */
[----:B------:R1:W-:Y:S01]  /*21c0*/  LDGSTS.E.BYPASS.LTC128B.128 [R251+0x1d100], [R8.64], !P5 ;  /* 0x1d10000008fb7fae */ /* 0x0003e2000e901d46 */
[----:B------:R-:W-:-:S03]  /*21d0*/  LEA.HI.X R3, R17, R4, R18, 0x1, P0 ;  /* 0x0000000411037211 */ /* 0x000fc600000f0c12 */
[----:B------:R1:W-:Y:S04]  /*21e0*/  LDGSTS.E.BYPASS.LTC128B.128 [R251+0x21100], [R6.64], !P4 ;  /* 0x2110000006fb7fae */ /* 0x0003e8000e101d46 */
[----:B------:R1:W-:Y:S02]  /*21f0*/  LDGSTS.E.BYPASS.LTC128B.128 [R251+0x25100], [R2.64], !P3 ;  /* 0x2510000002fb7fae */ /* 0x0003e4000d901d46 */
.L_x_2686:
[----:B------:R-:W-:Y:S05]  /*2200*/  BSYNC B0 ;  /* 0x0000000000007941 */ /* 0x000fea0003800000 */
.L_x_2685:
[----:B------:R-:W-:Y:S05]  /*2210*/  BRA.DIV ~URZ, `(.L_x_2687) ;  /* 0x000127e27f007947 */ /* 0x000fea000b800000 */
[----:B---3--:R3:W1:Y:S02]  /*2220*/  SHFL.IDX PT, R4, R5, 0x2, 0x181f ;  /* 0x00581f0005047f89 */ /* 0x00866400000e0000 */
.L_x_2735:
[----:B------:R-:W-:Y:S05]  /*2230*/  BRA.DIV ~URZ, `(.L_x_2688) ;  /* 0x000128427f007947 */ /* 0x000fea000b800000 */
[----:B----4-:R4:W2:Y:S02]  /*2240*/  SHFL.IDX PT, R0, R13, 0x2, 0x181f ;  /* 0x00581f000d007f89 */ /* 0x0108a400000e0000 */
.L_x_2736:
[----:B-1----:R-:W-:Y:S01]  /*2250*/  IADD3 R2, R12, 0x40, RZ ;  /* 0x000000400c027810 */ /* 0x002fe20007ffe0ff */
[----:B------:R-:W-:Y:S03]  /*2260*/  BSSY B0, `(.L_x_2689) ;  /* 0x000001a000007945 */ /* 0x000fe60003800000 */
[----:B------:R-:W-:-:S13]  /*2270*/  ISETP.GE.AND P0, PT, R2, R16, PT ;  /* 0x000000100200720c */ /* 0x000fda0003f06270 */
[----:B------:R-:W-:Y:S05]  /*2280*/  @P0 BRA `(.L_x_2690) ;  /* 0x0000017000000947 */ /* 0x000fea0003800000 */
[----:B---3--:R-:W3:Y:S04]  /*2290*/  LDL R6, [R1] ;  /* 0x0000000001067983 */ /* 0x008ee80000100800 */
[----:B----4-:R-:W4:Y:S04]  /*22a0*/  LDL R7, [R1+0x104] ;  /* 0x0001040001077983 */ /* 0x010f280000100800 */
[----:B--2---:R-:W2:Y:S04]  /*22b0*/  LDL R3, [R1+0x20] ;  /* 0x0000200001037983 */ /* 0x004ea80000100800 */
[----:B------:R-:W2:Y:S04]  /*22c0*/  LDL R19, [R1+0x1c] ;  /* 0x00001c0001137983 */ /* 0x000ea80000100800 */
[----:B------:R-:W2:Y:S04]  /*22d0*/  LDL R17, [R1+0x18] ;  /* 0x0000180001117983 */ /* 0x000ea80000100800 */
[----:B------:R-:W2:Y:S04]  /*22e0*/  LDL R21, [R1+0x100] ;  /* 0x0001000001157983 */ /* 0x000ea80000100800 */
[----:B------:R-:W2:Y:S04]  /*22f0*/  LDL R20, [R1+0xfc] ;  /* 0x0000fc0001147983 */ /* 0x000ea80000100800 */
[----:B------:R-:W2:Y:S01]  /*2300*/  LDL R18, [R1+0xf8] ;  /* 0x0000f80001127983 */ /* 0x000ea20000100800 */
[----:B---3--:R-:W-:-:S04]  /*2310*/  LEA R10, P0, R6, R0, 0x1 ;  /* 0x00000000060a7211 */ /* 0x008fc800078008ff */
[----:B----4-:R-:W-:Y:S02]  /*2320*/  LEA.HI.X R11, R6, R4, R7, 0x1, P0 ;  /* 0x00000004060b7211 */ /* 0x010fe400000f0c07 */
[----:B--2---:R-:W-:-:S03]  /*2330*/  LEA R8, P2, R3, R0, 0x1 ;  /* 0x0000000003087211 */ /* 0x004fc600078408ff */
        /* <DEDUP_REMOVED lines=12> */
.L_x_2690:
[----:B------:R-:W-:Y:S05]  /*2400*/  BSYNC B0 ;  /* 0x0000000000007941 */ /* 0x000fea0003800000 */
.L_x_2689:
[----:B------:R-:W-:Y:S05]  /*2410*/  BRA.DIV ~URZ, `(.L_x_2691) ;  /* 0x000126d27f007947 */ /* 0x000fea000b800000 */
[----:B------:R1:W3:Y:S04]  /*2420*/  SHFL.IDX PT, R4, R5, 0x3, 0x181f ;  /* 0x00781f0005047f89 */ /* 0x0002e800000e0000 */
[----:B--2---:R1:W2:Y:S02]  /*2430*/  SHFL.IDX PT, R0, R13, 0x3, 0x181f ;  /* 0x00781f000d007f89 */ /* 0x0042a400000e0000 */
.L_x_2737:
[----:B----4-:R-:W4:Y:S04]  /*2440*/  LDL R20, [R1] ;  /* 0x0000000001147983 */ /* 0x010f280000100800 */
[----:B---3--:R-:W3:Y:S04]  /*2450*/  LDL R21, [R1+0x104] ;  /* 0x0001040001157983 */ /* 0x008ee80000100800 */
[----:B--2---:R-:W2:Y:S04]  /*2460*/  LDL R28, [R1+0x20] ;  /* 0x00002000011c7983 */ /* 0x004ea80000100800 */
[----:B------:R-:W2:Y:S04]  /*2470*/  LDL R19, [R1+0x100] ;  /* 0x0001000001137983 */ /* 0x000ea80000100800 */
[----:B------:R-:W2:Y:S04]  /*2480*/  LDL R45, [R1+0x1c] ;  /* 0x00001c00012d7983 */ /* 0x000ea80000100800 */
[----:B------:R-:W2:Y:S04]  /*2490*/  LDL R18, [R1+0xfc] ;  /* 0x0000fc0001127983 */ /* 0x000ea80000100800 */
[----:B------:R-:W2:Y:S04]  /*24a0*/  LDL R44, [R1+0x18] ;  /* 0x00001800012c7983 */ /* 0x000ea80000100800 */
[----:B------:R-:W2:Y:S01]  /*24b0*/  LDL R17, [R1+0xf8] ;  /* 0x0000f80001117983 */ /* 0x000ea20000100800 */
[----:B-1----:R-:W-:-:S04]  /*24c0*/  IADD3 R2, R12, 0x60, RZ ;  /* 0x000000600c027810 */ /* 0x002fc80007ffe0ff */
[----:B------:R-:W-:Y:S01]  /*24d0*/  ISETP.GE.AND P0, PT, R2, R16, PT ;  /* 0x000000100200720c */ /* 0x000fe20003f06270 */
[----:B------:R-:W1:Y:S01]  /*24e0*/  S2R R5, SR_TID.X ;  /* 0x0000000000057919 */ /* 0x000e620000002100 */
[----:B-----5:R-:W-:-:S05]  /*24f0*/  IMAD.WIDE.U32 R148, R14, c[0x0][0x2b0], RZ ;  /* 0x0000ac000e947a25 */ /* 0x020fca00078e00ff */
[----:B------:R2:W-:Y:S01]  /*2500*/  STL.64 [R1+0x48], R148 ;  /* 0x0000489401007387 */ /* 0x0005e20000100a00 */
[--C-:B-1----:R-:W-:Y:S02]  /*2510*/  SHF.R.S32.HI R22, RZ, 0x1f, R5.reuse ;  /* 0x0000001fff167819 */ /* 0x102fe40000011405 */
[----:B------:R-:W-:Y:S02]  /*2520*/  SHF.R.S32.HI R24, RZ, 0x1f, R5 ;  /* 0x0000001fff187819 */ /* 0x000fe40000011405 */
[-C--:B------:R-:W-:Y:S02]  /*2530*/  LEA.HI R22, R22, R5.reuse, RZ, 0x3 ;  /* 0x0000000516167211 */ /* 0x080fe400078f18ff */
[----:B------:R-:W-:Y:S02]  /*2540*/  LEA.HI R24, R24, R5, RZ, 0x3 ;  /* 0x0000000518187211 */ /* 0x000fe400078f18ff */
[----:B------:R-:W-:Y:S02]  /*2550*/  LOP3.LUT R22, R22, 0xfffffff8, RZ, 0xc0, !PT ;  /* 0xfffffff816167812 */ /* 0x000fe400078ec0ff */
[----:B------:R-:W-:-:S03]  /*2560*/  SHF.R.S32.HI R24, RZ, 0x3, R24 ;  /* 0x00000003ff187819 */ /* 0x000fc60000011418 */
[----:B------:R-:W-:-:S04]  /*2570*/  IMAD.IADD R22, R5, 0x1, -R22 ;  /* 0x0000000105167824 */ /* 0x000fc800078e0a16 */
[----:B------:R-:W-:Y:S01]  /*2580*/  IMAD R137, R22, 0x20, R24 ;  /* 0x0000002016897824 */ /* 0x000fe200078e0218 */
[----:B----4-:R-:W-:-:S04]  /*2590*/  @!P0 LEA R10, P1, R20, R0, 0x1 ;  /* 0x00000000140a8211 */ /* 0x010fc800078208ff */
[----:B---3--:R-:W-:Y:S02]  /*25a0*/  @!P0 LEA.HI.X R11, R20, R4, R21, 0x1, P1 ;  /* 0x00000004140b8211 */ /* 0x008fe400008f0c15 */
[----:B--2---:R-:W-:-:S03]  /*25b0*/  @!P0 LEA R8, P1, R28, R0, 0x1 ;  /* 0x000000001c088211 */ /* 0x004fc600078208ff */
        /* <DEDUP_REMOVED lines=8> */
[----:B------:R-:W-:-:S03]  /*2640*/  @!P0 LEA R2, P1, R44, R0, 0x1 ;  /* 0x000000002c028211 */ /* 0x000fc600078208ff */
[----:B------:R1:W-:Y:S01]  /*2650*/  @!P0 LDGSTS.E.BYPASS.LTC128B.128 [R251+0x23100], [R6.64], !P4 ;  /* 0x2310000006fb8fae */ /* 0x0003e2000e101d46 */
[----:B------:R-:W-:-:S05]  /*2660*/  SHF.R.S32.HI R0, RZ, 0x1f, R14 ;  /* 0x0000001fff007819 */ /* 0x000fca000001140e */
[----:B------:R-:W-:-:S04]  /*2670*/  IMAD R0, R0, c[0x0][0x2b0], RZ ;  /* 0x0000ac0000007a24 */ /* 0x000fc800078e02ff */
[----:B------:R-:W-:-:S04]  /*2680*/  IMAD R0, R14, c[0x0][0x2b4], R0 ;  /* 0x0000ad000e007a24 */ /* 0x000fc800078e0200 */
[----:B------:R-:W-:-:S05]  /*2690*/  IMAD.IADD R145, R149, 0x1, R0 ;  /* 0x0000000195917824 */ /* 0x000fca00078e0200 */
[----:B------:R1:W-:Y:S01]  /*26a0*/  STL [R1+0x58], R145 ;  /* 0x0000589101007387 */ /* 0x0003e20000100800 */
[----:B------:R-:W-:-:S05]  /*26b0*/  @!P0 LEA.HI.X R3, R44, R4, R17, 0x1, P1 ;  /* 0x000000042c038211 */ /* 0x000fca00008f0c11 */
[----:B------:R1:W-:Y:S04]  /*26c0*/  @!P0 LDGSTS.E.BYPASS.LTC128B.128 [R251+0x27100], [R2.64], !P3 ;  /* 0x2710000002fb8fae */ /* 0x0003e8000d901d46 */
[----:B------:R-:W0:Y:S01]  /*26d0*/  LDGDEPBAR ;  /* 0x00000000000079af */ /* 0x000e220000000000 */
[----:B------:R-:W-:Y:S02]  /*26e0*/  WARPSYNC 0xffffffff ;  /* 0xffffffff00007948 */ /* 0x000fe40003800000 */
[----:B------:R-:W2:Y:S04]  /*26f0*/  LDL.LU R5, [R1+0x70] ;  /* 0x0000700001057983 */ /* 0x000ea80000300800 */
[----:B------:R-:W3:Y:S01]  /*2700*/  LDL R150, [R1+0x34] ;  /* 0x0000340001967983 */ /* 0x000ee20000100800 */
[----:B-1----:R-:W-:-:S02]  /*2710*/  IMAD.MOV.U32 R6, RZ, RZ, 0x60 ;  /* 0x00000060ff067424 */ /* 0x002fc400078e00ff */
[----:B------:R-:W-:Y:S01]  /*2720*/  IMAD.MOV.U32 R151, RZ, RZ, c[0x0][0x2b8] ;  /* 0x0000ae00ff977624 */ /* 0x000fe200078e00ff */
[----:B------:R-:W4:Y:S01]  /*2730*/  LDL R16, [R1+0x68] ;  /* 0x0000680001107983 */ /* 0x000f220000100800 */
[----:B------:R-:W-:Y:S02]  /*2740*/  IMAD.MOV.U32 R13, RZ, RZ, c[0x0][0x2ac] ;  /* 0x0000ab00ff0d7624 */ /* 0x000fe400078e00ff */
[----:B------:R-:W-:Y:S01]  /*2750*/  IMAD R138, R252, R6, -0x60 ;  /* 0xffffffa0fc8a7424 */ /* 0x000fe200078e0206 */
[----:B------:R-:W-:Y:S01]  /*2760*/  ISETP.NE.AND P1, PT, R151, 0x1, PT ;  /* 0x000000019700780c */ /* 0x000fe20003f25270 */
[----:B------:R-:W-:Y:S02]  /*2770*/  IMAD R13, R13, c[0x0][0x1d0], RZ ;  /* 0x000074000d0d7a24 */ /* 0x000fe400078e02ff */
[----:B------:R-:W-:-:S05]  /*2780*/  IMAD.IADD R2, R137, 0x1, R138 ;  /* 0x0000000189027824 */ /* 0x000fca00078e028a */
[----:B------:R-:W-:-:S04]  /*2790*/  ISETP.GE.AND P0, PT, R2, R13, PT ;  /* 0x0000000d0200720c */ /* 0x000fc80003f06270 */
[----:B------:R-:W-:Y:S01]  /*27a0*/  ISETP.GT.OR P0, PT, R137, 0x5f, P0 ;  /* 0x0000005f8900780c */ /* 0x000fe20000704670 */
[----:B------:R-:W-:Y:S01]  /*27b0*/  IMAD.MOV.U32 R14, RZ, RZ, RZ ;  /* 0x000000ffff0e7224 */ /* 0x000fe200078e00ff */
[----:B------:R-:W-:Y:S01]  /*27c0*/  BAR.SYNC.DEFER_BLOCKING 0x0 ;  /* 0x0000000000007b1d */ /* 0x000fe20000010000 */
[----:B---3--:R-:W-:Y:S01]  /*27d0*/  IMAD.IADD R2, R2, 0x1, R150 ;  /* 0x0000000102027824 */ /* 0x008fe200078e0296 */
[----:B--2---:R-:W-:-:S03]  /*27e0*/  LOP3.LUT R5, R5, 0xfffffffe, RZ, 0xc0, !PT ;  /* 0xfffffffe05057812 */ /* 0x004fc600078ec0ff */
[----:B------:R-:W-:Y:S01]  /*27f0*/  @P1 IMAD.HI.U32 R3, R2, c[0x0][0x2bc], RZ ;  /* 0x0000af0002031a27 */ /* 0x000fe200078e00ff */
[----:B------:R-:W-:-:S03]  /*2800*/  @P1 LOP3.LUT R5, R5, 0x1, RZ, 0xfc, !PT ;  /* 0x0000000105051812 */ /* 0x000fc600078efcff */
[----:B------:R-:W-:Y:S01]  /*2810*/  IMAD.MOV.U32 R0, RZ, RZ, R2 ;  /* 0x000000ffff007224 */ /* 0x000fe200078e0002 */
[----:B------:R-:W-:Y:S01]  /*2820*/  @P1 SHF.R.U32.HI R0, RZ, c[0x0][0x2c0], R3 ;  /* 0x0000b000ff001a19 */ /* 0x000fe20000011603 */
[----:B------:R1:W-:Y:S03]  /*2830*/  STL [R1+0x70], R5 ;  /* 0x0000700501007387 */ /* 0x0003e60000100800 */
[----:B------:R-:W-:-:S04]  /*2840*/  @!P0 IADD3 R3, P1, R0, R148, RZ ;  /* 0x0000009400038210 */ /* 0x000fc80007f3e0ff */
[----:B-1----:R-:W-:Y:S02]  /*2850*/  @!P0 LEA.HI.X.SX32 R5, R0, R145, 0x1, P1 ;  /* 0x0000009100058211 */ /* 0x002fe400008f0eff */
[----:B------:R-:W-:-:S04]  /*2860*/  @!P0 LEA R4, P1, R3, c[0x0][0x2a0], 0x2 ;  /* 0x0000a80003048a11 */ /* 0x000fc800078210ff */
[----:B------:R-:W-:-:S05]  /*2870*/  @!P0 LEA.HI.X R5, R3, c[0x0][0x2a4], R5, 0x2, P1 ;  /* 0x0000a90003058a11 */ /* 0x000fca00008f1405 */
[----:B------:R1:W2:Y:S01]  /*2880*/  @!P0 LDG.E R14, [R4.64] ;  /* 0x00000006040e8981 */ /* 0x0002a2000c1e1900 */
[----:B------:R-:W-:-:S04]  /*2890*/  IMAD.MOV R0, RZ, RZ, -R0 ;  /* 0x000000ffff007224 */ /* 0x000fc800078e0a00 */
[----:B------:R-:W-:-:S05]  /*28a0*/  IMAD R23, R0, c[0x0][0x2b8], R2 ;  /* 0x0000ae0000177a24 */ /* 0x000fca00078e0202 */
[----:B------:R-:W-:Y:S01]  /*28b0*/  SHF.R.S32.HI R10, RZ, 0x1f, R23 ;  /* 0x0000001fff0a7819 */ /* 0x000fe20000011417 */
[----:B------:R-:W-:-:S04]  /*28c0*/  IMAD.WIDE.U32 R2, R23, c[0x0][0x1e0], RZ ;  /* 0x0000780017027a25 */ /* 0x000fc800078e00ff */
[----:B------:R-:W-:-:S04]  /*28d0*/  IMAD R0, R10, c[0x0][0x1e0], RZ ;  /* 0x000078000a007a24 */ /* 0x000fc800078e02ff */
[----:B------:R-:W-:-:S04]  /*28e0*/  IMAD R0, R23, c[0x0][0x1e4], R0 ;  /* 0x0000790017007a24 */ /* 0x000fc800078e0200 */
[----:B------:R-:W-:Y:S02]  /*28f0*/  IMAD.IADD R3, R3, 0x1, R0 ;  /* 0x0000000103037824 */ /* 0x000fe400078e0200 */
[----:B------:R-:W-:Y:S02]  /*2900*/  IMAD R0, R15, c[0x0][0x1e8], RZ ;  /* 0x00007a000f007a24 */ /* 0x000fe400078e02ff */
[----:B----4-:R-:W-:-:S04]  /*2910*/  IMAD.WIDE.U32 R146, R16, c[0x0][0x1e8], RZ ;  /* 0x00007a0010927a25 */ /* 0x010fc800078e00ff */
[----:B------:R-:W-:-:S04]  /*2920*/  IMAD R0, R16, c[0x0][0x1ec], R0 ;  /* 0x00007b0010007a24 */ /* 0x000fc800078e0200 */
[----:B------:R-:W-:Y:S02]  /*2930*/  IMAD.IADD R144, R147, 0x1, R0 ;  /* 0x0000000193907824 */ /* 0x000fe400078e0200 */
[----:B------:R-:W-:Y:S02]  /*2940*/  IMAD.MOV.U32 R136, RZ, RZ, c[0x0][0x2ac] ;  /* 0x0000ab00ff887624 */ /* 0x000fe400078e00ff */
[----:B-1----:R-:W-:-:S04]  /*2950*/  IMAD R5, R252, -0x60, R6 ;  /* 0xffffffa0fc057824 */ /* 0x002fc800078e0206 */
[----:B------:R-:W-:-:S04]  /*2960*/  IMAD R136, R136, c[0x0][0x1d0], R5 ;  /* 0x0000740088887a24 */ /* 0x000fc800078e0205 */
[----:B------:R-:W-:Y:S02]  /*2970*/  IMAD.IADD R26, R136, 0x1, -R24 ;  /* 0x00000001881a7824 */ /* 0x000fe400078e0a18 */
[----:B------:R-:W-:Y:S01]  /*2980*/  IMAD.WIDE.U32 R24, R16, c[0x0][0x210], RZ ;  /* 0x0000840010187a25 */ /* 0x000fe200078e00ff */
[----:B------:R-:W-:Y:S03]  /*2990*/  STL [R1+0xc], R23 ;  /* 0x00000c1701007387 */ /* 0x000fe60000100800 */
[----:B------:R-:W-:Y:S02]  /*29a0*/  IMAD.SHL.U32 R141, R28, 0x2, RZ ;  /* 0x000000021c8d7824 */ /* 0x000fe400078e00ff */
[----:B------:R-:W-:Y:S01]  /*29b0*/  IMAD.SHL.U32 R142, R45, 0x2, RZ ;  /* 0x000000022d8e7824 */ /* 0x000fe200078e00ff */
[C---:B------:R-:W-:Y:S01]  /*29c0*/  SHF.L.U64.HI R132, R20.reuse, 0x1, R21 ;  /* 0x0000000114847819 */ /* 0x040fe20000010215 */
[----:B------:R-:W-:Y:S01]  /*29d0*/  IMAD.SHL.U32 R140, R20, 0x2, RZ ;  /* 0x00000002148c7824 */ /* 0x000fe200078e00ff */
[----:B------:R-:W-:-:S02]  /*29e0*/  SHF.L.U64.HI R133, R28, 0x1, R19 ;  /* 0x000000011c857819 */ /* 0x000fc40000010213 */
[----:B------:R-:W-:Y:S02]  /*29f0*/  SHF.L.U64.HI R134, R45, 0x1, R18 ;  /* 0x000000012d867819 */ /* 0x000fe40000010212 */
[----:B------:R-:W-:Y:S01]  /*2a00*/  IADD3 R227, R216, 0x20, RZ ;  /* 0x00000020d8e37810 */ /* 0x000fe20007ffe0ff */
[C---:B------:R-:W-:Y:S01]  /*2a10*/  IMAD.SHL.U32 R143, R44.reuse, 0x2, RZ ;  /* 0x000000022c8f7824 */ /* 0x040fe200078e00ff */
[----:B------:R-:W-:Y:S02]  /*2a20*/  SHF.L.U64.HI R135, R44, 0x1, R17 ;  /* 0x000000012c877819 */ /* 0x000fe40000010211 */
[----:B--2---:R-:W-:Y:S01]  /*2a30*/  SHF.R.S32.HI R12, RZ, 0x1f, R14 ;  /* 0x0000001fff0c7819 */ /* 0x004fe2000001140e */
[----:B------:R-:W-:-:S04]  /*2a40*/  IMAD.WIDE.U32 R2, R14, c[0x0][0x1f0], R2 ;  /* 0x00007c000e027a25 */ /* 0x000fc800078e0002 */
[----:B------:R-:W-:Y:S01]  /*2a50*/  IMAD R4, R12, c[0x0][0x1f0], RZ ;  /* 0x00007c000c047a24 */ /* 0x000fe200078e02ff */
[----:B------:R-:W-:-:S03]  /*2a60*/  IADD3 R0, P0, R2, R146, RZ ;  /* 0x0000009202007210 */ /* 0x000fc60007f1e0ff */
[----:B------:R-:W-:-:S05]  /*2a70*/  IMAD R4, R14, c[0x0][0x1f4], R4 ;  /* 0x00007d000e047a24 */ /* 0x000fca00078e0204 */
[----:B------:R-:W-:Y:S02]  /*2a80*/  IADD3.X R2, R144, R3, R4, P0, !PT ;  /* 0x0000000390027210 */ /* 0x000fe400007fe404 */
[----:B------:R-:W-:-:S04]  /*2a90*/  LEA R9, P0, R0, c[0x0][0x1c8], 0x1 ;  /* 0x0000720000097a11 */ /* 0x000fc800078008ff */
[----:B------:R-:W-:Y:S02]  /*2aa0*/  LEA.HI.X R13, R0, c[0x0][0x1cc], R2, 0x1, P0 ;  /* 0x00007300000d7a11 */ /* 0x000fe400000f0c02 */
[----:B------:R-:W1:Y:S01]  /*2ab0*/  SHFL.IDX PT, R0, R9, RZ, 0x181f ;  /* 0x00181fff09007589 */ /* 0x000e6200000e0000 */
[----:B------:R-:W-:-:S03]  /*2ac0*/  ISETP.GE.AND P0, PT, R26, 0x1, PT ;  /* 0x000000011a00780c */ /* 0x000fc60003f06270 */
[----:B------:R-:W2:Y:S04]  /*2ad0*/  SHFL.IDX PT, R2, R13, RZ, 0x181f ;  /* 0x00181fff0d027589 */ /* 0x000ea800000e0000 */
[----:B------:R-:W3:Y:S06]  /*2ae0*/  SHFL.IDX PT, R8, R9, 0x1, 0x181f ;  /* 0x00381f0009087f89 */ /* 0x000eec00000e0000 */
[----:B------:R-:W-:-:S02]  /*2af0*/  @P0 ISETP.GE.AND P3, PT, R20, c[0x0][0x1d4], PT ;  /* 0x0000750014000a0c */ /* 0x000fc40003f66270 */
[----:B------:R-:W-:Y:S01]  /*2b00*/  @P0 ISETP.GE.AND P4, PT, R28, c[0x0][0x1d4], PT ;  /* 0x000075001c000a0c */ /* 0x000fe20003f86270 */
[----:B------:R-:W4:Y:S01]  /*2b10*/  SHFL.IDX PT, R11, R13, 0x1, 0x181f ;  /* 0x00381f000d0b7f89 */ /* 0x000f2200000e0000 */
[-C--:B-1----:R-:W-:Y:S02]  /*2b20*/  @P0 LEA R4, P2, R20, R0.reuse, 0x1 ;  /* 0x0000000014040211 */ /* 0x082fe400078408ff */
[----:B------:R-:W-:Y:S02]  /*2b30*/  @P0 LEA R6, P1, R28, R0, 0x1 ;  /* 0x000000001c060211 */ /* 0x000fe400078208ff */
[-C--:B--2---:R-:W-:Y:S02]  /*2b40*/  @P0 LEA.HI.X R5, R20, R2.reuse, R21, 0x1, P2 ;  /* 0x0000000214050211 */ /* 0x084fe400010f0c15 */
[----:B------:R-:W-:Y:S02]  /*2b50*/  @P0 LEA.HI.X R7, R28, R2, R19, 0x1, P1 ;  /* 0x000000021c070211 */ /* 0x000fe400008f0c13 */
[----:B------:R-:W-:Y:S01]  /*2b60*/  ISETP.GE.AND P1, PT, R26, 0x21, PT ;  /* 0x000000211a00780c */ /* 0x000fe20003f26270 */
[----:B------:R1:W-:Y:S01]  /*2b70*/  @P0 LDGSTS.E.BYPASS.LTC128B.128 [R251+0xc100], [R4.64], !P3 ;  /* 0x0c10000004fb0fae */ /* 0x0003e2000d901d46 */
[----:B------:R-:W-:-:S03]  /*2b80*/  @P0 ISETP.GE.AND P5, PT, R45, c[0x0][0x1d4], PT ;  /* 0x000075002d000a0c */ /* 0x000fc60003fa6270 */
[----:B------:R2:W-:Y:S01]  /*2b90*/  @P0 LDGSTS.E.BYPASS.LTC128B.128 [R251+0xf100], [R6.64], !P4 ;  /* 0x0f10000006fb0fae */ /* 0x0005e2000e101d46 */
[----:B------:R-:W-:Y:S02]  /*2ba0*/  @P0 ISETP.GE.AND P4, PT, R44, c[0x0][0x1d4], PT ;  /* 0x000075002c000a0c */ /* 0x000fe40003f86270 */
[----:B-1----:R-:W-:-:S04]  /*2bb0*/  @P0 LEA R4, P2, R45, R0, 0x1 ;  /* 0x000000002d040211 */ /* 0x002fc800078408ff */
[----:B------:R-:W-:Y:S02]  /*2bc0*/  @P0 LEA.HI.X R5, R45, R2, R18, 0x1, P2 ;  /* 0x000000022d050211 */ /* 0x000fe400010f0c12 */
[----:B--2---:R-:W-:-:S03]  /*2bd0*/  @P0 LEA R6, P2, R44, R0, 0x1 ;  /* 0x000000002c060211 */ /* 0x004fc600078408ff */
[----:B------:R3:W-:Y:S01]  /*2be0*/  @P0 LDGSTS.E.BYPASS.LTC128B.128 [R251+0x12100], [R4.64], !P5 ;  /* 0x1210000004fb0fae */ /* 0x0007e2000e901d46 */
[----:B------:R-:W-:Y:S02]  /*2bf0*/  @P0 LEA.HI.X R7, R44, R2, R17, 0x1, P2 ;  /* 0x000000022c070211 */ /* 0x000fe400010f0c11 */
[----:B------:R-:W-:Y:S01]  /*2c00*/  @P1 ISETP.GE.AND P2, PT, R20, c[0x0][0x1d4], PT ;  /* 0x0000750014001a0c */ /* 0x000fe20003f46270 */
[----:B------:R-:W-:Y:S02]  /*2c10*/  IMAD R0, R10, c[0x0][0x208], RZ ;  /* 0x000082000a007a24 */ /* 0x000fe400078e02ff */
[----:B------:R1:W-:Y:S01]  /*2c20*/  @P0 LDGSTS.E.BYPASS.LTC128B.128 [R251+0x15100], [R6.64], !P4 ;  /* 0x1510000006fb0fae */ /* 0x0003e2000e101d46 */
[----:B------:R-:W-:Y:S01]  /*2c30*/  @P1 ISETP.GE.AND P4, PT, R28, c[0x0][0x1d4], PT ;  /* 0x000075001c001a0c */ /* 0x000fe20003f86270 */
[----:B------:R-:W-:Y:S02]  /*2c40*/  IMAD.WIDE.U32 R2, R23, c[0x0][0x208], RZ ;  /* 0x0000820017027a25 */ /* 0x000fe400078e00ff */
[----:B------:R-:W-:Y:S01]  /*2c50*/  SHFL.IDX PT, R10, R13, 0x2, 0x181f ;  /* 0x00581f000d0a7f89 */ /* 0x000fe200000e0000 */
[----:B---3--:R-:W-:-:S04]  /*2c60*/  @P1 LEA R4, P3, R20, R8, 0x1 ;  /* 0x0000000814041211 */ /* 0x008fc800078608ff */
[----:B----4-:R-:W-:Y:S01]  /*2c70*/  @P1 LEA.HI.X R5, R20, R11, R21, 0x1, P3 ;  /* 0x0000000b14051211 */ /* 0x010fe200018f0c15 */
[----:B-1----:R-:W-:Y:S02]  /*2c80*/  IMAD R7, R23, c[0x0][0x20c], R0 ;  /* 0x0000830017077a24 */ /* 0x002fe400078e0200 */
[----:B------:R-:W1:Y:S01]  /*2c90*/  SHFL.IDX PT, R0, R9, 0x2, 0x181f ;  /* 0x00581f0009007f89 */ /* 0x000e6200000e0000 */
[----:B------:R-:W-:-:S03]  /*2ca0*/  @P1 LEA R6, P0, R28, R8, 0x1 ;  /* 0x000000081c061211 */ /* 0x000fc600078008ff */
[----:B------:R2:W-:Y:S01]  /*2cb0*/  @P1 LDGSTS.E.BYPASS.LTC128B.128 [R251+0xd100], [R4.64], !P2 ;  /* 0x0d10000004fb1fae */ /* 0x0005e2000d101d46 */
[----:B------:R-:W-:Y:S01]  /*2cc0*/  @P1 ISETP.GE.AND P2, PT, R45, c[0x0][0x1d4], PT ;  /* 0x000075002d001a0c */ /* 0x000fe20003f46270 */
[----:B------:R-:W-:Y:S01]  /*2cd0*/  IMAD.IADD R3, R3, 0x1, R7 ;  /* 0x0000000103037824 */ /* 0x000fe200078e0207 */
[----:B------:R-:W-:Y:S02]  /*2ce0*/  @P1 LEA.HI.X R7, R28, R11, R19, 0x1, P0 ;  /* 0x0000000b1c071211 */ /* 0x000fe400000f0c13 */
[----:B------:R-:W-:-:S03]  /*2cf0*/  ISETP.GE.AND P0, PT, R26, 0x41, PT ;  /* 0x000000411a00780c */ /* 0x000fc60003f06270 */
[----:B------:R3:W-:Y:S01]  /*2d00*/  @P1 LDGSTS.E.BYPASS.LTC128B.128 [R251+0x10100], [R6.64], !P4 ;  /* 0x1010000006fb1fae */ /* 0x0007e2000e101d46 */
[----:B------:R-:W-:Y:S01]  /*2d10*/  @P1 ISETP.GE.AND P4, PT, R44, c[0x0][0x1d4], PT ;  /* 0x000075002c001a0c */ /* 0x000fe20003f86270 */
[----:B------:R-:W-:Y:S01]  /*2d20*/  IMAD.WIDE.U32 R2, R14, c[0x0][0x218], R2 ;  /* 0x000086000e027a25 */ /* 0x000fe200078e0002 */
[----:B--2---:R-:W-:-:S04]  /*2d30*/  @P1 LEA R4, P3, R45, R8, 0x1 ;  /* 0x000000082d041211 */ /* 0x004fc800078608ff */
[----:B------:R-:W-:Y:S01]  /*2d40*/  @P1 LEA.HI.X R5, R45, R11, R18, 0x1, P3 ;  /* 0x0000000b2d051211 */ /* 0x000fe200018f0c12 */
[----:B---3--:R-:W-:-:S04]  /*2d50*/  IMAD R6, R15, c[0x0][0x210], RZ ;  /* 0x000084000f067a24 */ /* 0x008fc800078e02ff */
[----:B------:R2:W-:Y:S04]  /*2d60*/  @P1 LDGSTS.E.BYPASS.LTC128B.128 [R251+0x13100], [R4.64], !P2 ;  /* 0x1310000004fb1fae */ /* 0x0005e8000d101d46 */
[----:B------:R-:W-:Y:S04]  /*2d70*/  STL [R1+0x4], R14 ;  /* 0x0000040e01007387 */ /* 0x000fe80000100800 */
[----:B------:R-:W-:Y:S01]  /*2d80*/  STL.64 [R1+0x40], R146 ;  /* 0x0000409201007387 */ /* 0x000fe20000100a00 */
[----:B--2---:R-:W-:Y:S01]  /*2d90*/  IMAD R5, R16, c[0x0][0x214], R6 ;  /* 0x0000850010057a24 */ /* 0x004fe200078e0206 */
[----:B------:R-:W-:Y:S01]  /*2da0*/  @P1 LEA R6, P3, R44, R8, 0x1 ;  /* 0x000000082c061211 */ /* 0x000fe200078608ff */
[----:B------:R-:W-:Y:S01]  /*2db0*/  IMAD R8, R12, c[0x0][0x218], RZ ;  /* 0x000086000c087a24 */ /* 0x000fe200078e02ff */
[----:B-1----:R-:W-:-:S02]  /*2dc0*/  @P0 LEA R4, P2, R20, R0, 0x1 ;  /* 0x0000000014040211 */ /* 0x002fc400078408ff */
[----:B------:R-:W-:Y:S02]  /*2dd0*/  @P1 LEA.HI.X R7, R44, R11, R17, 0x1, P3 ;  /* 0x0000000b2c071211 */ /* 0x000fe400018f0c11 */
[C---:B------:R-:W-:Y:S01]  /*2de0*/  @P0 ISETP.GE.AND P3, PT, R20.reuse, c[0x0][0x1d4], PT ;  /* 0x0000750014000a0c */ /* 0x040fe20003f66270 */
[----:B------:R-:W-:Y:S01]  /*2df0*/  IMAD.IADD R9, R25, 0x1, R5 ;  /* 0x0000000119097824 */ /* 0x000fe200078e0205 */
[----:B------:R-:W-:Y:S01]  /*2e00*/  @P0 LEA.HI.X R5, R20, R10, R21, 0x1, P2 ;  /* 0x0000000a14050211 */ /* 0x000fe200010f0c15 */
[----:B------:R-:W-:Y:S01]  /*2e10*/  IMAD R8, R14, c[0x0][0x21c], R8 ;  /* 0x000087000e087a24 */ /* 0x000fe200078e0208 */
[----:B------:R-:W-:Y:S01]  /*2e20*/  IADD3 R2, P2, R2, R24, RZ ;  /* 0x0000001802027210 */ /* 0x000fe20007f5e0ff */
[----:B------:R1:W-:Y:S03]  /*2e30*/  @P1 LDGSTS.E.BYPASS.LTC128B.128 [R251+0x16100], [R6.64], !P4 ;  /* 0x1610000006fb1fae */ /* 0x0003e6000e101d46 */
[----:B------:R-:W-:Y:S01]  /*2e40*/  IADD3.X R3, R9, R3, R8, P2, !PT ;  /* 0x0000000309037210 */ /* 0x000fe200017fe408 */
[----:B------:R-:W-:Y:S01]  /*2e50*/  STL [R1+0x38], R144 ;  /* 0x0000389001007387 */ /* 0x000fe20000100800 */
[----:B------:R-:W-:-:S02]  /*2e60*/  @P0 LEA R8, P2, R28, R0, 0x1 ;  /* 0x000000001c080211 */ /* 0x000fc400078408ff */
[----:B------:R-:W-:Y:S01]  /*2e70*/  LEA R13, P1, R2, c[0x0][0x1f8], 0x1 ;  /* 0x00007e00020d7a11 */ /* 0x000fe200078208ff */
[----:B------:R-:W-:Y:S01]  /*2e80*/  STL.64 [R1+0x50], R24 ;  /* 0x0000501801007387 */ /* 0x000fe20000100a00 */
[----:B------:R-:W-:-:S03]  /*2e90*/  @P0 ISETP.GE.AND P4, PT, R28, c[0x0][0x1d4], PT ;  /* 0x000075001c000a0c */ /* 0x000fc60003f86270 */
[----:B------:R2:W-:Y:S01]  /*2ea0*/  STL [R1+0x5c], R9 ;  /* 0x00005c0901007387 */ /* 0x0005e20000100800 */
[----:B------:R-:W-:-:S03]  /*2eb0*/  LEA.HI.X R27, R2, c[0x0][0x1fc], R3, 0x1, P1 ;  /* 0x00007f00021b7a11 */ /* 0x000fc600008f0c03 */
[----:B------:R3:W-:Y:S01]  /*2ec0*/  @P0 LDGSTS.E.BYPASS.LTC128B.128 [R251+0xe100], [R4.64], !P3 ;  /* 0x0e10000004fb0fae */ /* 0x0007e2000d901d46 */
[----:B------:R-:W-:-:S03]  /*2ed0*/  @P0 ISETP.GE.AND P1, PT, R44, c[0x0][0x1d4], PT ;  /* 0x000075002c000a0c */ /* 0x000fc60003f26270 */
[----:B------:R-:W-:Y:S04]  /*2ee0*/  SHFL.IDX PT, R12, R13, 0x1, 0x181f ;  /* 0x00381f000d0c7f89 */ /* 0x000fe800000e0000 */
[----:B------:R-:W4:Y:S01]  /*2ef0*/  LDL R152, [R1+0x2c] ;  /* 0x00002c0001987983 */ /* 0x000f220000100800 */
[----:B-1----:R-:W-:-:S04]  /*2f00*/  @P0 LEA R6, P3, R45, R0, 0x1 ;  /* 0x000000002d060211 */ /* 0x002fc800078608ff */
[CC--:B------:R-:W-:Y:S02]  /*2f10*/  @P0 LEA.HI.X R7, R45.reuse, R10.reuse, R18, 0x1, P3 ;  /* 0x0000000a2d070211 */ /* 0x0c0fe400018f0c12 */
[----:B--2---:R-:W-:Y:S02]  /*2f20*/  @P0 LEA.HI.X R9, R28, R10, R19, 0x1, P2 ;  /* 0x0000000a1c090211 */ /* 0x004fe400010f0c13 */
[----:B------:R-:W-:-:S03]  /*2f30*/  @P0 ISETP.GE.AND P2, PT, R45, c[0x0][0x1d4], PT ;  /* 0x000075002d000a0c */ /* 0x000fc60003f46270 */
[----:B------:R1:W-:Y:S01]  /*2f40*/  @P0 LDGSTS.E.BYPASS.LTC128B.128 [R251+0x11100], [R8.64], !P4 ;  /* 0x1110000008fb0fae */ /* 0x0003e2000e101d46 */
[----:B---3--:R-:W-:-:S04]  /*2f50*/  @P0 LEA R4, P3, R44, R0, 0x1 ;  /* 0x000000002c040211 */ /* 0x008fc800078608ff */
[----:B------:R-:W-:-:S05]  /*2f60*/  @P0 LEA.HI.X R5, R44, R10, R17, 0x1, P3 ;  /* 0x0000000a2c050211 */ /* 0x000fca00018f0c11 */
[----:B------:R2:W-:Y:S04]  /*2f70*/  @P0 LDGSTS.E.BYPASS.LTC128B.128 [R251+0x14100], [R6.64], !P2 ;  /* 0x1410000006fb0fae */ /* 0x0005e8000d101d46 */
[----:B------:R2:W-:Y:S04]  /*2f80*/  @P0 LDGSTS.E.BYPASS.LTC128B.128 [R251+0x17100], [R4.64], !P1 ;  /* 0x1710000004fb0fae */ /* 0x0005e8000c901d46 */
[----:B------:R-:W0:Y:S04]  /*2f90*/  LDGDEPBAR ;  /* 0x00000000000079af */ /* 0x000e280000000000 */
[----:B------:R-:W3:Y:S04]  /*2fa0*/  SHFL.IDX PT, R0, R13, RZ, 0x181f ;  /* 0x00181fff0d007589 */ /* 0x000ee800000e0000 */
[----:B------:R-:W5:Y:S04]  /*2fb0*/  SHFL.IDX PT, R2, R27, RZ, 0x181f ;  /* 0x00181fff1b027589 */ /* 0x000f6800000e0000 */
[----:B------:R-:W1:Y:S01]  /*2fc0*/  SHFL.IDX PT, R3, R27, 0x1, 0x181f ;  /* 0x00381f001b037f89 */ /* 0x000e6200000e0000 */
[----:B------:R-:W-:-:S02]  /*2fd0*/  R2P PR, R22, 0x6 ;  /* 0x0000000616007804 */ /* 0x000fc40000000000 */
[----:B------:R-:W-:Y:S01]  /*2fe0*/  ISETP.GE.AND P5, PT, R20, c[0x0][0x1d4], PT ;  /* 0x0000750014007a0c */ /* 0x000fe20003fa6270 */
[----:B------:R-:W-:-:S04]  /*2ff0*/  DEPBAR.LE SB0, 0x1 ;  /* 0x000080400000791a */ /* 0x000fc80000000000 */
[----:B------:R-:W-:-:S04]  /*3000*/  DEPBAR.LE SB0, 0x0 ;  /* 0x000080000000791a */ /* 0x000fc80000000000 */
[----:B------:R-:W-:Y:S01]  /*3010*/  BAR.SYNC.DEFER_BLOCKING 0x0 ;  /* 0x0000000000007b1d */ /* 0x000fe20000010000 */
[CC--:B---3--:R-:W-:Y:S02]  /*3020*/  IADD3 R20, P0, R0.reuse, R141.reuse, RZ ;  /* 0x0000008d00147210 */ /* 0x0c8fe40007f1e0ff */
[----:B------:R-:W-:Y:S02]  /*3030*/  IADD3 R18, P4, R0, R142, RZ ;  /* 0x0000008e00127210 */ /* 0x000fe40007f9e0ff */
[----:B------:R-:W-:Y:S01]  /*3040*/  @P1 IADD3 R227, R216, -0x20, RZ ;  /* 0xffffffe0d8e31810 */ /* 0x000fe20007ffe0ff */
[--C-:B-----5:R-:W-:Y:S01]  /*3050*/  IMAD.X R21, R2, 0x1, R133.reuse, P0 ;  /* 0x0000000102157824 */ /* 0x120fe200000e0685 */
[-C--:B------:R-:W-:Y:S01]  /*3060*/  IADD3 R14, P1, R12, R140.reuse, RZ ;  /* 0x0000008c0c0e7210 */ /* 0x080fe20007f3e0ff */
[----:B------:R-:W-:Y:S01]  /*3070*/  IMAD.X R19, R2, 0x1, R134, P4 ;  /* 0x0000000102137824 */ /* 0x000fe200020e0686 */
[----:B------:R-:W-:Y:S02]  /*3080*/  IADD3 R24, P0, R12, R141, RZ ;  /* 0x0000008d0c187210 */ /* 0x000fe40007f1e0ff */
[----:B------:R-:W-:Y:S01]  /*3090*/  ISETP.GE.AND P4, PT, R28, c[0x0][0x1d4], PT ;  /* 0x000075001c007a0c */ /* 0x000fe20003f86270 */
[C---:B-1----:R-:W-:Y:S01]  /*30a0*/  IMAD.X R15, R3.reuse, 0x1, R132, P1 ;  /* 0x00000001030f7824 */ /* 0x042fe200008e0684 */
[----:B------:R-:W-:Y:S01]  /*30b0*/  IADD3 R22, P3, R0, R140, RZ ;  /* 0x0000008c00167210 */ /* 0x000fe20007f7e0ff */
[----:B------:R-:W-:Y:S01]  /*30c0*/  IMAD.X R25, R3, 0x1, R133, P0 ;  /* 0x0000000103197824 */ /* 0x000fe200000e0685 */
[----:B------:R-:W-:-:S02]  /*30d0*/  ISETP.LT.OR P1, PT, R26, 0x1, P5 ;  /* 0x000000011a00780c */ /* 0x000fc40002f21670 */
[----:B------:R-:W-:Y:S01]  /*30e0*/  ISETP.LT.OR P0, PT, R26, 0x1, P4 ;  /* 0x000000011a00780c */ /* 0x000fe20002701670 */
[----:B------:R-:W-:Y:S01]  /*30f0*/  IMAD.X R23, R2, 0x1, R132, P3 ;  /* 0x0000000102177824 */ /* 0x000fe200018e0684 */
[----:B------:R-:W-:-:S05]  /*3100*/  IADD3 R16, P3, R0, R143, RZ ;  /* 0x0000008f00107210 */ /* 0x000fca0007f7e0ff */
[----:B------:R-:W-:Y:S01]  /*3110*/  IMAD.X R17, R2, 0x1, R135, P3 ;  /* 0x0000000102117824 */ /* 0x000fe200018e0687 */
[----:B------:R-:W-:Y:S01]  /*3120*/  ISETP.GE.AND P3, PT, R45, c[0x0][0x1d4], PT ;  /* 0x000075002d007a0c */ /* 0x000fe20003f66270 */
[----:B------:R-:W-:Y:S04]  /*3130*/  LDSM.16.M88.4 R8, [R223] ;  /* 0x00000000df08783b */ /* 0x000fe80000000200 */
[----:B------:R-:W-:Y:S04]  /*3140*/  LDSM.16.M88.4 R40, [R216] ;  /* 0x00000000d828783b */ /* 0x000fe80000000200 */
[----:B------:R-:W-:Y:S04]  /*3150*/  LDSM.16.M88.4 R36, [R216+0x800] ;  /* 0x00080000d824783b */ /* 0x000fe80000000200 */
[----:B------:R-:W-:Y:S04]  /*3160*/  LDSM.16.M88.4 R32, [R216+0x1000] ;  /* 0x00100000d820783b */ /* 0x000fe80000000200 */
[----:B------:R-:W-:Y:S04]  /*3170*/  LDSM.16.M88.4 R28, [R216+0x1800] ;  /* 0x00180000d81c783b */ /* 0x000fe80000000200 */
[----:B------:R-:W-:Y:S04]  /*3180*/  LDSM.16.M88.4 R52, [R216+0x2000] ;  /* 0x00200000d834783b */ /* 0x000fe80000000200 */
[----:B------:R-:W-:Y:S04]  /*3190*/  LDSM.16.M88.4 R68, [R216+0x2800] ;  /* 0x00280000d844783b */ /* 0x000fe80000000200 */
[----:B--2---:R-:W-:Y:S04]  /*31a0*/  LDSM.16.M88.4 R4, [R224] ;  /* 0x00000000e004783b */ /* 0x004fe80000000200 */
[----:B------:R-:W-:Y:S04]  /*31b0*/  LDSM.16.M88.4 R72, [R227] ;  /* 0x00000000e348783b */ /* 0x000fe80000000200 */
[----:B------:R-:W-:Y:S04]  /*31c0*/  LDSM.16.M88.4 R80, [R227+0x800] ;  /* 0x00080000e350783b */ /* 0x000fe80000000200 */
[----:B------:R-:W-:Y:S04]  /*31d0*/  LDSM.16.M88.4 R76, [R227+0x1000] ;  /* 0x00100000e34c783b */ /* 0x000fe80000000200 */
[----:B------:R-:W-:Y:S04]  /*31e0*/  LDSM.16.M88.4 R96, [R227+0x1800] ;  /* 0x00180000e360783b */ /* 0x000fe80000000200 */
[----:B------:R-:W-:Y:S04]  /*31f0*/  LDSM.16.M88.4 R100, [R227+0x2000] ;  /* 0x00200000e364783b */ /* 0x000fe80000000200 */
[----:B------:R-:W-:Y:S04]  /*3200*/  LDSM.16.M88.4 R104, [R227+0x2800] ;  /* 0x00280000e368783b */ /* 0x000fe80000000200 */
[----:B------:R-:W-:Y:S01]  /*3210*/  @!PT LDS RZ, [RZ] ;  /* 0x00000000fffff984 */ /* 0x000fe20000000800 */
[----:B------:R-:W-:Y:S01]  /*3220*/  @!PT LDS RZ, [RZ] ;  /* 0x00000000fffff984 */ /* 0x000fe20000000800 */
[----:B------:R-:W-:Y:S01]  /*3230*/  @!PT LDS RZ, [RZ] ;  /* 0x00000000fffff984 */ /* 0x000fe20000000800 */
[----:B------:R1:W-:Y:S04]  /*3240*/  LDGSTS.E.BYPASS.LTC128B.128 [R251+0x100], [R22.64], !P1 ;  /* 0x0010000016fb7fae */ /* 0x0003e8000c901d46 */
[----:B------:R1:W-:Y:S01]  /*3250*/  LDGSTS.E.BYPASS.LTC128B.128 [R251+0x3100], [R20.64], !P0 ;  /* 0x0310000014fb7fae */ /* 0x0003e2000c101d46 */
[----:B------:R-:W-:-:S02]  /*3260*/  ISETP.LT.OR P0, PT, R26, 0x1, P3 ;  /* 0x000000011a00780c */ /* 0x000fc40001f01670 */
[----:B------:R-:W-:-:S11]  /*3270*/  ISETP.GE.AND P1, PT, R44, c[0x0][0x1d4], PT ;  /* 0x000075002c007a0c */ /* 0x000fd60003f26270 */
[----:B------:R2:W-:Y:S01]  /*3280*/  LDGSTS.E.BYPASS.LTC128B.128 [R251+0x6100], [R18.64], !P0 ;  /* 0x0610000012fb7fae */ /* 0x0005e2000c101d46 */
[----:B------:R-:W-:-:S13]  /*3290*/  ISETP.LT.OR P0, PT, R26, 0x1, P1 ;  /* 0x000000011a00780c */ /* 0x000fda0000f01670 */
[----:B------:R3:W-:Y:S04]  /*32a0*/  LDGSTS.E.BYPASS.LTC128B.128 [R251+0x9100], [R16.64], !P0 ;  /* 0x0910000010fb7fae */ /* 0x0007e8000c101d46 */
[----:B------:R-:W5:Y:S01]  /*32b0*/  SHFL.IDX PT, R0, R13, 0x2, 0x181f ;  /* 0x00581f000d007f89 */ /* 0x000f6200000e0000 */
[----:B---3--:R-:W-:-:S05]  /*32c0*/  IADD3 R16, P0, R12, R142, RZ ;  /* 0x0000008e0c107210 */ /* 0x008fca0007f1e0ff */
[----:B------:R-:W-:Y:S01]  /*32d0*/  IMAD.X R17, R3, 0x1, R134, P0 ;  /* 0x0000000103117824 */ /* 0x000fe200000e0686 */
[----:B------:R-:W-:Y:S01]  /*32e0*/  ISETP.LT.OR P0, PT, R26, 0x21, P5 ;  /* 0x000000211a00780c */ /* 0x000fe20002f01670 */
[----:B------:R-:W3:-:S12]  /*32f0*/  SHFL.IDX PT, R2, R27, 0x2, 0x181f ;  /* 0x00581f001b027f89 */ /* 0x000ed800000e0000 */
[----:B------:R1:W-:Y:S02]  /*3300*/  LDGSTS.E.BYPASS.LTC128B.128 [R251+0x1100], [R14.64], !P0 ;  /* 0x011000000efb7fae */ /* 0x0003e4000c101d46 */
[----:B-1----:R-:W-:-:S05]  /*3310*/  IADD3 R14, P0, R12, R143, RZ ;  /* 0x0000008f0c0e7210 */ /* 0x002fca0007f1e0ff */
[----:B------:R-:W-:Y:S01]  /*3320*/  IMAD.X R15, R3, 0x1, R135, P0 ;  /* 0x00000001030f7824 */ /* 0x000fe200000e0687 */
[----:B------:R-:W-:-:S13]  /*3330*/  ISETP.LT.OR P0, PT, R26, 0x21, P4 ;  /* 0x000000211a00780c */ /* 0x000fda0002701670 */
[----:B------:R1:W-:Y:S01]  /*3340*/  LDGSTS.E.BYPASS.LTC128B.128 [R251+0x4100], [R24.64], !P0 ;  /* 0x0410000018fb7fae */ /* 0x0003e2000c101d46 */
[----:B-----5:R-:W-:-:S05]  /*3350*/  IADD3 R12, P0, R0, R140, RZ ;  /* 0x0000008c000c7210 */ /* 0x020fca0007f1e0ff */
[----:B---3--:R-:W-:Y:S01]  /*3360*/  IMAD.X R13, R2, 0x1, R132, P0 ;  /* 0x00000001020d7824 */ /* 0x008fe200000e0684 */
[----:B------:R-:W-:-:S13]  /*3370*/  ISETP.LT.OR P0, PT, R26, 0x21, P3 ;  /* 0x000000211a00780c */ /* 0x000fda0001f01670 */
[----:B------:R3:W-:Y:S02]  /*3380*/  LDGSTS.E.BYPASS.LTC128B.128 [R251+0x7100], [R16.64], !P0 ;  /* 0x0710000010fb7fae */ /* 0x0007e4000c101d46 */
[----:B---3--:R-:W-:-:S05]  /*3390*/  IADD3 R16, P0, R0, R141, RZ ;  /* 0x0000008d00107210 */ /* 0x008fca0007f1e0ff */
[----:B------:R-:W-:Y:S01]  /*33a0*/  IMAD.X R17, R2, 0x1, R133, P0 ;  /* 0x0000000102117824 */ /* 0x000fe200000e0685 */
[----:B------:R-:W-:-:S13]  /*33b0*/  ISETP.LT.OR P0, PT, R26, 0x21, P1 ;  /* 0x000000211a00780c */ /* 0x000fda0000f01670 */
[----:B------:R3:W-:Y:S01]  /*33c0*/  LDGSTS.E.BYPASS.LTC128B.128 [R251+0xa100], [R14.64], !P0 ;  /* 0x0a1000000efb7fae */ /* 0x0007e2000c101d46 */
[C---:B------:R-:W-:Y:S01]  /*33d0*/  ISETP.LT.OR P4, PT, R26.reuse, 0x41, P4 ;  /* 0x000000411a00780c */ /* 0x040fe20002781670 */
[----:B------:R-:W-:Y:S01]  /*33e0*/  IMAD.MOV.U32 R3, RZ, RZ, 0x40 ;  /* 0x00000040ff037424 */ /* 0x000fe200078e00ff */
[C---:B------:R-:W-:Y:S02]  /*33f0*/  ISETP.LT.OR P3, PT, R26.reuse, 0x41, P3 ;  /* 0x000000411a00780c */ /* 0x040fe40001f61670 */
[----:B------:R-:W-:Y:S01]  /*3400*/  ISETP.LT.OR P1, PT, R26, 0x41, P1 ;  /* 0x000000411a00780c */ /* 0x000fe20000f21670 */
[----:B------:R-:W-:Y:S01]  /*3410*/  HMMA.16816.F32 R44, R8, R40, RZ ;  /* 0x00000028082c723c */ /* 0x000fe200000018ff */
[----:B---3--:R-:W-:-:S05]  /*3420*/  IADD3 R14, P0, R0, R142, RZ ;  /* 0x0000008e000e7210 */ /* 0x008fca0007f1e0ff */
[----:B------:R-:W-:Y:S01]  /*3430*/  IMAD.X R15, R2, 0x1, R134, P0 ;  /* 0x00000001020f7824 */ /* 0x000fe200000e0686 */
[----:B------:R-:W-:Y:S01]  /*3440*/  ISETP.LT.OR P0, PT, R26, 0x41, P5 ;  /* 0x000000411a00780c */ /* 0x000fe20002f01670 */
[C---:B------:R-:W-:Y:S08]  /*3450*/  HMMA.16816.F32 R48, R8.reuse, R42, RZ ;  /* 0x0000002a0830723c */ /* 0x040ff000000018ff */
[C---:B------:R-:W-:Y:S04]  /*3460*/  HMMA.16816.F32 R60, R8.reuse, R36, RZ ;  /* 0x00000024083c723c */ /* 0x040fe800000018ff */
[----:B------:R3:W-:Y:S04]  /*3470*/  LDGSTS.E.BYPASS.LTC128B.128 [R251+0x2100], [R12.64], !P0 ;  /* 0x021000000cfb7fae */ /* 0x0007e8000c101d46 */
[C---:B------:R-:W-:Y:S01]  /*3480*/  HMMA.16816.F32 R64, R8.reuse, R38, RZ ;  /* 0x000000260840723c */ /* 0x040fe200000018ff */
[----:B------:R2:W-:Y:S04]  /*3490*/  LDGSTS.E.BYPASS.LTC128B.128 [R251+0x5100], [R16.64], !P4 ;  /* 0x0510000010fb7fae */ /* 0x0005e8000e101d46 */
[----:B------:R5:W-:Y:S03]  /*34a0*/  LDGSTS.E.BYPASS.LTC128B.128 [R251+0x8100], [R14.64], !P3 ;  /* 0x081000000efb7fae */ /* 0x000be6000d901d46 */
[C---:B------:R-:W-:Y:S08]  /*34b0*/  HMMA.16816.F32 R56, R8.reuse, R32, RZ ;  /* 0x000000200838723c */ /* 0x040ff000000018ff */
[----:B------:R-:W-:Y:S01]  /*34c0*/  HMMA.16816.F32 R40, R8, R34, RZ ;  /* 0x000000220828723c */ /* 0x000fe200000018ff */
[----:B---3--:R-:W-:-:S07]  /*34d0*/  IADD3 R12, P0, R0, R143, RZ ;  /* 0x0000008f000c7210 */ /* 0x008fce0007f1e0ff */
[----:B------:R-:W-:Y:S01]  /*34e0*/  HMMA.16816.F32 R36, R8, R28, RZ ;  /* 0x0000001c0824723c */ /* 0x000fe200000018ff */
[----:B------:R-:W-:Y:S01]  /*34f0*/  SEL R0, R3, 0xffffffc0, !P2 ;  /* 0xffffffc003007807 */ /* 0x000fe20005000000 */
[----:B------:R-:W-:-:S06]  /*3500*/  IMAD.X R13, R2, 0x1, R135, P0 ;  /* 0x00000001020d7824 */ /* 0x000fcc00000e0687 */
[C---:B------:R-:W-:Y:S01]  /*3510*/  HMMA.16816.F32 R32, R8.reuse, R30, RZ ;  /* 0x0000001e0820723c */ /* 0x040fe200000018ff */
[----:B------:R-:W-:Y:S01]  /*3520*/  IMAD.IADD R218, R216, 0x1, R0 ;  /* 0x00000001d8da7824 */ /* 0x000fe200078e0200 */
[----:B------:R5:W-:Y:S04]  /*3530*/  LDGSTS.E.BYPASS.LTC128B.128 [R251+0xb100], [R12.64], !P1 ;  /* 0x0b1000000cfb7fae */ /* 0x000be8000c901d46 */
[----:B------:R-:W-:Y:S02]  /*3540*/  LDSM.16.M88.4 R88, [R218] ;  /* 0x00000000da58783b */ /* 0x000fe40000000200 */
[----:B------:R-:W-:Y:S01]  /*3550*/  HMMA.16816.F32 R28, R8, R52, RZ ;  /* 0x00000034081c723c */ /* 0x000fe200000018ff */
[C---:B------:R-:W-:Y:S01]  /*3560*/  IADD3 R228, R227.reuse, 0x9000, RZ ;  /* 0x00009000e3e47810 */ /* 0x040fe20007ffe0ff */
[----:B------:R-:W-:Y:S01]  /*3570*/  LDSM.16.M88.4 R92, [R218+0x800] ;  /* 0x00080000da5c783b */ /* 0x000fe20000000200 */
[----:B------:R-:W-:-:S02]  /*3580*/  IADD3 R229, R227, 0x3800, RZ ;  /* 0x00003800e3e57810 */ /* 0x000fc40007ffe0ff */
[C---:B------:R-:W-:Y:S01]  /*3590*/  IADD3 R234, R227.reuse, 0x3000, RZ ;  /* 0x00003000e3ea7810 */ /* 0x040fe20007ffe0ff */
[----:B------:R-:W-:Y:S02]  /*35a0*/  LDSM.16.M88.4 R112, [R218+0x4800] ;  /* 0x00480000da70783b */ /* 0x000fe40000000200 */
[C---:B------:R-:W-:Y:S01]  /*35b0*/  HMMA.16816.F32 R20, R8.reuse, R68, RZ ;  /* 0x000000440814723c */ /* 0x040fe200000018ff */
[C---:B------:R-:W-:Y:S01]  /*35c0*/  IADD3 R230, R227.reuse, 0x4000, RZ ;  /* 0x00004000e3e67810 */ /* 0x040fe20007ffe0ff */
[----:B------:R-:W-:Y:S01]  /*35d0*/  LDSM.16.M88.4 R128, [R218+0xa000] ;  /* 0x00a00000da80783b */ /* 0x000fe20000000200 */
[C---:B------:R-:W-:Y:S02]  /*35e0*/  IADD3 R231, R227.reuse, 0x4800, RZ ;  /* 0x00004800e3e77810 */ /* 0x040fe40007ffe0ff */
[C---:B------:R-:W-:Y:S01]  /*35f0*/  IADD3 R232, R227.reuse, 0x5000, RZ ;  /* 0x00005000e3e87810 */ /* 0x040fe20007ffe0ff */
[----:B------:R-:W-:Y:S02]  /*3600*/  LDSM.16.M88.4 R124, [R218+0x9000] ;  /* 0x00900000da7c783b */ /* 0x000fe40000000200 */
[C---:B--2---:R-:W-:Y:S01]  /*3610*/  HMMA.16816.F32 R16, R8.reuse, R70, RZ ;  /* 0x000000460810723c */ /* 0x044fe200000018ff */
[C---:B------:R-:W-:Y:S01]  /*3620*/  IADD3 R233, R227.reuse, 0x5800, RZ ;  /* 0x00005800e3e97810 */ /* 0x040fe20007ffe0ff */
[----:B------:R-:W-:Y:S04]  /*3630*/  LDSM.16.M88.4 R120, [R218+0x9800] ;  /* 0x00980000da78783b */ /* 0x000fe80000000200 */
[----:B-----5:R-:W2:Y:S02]  /*3640*/  LDSM.16.M88.4 R12, [R226] ;  /* 0x00000000e20c783b */ /* 0x020ea40000000200 */
[----:B-1----:R-:W-:Y:S01]  /*3650*/  HMMA.16816.F32 R24, R8, R54, RZ ;  /* 0x000000360818723c */ /* 0x002fe200000018ff */
[----:B------:R-:W-:Y:S01]  /*3660*/  IADD3 R240, R227, 0x6000, RZ ;  /* 0x00006000e3f07810 */ /* 0x000fe20007ffe0ff */
[----:B------:R-:W0:Y:S06]  /*3670*/  LDGDEPBAR ;  /* 0x00000000000079af */ /* 0x000e2c0000000000 */
[C---:B------:R-:W-:Y:S08]  /*3680*/  HMMA.16816.F32 R8, R4.reuse, R72, R44 ;  /* 0x000000480408723c */ /* 0x040ff0000000182c */
[C---:B------:R-:W-:Y:S08]  /*3690*/  HMMA.16816.F32 R52, R4.reuse, R80, R60 ;  /* 0x000000500434723c */ /* 0x040ff0000000183c */
[C---:B------:R-:W-:Y:S01]  /*36a0*/  HMMA.16816.F32 R44, R4.reuse, R74, R48 ;  /* 0x0000004a042c723c */ /* 0x040fe20000001830 */
[----:B------:R-:W1:Y:S07]  /*36b0*/  LDSM.16.M88.4 R48, [R218+0x1000] ;  /* 0x00100000da30783b */ /* 0x000e6e0000000200 */
[C---:B------:R-:W-:Y:S08]  /*36c0*/  HMMA.16816.F32 R80, R4.reuse, R82, R64 ;  /* 0x000000520450723c */ /* 0x040ff00000001840 */
[----:B------:R-:W-:Y:S01]  /*36d0*/  HMMA.16816.F32 R64, R4, R100, R28 ;  /* 0x000000640440723c */ /* 0x000fe2000000181c */
[----:B------:R-:W3:Y:S01]  /*36e0*/  LDSM.16.M88.4 R28, [R218+0x2800] ;  /* 0x00280000da1c783b */ /* 0x000ee20000000200 */
[----:B------:R-:W-:-:S06]  /*36f0*/  IMAD.IADD R217, R228, 0x1, R0 ;  /* 0x00000001e4d97824 */ /* 0x000fcc00078e0200 */
[C---:B------:R-:W-:Y:S08]  /*3700*/  HMMA.16816.F32 R84, R4.reuse, R76, R56 ;  /* 0x0000004c0454723c */ /* 0x040ff00000001838 */
[C---:B------:R-:W-:Y:S01]  /*3710*/  HMMA.16816.F32 R76, R4.reuse, R78, R40 ;  /* 0x0000004e044c723c */ /* 0x040fe20000001828 */
[----:B------:R-:W5:Y:S07]  /*3720*/  LDSM.16.M88.4 R40, [R218+0x1800] ;  /* 0x00180000da28783b */ /* 0x000f6e0000000200 */
[C---:B------:R-:W-:Y:S08]  /*3730*/  HMMA.16816.F32 R72, R4.reuse, R96, R36 ;  /* 0x000000600448723c */ /* 0x040ff00000001824 */
[C---:B------:R-:W-:Y:S08]  /*3740*/  HMMA.16816.F32 R56, R4.reuse, R104, R20 ;  /* 0x000000680438723c */ /* 0x040ff00000001814 */
[C---:B------:R-:W-:Y:S08]  /*3750*/  HMMA.16816.F32 R36, R4.reuse, R106, R16 ;  /* 0x0000006a0424723c */ /* 0x040ff00000001810 */
[C---:B------:R-:W-:Y:S01]  /*3760*/  HMMA.16816.F32 R68, R4.reuse, R98, R32 ;  /* 0x000000620444723c */ /* 0x040fe20000001820 */
[----:B------:R-:W4:Y:S07]  /*3770*/  LDSM.16.M88.4 R32, [R218+0x2000] ;  /* 0x00200000da20783b */ /* 0x000f2e0000000200 */
[----:B------:R-:W-:Y:S01]  /*3780*/  HMMA.16816.F32 R60, R4, R102, R24 ;  /* 0x00000066043c723c */ /* 0x000fe20000001818 */
[----:B------:R-:W-:Y:S07]  /*3790*/  LDSM.16.M88.4 R4, [R225] ;  /* 0x00000000e104783b */ /* 0x000fee0000000200 */
[C---:B--2---:R-:W-:Y:S01]  /*37a0*/  HMMA.16816.F32 R24, R12.reuse, R88, R8 ;  /* 0x000000580c18723c */ /* 0x044fe20000001808 */
[----:B------:R-:W2:Y:S07]  /*37b0*/  LDSM.16.M88.4 R8, [R217+-0x9000] ;  /* 0xff700000d908783b */ /* 0x000eae0000000200 */
[C---:B------:R-:W-:Y:S01]  /*37c0*/  HMMA.16816.F32 R20, R12.reuse, R90, R44 ;  /* 0x0000005a0c14723c */ /* 0x040fe2000000182c */
[----:B------:R-:W2:Y:S07]  /*37d0*/  LDSM.16.M88.4 R44, [R217+-0x8800] ;  /* 0xff780000d92c783b */ /* 0x000eae0000000200 */
[C---:B-1----:R-:W-:Y:S08]  /*37e0*/  HMMA.16816.F32 R88, R12.reuse, R50, R76 ;  /* 0x000000320c58723c */ /* 0x042ff0000000184c */
[C---:B---3--:R-:W-:Y:S08]  /*37f0*/  HMMA.16816.F32 R96, R12.reuse, R28, R56 ;  /* 0x0000001c0c60723c */ /* 0x048ff00000001838 */
[C---:B------:R-:W-:Y:S01]  /*3800*/  HMMA.16816.F32 R76, R12.reuse, R30, R36 ;  /* 0x0000001e0c4c723c */ /* 0x040fe20000001824 */
[----:B------:R-:W1:Y:S07]  /*3810*/  LDSM.16.M88.4 R28, [R217+-0x7800] ;  /* 0xff880000d91c783b */ /* 0x000e6e0000000200 */
[C---:B------:R-:W-:Y:S08]  /*3820*/  HMMA.16816.F32 R16, R12.reuse, R92, R52 ;  /* 0x0000005c0c10723c */ /* 0x040ff00000001834 */
[C---:B------:R-:W-:Y:S08]  /*3830*/  HMMA.16816.F32 R92, R12.reuse, R94, R80 ;  /* 0x0000005e0c5c723c */ /* 0x040ff00000001850 */
[C---:B------:R-:W-:Y:S01]  /*3840*/  HMMA.16816.F32 R52, R12.reuse, R48, R84 ;  /* 0x000000300c34723c */ /* 0x040fe20000001854 */
[----:B------:R-:W-:Y:S07]  /*3850*/  LDSM.16.M88.4 R48, [R217+-0x8000] ;  /* 0xff800000d930783b */ /* 0x000fee0000000200 */
[C---:B-----5:R-:W-:Y:S08]  /*3860*/  HMMA.16816.F32 R84, R12.reuse, R40, R72 ;  /* 0x000000280c54723c */ /* 0x060ff00000001848 */
[C---:B------:R-:W-:Y:S01]  /*3870*/  HMMA.16816.F32 R80, R12.reuse, R42, R68 ;  /* 0x0000002a0c50723c */ /* 0x040fe20000001844 */
[----:B------:R-:W3:Y:S07]  /*3880*/  LDSM.16.M88.4 R68, [R217+-0x7000] ;  /* 0xff900000d944783b */ /* 0x000eee0000000200 */
[C---:B----4-:R-:W-:Y:S08]  /*3890*/  HMMA.16816.F32 R100, R12.reuse, R34, R60 ;  /* 0x000000220c64723c */ /* 0x050ff0000000183c */
[----:B------:R-:W-:Y:S01]  /*38a0*/  HMMA.16816.F32 R64, R12, R32, R64 ;  /* 0x000000200c40723c */ /* 0x000fe20000001840 */
[----:B------:R-:W-:Y:S04]  /*38b0*/  LDSM.16.M88.4 R12, [R216+0x3000] ;  /* 0x00300000d80c783b */ /* 0x000fe80000000200 */
[----:B------:R-:W-:Y:S03]  /*38c0*/  LDSM.16.M88.4 R32, [R216+0x4000] ;  /* 0x00400000d820783b */ /* 0x000fe60000000200 */
[C---:B--2---:R-:W-:Y:S08]  /*38d0*/  HMMA.16816.F32 R72, R4.reuse, R8, R24 ;  /* 0x000000080448723c */ /* 0x044ff00000001818 */
[C---:B------:R-:W-:Y:S01]  /*38e0*/  HMMA.16816.F32 R60, R4.reuse, R10, R20 ;  /* 0x0000000a043c723c */ /* 0x040fe20000001814 */
[----:B------:R-:W2:Y:S07]  /*38f0*/  LDSM.16.M88.4 R8, [R223+0x4000] ;  /* 0x00400000df08783b */ /* 0x000eae0000000200 */
[C---:B------:R-:W-:Y:S01]  /*3900*/  HMMA.16816.F32 R20, R4.reuse, R44, R16 ;  /* 0x0000002c0414723c */ /* 0x040fe20000001810 */
[----:B------:R-:W4:Y:S07]  /*3910*/  LDSM.16.M88.4 R16, [R217+-0x6800] ;  /* 0xff980000d910783b */ /* 0x000f2e0000000200 */
[C---:B-1----:R-:W-:Y:S08]  /*3920*/  HMMA.16816.F32 R40, R4.reuse, R28, R84 ;  /* 0x0000001c0428723c */ /* 0x042ff00000001854 */
[C---:B------:R-:W-:Y:S01]  /*3930*/  HMMA.16816.F32 R24, R4.reuse, R30, R80 ;  /* 0x0000001e0418723c */ /* 0x040fe20000001850 */
[----:B------:R-:W1:Y:S07]  /*3940*/  LDSM.16.M88.4 R28, [R216+0x4800] ;  /* 0x00480000d81c783b */ /* 0x000e6e0000000200 */
[C---:B------:R-:W-:Y:S01]  /*3950*/  HMMA.16816.F32 R56, R4.reuse, R46, R92 ;  /* 0x0000002e0438723c */ /* 0x040fe2000000185c */
[----:B------:R-:W5:Y:S07]  /*3960*/  LDSM.16.M88.4 R44, [R216+0x3800] ;  /* 0x00380000d82c783b */ /* 0x000f6e0000000200 */
[----:B---3--:R-:W-:Y:S01]  /*3970*/  HMMA.16816.F32 R36, R4, R68, R64 ;  /* 0x000000440424723c */ /* 0x008fe20000001840 */
[----:B------:R-:W3:Y:S07]  /*3980*/  LDSM.16.M88.4 R64, [R216+0x5000] ;  /* 0x00500000d840783b */ /* 0x000eee0000000200 */
[C---:B--2---:R-:W-:Y:S08]  /*3990*/  HMMA.16816.F32 R72, R8.reuse, R12, R72 ;  /* 0x0000000c0848723c */ /* 0x044ff00000001848 */
[----:B------:R-:W-:Y:S01]  /*39a0*/  HMMA.16816.F32 R104, R8, R14, R60 ;  /* 0x0000000e0868723c */ /* 0x000fe2000000183c */
[----:B------:R-:W2:Y:S04]  /*39b0*/  LDSM.16.M88.4 R12, [R216+0x5800] ;  /* 0x00580000d80c783b */ /* 0x000ea80000000200 */
[----:B------:R-:W-:Y:S03]  /*39c0*/  LDSM.16.M88.4 R60, [R230] ;  /* 0x00000000e63c783b */ /* 0x000fe60000000200 */
[C---:B------:R-:W-:Y:S08]  /*39d0*/  HMMA.16816.F32 R52, R4.reuse, R48, R52 ;  /* 0x000000300434723c */ /* 0x040ff00000001834 */
[C---:B------:R-:W-:Y:S08]  /*39e0*/  HMMA.16816.F32 R48, R4.reuse, R50, R88 ;  /* 0x000000320430723c */ /* 0x040ff00000001858 */
[C---:B----4-:R-:W-:Y:S08]  /*39f0*/  HMMA.16816.F32 R80, R4.reuse, R16, R96 ;  /* 0x000000100450723c */ /* 0x050ff00000001860 */
[C---:B------:R-:W-:Y:S08]  /*3a00*/  HMMA.16816.F32 R68, R4.reuse, R70, R100 ;  /* 0x000000460444723c */ /* 0x040ff00000001864 */
[----:B------:R-:W-:Y:S01]  /*3a10*/  HMMA.16816.F32 R76, R4, R18, R76 ;  /* 0x00000012044c723c */ /* 0x000fe2000000184c */
[----:B------:R-:W-:Y:S04]  /*3a20*/  LDSM.16.M88.4 R4, [R224+0x4000] ;  /* 0x00400000e004783b */ /* 0x000fe80000000200 */
[----:B------:R-:W-:Y:S03]  /*3a30*/  LDSM.16.M88.4 R16, [R234] ;  /* 0x00000000ea10783b */ /* 0x000fe60000000200 */
[C---:B-1----:R-:W-:Y:S01]  /*3a40*/  HMMA.16816.F32 R96, R8.reuse, R28, R40 ;  /* 0x0000001c0860723c */ /* 0x042fe20000001828 */
[----:B------:R-:W1:Y:S07]  /*3a50*/  LDSM.16.M88.4 R40, [R229] ;  /* 0x00000000e528783b */ /* 0x000e6e0000000200 */
[C---:B-----5:R-:W-:Y:S08]  /*3a60*/  HMMA.16816.F32 R108, R8.reuse, R44, R20 ;  /* 0x0000002c086c723c */ /* 0x060ff00000001814 */
[C---:B------:R-:W-:Y:S01]  /*3a70*/  HMMA.16816.F32 R100, R8.reuse, R46, R56 ;  /* 0x0000002e0864723c */ /* 0x040fe20000001838 */
[----:B------:R-:W-:Y:S07]  /*3a80*/  LDSM.16.M88.4 R56, [R231] ;  /* 0x00000000e738783b */ /* 0x000fee0000000200 */
[C---:B------:R-:W-:Y:S08]  /*3a90*/  HMMA.16816.F32 R92, R8.reuse, R32, R52 ;  /* 0x00000020085c723c */ /* 0x040ff00000001834 */
[C---:B------:R-:W-:Y:S01]  /*3aa0*/  HMMA.16816.F32 R88, R8.reuse, R34, R48 ;  /* 0x000000220858723c */ /* 0x040fe20000001830 */
[----:B------:R-:W-:Y:S07]  /*3ab0*/  LDSM.16.M88.4 R32, [R233] ;  /* 0x00000000e920783b */ /* 0x000fee0000000200 */
[C---:B------:R-:W-:Y:S01]  /*3ac0*/  HMMA.16816.F32 R84, R8.reuse, R30, R24 ;  /* 0x0000001e0854723c */ /* 0x040fe20000001818 */
[----:B------:R-:W-:Y:S07]  /*3ad0*/  LDSM.16.M88.4 R24, [R218+0x3000] ;  /* 0x00300000da18783b */ /* 0x000fee0000000200 */
[C---:B---3--:R-:W-:Y:S01]  /*3ae0*/  HMMA.16816.F32 R52, R8.reuse, R64, R36 ;  /* 0x000000400834723c */ /* 0x048fe20000001824 */
[----:B------:R-:W-:Y:S07]  /*3af0*/  LDSM.16.M88.4 R36, [R232] ;  /* 0x00000000e824783b */ /* 0x000fee0000000200 */
[C---:B------:R-:W-:Y:S01]  /*3b00*/  HMMA.16816.F32 R48, R8.reuse, R66, R68 ;  /* 0x000000420830723c */ /* 0x040fe20000001844 */
[----:B------:R-:W-:Y:S07]  /*3b10*/  LDSM.16.M88.4 R64, [R218+0x3800] ;  /* 0x00380000da40783b */ /* 0x000fee0000000200 */
[C---:B--2---:R-:W-:Y:S08]  /*3b20*/  HMMA.16816.F32 R44, R8.reuse, R12, R80 ;  /* 0x0000000c082c723c */ /* 0x044ff00000001850 */
[----:B------:R-:W-:Y:S01]  /*3b30*/  HMMA.16816.F32 R28, R8, R14, R76 ;  /* 0x0000000e081c723c */ /* 0x000fe2000000184c */
[----:B------:R-:W2:Y:S04]  /*3b40*/  LDSM.16.M88.4 R8, [R226+0x4000] ;  /* 0x00400000e208783b */ /* 0x000ea80000000200 */
[----:B------:R-:W3:Y:S03]  /*3b50*/  LDSM.16.M88.4 R76, [R218+0x4000] ;  /* 0x00400000da4c783b */ /* 0x000ee60000000200 */
[C---:B-1----:R-:W-:Y:S01]  /*3b60*/  HMMA.16816.F32 R12, R4.reuse, R40, R108 ;  /* 0x00000028040c723c */ /* 0x042fe2000000186c */
[----:B------:R-:W1:Y:S07]  /*3b70*/  LDSM.16.M88.4 R108, [R218+0x5000] ;  /* 0x00500000da6c783b */ /* 0x000e6e0000000200 */
[C---:B------:R-:W-:Y:S08]  /*3b80*/  HMMA.16816.F32 R20, R4.reuse, R16, R72 ;  /* 0x000000100414723c */ /* 0x040ff00000001848 */
[C---:B------:R-:W-:Y:S08]  /*3b90*/  HMMA.16816.F32 R16, R4.reuse, R18, R104 ;  /* 0x000000120410723c */ /* 0x040ff00000001868 */
[----:B------:R-:W-:Y:S08]  /*3ba0*/  HMMA.16816.F32 R68, R4, R42, R100 ;  /* 0x0000002a0444723c */ /* 0x000ff00000001864 */
[----:B--2---:R-:W-:Y:S01]  /*3bb0*/  HMMA.16816.F32 R40, R8, R64, R12 ;  /* 0x000000400828723c */ /* 0x004fe2000000180c */
[----:B------:R-:W2:Y:S07]  /*3bc0*/  LDSM.16.M88.4 R12, [R218+0x5800] ;  /* 0x00580000da0c783b */ /* 0x000eae0000000200 */
[C---:B------:R-:W-:Y:S08]  /*3bd0*/  HMMA.16816.F32 R80, R4.reuse, R62, R88 ;  /* 0x0000003e0450723c */ /* 0x040ff00000001858 */
[C---:B------:R-:W-:Y:S08]  /*3be0*/  HMMA.16816.F32 R96, R4.reuse, R56, R96 ;  /* 0x000000380460723c */ /* 0x040ff00000001860 */
[C---:B------:R-:W-:Y:S08]  /*3bf0*/  HMMA.16816.F32 R104, R4.reuse, R58, R84 ;  /* 0x0000003a0468723c */ /* 0x040ff00000001854 */
[C---:B------:R-:W-:Y:S08]  /*3c00*/  HMMA.16816.F32 R72, R4.reuse, R60, R92 ;  /* 0x0000003c0448723c */ /* 0x040ff0000000185c */
[C---:B------:R-:W-:Y:S01]  /*3c10*/  HMMA.16816.F32 R92, R4.reuse, R36, R52 ;  /* 0x00000024045c723c */ /* 0x040fe20000001834 */
[----:B------:R-:W-:Y:S07]  /*3c20*/  LDSM.16.M88.4 R52, [R217+-0x5800] ;  /* 0xffa80000d934783b */ /* 0x000fee0000000200 */
[C---:B------:R-:W-:Y:S01]  /*3c30*/  HMMA.16816.F32 R100, R4.reuse, R38, R48 ;  /* 0x000000260464723c */ /* 0x040fe20000001830 */
[----:B------:R-:W-:Y:S07]  /*3c40*/  LDSM.16.M88.4 R48, [R217+-0x5000] ;  /* 0xffb00000d930783b */ /* 0x000fee0000000200 */
[C---:B------:R-:W-:Y:S01]  /*3c50*/  HMMA.16816.F32 R88, R4.reuse, R32, R44 ;  /* 0x000000200458723c */ /* 0x040fe2000000182c */
[----:B------:R-:W-:Y:S07]  /*3c60*/  LDSM.16.M88.4 R44, [R217+-0x4800] ;  /* 0xffb80000d92c783b */ /* 0x000fee0000000200 */
[----:B------:R-:W-:Y:S01]  /*3c70*/  HMMA.16816.F32 R84, R4, R34, R28 ;  /* 0x000000220454723c */ /* 0x000fe2000000181c */
[----:B------:R-:W-:Y:S07]  /*3c80*/  LDSM.16.M88.4 R4, [R225+0x4000] ;  /* 0x00400000e104783b */ /* 0x000fee0000000200 */
[C---:B------:R-:W-:Y:S01]  /*3c90*/  HMMA.16816.F32 R56, R8.reuse, R26, R16 ;  /* 0x0000001a0838723c */ /* 0x040fe20000001810 */
[----:B------:R-:W4:Y:S07]  /*3ca0*/  LDSM.16.M88.4 R16, [R217+-0x6000] ;  /* 0xffa00000d910783b */ /* 0x000f2e0000000200 */
[C---:B------:R-:W-:Y:S08]  /*3cb0*/  HMMA.16816.F32 R60, R8.reuse, R24, R20 ;  /* 0x00000018083c723c */ /* 0x040ff00000001814 */
[C---:B------:R-:W-:Y:S01]  /*3cc0*/  HMMA.16816.F32 R36, R8.reuse, R66, R68 ;  /* 0x000000420824723c */ /* 0x040fe20000001844 */
[----:B------:R-:W5:Y:S07]  /*3cd0*/  LDSM.16.M88.4 R68, [R217+-0x4000] ;  /* 0xffc00000d944783b */ /* 0x000f6e0000000200 */
[C---:B---3--:R-:W-:Y:S08]  /*3ce0*/  HMMA.16816.F32 R28, R8.reuse, R78, R80 ;  /* 0x0000004e081c723c */ /* 0x048ff00000001850 */
[C---:B------:R-:W-:Y:S01]  /*3cf0*/  HMMA.16816.F32 R24, R8.reuse, R112, R96 ;  /* 0x000000700818723c */ /* 0x040fe20000001860 */
[----:B------:R-:W-:Y:S07]  /*3d00*/  LDSM.16.M88.4 R96, [R216+0x6000] ;  /* 0x00600000d860783b */ /* 0x000fee0000000200 */
[C---:B------:R-:W-:Y:S01]  /*3d10*/  HMMA.16816.F32 R20, R8.reuse, R114, R104 ;  /* 0x000000720814723c */ /* 0x040fe20000001868 */
[C---:B------:R-:W-:Y:S01]  /*3d20*/  IADD3 R235, R227.reuse, 0x6800, RZ ;  /* 0x00006800e3eb7810 */ /* 0x040fe20007ffe0ff */
[----:B------:R-:W-:Y:S06]  /*3d30*/  LDSM.16.M88.4 R112, [R217+-0x3000] ;  /* 0xffd00000d970783b */ /* 0x000fec0000000200 */
[C---:B------:R-:W-:Y:S08]  /*3d40*/  HMMA.16816.F32 R32, R8.reuse, R76, R72 ;  /* 0x0000004c0820723c */ /* 0x040ff00000001848 */
[C---:B-1----:R-:W-:Y:S01]  /*3d50*/  HMMA.16816.F32 R72, R8.reuse, R110, R100 ;  /* 0x0000006e0848723c */ /* 0x042fe20000001864 */
[----:B------:R-:W1:Y:S07]  /*3d60*/  LDSM.16.M88.4 R100, [R217+-0x3800] ;  /* 0xffc80000d964783b */ /* 0x000e6e0000000200 */
[C---:B--2---:R-:W-:Y:S08]  /*3d70*/  HMMA.16816.F32 R88, R8.reuse, R12, R88 ;  /* 0x0000000c0858723c */ /* 0x044ff00000001858 */
[C---:B------:R-:W-:Y:S08]  /*3d80*/  HMMA.16816.F32 R64, R8.reuse, R108, R92 ;  /* 0x0000006c0840723c */ /* 0x040ff0000000185c */
[----:B------:R-:W-:Y:S01]  /*3d90*/  HMMA.16816.F32 R12, R8, R14, R84 ;  /* 0x0000000e080c723c */ /* 0x000fe20000001854 */
[----:B------:R-:W2:Y:S07]  /*3da0*/  LDSM.16.M88.4 R8, [R223+0x8000] ;  /* 0x00800000df08783b */ /* 0x000eae0000000200 */
[C---:B----4-:R-:W-:Y:S08]  /*3db0*/  HMMA.16816.F32 R92, R4.reuse, R18, R56 ;  /* 0x00000012045c723c */ /* 0x050ff00000001838 */
[C---:B------:R-:W-:Y:S01]  /*3dc0*/  HMMA.16816.F32 R80, R4.reuse, R52, R40 ;  /* 0x000000340450723c */ /* 0x040fe20000001828 */
[----:B------:R-:W-:Y:S07]  /*3dd0*/  LDSM.16.M88.4 R40, [R216+0x7000] ;  /* 0x00700000d828783b */ /* 0x000fee0000000200 */
[C---:B------:R-:W-:Y:S01]  /*3de0*/  HMMA.16816.F32 R76, R4.reuse, R54, R36 ;  /* 0x00000036044c723c */ /* 0x040fe20000001824 */
[----:B------:R-:W-:Y:S07]  /*3df0*/  LDSM.16.M88.4 R36, [R216+0x7800] ;  /* 0x00780000d824783b */ /* 0x000fee0000000200 */
[C---:B------:R-:W-:Y:S08]  /*3e00*/  HMMA.16816.F32 R56, R4.reuse, R50, R28 ;  /* 0x000000320438723c */ /* 0x040ff0000000181c */
[C---:B------:R-:W-:Y:S08]  /*3e10*/  HMMA.16816.F32 R84, R4.reuse, R16, R60 ;  /* 0x000000100454723c */ /* 0x040ff0000000183c */
[C---:B------:R-:W-:Y:S08]  /*3e20*/  HMMA.16816.F32 R52, R4.reuse, R44, R24 ;  /* 0x0000002c0434723c */ /* 0x040ff00000001818 */
[C---:B------:R-:W-:Y:S01]  /*3e30*/  HMMA.16816.F32 R28, R4.reuse, R46, R20 ;  /* 0x0000002e041c723c */ /* 0x040fe20000001814 */
[----:B------:R-:W3:Y:S07]  /*3e40*/  LDSM.16.M88.4 R44, [R216+0x6800] ;  /* 0x00680000d82c783b */ /* 0x000eee0000000200 */
[----:B------:R-:W-:Y:S01]  /*3e50*/  HMMA.16816.F32 R60, R4, R48, R32 ;  /* 0x00000030043c723c */ /* 0x000fe20000001820 */
[----:B------:R-:W4:Y:S01]  /*3e60*/  LDSM.16.M88.4 R32, [R216+0x8000] ;  /* 0x00800000d820783b */ /* 0x000f220000000200 */
[----:B------:R-:W-:-:S03]  /*3e70*/  IADD3 R236, R227, 0x7000, RZ ;  /* 0x00007000e3ec7810 */ /* 0x000fc60007ffe0ff */
[----:B------:R-:W3:Y:S03]  /*3e80*/  LDSM.16.M88.4 R48, [R216+0x8800] ;  /* 0x00880000d830783b */ /* 0x000ee60000000200 */
[C---:B-----5:R-:W-:Y:S01]  /*3e90*/  HMMA.16816.F32 R24, R4.reuse, R68, R64 ;  /* 0x000000440418723c */ /* 0x060fe20000001840 */
[----:B------:R-:W-:Y:S07]  /*3ea0*/  LDSM.16.M88.4 R104, [R236] ;  /* 0x00000000ec68783b */ /* 0x000fee0000000200 */
[C---:B------:R-:W-:Y:S08]  /*3eb0*/  HMMA.16816.F32 R20, R4.reuse, R70, R72 ;  /* 0x000000460414723c */ /* 0x040ff00000001848 */
[C---:B-1----:R-:W-:Y:S01]  /*3ec0*/  HMMA.16816.F32 R16, R4.reuse, R100, R88 ;  /* 0x000000640410723c */ /* 0x042fe20000001858 */
[C---:B------:R-:W-:Y:S01]  /*3ed0*/  IADD3 R239, R227.reuse, 0x8800, RZ ;  /* 0x00008800e3ef7810 */ /* 0x040fe20007ffe0ff */
[----:B------:R-:W-:Y:S06]  /*3ee0*/  LDSM.16.M88.4 R88, [R218+0x6800] ;  /* 0x00680000da58783b */ /* 0x000fec0000000200 */
[----:B------:R-:W-:Y:S01]  /*3ef0*/  HMMA.16816.F32 R4, R4, R102, R12 ;  /* 0x000000660404723c */ /* 0x000fe2000000180c */
[----:B------:R-:W-:Y:S04]  /*3f00*/  LDSM.16.M88.4 R12, [R224+0x8000] ;  /* 0x00800000e00c783b */ /* 0x000fe80000000200 */
[----:B------:R-:W1:Y:S03]  /*3f10*/  LDSM.16.M88.4 R100, [R240] ;  /* 0x00000000f064783b */ /* 0x000e660000000200 */
[C---:B--2---:R-:W-:Y:S08]  /*3f20*/  HMMA.16816.F32 R84, R8.reuse, R96, R84 ;  /* 0x000000600854723c */ /* 0x044ff00000001854 */
[----:B------:R-:W-:Y:S01]  /*3f30*/  HMMA.16816.F32 R92, R8, R98, R92 ;  /* 0x00000062085c723c */ /* 0x000fe2000000185c */
[----:B------:R-:W2:Y:S01]  /*3f40*/  LDSM.16.M88.4 R96, [R235] ;  /* 0x00000000eb60783b */ /* 0x000ea20000000200 */
[----:B------:R-:W-:-:S02]  /*3f50*/  IADD3 R237, R227, 0x7800, RZ ;  /* 0x00007800e3ed7810 */ /* 0x000fc40007ffe0ff */
[----:B------:R-:W-:-:S03]  /*3f60*/  IADD3 R238, R227, 0x8000, RZ ;  /* 0x00008000e3ee7810 */ /* 0x000fc60007ffe0ff */
[----:B------:R-:W-:Y:S01]  /*3f70*/  LDSM.16.M88.4 R108, [R237] ;  /* 0x00000000ed6c783b */ /* 0x000fe20000000200 */
[C---:B---3--:R-:W-:Y:S08]  /*3f80*/  HMMA.16816.F32 R80, R8.reuse, R44, R80 ;  /* 0x0000002c0850723c */ /* 0x048ff00000001850 */
[C---:B------:R-:W-:Y:S08]  /*3f90*/  HMMA.16816.F32 R68, R8.reuse, R42, R56 ;  /* 0x0000002a0844723c */ /* 0x040ff00000001838 */
[C---:B------:R-:W-:Y:S08]  /*3fa0*/  HMMA.16816.F32 R76, R8.reuse, R46, R76 ;  /* 0x0000002e084c723c */ /* 0x040ff0000000184c */
[C---:B------:R-:W-:Y:S08]  /*3fb0*/  HMMA.16816.F32 R72, R8.reuse, R40, R60 ;  /* 0x000000280848723c */ /* 0x040ff0000000183c */
[C---:B----4-:R-:W-:Y:S01]  /*3fc0*/  HMMA.16816.F32 R56, R8.reuse, R32, R24 ;  /* 0x000000200838723c */ /* 0x050fe20000001818 */
[----:B------:R-:W3:Y:S07]  /*3fd0*/  LDSM.16.M88.4 R24, [R239] ;  /* 0x00000000ef18783b */ /* 0x000eee0000000200 */
[C---:B------:R-:W-:Y:S01]  /*3fe0*/  HMMA.16816.F32 R60, R8.reuse, R38, R28 ;  /* 0x00000026083c723c */ /* 0x040fe2000000181c */
[----:B------:R-:W4:Y:S07]  /*3ff0*/  LDSM.16.M88.4 R28, [R238] ;  /* 0x00000000ee1c783b */ /* 0x000f2e0000000200 */
[C---:B------:R-:W-:Y:S08]  /*4000*/  HMMA.16816.F32 R64, R8.reuse, R36, R52 ;  /* 0x000000240840723c */ /* 0x040ff00000001834 */
[C---:B------:R-:W-:Y:S01]  /*4010*/  HMMA.16816.F32 R52, R8.reuse, R34, R20 ;  /* 0x000000220834723c */ /* 0x040fe20000001814 */
[----:B------:R-:W-:Y:S07]  /*4020*/  LDSM.16.M88.4 R32, [R218+0x6000] ;  /* 0x00600000da20783b */ /* 0x000fee0000000200 */
[C---:B------:R-:W-:Y:S08]  /*4030*/  HMMA.16816.F32 R36, R8.reuse, R48, R16 ;  /* 0x000000300824723c */ /* 0x040ff00000001810 */
[----:B------:R-:W-:Y:S01]  /*4040*/  HMMA.16816.F32 R20, R8, R50, R4 ;  /* 0x000000320814723c */ /* 0x000fe20000001804 */
[----:B------:R-:W5:Y:S04]  /*4050*/  LDSM.16.M88.4 R8, [R226+0x8000] ;  /* 0x00800000e208783b */ /* 0x000f680000000200 */
[----:B------:R-:W-:Y:S03]  /*4060*/  LDSM.16.M88.4 R4, [R225+0x8000] ;  /* 0x00800000e104783b */ /* 0x000fe60000000200 */
[C---:B-1----:R-:W-:Y:S08]  /*4070*/  HMMA.16816.F32 R16, R12.reuse, R100, R84 ;  /* 0x000000640c10723c */ /* 0x042ff00000001854 */
[C---:B--2---:R-:W-:Y:S08]  /*4080*/  HMMA.16816.F32 R44, R12.reuse, R96, R80 ;  /* 0x000000600c2c723c */ /* 0x044ff00000001850 */
[C---:B------:R-:W-:Y:S08]  /*4090*/  HMMA.16816.F32 R84, R12.reuse, R98, R76 ;  /* 0x000000620c54723c */ /* 0x040ff0000000184c */
[C---:B------:R-:W-:Y:S01]  /*40a0*/  HMMA.16816.F32 R80, R12.reuse, R104, R72 ;  /* 0x000000680c50723c */ /* 0x040fe20000001848 */
[----:B------:R-:W1:Y:S07]  /*40b0*/  LDSM.16.M88.4 R72, [R218+0x7000] ;  /* 0x00700000da48783b */ /* 0x000e6e0000000200 */
[C---:B------:R-:W-:Y:S01]  /*40c0*/  HMMA.16816.F32 R40, R12.reuse, R102, R92 ;  /* 0x000000660c28723c */ /* 0x040fe2000000185c */
[----:B------:R-:W-:Y:S07]  /*40d0*/  LDSM.16.M88.4 R100, [R218+0x8000] ;  /* 0x00800000da64783b */ /* 0x000fee0000000200 */
[C---:B------:R-:W-:Y:S01]  /*40e0*/  HMMA.16816.F32 R76, R12.reuse, R106, R68 ;  /* 0x0000006a0c4c723c */ /* 0x040fe20000001844 */
[----:B------:R-:W2:Y:S04]  /*40f0*/  LDSM.16.M88.4 R68, [R218+0x7800] ;  /* 0x00780000da44783b */ /* 0x000ea80000000200 */
[----:B------:R-:W1:Y:S03]  /*4100*/  LDSM.16.M88.4 R104, [R218+0x8800] ;  /* 0x00880000da68783b */ /* 0x000e660000000200 */
[C---:B---3--:R-:W-:Y:S08]  /*4110*/  HMMA.16816.F32 R48, R12.reuse, R24, R36 ;  /* 0x000000180c30723c */ /* 0x048ff00000001824 */
[C---:B------:R-:W-:Y:S08]  /*4120*/  HMMA.16816.F32 R64, R12.reuse, R108, R64 ;  /* 0x0000006c0c40723c */ /* 0x040ff00000001840 */
[C---:B------:R-:W-:Y:S01]  /*4130*/  HMMA.16816.F32 R60, R12.reuse, R110, R60 ;  /* 0x0000006e0c3c723c */ /* 0x040fe2000000183c */
[----:B------:R-:W-:Y:S07]  /*4140*/  LDSM.16.M88.4 R108, [R217+-0x2000] ;  /* 0xffe00000d96c783b */ /* 0x000fee0000000200 */
[C---:B----4-:R-:W-:Y:S08]  /*4150*/  HMMA.16816.F32 R56, R12.reuse, R28, R56 ;  /* 0x0000001c0c38723c */ /* 0x050ff00000001838 */
[C---:B------:R-:W-:Y:S01]  /*4160*/  HMMA.16816.F32 R52, R12.reuse, R30, R52 ;  /* 0x0000001e0c34723c */ /* 0x040fe20000001834 */
[----:B------:R-:W3:Y:S07]  /*4170*/  LDSM.16.M88.4 R28, [R217+-0x2800] ;  /* 0xffd80000d91c783b */ /* 0x000eee0000000200 */
[----:B------:R-:W-:Y:S08]  /*4180*/  HMMA.16816.F32 R36, R12, R26, R20 ;  /* 0x0000001a0c24723c */ /* 0x000ff00000001814 */
[C---:B-----5:R-:W-:Y:S08]  /*4190*/  HMMA.16816.F32 R16, R8.reuse, R32, R16 ;  /* 0x000000200810723c */ /* 0x060ff00000001810 */
[C---:B------:R-:W-:Y:S01]  /*41a0*/  HMMA.16816.F32 R12, R8.reuse, R34, R40 ;  /* 0x00000022080c723c */ /* 0x040fe20000001828 */
[----:B------:R-:W-:Y:S07]  /*41b0*/  LDSM.16.M88.4 R40, [R216+0x9800] ;  /* 0x00980000d828783b */ /* 0x000fee0000000200 */
[C---:B------:R-:W-:Y:S08]  /*41c0*/  HMMA.16816.F32 R24, R8.reuse, R88, R44 ;  /* 0x000000580818723c */ /* 0x040ff0000000182c */
[C---:B------:R-:W-:Y:S08]  /*41d0*/  HMMA.16816.F32 R20, R8.reuse, R90, R84 ;  /* 0x0000005a0814723c */ /* 0x040ff00000001854 */
[C---:B-1----:R-:W-:Y:S08]  /*41e0*/  HMMA.16816.F32 R32, R8.reuse, R72, R80 ;  /* 0x000000480820723c */ /* 0x042ff00000001850 */
[C---:B------:R-:W-:Y:S08]  /*41f0*/  HMMA.16816.F32 R96, R8.reuse, R74, R76 ;  /* 0x0000004a0860723c */ /* 0x040ff0000000184c */
[C---:B--2---:R-:W-:Y:S01]  /*4200*/  HMMA.16816.F32 R92, R8.reuse, R68, R64 ;  /* 0x00000044085c723c */ /* 0x044fe20000001840 */
[----:B------:R-:W-:Y:S07]  /*4210*/  LDSM.16.M88.4 R64, [R217+-0x1000] ;  /* 0xfff00000d940783b */ /* 0x000fee0000000200 */
[C---:B------:R-:W-:Y:S01]  /*4220*/  HMMA.16816.F32 R88, R8.reuse, R70, R60 ;  /* 0x000000460858723c */ /* 0x040fe2000000183c */
[----:B------:R-:W-:Y:S07]  /*4230*/  LDSM.16.M88.4 R60, [R217+-0x800] ;  /* 0xfff80000d93c783b */ /* 0x000fee0000000200 */
[C---:B------:R-:W-:Y:S01]  /*4240*/  HMMA.16816.F32 R84, R8.reuse, R100, R56 ;  /* 0x000000640854723c */ /* 0x040fe20000001838 */
[----:B------:R-:W-:Y:S07]  /*4250*/  LDSM.16.M88.4 R56, [R216+0x9000] ;  /* 0x00900000d838783b */ /* 0x000fee0000000200 */
[C---:B------:R-:W-:Y:S08]  /*4260*/  HMMA.16816.F32 R80, R8.reuse, R102, R52 ;  /* 0x000000660850723c */ /* 0x040ff00000001834 */
[C---:B------:R-:W-:Y:S08]  /*4270*/  HMMA.16816.F32 R76, R8.reuse, R104, R48 ;  /* 0x00000068084c723c */ /* 0x040ff00000001830 */
[----:B------:R-:W-:Y:S01]  /*4280*/  HMMA.16816.F32 R72, R8, R106, R36 ;  /* 0x0000006a0848723c */ /* 0x000fe20000001824 */
[----:B------:R-:W1:Y:S04]  /*4290*/  LDSM.16.M88.4 R8, [R217+-0x1800] ;  /* 0xffe80000d908783b */ /* 0x000e680000000200 */
[----:B------:R-:W-:Y:S03]  /*42a0*/  LDSM.16.M88.4 R36, [R216+0xa000] ;  /* 0x00a00000d824783b */ /* 0x000fe60000000200 */
[C---:B------:R-:W-:Y:S01]  /*42b0*/  HMMA.16816.F32 R52, R4.reuse, R114, R12 ;  /* 0x000000720434723c */ /* 0x040fe2000000180c */
[----:B------:R-:W2:Y:S07]  /*42c0*/  LDSM.16.M88.4 R12, [R223+0xc000] ;  /* 0x00c00000df0c783b */ /* 0x000eae0000000200 */
[C---:B---3--:R-:W-:Y:S08]  /*42d0*/  HMMA.16816.F32 R44, R4.reuse, R28, R24 ;  /* 0x0000001c042c723c */ /* 0x048ff00000001818 */
[C---:B------:R-:W-:Y:S01]  /*42e0*/  HMMA.16816.F32 R24, R4.reuse, R108, R32 ;  /* 0x0000006c0418723c */ /* 0x040fe20000001820 */
[----:B------:R-:W3:Y:S07]  /*42f0*/  LDSM.16.M88.4 R32, [R216+0xa800] ;  /* 0x00a80000d820783b */ /* 0x000eee0000000200 */
[C---:B------:R-:W-:Y:S01]  /*4300*/  HMMA.16816.F32 R68, R4.reuse, R112, R16 ;  /* 0x000000700444723c */ /* 0x040fe20000001810 */
[C---:B------:R-:W-:Y:S01]  /*4310*/  IADD3 R241, R227.reuse, 0x9800, RZ ;  /* 0x00009800e3f17810 */ /* 0x040fe20007ffe0ff */
[----:B------:R-:W4:Y:S06]  /*4320*/  LDSM.16.M88.4 R112, [R216+0xb000] ;  /* 0x00b00000d870783b */ /* 0x000f2c0000000200 */
[C---:B------:R-:W-:Y:S08]  /*4330*/  HMMA.16816.F32 R28, R4.reuse, R30, R20 ;  /* 0x0000001e041c723c */ /* 0x040ff00000001814 */
[C---:B-1----:R-:W-:Y:S08]  /*4340*/  HMMA.16816.F32 R16, R4.reuse, R8, R92 ;  /* 0x000000080410723c */ /* 0x042ff0000000185c */
[----:B------:R-:W-:Y:S01]  /*4350*/  HMMA.16816.F32 R20, R4, R110, R96 ;  /* 0x0000006e0414723c */ /* 0x000fe20000001860 */
[----:B------:R-:W-:-:S07]  /*4360*/  IADD3 R242, R227, 0xa000, RZ ;  /* 0x0000a000e3f27810 */ /* 0x000fce0007ffe0ff */
[----:B------:R-:W-:Y:S01]  /*4370*/  HMMA.16816.F32 R104, R4, R66, R80 ;  /* 0x000000420468723c */ /* 0x000fe20000001850 */
[----:B------:R-:W1:Y:S07]  /*4380*/  LDSM.16.M88.4 R80, [R216+0xb800] ;  /* 0x00b80000d850783b */ /* 0x000e6e0000000200 */
[----:B--2---:R-:W-:Y:S08]  /*4390*/  HMMA.16816.F32 R96, R12, R56, R68 ;  /* 0x000000380c60723c */ /* 0x004ff00000001844 */
[C---:B------:R-:W-:Y:S08]  /*43a0*/  HMMA.16816.F32 R8, R4.reuse, R10, R88 ;  /* 0x0000000a0408723c */ /* 0x040ff00000001858 */
[C---:B------:R-:W-:Y:S08]  /*43b0*/  HMMA.16816.F32 R48, R4.reuse, R64, R84 ;  /* 0x000000400430723c */ /* 0x040ff00000001854 */
[C---:B------:R-:W-:Y:S08]  /*43c0*/  HMMA.16816.F32 R108, R4.reuse, R60, R76 ;  /* 0x0000003c046c723c */ /* 0x040ff0000000184c */
[----:B------:R-:W-:Y:S01]  /*43d0*/  HMMA.16816.F32 R100, R4, R62, R72 ;  /* 0x0000003e0464723c */ /* 0x000fe20000001848 */
[----:B------:R-:W-:Y:S07]  /*43e0*/  LDSM.16.M88.4 R4, [R224+0xc000] ;  /* 0x00c00000e004783b */ /* 0x000fee0000000200 */
[C---:B---3--:R-:W-:Y:S01]  /*43f0*/  HMMA.16816.F32 R68, R12.reuse, R32, R16 ;  /* 0x000000200c44723c */ /* 0x048fe20000001810 */
[----:B------:R-:W2:Y:S07]  /*4400*/  LDSM.16.M88.4 R16, [R228] ;  /* 0x00000000e410783b */ /* 0x000eae0000000200 */
[C---:B------:R-:W-:Y:S01]  /*4410*/  HMMA.16816.F32 R72, R12.reuse, R38, R20 ;  /* 0x000000260c48723c */ /* 0x040fe20000001814 */
[----:B------:R-:W3:Y:S07]  /*4420*/  LDSM.16.M88.4 R20, [R241] ;  /* 0x00000000f114783b */ /* 0x000eee0000000200 */
[----:B------:R-:W-:Y:S01]  /*4430*/  HMMA.16816.F32 R76, R12, R36, R24 ;  /* 0x000000240c4c723c */ /* 0x000fe20000001818 */
[----:B------:R-:W5:Y:S01]  /*4440*/  LDSM.16.M88.4 R36, [R242] ;  /* 0x00000000f224783b */ /* 0x000f620000000200 */
[----:B------:R-:W-:-:S02]  /*4450*/  IADD3 R243, R227, 0xa800, RZ ;  /* 0x0000a800e3f37810 */ /* 0x000fc40007ffe0ff */
[C---:B------:R-:W-:Y:S02]  /*4460*/  IADD3 R244, R227.reuse, 0xb000, RZ ;  /* 0x0000b000e3f47810 */ /* 0x040fe40007ffe0ff */
[----:B------:R-:W-:Y:S01]  /*4470*/  IADD3 R245, R227, 0xb800, RZ ;  /* 0x0000b800e3f57810 */ /* 0x000fe20007ffe0ff */
[----:B------:R-:W1:Y:S01]  /*4480*/  LDSM.16.M88.4 R60, [R243] ;  /* 0x00000000f33c783b */ /* 0x000e620000000200 */
[C---:B------:R-:W-:Y:S03]  /*4490*/  HMMA.16816.F32 R92, R12.reuse, R58, R52 ;  /* 0x0000003a0c5c723c */ /* 0x040fe60000001834 */
[----:B------:R-:W1:Y:S04]  /*44a0*/  LDSM.16.M88.4 R56, [R244] ;  /* 0x00000000f438783b */ /* 0x000e680000000200 */
[----:B------:R-:W1:Y:S01]  /*44b0*/  LDSM.16.M88.4 R52, [R245] ;  /* 0x00000000f534783b */ /* 0x000e620000000200 */
[C---:B------:R-:W-:Y:S08]  /*44c0*/  HMMA.16816.F32 R88, R12.reuse, R40, R44 ;  /* 0x000000280c58723c */ /* 0x040ff0000000182c */
[C---:B------:R-:W-:Y:S08]  /*44d0*/  HMMA.16816.F32 R84, R12.reuse, R42, R28 ;  /* 0x0000002a0c54723c */ /* 0x040ff0000000181c */
[C---:B------:R-:W-:Y:S01]  /*44e0*/  HMMA.16816.F32 R64, R12.reuse, R34, R8 ;  /* 0x000000220c40723c */ /* 0x040fe20000001808 */
[----:B------:R-:W3:Y:S07]  /*44f0*/  LDSM.16.M88.4 R8, [R226+0xc000] ;  /* 0x00c00000e208783b */ /* 0x000eee0000000200 */
[C---:B----4-:R-:W-:Y:S08]  /*4500*/  HMMA.16816.F32 R48, R12.reuse, R112, R48 ;  /* 0x000000700c30723c */ /* 0x050ff00000001830 */
[C---:B------:R-:W-:Y:S08]  /*4510*/  HMMA.16816.F32 R44, R12.reuse, R114, R104 ;  /* 0x000000720c2c723c */ /* 0x040ff00000001868 */
[C---:B-1----:R-:W-:Y:S08]  /*4520*/  HMMA.16816.F32 R40, R12.reuse, R80, R108 ;  /* 0x000000500c28723c */ /* 0x042ff0000000186c */
[----:B------:R-:W-:Y:S01]  /*4530*/  HMMA.16816.F32 R32, R12, R82, R100 ;  /* 0x000000520c20723c */ /* 0x000fe20000001864 */
[----:B------:R-:W-:Y:S07]  /*4540*/  LDSM.16.M88.4 R100, [R218+0xb800] ;  /* 0x00b80000da64783b */ /* 0x000fee0000000200 */
[C---:B--2---:R-:W-:Y:S08]  /*4550*/  HMMA.16816.F32 R28, R4.reuse, R16, R96 ;  /* 0x00000010041c723c */ /* 0x044ff00000001860 */
[C---:B------:R-:W-:Y:S01]  /*4560*/  HMMA.16816.F32 R24, R4.reuse, R18, R92 ;  /* 0x000000120418723c */ /* 0x040fe2000000185c */
[----:B------:R-:W-:Y:S07]  /*4570*/  LDSM.16.M88.4 R92, [R218+0xb000] ;  /* 0x00b00000da5c783b */ /* 0x000fee0000000200 */
[C---:B---3--:R-:W-:Y:S08]  /*4580*/  HMMA.16816.F32 R16, R4.reuse, R20, R88 ;  /* 0x000000140410723c */ /* 0x048ff00000001858 */
[C---:B------:R-:W-:Y:S08]  /*4590*/  HMMA.16816.F32 R12, R4.reuse, R22, R84 ;  /* 0x00000016040c723c */ /* 0x040ff00000001854 */
[C---:B-----5:R-:W-:Y:S01]  /*45a0*/  HMMA.16816.F32 R20, R4.reuse, R36, R76 ;  /* 0x000000240414723c */ /* 0x060fe2000000184c */
[----:B------:R-:W1:Y:S07]  /*45b0*/  LDSM.16.M88.4 R76, [R218+0xa800] ;  /* 0x00a80000da4c783b */ /* 0x000e6e0000000200 */
[C---:B------:R-:W-:Y:S08]  /*45c0*/  HMMA.16816.F32 R112, R4.reuse, R38, R72 ;  /* 0x000000260470723c */ /* 0x040ff00000001848 */
[C---:B------:R-:W-:Y:S08]  /*45d0*/  HMMA.16816.F32 R116, R4.reuse, R60, R68 ;  /* 0x0000003c0474723c */ /* 0x040ff00000001844 */
[C---:B------:R-:W-:Y:S01]  /*45e0*/  HMMA.16816.F32 R108, R4.reuse, R62, R64 ;  /* 0x0000003e046c723c */ /* 0x040fe20000001840 */
[----:B------:R-:W-:Y:S07]  /*45f0*/  LDSM.16.M88.4 R64, [R217] ;  /* 0x00000000d940783b */ /* 0x000fee0000000200 */
        /* <DEDUP_REMOVED lines=8> */
[----:B------:R-:W-:Y:S04]  /*4680*/  LDSM.16.M88.4 R4, [R225+0xc000] ;  /* 0x00c00000e104783b */ /* 0x000fe80000000200 */
[----:B------:R-:W2:Y:S01]  /*4690*/  LDSM.16.M88.4 R52, [R217+0x1000] ;  /* 0x00100000d934783b */ /* 0x000ea20000000200 */
[----:B------:R-:W-:Y:S01]  /*46a0*/  ISETP.GT.AND P0, PT, R139, R152, PT ;  /* 0x000000988b00720c */ /* 0x000fe20003f04270 */
[----:B------:R-:W-:-:S04]  /*46b0*/  DEPBAR.LE SB0, 0x0 ;  /* 0x000080000000791a */ /* 0x000fc80000000000 */
[C---:B------:R-:W-:Y:S08]  /*46c0*/  HMMA.16816.F32 R36, R8.reuse, R128, R20 ;  /* 0x000000800824723c */ /* 0x040ff00000001814 */
[C---:B------:R-:W-:Y:S08]  /*46d0*/  HMMA.16816.F32 R80, R8.reuse, R124, R28 ;  /* 0x0000007c0850723c */ /* 0x040ff0000000181c */
[C---:B------:R-:W-:Y:S08]  /*46e0*/  HMMA.16816.F32 R32, R8.reuse, R130, R112 ;  /* 0x000000820820723c */ /* 0x040ff00000001870 */
[C---:B------:R-:W-:Y:S08]  /*46f0*/  HMMA.16816.F32 R72, R8.reuse, R126, R24 ;  /* 0x0000007e0848723c */ /* 0x040ff00000001818 */
        /* <DEDUP_REMOVED lines=8> */
[----:B------:R-:W-:Y:S07]  /*4780*/  BSSY B0, `(.L_x_2692) ;  /* 0x000007a000007945 */ /* 0x000fee0003800000 */
[----:B--2---:R-:W-:Y:S01]  /*4790*/  HMMA.16816.F32 R36, R4, R52, R36 ;  /* 0x000000340424723c */ /* 0x004fe20000001824 */
[----:B------:R-:W-:-:S07]  /*47a0*/  ISETP.GT.AND P6, PT, R137, 0x5f, PT ;  /* 0x0000005f8900780c */ /* 0x000fce0003fc4270 */
[----:B------:R-:W-:Y:S01]  /*47b0*/  HMMA.16816.F32 R52, R4, R54, R32 ;  /* 0x000000360434723c */ /* 0x000fe20000001820 */
[----:B------:R-:W-:-:S07]  /*47c0*/  IADD3 R250, R227, 0x2800, RZ ;  /* 0x00002800e3fa7810 */ /* 0x000fce0007ffe0ff */
[----:B------:R-:W-:Y:S01]  /*47d0*/  HMMA.16816.F32 R32, R4, R48, R28 ;  /* 0x000000300420723c */ /* 0x000fe2000000181c */
[C---:B------:R-:W-:Y:S02]  /*47e0*/  IADD3 R249, R227.reuse, 0x2000, RZ ;  /* 0x00002000e3f97810 */ /* 0x040fe40007ffe0ff */
[----:B------:R-:W-:-:S05]  /*47f0*/  IADD3 R248, R227, 0x1800, RZ ;  /* 0x00001800e3f87810 */ /* 0x000fca0007ffe0ff */
[----:B------:R-:W-:Y:S01]  /*4800*/  HMMA.16816.F32 R48, R4, R50, R24 ;  /* 0x000000320430723c */ /* 0x000fe20000001818 */
[C---:B------:R-:W-:Y:S02]  /*4810*/  IADD3 R247, R227.reuse, 0x1000, RZ ;  /* 0x00001000e3f77810 */ /* 0x040fe40007ffe0ff */
[----:B------:R-:W-:-:S05]  /*4820*/  IADD3 R246, R227, 0x800, RZ ;  /* 0x00000800e3f67810 */ /* 0x000fca0007ffe0ff */
[C---:B------:R-:W-:Y:S08]  /*4830*/  HMMA.16816.F32 R28, R4.reuse, R44, R20 ;  /* 0x0000002c041c723c */ /* 0x040ff00000001814 */
        /* <DEDUP_REMOVED lines=25> */
[----:B------:R-:W-:Y:S01]  /*49d0*/  SHF.R.S32.HI R0, RZ, 0x1f, R7 ;  /* 0x0000001fff007819 */ /* 0x000fe20000011407 */
[----:B------:R1:W-:Y:S04]  /*49e0*/  STL [R1+0xc], R7 ;  /* 0x00000c0701007387 */ /* 0x0003e80000100800 */
[----:B------:R-:W-:-:S04]  /*49f0*/  IMAD R0, R0, c[0x0][0x1e0], RZ ;  /* 0x0000780000007a24 */ /* 0x000fc800078e02ff */
[----:B------:R-:W-:-:S04]  /*4a00*/  IMAD R0, R7, c[0x0][0x1e4], R0 ;  /* 0x0000790007007a24 */ /* 0x000fc800078e0200 */
[----:B------:R-:W-:Y:S01]  /*4a10*/  IMAD.IADD R3, R3, 0x1, R0 ;  /* 0x0000000103037824 */ /* 0x000fe200078e0200 */
[----:B--2---:R1:W-:Y:S01]  /*4a20*/  STL [R1+0x4], R6 ;  /* 0x0000040601007387 */ /* 0x0043e20000100800 */
[----:B------:R-:W-:Y:S02]  /*4a30*/  SHF.R.S32.HI R0, RZ, 0x1f, R6 ;  /* 0x0000001fff007819 */ /* 0x000fe40000011406 */
        /* <DEDUP_REMOVED lines=8> */
[----:B------:R2:W3:Y:S02]  /*4ac0*/  SHFL.IDX PT, R4, R5, RZ, 0x181f ;  /* 0x00181fff05047589 */ /* 0x0004e400000e0000 */
.L_x_2738:
[----:B------:R-:W-:Y:S05]  /*4ad0*/  BRA.DIV ~URZ, `(.L_x_2695) ;  /* 0x000101627f007947 */ /* 0x000fea000b800000 */
[----:B-1----:R-:W4:Y:S04]  /*4ae0*/  LDL R6, [R1] ;  /* 0x0000000001067983 */ /* 0x002f280000100800 */
[----:B------:R-:W5:Y:S04]  /*4af0*/  LDL R57, [R1+0x20] ;  /* 0x0000200001397983 */ /* 0x000f680000100800 */
[----:B--2---:R-:W2:Y:S04]  /*4b00*/  LDL R56, [R1+0x1c] ;  /* 0x00001c0001387983 */ /* 0x004ea80000100800 */
[----:B---3--:R-:W3:Y:S04]  /*4b10*/  LDL R23, [R1+0x18] ;  /* 0x0000180001177983 */ /* 0x008ee80000100800 */
[----:B------:R-:W1:Y:S04]  /*4b20*/  SHFL.IDX PT, R3, R22, RZ, 0x181f ;  /* 0x00181fff16037589 */ /* 0x000e6800000e0000 */
[----:B------:R-:W1:Y:S04]  /*4b30*/  SHFL.IDX PT, R0, R22, 0x1, 0x181f ;  /* 0x00381f0016007f89 */ /* 0x000e6800000e0000 */
[----:B------:R-:W1:Y:S02]  /*4b40*/  SHFL.IDX PT, R2, R5, 0x1, 0x181f ;  /* 0x00381f0005027f89 */ /* 0x000e6400000e0000 */
[----:B-1----:R-:W-:-:S02]  /*4b50*/  IADD3 R20, P0, R3, R140, RZ ;  /* 0x0000008c03147210 */ /* 0x002fc40007f1e0ff */
[C---:B------:R-:W-:Y:S02]  /*4b60*/  IADD3 R18, P2, R3.reuse, R141, RZ ;  /* 0x0000008d03127210 */ /* 0x040fe40007f5e0ff */
[C---:B------:R-:W-:Y:S01]  /*4b70*/  IADD3 R14, P1, R3.reuse, R143, RZ ;  /* 0x0000008f030e7210 */ /* 0x040fe20007f3e0ff */
[--C-:B------:R-:W-:Y:S01]  /*4b80*/  IMAD.X R21, R4, 0x1, R132.reuse, P0 ;  /* 0x0000000104157824 */ /* 0x100fe200000e0684 */
[----:B------:R-:W-:Y:S01]  /*4b90*/  IADD3 R12, P0, R0, R140, RZ ;  /* 0x0000008c000c7210 */ /* 0x000fe20007f1e0ff */
[C---:B------:R-:W-:Y:S01]  /*4ba0*/  IMAD.X R19, R4.reuse, 0x1, R133, P2 ;  /* 0x0000000104137824 */ /* 0x040fe200010e0685 */
[-C--:B------:R-:W-:Y:S01]  /*4bb0*/  IADD3 R16, P4, R3, R142.reuse, RZ ;  /* 0x0000008e03107210 */ /* 0x080fe20007f9e0ff */
[----:B------:R-:W-:Y:S01]  /*4bc0*/  IMAD.X R15, R4, 0x1, R135, P1 ;  /* 0x00000001040f7824 */ /* 0x000fe200008e0687 */
[----:B------:R-:W-:Y:S01]  /*4bd0*/  IADD3 R10, P2, R0, R141, RZ ;  /* 0x0000008d000a7210 */ /* 0x000fe20007f5e0ff */
[----:B------:R-:W-:Y:S01]  /*4be0*/  IMAD.X R13, R2, 0x1, R132, P0 ;  /* 0x00000001020d7824 */ /* 0x000fe200000e0684 */
[----:B------:R-:W-:Y:S01]  /*4bf0*/  IADD3 R8, P1, R0, R142, RZ ;  /* 0x0000008e00087210 */ /* 0x000fe20007f3e0ff */
[----:B------:R-:W-:-:S02]  /*4c00*/  IMAD.X R17, R4, 0x1, R134, P4 ;  /* 0x0000000104117824 */ /* 0x000fc400020e0686 */
[C---:B------:R-:W-:Y:S01]  /*4c10*/  IMAD.X R11, R2.reuse, 0x1, R133, P2 ;  /* 0x00000001020b7824 */ /* 0x040fe200010e0685 */
[----:B------:R1:W1:Y:S01]  /*4c20*/  SHFL.IDX PT, R4, R5, 0x2, 0x181f ;  /* 0x00581f0005047f89 */ /* 0x00026200000e0000 */
[----:B------:R-:W-:Y:S01]  /*4c30*/  IMAD.X R9, R2, 0x1, R134, P1 ;  /* 0x0000000102097824 */ /* 0x000fe200008e0686 */
[----:B----4-:R-:W-:Y:S02]  /*4c40*/  ISETP.GE.AND P3, PT, R6, c[0x0][0x1d4], PT ;  /* 0x0000750006007a0c */ /* 0x010fe40003f66270 */
[----:B------:R-:W-:Y:S02]  /*4c50*/  IADD3 R6, P0, R0, R143, RZ ;  /* 0x0000008f00067210 */ /* 0x000fe40007f1e0ff */
[----:B-----5:R-:W-:Y:S01]  /*4c60*/  ISETP.GE.AND P2, PT, R57, c[0x0][0x1d4], PT ;  /* 0x0000750039007a0c */ /* 0x020fe20003f46270 */
[----:B------:R4:W1:Y:S02]  /*4c70*/  SHFL.IDX PT, R0, R22, 0x2, 0x181f ;  /* 0x00581f0016007f89 */ /* 0x00086400000e0000 */
[----:B------:R-:W-:Y:S01]  /*4c80*/  IMAD.X R7, R2, 0x1, R135, P0 ;  /* 0x0000000102077824 */ /* 0x000fe200000e0687 */
[----:B--2---:R-:W-:-:S02]  /*4c90*/  ISETP.GE.AND P1, PT, R56, c[0x0][0x1d4], PT ;  /* 0x0000750038007a0c */ /* 0x004fc40003f26270 */
[----:B---3--:R-:W-:-:S03]  /*4ca0*/  ISETP.GE.AND P0, PT, R23, c[0x0][0x1d4], PT ;  /* 0x0000750017007a0c */ /* 0x008fc60003f06270 */
[----:B------:R4:W-:Y:S04]  /*4cb0*/  LDGSTS.E.BYPASS.LTC128B.128 [R251+0xc100], [R20.64], !P3 ;  /* 0x0c10000014fb7fae */ /* 0x0009e8000d901d46 */
[----:B------:R4:W-:Y:S04]  /*4cc0*/  LDGSTS.E.BYPASS.LTC128B.128 [R251+0xf100], [R18.64], !P2 ;  /* 0x0f10000012fb7fae */ /* 0x0009e8000d101d46 */
[----:B------:R4:W-:Y:S04]  /*4cd0*/  LDGSTS.E.BYPASS.LTC128B.128 [R251+0x12100], [R16.64], !P1 ;  /* 0x1210000010fb7fae */ /* 0x0009e8000c901d46 */
[----:B------:R2:W-:Y:S04]  /*4ce0*/  LDGSTS.E.BYPASS.LTC128B.128 [R251+0x15100], [R14.64], !P0 ;  /* 0x151000000efb7fae */ /* 0x0005e8000c101d46 */
[----:B------:R3:W-:Y:S04]  /*4cf0*/  LDGSTS.E.BYPASS.LTC128B.128 [R251+0xd100], [R12.64], !P3 ;  /* 0x0d1000000cfb7fae */ /* 0x0007e8000d901d46 */
[----:B------:R4:W-:Y:S04]  /*4d00*/  LDGSTS.E.BYPASS.LTC128B.128 [R251+0x10100], [R10.64], !P2 ;  /* 0x101000000afb7fae */ /* 0x0009e8000d101d46 */
[----:B------:R4:W-:Y:S04]  /*4d10*/  LDGSTS.E.BYPASS.LTC128B.128 [R251+0x13100], [R8.64], !P1 ;  /* 0x1310000008fb7fae */ /* 0x0009e8000c901d46 */
[----:B------:R5:W-:Y:S01]  /*4d20*/  LDGSTS.E.BYPASS.LTC128B.128 [R251+0x16100], [R6.64], !P0 ;  /* 0x1610000006fb7fae */ /* 0x000be2000c101d46 */
[----:B--2---:R-:W-:-:S02]  /*4d30*/  SEL R14, RZ, 0x10, P2 ;  /* 0x00000010ff0e7807 */ /* 0x004fc40001000000 */
[----:B---3--:R-:W-:Y:S02]  /*4d40*/  SEL R13, RZ, 0x10, P1 ;  /* 0x00000010ff0d7807 */ /* 0x008fe40000800000 */
[----:B------:R-:W-:Y:S02]  /*4d50*/  SEL R12, RZ, 0x10, P0 ;  /* 0x00000010ff0c7807 */ /* 0x000fe40000000000 */
[----:B-----5:R-:W-:-:S04]  /*4d60*/  SEL R7, RZ, 0x10, P3 ;  /* 0x00000010ff077807 */ /* 0x020fc80001800000 */
.L_x_2739:
[----:B-1--4-:R-:W-:Y:S02]  /*4d70*/  IADD3 R2, -R7, 0x10, RZ ;  /* 0x0000001007027810 */ /* 0x012fe40007ffe1ff */
[----:B------:R-:W-:Y:S02]  /*4d80*/  IADD3 R3, -R14, 0x10, RZ ;  /* 0x000000100e037810 */ /* 0x000fe40007ffe1ff */
[----:B------:R-:W-:Y:S02]  /*4d90*/  LOP3.LUT R2, R2, 0xf, RZ, 0xc0, !PT ;  /* 0x0000000f02027812 */ /* 0x000fe400078ec0ff */
[----:B------:R-:W-:-:S02]  /*4da0*/  IADD3 R5, -R13, 0x10, RZ ;  /* 0x000000100d057810 */ /* 0x000fc40007ffe1ff */
[----:B------:R-:W-:Y:S02]  /*4db0*/  LOP3.LUT R3, R3, 0xf, RZ, 0xc0, !PT ;  /* 0x0000000f03037812 */ /* 0x000fe400078ec0ff */
[-C--:B------:R-:W-:Y:S02]  /*4dc0*/  IADD3 R10, P1, P0, R2, R0.reuse, R140 ;  /* 0x00000000020a7210 */ /* 0x080fe4000783e08c */
[----:B------:R-:W-:Y:S02]  /*4dd0*/  LOP3.LUT R2, R5, 0xf, RZ, 0xc0, !PT ;  /* 0x0000000f05027812 */ /* 0x000fe400078ec0ff */
[----:B------:R-:W-:Y:S02]  /*4de0*/  IADD3 R5, -R12, 0x10, RZ ;  /* 0x000000100c057810 */ /* 0x000fe40007ffe1ff */
[----:B------:R-:W-:Y:S02]  /*4df0*/  IADD3 R8, P3, P2, R3, R0, R141 ;  /* 0x0000000003087210 */ /* 0x000fe40007a7e08d */
[----:B------:R-:W-:-:S02]  /*4e00*/  IADD3.X R11, RZ, R4, R132, P1, P0 ;  /* 0x00000004ff0b7210 */ /* 0x000fc40000fe0484 */
[----:B------:R-:W-:Y:S02]  /*4e10*/  IADD3 R6, P1, P0, R2, R0, R142 ;  /* 0x0000000002067210 */ /* 0x000fe4000783e08e */
[----:B------:R-:W-:Y:S02]  /*4e20*/  LOP3.LUT R2, R5, 0xf, RZ, 0xc0, !PT ;  /* 0x0000000f05027812 */ /* 0x000fe400078ec0ff */
[-C--:B------:R-:W-:Y:S02]  /*4e30*/  IADD3.X R9, RZ, R4.reuse, R133, P3, P2 ;  /* 0x00000004ff097210 */ /* 0x080fe40001fe4485 */
[----:B------:R-:W-:Y:S02]  /*4e40*/  ISETP.NE.U32.AND P3, PT, R7, RZ, PT ;  /* 0x000000ff0700720c */ /* 0x000fe40003f65070 */
[----:B------:R-:W-:Y:S02]  /*4e50*/  IADD3.X R7, RZ, R4, R134, P1, P0 ;  /* 0x00000004ff077210 */ /* 0x000fe40000fe0486 */
[----:B------:R-:W-:-:S02]  /*4e60*/  IADD3 R2, P1, P0, R2, R0, R143 ;  /* 0x0000000002027210 */ /* 0x000fc4000783e08f */
[----:B------:R-:W-:Y:S02]  /*4e70*/  ISETP.NE.U32.AND P2, PT, R14, RZ, PT ;  /* 0x000000ff0e00720c */ /* 0x000fe40003f45070 */
[----:B------:R-:W-:Y:S02]  /*4e80*/  IADD3.X R3, RZ, R4, R135, P1, P0 ;  /* 0x00000004ff037210 */ /* 0x000fe40000fe0487 */
[----:B------:R-:W-:Y:S02]  /*4e90*/  ISETP.NE.U32.AND P1, PT, R13, RZ, PT ;  /* 0x000000ff0d00720c */ /* 0x000fe40003f25070 */
[----:B------:R-:W-:Y:S01]  /*4ea0*/  ISETP.NE.U32.AND P0, PT, R12, RZ, PT ;  /* 0x000000ff0c00720c */ /* 0x000fe20003f05070 */
[----:B------:R-:W-:Y:S01]  /*4eb0*/  @!PT LDS RZ, [RZ] ;  /* 0x00000000fffff984 */ /* 0x000fe20000000800 */
[----:B------:R-:W-:Y:S01]  /*4ec0*/  @!PT LDS RZ, [RZ] ;  /* 0x00000000fffff984 */ /* 0x000fe20000000800 */
[----:B------:R-:W-:Y:S01]  /*4ed0*/  @!PT LDS RZ, [RZ] ;  /* 0x00000000fffff984 */ /* 0x000fe20000000800 */
[----:B------:R1:W-:Y:S06]  /*4ee0*/  LDGSTS.E.BYPASS.LTC128B.128.ZFILL [R251+0xe100], [R10.64], P3 ;  /* 0x0e1000000afb7fae */ /* 0x0003ec0009941d46 */
[----:B------:R1:W-:Y:S04]  /*4ef0*/  LDGSTS.E.BYPASS.LTC128B.128.ZFILL [R251+0x11100], [R8.64], P2 ;  /* 0x1110000008fb7fae */ /* 0x0003e80009141d46 */
[----:B------:R1:W-:Y:S04]  /*4f00*/  LDGSTS.E.BYPASS.LTC128B.128.ZFILL [R251+0x14100], [R6.64], P1 ;  /* 0x1410000006fb7fae */ /* 0x0003e80008941d46 */
[----:B------:R1:W-:Y:S02]  /*4f10*/  LDGSTS.E.BYPASS.LTC128B.128.ZFILL [R251+0x17100], [R2.64], P0 ;  /* 0x1710000002fb7fae */ /* 0x0003e40008141d46 */
.L_x_2693:
[----:B------:R-:W-:Y:S05]  /*4f20*/  BSYNC B0 ;  /* 0x0000000000007941 */ /* 0x000fea0003800000 */
.L_x_2692:
[----:B-1----:R-:W2:Y:S01]  /*4f30*/  LDL R2, [R1+0x74] ;  /* 0x0000740001027983 */ /* 0x002ea20000100800 */
[----:B------:R-:W-:-:S03]  /*4f40*/  IMAD.MOV.U32 R4, RZ, RZ, c[0x0][0x2c4] ;  /* 0x0000b100ff047624 */ /* 0x000fc600078e00ff */
[----:B------:R-:W2:Y:S04]  /*4f50*/  LDL R0, [R1+0x184] ;  /* 0x0001840001007983 */ /* 0x000ea80000100800 */
[----:B------:R-:W3:Y:S01]  /*4f60*/  LDL R3, [R1+0x60] ;  /* 0x0000600001037983 */ /* 0x000ee20000100800 */
[----:B------:R-:W-:-:S03]  /*4f70*/  ISETP.NE.AND P0, PT, R4, 0x1, PT ;  /* 0x000000010400780c */ /* 0x000fc60003f05270 */
[----:B------:R-:W0:Y:S01]  /*4f80*/  LDGDEPBAR ;  /* 0x00000000000079af */ /* 0x000e220000000000 */
[----:B--2---:R-:W-:-:S09]  /*4f90*/  IMAD.IADD R2, R0, 0x1, R2 ;  /* 0x0000000100027824 */ /* 0x004fd200078e0202 */
[----:B------:R-:W-:Y:S01]  /*4fa0*/  @P0 IMAD.HI.U32 R0, R2, c[0x0][0x2c8], RZ ;  /* 0x0000b20002000a27 */ /* 0x000fe200078e00ff */
[----:B------:R1:W-:Y:S01]  /*4fb0*/  STL [R1+0x28], R2 ;  /* 0x0000280201007387 */ /* 0x0003e20000100800 */
[----:B------:R-:W-:Y:S02]  /*4fc0*/  MOV R4, R2 ;  /* 0x0000000200047202 */ /* 0x000fe40000000f00 */
[----:B---3--:R-:W-:Y:S01]  /*4fd0*/  IMAD.IADD R6, R136, 0x1, -R3 ;  /* 0x0000000188067824 */ /* 0x008fe200078e0a03 */
[----:B------:R-:W-:Y:S02]  /*4fe0*/  @P0 SHF.R.U32.HI R4, RZ, c[0x0][0x2cc], R0 ;  /* 0x0000b300ff040a19 */ /* 0x000fe40000011600 */
[----:B-1----:R-:W-:-:S04]  /*4ff0*/  IADD3 R2, -R3, 0x1, R136 ;  /* 0x0000000103027810 */ /* 0x002fc80007ffe188 */
[----:B------:R-:W-:Y:S01]  /*5000*/  IADD3 R5, R2, -c[0x0][0x168], RZ ;  /* 0x80005a0002057a10 */ /* 0x000fe20007ffe0ff */
[----:B------:R-:W-:Y:S05]  /*5010*/  BRA.DIV ~URZ, `(.L_x_2696) ;  /* 0x000101827f007947 */ /* 0x000fea000b800000 */
[----:B------:R1:W2:Y:S02]  /*5020*/  SHFL.IDX PT, R0, R4, RZ, 0x1c1f ;  /* 0x001c1fff04007589 */ /* 0x0002a400000e0000 */
.L_x_2740:
[----:B--2---:R-:W-:-:S05]  /*5030*/  IMAD.IADD R0, R5, 0x1, R0 ;  /* 0x0000000105007824 */ /* 0x004fca00078e0200 */
[----:B------:R-:W-:-:S04]  /*5040*/  IMNMX R0, R6, R0, PT ;  /* 0x0000000006007217 */ /* 0x000fc80003800200 */
[C---:B------:R-:W-:Y:S02]  /*5050*/  ISETP.GT.AND P0, PT, R0.reuse, RZ, PT ;  /* 0x000000ff0000720c */ /* 0x040fe40003f04270 */
[----:B------:R-:W-:Y:S02]  /*5060*/  ISETP.GT.AND P1, PT, R0, 0x1, PT ;  /* 0x000000010000780c */ /* 0x000fe40003f24270 */
[----:B------:R-:W-:Y:S02]  /*5070*/  FSEL R7, R80, -INF , P0 ;  /* 0xff80000050077808 */ /* 0x000fe40000000000 */
[C---:B------:R-:W-:Y:S02]  /*5080*/  ISETP.GT.AND P4, PT, R0.reuse, 0x9, PT ;  /* 0x000000090000780c */ /* 0x040fe40003f84270 */
[----:B------:R-:W-:Y:S02]  /*5090*/  ISETP.GT.AND P0, PT, R0, 0x10, PT ;  /* 0x000000100000780c */ /* 0x000fe40003f04270 */
        /* <DEDUP_REMOVED lines=58> */
[----:B-1----:R-:W-:Y:S02]  /*5440*/  FSEL R4, R82, -INF , P1 ;  /* 0xff80000052047808 */ /* 0x002fe40000800000 */
[----:B------:R-:W-:Y:S02]  /*5450*/  FSEL R5, R83, -INF , P0 ;  /* 0xff80000053057808 */ /* 0x000fe40000000000 */
        /* <DEDUP_REMOVED lines=87> */
[----:B-1----:R-:W-:-:S05]  /*59d0*/  FMNMX.FTZ R133, R0, R133, !PT ;  /* 0x0000008500857209 */ /* 0x002fca0007810000 */
.L_x_2741:
[C---:B------:R-:W-:Y:S01]  /*59e0*/  FMUL.FTZ R2, R133.reuse, c[0x0][0x2d0] ;  /* 0x0000b40085027a20 */ /* 0x040fe20000410000 */
[----:B------:R-:W-:Y:S01]  /*59f0*/  FSETP.NEU.FTZ.AND P0, PT, R133, -INF , PT ;  /* 0xff8000008500780b */ /* 0x000fe20003f1d000 */
[----:B------:R-:W-:Y:S01]  /*5a00*/  WARPSYNC 0xffffffff ;  /* 0xffffffff00007948 */ /* 0x000fe20003800000 */
[----:B--23--:R-:W-:Y:S01]  /*5a10*/  FMNMX.FTZ R24, R3, R24, !PT ;  /* 0x0000001803187209 */ /* 0x00cfe20007810000 */
[----:B------:R-:W-:Y:S01]  /*5a20*/  LDSM.16.MT88.4 R36, [R219+0x800] ;  /* 0x00080000db24783b */ /* 0x000fe20000004200 */
[----:B------:R-:W-:Y:S02]  /*5a30*/  FSEL R2, R2, RZ, P0 ;  /* 0x000000ff02027208 */ /* 0x000fe40000000000 */
[----:B------:R-:W-:Y:S01]  /*5a40*/  FSETP.NEU.FTZ.AND P0, PT, R24, -INF , PT ;  /* 0xff8000001800780b */ /* 0x000fe20003f1d000 */
[----:B------:R-:W-:Y:S02]  /*5a50*/  LDSM.16.MT88.4 R32, [R220] ;  /* 0x00000000dc20783b */ /* 0x000fe40000004200 */
[----:B------:R-:W-:-:S02]  /*5a60*/  FFMA.FTZ R0, R7, c[0x0][0x2d0], -R2 ;  /* 0x0000b40007007a23 */ /* 0x000fc40000010802 */
[--C-:B------:R-:W-:Y:S01]  /*5a70*/  FFMA.FTZ R3, R18, c[0x0][0x2d0], -R2.reuse ;  /* 0x0000b40012037a23 */ /* 0x100fe20000010802 */
[----:B------:R-:W-:Y:S01]  /*5a80*/  LDSM.16.MT88.4 R60, [R220+0x800] ;  /* 0x00080000dc3c783b */ /* 0x000fe20000004200 */
[----:B------:R1:W-:Y:S03]  /*5a90*/  MUFU.EX2 R120, R0 ;  /* 0x0000000000787308 */ /* 0x0003e60000000800 */
[----:B------:R-:W-:Y:S04]  /*5aa0*/  LDSM.16.MT88.4 R72, [R219+0x3000] ;  /* 0x00300000db48783b */ /* 0x000fe80000004200 */
[----:B------:R-:W-:Y:S01]  /*5ab0*/  LDSM.16.MT88.4 R56, [R221] ;  /* 0x00000000dd38783b */ /* 0x000fe20000004200 */
[----:B------:R2:W-:Y:S03]  /*5ac0*/  MUFU.EX2 R131, R3 ;  /* 0x0000000300837308 */ /* 0x0005e60000000800 */
[----:B------:R-:W-:Y:S04]  /*5ad0*/  LDSM.16.MT88.4 R68, [R222+0x800] ;  /* 0x00080000de44783b */ /* 0x000fe80000004200 */
[----:B------:R-:W-:Y:S01]  /*5ae0*/  LDSM.16.MT88.4 R76, [R220+0x3000] ;  /* 0x00300000dc4c783b */ /* 0x000fe20000004200 */
[----:B-1----:R-:W-:-:S03]  /*5af0*/  FFMA.FTZ R0, R8, c[0x0][0x2d0], -R2 ;  /* 0x0000b40008007a23 */ /* 0x002fc60000010802 */
[----:B------:R-:W-:Y:S01]  /*5b00*/  LDSM.16.MT88.4 R44, [R219+0x3800] ;  /* 0x00380000db2c783b */ /* 0x000fe20000004200 */
[----:B------:R1:W3:Y:S03]  /*5b10*/  MUFU.EX2 R27, R0 ;  /* 0x00000000001b7308 */ /* 0x0002e60000000800 */
[----:B------:R-:W-:Y:S01]  /*5b20*/  LDSM.16.MT88.4 R64, [R222+0x3000] ;  /* 0x00300000de40783b */ /* 0x000fe20000004200 */
[----:B--2---:R-:W-:-:S03]  /*5b30*/  FFMA.FTZ R3, R20, c[0x0][0x2d0], -R2 ;  /* 0x0000b40014037a23 */ /* 0x004fc60000010802 */
[----:B------:R-:W-:Y:S01]  /*5b40*/  LDSM.16.MT88.4 R48, [R221+0x800] ;  /* 0x00080000dd30783b */ /* 0x000fe20000004200 */
[----:B------:R-:W2:Y:S03]  /*5b50*/  MUFU.EX2 R134, R3 ;  /* 0x0000000300867308 */ /* 0x000ea60000000800 */
[----:B------:R-:W-:Y:S04]  /*5b60*/  LDSM.16.MT88.4 R80, [R220+0x3800] ;  /* 0x00380000dc50783b */ /* 0x000fe80000004200 */
[----:B------:R-:W-:Y:S01]  /*5b70*/  LDSM.16.MT88.4 R84, [R221+0x3000] ;  /* 0x00300000dd54783b */ /* 0x000fe20000004200 */
[----:B-1----:R-:W-:Y:S01]  /*5b80*/  FFMA.FTZ R0, R12, c[0x0][0x2d0], -R2 ;  /* 0x0000b4000c007a23 */ /* 0x002fe20000010802 */
[----:B---3--:R-:W-:-:S03]  /*5b90*/  F2FP.PACK_AB R20, R27, R120 ;  /* 0x000000781b14723e */ /* 0x008fc600000000ff */
[----:B------:R1:W-:Y:S01]  /*5ba0*/  MUFU.EX2 R125, R0 ;  /* 0x00000000007d7308 */ /* 0x0003e20000000800 */
[----:B--2---:R-:W-:Y:S01]  /*5bb0*/  F2FP.PACK_AB R18, R134, R131 ;  /* 0x000000838612723e */ /* 0x004fe200000000ff */
[----:B-1----:R-:W-:-:S06]  /*5bc0*/  FFMA.FTZ R0, R14, c[0x0][0x2d0], -R2 ;  /* 0x0000b4000e007a23 */ /* 0x002fcc0000010802 */
[----:B------:R1:W2:Y:S02]  /*5bd0*/  MUFU.EX2 R127, R0 ;  /* 0x00000000007f7308 */ /* 0x0002a40000000800 */
[----:B-1----:R-:W-:Y:S01]  /*5be0*/  FFMA.FTZ R0, R15, c[0x0][0x2d0], -R2 ;  /* 0x0000b4000f007a23 */ /* 0x002fe20000010802 */
[----:B--2---:R-:W-:-:S05]  /*5bf0*/  F2FP.PACK_AB R22, R127, R125 ;  /* 0x0000007d7f16723e */ /* 0x004fca00000000ff */
[----:B------:R1:W-:Y:S02]  /*5c00*/  MUFU.EX2 R128, R0 ;  /* 0x0000000000807308 */ /* 0x0003e40000000800 */
[----:B-1----:R-:W-:-:S06]  /*5c10*/  FFMA.FTZ R0, R16, c[0x0][0x2d0], -R2 ;  /* 0x0000b40010007a23 */ /* 0x002fcc0000010802 */
[----:B------:R1:W2:Y:S02]  /*5c20*/  MUFU.EX2 R129, R0 ;  /* 0x0000000000817308 */ /* 0x0002a40000000800 */
[----:B-1----:R-:W-:Y:S01]  /*5c30*/  FMUL.FTZ R0, R24, c[0x0][0x2d0] ;  /* 0x0000b40018007a20 */ /* 0x002fe20000410000 */
[----:B--2---:R-:W-:-:S04]  /*5c40*/  F2FP.PACK_AB R16, R129, R128 ;  /* 0x000000808110723e */ /* 0x004fc800000000ff */
[----:B------:R-:W-:-:S05]  /*5c50*/  FSEL R0, R0, RZ, P0 ;  /* 0x000000ff00007208 */ /* 0x000fca0000000000 */
[----:B------:R-:W-:-:S04]  /*5c60*/  FFMA.FTZ R3, R4, c[0x0][0x2d0], -R0 ;  /* 0x0000b40004037a23 */ /* 0x000fc80000010800 */
[----:B------:R1:W-:Y:S02]  /*5c70*/  MUFU.EX2 R26, R3 ;  /* 0x00000003001a7308 */ /* 0x0003e40000000800 */
[--C-:B-1----:R-:W-:Y:S02]  /*5c80*/  FFMA.FTZ R3, R5, c[0x0][0x2d0], -R0.reuse ;  /* 0x0000b40005037a23 */ /* 0x102fe40000010800 */
[----:B------:R-:W1:Y:S04]  /*5c90*/  LDSM.16.MT88.4 R4, [R219] ;  /* 0x00000000db04783b */ /* 0x000e680000004200 */
        /* <DEDUP_REMOVED lines=9> */
[C---:B-1----:R-:W-:Y:S08]  /*5d30*/  HMMA.16816.F32 R28, R20.reuse, R4, RZ ;  /* 0x00000004141c723c */ /* 0x042ff000000018ff */
[----:B------:R-:W-:Y:S01]  /*5d40*/  HMMA.16816.F32 R8, R20, R6, RZ ;  /* 0x000000061408723c */ /* 0x000fe200000018ff */
[----:B--2---:R-:W-:-:S02]  /*5d50*/  FFMA.FTZ R3, R13, c[0x0][0x2d0], -R0 ;  /* 0x0000b4000d037a23 */ /* 0x004fc40000010800 */
[----:B------:R-:W1:Y:S02]  /*5d60*/  LDSM.16.MT88.4 R12, [R222] ;  /* 0x00000000de0c783b */ /* 0x000e640000004200 */
[----:B------:R2:W3:Y:S03]  /*5d70*/  MUFU.EX2 R132, R3 ;  /* 0x0000000300847308 */ /* 0x0004e60000000800 */
[C---:B------:R-:W-:Y:S08]  /*5d80*/  HMMA.16816.F32 R4, R20.reuse, R32, RZ ;  /* 0x000000201404723c */ /* 0x040ff000000018ff */
[----:B------:R-:W-:Y:S01]  /*5d90*/  HMMA.16816.F32 R52, R20, R34, RZ ;  /* 0x000000221434723c */ /* 0x000fe200000018ff */
[----:B--2---:R-:W-:Y:S01]  /*5da0*/  FFMA.FTZ R3, R17, c[0x0][0x2d0], -R0 ;  /* 0x0000b40011037a23 */ /* 0x004fe20000010800 */
[----:B---3--:R-:W-:-:S06]  /*5db0*/  F2FP.PACK_AB R17, R132, R130 ;  /* 0x000000828411723e */ /* 0x008fcc00000000ff */
[----:B------:R-:W-:Y:S01]  /*5dc0*/  HMMA.16816.F32 R32, R20, R56, RZ ;  /* 0x000000381420723c */ /* 0x000fe200000018ff */
[----:B------:R2:W-:Y:S02]  /*5dd0*/  MUFU.EX2 R135, R3 ;  /* 0x0000000300877308 */ /* 0x0005e40000000800 */
[----:B--2---:R-:W-:-:S06]  /*5de0*/  FFMA.FTZ R3, R19, c[0x0][0x2d0], -R0 ;  /* 0x0000b40013037a23 */ /* 0x004fcc0000010800 */
[----:B------:R-:W2:Y:S02]  /*5df0*/  MUFU.EX2 R136, R3 ;  /* 0x0000000300887308 */ /* 0x000ea40000000800 */
[----:B--2---:R-:W-:-:S07]  /*5e00*/  F2FP.PACK_AB R19, R136, R135 ;  /* 0x000000878813723e */ /* 0x004fce00000000ff */
[C---:B------:R-:W-:Y:S08]  /*5e10*/  HMMA.16816.F32 R40, R16.reuse, R36, R28 ;  /* 0x000000241028723c */ /* 0x040ff0000000181c */
[C---:B------:R-:W-:Y:S08]  /*5e20*/  HMMA.16816.F32 R8, R16.reuse, R38, R8 ;  /* 0x000000261008723c */ /* 0x040ff00000001808 */
[----:B------:R-:W-:Y:S08]  /*5e30*/  HMMA.16816.F32 R4, R16, R60, R4 ;  /* 0x0000003c1004723c */ /* 0x000ff00000001804 */
[----:B------:R-:W-:Y:S01]  /*5e40*/  MOV R145, R41 ;  /* 0x0000002900917202 */ /* 0x000fe20000000f00 */
[----:B-1----:R-:W-:Y:S01]  /*5e50*/  HMMA.16816.F32 R36, R20, R14, RZ ;  /* 0x0000000e1424723c */ /* 0x002fe200000018ff */
[----:B------:R-:W-:-:S02]  /*5e60*/  MOV R144, R42 ;  /* 0x0000002a00907202 */ /* 0x000fc40000000f00 */
[----:B------:R-:W-:Y:S02]  /*5e70*/  MOV R143, R43 ;  /* 0x0000002b008f7202 */ /* 0x000fe40000000f00 */
[----:B------:R-:W-:Y:S02]  /*5e80*/  MOV R142, R40 ;  /* 0x00000028008e7202 */ /* 0x000fe40000000f00 */
[----:B------:R-:W-:Y:S01]  /*5e90*/  MOV R141, R9 ;  /* 0x00000009008d7202 */ /* 0x000fe20000000f00 */
[----:B------:R-:W-:Y:S01]  /*5ea0*/  HMMA.16816.F32 R40, R20, R12, RZ ;  /* 0x0000000c1428723c */ /* 0x000fe200000018ff */
[----:B------:R-:W-:Y:S02]  /*5eb0*/  MOV R140, R10 ;  /* 0x0000000a008c7202 */ /* 0x000fe40000000f00 */
[----:B------:R-:W-:Y:S02]  /*5ec0*/  MOV R139, R11 ;  /* 0x0000000b008b7202 */ /* 0x000fe40000000f00 */
[----:B------:R-:W-:-:S02]  /*5ed0*/  MOV R138, R8 ;  /* 0x00000008008a7202 */ /* 0x000fc40000000f00 */
[----:B------:R-:W-:Y:S01]  /*5ee0*/  MOV R137, R5 ;  /* 0x0000000500897202 */ /* 0x000fe20000000f00 */
[----:B------:R-:W-:Y:S01]  /*5ef0*/  HMMA.16816.F32 R12, R20, R72, RZ ;  /* 0x00000048140c723c */ /* 0x000fe200000018ff */
[----:B------:R-:W-:Y:S02]  /*5f00*/  MOV R123, R6 ;  /* 0x00000006007b7202 */ /* 0x000fe40000000f00 */
[----:B------:R-:W-:Y:S02]  /*5f10*/  MOV R122, R7 ;  /* 0x00000007007a7202 */ /* 0x000fe40000000f00 */
[----:B------:R-:W-:-:S03]  /*5f20*/  MOV R121, R4 ;  /* 0x0000000400797202 */ /* 0x000fc60000000f00 */
[----:B------:R-:W-:Y:S08]  /*5f30*/  HMMA.16816.F32 R8, R20, R74, RZ ;  /* 0x0000004a1408723c */ /* 0x000ff000000018ff */
[C---:B------:R-:W-:Y:S01]  /*5f40*/  HMMA.16816.F32 R60, R16.reuse, R62, R52 ;  /* 0x0000003e103c723c */ /* 0x040fe20000001834 */
[----:B------:R-:W1:Y:S07]  /*5f50*/  LDSM.16.MT88.4 R52, [R222+0x3800] ;  /* 0x00380000de34783b */ /* 0x000e6e0000004200 */
[----:B------:R-:W-:Y:S01]  /*5f60*/  HMMA.16816.F32 R148, R16, R68, R40 ;  /* 0x000000441094723c */ /* 0x000fe20000001828 */
[----:B------:R-:W2:Y:S07]  /*5f70*/  LDSM.16.MT88.4 R40, [R219+0x6000] ;  /* 0x00600000db28783b */ /* 0x000eae0000004200 */
[C---:B------:R-:W-:Y:S08]  /*5f80*/  HMMA.16816.F32 R4, R20.reuse, R76, RZ ;  /* 0x0000004c1404723c */ /* 0x040ff000000018ff */
[----:B------:R-:W-:Y:S01]  /*5f90*/  HMMA.16816.F32 R28, R20, R58, RZ ;  /* 0x0000003a141c723c */ /* 0x000fe200000018ff */
[----:B------:R-:W3:Y:S07]  /*5fa0*/  LDSM.16.MT88.4 R56, [R221+0x3800] ;  /* 0x00380000dd38783b */ /* 0x000eee0000004200 */
[----:B------:R-:W-:Y:S01]  /*5fb0*/  HMMA.16816.F32 R208, R16, R44, R12 ;  /* 0x0000002c10d0723c */ /* 0x000fe2000000180c */
[----:B------:R-:W-:-:S02]  /*5fc0*/  MOV R68, R150 ;  /* 0x0000009600447202 */ /* 0x000fc40000000f00 */
[----:B------:R-:W-:Y:S02]  /*5fd0*/  MOV R3, R151 ;  /* 0x0000009700037202 */ /* 0x000fe40000000f00 */
[----:B------:R-:W-:Y:S02]  /*5fe0*/  MOV R76, R148 ;  /* 0x00000094004c7202 */ /* 0x000fe40000000f00 */
[----:B------:R-:W-:Y:S01]  /*5ff0*/  MOV R77, R149 ;  /* 0x00000095004d7202 */ /* 0x000fe20000000f00 */
[----:B------:R-:W-:Y:S01]  /*6000*/  HMMA.16816.F32 R188, R16, R46, R8 ;  /* 0x0000002e10bc723c */ /* 0x000fe20000001808 */
[----:B------:R-:W4:Y:S07]  /*6010*/  LDSM.16.MT88.4 R44, [R220+0x6000] ;  /* 0x00600000dc2c783b */ /* 0x000f2e0000004200 */
[C---:B------:R-:W-:Y:S07]  /*6020*/  HMMA.16816.F32 R12, R20.reuse, R64, RZ ;  /* 0x00000040140c723c */ /* 0x040fee00000018ff */
[----:B------:R-:W-:Y:S01]  /*6030*/  MOV R65, R145 ;  /* 0x0000009100417202 */ /* 0x000fe20000000f00 */
[----:B------:R-:W-:Y:S01]  /*6040*/  HMMA.16816.F32 R8, R20, R66, RZ ;  /* 0x000000421408723c */ /* 0x000fe200000018ff */
[----:B------:R-:W-:-:S06]  /*6050*/  MOV R64, R142 ;  /* 0x0000008e00407202 */ /* 0x000fcc0000000f00 */
[----:B------:R-:W-:Y:S01]  /*6060*/  MOV R66, R144 ;  /* 0x0000009000427202 */ /* 0x000fe20000000f00 */
[----:B------:R-:W-:Y:S01]  /*6070*/  HMMA.16816.F32 R212, R16, R48, R32 ;  /* 0x0000003010d4723c */ /* 0x000fe20000001820 */
[----:B------:R-:W5:Y:S01]  /*6080*/  LDSM.16.MT88.4 R32, [R219+0x6800] ;  /* 0x00680000db20783b */ /* 0x000f620000004200 */
[----:B------:R-:W-:-:S05]  /*6090*/  MOV R67, R143 ;  /* 0x0000008f00437202 */ /* 0x000fca0000000f00 */
[--C-:B------:R-:W-:Y:S01]  /*60a0*/  FFMA.FTZ R48, R95, c[0x0][0x2d0], -R0.reuse ;  /* 0x0000b4005f307a23 */ /* 0x100fe20000010800 */
[----:B------:R-:W-:Y:S01]  /*60b0*/  HMMA.16816.F32 R204, R16, R80, R4 ;  /* 0x0000005010cc723c */ /* 0x000fe20000001804 */
[----:B------:R-:W-:-:S06]  /*60c0*/  FFMA.FTZ R49, R94, c[0x0][0x2d0], -R0 ;  /* 0x0000b4005e317a23 */ /* 0x000fcc0000010800 */
[----:B------:R-:W-:Y:S01]  /*60d0*/  MOV R80, R121 ;  /* 0x0000007900507202 */ /* 0x000fe20000000f00 */
[----:B------:R-:W-:Y:S01]  /*60e0*/  HMMA.16816.F32 R4, R20, R84, RZ ;  /* 0x000000541404723c */ /* 0x000fe200000018ff */
[----:B------:R-:W-:-:S06]  /*60f0*/  MOV R81, R137 ;  /* 0x0000008900517202 */ /* 0x000fcc0000000f00 */
[----:B------:R-:W-:Y:S01]  /*6100*/  MOV R85, R141 ;  /* 0x0000008d00557202 */ /* 0x000fe20000000f00 */
[----:B------:R-:W-:Y:S01]  /*6110*/  HMMA.16816.F32 R200, R16, R70, R36 ;  /* 0x0000004610c8723c */ /* 0x000fe20000001824 */
[----:B------:R-:W3:Y:S01]  /*6120*/  LDSM.16.MT88.4 R36, [R220+0x6800] ;  /* 0x00680000dc24783b */ /* 0x000ee20000004200 */
[----:B------:R-:W-:-:S06]  /*6130*/  MOV R84, R138 ;  /* 0x0000008a00547202 */ /* 0x000fcc0000000f00 */
[C---:B-1----:R-:W-:Y:S07]  /*6140*/  HMMA.16816.F32 R184, R16.reuse, R52, R12 ;  /* 0x0000003410b8723c */ /* 0x042fee000000180c */
[--C-:B------:R-:W-:Y:S01]  /*6150*/  FFMA.FTZ R52, R91, c[0x0][0x2d0], -R0.reuse ;  /* 0x0000b4005b347a23 */ /* 0x100fe20000010800 */
[----:B------:R-:W-:Y:S01]  /*6160*/  HMMA.16816.F32 R176, R16, R54, R8 ;  /* 0x0000003610b0723c */ /* 0x000fe20000001808 */
[----:B------:R-:W-:-:S06]  /*6170*/  FFMA.FTZ R53, R90, c[0x0][0x2d0], -R0 ;  /* 0x0000b4005a357a23 */ /* 0x000fcc0000010800 */
[--C-:B------:R-:W-:Y:S01]  /*6180*/  FFMA.FTZ R55, R89, c[0x0][0x2d0], -R0.reuse ;  /* 0x0000b40059377a23 */ /* 0x100fe20000010800 */
[----:B------:R-:W-:Y:S01]  /*6190*/  HMMA.16816.F32 R192, R16, R50, R28 ;  /* 0x0000003210c0723c */ /* 0x000fe2000000181c */
[----:B------:R-:W-:-:S06]  /*61a0*/  FFMA.FTZ R54, R88, c[0x0][0x2d0], -R0 ;  /* 0x0000b40058367a23 */ /* 0x000fcc0000010800 */
[--C-:B------:R-:W-:Y:S01]  /*61b0*/  FFMA.FTZ R50, R93, c[0x0][0x2d0], -R0.reuse ;  /* 0x0000b4005d327a23 */ /* 0x100fe20000010800 */
[----:B--2---:R-:W-:Y:S01]  /*61c0*/  HMMA.16816.F32 R12, R20, R40, RZ ;  /* 0x00000028140c723c */ /* 0x004fe200000018ff */
[----:B------:R-:W-:-:S07]  /*61d0*/  FFMA.FTZ R51, R92, c[0x0][0x2d0], -R0 ;  /* 0x0000b4005c337a23 */ /* 0x000fce0000010800 */
[C---:B------:R-:W-:Y:S01]  /*61e0*/  HMMA.16816.F32 R8, R20.reuse, R42, RZ ;  /* 0x0000002a1408723c */ /* 0x040fe200000018ff */
[----:B------:R-:W1:Y:S07]  /*61f0*/  LDSM.16.MT88.4 R40, [R222+0x6000] ;  /* 0x00600000de28783b */ /* 0x000e6e0000004200 */
[----:B------:R-:W-:Y:S07]  /*6200*/  HMMA.16816.F32 R28, R20, R78, RZ ;  /* 0x0000004e141c723c */ /* 0x000fee00000018ff */
[----:B------:R-:W-:Y:S01]  /*6210*/  MOV R78, R68 ;  /* 0x00000044004e7202 */ /* 0x000fe20000000f00 */
[----:B---3--:R-:W-:Y:S01]  /*6220*/  HMMA.16816.F32 R180, R16, R56, R4 ;  /* 0x0000003810b4723c */ /* 0x008fe20000001804 */
[----:B------:R-:W-:Y:S01]  /*6230*/  MOV R79, R3 ;  /* 0x00000003004f7202 */ /* 0x000fe20000000f00 */
[----:B------:R-:W-:-:S02]  /*6240*/  FADD.FTZ R3, R120, R27 ;  /* 0x0000001b78037221 */ /* 0x000fc40000010000 */
[----:B------:R-:W-:Y:S02]  /*6250*/  FFMA.FTZ R27, R104, c[0x0][0x2d0], -R2 ;  /* 0x0000b400681b7a23 */ /* 0x000fe40000010802 */
[----:B------:R-:W-:Y:S01]  /*6260*/  FADD.FTZ R3, R125, R3 ;  /* 0x000000037d037221 */ /* 0x000fe20000010000 */
[----:B------:R-:W-:Y:S01]  /*6270*/  MOV R56, R140 ;  /* 0x0000008c00387202 */ /* 0x000fe20000000f00 */
[----:B----4-:R-:W-:Y:S01]  /*6280*/  HMMA.16816.F32 R4, R20, R44, RZ ;  /* 0x0000002c1404723c */ /* 0x010fe200000018ff */
[----:B------:R-:W-:Y:S01]  /*6290*/  MOV R57, R139 ;  /* 0x0000008b00397202 */ /* 0x000fe20000000f00 */
[----:B------:R-:W-:-:S04]  /*62a0*/  FADD.FTZ R3, R127, R3 ;  /* 0x000000037f037221 */ /* 0x000fc80000010000 */
[----:B------:R-:W-:Y:S02]  /*62b0*/  FADD.FTZ R3, R128, R3 ;  /* 0x0000000380037221 */ /* 0x000fe40000010000 */
[C---:B-----5:R-:W-:Y:S01]  /*62c0*/  HMMA.16816.F32 R172, R16.reuse, R32, R12 ;  /* 0x0000002010ac723c */ /* 0x060fe2000000180c */
[----:B------:R-:W2:Y:S01]  /*62d0*/  LDSM.16.MT88.4 R12, [R222+0x6800] ;  /* 0x00680000de0c783b */ /* 0x000ea20000004200 */
[----:B------:R-:W-:Y:S02]  /*62e0*/  FADD.FTZ R3, R129, R3 ;  /* 0x0000000381037221 */ /* 0x000fe40000010000 */
[--C-:B------:R-:W-:Y:S02]  /*62f0*/  FFMA.FTZ R45, R115, c[0x0][0x2d0], -R2.reuse ;  /* 0x0000b400732d7a23 */ /* 0x100fe40000010802 */
[----:B------:R-:W-:Y:S02]  /*6300*/  FFMA.FTZ R44, R114, c[0x0][0x2d0], -R2 ;  /* 0x0000b400722c7a23 */ /* 0x000fe40000010802 */
[----:B------:R-:W-:Y:S07]  /*6310*/  HMMA.16816.F32 R72, R16, R82, R28 ;  /* 0x000000521048723c */ /* 0x000fee000000181c */
[----:B------:R-:W-:Y:S01]  /*6320*/  MOV R82, R123 ;  /* 0x0000007b00527202 */ /* 0x000fe20000000f00 */
[----:B------:R-:W-:Y:S01]  /*6330*/  HMMA.16816.F32 R28, R20, R86, RZ ;  /* 0x00000056141c723c */ /* 0x000fe200000018ff */
[----:B------:R-:W-:-:S06]  /*6340*/  MOV R83, R122 ;  /* 0x0000007a00537202 */ /* 0x000fcc0000000f00 */
[----:B------:R-:W-:Y:S01]  /*6350*/  MOV R86, R56 ;  /* 0x0000003800567202 */ /* 0x000fe20000000f00 */
[----:B------:R-:W-:Y:S01]  /*6360*/  HMMA.16816.F32 R168, R16, R36, R4 ;  /* 0x0000002410a8723c */ /* 0x000fe20000001804 */
[----:B------:R-:W-:-:S06]  /*6370*/  MOV R87, R57 ;  /* 0x0000003900577202 */ /* 0x000fcc0000000f00 */
[--C-:B------:R-:W-:Y:S01]  /*6380*/  FFMA.FTZ R37, R107, c[0x0][0x2d0], -R2.reuse ;  /* 0x0000b4006b257a23 */ /* 0x100fe20000010802 */
[----:B-1----:R-:W-:Y:S01]  /*6390*/  HMMA.16816.F32 R4, R20, R40, RZ ;  /* 0x000000281404723c */ /* 0x002fe200000018ff */
[----:B------:R-:W-:-:S06]  /*63a0*/  FFMA.FTZ R36, R106, c[0x0][0x2d0], -R2 ;  /* 0x0000b4006a247a23 */ /* 0x000fcc0000010802 */
[--C-:B------:R-:W-:Y:S01]  /*63b0*/  FFMA.FTZ R41, R111, c[0x0][0x2d0], -R2.reuse ;  /* 0x0000b4006f297a23 */ /* 0x100fe20000010802 */
[----:B------:R-:W-:Y:S01]  /*63c0*/  HMMA.16816.F32 R160, R16, R34, R8 ;  /* 0x0000002210a0723c */ /* 0x000fe20000001808 */
[----:B------:R-:W-:Y:S01]  /*63d0*/  LDSM.16.MT88.4 R32, [R220+0x9000] ;  /* 0x00900000dc20783b */ /* 0x000fe20000004200 */
[----:B------:R-:W-:-:S06]  /*63e0*/  FFMA.FTZ R40, R110, c[0x0][0x2d0], -R2 ;  /* 0x0000b4006e287a23 */ /* 0x000fcc0000010802 */
[----:B------:R-:W-:Y:S01]  /*63f0*/  HMMA.16816.F32 R68, R16, R58, R28 ;  /* 0x0000003a1044723c */ /* 0x000fe2000000181c */
[----:B------:R-:W1:Y:S07]  /*6400*/  LDSM.16.MT88.4 R28, [R221+0x6000] ;  /* 0x00600000dd1c783b */ /* 0x000e6e0000004200 */
[----:B------:R-:W-:Y:S07]  /*6410*/  HMMA.16816.F32 R8, R20, R46, RZ ;  /* 0x0000002e1408723c */ /* 0x000fee00000018ff */
[--C-:B------:R-:W-:Y:S01]  /*6420*/  FFMA.FTZ R46, R97, c[0x0][0x2d0], -R0.reuse ;  /* 0x0000b400612e7a23 */ /* 0x100fe20000010800 */
[----:B--2---:R-:W-:Y:S01]  /*6430*/  HMMA.16816.F32 R152, R16, R12, R4 ;  /* 0x0000000c1098723c */ /* 0x004fe20000001804 */
[----:B------:R-:W-:-:S06]  /*6440*/  FFMA.FTZ R47, R96, c[0x0][0x2d0], -R0 ;  /* 0x0000b400602f7a23 */ /* 0x000fcc0000010800 */
[----:B------:R-:W-:Y:S01]  /*6450*/  FADD.FTZ R12, R26, R25 ;  /* 0x000000191a0c7221 */ /* 0x000fe20000010000 */
[----:B------:R-:W-:Y:S01]  /*6460*/  HMMA.16816.F32 R4, R20, R42, RZ ;  /* 0x0000002a1404723c */ /* 0x000fe200000018ff */
[--C-:B------:R-:W-:Y:S02]  /*6470*/  FFMA.FTZ R26, R119, c[0x0][0x2d0], -R2.reuse ;  /* 0x0000b400771a7a23 */ /* 0x100fe40000010802 */
[----:B------:R-:W-:-:S04]  /*6480*/  FFMA.FTZ R25, R118, c[0x0][0x2d0], -R2 ;  /* 0x0000b40076197a23 */ /* 0x000fc80000010802 */
[--C-:B------:R-:W-:Y:S01]  /*6490*/  FFMA.FTZ R43, R113, c[0x0][0x2d0], -R2.reuse ;  /* 0x0000b400712b7a23 */ /* 0x100fe20000010802 */
[----:B------:R-:W-:Y:S01]  /*64a0*/  HMMA.16816.F32 R148, R16, R38, R8 ;  /* 0x000000261094723c */ /* 0x000fe20000001808 */
[----:B------:R-:W2:Y:S01]  /*64b0*/  LDSM.16.MT88.4 R8, [R221+0x6800] ;  /* 0x00680000dd08783b */ /* 0x000ea20000004200 */
[--C-:B------:R-:W-:Y:S01]  /*64c0*/  FFMA.FTZ R42, R112, c[0x0][0x2d0], -R2.reuse ;  /* 0x0000b400702a7a23 */ /* 0x100fe20000010802 */
[----:B------:R-:W-:Y:S04]  /*64d0*/  MUFU.EX2 R26, R26 ;  /* 0x0000001a001a7308 */ /* 0x000fe80000000800 */
[--C-:B------:R-:W-:Y:S02]  /*64e0*/  FFMA.FTZ R39, R109, c[0x0][0x2d0], -R2.reuse ;  /* 0x0000b4006d277a23 */ /* 0x100fe40000010802 */
[----:B------:R-:W-:-:S07]  /*64f0*/  FFMA.FTZ R38, R108, c[0x0][0x2d0], -R2 ;  /* 0x0000b4006c267a23 */ /* 0x000fce0000010802 */
[----:B------:R-:W-:Y:S08]  /*6500*/  HMMA.16816.F32 R120, R16, R14, R4 ;  /* 0x0000000e1078723c */ /* 0x000ff00000001804 */
[----:B-1----:R-:W-:Y:S07]  /*6510*/  HMMA.16816.F32 R4, R20, R28, RZ ;  /* 0x0000001c1404723c */ /* 0x002fee00000018ff */
[----:B------:R-:W-:-:S06]  /*6520*/  FFMA.FTZ R28, R105, c[0x0][0x2d0], -R2 ;  /* 0x0000b400691c7a23 */ /* 0x000fcc0000010802 */
[----:B------:R-:W-:Y:S11]  /*6530*/  MUFU.EX2 R28, R28 ;  /* 0x0000001c001c7308 */ /* 0x000ff60000000800 */
[----:B--2---:R-:W-:Y:S07]  /*6540*/  HMMA.16816.F32 R144, R16, R8, R4 ;  /* 0x000000081090723c */ /* 0x004fee0000001804 */
[----:B------:R-:W-:Y:S01]  /*6550*/  FADD.FTZ R8, R124, R12 ;  /* 0x0000000c7c087221 */ /* 0x000fe20000010000 */
[----:B------:R-:W-:Y:S01]  /*6560*/  HMMA.16816.F32 R4, R20, R30, RZ ;  /* 0x0000001e1404723c */ /* 0x000fe200000018ff */
[----:B------:R-:W-:Y:S06]  /*6570*/  LDSM.16.MT88.4 R12, [R219+0x9800] ;  /* 0x00980000db0c783b */ /* 0x000fec0000004200 */
[----:B------:R-:W-:-:S02]  /*6580*/  FFMA.FTZ R30, R117, c[0x0][0x2d0], -R2 ;  /* 0x0000b400751e7a23 */ /* 0x000fc40000010802 */
[----:B------:R-:W-:Y:S02]  /*6590*/  FFMA.FTZ R31, R116, c[0x0][0x2d0], -R2 ;  /* 0x0000b400741f7a23 */ /* 0x000fe40000010802 */
[----:B------:R-:W-:-:S04]  /*65a0*/  FADD.FTZ R2, R131, R3 ;  /* 0x0000000383027221 */ /* 0x000fc80000010000 */
[----:B------:R-:W-:-:S09]  /*65b0*/  FADD.FTZ R2, R134, R2 ;  /* 0x0000000286027221 */ /* 0x000fd20000010000 */
[----:B------:R-:W-:Y:S07]  /*65c0*/  HMMA.16816.F32 R156, R16, R10, R4 ;  /* 0x0000000a109c723c */ /* 0x000fee0000001804 */
[----:B------:R-:W-:Y:S02]  /*65d0*/  FADD.FTZ R4, R126, R8 ;  /* 0x000000087e047221 */ /* 0x000fe40000010000 */
[----:B------:R-:W1:Y:S02]  /*65e0*/  LDSM.16.MT88.4 R8, [R219+0x9000] ;  /* 0x00900000db08783b */ /* 0x000e640000004200 */
[----:B------:R-:W-:-:S04]  /*65f0*/  FADD.FTZ R29, R130, R4 ;  /* 0x00000004821d7221 */ /* 0x000fc80000010000 */
[----:B------:R-:W-:-:S04]  /*6600*/  FADD.FTZ R3, R132, R29 ;  /* 0x0000001d84037221 */ /* 0x000fc80000010000 */
[----:B------:R-:W-:Y:S01]  /*6610*/  FADD.FTZ R3, R135, R3 ;  /* 0x0000000387037221 */ /* 0x000fe20000010000 */
[----:B-1----:R-:W-:Y:S01]  /*6620*/  HMMA.16816.F32 R4, R20, R8, RZ ;  /* 0x000000081404723c */ /* 0x002fe200000018ff */
[----:B------:R1:W2:Y:S06]  /*6630*/  MUFU.EX2 R8, R25 ;  /* 0x0000001900087308 */ /* 0x0002ac0000000800 */
[--C-:B------:R-:W-:Y:S02]  /*6640*/  FFMA.FTZ R9, R103, c[0x0][0x2d0], -R0.reuse ;  /* 0x0000b40067097a23 */ /* 0x100fe40000010800 */
[--C-:B-1----:R-:W-:Y:S11]  /*6650*/  FFMA.FTZ R25, R98, c[0x0][0x2d0], -R0.reuse ;  /* 0x0000b40062197a23 */ /* 0x102ff60000010800 */
[----:B------:R-:W-:Y:S04]  /*6660*/  @!UPT UIADD3 URZ, URZ, URZ, URZ ;  /* 0x0000003f3f3ff290 */ /* 0x000fe8000fffe03f */
[----:B------:R-:W-:Y:S01]  /*6670*/  HMMA.16816.F32 R164, R16, R12, R4 ;  /* 0x0000000c10a4723c */ /* 0x000fe20000001804 */
[----:B------:R-:W1:Y:S06]  /*6680*/  MUFU.EX2 R12, R27 ;  /* 0x0000001b000c7308 */ /* 0x000e6c0000000800 */
[--C-:B------:R-:W-:Y:S01]  /*6690*/  FFMA.FTZ R13, R100, c[0x0][0x2d0], -R0.reuse ;  /* 0x0000b400640d7a23 */ /* 0x100fe20000010800 */
[----:B------:R-:W-:Y:S01]  /*66a0*/  HMMA.16816.F32 R4, R20, R10, RZ ;  /* 0x0000000a1404723c */ /* 0x000fe200000018ff */
[----:B------:R-:W-:Y:S06]  /*66b0*/  MUFU.EX2 R27, R45 ;  /* 0x0000002d001b7308 */ /* 0x000fec0000000800 */
[----:B------:R-:W-:-:S02]  /*66c0*/  FFMA.FTZ R10, R102, c[0x0][0x2d0], -R0 ;  /* 0x0000b400660a7a23 */ /* 0x000fc40000010800 */
[----:B------:R-:W-:-:S06]  /*66d0*/  FFMA.FTZ R11, R101, c[0x0][0x2d0], -R0 ;  /* 0x0000b400650b7a23 */ /* 0x000fcc0000010800 */
[----:B------:R-:W-:Y:S09]  /*66e0*/  MUFU.EX2 R11, R11 ;  /* 0x0000000b000b7308 */ /* 0x000ff20000000800 */
[----:B------:R-:W-:Y:S01]  /*66f0*/  HMMA.16816.F32 R196, R16, R14, R4 ;  /* 0x0000000e10c4723c */ /* 0x000fe20000001804 */
[----:B------:R-:W3:Y:S06]  /*6700*/  MUFU.EX2 R5, R30 ;  /* 0x0000001e00057308 */ /* 0x000eec0000000800 */
[----:B------:R-:W-:Y:S01]  /*6710*/  FFMA.FTZ R15, R99, c[0x0][0x2d0], -R0 ;  /* 0x0000b400630f7a23 */ /* 0x000fe20000010800 */
[----:B--2---:R-:W-:Y:S01]  /*6720*/  F2FP.PACK_AB R14, R8, R26 ;  /* 0x0000001a080e723e */ /* 0x004fe200000000ff */
[----:B------:R-:W-:Y:S01]  /*6730*/  FADD.FTZ R0, R28, R2 ;  /* 0x000000021c007221 */ /* 0x000fe20000010000 */
[----:B------:R2:W4:Y:S01]  /*6740*/  MUFU.EX2 R4, R31 ;  /* 0x0000001f00047308 */ /* 0x0005220000000800 */
[----:B------:R-:W-:-:S02]  /*6750*/  FADD.FTZ R2, R136, R3 ;  /* 0x0000000388027221 */ /* 0x000fc40000010000 */
[C---:B-1----:R-:W-:Y:S01]  /*6760*/  FADD.FTZ R0, R12.reuse, R0 ;  /* 0x000000000c007221 */ /* 0x042fe20000010000 */
[----:B------:R-:W-:-:S03]  /*6770*/  F2FP.PACK_AB R12, R12, R28 ;  /* 0x0000001c0c0c723e */ /* 0x000fc600000000ff */
[----:B------:R-:W-:Y:S01]  /*6780*/  FADD.FTZ R0, R26, R0 ;  /* 0x000000001a007221 */ /* 0x000fe20000010000 */
[----:B------:R-:W1:Y:S03]  /*6790*/  MUFU.EX2 R3, R44 ;  /* 0x0000002c00037308 */ /* 0x000e660000000800 */
[----:B------:R-:W-:-:S04]  /*67a0*/  FADD.FTZ R0, R8, R0 ;  /* 0x0000000008007221 */ /* 0x000fc80000010000 */
[----:B---3--:R-:W-:Y:S01]  /*67b0*/  FADD.FTZ R0, R5, R0 ;  /* 0x0000000005007221 */ /* 0x008fe20000010000 */
[----:B--2---:R-:W2:Y:S01]  /*67c0*/  LDSM.16.MT88.4 R28, [R220+0x9800] ;  /* 0x00980000dc1c783b */ /* 0x004ea20000004200 */
[C---:B----4-:R-:W-:Y:S01]  /*67d0*/  F2FP.PACK_AB R8, R4.reuse, R5 ;  /* 0x000000050408723e */ /* 0x050fe200000000ff */
[----:B------:R-:W-:Y:S01]  /*67e0*/  MUFU.EX2 R26, R42 ;  /* 0x0000002a001a7308 */ /* 0x000fe20000000800 */
[----:B------:R-:W-:Y:S02]  /*67f0*/  FADD.FTZ R0, R4, R0 ;  /* 0x0000000004007221 */ /* 0x000fe40000010000 */
[----:B------:R-:W-:Y:S02]  /*6800*/  HMMA.16816.F32 R4, R20, R32, RZ ;  /* 0x000000201404723c */ /* 0x000fe400000018ff */
[----:B------:R-:W-:-:S03]  /*6810*/  FADD.FTZ R0, R27, R0 ;  /* 0x000000001b007221 */ /* 0x000fc60000010000 */
[----:B------:R-:W-:Y:S01]  /*6820*/  MUFU.EX2 R32, R41 ;  /* 0x0000002900207308 */ /* 0x000fe20000000800 */
[----:B-1----:R-:W-:-:S07]  /*6830*/  FADD.FTZ R0, R3, R0 ;  /* 0x0000000003007221 */ /* 0x002fce0000010000 */
[----:B------:R-:W-:Y:S08]  /*6840*/  MUFU.EX2 R33, R38 ;  /* 0x0000002600217308 */ /* 0x000ff00000000800 */
[----:B------:R-:W-:Y:S03]  /*6850*/  MUFU.EX2 R41, R37 ;  /* 0x0000002500297308 */ /* 0x000fe60000000800 */
[----:B--2---:R-:W-:Y:S05]  /*6860*/  HMMA.16816.F32 R140, R16, R28, R4 ;  /* 0x0000001c108c723c */ /* 0x004fea0000001804 */
[----:B------:R-:W1:Y:S03]  /*6870*/  MUFU.EX2 R28, R43 ;  /* 0x0000002b001c7308 */ /* 0x000e660000000800 */
[----:B------:R-:W-:Y:S05]  /*6880*/  HMMA.16816.F32 R4, R20, R34, RZ ;  /* 0x000000221404723c */ /* 0x000fea00000018ff */
[----:B------:R-:W2:Y:S08]  /*6890*/  MUFU.EX2 R29, R40 ;  /* 0x00000028001d7308 */ /* 0x000eb00000000800 */
[----:B------:R-:W3:Y:S01]  /*68a0*/  MUFU.EX2 R34, R39 ;  /* 0x0000002700227308 */ /* 0x000ee20000000800 */
[----:B-1----:R-:W-:-:S04]  /*68b0*/  FADD.FTZ R0, R28, R0 ;  /* 0x000000001c007221 */ /* 0x002fc80000010000 */
[----:B------:R-:W-:-:S03]  /*68c0*/  FADD.FTZ R0, R26, R0 ;  /* 0x000000001a007221 */ /* 0x000fc60000010000 */
[----:B------:R1:W4:Y:S01]  /*68d0*/  MUFU.EX2 R35, R36 ;  /* 0x0000002400237308 */ /* 0x0003220000000800 */
[----:B------:R-:W-:-:S04]  /*68e0*/  FADD.FTZ R0, R32, R0 ;  /* 0x0000000020007221 */ /* 0x000fc80000010000 */
[----:B--2---:R-:W-:Y:S01]  /*68f0*/  FADD.FTZ R0, R29, R0 ;  /* 0x000000001d007221 */ /* 0x004fe20000010000 */
[----:B------:R-:W-:Y:S01]  /*6900*/  HMMA.16816.F32 R136, R16, R30, R4 ;  /* 0x0000001e1088723c */ /* 0x000fe20000001804 */
[C---:B---3--:R-:W-:Y:S02]  /*6910*/  F2FP.PACK_AB R128, R33.reuse, R34 ;  /* 0x000000222180723e */ /* 0x048fe400000000ff */
[----:B------:R-:W-:Y:S01]  /*6920*/  FADD.FTZ R0, R34, R0 ;  /* 0x0000000022007221 */ /* 0x000fe20000010000 */
[----:B------:R-:W2:Y:S03]  /*6930*/  MUFU.EX2 R40, R9 ;  /* 0x0000000900287308 */ /* 0x000ea60000000800 */
[----:B------:R-:W-:Y:S01]  /*6940*/  FADD.FTZ R0, R33, R0 ;  /* 0x0000000021007221 */ /* 0x000fe20000010000 */
[----:B------:R-:W-:Y:S01]  /*6950*/  F2FP.PACK_AB R6, R29, R32 ;  /* 0x000000201d06723e */ /* 0x000fe200000000ff */
[----:B-1----:R-:W1:Y:S02]  /*6960*/  LDSM.16.MT88.4 R36, [R222+0x9000] ;  /* 0x00900000de24783b */ /* 0x002e640000004200 */
[----:B------:R-:W-:Y:S01]  /*6970*/  FADD.FTZ R0, R41, R0 ;  /* 0x0000000029007221 */ /* 0x000fe20000010000 */
[C---:B----4-:R-:W-:Y:S01]  /*6980*/  F2FP.PACK_AB R130, R35.reuse, R41 ;  /* 0x000000292382723e */ /* 0x050fe200000000ff */
[----:B------:R3:W4:Y:S01]  /*6990*/  MUFU.EX2 R9, R10 ;  /* 0x0000000a00097308 */ /* 0x0007220000000800 */
[----:B------:R-:W-:Y:S01]  /*69a0*/  F2FP.PACK_AB R4, R26, R28 ;  /* 0x0000001c1a04723e */ /* 0x000fe200000000ff */
[----:B------:R-:W-:-:S02]  /*69b0*/  FADD.FTZ R0, R35, R0 ;  /* 0x0000000023007221 */ /* 0x000fc40000010000 */
[----:B------:R-:W5:Y:S01]  /*69c0*/  LDSM.16.MT88.4 R32, [R222+0x9800] ;  /* 0x00980000de20783b */ /* 0x000f620000004200 */
[----:B--2---:R-:W-:-:S03]  /*69d0*/  FADD.FTZ R2, R40, R2 ;  /* 0x0000000228027221 */ /* 0x004fc60000010000 */
[----:B------:R2:W2:Y:S01]  /*69e0*/  MUFU.EX2 R7, R13 ;  /* 0x0000000d00077308 */ /* 0x0004a20000000800 */
[----:B------:R1:W-:Y:S01]  /*69f0*/  STL [R1+0x14], R0 ;  /* 0x0000140001007387 */ /* 0x0003e20000100800 */
[----:B---3--:R-:W-:-:S06]  /*6a00*/  F2FP.PACK_AB R10, R3, R27 ;  /* 0x0000001b030a723e */ /* 0x008fcc00000000ff */
[----:B------:R3:W1:Y:S01]  /*6a10*/  MUFU.EX2 R5, R15 ;  /* 0x0000000f00057308 */ /* 0x0006620000000800 */
[----:B----4-:R-:W-:-:S04]  /*6a20*/  FADD.FTZ R2, R9, R2 ;  /* 0x0000000209027221 */ /* 0x010fc80000010000 */
[----:B------:R-:W-:Y:S01]  /*6a30*/  FADD.FTZ R2, R11, R2 ;  /* 0x000000020b027221 */ /* 0x000fe20000010000 */
[----:B--2---:R-:W-:Y:S02]  /*6a40*/  F2FP.PACK_AB R13, R9, R40 ;  /* 0x00000028090d723e */ /* 0x004fe400000000ff */
[----:B------:R-:W2:Y:S01]  /*6a50*/  MUFU.EX2 R3, R25 ;  /* 0x0000001900037308 */ /* 0x000ea20000000800 */
[C---:B---3--:R-:W-:Y:S01]  /*6a60*/  F2FP.PACK_AB R15, R7.reuse, R11 ;  /* 0x0000000b070f723e */ /* 0x048fe200000000ff */
[----:B-1----:R-:W-:-:S06]  /*6a70*/  FADD.FTZ R0, R7, R2 ;  /* 0x0000000207007221 */ /* 0x002fcc0000010000 */
[----:B------:R-:W-:Y:S01]  /*6a80*/  MUFU.EX2 R26, R48 ;  /* 0x00000030001a7308 */ /* 0x000fe20000000800 */
[----:B------:R-:W-:Y:S01]  /*6a90*/  HMMA.16816.F32 R28, R20, R36, RZ ;  /* 0x00000024141c723c */ /* 0x000fe200000018ff */
[----:B------:R-:W-:Y:S01]  /*6aa0*/  FADD.FTZ R0, R5, R0 ;  /* 0x0000000005007221 */ /* 0x000fe20000010000 */
[----:B--2---:R-:W-:-:S03]  /*6ab0*/  F2FP.PACK_AB R9, R3, R5 ;  /* 0x000000050309723e */ /* 0x004fc600000000ff */
[----:B------:R-:W-:Y:S02]  /*6ac0*/  FADD.FTZ R0, R3, R0 ;  /* 0x0000000003007221 */ /* 0x000fe40000010000 */
[----:B------:R-:W1:Y:S08]  /*6ad0*/  MUFU.EX2 R7, R46 ;  /* 0x0000002e00077308 */ /* 0x000e700000000800 */
[----:B------:R-:W2:Y:S08]  /*6ae0*/  MUFU.EX2 R5, R47 ;  /* 0x0000002f00057308 */ /* 0x000eb00000000800 */
[----:B------:R-:W3:Y:S01]  /*6af0*/  MUFU.EX2 R25, R49 ;  /* 0x0000003100197308 */ /* 0x000ee20000000800 */
[----:B-1----:R-:W-:Y:S01]  /*6b00*/  FADD.FTZ R0, R7, R0 ;  /* 0x0000000007007221 */ /* 0x002fe20000010000 */
[----:B-----5:R-:W-:Y:S06]  /*6b10*/  HMMA.16816.F32 R124, R16, R32, R28 ;  /* 0x00000020107c723c */ /* 0x020fec000000181c */
[----:B------:R-:W1:Y:S01]  /*6b20*/  MUFU.EX2 R32, R50 ;  /* 0x0000003200207308 */ /* 0x000e620000000800 */
[C---:B--2---:R-:W-:Y:S01]  /*6b30*/  FADD.FTZ R0, R5.reuse, R0 ;  /* 0x0000000005007221 */ /* 0x044fe20000010000 */
[----:B------:R-:W-:Y:S01]  /*6b40*/  HMMA.16816.F32 R28, R20, R38, RZ ;  /* 0x00000026141c723c */ /* 0x000fe200000018ff */
[----:B------:R-:W-:-:S02]  /*6b50*/  F2FP.PACK_AB R11, R5, R7 ;  /* 0x00000007050b723e */ /* 0x000fc400000000ff */
[----:B------:R-:W-:-:S03]  /*6b60*/  FADD.FTZ R0, R26, R0 ;  /* 0x000000001a007221 */ /* 0x000fc60000010000 */
[----:B------:R-:W2:Y:S01]  /*6b70*/  MUFU.EX2 R27, R51 ;  /* 0x00000033001b7308 */ /* 0x000ea20000000800 */
[C---:B---3--:R-:W-:Y:S01]  /*6b80*/  FADD.FTZ R0, R25.reuse, R0 ;  /* 0x0000000019007221 */ /* 0x048fe20000010000 */
[----:B------:R-:W-:-:S03]  /*6b90*/  F2FP.PACK_AB R5, R25, R26 ;  /* 0x0000001a1905723e */ /* 0x000fc600000000ff */
[----:B-1----:R-:W-:-:S03]  /*6ba0*/  FADD.FTZ R0, R32, R0 ;  /* 0x0000000020007221 */ /* 0x002fc60000010000 */
[----:B------:R-:W1:Y:S01]  /*6bb0*/  MUFU.EX2 R3, R52 ;  /* 0x0000003400037308 */ /* 0x000e620000000800 */
[----:B--2---:R-:W-:-:S07]  /*6bc0*/  F2FP.PACK_AB R7, R27, R32 ;  /* 0x000000201b07723e */ /* 0x004fce00000000ff */
[----:B------:R-:W2:Y:S02]  /*6bd0*/  MUFU.EX2 R2, R53 ;  /* 0x0000003500027308 */ /* 0x000ea40000000800 */
[----:B------:R-:W-:Y:S01]  /*6be0*/  HMMA.16816.F32 R116, R16, R34, R28 ;  /* 0x000000221074723c */ /* 0x000fe2000000181c */
[----:B------:R-:W3:Y:S01]  /*6bf0*/  LDSM.16.MT88.4 R28, [R221+0x9000] ;  /* 0x00900000dd1c783b */ /* 0x000ee20000004200 */
[----:B------:R-:W-:-:S04]  /*6c00*/  FADD.FTZ R0, R27, R0 ;  /* 0x000000001b007221 */ /* 0x000fc80000010000 */
[----:B-1----:R-:W-:-:S04]  /*6c10*/  FADD.FTZ R0, R3, R0 ;  /* 0x0000000003007221 */ /* 0x002fc80000010000 */
[C---:B--2---:R-:W-:Y:S01]  /*6c20*/  FADD.FTZ R0, R2.reuse, R0 ;  /* 0x0000000002007221 */ /* 0x044fe20000010000 */
[----:B------:R-:W-:Y:S02]  /*6c30*/  F2FP.PACK_AB R129, R2, R3 ;  /* 0x000000030281723e */ /* 0x000fe400000000ff */
[----:B------:R-:W1:Y:S08]  /*6c40*/  MUFU.EX2 R3, R55 ;  /* 0x0000003700037308 */ /* 0x000e700000000800 */
[----:B------:R-:W2:Y:S01]  /*6c50*/  MUFU.EX2 R2, R54 ;  /* 0x0000003600027308 */ /* 0x000ea20000000800 */
[----:B-1----:R-:W-:Y:S01]  /*6c60*/  FADD.FTZ R0, R3, R0 ;  /* 0x0000000003007221 */ /* 0x002fe20000010000 */
[----:B---3--:R-:W-:Y:S03]  /*6c70*/  HMMA.16816.F32 R32, R20, R28, RZ ;  /* 0x0000001c1420723c */ /* 0x008fe600000018ff */
[C---:B--2---:R-:W-:Y:S01]  /*6c80*/  FADD.FTZ R0, R2.reuse, R0 ;  /* 0x0000000002007221 */ /* 0x044fe20000010000 */
[----:B------:R-:W-:-:S04]  /*6c90*/  F2FP.PACK_AB R131, R2, R3 ;  /* 0x000000030283723e */ /* 0x000fc800000000ff */
[----:B------:R-:W-:Y:S01]  /*6ca0*/  STL [R1+0x24], R0 ;  /* 0x0000240001007387 */ /* 0x000fe20000100800 */
[----:B------:R-:W-:Y:S03]  /*6cb0*/  HMMA.16816.F32 R20, R20, R30, RZ ;  /* 0x0000001e1414723c */ /* 0x000fe600000018ff */
[----:B------:R-:W1:Y:S11]  /*6cc0*/  LDSM.16.MT88.4 R28, [R221+0x9800] ;  /* 0x00980000dd1c783b */ /* 0x000e760000004200 */
[----:B------:R-:W-:Y:S01]  /*6cd0*/  @!UPT UIADD3 URZ, URZ, URZ, URZ ;  /* 0x0000003f3f3ff290 */ /* 0x000fe2000fffe03f */
[C---:B-1----:R-:W-:Y:S09]  /*6ce0*/  HMMA.16816.F32 R100, R16.reuse, R28, R32 ;  /* 0x0000001c1064723c */ /* 0x042ff20000001820 */
        /* <DEDUP_REMOVED lines=43> */
[----:B------:R-:W1:Y:S11]  /*6fa0*/  LDSM.16.MT88.4 R16, [R222+0xa000] ;  /* 0x00a00000de10783b */ /* 0x000e760000004200 */
[----:B------:R-:W-:Y:S04]  /*6fb0*/  @!UPT UIADD3 URZ, URZ, URZ, URZ ;  /* 0x0000003f3f3ff290 */ /* 0x000fe8000fffe03f */
[----:B------:R-:W-:Y:S01]  /*6fc0*/  IMAD.MOV.U32 R25, RZ, RZ, R140 ;  /* 0x000000ffff197224 */ /* 0x000fe200078e008c */
[----:B------:R-:W-:Y:S02]  /*6fd0*/  MOV R3, R141 ;  /* 0x0000008d00037202 */ /* 0x000fe40000000f00 */
[----:B------:R-:W-:Y:S02]  /*6fe0*/  MOV R2, R142 ;  /* 0x0000008e00027202 */ /* 0x000fe40000000f00 */
[----:B------:R-:W-:Y:S01]  /*6ff0*/  MOV R0, R143 ;  /* 0x0000008f00007202 */ /* 0x000fe20000000f00 */
[C---:B-1----:R-:W-:Y:S08]  /*7000*/  HMMA.16816.F32 R208, R12.reuse, R16, R124 ;  /* 0x000000100cd0723c */ /* 0x042ff0000000187c */
[C---:B------:R-:W-:Y:S01]  /*7010*/  HMMA.16816.F32 R192, R12.reuse, R18, R116 ;  /* 0x000000120cc0723c */ /* 0x040fe20000001874 */
[----:B------:R-:W1:Y:S07]  /*7020*/  LDSM.16.MT88.4 R16, [R221+0xa000] ;  /* 0x00a00000dd10783b */ /* 0x000e6e0000004200 */
[C---:B-1----:R-:W-:Y:S08]  /*7030*/  HMMA.16816.F32 R140, R12.reuse, R16, R100 ;  /* 0x000000100c8c723c */ /* 0x042ff00000001864 */
[----:B------:R-:W-:Y:S01]  /*7040*/  HMMA.16816.F32 R188, R12, R18, R44 ;  /* 0x000000120cbc723c */ /* 0x000fe2000000182c */
[----:B------:R-:W1:Y:S04]  /*7050*/  LDSM.16.MT88.4 R12, [R219+0x1800] ;  /* 0x00180000db0c783b */ /* 0x000e680000004200 */
[----:B------:R-:W2:Y:S11]  /*7060*/  LDSM.16.MT88.4 R16, [R220+0x1800] ;  /* 0x00180000dc10783b */ /* 0x000eb60000004200 */
[----:B------:R-:W-:-:S02]  /*7070*/  MOV R101, R140 ;  /* 0x0000008c00657202 */ /* 0x000fc40000000f00 */
[----:B------:R-:W-:Y:S02]  /*7080*/  MOV R100, R141 ;  /* 0x0000008d00647202 */ /* 0x000fe40000000f00 */
[----:B------:R-:W-:Y:S02]  /*7090*/  MOV R27, R142 ;  /* 0x0000008e001b7202 */ /* 0x000fe40000000f00 */
[----:B------:R-:W-:Y:S01]  /*70a0*/  MOV R26, R143 ;  /* 0x0000008f001a7202 */ /* 0x000fe20000000f00 */
        /* <DEDUP_REMOVED lines=8> */
[----:B------:R-:W-:Y:S01]  /*7130*/  HMMA.16816.F32 R176, R8, R14, R36 ;  /* 0x0000000e08b0723c */ /* 0x000fe20000001824 */
[----:B------:R-:W1:Y:S01]  /*7140*/  LDSM.16.MT88.4 R12, [R219+0x4800] ;  /* 0x00480000db0c783b */ /* 0x000e620000004200 */
[----:B------:R-:W-:-:S02]  /*7150*/  MOV R61, R3 ;  /* 0x00000003003d7202 */ /* 0x000fc40000000f00 */
[----:B------:R-:W-:Y:S02]  /*7160*/  MOV R62, R2 ;  /* 0x00000002003e7202 */ /* 0x000fe40000000f00 */
[----:B------:R-:W-:Y:S02]  /*7170*/  MOV R63, R0 ;  /* 0x00000000003f7202 */ /* 0x000fe40000000f00 */
[C---:B--2---:R-:W-:Y:S01]  /*7180*/  HMMA.16816.F32 R160, R8.reuse, R16, R92 ;  /* 0x0000001008a0723c */ /* 0x044fe2000000185c */
[----:B------:R-:W-:Y:S02]  /*7190*/  MOV R36, R101 ;  /* 0x0000006500247202 */ /* 0x000fe40000000f00 */
[----:B------:R-:W-:Y:S02]  /*71a0*/  MOV R37, R100 ;  /* 0x0000006400257202 */ /* 0x000fe40000000f00 */
[----:B------:R-:W-:Y:S02]  /*71b0*/  MOV R38, R27 ;  /* 0x0000001b00267202 */ /* 0x000fe40000000f00 */
[----:B------:R-:W-:Y:S01]  /*71c0*/  MOV R39, R26 ;  /* 0x0000001a00277202 */ /* 0x000fe20000000f00 */
        /* <DEDUP_REMOVED lines=31> */
[----:B------:R-:W2:Y:S11]  /*73c0*/  LDSM.16.MT88.4 R16, [R221+0xa800] ;  /* 0x00a80000dd10783b */ /* 0x000eb60000004200 */
[----:B------:R-:W-:Y:S04]  /*73d0*/  @!UPT UIADD3 URZ, URZ, URZ, URZ ;  /* 0x0000003f3f3ff290 */ /* 0x000fe8000fffe03f */
[----:B------:R-:W-:Y:S01]  /*73e0*/  MOV R25, R60 ;  /* 0x0000003c00197202 */ /* 0x000fe20000000f00 */
[----:B------:R-:W-:Y:S01]  /*73f0*/  IMAD.MOV.U32 R3, RZ, RZ, R61 ;  /* 0x000000ffff037224 */ /* 0x000fe200078e003d */
[----:B------:R-:W-:Y:S02]  /*7400*/  MOV R2, R62 ;  /* 0x0000003e00027202 */ /* 0x000fe40000000f00 */
[----:B------:R-:W-:Y:S02]  /*7410*/  MOV R0, R63 ;  /* 0x0000003f00007202 */ /* 0x000fe40000000f00 */
[C---:B-1----:R-:W-:Y:S08]  /*7420*/  HMMA.16816.F32 R60, R8.reuse, R12, R208 ;  /* 0x0000000c083c723c */ /* 0x042ff000000018d0 */
[C---:B------:R-:W-:Y:S01]  /*7430*/  HMMA.16816.F32 R48, R8.reuse, R14, R192 ;  /* 0x0000000e0830723c */ /* 0x040fe200000018c0 */
[----:B------:R-:W1:Y:S07]  /*7440*/  LDSM.16.MT88.4 R12, [R219+0x2000] ;  /* 0x00200000db0c783b */ /* 0x000e6e0000004200 */
[C---:B--2---:R-:W-:Y:S08]  /*7450*/  HMMA.16816.F32 R36, R8.reuse, R16, R36 ;  /* 0x000000100824723c */ /* 0x044ff00000001824 */
[----:B------:R-:W-:Y:S01]  /*7460*/  HMMA.16816.F32 R20, R8, R18, R188 ;  /* 0x000000120814723c */ /* 0x000fe200000018bc */
[----:B------:R-:W2:Y:S04]  /*7470*/  LDSM.16.MT88.4 R8, [R221+0x2000] ;  /* 0x00200000dd08783b */ /* 0x000ea80000004200 */
[----:B------:R-:W3:Y:S03]  /*7480*/  LDSM.16.MT88.4 R16, [R220+0x2000] ;  /* 0x00200000dc10783b */ /* 0x000ee60000004200 */
[C---:B-1----:R-:W-:Y:S08]  /*7490*/  HMMA.16816.F32 R144, R4.reuse, R12, R172 ;  /* 0x0000000c0490723c */ /* 0x042ff000000018ac */
[C---:B------:R-:W-:Y:S01]  /*74a0*/  HMMA.16816.F32 R84, R4.reuse, R14, R152 ;  /* 0x0000000e0454723c */ /* 0x040fe20000001898 */
[----:B------:R-:W1:Y:S06]  /*74b0*/  LDSM.16.MT88.4 R12, [R222+0x2000] ;  /* 0x00200000de0c783b */ /* 0x000e6c0000004200 */
[----:B------:R-:W-:Y:S01]  /*74c0*/  MOV R155, R0 ;  /* 0x00000000009b7202 */ /* 0x000fe20000000f00 */
[----:B--2---:R-:W-:Y:S01]  /*74d0*/  HMMA.16816.F32 R156, R4, R8, R160 ;  /* 0x00000008049c723c */ /* 0x004fe200000018a0 */
[----:B------:R-:W-:Y:S01]  /*74e0*/  MOV R153, R3 ;  /* 0x0000000300997202 */ /* 0x000fe20000000f00 */
[----:B------:R-:W-:Y:S01]  /*74f0*/  LDSM.16.MT88.4 R160, [R222+0x2800] ;  /* 0x00280000dea0783b */ /* 0x000fe20000004200 */
[----:B------:R-:W-:-:S02]  /*7500*/  MOV R154, R2 ;  /* 0x00000002009a7202 */ /* 0x000fc40000000f00 */
[----:B------:R-:W-:-:S03]  /*7510*/  MOV R152, R25 ;  /* 0x0000001900987202 */ /* 0x000fc60000000f00 */
[C---:B------:R-:W-:Y:S01]  /*7520*/  HMMA.16816.F32 R96, R4.reuse, R10, R96 ;  /* 0x0000000a0460723c */ /* 0x040fe20000001860 */
[----:B------:R-:W2:Y:S07]  /*7530*/  LDSM.16.MT88.4 R8, [R222+0x5000] ;  /* 0x00500000de08783b */ /* 0x000eae0000004200 */
[C---:B---3--:R-:W-:Y:S08]  /*7540*/  HMMA.16816.F32 R172, R4.reuse, R16, R204 ;  /* 0x0000001004ac723c */ /* 0x048ff000000018cc */
[C---:B------:R-:W-:Y:S01]  /*7550*/  HMMA.16816.F32 R88, R4.reuse, R18, R184 ;  /* 0x000000120458723c */ /* 0x040fe200000018b8 */
[----:B------:R-:W3:Y:S07]  /*7560*/  LDSM.16.MT88.4 R16, [R219+0x5000] ;  /* 0x00500000db10783b */ /* 0x000eee0000004200 */
[C---:B-1----:R-:W-:Y:S08]  /*7570*/  HMMA.16816.F32 R164, R4.reuse, R12, R180 ;  /* 0x0000000c04a4723c */ /* 0x042ff000000018b4 */
[C---:B------:R-:W-:Y:S01]  /*7580*/  HMMA.16816.F32 R92, R4.reuse, R14, R176 ;  /* 0x0000000e045c723c */ /* 0x040fe200000018b0 */
[----:B------:R-:W1:Y:S04]  /*7590*/  LDSM.16.MT88.4 R12, [R220+0x5000] ;  /* 0x00500000dc0c783b */ /* 0x000e680000004200 */
[----:B------:R-:W-:Y:S03]  /*75a0*/  LDSM.16.MT88.4 R176, [R219+0x2800] ;  /* 0x00280000dbb0783b */ /* 0x000fe60000004200 */
[C---:B--2---:R-:W-:Y:S01]  /*75b0*/  HMMA.16816.F32 R112, R4.reuse, R8, R136 ;  /* 0x000000080470723c */ /* 0x044fe20000001888 */
[----:B------:R-:W-:Y:S07]  /*75c0*/  LDSM.16.MT88.4 R136, [R220+0x5800] ;  /* 0x00580000dc88783b */ /* 0x000fee0000004200 */
[C---:B------:R-:W-:Y:S01]  /*75d0*/  HMMA.16816.F32 R116, R4.reuse, R10, R116 ;  /* 0x0000000a0474723c */ /* 0x040fe20000001874 */
[----:B------:R-:W2:Y:S07]  /*75e0*/  LDSM.16.MT88.4 R8, [R220+0x8000] ;  /* 0x00800000dc08783b */ /* 0x000eae0000004200 */
[C---:B---3--:R-:W-:Y:S08]  /*75f0*/  HMMA.16816.F32 R104, R4.reuse, R16, R200 ;  /* 0x000000100468723c */ /* 0x048ff000000018c8 */
[----:B------:R-:W-:Y:S01]  /*7600*/  HMMA.16816.F32 R200, R4, R18, R168 ;  /* 0x0000001204c8723c */ /* 0x000fe200000018a8 */
[----:B------:R-:W3:Y:S07]  /*7610*/  LDSM.16.MT88.4 R168, [R220+0x2800] ;  /* 0x00280000dca8783b */ /* 0x000eee0000004200 */
[----:B------:R-:W-:Y:S08]  /*7620*/  HMMA.16816.F32 R164, R128, R160, R164 ;  /* 0x000000a080a4723c */ /* 0x000ff000000018a4 */
[----:B------:R-:W-:Y:S01]  /*7630*/  MOV R0, R107 ;  /* 0x0000006b00007202 */ /* 0x000fe20000000f00 */
[----:B-1----:R-:W-:Y:S01]  /*7640*/  HMMA.16816.F32 R192, R4, R12, R148 ;  /* 0x0000000c04c0723c */ /* 0x002fe20000001894 */
[----:B------:R-:W-:-:S02]  /*7650*/  MOV R16, R104 ;  /* 0x0000006800107202 */ /* 0x000fc40000000f00 */
[----:B------:R-:W-:Y:S02]  /*7660*/  MOV R3, R105 ;  /* 0x0000006900037202 */ /* 0x000fe40000000f00 */
[----:B------:R-:W-:Y:S02]  /*7670*/  MOV R2, R106 ;  /* 0x0000006a00027202 */ /* 0x000fe40000000f00 */
[----:B------:R-:W-:Y:S01]  /*7680*/  MOV R151, R0 ;  /* 0x0000000000977202 */ /* 0x000fe20000000f00 */
[----:B--2---:R-:W-:Y:S01]  /*7690*/  HMMA.16816.F32 R188, R4, R8, R44 ;  /* 0x0000000804bc723c */ /* 0x004fe2000000182c */
[----:B------:R-:W2:Y:S01]  /*76a0*/  LDL R0, [R1+0x74] ;  /* 0x0000740001007983 */ /* 0x000ea20000100800 */
[----:B------:R-:W-:Y:S02]  /*76b0*/  MOV R148, R16 ;  /* 0x0000001000947202 */ /* 0x000fe40000000f00 */
[----:B------:R-:W-:Y:S01]  /*76c0*/  MOV R150, R2 ;  /* 0x0000000200967202 */ /* 0x000fe20000000f00 */
[----:B------:R-:W1:Y:S01]  /*76d0*/  LDSM.16.MT88.4 R16, [R221+0x5000] ;  /* 0x00500000dd10783b */ /* 0x000e620000004200 */
[----:B------:R-:W-:-:S02]  /*76e0*/  MOV R149, R3 ;  /* 0x0000000300957202 */ /* 0x000fc40000000f00 */
[C---:B------:R-:W-:Y:S01]  /*76f0*/  HMMA.16816.F32 R120, R4.reuse, R10, R32 ;  /* 0x0000000a0478723c */ /* 0x040fe20000001820 */
[----:B------:R-:W4:Y:S07]  /*7700*/  LDSM.16.MT88.4 R8, [R219+0xb000] ;  /* 0x00b00000db08783b */ /* 0x000f2e0000004200 */
[----:B------:R-:W-:Y:S01]  /*7710*/  HMMA.16816.F32 R184, R4, R14, R140 ;  /* 0x0000000e04b8723c */ /* 0x000fe2000000188c */
[----:B------:R-:W5:Y:S07]  /*7720*/  LDSM.16.MT88.4 R12, [R219+0x8000] ;  /* 0x00800000db0c783b */ /* 0x000f6e0000004200 */
[C---:B---3--:R-:W-:Y:S08]  /*7730*/  HMMA.16816.F32 R172, R128.reuse, R168, R172 ;  /* 0x000000a880ac723c */ /* 0x048ff000000018ac */
[C---:B------:R-:W-:Y:S01]  /*7740*/  HMMA.16816.F32 R168, R128.reuse, R170, R88 ;  /* 0x000000aa80a8723c */ /* 0x040fe20000001858 */
[----:B------:R-:W-:Y:S07]  /*7750*/  LDSM.16.MT88.4 R88, [R222+0x8800] ;  /* 0x00880000de58783b */ /* 0x000fee0000004200 */
[----:B------:R-:W-:Y:S08]  /*7760*/  HMMA.16816.F32 R180, R128, R176, R144 ;  /* 0x000000b080b4723c */ /* 0x000ff00000001890 */
[C---:B-1----:R-:W-:Y:S08]  /*7770*/  HMMA.16816.F32 R124, R4.reuse, R16, R124 ;  /* 0x00000010047c723c */ /* 0x042ff0000000187c */
[----:B------:R-:W-:Y:S01]  /*7780*/  HMMA.16816.F32 R100, R4, R18, R100 ;  /* 0x000000120464723c */ /* 0x000fe20000001864 */
[----:B------:R-:W1:Y:S01]  /*7790*/  LDSM.16.MT88.4 R16, [R222+0x8000] ;  /* 0x00800000de10783b */ /* 0x000e620000004200 */
[----:B------:R-:W-:-:S02]  /*77a0*/  MOV R2, c[0x0][0x2c4] ;  /* 0x0000b10000027a02 */ /* 0x000fc40000000f00 */
[----:B------:R-:W-:Y:S01]  /*77b0*/  MOV R3, c[0x0][0x2ac] ;  /* 0x0000ab0000037a02 */ /* 0x000fe20000000f00 */
[----:B------:R-:W-:Y:S03]  /*77c0*/  LDSM.16.MT88.4 R144, [R219+0x5800] ;  /* 0x00580000db90783b */ /* 0x000fe60000004200 */
[C---:B----4-:R-:W-:Y:S08]  /*77d0*/  HMMA.16816.F32 R208, R4.reuse, R8, R40 ;  /* 0x0000000804d0723c */ /* 0x050ff00000001828 */
[C---:B------:R-:W-:Y:S01]  /*77e0*/  HMMA.16816.F32 R40, R4.reuse, R10, R28 ;  /* 0x0000000a0428723c */ /* 0x040fe2000000181c */
[----:B------:R-:W3:Y:S07]  /*77f0*/  LDSM.16.MT88.4 R8, [R221+0xb000] ;  /* 0x00b00000dd08783b */ /* 0x000eee0000004200 */
[C---:B-----5:R-:W-:Y:S01]  /*7800*/  HMMA.16816.F32 R212, R4.reuse, R12, R80 ;  /* 0x0000000c04d4723c */ /* 0x060fe20000001850 */
[----:B------:R-:W-:Y:S07]  /*7810*/  LDSM.16.MT88.4 R80, [R220+0x8800] ;  /* 0x00880000dc50783b */ /* 0x000fee0000004200 */
[----:B------:R-:W-:Y:S01]  /*7820*/  HMMA.16816.F32 R196, R4, R14, R56 ;  /* 0x0000000e04c4723c */ /* 0x000fe20000001838 */
[----:B------:R-:W4:Y:S04]  /*7830*/  LDSM.16.MT88.4 R12, [R221+0x8000] ;  /* 0x00800000dd0c783b */ /* 0x000f280000004200 */
[----:B------:R-:W-:Y:S03]  /*7840*/  LDSM.16.MT88.4 R56, [R222+0x5800] ;  /* 0x00580000de38783b */ /* 0x000fe60000004200 */
[----:B------:R-:W-:Y:S08]  /*7850*/  HMMA.16816.F32 R176, R128, R178, R84 ;  /* 0x000000b280b0723c */ /* 0x000ff00000001854 */
[C---:B-1----:R-:W-:Y:S08]  /*7860*/  HMMA.16816.F32 R108, R4.reuse, R16, R76 ;  /* 0x00000010046c723c */ /* 0x042ff0000000184c */
[----:B------:R-:W-:Y:S01]  /*7870*/  HMMA.16816.F32 R104, R4, R18, R72 ;  /* 0x000000120468723c */ /* 0x000fe20000001848 */
[----:B------:R-:W1:Y:S01]  /*7880*/  LDSM.16.MT88.4 R16, [R220+0xb000] ;  /* 0x00b00000dc10783b */ /* 0x000e620000004200 */
[----:B------:R-:W-:Y:S01]  /*7890*/  ISETP.NE.AND P1, PT, R2, 0x1, PT ;  /* 0x000000010200780c */ /* 0x000fe20003f25270 */
[----:B------:R-:W-:-:S02]  /*78a0*/  IMAD R3, R3, c[0x0][0x1d0], RZ ;  /* 0x0000740003037a24 */ /* 0x000fc400078e02ff */
[----:B------:R-:W-:Y:S03]  /*78b0*/  LDSM.16.MT88.4 R72, [R219+0x8800] ;  /* 0x00880000db48783b */ /* 0x000fe60000004200 */
[C---:B---3--:R-:W-:Y:S01]  /*78c0*/  HMMA.16816.F32 R36, R4.reuse, R8, R36 ;  /* 0x000000080424723c */ /* 0x048fe20000001824 */
[----:B------:R-:W3:Y:S07]  /*78d0*/  LDL R8, [R1+0x2c] ;  /* 0x00002c0001087983 */ /* 0x000eee0000100800 */
[C---:B------:R-:W-:Y:S08]  /*78e0*/  HMMA.16816.F32 R20, R4.reuse, R10, R20 ;  /* 0x0000000a0414723c */ /* 0x040ff00000001814 */
[C---:B----4-:R-:W-:Y:S01]  /*78f0*/  HMMA.16816.F32 R44, R4.reuse, R12, R64 ;  /* 0x0000000c042c723c */ /* 0x050fe20000001840 */
[----:B------:R-:W-:Y:S07]  /*7900*/  LDSM.16.MT88.4 R64, [R221+0x5800] ;  /* 0x00580000dd40783b */ /* 0x000fee0000004200 */
[----:B------:R-:W-:Y:S01]  /*7910*/  HMMA.16816.F32 R32, R4, R14, R52 ;  /* 0x0000000e0420723c */ /* 0x000fe20000001834 */
[----:B------:R-:W4:Y:S07]  /*7920*/  LDSM.16.MT88.4 R12, [R222+0xb000] ;  /* 0x00b00000de0c783b */ /* 0x000f2e0000004200 */
[----:B------:R-:W-:Y:S08]  /*7930*/  HMMA.16816.F32 R160, R128, R162, R92 ;  /* 0x000000a280a0723c */ /* 0x000ff0000000185c */
[C---:B-1----:R-:W-:Y:S01]  /*7940*/  HMMA.16816.F32 R204, R4.reuse, R16, R152 ;  /* 0x0000001004cc723c */ /* 0x042fe20000001898 */
[----:B------:R-:W1:Y:S07]  /*7950*/  LDSM.16.MT88.4 R152, [R221+0x2800] ;  /* 0x00280000dd98783b */ /* 0x000e6e0000004200 */
[----:B------:R-:W-:Y:S08]  /*7960*/  HMMA.16816.F32 R28, R4, R18, R68 ;  /* 0x00000012041c723c */ /* 0x000ff00000001844 */
[----:B------:R-:W-:Y:S08]  /*7970*/  HMMA.16816.F32 R148, R128, R144, R148 ;  /* 0x000000908094723c */ /* 0x000ff00000001894 */
[C---:B----4-:R-:W-:Y:S08]  /*7980*/  HMMA.16816.F32 R16, R4.reuse, R12, R60 ;  /* 0x0000000c0410723c */ /* 0x050ff0000000183c */
[----:B------:R-:W-:Y:S01]  /*7990*/  HMMA.16816.F32 R48, R4, R14, R48 ;  /* 0x0000000e0430723c */ /* 0x000fe20000001830 */
[----:B------:R-:W4:Y:S07]  /*79a0*/  LDSM.16.MT88.4 R4, [R221+0xb800] ;  /* 0x00b80000dd04783b */ /* 0x000f2e0000004200 */
[C---:B-1----:R-:W-:Y:S08]  /*79b0*/  HMMA.16816.F32 R156, R128.reuse, R152, R156 ;  /* 0x00000098809c723c */ /* 0x042ff0000000189c */
[C---:B------:R-:W-:Y:S08]  /*79c0*/  HMMA.16816.F32 R76, R128.reuse, R80, R188 ;  /* 0x00000050804c723c */ /* 0x040ff000000018bc */
[C---:B------:R-:W-:Y:S08]  /*79d0*/  HMMA.16816.F32 R84, R128.reuse, R88, R108 ;  /* 0x000000588054723c */ /* 0x040ff0000000186c */
[C---:B------:R-:W-:Y:S01]  /*79e0*/  HMMA.16816.F32 R152, R128.reuse, R154, R96 ;  /* 0x0000009a8098723c */ /* 0x040fe20000001860 */
[----:B------:R-:W1:Y:S07]  /*79f0*/  LDSM.16.MT88.4 R96, [R221+0x8800] ;  /* 0x00880000dd60783b */ /* 0x000e6e0000004200 */
[C---:B------:R-:W-:Y:S01]  /*7a00*/  HMMA.16816.F32 R52, R128.reuse, R56, R112 ;  /* 0x000000388034723c */ /* 0x040fe20000001870 */
[----:B------:R-:W-:Y:S07]  /*7a10*/  LDSM.16.MT88.4 R112, [R220+0xb800] ;  /* 0x00b80000dc70783b */ /* 0x000fee0000004200 */
[C---:B------:R-:W-:Y:S01]  /*7a20*/  HMMA.16816.F32 R80, R128.reuse, R82, R120 ;  /* 0x000000528050723c */ /* 0x040fe20000001878 */
[----:B------:R-:W-:Y:S07]  /*7a30*/  LDSM.16.MT88.4 R120, [R222+0xb800] ;  /* 0x00b80000de78783b */ /* 0x000fee0000004200 */
[C---:B------:R-:W-:Y:S01]  /*7a40*/  HMMA.16816.F32 R88, R128.reuse, R90, R104 ;  /* 0x0000005a8058723c */ /* 0x040fe20000001868 */
[----:B------:R-:W5:Y:S07]  /*7a50*/  LDSM.16.MT88.4 R104, [R219+0xb800] ;  /* 0x00b80000db68783b */ /* 0x000f6e0000004200 */
[C---:B------:R-:W-:Y:S08]  /*7a60*/  HMMA.16816.F32 R60, R128.reuse, R64, R124 ;  /* 0x00000040803c723c */ /* 0x040ff0000000187c */
[----:B----4-:R-:W-:Y:S01]  /*7a70*/  HMMA.16816.F32 R124, R128, R4, R36 ;  /* 0x00000004807c723c */ /* 0x010fe20000001824 */
[----:B--2---:R-:W-:-:S05]  /*7a80*/  @P1 IMAD.HI.U32 R2, R0, c[0x0][0x2c8], RZ ;  /* 0x0000b20000021a27 */ /* 0x004fca00078e00ff */
[----:B------:R-:W-:-:S04]  /*7a90*/  @P1 SHF.R.U32.HI R0, RZ, c[0x0][0x2cc], R2 ;  /* 0x0000b300ff001a19 */ /* 0x000fc80000011602 */
[----:B------:R-:W-:-:S05]  /*7aa0*/  IADD3 R0, R0, -c[0x0][0x168], R3 ;  /* 0x80005a0000007a10 */ /* 0x000fca0007ffe003 */
[----:B------:R-:W-:-:S05]  /*7ab0*/  IMAD.HI R0, R0, 0x2aaaaaab, RZ ;  /* 0x2aaaaaab00007827 */ /* 0x000fca00078e02ff */
[----:B------:R-:W-:-:S04]  /*7ac0*/  SHF.R.U32.HI R2, RZ, 0x1f, R0 ;  /* 0x0000001fff027819 */ /* 0x000fc80000011600 */
[----:B------:R-:W-:Y:S02]  /*7ad0*/  LEA.HI.SX32 R0, R0, R2, 0x1c ;  /* 0x0000000200007211 */ /* 0x000fe400078fe2ff */
[----:B------:R-:W-:-:S05]  /*7ae0*/  IADD3 R3, R252, -0x2, RZ ;  /* 0xfffffffefc037810 */ /* 0x000fca0007ffe0ff */
[----:B------:R2:W-:Y:S01]  /*7af0*/  STL [R1+0x8], R3 ;  /* 0x0000080301007387 */ /* 0x0005e20000100800 */
[C---:B------:R-:W-:Y:S08]  /*7b00*/  HMMA.16816.F32 R56, R128.reuse, R58, R116 ;  /* 0x0000003a8038723c */ /* 0x040ff00000001874 */
[C---:B------:R-:W-:Y:S08]  /*7b10*/  HMMA.16816.F32 R64, R128.reuse, R66, R100 ;  /* 0x000000428040723c */ /* 0x040ff00000001864 */
[C---:B------:R-:W-:Y:S08]  /*7b20*/  HMMA.16816.F32 R140, R128.reuse, R136, R192 ;  /* 0x00000088808c723c */ /* 0x040ff000000018c0 */
[C---:B------:R-:W-:Y:S08]  /*7b30*/  HMMA.16816.F32 R68, R128.reuse, R72, R212 ;  /* 0x000000488044723c */ /* 0x040ff000000018d4 */
[C---:B-1----:R-:W-:Y:S08]  /*7b40*/  HMMA.16816.F32 R92, R128.reuse, R96, R44 ;  /* 0x00000060805c723c */ /* 0x042ff0000000182c */
[C---:B-----5:R-:W-:Y:S08]  /*7b50*/  HMMA.16816.F32 R100, R128.reuse, R104, R208 ;  /* 0x000000688064723c */ /* 0x060ff000000018d0 */
[C---:B------:R-:W-:Y:S08]  /*7b60*/  HMMA.16816.F32 R108, R128.reuse, R112, R204 ;  /* 0x00000070806c723c */ /* 0x040ff000000018cc */
[C---:B------:R-:W-:Y:S08]  /*7b70*/  HMMA.16816.F32 R116, R128.reuse, R120, R16 ;  /* 0x000000788074723c */ /* 0x040ff00000001810 */
[----:B------:R-:W-:Y:S01]  /*7b80*/  HMMA.16816.F32 R144, R128, R146, R200 ;  /* 0x000000928090723c */ /* 0x000fe200000018c8 */
[----:B---3--:R-:W-:-:S05]  /*7b90*/  IMNMX R4, R8, R0, !PT ;  /* 0x0000000008047217 */ /* 0x008fca0007800200 */
[----:B------:R2:W-:Y:S01]  /*7ba0*/  STL [R1+0x30], R4 ;  /* 0x0000300401007387 */ /* 0x0005e20000100800 */
[----:B------:R-:W-:Y:S01]  /*7bb0*/  ISETP.GE.AND P0, PT, R3, R4, PT ;  /* 0x000000040300720c */ /* 0x000fe20003f06270 */
[C---:B------:R-:W-:Y:S08]  /*7bc0*/  HMMA.16816.F32 R136, R128.reuse, R138, R184 ;  /* 0x0000008a8088723c */ /* 0x040ff000000018b8 */
[C---:B------:R-:W-:Y:S08]  /*7bd0*/  HMMA.16816.F32 R72, R128.reuse, R74, R196 ;  /* 0x0000004a8048723c */ /* 0x040ff000000018c4 */
[C---:B------:R-:W-:Y:S08]  /*7be0*/  HMMA.16816.F32 R96, R128.reuse, R98, R32 ;  /* 0x000000628060723c */ /* 0x040ff00000001820 */
[C---:B------:R-:W-:Y:S08]  /*7bf0*/  HMMA.16816.F32 R104, R128.reuse, R106, R40 ;  /* 0x0000006a8068723c */ /* 0x040ff00000001828 */
[C---:B------:R-:W-:Y:S08]  /*7c00*/  HMMA.16816.F32 R112, R128.reuse, R114, R28 ;  /* 0x000000728070723c */ /* 0x040ff0000000181c */
[C---:B------:R-:W-:Y:S08]  /*7c10*/  HMMA.16816.F32 R120, R128.reuse, R122, R48 ;  /* 0x0000007a8078723c */ /* 0x040ff00000001830 */
[----:B------:R-:W-:Y:S01]  /*7c20*/  HMMA.16816.F32 R128, R128, R6, R20 ;  /* 0x000000068080723c */ /* 0x000fe20000001814 */
[----:B------:R-:W-:Y:S01]  /*7c30*/  @!UPT UIADD3 URZ, URZ, URZ, URZ ;  /* 0x0000003f3f3ff290 */ /* 0x000fe2000fffe03f */
[----:B------:R-:W-:Y:S11]  /*7c40*/  @!P0 BRA `(.L_x_2698) ;  /* 0x0000553000008947 */ /* 0x000ff60003800000 */
[----:B--2---:R-:W-:Y:S02]  /*7c50*/  MOV R135, R24 ;  /* 0x0000001800877202 */ /* 0x004fe40000000f00 */
[----:B------:R-:W-:-:S02]  /*7c60*/  MOV R134, R133 ;  /* 0x0000008500867202 */ /* 0x000fc40000000f00 */
[----:B------:R-:W-:-:S07]  /*7c70*/  MOV R252, R3 ;  /* 0x0000000300fc7202 */ /* 0x000fce0000000f00 */
.L_x_2709:
[----:B------:R-:W2:Y:S01]  /*7c80*/  LDL R0, [R1+0x2c] ;  /* 0x00002c0001007983 */ /* 0x000ea20000100800 */
[----:B------:R-:W-:Y:S04]  /*7c90*/  DEPBAR.LE SB0, 0x0 ;  /* 0x000080000000791a */ /* 0x000fe80000000000 */
[----:B------:R-:W-:Y:S01]  /*7ca0*/  WARPSYNC 0xffffffff ;  /* 0xffffffff00007948 */ /* 0x000fe20003800000 */
[----:B------:R-:W-:Y:S06]  /*7cb0*/  BAR.SYNC.DEFER_BLOCKING 0x0 ;  /* 0x0000000000007b1d */ /* 0x000fec0000010000 */
[----:B------:R1:W3:Y:S01]  /*7cc0*/  LDSM.16.M88.4 R48, [R223] ;  /* 0x00000000df30783b */ /* 0x0002e20000000200 */
[----:B------:R-:W-:Y:S03]  /*7cd0*/  BSSY B0, `(.L_x_2699) ;  /* 0x000007a000007945 */ /* 0x000fe60003800000 */
[----:B------:R1:W4:Y:S04]  /*7ce0*/  LDSM.16.M88.4 R8, [R216] ;  /* 0x00000000d808783b */ /* 0x0003280000000200 */
[----:B------:R1:W1:Y:S04]  /*7cf0*/  LDSM.16.M88.4 R16, [R216+0x800] ;  /* 0x00080000d810783b */ /* 0x0002680000000200 */
[----:B------:R1:W1:Y:S04]  /*7d00*/  LDSM.16.M88.4 R24, [R216+0x1000] ;  /* 0x00100000d818783b */ /* 0x0002680000000200 */
[----:B------:R1:W1:Y:S04]  /*7d10*/  LDSM.16.M88.4 R32, [R216+0x1800] ;  /* 0x00180000d820783b */ /* 0x0002680000000200 */
[----:B------:R1:W1:Y:S04]  /*7d20*/  LDSM.16.M88.4 R40, [R216+0x2000] ;  /* 0x00200000d828783b */ /* 0x0002680000000200 */
[----:B------:R1:W1:Y:S04]  /*7d30*/  LDSM.16.M88.4 R184, [R216+0x2800] ;  /* 0x00280000d8b8783b */ /* 0x0002680000000200 */
[----:B------:R1:W1:Y:S04]  /*7d40*/  LDSM.16.M88.4 R188, [R224] ;  /* 0x00000000e0bc783b */ /* 0x0002680000000200 */
[----:B------:R1:W1:Y:S04]  /*7d50*/  LDSM.16.M88.4 R192, [R227] ;  /* 0x00000000e3c0783b */ /* 0x0002680000000200 */
[----:B------:R1:W1:Y:S04]  /*7d60*/  LDSM.16.M88.4 R196, [R246] ;  /* 0x00000000f6c4783b */ /* 0x0002680000000200 */
[----:B------:R1:W1:Y:S04]  /*7d70*/  LDSM.16.M88.4 R200, [R247] ;  /* 0x00000000f7c8783b */ /* 0x0002680000000200 */
[----:B------:R1:W1:Y:S04]  /*7d80*/  LDSM.16.M88.4 R204, [R248] ;  /* 0x00000000f8cc783b */ /* 0x0002680000000200 */
[----:B------:R1:W1:Y:S04]  /*7d90*/  LDSM.16.M88.4 R208, [R249] ;  /* 0x00000000f9d0783b */ /* 0x0002680000000200 */
[----:B------:R1:W1:Y:S01]  /*7da0*/  LDSM.16.M88.4 R212, [R250] ;  /* 0x00000000fad4783b */ /* 0x0002620000000200 */
[----:B--2---:R-:W-:Y:S11]  /*7db0*/  ISETP.GT.AND P0, PT, R0, R252, PT ;  /* 0x000000fc0000720c */ /* 0x004ff60003f04270 */
[----:B------:R-:W-:Y:S02]  /*7dc0*/  @!UPT UIADD3 URZ, URZ, URZ, URZ ;  /* 0x0000003f3f3ff290 */ /* 0x000fe4000fffe03f */
[----:B------:R-:W-:-:S05]  /*7dd0*/  @P0 BRA `(.L_x_2700) ;  /* 0x0000069000000947 */ /* 0x000fca0003800000 */
[----:B-1-34-:R-:W2:Y:S04]  /*7de0*/  LDL R4, [R1+0xc] ;  /* 0x00000c0001047983 */ /* 0x01aea80000100800 */
[----:B------:R-:W3:Y:S04]  /*7df0*/  LDL R5, [R1+0x4] ;  /* 0x0000040001057983 */ /* 0x000ee80000100800 */
[----:B------:R-:W4:Y:S04]  /*7e00*/  LDL.64 R28, [R1+0x50] ;  /* 0x00005000011c7983 */ /* 0x000f280000100a00 */
[----:B------:R-:W5:Y:S04]  /*7e10*/  LDL R6, [R1+0x5c] ;  /* 0x00005c0001067983 */ /* 0x000f680000100800 */
[----:B------:R-:W4:Y:S04]  /*7e20*/  LDL R14, [R1+0xf8] ;  /* 0x0000f800010e7983 */ /* 0x000f280000100800 */
[----:B------:R-:W4:Y:S04]  /*7e30*/  LDL R22, [R1+0x18] ;  /* 0x0000180001167983 */ /* 0x000f280000100800 */
[----:B------:R-:W5:Y:S04]  /*7e40*/  LDL R13, [R1+0xfc] ;  /* 0x0000fc00010d7983 */ /* 0x000f680000100800 */
[----:B------:R-:W5:Y:S04]  /*7e50*/  LDL R21, [R1+0x1c] ;  /* 0x00001c0001157983 */ /* 0x000f680000100800 */
[----:B------:R-:W5:Y:S04]  /*7e60*/  LDL R12, [R1+0x100] ;  /* 0x00010000010c7983 */ /* 0x000f680000100800 */
[----:B------:R-:W5:Y:S04]  /*7e70*/  LDL R20, [R1+0x20] ;  /* 0x0000200001147983 */ /* 0x000f680000100800 */
[----:B------:R-:W5:Y:S04]  /*7e80*/  LDL R7, [R1+0x104] ;  /* 0x0001040001077983 */ /* 0x000f680000100800 */
[----:B------:R-:W5:Y:S01]  /*7e90*/  LDL R15, [R1] ;  /* 0x00000000010f7983 */ /* 0x000f620000100800 */
[----:B--2---:R-:W-:Y:S01]  /*7ea0*/  SHF.R.S32.HI R0, RZ, 0x1f, R4 ;  /* 0x0000001fff007819 */ /* 0x004fe20000011404 */
[----:B------:R-:W-:Y:S04]  /*7eb0*/  IMAD.WIDE.U32 R2, R4, c[0x0][0x208], RZ ;  /* 0x0000820004027a25 */ /* 0x000fe800078e00ff */
[----:B------:R-:W-:Y:S04]  /*7ec0*/  IMAD R0, R0, c[0x0][0x208], RZ ;  /* 0x0000820000007a24 */ /* 0x000fe800078e02ff */
[----:B------:R-:W-:Y:S01]  /*7ed0*/  IMAD R0, R4, c[0x0][0x20c], R0 ;  /* 0x0000830004007a24 */ /* 0x000fe200078e0200 */
[----:B---3--:R-:W-:Y:S03]  /*7ee0*/  SHF.R.S32.HI R4, RZ, 0x1f, R5 ;  /* 0x0000001fff047819 */ /* 0x008fe60000011405 */
[----:B------:R-:W-:Y:S02]  /*7ef0*/  IMAD.IADD R3, R3, 0x1, R0 ;  /* 0x0000000103037824 */ /* 0x000fe400078e0200 */
[----:B------:R-:W-:Y:S02]  /*7f00*/  IMAD R0, R4, c[0x0][0x218], RZ ;  /* 0x0000860004007a24 */ /* 0x000fe400078e02ff */
[C---:B------:R-:W-:Y:S01]  /*7f10*/  IMAD.WIDE.U32 R2, R5.reuse, c[0x0][0x218], R2 ;  /* 0x0000860005027a25 */ /* 0x040fe200078e0002 */
[----:B----4-:R-:W-:Y:S03]  /*7f20*/  SHF.L.U64.HI R14, R22, 0x1, R14 ;  /* 0x00000001160e7819 */ /* 0x010fe6000001020e */
[----:B------:R-:W-:Y:S01]  /*7f30*/  IMAD R0, R5, c[0x0][0x21c], R0 ;  /* 0x0000870005007a24 */ /* 0x000fe200078e0200 */
[----:B------:R-:W-:Y:S01]  /*7f40*/  IADD3 R5, P0, R28, R2, RZ ;  /* 0x000000021c057210 */ /* 0x000fe20007f1e0ff */
[----:B------:R-:W-:Y:S03]  /*7f50*/  IMAD.SHL.U32 R36, R22, 0x2, RZ ;  /* 0x0000000216247824 */ /* 0x000fe600078e00ff */
[----:B-----5:R-:W-:Y:S02]  /*7f60*/  IADD3.X R0, R6, R3, R0, P0, !PT ;  /* 0x0000000306007210 */ /* 0x020fe400007fe400 */
        /* <DEDUP_REMOVED lines=9> */
[----:B------:R1:W2:Y:S02]  /*8000*/  SHFL.IDX PT, R4, R5, RZ, 0x181f ;  /* 0x00181fff05047589 */ /* 0x0002a400000e0000 */
.L_x_2742:
[----:B------:R-:W-:-:S05]  /*8010*/  BRA.DIV ~URZ, `(.L_x_2702) ;  /* 0x0000da027f007947 */ /* 0x000fca000b800000 */
[----:B------:R-:W3:Y:S04]  /*8020*/  LDL R20, [R1] ;  /* 0x0000000001147983 */ /* 0x000ee80000100800 */
[----:B------:R-:W4:Y:S04]  /*8030*/  LDL R38, [R1+0x20] ;  /* 0x0000200001267983 */ /* 0x000f280000100800 */
[----:B------:R-:W5:Y:S04]  /*8040*/  LDL R2, [R1+0x1c] ;  /* 0x00001c0001027983 */ /* 0x000f680000100800 */
[----:B--2---:R-:W2:Y:S04]  /*8050*/  LDL R37, [R1+0x18] ;  /* 0x0000180001257983 */ /* 0x004ea80000100800 */
[----:B------:R-:W1:Y:S04]  /*8060*/  SHFL.IDX PT, R3, R6, RZ, 0x181f ;  /* 0x00181fff06037589 */ /* 0x000e6800000e0000 */
[----:B------:R-:W1:Y:S01]  /*8070*/  SHFL.IDX PT, R0, R6, 0x1, 0x181f ;  /* 0x00381f0006007f89 */ /* 0x000e6200000e0000 */
[----:B--2---:R-:W-:Y:S02]  /*8080*/  ISETP.GE.AND P1, PT, R37, c[0x0][0x1d4], PT ;  /* 0x0000750025007a0c */ /* 0x004fe40003f26270 */
[----:B---3--:R-:W-:Y:S02]  /*8090*/  ISETP.GE.AND P4, PT, R20, c[0x0][0x1d4], PT ;  /* 0x0000750014007a0c */ /* 0x008fe40003f86270 */
[C---:B-1----:R-:W-:Y:S02]  /*80a0*/  IADD3 R20, P0, R3.reuse, R29, RZ ;  /* 0x0000001d03147210 */ /* 0x042fe40007f1e0ff */
[----:B----4-:R-:W-:Y:S02]  /*80b0*/  ISETP.GE.AND P3, PT, R38, c[0x0][0x1d4], PT ;  /* 0x0000750026007a0c */ /* 0x010fe40003f66270 */
[----:B-----5:R-:W-:Y:S01]  /*80c0*/  ISETP.GE.AND P2, PT, R2, c[0x0][0x1d4], PT ;  /* 0x0000750002007a0c */ /* 0x020fe20003f46270 */
[C---:B------:R-:W-:Y:S01]  /*80d0*/  IMAD.X R21, R4.reuse, 0x1, R7, P0 ;  /* 0x0000000104157824 */ /* 0x040fe200000e0607 */
[----:B------:R-:W1:Y:S01]  /*80e0*/  SHFL.IDX PT, R2, R5, 0x1, 0x181f ;  /* 0x00381f0005027f89 */ /* 0x000e6200000e0000 */
[C---:B------:R-:W-:Y:S02]  /*80f0*/  IADD3 R22, P0, R3.reuse, R30, RZ ;  /* 0x0000001e03167210 */ /* 0x040fe40007f1e0ff */
[----:B------:R-:W-:Y:S02]  /*8100*/  SEL R15, RZ, 0x10, P4 ;  /* 0x00000010ff0f7807 */ /* 0x000fe40002000000 */
[----:B------:R2:W-:Y:S01]  /*8110*/  LDGSTS.E.BYPASS.LTC128B.128 [R251+0x100], [R20.64], !P4 ;  /* 0x0010000014fb7fae */ /* 0x0005e2000e101d46 */
[C---:B------:R-:W-:Y:S01]  /*8120*/  IMAD.X R23, R4.reuse, 0x1, R12, P0 ;  /* 0x0000000104177824 */ /* 0x040fe200000e060c */
[----:B------:R-:W-:Y:S04]  /*8130*/  SEL R28, RZ, 0x10, P3 ;  /* 0x00000010ff1c7807 */ /* 0x000fe80001800000 */
[----:B------:R3:W-:Y:S01]  /*8140*/  LDGSTS.E.BYPASS.LTC128B.128 [R251+0x3100], [R22.64], !P3 ;  /* 0x0310000016fb7fae */ /* 0x0007e2000d901d46 */
[C---:B--2---:R-:W-:Y:S05]  /*8150*/  IADD3 R20, P0, R3.reuse, R31, RZ ;  /* 0x0000001f03147210 */ /* 0x044fea0007f1e0ff */
[C---:B------:R-:W-:Y:S01]  /*8160*/  IMAD.X R21, R4.reuse, 0x1, R13, P0 ;  /* 0x0000000104157824 */ /* 0x040fe200000e060d */
[----:B---3--:R-:W-:Y:S04]  /*8170*/  IADD3 R22, P0, R3, R36, RZ ;  /* 0x0000002403167210 */ /* 0x008fe80007f1e0ff */
[----:B------:R2:W-:Y:S01]  /*8180*/  LDGSTS.E.BYPASS.LTC128B.128 [R251+0x6100], [R20.64], !P2 ;  /* 0x0610000014fb7fae */ /* 0x0005e2000d101d46 */
[----:B------:R-:W-:Y:S03]  /*8190*/  IMAD.X R23, R4, 0x1, R14, P0 ;  /* 0x0000000104177824 */ /* 0x000fe600000e060e */
[----:B------:R3:W4:Y:S04]  /*81a0*/  SHFL.IDX PT, R4, R5, 0x2, 0x181f ;  /* 0x00581f0005047f89 */ /* 0x00072800000e0000 */
[----:B------:R5:W-:Y:S01]  /*81b0*/  LDGSTS.E.BYPASS.LTC128B.128 [R251+0x9100], [R22.64], !P1 ;  /* 0x0910000016fb7fae */ /* 0x000be2000c901d46 */
[----:B--2---:R-:W-:Y:S05]  /*81c0*/  IADD3 R20, P0, R0, R29, RZ ;  /* 0x0000001d00147210 */ /* 0x004fea0007f1e0ff */
[----:B-1----:R-:W-:Y:S05]  /*81d0*/  IMAD.X R21, R2, 0x1, R7, P0 ;  /* 0x0000000102157824 */ /* 0x002fea00000e0607 */
[----:B------:R1:W-:Y:S02]  /*81e0*/  LDGSTS.E.BYPASS.LTC128B.128 [R251+0x1100], [R20.64], !P4 ;  /* 0x0110000014fb7fae */ /* 0x0003e4000e101d46 */
[----:B-1----:R-:W-:Y:S05]  /*81f0*/  IADD3 R20, P0, R0, R30, RZ ;  /* 0x0000001e00147210 */ /* 0x002fea0007f1e0ff */
[----:B------:R-:W-:Y:S01]  /*8200*/  IMAD.X R21, R2, 0x1, R12, P0 ;  /* 0x0000000102157824 */ /* 0x000fe200000e060c */
[----:B-----5:R-:W-:Y:S04]  /*8210*/  IADD3 R22, P0, R0, R31, RZ ;  /* 0x0000001f00167210 */ /* 0x020fe80007f1e0ff */
[----:B------:R1:W-:Y:S01]  /*8220*/  LDGSTS.E.BYPASS.LTC128B.128 [R251+0x4100], [R20.64], !P3 ;  /* 0x0410000014fb7fae */ /* 0x0003e2000d901d46 */
[----:B------:R-:W-:Y:S05]  /*8230*/  IMAD.X R23, R2, 0x1, R13, P0 ;  /* 0x0000000102177824 */ /* 0x000fea00000e060d */
[----:B------:R2:W-:Y:S01]  /*8240*/  LDGSTS.E.BYPASS.LTC128B.128 [R251+0x7100], [R22.64], !P2 ;  /* 0x0710000016fb7fae */ /* 0x0005e2000d101d46 */
[----:B-1----:R-:W-:Y:S03]  /*8250*/  IADD3 R20, P0, R0, R36, RZ ;  /* 0x0000002400147210 */ /* 0x002fe60007f1e0ff */
[----:B------:R3:W1:Y:S02]  /*8260*/  SHFL.IDX PT, R0, R6, 0x2, 0x181f ;  /* 0x00581f0006007f89 */ /* 0x00066400000e0000 */
[----:B------:R-:W-:Y:S01]  /*8270*/  IMAD.X R21, R2, 0x1, R14, P0 ;  /* 0x0000000102157824 */ /* 0x000fe200000e060e */
[----:B--2---:R-:W-:Y:S02]  /*8280*/  SEL R23, RZ, 0x10, P2 ;  /* 0x00000010ff177807 */ /* 0x004fe40001000000 */
[----:B------:R-:W-:Y:S02]  /*8290*/  SEL R22, RZ, 0x10, P1 ;  /* 0x00000010ff167807 */ /* 0x000fe40000800000 */
[----:B------:R3:W-:Y:S04]  /*82a0*/  LDGSTS.E.BYPASS.LTC128B.128 [R251+0xa100], [R20.64], !P1 ;  /* 0x0a10000014fb7fae */ /* 0x0007e8000c901d46 */
.L_x_2743:
[C---:B----4-:R-:W-:Y:S02]  /*82b0*/  ISETP.NE.U32.AND P2, PT, R15.reuse, RZ, PT ;  /* 0x000000ff0f00720c */ /* 0x050fe40003f45070 */
[----:B------:R-:W-:Y:S02]  /*82c0*/  IADD3 R15, -R15, 0x10, RZ ;  /* 0x000000100f0f7810 */ /* 0x000fe40007ffe1ff */
[----:B---3--:R-:W-:Y:S02]  /*82d0*/  IADD3 R6, -R23, 0x10, RZ ;  /* 0x0000001017067810 */ /* 0x008fe40007ffe1ff */
[----:B------:R-:W-:Y:S02]  /*82e0*/  LOP3.LUT R15, R15, 0xf, RZ, 0xc0, !PT ;  /* 0x0000000f0f0f7812 */ /* 0x000fe400078ec0ff */
[----:B------:R-:W-:Y:S02]  /*82f0*/  IADD3 R20, -R28, 0x10, RZ ;  /* 0x000000101c147810 */ /* 0x000fe40007ffe1ff */
[----:B-1----:R-:W-:Y:S02]  /*8300*/  IADD3 R2, P1, P0, R15, R0, R29 ;  /* 0x000000000f027210 */ /* 0x002fe4000783e01d */
[----:B------:R-:W-:Y:S02]  /*8310*/  LOP3.LUT R6, R6, 0xf, RZ, 0xc0, !PT ;  /* 0x0000000f06067812 */ /* 0x000fe400078ec0ff */
[----:B------:R-:W-:Y:S02]  /*8320*/  IADD3.X R3, RZ, R4, R7, P1, P0 ;  /* 0x00000004ff037210 */ /* 0x000fe40000fe0407 */
[----:B------:R-:W-:Y:S03]  /*8330*/  LOP3.LUT R20, R20, 0xf, RZ, 0xc0, !PT ;  /* 0x0000000f14147812 */ /* 0x000fe600078ec0ff */
[----:B------:R-:W-:Y:S01]  /*8340*/  @!PT LDS RZ, [RZ] ;  /* 0x00000000fffff984 */ /* 0x000fe20000000800 */
[----:B------:R-:W-:Y:S01]  /*8350*/  @!PT LDS RZ, [RZ] ;  /* 0x00000000fffff984 */ /* 0x000fe20000000800 */
[----:B------:R-:W-:Y:S01]  /*8360*/  @!PT LDS RZ, [RZ] ;  /* 0x00000000fffff984 */ /* 0x000fe20000000800 */
[----:B------:R1:W-:Y:S01]  /*8370*/  LDGSTS.E.BYPASS.LTC128B.128.ZFILL [R251+0x2100], [R2.64], P2 ;  /* 0x0210000002fb7fae */ /* 0x0003e20009141d46 */
[-C--:B------:R-:W-:Y:S02]  /*8380*/  IADD3 R6, P3, P2, R6, R0.reuse, R31 ;  /* 0x0000000006067210 */ /* 0x080fe40007a7e01f */
[----:B------:R-:W-:Y:S02]  /*8390*/  IADD3 R20, P1, P0, R20, R0, R30 ;  /* 0x0000000014147210 */ /* 0x000fe4000783e01e */
[-C--:B------:R-:W-:Y:S02]  /*83a0*/  IADD3.X R7, RZ, R4.reuse, R13, P3, P2 ;  /* 0x00000004ff077210 */ /* 0x080fe40001fe440d */
[----:B------:R-:W-:Y:S02]  /*83b0*/  ISETP.NE.U32.AND P3, PT, R28, RZ, PT ;  /* 0x000000ff1c00720c */ /* 0x000fe40003f65070 */
[----:B------:R-:W-:Y:S02]  /*83c0*/  IADD3.X R21, RZ, R4, R12, P1, P0 ;  /* 0x00000004ff157210 */ /* 0x000fe40000fe040c */
[----:B------:R-:W-:Y:S09]  /*83d0*/  ISETP.NE.U32.AND P2, PT, R23, RZ, PT ;  /* 0x000000ff1700720c */ /* 0x000ff20003f45070 */
        /* <DEDUP_REMOVED lines=9> */
.L_x_2700:
[----:B-1-34-:R-:W-:Y:S05]  /*8470*/  BSYNC B0 ;  /* 0x0000000000007941 */ /* 0x01afea0003800000 */
.L_x_2699:
[----:B------:R-:W0:Y:S01]  /*8480*/  LDGDEPBAR ;  /* 0x00000000000079af */ /* 0x000e220000000000 */
[----:B------:R-:W-:Y:S01]  /*8490*/  WARPSYNC 0xffffffff ;  /* 0xffffffff00007948 */ /* 0x000fe20003800000 */
[C---:B--2---:R-:W-:Y:S01]  /*84a0*/  HMMA.16816.F32 R4, R48.reuse, R8, RZ ;  /* 0x000000083004723c */ /* 0x044fe200000018ff */
[----:B------:R-:W-:Y:S03]  /*84b0*/  BSSY B0, `(.L_x_2703) ;  /* 0x00001ac000007945 */ /* 0x000fe60003800000 */
[----:B------:R-:W2:Y:S04]  /*84c0*/  LDL R0, [R1+0x2c] ;  /* 0x00002c0001007983 */ /* 0x000ea80000100800 */
        /* <DEDUP_REMOVED lines=23> */
[----:B------:R-:W5:Y:S07]  /*8640*/  LDSM.16.M88.4 R204, [R218+0x1800] ;  /* 0x00180000dacc783b */ /* 0x000f6e0000000200 */
[C---:B------:R-:W-:Y:S08]  /*8650*/  HMMA.16816.F32 R36, R188.reuse, R208, R36 ;  /* 0x000000d0bc24723c */ /* 0x040ff00000001824 */
[C---:B------:R-:W-:Y:S01]  /*8660*/  HMMA.16816.F32 R40, R188.reuse, R210, R40 ;  /* 0x000000d2bc28723c */ /* 0x040fe20000001828 */
[----:B------:R-:W-:Y:S07]  /*8670*/  LDSM.16.M88.4 R208, [R218+0x2800] ;  /* 0x00280000dad0783b */ /* 0x000fee0000000200 */
[C---:B------:R-:W-:Y:S08]  /*8680*/  HMMA.16816.F32 R44, R188.reuse, R212, R44 ;  /* 0x000000d4bc2c723c */ /* 0x040ff0000000182c */
[----:B------:R-:W-:Y:S01]  /*8690*/  HMMA.16816.F32 R48, R188, R214, R48 ;  /* 0x000000d6bc30723c */ /* 0x000fe20000001830 */
[----:B------:R-:W5:Y:S07]  /*86a0*/  LDSM.16.M88.4 R188, [R218+0x2000] ;  /* 0x00200000dabc783b */ /* 0x000f6e0000000200 */
[C---:B-1----:R-:W-:Y:S08]  /*86b0*/  HMMA.16816.F32 R4, R184.reuse, R192, R4 ;  /* 0x000000c0b804723c */ /* 0x042ff00000001804 */
[C---:B------:R-:W-:Y:S01]  /*86c0*/  HMMA.16816.F32 R8, R184.reuse, R194, R8 ;  /* 0x000000c2b808723c */ /* 0x040fe20000001808 */
[----:B------:R-:W-:Y:S07]  /*86d0*/  LDSM.16.M88.4 R192, [R217+-0x9000] ;  /* 0xff700000d9c0783b */ /* 0x000fee0000000200 */
[C---:B---3--:R-:W-:Y:S08]  /*86e0*/  HMMA.16816.F32 R12, R184.reuse, R196, R12 ;  /* 0x000000c4b80c723c */ /* 0x048ff0000000180c */
[C---:B------:R-:W-:Y:S01]  /*86f0*/  HMMA.16816.F32 R16, R184.reuse, R198, R16 ;  /* 0x000000c6b810723c */ /* 0x040fe20000001810 */
[----:B------:R-:W-:Y:S07]  /*8700*/  LDSM.16.M88.4 R196, [R217+-0x8800] ;  /* 0xff780000d9c4783b */ /* 0x000fee0000000200 */
[C---:B----4-:R-:W-:Y:S08]  /*8710*/  HMMA.16816.F32 R20, R184.reuse, R200, R20 ;  /* 0x000000c8b814723c */ /* 0x050ff00000001814 */
[C---:B------:R-:W-:Y:S01]  /*8720*/  HMMA.16816.F32 R24, R184.reuse, R202, R24 ;  /* 0x000000cab818723c */ /* 0x040fe20000001818 */
[----:B------:R-:W-:Y:S07]  /*8730*/  LDSM.16.M88.4 R200, [R217+-0x8000] ;  /* 0xff800000d9c8783b */ /* 0x000fee0000000200 */
[C---:B-----5:R-:W-:Y:S08]  /*8740*/  HMMA.16816.F32 R28, R184.reuse, R204, R28 ;  /* 0x000000ccb81c723c */ /* 0x060ff0000000181c */
[C---:B------:R-:W-:Y:S01]  /*8750*/  HMMA.16816.F32 R32, R184.reuse, R206, R32 ;  /* 0x000000ceb820723c */ /* 0x040fe20000001820 */
[----:B------:R-:W-:Y:S07]  /*8760*/  LDSM.16.M88.4 R204, [R217+-0x7800] ;  /* 0xff880000d9cc783b */ /* 0x000fee0000000200 */
[C---:B------:R-:W-:Y:S08]  /*8770*/  HMMA.16816.F32 R36, R184.reuse, R188, R36 ;  /* 0x000000bcb824723c */ /* 0x040ff00000001824 */
[C---:B------:R-:W-:Y:S01]  /*8780*/  HMMA.16816.F32 R40, R184.reuse, R190, R40 ;  /* 0x000000beb828723c */ /* 0x040fe20000001828 */
[----:B------:R-:W1:Y:S07]  /*8790*/  LDSM.16.M88.4 R188, [R225] ;  /* 0x00000000e1bc783b */ /* 0x000e6e0000000200 */
[C---:B------:R-:W-:Y:S08]  /*87a0*/  HMMA.16816.F32 R44, R184.reuse, R208, R44 ;  /* 0x000000d0b82c723c */ /* 0x040ff0000000182c */
[----:B------:R-:W-:Y:S01]  /*87b0*/  HMMA.16816.F32 R48, R184, R210, R48 ;  /* 0x000000d2b830723c */ /* 0x000fe20000001830 */
[----:B------:R-:W3:Y:S06]  /*87c0*/  LDSM.16.M88.4 R184, [R217+-0x7000] ;  /* 0xff900000d9b8783b */ /* 0x000eec0000000200 */
[----:B------:R-:W4:Y:S01]  /*87d0*/  LDSM.16.M88.4 R208, [R217+-0x6800] ;  /* 0xff980000d9d0783b */ /* 0x000f220000000200 */
[----:B--2---:R-:W-:Y:S01]  /*87e0*/  ISETP.GT.AND P0, PT, R252, R0, PT ;  /* 0x00000000fc00720c */ /* 0x004fe20003f04270 */
        /* <DEDUP_REMOVED lines=12> */
[C---:B---3--:R-:W-:Y:S08]  /*88b0*/  HMMA.16816.F32 R36, R188.reuse, R184, R36 ;  /* 0x000000b8bc24723c */ /* 0x048ff00000001824 */
[C---:B------:R-:W-:Y:S01]  /*88c0*/  HMMA.16816.F32 R40, R188.reuse, R186, R40 ;  /* 0x000000babc28723c */ /* 0x040fe20000001828 */
[----:B------:R-:W1:Y:S07]  /*88d0*/  LDSM.16.M88.4 R184, [R223+0x4000] ;  /* 0x00400000dfb8783b */ /* 0x000e6e0000000200 */
[C---:B----4-:R-:W-:Y:S08]  /*88e0*/  HMMA.16816.F32 R44, R188.reuse, R208, R44 ;  /* 0x000000d0bc2c723c */ /* 0x050ff0000000182c */
        /* <DEDUP_REMOVED lines=20> */
[----:B------:R-:W2:Y:S06]  /*8a30*/  LDSM.16.M88.4 R184, [R232] ;  /* 0x00000000e8b8783b */ /* 0x000eac0000000200 */
[----:B------:R-:W3:Y:S01]  /*8a40*/  LDSM.16.M88.4 R208, [R233] ;  /* 0x00000000e9d0783b */ /* 0x000ee20000000200 */
        /* <DEDUP_REMOVED lines=206> */
[----:B------:R-:W1:Y:S01]  /*9730*/  S2R R132, SR_TID.X ;  /* 0x0000000000847919 */ /* 0x000e620000002100 */
[----:B------:R-:W-:Y:S02]  /*9740*/  IMAD.MOV.U32 R189, RZ, RZ, RZ ;  /* 0x000000ffffbd7224 */ /* 0x000fe400078e00ff */
[----:B------:R-:W-:Y:S01]  /*9750*/  IMAD.MOV.U32 R133, RZ, RZ, c[0x0][0x2b8] ;  /* 0x0000ae00ff857624 */ /* 0x000fe200078e00ff */
[----:B------:R-:W2:Y:S04]  /*9760*/  LDL R2, [R1+0x34] ;  /* 0x0000340001027983 */ /* 0x000ea80000100800 */
[----:B------:R-:W3:Y:S01]  /*9770*/  LDL.64 R192, [R1+0x48] ;  /* 0x0000480001c07983 */ /* 0x000ee20000100a00 */
[----:B------:R-:W-:Y:S03]  /*9780*/  ISETP.NE.AND P1, PT, R133, 0x1, PT ;  /* 0x000000018500780c */ /* 0x000fe60003f25270 */
[----:B------:R-:W4:Y:S04]  /*9790*/  LDL.64 R190, [R1+0x40] ;  /* 0x0000400001be7983 */ /* 0x000f280000100a00 */
[----:B------:R-:W5:Y:S04]  /*97a0*/  LDL R184, [R1+0x38] ;  /* 0x0000380001b87983 */ /* 0x000f680000100800 */
[----:B------:R-:W3:Y:S04]  /*97b0*/  LDL R188, [R1+0xf8] ;  /* 0x0000f80001bc7983 */ /* 0x000ee80000100800 */
        /* <DEDUP_REMOVED lines=13> */
[----:B------:R-:W5:Y:S04]  /*9890*/  LDL R212, [R1+0x20] ;  /* 0x0000200001d47983 */ /* 0x000f680000100800 */
[----:B------:R-:W5:Y:S04]  /*98a0*/  LDL R185, [R1+0x104] ;  /* 0x0001040001b97983 */ /* 0x000f680000100800 */
[----:B------:R-:W5:Y:S01]  /*98b0*/  LDL R213, [R1] ;  /* 0x0000000001d57983 */ /* 0x000f620000100800 */
[----:B--2---:R-:W-:Y:S05]  /*98c0*/  IMAD R2, R252, 0x60, R2 ;  /* 0x00000060fc027824 */ /* 0x004fea00078e0202 */
[----:B------:R-:W-:Y:S05]  /*98d0*/  IADD3 R2, R2, -0x60, R0 ;  /* 0xffffffa002027810 */ /* 0x000fea0007ffe000 */
[----:B------:R-:W-:Y:S04]  /*98e0*/  @P1 IMAD.HI.U32 R3, R2, c[0x0][0x2bc], RZ ;  /* 0x0000af0002031a27 */ /* 0x000fe800078e00ff */
[----:B------:R-:W-:Y:S01]  /*98f0*/  IMAD.MOV.U32 R0, RZ, RZ, R2 ;  /* 0x000000ffff007224 */ /* 0x000fe200078e0002 */
[----:B------:R-:W-:Y:S04]  /*9900*/  @P1 SHF.R.U32.HI R0, RZ, c[0x0][0x2c0], R3 ;  /* 0x0000b000ff001a19 */ /* 0x000fe80000011603 */
[----:B---3--:R-:W-:Y:S01]  /*9910*/  @!P6 IADD3 R3, P0, R0, R192, RZ ;  /* 0x000000c00003e210 */ /* 0x008fe20007f1e0ff */
[C---:B----4-:R-:W-:Y:S01]  /*9920*/  IMAD.SHL.U32 R198, R214.reuse, 0x2, RZ ;  /* 0x00000002d6c67824 */ /* 0x050fe200078e00ff */
[----:B------:R-:W-:Y:S01]  /*9930*/  SHF.L.U64.HI R188, R214, 0x1, R188 ;  /* 0x00000001d6bc7819 */ /* 0x000fe200000102bc */
[C---:B-----5:R-:W-:Y:S01]  /*9940*/  IMAD.SHL.U32 R197, R215.reuse, 0x2, RZ ;  /* 0x00000002d7c57824 */ /* 0x060fe200078e00ff */
[----:B------:R-:W-:Y:S02]  /*9950*/  SHF.L.U64.HI R187, R215, 0x1, R187 ;  /* 0x00000001d7bb7819 */ /* 0x000fe400000102bb */
[----:B------:R-:W-:Y:S01]  /*9960*/  @!P6 LEA.HI.X.SX32 R133, R0, R132, 0x1, P0 ;  /* 0x000000840085e211 */ /* 0x000fe200000f0eff */
[----:B------:R-:W-:Y:S01]  /*9970*/  IMAD.MOV R0, RZ, RZ, -R0 ;  /* 0x000000ffff007224 */ /* 0x000fe200078e0a00 */
[C---:B------:R-:W-:Y:S01]  /*9980*/  @!P6 LEA R132, P0, R3.reuse, c[0x0][0x2a0], 0x2 ;  /* 0x0000a8000384ea11 */ /* 0x040fe200078010ff */
[C---:B------:R-:W-:Y:S01]  /*9990*/  IMAD.SHL.U32 R196, R212.reuse, 0x2, RZ ;  /* 0x00000002d4c47824 */ /* 0x040fe200078e00ff */
[----:B------:R-:W-:Y:S01]  /*99a0*/  SHF.L.U64.HI R186, R212, 0x1, R186 ;  /* 0x00000001d4ba7819 */ /* 0x000fe200000102ba */
[----:B------:R-:W-:Y:S01]  /*99b0*/  IMAD R192, R0, c[0x0][0x2b8], R2 ;  /* 0x0000ae0000c07a24 */ /* 0x000fe200078e0202 */
[----:B------:R-:W-:Y:S03]  /*99c0*/  @!P6 LEA.HI.X R133, R3, c[0x0][0x2a4], R133, 0x2, P0 ;  /* 0x0000a9000385ea11 */ /* 0x000fe600000f1485 */
[----:B------:R-:W-:Y:S01]  /*99d0*/  IMAD.WIDE.U32 R2, R192, c[0x0][0x1e0], RZ ;  /* 0x00007800c0027a25 */ /* 0x000fe200078e00ff */
[----:B------:R-:W-:Y:S01]  /*99e0*/  SHF.R.S32.HI R0, RZ, 0x1f, R192 ;  /* 0x0000001fff007819 */ /* 0x000fe200000114c0 */
[----:B------:R-:W2:Y:S01]  /*99f0*/  @!P6 LDG.E R189, [R132.64] ;  /* 0x0000000684bde981 */ /* 0x000ea2000c1e1900 */
[C---:B------:R-:W-:Y:S01]  /*9a00*/  SHF.L.U64.HI R185, R213.reuse, 0x1, R185 ;  /* 0x00000001d5b97819 */ /* 0x040fe200000102b9 */
[----:B------:R-:W-:Y:S02]  /*9a10*/  IMAD.SHL.U32 R195, R213, 0x2, RZ ;  /* 0x00000002d5c37824 */ /* 0x000fe400078e00ff */
[----:B------:R-:W-:Y:S01]  /*9a20*/  IMAD R0, R0, c[0x0][0x1e0], RZ ;  /* 0x0000780000007a24 */ /* 0x000fe200078e02ff */
[----:B------:R1:W-:Y:S03]  /*9a30*/  STL [R1+0xc], R192 ;  /* 0x00000cc001007387 */ /* 0x0003e60000100800 */
[----:B------:R-:W-:Y:S04]  /*9a40*/  IMAD R0, R192, c[0x0][0x1e4], R0 ;  /* 0x00007900c0007a24 */ /* 0x000fe800078e0200 */
[----:B------:R-:W-:Y:S01]  /*9a50*/  IMAD.IADD R3, R3, 0x1, R0 ;  /* 0x0000000103037824 */ /* 0x000fe200078e0200 */
[----:B--2---:R-:W-:Y:S01]  /*9a60*/  SHF.R.S32.HI R0, RZ, 0x1f, R189 ;  /* 0x0000001fff007819 */ /* 0x004fe200000114bd */
[----:B------:R1:W-:Y:S02]  /*9a70*/  STL [R1+0x4], R189 ;  /* 0x000004bd01007387 */ /* 0x0003e40000100800 */
        /* <DEDUP_REMOVED lines=9> */
.L_x_2744:
[----:B------:R-:W-:-:S05]  /*9b10*/  BRA.DIV ~URZ, `(.L_x_2706) ;  /* 0x0000c4d27f007947 */ /* 0x000fca000b800000 */
[----:B------:R-:W4:Y:S04]  /*9b20*/  LDL R190, [R1] ;  /* 0x0000000001be7983 */ /* 0x000f280000100800 */
[----:B------:R-:W5:Y:S04]  /*9b30*/  LDL R200, [R1+0x20] ;  /* 0x0000200001c87983 */ /* 0x000f680000100800 */
[----:B--2---:R-:W2:Y:S04]  /*9b40*/  LDL R2, [R1+0x1c] ;  /* 0x00001c0001027983 */ /* 0x004ea80000100800 */
[----:B---3--:R-:W3:Y:S04]  /*9b50*/  LDL R199, [R1+0x18] ;  /* 0x0000180001c77983 */ /* 0x008ee80000100800 */
[----:B------:R-:W1:Y:S04]  /*9b60*/  SHFL.IDX PT, R3, R184, RZ, 0x181f ;  /* 0x00181fffb8037589 */ /* 0x000e6800000e0000 */
[----:B------:R-:W1:Y:S01]  /*9b70*/  SHFL.IDX PT, R0, R184, 0x1, 0x181f ;  /* 0x00381f00b8007f89 */ /* 0x000e6200000e0000 */
[----:B---3--:R-:W-:Y:S02]  /*9b80*/  ISETP.GE.AND P1, PT, R199, c[0x0][0x1d4], PT ;  /* 0x00007500c7007a0c */ /* 0x008fe40003f26270 */
[----:B----4-:R-:W-:Y:S02]  /*9b90*/  ISETP.GE.AND P4, PT, R190, c[0x0][0x1d4], PT ;  /* 0x00007500be007a0c */ /* 0x010fe40003f86270 */
[C---:B-1----:R-:W-:Y:S02]  /*9ba0*/  IADD3 R190, P0, R3.reuse, R195, RZ ;  /* 0x000000c303be7210 */ /* 0x042fe40007f1e0ff */
[----:B-----5:R-:W-:Y:S02]  /*9bb0*/  ISETP.GE.AND P3, PT, R200, c[0x0][0x1d4], PT ;  /* 0x00007500c8007a0c */ /* 0x020fe40003f66270 */
[----:B--2---:R-:W-:Y:S01]  /*9bc0*/  ISETP.GE.AND P2, PT, R2, c[0x0][0x1d4], PT ;  /* 0x0000750002007a0c */ /* 0x004fe20003f46270 */
        /* <DEDUP_REMOVED lines=30> */
.L_x_2745:
        /* <DEDUP_REMOVED lines=28> */
.L_x_2704:
[----:B------:R-:W-:Y:S05]  /*9f70*/  BSYNC B0 ;  /* 0x0000000000007941 */ /* 0x000fea0003800000 */
.L_x_2703:
[----:B--2---:R-:W2:Y:S01]  /*9f80*/  LDL R3, [R1+0x28] ;  /* 0x0000280001037983 */ /* 0x004ea20000100800 */
[----:B------:R-:W-:Y:S02]  /*9f90*/  IMAD.MOV.U32 R0, RZ, RZ, c[0x0][0x2c4] ;  /* 0x0000b100ff007624 */ /* 0x000fe400078e00ff */
[----:B------:R-:W-:Y:S01]  /*9fa0*/  IMAD R133, R252, -0x60, RZ ;  /* 0xffffffa0fc857824 */ /* 0x000fe200078e02ff */
[----:B------:R-:W3:Y:S02]  /*9fb0*/  LDL R2, [R1+0x60] ;  /* 0x0000600001027983 */ /* 0x000ee40000100800 */
[----:B------:R-:W-:Y:S02]  /*9fc0*/  ISETP.NE.AND P0, PT, R0, 0x1, PT ;  /* 0x000000010000780c */ /* 0x000fe40003f05270 */
[----:B------:R-:W0:Y:S01]  /*9fd0*/  LDGDEPBAR ;  /* 0x00000000000079af */ /* 0x000e220000000000 */
[----:B--2---:R-:W-:Y:S10]  /*9fe0*/  MOV R132, R3 ;  /* 0x0000000300847202 */ /* 0x004ff40000000f00 */
[----:B------:R-:W-:Y:S01]  /*9ff0*/  @P0 IMAD.HI.U32 R0, R3, c[0x0][0x2c8], RZ ;  /* 0x0000b20003000a27 */ /* 0x000fe200078e00ff */
[----:B---3--:R-:W-:Y:S04]  /*a000*/  IADD3 R133, -R2, 0x1, R133 ;  /* 0x0000000102857810 */ /* 0x008fe80007ffe185 */
[----:B------:R-:W-:Y:S01]  /*a010*/  @P0 SHF.R.U32.HI R132, RZ, c[0x0][0x2cc], R0 ;  /* 0x0000b300ff840a19 */ /* 0x000fe20000011600 */
[----:B------:R-:W-:Y:S04]  /*a020*/  IMAD.MOV.U32 R0, RZ, RZ, c[0x0][0x2ac] ;  /* 0x0000ab00ff007624 */ /* 0x000fe800078e00ff */
[----:B------:R-:W-:Y:S05]  /*a030*/  IMAD R133, R0, c[0x0][0x1d0], R133 ;  /* 0x0000740000857a24 */ /* 0x000fea00078e0285 */
[----:B------:R-:W-:Y:S01]  /*a040*/  IADD3 R133, R133, -c[0x0][0x168], RZ ;  /* 0x80005a0085857a10 */ /* 0x000fe20007ffe0ff */
[----:B------:R-:W-:-:S05]  /*a050*/  BRA.DIV ~URZ, `(.L_x_2707) ;  /* 0x0000c4f27f007947 */ /* 0x000fca000b800000 */
[----:B------:R1:W2:Y:S02]  /*a060*/  SHFL.IDX PT, R0, R132, RZ, 0x1c1f ;  /* 0x001c1fff84007589 */ /* 0x0002a400000e0000 */
.L_x_2746:
[----:B--2---:R-:W-:Y:S05]  /*a070*/  IMAD.IADD R0, R133, 0x1, R0 ;  /* 0x0000000185007824 */ /* 0x004fea00078e0200 */
[C---:B------:R-:W-:Y:S02]  /*a080*/  ISETP.GT.AND P0, PT, R0.reuse, RZ, PT ;  /* 0x000000ff0000720c */ /* 0x040fe40003f04270 */
[C---:B------:R-:W-:Y:S02]  /*a090*/  ISETP.GT.AND P1, PT, R0.reuse, 0x1, PT ;  /* 0x000000010000780c */ /* 0x040fe40003f24270 */
[----:B------:R-:W-:Y:S02]  /*a0a0*/  ISETP.GT.AND P4, PT, R0, 0x9, PT ;  /* 0x000000090000780c */ /* 0x000fe40003f84270 */
[----:B------:R-:W-:Y:S02]  /*a0b0*/  FSEL R4, R4, -INF , P0 ;  /* 0xff80000004047808 */ /* 0x000fe40000000000 */
[C---:B------:R-:W-:Y:S02]  /*a0c0*/  ISETP.GT.AND P0, PT, R0.reuse, 0x10, PT ;  /* 0x000000100000780c */ /* 0x040fe40003f04270 */
[C---:B------:R-:W-:Y:S02]  /*a0d0*/  ISETP.GT.AND P2, PT, R0.reuse, 0x8, PT ;  /* 0x000000080000780c */ /* 0x040fe40003f44270 */
[----:B------:R-:W-:Y:S02]  /*a0e0*/  FSEL R5, R5, -INF , P1 ;  /* 0xff80000005057808 */ /* 0x000fe40000800000 */
[C---:B------:R-:W-:Y:S02]  /*a0f0*/  ISETP.GT.AND P1, PT, R0.reuse, 0x11, PT ;  /* 0x000000110000780c */ /* 0x040fe40003f24270 */
[C---:B------:R-:W-:Y:S02]  /*a100*/  ISETP.GT.AND P3, PT, R0.reuse, 0x18, PT ;  /* 0x000000180000780c */ /* 0x040fe40003f64270 */
[----:B------:R-:W-:Y:S02]  /*a110*/  FSEL R9, R9, -INF , P4 ;  /* 0xff80000009097808 */ /* 0x000fe40002000000 */
[----:B------:R-:W-:Y:S02]  /*a120*/  ISETP.GT.AND P4, PT, R0, 0x19, PT ;  /* 0x000000190000780c */ /* 0x000fe40003f84270 */
[----:B------:R-:W-:Y:S02]  /*a130*/  FSEL R12, R12, -INF , P0 ;  /* 0xff8000000c0c7808 */ /* 0x000fe40000000000 */
        /* <DEDUP_REMOVED lines=142> */
.L_x_2747:
        /* <DEDUP_REMOVED lines=36> */
[----:B------:R-:W-:Y:S04]  /*ac60*/  FFMA.FTZ R9, R9, c[0x0][0x2d0], -R2 ;  /* 0x0000b40009097a23 */ /* 0x000fe80000010802 */
[----:B------:R-:W-:Y:S10]  /*ac70*/  MUFU.EX2 R8, R8 ;  /* 0x0000000800087308 */ /* 0x000ff40000000800 */
[----:B------:R-:W2:Y:S01]  /*ac80*/  MUFU.EX2 R9, R9 ;  /* 0x0000000900097308 */ /* 0x000ea20000000800 */
[C---:B---3--:R-:W-:Y:S01]  /*ac90*/  FFMA.FTZ R2, R0.reuse, R185, R4 ;  /* 0x000000b900027223 */ /* 0x048fe20000010004 */
[----:B--2---:R-:W-:Y:S01]  /*aca0*/  F2FP.PACK_AB R186, R9, R8 ;  /* 0x0000000809ba723e */ /* 0x004fe200000000ff */
[----:B------:R-:W-:Y:S02]  /*acb0*/  FMUL.FTZ R20, R0, R164 ;  /* 0x000000a400147220 */ /* 0x000fe40000410000 */
[----:B------:R-:W2:Y:S01]  /*acc0*/  LDL.LU R164, [R1+0x24] ;  /* 0x0000240001a47983 */ /* 0x000ea20000300800 */
[----:B------:R-:W-:Y:S01]  /*acd0*/  FADD.FTZ R5, R184, R2 ;  /* 0x00000002b8057221 */ /* 0x000fe20000010000 */
[C---:B------:R-:W-:Y:S01]  /*ace0*/  FSEL R2, R3.reuse, RZ, P0 ;  /* 0x000000ff03027208 */ /* 0x040fe20000000000 */
[----:B------:R-:W-:Y:S01]  /*acf0*/  FMUL.FTZ R13, R0, R173 ;  /* 0x000000ad000d7220 */ /* 0x000fe20000410000 */
[----:B------:R-:W-:Y:S01]  /*ad00*/  F2FP.PACK_AB R184, R184, R4 ;  /* 0x00000004b8b8723e */ /* 0x000fe200000000ff */
[----:B------:R-:W-:Y:S01]  /*ad10*/  FMUL.FTZ R4, R3, c[0x0][0x2d0] ;  /* 0x0000b40003047a20 */ /* 0x000fe20000410000 */
[----:B------:R-:W-:Y:S01]  /*ad20*/  MOV R173, R49 ;  /* 0x0000003100ad7202 */ /* 0x000fe20000000f00 */
[----:B------:R-:W-:Y:S01]  /*ad30*/  FADD.FTZ R2, -R2, R135 ;  /* 0x0000008702027221 */ /* 0x000fe20000010100 */
[----:B------:R-:W-:Y:S01]  /*ad40*/  MOV R135, R37 ;  /* 0x0000002500877202 */ /* 0x000fe20000000f00 */
[----:B------:R-:W-:Y:S01]  /*ad50*/  FMUL.FTZ R49, R0, R137 ;  /* 0x0000008900317220 */ /* 0x000fe20000410000 */
[----:B------:R-:W-:Y:S01]  /*ad60*/  FSEL R4, R4, RZ, P0 ;  /* 0x000000ff04047208 */ /* 0x000fe20000000000 */
[----:B------:R-:W-:Y:S02]  /*ad70*/  FMUL.FTZ R2, R2, c[0x0][0x2d0] ;  /* 0x0000b40002027a20 */ /* 0x000fe40000410000 */
[C---:B------:R-:W-:Y:S01]  /*ad80*/  FMUL.FTZ R16, R0.reuse, R168 ;  /* 0x000000a800107220 */ /* 0x040fe20000410000 */
[----:B------:R-:W-:Y:S01]  /*ad90*/  MOV R168, R48 ;  /* 0x0000003000a87202 */ /* 0x000fe20000000f00 */
[----:B------:R-:W-:Y:S02]  /*ada0*/  FMUL.FTZ R48, R0, R136 ;  /* 0x0000008800307220 */ /* 0x000fe40000410000 */
[----:B------:R-:W3:Y:S01]  /*adb0*/  MUFU.EX2 R2, R2 ;  /* 0x0000000200027308 */ /* 0x000ee20000000800 */
[--C-:B------:R-:W-:Y:S02]  /*adc0*/  FFMA.FTZ R33, R50, c[0x0][0x2d0], -R4.reuse ;  /* 0x0000b40032217a23 */ /* 0x100fe40000010804 */
[--C-:B------:R-:W-:Y:S02]  /*add0*/  FFMA.FTZ R36, R51, c[0x0][0x2d0], -R4.reuse ;  /* 0x0000b40033247a23 */ /* 0x100fe40000010804 */
[--C-:B------:R-:W-:Y:S02]  /*ade0*/  FFMA.FTZ R29, R46, c[0x0][0x2d0], -R4.reuse ;  /* 0x0000b4002e1d7a23 */ /* 0x100fe40000010804 */
[--C-:B-1----:R-:W-:Y:S02]  /*adf0*/  FFMA.FTZ R132, R10, c[0x0][0x2d0], -R4.reuse ;  /* 0x0000b4000a847a23 */ /* 0x102fe40000010804 */
        /* <DEDUP_REMOVED lines=8> */
[C---:B---3--:R-:W-:Y:S01]  /*ae80*/  FMUL.FTZ R50, R2.reuse, R138 ;  /* 0x0000008a02327220 */ /* 0x048fe20000410000 */
[----:B------:R-:W-:Y:S01]  /*ae90*/  MUFU.EX2 R199, R199 ;  /* 0x000000c700c77308 */ /* 0x000fe20000000800 */
        /* <DEDUP_REMOVED lines=11> */
[----:B------:R-:W-:Y:S01]  /*af50*/  FMUL.FTZ R21, R0, R165 ;  /* 0x000000a500157220 */ /* 0x000fe20000410000 */
[----:B------:R-:W-:Y:S01]  /*af60*/  MOV R165, R40 ;  /* 0x0000002800a57202 */ /* 0x000fe20000000f00 */
[--C-:B------:R-:W-:Y:S01]  /*af70*/  FFMA.FTZ R6, R6, c[0x0][0x2d0], -R4.reuse ;  /* 0x0000b40006067a23 */ /* 0x100fe20000010804 */
[----:B------:R-:W-:Y:S01]  /*af80*/  MUFU.EX2 R206, R206 ;  /* 0x000000ce00ce7308 */ /* 0x000fe20000000800 */
[--C-:B------:R-:W-:Y:S02]  /*af90*/  FFMA.FTZ R7, R7, c[0x0][0x2d0], -R4.reuse ;  /* 0x0000b40007077a23 */ /* 0x100fe40000010804 */
[--C-:B------:R-:W-:Y:S02]  /*afa0*/  FFMA.FTZ R198, R22, c[0x0][0x2d0], -R4.reuse ;  /* 0x0000b40016c67a23 */ /* 0x100fe40000010804 */
[----:B------:R-:W-:Y:S02]  /*afb0*/  FFMA.FTZ R197, R23, c[0x0][0x2d0], -R4 ;  /* 0x0000b40017c57a23 */ /* 0x000fe40000010804 */
[----:B------:R-:W-:Y:S02]  /*afc0*/  FADD.FTZ R4, R8, R5 ;  /* 0x0000000508047221 */ /* 0x000fe40000010000 */
[C---:B------:R-:W-:Y:S01]  /*afd0*/  FMUL.FTZ R12, R0.reuse, R172 ;  /* 0x000000ac000c7220 */ /* 0x040fe20000410000 */
[----:B------:R3:W-:Y:S01]  /*afe0*/  MUFU.EX2 R185, R6 ;  /* 0x0000000600b97308 */ /* 0x0007e20000000800 */
[----:B------:R-:W-:Y:S02]  /*aff0*/  FADD.FTZ R188, R9, R4 ;  /* 0x0000000409bc7221 */ /* 0x000fe40000010000 */
[C---:B------:R-:W-:Y:S01]  /*b000*/  FMUL.FTZ R9, R0.reuse, R177 ;  /* 0x000000b100097220 */ /* 0x040fe20000410000 */
[----:B------:R-:W-:Y:S01]  /*b010*/  MOV R177, R29 ;  /* 0x0000001d00b17202 */ /* 0x000fe20000000f00 */
[----:B------:R-:W-:Y:S01]  /*b020*/  FMUL.FTZ R29, R0, R157 ;  /* 0x0000009d001d7220 */ /* 0x000fe20000410000 */
[----:B------:R-:W-:Y:S01]  /*b030*/  MOV R157, R165 ;  /* 0x000000a5009d7202 */ /* 0x000fe20000000f00 */
[----:B------:R-:W-:Y:S02]  /*b040*/  FMUL.FTZ R22, R2, R166 ;  /* 0x000000a602167220 */ /* 0x000fe40000410000 */
[C---:B------:R-:W-:Y:S01]  /*b050*/  FMUL.FTZ R4, R0.reuse, R180 ;  /* 0x000000b400047220 */ /* 0x040fe20000410000 */
[----:B------:R4:W-:Y:S01]  /*b060*/  MUFU.EX2 R172, R7 ;  /* 0x0000000700ac7308 */ /* 0x0009e20000000800 */
[----:B------:R-:W-:Y:S01]  /*b070*/  FMUL.FTZ R5, R0, R181 ;  /* 0x000000b500057220 */ /* 0x000fe20000410000 */
[----:B------:R-:W-:Y:S01]  /*b080*/  MOV R181, R33 ;  /* 0x0000002100b57202 */ /* 0x000fe20000000f00 */
[C---:B------:R-:W-:Y:S01]  /*b090*/  FMUL.FTZ R10, R2.reuse, R178 ;  /* 0x000000b2020a7220 */ /* 0x040fe20000410000 */
[----:B------:R-:W-:Y:S01]  /*b0a0*/  MOV R180, R36 ;  /* 0x0000002400b47202 */ /* 0x000fe20000000f00 */
[----:B------:R-:W-:Y:S02]  /*b0b0*/  FMUL.FTZ R11, R2, R179 ;  /* 0x000000b3020b7220 */ /* 0x000fe40000410000 */
[----:B------:R-:W-:Y:S01]  /*b0c0*/  FMUL.FTZ R8, R0, R176 ;  /* 0x000000b000087220 */ /* 0x000fe20000410000 */
[----:B------:R-:W-:Y:S01]  /*b0d0*/  MOV R176, R32 ;  /* 0x0000002000b07202 */ /* 0x000fe20000000f00 */
[C---:B------:R-:W-:Y:S01]  /*b0e0*/  FMUL.FTZ R14, R2.reuse, R174 ;  /* 0x000000ae020e7220 */ /* 0x040fe20000410000 */
[----:B------:R-:W-:Y:S01]  /*b0f0*/  MUFU.EX2 R165, R132 ;  /* 0x0000008400a57308 */ /* 0x000fe20000000800 */
[C---:B------:R-:W-:Y:S02]  /*b100*/  FMUL.FTZ R15, R2.reuse, R175 ;  /* 0x000000af020f7220 */ /* 0x040fe40000410000 */
[C---:B------:R-:W-:Y:S02]  /*b110*/  FMUL.FTZ R18, R2.reuse, R170 ;  /* 0x000000aa02127220 */ /* 0x040fe40000410000 */
[C---:B---3--:R-:W-:Y:S01]  /*b120*/  FMUL.FTZ R6, R2.reuse, R182 ;  /* 0x000000b602067220 */ /* 0x048fe20000410000 */
[----:B------:R-:W-:Y:S01]  /*b130*/  MOV R182, R135 ;  /* 0x0000008700b67202 */ /* 0x000fe20000000f00 */
[----:B------:R-:W-:Y:S02]  /*b140*/  FMUL.FTZ R19, R2, R171 ;  /* 0x000000ab02137220 */ /* 0x000fe40000410000 */
[----:B------:R-:W-:Y:S01]  /*b150*/  FMUL.FTZ R17, R0, R169 ;  /* 0x000000a900117220 */ /* 0x000fe20000410000 */
[----:B------:R-:W3:Y:S01]  /*b160*/  MUFU.EX2 R166, R134 ;  /* 0x0000008600a67308 */ /* 0x000ee20000000800 */
[C---:B------:R-:W-:Y:S01]  /*b170*/  FMUL.FTZ R23, R2.reuse, R167 ;  /* 0x000000a702177220 */ /* 0x040fe20000410000 */
[----:B------:R-:W-:Y:S01]  /*b180*/  MOV R169, R45 ;  /* 0x0000002d00a97202 */ /* 0x000fe20000000f00 */
[C---:B------:R-:W-:Y:S02]  /*b190*/  FMUL.FTZ R26, R2.reuse, R162 ;  /* 0x000000a2021a7220 */ /* 0x040fe40000410000 */
[C---:B----4-:R-:W-:Y:S01]  /*b1a0*/  FMUL.FTZ R7, R2.reuse, R183 ;  /* 0x000000b702077220 */ /* 0x050fe20000410000 */
        /* <DEDUP_REMOVED lines=8> */
[----:B------:R-:W-:Y:S02]  /*b230*/  FMUL.FTZ R31, R2, R159 ;  /* 0x0000009f021f7220 */ /* 0x000fe40000410000 */
[C---:B------:R-:W-:Y:S01]  /*b240*/  FMUL.FTZ R28, R0.reuse, R156 ;  /* 0x0000009c001c7220 */ /* 0x040fe20000410000 */
[----:B------:R-:W-:Y:S01]  /*b250*/  MOV R156, R41 ;  /* 0x00000029009c7202 */ /* 0x000fe20000000f00 */
[C---:B------:R-:W-:Y:S02]  /*b260*/  FMUL.FTZ R32, R0.reuse, R152 ;  /* 0x0000009800207220 */ /* 0x040fe40000410000 */
[----:B------:R-:W-:Y:S02]  /*b270*/  FMUL.FTZ R33, R0, R153 ;  /* 0x0000009900217220 */ /* 0x000fe40000410000 */
[----:B------:R-:W-:Y:S01]  /*b280*/  FMUL.FTZ R34, R2, R154 ;  /* 0x0000009a02227220 */ /* 0x000fe20000410000 */
[----:B---3--:R-:W-:Y:S01]  /*b290*/  F2FP.PACK_AB R187, R166, R165 ;  /* 0x000000a5a6bb723e */ /* 0x008fe200000000ff */
        /* <DEDUP_REMOVED lines=8> */
[----:B------:R-:W-:Y:S01]  /*b320*/  LDSM.16.MT88.4 R148, [R222+0x1000] ;  /* 0x00100000de94783b */ /* 0x000fe20000004200 */
[----:B------:R-:W-:Y:S01]  /*b330*/  FMUL.FTZ R41, R0, R145 ;  /* 0x0000009100297220 */ /* 0x000fe20000410000 */
[----:B------:R-:W3:Y:S01]  /*b340*/  MUFU.EX2 R132, R196 ;  /* 0x000000c400847308 */ /* 0x000ee20000000800 */
[C---:B------:R-:W-:Y:S02]  /*b350*/  FMUL.FTZ R42, R2.reuse, R146 ;  /* 0x00000092022a7220 */ /* 0x040fe40000410000 */
[----:B------:R-:W-:Y:S02]  /*b360*/  FMUL.FTZ R43, R2, R147 ;  /* 0x00000093022b7220 */ /* 0x000fe40000410000 */
[C---:B------:R-:W-:Y:S01]  /*b370*/  FMUL.FTZ R44, R0.reuse, R140 ;  /* 0x0000008c002c7220 */ /* 0x040fe20000410000 */
[----:B------:R-:W-:Y:S01]  /*b380*/  LDSM.16.MT88.4 R144, [R220+0x800] ;  /* 0x00080000dc90783b */ /* 0x000fe20000004200 */
[----:B------:R-:W-:Y:S02]  /*b390*/  FMUL.FTZ R45, R0, R141 ;  /* 0x0000008d002d7220 */ /* 0x000fe40000410000 */
        /* <DEDUP_REMOVED lines=87> */
[----:B--2---:R-:W-:Y:S01]  /*b910*/  FFMA.FTZ R164, R2, R164, R185 ;  /* 0x000000a402a47223 */ /* 0x004fe200000100b9 */
[----:B------:R-:W-:Y:S01]  /*b920*/  F2FP.PACK_AB R185, R172, R185 ;  /* 0x000000b9acb9723e */ /* 0x000fe200000000ff */
[C---:B------:R-:W-:Y:S02]  /*b930*/  FMUL.FTZ R126, R2.reuse, R126 ;  /* 0x0000007e027e7220 */ /* 0x040fe40000410000 */
[C---:B------:R-:W-:Y:S02]  /*b940*/  FMUL.FTZ R127, R2.reuse, R127 ;  /* 0x0000007f027f7220 */ /* 0x040fe40000410000 */
[C---:B------:R-:W-:Y:S02]  /*b950*/  FMUL.FTZ R130, R2.reuse, R130 ;  /* 0x0000008202827220 */ /* 0x040fe40000410000 */
[C---:B-1----:R-:W-:Y:S05]  /*b960*/  HMMA.16816.F32 R4, R184.reuse, R136, R4 ;  /* 0x00000088b804723c */ /* 0x042fea0000001804 */
[----:B------:R-:W-:Y:S02]  /*b970*/  FMUL.FTZ R131, R2, R131 ;  /* 0x0000008302837220 */ /* 0x000fe40000410000 */
[----:B------:R-:W1:Y:S01]  /*b980*/  MUFU.EX2 R2, R195 ;  /* 0x000000c300027308 */ /* 0x000e620000000800 */
[C---:B------:R-:W-:Y:S01]  /*b990*/  HMMA.16816.F32 R8, R184.reuse, R138, R8 ;  /* 0x0000008ab808723c */ /* 0x040fe20000001808 */
[----:B------:R-:W2:Y:S03]  /*b9a0*/  LDSM.16.MT88.4 R136, [R220] ;  /* 0x00000000dc88783b */ /* 0x000ea60000004200 */
[C---:B------:R-:W-:Y:S02]  /*b9b0*/  FMUL.FTZ R124, R0.reuse, R124 ;  /* 0x0000007c007c7220 */ /* 0x040fe40000410000 */
[C---:B------:R-:W-:Y:S02]  /*b9c0*/  FMUL.FTZ R125, R0.reuse, R125 ;  /* 0x0000007d007d7220 */ /* 0x040fe40000410000 */
[C---:B------:R-:W-:Y:S01]  /*b9d0*/  FMUL.FTZ R128, R0.reuse, R128 ;  /* 0x0000008000807220 */ /* 0x040fe20000410000 */
[----:B------:R-:W4:Y:S03]  /*b9e0*/  MUFU.EX2 R195, R191 ;  /* 0x000000bf00c37308 */ /* 0x000f260000000800 */
[----:B------:R-:W-:Y:S02]  /*b9f0*/  FMUL.FTZ R129, R0, R129 ;  /* 0x0000008100817220 */ /* 0x000fe40000410000 */
[----:B---3--:R-:W-:Y:S05]  /*ba00*/  FADD.FTZ R0, R132, R188 ;  /* 0x000000bc84007221 */ /* 0x008fea0000010000 */
[----:B------:R3:W5:Y:S01]  /*ba10*/  MUFU.EX2 R188, R176 ;  /* 0x000000b000bc7308 */ /* 0x0007620000000800 */
[----:B-1----:R-:W-:Y:S04]  /*ba20*/  FADD.FTZ R0, R2, R0 ;  /* 0x0000000002007221 */ /* 0x002fe80000010000 */
[----:B------:R-:W-:Y:S05]  /*ba30*/  FADD.FTZ R0, R135, R0 ;  /* 0x0000000087007221 */ /* 0x000fea0000010000 */
[----:B------:R-:W-:Y:S01]  /*ba40*/  MUFU.EX2 R191, R215 ;  /* 0x000000d700bf7308 */ /* 0x000fe20000000800 */
[----:B------:R-:W-:Y:S01]  /*ba50*/  FADD.FTZ R0, R134, R0 ;  /* 0x0000000086007221 */ /* 0x000fe20000010000 */
[C---:B--2---:R-:W-:Y:S01]  /*ba60*/  HMMA.16816.F32 R12, R184.reuse, R136, R12 ;  /* 0x00000088b80c723c */ /* 0x044fe2000000180c */
[----:B---3--:R-:W-:Y:S07]  /*ba70*/  LDSM.16.MT88.4 R176, [R219+0x2800] ;  /* 0x00280000dbb0783b */ /* 0x008fee0000004200 */
        /* <DEDUP_REMOVED lines=47> */
[----:B----4-:R-:W-:Y:S02]  /*bd70*/  F2FP.PACK_AB R139, R194, R195 ;  /* 0x000000c3c28b723e */ /* 0x010fe400000000ff */
[----:B------:R-:W-:Y:S01]  /*bd80*/  MUFU.EX2 R186, R173 ;  /* 0x000000ad00ba7308 */ /* 0x000fe20000000800 */
[----:B-----5:R-:W-:Y:S04]  /*bd90*/  F2FP.PACK_AB R185, R188, R189 ;  /* 0x000000bdbcb9723e */ /* 0x020fe800000000ff */
[C---:B------:R-:W-:Y:S05]  /*bda0*/  HMMA.16816.F32 R4, R136.reuse, R140, R4 ;  /* 0x0000008c8804723c */ /* 0x040fea0000001804 */
[----:B------:R1:W2:Y:S03]  /*bdb0*/  MUFU.EX2 R132, R204 ;  /* 0x000000cc00847308 */ /* 0x0002a60000000800 */
[C---:B------:R-:W-:Y:S01]  /*bdc0*/  HMMA.16816.F32 R8, R136.reuse, R142, R8 ;  /* 0x0000008e8808723c */ /* 0x040fe20000001808 */
[----:B------:R-:W3:Y:S06]  /*bdd0*/  LDSM.16.MT88.4 R140, [R222+0x800] ;  /* 0x00080000de8c783b */ /* 0x000eec0000004200 */
[----:B------:R4:W5:Y:S01]  /*bde0*/  MUFU.EX2 R2, R203 ;  /* 0x000000cb00027308 */ /* 0x0009620000000800 */
[C---:B------:R-:W-:Y:S08]  /*bdf0*/  HMMA.16816.F32 R12, R136.reuse, R144, R12 ;  /* 0x00000090880c723c */ /* 0x040ff0000000180c */
[C---:B------:R-:W-:Y:S01]  /*be00*/  HMMA.16816.F32 R16, R136.reuse, R146, R16 ;  /* 0x000000928810723c */ /* 0x040fe20000001810 */
[----:B------:R-:W3:Y:S01]  /*be10*/  LDSM.16.MT88.4 R144, [R221+0x800] ;  /* 0x00080000dd90783b */ /* 0x000ee20000004200 */
[----:B------:R-:W3:Y:S02]  /*be20*/  MUFU.EX2 R135, R202 ;  /* 0x000000ca00877308 */ /* 0x000ee40000000800 */
[----:B-1----:R-:W-:Y:S01]  /*be30*/  MOV R204, R167 ;  /* 0x000000a700cc7202 */ /* 0x002fe20000000f00 */
[----:B--2---:R-:W-:Y:S07]  /*be40*/  FADD.FTZ R0, R132, R0 ;  /* 0x0000000084007221 */ /* 0x004fee0000010000 */
[----:B------:R-:W1:Y:S01]  /*be50*/  MUFU.EX2 R134, R201 ;  /* 0x000000c900867308 */ /* 0x000e620000000800 */
[----:B----4-:R-:W-:Y:S01]  /*be60*/  MOV R203, R166 ;  /* 0x000000a600cb7202 */ /* 0x010fe20000000f00 */
[----:B-----5:R-:W-:Y:S01]  /*be70*/  FADD.FTZ R0, R2, R0 ;  /* 0x0000000002007221 */ /* 0x020fe20000010000 */
[C---:B---3--:R-:W-:Y:S03]  /*be80*/  HMMA.16816.F32 R20, R136.reuse, R140, R20 ;  /* 0x0000008c8814723c */ /* 0x048fe60000001814 */
[----:B------:R-:W-:Y:S05]  /*be90*/  FADD.FTZ R0, R135, R0 ;  /* 0x0000000087007221 */ /* 0x000fea0000010000 */
[C---:B------:R-:W-:Y:S01]  /*bea0*/  HMMA.16816.F32 R24, R136.reuse, R142, R24 ;  /* 0x0000008e8818723c */ /* 0x040fe20000001818 */
[----:B------:R-:W2:Y:S03]  /*beb0*/  LDSM.16.MT88.4 R140, [R219+0x3800] ;  /* 0x00380000db8c783b */ /* 0x000ea60000004200 */
[----:B-1----:R-:W-:Y:S04]  /*bec0*/  FADD.FTZ R0, R134, R0 ;  /* 0x0000000086007221 */ /* 0x002fe80000010000 */
[C---:B------:R-:W-:Y:S08]  /*bed0*/  HMMA.16816.F32 R28, R136.reuse, R144, R28 ;  /* 0x00000090881c723c */ /* 0x040ff0000000181c */
        /* <DEDUP_REMOVED lines=39> */
[----:B------:R-:W-:Y:S01]  /*c150*/  F2FP.PACK_AB R138, R134, R135 ;  /* 0x00000087868a723e */ /* 0x000fe200000000ff */
[----:B------:R-:W3:Y:S02]  /*c160*/  MUFU.EX2 R132, R212 ;  /* 0x000000d400847308 */ /* 0x000ee40000000800 */
[----:B------:R-:W-:Y:S02]  /*c170*/  F2FP.PACK_AB R137, R197, R198 ;  /* 0x000000c6c589723e */ /* 0x000fe400000000ff */
[----:B------:R-:W-:Y:S06]  /*c180*/  F2FP.PACK_AB R139, R200, R199 ;  /* 0x000000c7c88b723e */ /* 0x000fec00000000ff */
[----:B------:R-:W-:Y:S01]  /*c190*/  MUFU.EX2 R135, R210 ;  /* 0x000000d200877308 */ /* 0x000fe20000000800 */
[C---:B--2---:R-:W-:Y:S09]  /*c1a0*/  HMMA.16816.F32 R4, R136.reuse, R140, R4 ;  /* 0x0000008c8804723c */ /* 0x044ff20000001804 */
[----:B------:R-:W-:Y:S01]  /*c1b0*/  MUFU.EX2 R134, R209 ;  /* 0x000000d100867308 */ /* 0x000fe20000000800 */
[C---:B------:R-:W-:Y:S01]  /*c1c0*/  HMMA.16816.F32 R8, R136.reuse, R142, R8 ;  /* 0x0000008e8808723c */ /* 0x040fe20000001808 */
[----:B------:R-:W2:Y:S02]  /*c1d0*/  LDSM.16.MT88.4 R140, [R221+0x1000] ;  /* 0x00100000dd8c783b */ /* 0x000ea40000004200 */
[----:B---3--:R-:W-:Y:S06]  /*c1e0*/  FADD.FTZ R0, R132, R0 ;  /* 0x0000000084007221 */ /* 0x008fec0000010000 */
[----:B------:R-:W3:Y:S01]  /*c1f0*/  MUFU.EX2 R2, R211 ;  /* 0x000000d300027308 */ /* 0x000ee20000000800 */
[C---:B-1----:R-:W-:Y:S08]  /*c200*/  HMMA.16816.F32 R12, R136.reuse, R144, R12 ;  /* 0x00000090880c723c */ /* 0x042ff0000000180c */
[C---:B------:R-:W-:Y:S01]  /*c210*/  HMMA.16816.F32 R16, R136.reuse, R146, R16 ;  /* 0x000000928810723c */ /* 0x040fe20000001810 */
[----:B------:R-:W1:Y:S07]  /*c220*/  LDSM.16.MT88.4 R144, [R219+0x4000] ;  /* 0x00400000db90783b */ /* 0x000e6e0000004200 */
[C---:B------:R-:W-:Y:S04]  /*c230*/  HMMA.16816.F32 R20, R136.reuse, R148, R20 ;  /* 0x000000948814723c */ /* 0x040fe80000001814 */
[----:B---3--:R-:W-:Y:S04]  /*c240*/  FADD.FTZ R0, R2, R0 ;  /* 0x0000000002007221 */ /* 0x008fe80000010000 */
[C---:B------:R-:W-:Y:S01]  /*c250*/  HMMA.16816.F32 R24, R136.reuse, R150, R24 ;  /* 0x000000968818723c */ /* 0x040fe20000001818 */
[----:B------:R-:W3:Y:S03]  /*c260*/  LDSM.16.MT88.4 R148, [R220+0x4000] ;  /* 0x00400000dc94783b */ /* 0x000ee60000004200 */
[----:B------:R-:W-:Y:S04]  /*c270*/  FADD.FTZ R0, R135, R0 ;  /* 0x0000000087007221 */ /* 0x000fe80000010000 */
[----:B------:R-:W-:Y:S01]  /*c280*/  FADD.FTZ R0, R134, R0 ;  /* 0x0000000086007221 */ /* 0x000fe20000010000 */
        /* <DEDUP_REMOVED lines=37> */
[----:B------:R-:W-:Y:S01]  /*c4e0*/  HMMA.16816.F32 R128, R136, R142, R128 ;  /* 0x0000008e8880723c */ /* 0x000fe20000001880 */
[----:B------:R-:W2:Y:S06]  /*c4f0*/  LDSM.16.MT88.4 R140, [R222+0x1800] ;  /* 0x00180000de8c783b */ /* 0x000eac0000004200 */
[----:B------:R-:W-:Y:S02]  /*c500*/  F2FP.PACK_AB R136, R2, R132 ;  /* 0x000000840288723e */ /* 0x000fe400000000ff */
[----:B------:R-:W-:Y:S01]  /*c510*/  F2FP.PACK_AB R138, R134, R135 ;  /* 0x00000087868a723e */ /* 0x000fe200000000ff */
[----:B------:R-:W4:Y:S02]  /*c520*/  MUFU.EX2 R132, R183 ;  /* 0x000000b700847308 */ /* 0x000f240000000800 */
[----:B------:R-:W-:Y:S02]  /*c530*/  F2FP.PACK_AB R137, R205, R206 ;  /* 0x000000cecd89723e */ /* 0x000fe400000000ff */
[----:B------:R-:W-:Y:S06]  /*c540*/  F2FP.PACK_AB R139, R208, R207 ;  /* 0x000000cfd08b723e */ /* 0x000fec00000000ff */
[----:B------:R-:W-:Y:S01]  /*c550*/  MUFU.EX2 R135, R157 ;  /* 0x0000009d00877308 */ /* 0x000fe20000000800 */
[C---:B-1----:R-:W-:Y:S08]  /*c560*/  HMMA.16816.F32 R4, R136.reuse, R144, R4 ;  /* 0x000000908804723c */ /* 0x042ff00000001804 */
[C---:B------:R-:W-:Y:S01]  /*c570*/  HMMA.16816.F32 R8, R136.reuse, R146, R8 ;  /* 0x000000928808723c */ /* 0x040fe20000001808 */
[----:B------:R-:W1:Y:S01]  /*c580*/  LDSM.16.MT88.4 R144, [R219+0x4800] ;  /* 0x00480000db90783b */ /* 0x000e620000004200 */
[----:B------:R5:W-:Y:S02]  /*c590*/  MUFU.EX2 R134, R156 ;  /* 0x0000009c00867308 */ /* 0x000be40000000800 */
[----:B----4-:R-:W-:Y:S04]  /*c5a0*/  FADD.FTZ R0, R132, R0 ;  /* 0x0000000084007221 */ /* 0x010fe80000010000 */
[C---:B---3--:R-:W-:Y:S04]  /*c5b0*/  HMMA.16816.F32 R12, R136.reuse, R148, R12 ;  /* 0x00000094880c723c */ /* 0x048fe8000000180c */
[----:B------:R-:W3:Y:S04]  /*c5c0*/  MUFU.EX2 R2, R182 ;  /* 0x000000b600027308 */ /* 0x000ee80000000800 */
[C---:B------:R-:W-:Y:S01]  /*c5d0*/  HMMA.16816.F32 R16, R136.reuse, R150, R16 ;  /* 0x000000968810723c */ /* 0x040fe20000001810 */
[----:B------:R-:W4:Y:S07]  /*c5e0*/  LDSM.16.MT88.4 R148, [R220+0x4800] ;  /* 0x00480000dc94783b */ /* 0x000f2e0000004200 */
[C---:B--2---:R-:W-:Y:S01]  /*c5f0*/  HMMA.16816.F32 R20, R136.reuse, R140, R20 ;  /* 0x0000008c8814723c */ /* 0x044fe20000001814 */
[----:B-----5:R-:W-:Y:S07]  /*c600*/  LDSM.16.MT88.4 R156, [R220+0x5000] ;  /* 0x00500000dc9c783b */ /* 0x020fee0000004200 */
[C---:B------:R-:W-:Y:S01]  /*c610*/  HMMA.16816.F32 R24, R136.reuse, R142, R24 ;  /* 0x0000008e8818723c */ /* 0x040fe20000001818 */
[----:B------:R-:W2:Y:S03]  /*c620*/  LDSM.16.MT88.4 R140, [R222+0x4800] ;  /* 0x00480000de8c783b */ /* 0x000ea60000004200 */
[----:B---3--:R-:W-:Y:S04]  /*c630*/  FADD.FTZ R0, R2, R0 ;  /* 0x0000000002007221 */ /* 0x008fe80000010000 */
[C---:B------:R-:W-:Y:S04]  /*c640*/  HMMA.16816.F32 R28, R136.reuse, R152, R28 ;  /* 0x00000098881c723c */ /* 0x040fe8000000181c */
[----:B------:R-:W-:Y:S04]  /*c650*/  FADD.FTZ R0, R135, R0 ;  /* 0x0000000087007221 */ /* 0x000fe80000010000 */
[C---:B------:R-:W-:Y:S01]  /*c660*/  HMMA.16816.F32 R32, R136.reuse, R154, R32 ;  /* 0x0000009a8820723c */ /* 0x040fe20000001820 */
[----:B------:R-:W-:Y:S03]  /*c670*/  LDSM.16.MT88.4 R152, [R219+0x7800] ;  /* 0x00780000db98783b */ /* 0x000fe60000004200 */
[----:B------:R-:W-:Y:S04]  /*c680*/  FADD.FTZ R0, R134, R0 ;  /* 0x0000000086007221 */ /* 0x000fe80000010000 */
[C---:B-1----:R-:W-:Y:S08]  /*c690*/  HMMA.16816.F32 R36, R136.reuse, R144, R36 ;  /* 0x000000908824723c */ /* 0x042ff00000001824 */
[C---:B------:R-:W-:Y:S01]  /*c6a0*/  HMMA.16816.F32 R40, R136.reuse, R146, R40 ;  /* 0x000000928828723c */ /* 0x040fe20000001828 */
[----:B------:R-:W1:Y:S07]  /*c6b0*/  LDSM.16.MT88.4 R144, [R221+0x4800] ;  /* 0x00480000dd90783b */ /* 0x000e6e0000004200 */
[C---:B----4-:R-:W-:Y:S08]  /*c6c0*/  HMMA.16816.F32 R44, R136.reuse, R148, R44 ;  /* 0x00000094882c723c */ /* 0x050ff0000000182c */
        /* <DEDUP_REMOVED lines=10> */
[----:B------:R-:W4:Y:S07]  /*c770*/  LDSM.16.MT88.4 R152, [R219+0xa800] ;  /* 0x00a80000db98783b */ /* 0x000f2e0000004200 */
[C---:B---3--:R-:W-:Y:S08]  /*c780*/  HMMA.16816.F32 R76, R136.reuse, R148, R76 ;  /* 0x00000094884c723c */ /* 0x048ff0000000184c */
        /* <DEDUP_REMOVED lines=16> */
[----:B------:R-:W3:Y:S07]  /*c890*/  LDSM.16.MT88.4 R148, [R222+0x2000] ;  /* 0x00200000de94783b */ /* 0x000eee0000004200 */
[C---:B-1----:R-:W-:Y:S08]  /*c8a0*/  HMMA.16816.F32 R124, R136.reuse, R144, R124 ;  /* 0x00000090887c723c */ /* 0x042ff0000000187c */
[----:B------:R-:W-:Y:S01]  /*c8b0*/  HMMA.16816.F32 R128, R136, R146, R128 ;  /* 0x000000928880723c */ /* 0x000fe20000001880 */
[----:B------:R-:W1:Y:S06]  /*c8c0*/  LDSM.16.MT88.4 R144, [R221+0x2000] ;  /* 0x00200000dd90783b */ /* 0x000e6c0000004200 */
[----:B------:R-:W-:Y:S02]  /*c8d0*/  F2FP.PACK_AB R136, R2, R132 ;  /* 0x000000840288723e */ /* 0x000fe400000000ff */
[----:B------:R-:W-:Y:S01]  /*c8e0*/  F2FP.PACK_AB R138, R134, R135 ;  /* 0x00000087868a723e */ /* 0x000fe200000000ff */
[----:B------:R-:W4:Y:S02]  /*c8f0*/  MUFU.EX2 R2, R160 ;  /* 0x000000a000027308 */ /* 0x000f240000000800 */
[----:B------:R-:W-:Y:S02]  /*c900*/  F2FP.PACK_AB R137, R192, R193 ;  /* 0x000000c1c089723e */ /* 0x000fe400000000ff */
[----:B------:R-:W-:Y:S06]  /*c910*/  F2FP.PACK_AB R139, R190, R191 ;  /* 0x000000bfbe8b723e */ /* 0x000fec00000000ff */
[----:B------:R-:W5:Y:S01]  /*c920*/  MUFU.EX2 R132, R168 ;  /* 0x000000a800847308 */ /* 0x000f620000000800 */
[C---:B--2---:R-:W-:Y:S08]  /*c930*/  HMMA.16816.F32 R4, R136.reuse, R140, R4 ;  /* 0x0000008c8804723c */ /* 0x044ff00000001804 */
[C---:B------:R-:W-:Y:S01]  /*c940*/  HMMA.16816.F32 R8, R136.reuse, R142, R8 ;  /* 0x0000008e8808723c */ /* 0x040fe20000001808 */
[----:B------:R-:W2:Y:S01]  /*c950*/  LDSM.16.MT88.4 R140, [R219+0x5000] ;  /* 0x00500000db8c783b */ /* 0x000ea20000004200 */
[----:B------:R-:W-:Y:S02]  /*c960*/  MUFU.EX2 R135, R181 ;  /* 0x000000b500877308 */ /* 0x000fe40000000800 */
[----:B----4-:R-:W-:Y:S04]  /*c970*/  FADD.FTZ R0, R2, R0 ;  /* 0x0000000002007221 */ /* 0x010fe80000010000 */
[C---:B------:R-:W-:Y:S01]  /*c980*/  HMMA.16816.F32 R12, R136.reuse, R152, R12 ;  /* 0x00000098880c723c */ /* 0x040fe2000000180c */
[----:B------:R-:W-:Y:S03]  /*c990*/  LDSM.16.MT88.4 R160, [R222+0x2800] ;  /* 0x00280000dea0783b */ /* 0x000fe60000004200 */
[----:B------:R-:W4:Y:S01]  /*c9a0*/  MUFU.EX2 R134, R180 ;  /* 0x000000b400867308 */ /* 0x000f220000000800 */
[C---:B------:R-:W-:Y:S01]  /*c9b0*/  FADD.FTZ R0, R184.reuse, R0 ;  /* 0x00000000b8007221 */ /* 0x040fe20000010000 */
[----:B------:R-:W-:Y:S01]  /*c9c0*/  F2FP.PACK_AB R184, R184, R2 ;  /* 0x00000002b8b8723e */ /* 0x000fe200000000ff */
[----:B------:R-:W-:Y:S01]  /*c9d0*/  FADD.FTZ R2, R172, R164 ;  /* 0x000000a4ac027221 */ /* 0x000fe20000010000 */
[C---:B------:R-:W-:Y:S01]  /*c9e0*/  HMMA.16816.F32 R16, R136.reuse, R154, R16 ;  /* 0x0000009a8810723c */ /* 0x040fe20000001810 */
[----:B------:R-:W2:Y:S03]  /*c9f0*/  LDSM.16.MT88.4 R152, [R222+0x5000] ;  /* 0x00500000de98783b */ /* 0x000ea60000004200 */
[----:B-----5:R-:W-:Y:S04]  /*ca00*/  FADD.FTZ R0, R132, R0 ;  /* 0x0000000084007221 */ /* 0x020fe80000010000 */
[C---:B---3--:R-:W-:Y:S01]  /*ca10*/  HMMA.16816.F32 R20, R136.reuse, R148, R20 ;  /* 0x000000948814723c */ /* 0x048fe20000001814 */
[----:B------:R-:W-:Y:S03]  /*ca20*/  LDSM.16.MT88.4 R168, [R220+0x2800] ;  /* 0x00280000dca8783b */ /* 0x000fe60000004200 */
[C---:B------:R-:W-:Y:S01]  /*ca30*/  FADD.FTZ R0, R186.reuse, R0 ;  /* 0x00000000ba007221 */ /* 0x040fe20000010000 */
[----:B------:R-:W-:Y:S03]  /*ca40*/  F2FP.PACK_AB R186, R186, R132 ;  /* 0x00000084baba723e */ /* 0x000fe600000000ff */
[C---:B------:R-:W-:Y:S01]  /*ca50*/  HMMA.16816.F32 R24, R136.reuse, R150, R24 ;  /* 0x000000968818723c */ /* 0x040fe20000001818 */
[----:B------:R-:W3:Y:S03]  /*ca60*/  LDSM.16.MT88.4 R148, [R221+0x5000] ;  /* 0x00500000dd94783b */ /* 0x000ee60000004200 */
[----:B----4-:R-:W-:Y:S04]  /*ca70*/  F2FP.PACK_AB R187, R134, R135 ;  /* 0x0000008786bb723e */ /* 0x010fe800000000ff */
[C---:B-1----:R-:W-:Y:S01]  /*ca80*/  HMMA.16816.F32 R28, R136.reuse, R144, R28 ;  /* 0x00000090881c723c */ /* 0x042fe2000000181c */
[----:B------:R1:W-:Y:S07]  /*ca90*/  STL [R1+0x14], R0 ;  /* 0x0000140001007387 */ /* 0x0003ee0000100800 */
[C---:B------:R-:W-:Y:S01]  /*caa0*/  HMMA.16816.F32 R32, R136.reuse, R146, R32 ;  /* 0x000000928820723c */ /* 0x040fe20000001820 */
[----:B------:R-:W-:Y:S07]  /*cab0*/  LDSM.16.MT88.4 R144, [R220+0x8000] ;  /* 0x00800000dc90783b */ /* 0x000fee0000004200 */
[C---:B--2---:R-:W-:Y:S08]  /*cac0*/  HMMA.16816.F32 R36, R136.reuse, R140, R36 ;  /* 0x0000008c8824723c */ /* 0x044ff00000001824 */
[C---:B------:R-:W-:Y:S01]  /*cad0*/  HMMA.16816.F32 R40, R136.reuse, R142, R40 ;  /* 0x0000008e8828723c */ /* 0x040fe20000001828 */
[----:B------:R-:W2:Y:S03]  /*cae0*/  LDSM.16.MT88.4 R140, [R219+0x8000] ;  /* 0x00800000db8c783b */ /* 0x000ea60000004200 */
[----:B-1----:R-:W-:Y:S04]  /*caf0*/  FADD.FTZ R0, R165, R2 ;  /* 0x00000002a5007221 */ /* 0x002fe80000010000 */
[C---:B------:R-:W-:Y:S01]  /*cb00*/  HMMA.16816.F32 R44, R136.reuse, R156, R44 ;  /* 0x0000009c882c723c */ /* 0x040fe2000000182c */
[----:B------:R-:W4:Y:S03]  /*cb10*/  LDL R2, [R1+0x30] ;  /* 0x0000300001027983 */ /* 0x000f260000100800 */
        /* <DEDUP_REMOVED lines=9> */
[C---:B---3--:R-:W-:Y:S04]  /*cbb0*/  HMMA.16816.F32 R60, R136.reuse, R148, R60 ;  /* 0x00000094883c723c */ /* 0x048fe8000000183c */
[----:B------:R-:W-:Y:S04]  /*cbc0*/  FADD.FTZ R0, R194, R0 ;  /* 0x00000000c2007221 */ /* 0x000fe80000010000 */
[C---:B------:R-:W-:Y:S01]  /*cbd0*/  HMMA.16816.F32 R64, R136.reuse, R150, R64 ;  /* 0x000000968840723c */ /* 0x040fe20000001840 */
[----:B------:R-:W-:Y:S03]  /*cbe0*/  LDSM.16.MT88.4 R148, [R222+0xb000] ;  /* 0x00b00000de94783b */ /* 0x000fe60000004200 */
[----:B------:R-:W-:Y:S04]  /*cbf0*/  FADD.FTZ R0, R198, R0 ;  /* 0x00000000c6007221 */ /* 0x000fe80000010000 */
[C---:B--2---:R-:W-:Y:S04]  /*cc00*/  HMMA.16816.F32 R68, R136.reuse, R140, R68 ;  /* 0x0000008c8844723c */ /* 0x044fe80000001844 */
[----:B------:R-:W-:Y:S04]  /*cc10*/  FADD.FTZ R0, R197, R0 ;  /* 0x00000000c5007221 */ /* 0x000fe80000010000 */
[C---:B------:R-:W-:Y:S01]  /*cc20*/  HMMA.16816.F32 R72, R136.reuse, R142, R72 ;  /* 0x0000008e8848723c */ /* 0x040fe20000001848 */
[----:B------:R-:W2:Y:S03]  /*cc30*/  LDSM.16.MT88.4 R140, [R219+0xb000] ;  /* 0x00b00000db8c783b */ /* 0x000ea60000004200 */
[----:B------:R-:W-:Y:S04]  /*cc40*/  FADD.FTZ R0, R199, R0 ;  /* 0x00000000c7007221 */ /* 0x000fe80000010000 */
[C---:B------:R-:W-:Y:S04]  /*cc50*/  HMMA.16816.F32 R76, R136.reuse, R144, R76 ;  /* 0x00000090884c723c */ /* 0x040fe8000000184c */
[----:B------:R-:W-:Y:S04]  /*cc60*/  FADD.FTZ R0, R200, R0 ;  /* 0x00000000c8007221 */ /* 0x000fe80000010000 */
        /* <DEDUP_REMOVED lines=8> */
[C---:B-----5:R-:W-:Y:S04]  /*ccf0*/  HMMA.16816.F32 R92, R136.reuse, R152, R92 ;  /* 0x00000098885c723c */ /* 0x060fe8000000185c */
[----:B------:R-:W-:Y:S04]  /*cd00*/  FADD.FTZ R0, R208, R0 ;  /* 0x00000000d0007221 */ /* 0x000fe80000010000 */
[C---:B------:R-:W-:Y:S01]  /*cd10*/  HMMA.16816.F32 R96, R136.reuse, R154, R96 ;  /* 0x0000009a8860723c */ /* 0x040fe20000001860 */
[----:B------:R-:W5:Y:S03]  /*cd20*/  LDSM.16.MT88.4 R152, [R221+0x2800] ;  /* 0x00280000dd98783b */ /* 0x000f660000004200 */
[----:B------:R-:W-:Y:S04]  /*cd30*/  FADD.FTZ R0, R193, R0 ;  /* 0x00000000c1007221 */ /* 0x000fe80000010000 */
[C---:B--2---:R-:W-:Y:S04]  /*cd40*/  HMMA.16816.F32 R100, R136.reuse, R140, R100 ;  /* 0x0000008c8864723c */ /* 0x044fe80000001864 */
[----:B------:R-:W-:Y:S04]  /*cd50*/  FADD.FTZ R0, R192, R0 ;  /* 0x00000000c0007221 */ /* 0x000fe80000010000 */
[C---:B------:R-:W-:Y:S04]  /*cd60*/  HMMA.16816.F32 R104, R136.reuse, R142, R104 ;  /* 0x0000008e8868723c */ /* 0x040fe80000001868 */
[----:B------:R-:W-:Y:S04]  /*cd70*/  FADD.FTZ R0, R191, R0 ;  /* 0x00000000bf007221 */ /* 0x000fe80000010000 */
[C---:B---3--:R-:W-:Y:S04]  /*cd80*/  HMMA.16816.F32 R108, R136.reuse, R144, R108 ;  /* 0x00000090886c723c */ /* 0x048fe8000000186c */
[----:B------:R-:W-:Y:S04]  /*cd90*/  FADD.FTZ R0, R190, R0 ;  /* 0x00000000be007221 */ /* 0x000fe80000010000 */
[C---:B------:R-:W-:Y:S01]  /*cda0*/  HMMA.16816.F32 R112, R136.reuse, R146, R112 ;  /* 0x000000928870723c */ /* 0x040fe20000001870 */
[----:B------:R-:W2:Y:S03]  /*cdb0*/  LDSM.16.MT88.4 R144, [R219+0x5800] ;  /* 0x00580000db90783b */ /* 0x000ea60000004200 */
[----:B------:R-:W-:Y:S04]  /*cdc0*/  FADD.FTZ R0, R189, R0 ;  /* 0x00000000bd007221 */ /* 0x000fe80000010000 */
[C---:B------:R-:W-:Y:S04]  /*cdd0*/  HMMA.16816.F32 R116, R136.reuse, R148, R116 ;  /* 0x000000948874723c */ /* 0x040fe80000001874 */
[----:B------:R-:W-:Y:S04]  /*cde0*/  FADD.FTZ R0, R188, R0 ;  /* 0x00000000bc007221 */ /* 0x000fe80000010000 */
[C---:B------:R-:W-:Y:S04]  /*cdf0*/  HMMA.16816.F32 R120, R136.reuse, R150, R120 ;  /* 0x000000968878723c */ /* 0x040fe80000001878 */
[----:B------:R-:W-:Y:S01]  /*ce00*/  FADD.FTZ R0, R135, R0 ;  /* 0x0000000087007221 */ /* 0x000fe20000010000 */
[----:B------:R-:W-:Y:S03]  /*ce10*/  MOV R135, R3 ;  /* 0x0000000300877202 */ /* 0x000fe60000000f00 */
[C---:B-1----:R-:W-:Y:S04]  /*ce20*/  HMMA.16816.F32 R124, R136.reuse, R156, R124 ;  /* 0x0000009c887c723c */ /* 0x042fe8000000187c */
[----:B------:R-:W-:Y:S01]  /*ce30*/  FADD.FTZ R0, R134, R0 ;  /* 0x0000000086007221 */ /* 0x000fe20000010000 */
[----:B------:R-:W-:Y:S03]  /*ce40*/  MOV R134, R133 ;  /* 0x0000008500867202 */ /* 0x000fe60000000f00 */
[----:B------:R-:W-:Y:S01]  /*ce50*/  HMMA.16816.F32 R128, R136, R158, R128 ;  /* 0x0000009e8880723c */ /* 0x000fe20000001880 */
[----:B------:R-:W1:Y:S07]  /*ce60*/  LDSM.16.MT88.4 R136, [R220+0x5800] ;  /* 0x00580000dc88783b */ /* 0x000e6e0000004200 */
[C---:B------:R-:W-:Y:S01]  /*ce70*/  HMMA.16816.F32 R180, R184.reuse, R176, R4 ;  /* 0x000000b0b8b4723c */ /* 0x040fe20000001804 */
[----:B------:R-:W3:Y:S07]  /*ce80*/  LDSM.16.MT88.4 R4, [R222+0x5800] ;  /* 0x00580000de04783b */ /* 0x000eee0000004200 */
[C---:B------:R-:W-:Y:S01]  /*ce90*/  HMMA.16816.F32 R176, R184.reuse, R178, R8 ;  /* 0x000000b2b8b0723c */ /* 0x040fe20000001808 */
[----:B------:R-:W1:Y:S07]  /*cea0*/  LDSM.16.MT88.4 R8, [R221+0x5800] ;  /* 0x00580000dd08783b */ /* 0x000e6e0000004200 */
[C---:B------:R-:W-:Y:S01]  /*ceb0*/  HMMA.16816.F32 R172, R184.reuse, R168, R12 ;  /* 0x000000a8b8ac723c */ /* 0x040fe2000000180c */
[----:B------:R-:W1:Y:S07]  /*cec0*/  LDSM.16.MT88.4 R12, [R219+0x8800] ;  /* 0x00880000db0c783b */ /* 0x000e6e0000004200 */
[C---:B------:R-:W-:Y:S01]  /*ced0*/  HMMA.16816.F32 R168, R184.reuse, R170, R16 ;  /* 0x000000aab8a8723c */ /* 0x040fe20000001810 */
[----:B------:R-:W1:Y:S07]  /*cee0*/  LDSM.16.MT88.4 R16, [R220+0x8800] ;  /* 0x00880000dc10783b */ /* 0x000e6e0000004200 */
[C---:B------:R-:W-:Y:S01]  /*cef0*/  HMMA.16816.F32 R164, R184.reuse, R160, R20 ;  /* 0x000000a0b8a4723c */ /* 0x040fe20000001814 */
[----:B------:R-:W1:Y:S07]  /*cf00*/  LDSM.16.MT88.4 R20, [R222+0x8800] ;  /* 0x00880000de14783b */ /* 0x000e6e0000004200 */
[C---:B------:R-:W-:Y:S01]  /*cf10*/  HMMA.16816.F32 R160, R184.reuse, R162, R24 ;  /* 0x000000a2b8a0723c */ /* 0x040fe20000001818 */
[----:B------:R-:W3:Y:S07]  /*cf20*/  LDSM.16.MT88.4 R24, [R221+0x8800] ;  /* 0x00880000dd18783b */ /* 0x000eee0000004200 */
[C---:B-----5:R-:W-:Y:S08]  /*cf30*/  HMMA.16816.F32 R156, R184.reuse, R152, R28 ;  /* 0x00000098b89c723c */ /* 0x060ff0000000181c */
[C---:B------:R-:W-:Y:S08]  /*cf40*/  HMMA.16816.F32 R152, R184.reuse, R154, R32 ;  /* 0x0000009ab898723c */ /* 0x040ff00000001820 */
[C---:B--2---:R-:W-:Y:S08]  /*cf50*/  HMMA.16816.F32 R148, R184.reuse, R144, R36 ;  /* 0x00000090b894723c */ /* 0x044ff00000001824 */
[C---:B------:R-:W-:Y:S08]  /*cf60*/  HMMA.16816.F32 R144, R184.reuse, R146, R40 ;  /* 0x00000092b890723c */ /* 0x040ff00000001828 */
[C---:B-1----:R-:W-:Y:S08]  /*cf70*/  HMMA.16816.F32 R140, R184.reuse, R136, R44 ;  /* 0x00000088b88c723c */ /* 0x042ff0000000182c */
[C---:B------:R-:W-:Y:S08]  /*cf80*/  HMMA.16816.F32 R136, R184.reuse, R138, R48 ;  /* 0x0000008ab888723c */ /* 0x040ff00000001830 */
[C---:B---3--:R-:W-:Y:S08]  /*cf90*/  HMMA.16816.F32 R52, R184.reuse, R4, R52 ;  /* 0x00000004b834723c */ /* 0x048ff00000001834 */
[C---:B------:R-:W-:Y:S01]  /*cfa0*/  HMMA.16816.F32 R56, R184.reuse, R6, R56 ;  /* 0x00000006b838723c */ /* 0x040fe20000001838 */
[----:B------:R-:W1:Y:S07]  /*cfb0*/  LDSM.16.MT88.4 R4, [R219+0xb800] ;  /* 0x00b80000db04783b */ /* 0x000e6e0000004200 */
[C---:B------:R-:W-:Y:S08]  /*cfc0*/  HMMA.16816.F32 R60, R184.reuse, R8, R60 ;  /* 0x00000008b83c723c */ /* 0x040ff0000000183c */
[C---:B------:R-:W-:Y:S01]  /*cfd0*/  HMMA.16816.F32 R64, R184.reuse, R10, R64 ;  /* 0x0000000ab840723c */ /* 0x040fe20000001840 */
[----:B------:R-:W2:Y:S02]  /*cfe0*/  LDSM.16.MT88.4 R8, [R220+0xb800] ;  /* 0x00b80000dc08783b */ /* 0x000ea40000004200 */
[C---:B----4-:R-:W-:Y:S02]  /*cff0*/  ISETP.GT.AND P0, PT, R252.reuse, R2, PT ;  /* 0x00000002fc00720c */ /* 0x050fe40003f04270 */
[----:B------:R-:W-:Y:S03]  /*d000*/  IADD3 R2, R252, -0x1, RZ ;  /* 0xfffffffffc027810 */ /* 0x000fe60007ffe0ff */
[C---:B------:R-:W-:Y:S02]  /*d010*/  HMMA.16816.F32 R68, R184.reuse, R12, R68 ;  /* 0x0000000cb844723c */ /* 0x040fe40000001844 */
[----:B------:R-:W-:Y:S02]  /*d020*/  STL [R1+0x8], R2 ;  /* 0x0000080201007387 */ /* 0x000fe40000100800 */
[----:B------:R-:W-:Y:S04]  /*d030*/  MOV R252, R2 ;  /* 0x0000000200fc7202 */ /* 0x000fe80000000f00 */
[C---:B------:R-:W-:Y:S01]  /*d040*/  HMMA.16816.F32 R72, R184.reuse, R14, R72 ;  /* 0x0000000eb848723c */ /* 0x040fe20000001848 */
[----:B------:R-:W3:Y:S07]  /*d050*/  LDSM.16.MT88.4 R12, [R222+0xb800] ;  /* 0x00b80000de0c783b */ /* 0x000eee0000004200 */
[C---:B------:R-:W-:Y:S01]  /*d060*/  HMMA.16816.F32 R76, R184.reuse, R16, R76 ;  /* 0x00000010b84c723c */ /* 0x040fe2000000184c */
[----:B------:R-:W-:Y:S07]  /*d070*/  STL [R1+0x24], R0 ;  /* 0x0000240001007387 */ /* 0x000fee0000100800 */
[C---:B------:R-:W-:Y:S08]  /*d080*/  HMMA.16816.F32 R80, R184.reuse, R18, R80 ;  /* 0x00000012b850723c */ /* 0x040ff00000001850 */
[C---:B------:R-:W-:Y:S08]  /*d090*/  HMMA.16816.F32 R84, R184.reuse, R20, R84 ;  /* 0x00000014b854723c */ /* 0x040ff00000001854 */
[C---:B------:R-:W-:Y:S08]  /*d0a0*/  HMMA.16816.F32 R88, R184.reuse, R22, R88 ;  /* 0x00000016b858723c */ /* 0x040ff00000001858 */
[C---:B------:R-:W-:Y:S07]  /*d0b0*/  HMMA.16816.F32 R92, R184.reuse, R24, R92 ;  /* 0x00000018b85c723c */ /* 0x040fee000000185c */
[----:B------:R-:W-:Y:S01]  /*d0c0*/  MOV R24, R3 ;  /* 0x0000000300187202 */ /* 0x000fe20000000f00 */
[C---:B------:R-:W-:Y:S08]  /*d0d0*/  HMMA.16816.F32 R96, R184.reuse, R26, R96 ;  /* 0x0000001ab860723c */ /* 0x040ff00000001860 */
        /* <DEDUP_REMOVED lines=9> */
[----:B------:R-:W-:-:S07]  /*d170*/  @P0 BRA `(.L_x_2709) ;  /* 0xffffab0000000947 */ /* 0x000fce000383ffff */
.L_x_2698:
[----:B--2---:R-:W2:Y:S04]  /*d180*/  LDL R2, [R1+0x2c] ;  /* 0x00002c0001027983 */ /* 0x004ea80000100800 */
[----:B------:R-:W2:Y:S02]  /*d190*/  LDL R0, [R1+0x8] ;  /* 0x0000080001007983 */ /* 0x000ea40000100800 */
[----:B--2---:R-:W-:-:S13]  /*d1a0*/  ISETP.GE.AND P0, PT, R0, R2, PT ;  /* 0x000000020000720c */ /* 0x004fda0003f06270 */
[----:B------:R-:W-:Y:S05]  /*d1b0*/  @!P0 BRA `(.L_x_2710) ;  /* 0x00004bc000008947 */ /* 0x000fea0003800000 */
[----:B------:R-:W-:Y:S02]  /*d1c0*/  MOV R135, R24 ;  /* 0x0000001800877202 */ /* 0x000fe40000000f00 */
[----:B------:R-:W-:Y:S02]  /*d1d0*/  MOV R134, R133 ;  /* 0x0000008500867202 */ /* 0x000fe40000000f00 */
.L_x_2717:
[----:B------:R-:W2:Y:S01]  /*d1e0*/  LDL R4, [R1+0xc] ;  /* 0x00000c0001047983 */ /* 0x000ea20000100800 */
[----:B------:R-:W-:Y:S04]  /*d1f0*/  DEPBAR.LE SB0, 0x0 ;  /* 0x000080000000791a */ /* 0x000fe80000000000 */
[----:B------:R-:W3:Y:S01]  /*d200*/  LDL R6, [R1+0x4] ;  /* 0x0000040001067983 */ /* 0x000ee20000100800 */
[----:B------:R-:W-:Y:S03]  /*d210*/  WARPSYNC 0xffffffff ;  /* 0xffffffff00007948 */ /* 0x000fe60003800000 */
        /* <DEDUP_REMOVED lines=9> */
[----:B------:R-:W-:Y:S06]  /*d2b0*/  BAR.SYNC.DEFER_BLOCKING 0x0 ;  /* 0x0000000000007b1d */ /* 0x000fec0000010000 */
[----:B------:R1:W1:Y:S04]  /*d2c0*/  LDSM.16.M88.4 R48, [R223] ;  /* 0x00000000df30783b */ /* 0x0002680000000200 */
[----:B------:R1:W1:Y:S04]  /*d2d0*/  LDSM.16.M88.4 R8, [R216] ;  /* 0x00000000d808783b */ /* 0x0002680000000200 */
        /* <DEDUP_REMOVED lines=12> */
[----:B--2---:R-:W-:Y:S01]  /*d3a0*/  SHF.R.S32.HI R0, RZ, 0x1f, R4 ;  /* 0x0000001fff007819 */ /* 0x004fe20000011404 */
[----:B------:R-:W-:Y:S04]  /*d3b0*/  IMAD.WIDE.U32 R2, R4, c[0x0][0x208], RZ ;  /* 0x0000820004027a25 */ /* 0x000fe800078e00ff */
[----:B------:R-:W-:Y:S04]  /*d3c0*/  IMAD R0, R0, c[0x0][0x208], RZ ;  /* 0x0000820000007a24 */ /* 0x000fe800078e02ff */
[----:B------:R-:W-:Y:S02]  /*d3d0*/  IMAD R0, R4, c[0x0][0x20c], R0 ;  /* 0x0000830004007a24 */ /* 0x000fe400078e0200 */
[----:B------:R-:W2:Y:S02]  /*d3e0*/  LDL R4, [R1] ;  /* 0x0000000001047983 */ /* 0x000ea40000100800 */
[----:B------:R-:W-:Y:S01]  /*d3f0*/  IMAD.IADD R3, R3, 0x1, R0 ;  /* 0x0000000103037824 */ /* 0x000fe200078e0200 */
[----:B---3--:R-:W-:Y:S03]  /*d400*/  SHF.R.S32.HI R0, RZ, 0x1f, R6 ;  /* 0x0000001fff007819 */ /* 0x008fe60000011406 */
[----:B------:R-:W-:Y:S01]  /*d410*/  IMAD.WIDE.U32 R2, R6, c[0x0][0x218], R2 ;  /* 0x0000860006027a25 */ /* 0x000fe200078e0002 */
[C---:B----4-:R-:W-:Y:S03]  /*d420*/  SHF.L.U64.HI R14, R21.reuse, 0x1, R14 ;  /* 0x00000001150e7819 */ /* 0x050fe6000001020e */
[----:B------:R-:W-:Y:S02]  /*d430*/  IMAD R0, R0, c[0x0][0x218], RZ ;  /* 0x0000860000007a24 */ /* 0x000fe400078e02ff */
[----:B------:R-:W-:Y:S02]  /*d440*/  IMAD.SHL.U32 R47, R21, 0x2, RZ ;  /* 0x00000002152f7824 */ /* 0x000fe400078e00ff */
[----:B------:R-:W-:Y:S01]  /*d450*/  IMAD R0, R6, c[0x0][0x21c], R0 ;  /* 0x0000870006007a24 */ /* 0x000fe200078e0200 */
[----:B------:R-:W-:Y:S02]  /*d460*/  IADD3 R6, P0, R22, R2, RZ ;  /* 0x0000000216067210 */ /* 0x000fe40007f1e0ff */
[----:B-----5:R-:W-:Y:S02]  /*d470*/  SHF.L.U64.HI R13, R20, 0x1, R13 ;  /* 0x00000001140d7819 */ /* 0x020fe4000001020d */
[----:B------:R-:W-:Y:S02]  /*d480*/  IADD3.X R2, R5, R3, R0, P0, !PT ;  /* 0x0000000305027210 */ /* 0x000fe400007fe400 */
[----:B------:R-:W-:Y:S02]  /*d490*/  LEA R5, P0, R6, c[0x0][0x1f8], 0x1 ;  /* 0x00007e0006057a11 */ /* 0x000fe400078008ff */
[----:B------:R-:W-:Y:S02]  /*d4a0*/  SHF.L.U32 R46, R20, 0x1, RZ ;  /* 0x00000001142e7819 */ /* 0x000fe400000006ff */
[----:B------:R-:W-:Y:S01]  /*d4b0*/  LEA.HI.X R6, R6, c[0x0][0x1fc], R2, 0x1, P0 ;  /* 0x00007f0006067a11 */ /* 0x000fe200000f0c02 */
[C---:B------:R-:W-:Y:S01]  /*d4c0*/  IMAD.SHL.U32 R39, R15.reuse, 0x2, RZ ;  /* 0x000000020f277824 */ /* 0x040fe200078e00ff */
[----:B------:R-:W-:Y:S02]  /*d4d0*/  SHF.L.U64.HI R12, R15, 0x1, R12 ;  /* 0x000000010f0c7819 */ /* 0x000fe4000001020c */
[C---:B--2---:R-:W-:Y:S02]  /*d4e0*/  SHF.L.U64.HI R7, R4.reuse, 0x1, R7 ;  /* 0x0000000104077819 */ /* 0x044fe40000010207 */
[----:B------:R-:W-:Y:S01]  /*d4f0*/  SHF.L.U32 R37, R4, 0x1, RZ ;  /* 0x0000000104257819 */ /* 0x000fe200000006ff */
[----:B------:R-:W-:-:S05]  /*d500*/  BRA.DIV ~URZ, `(.L_x_2711) ;  /* 0x000098227f007947 */ /* 0x000fca000b800000 */
[----:B-1----:R1:W2:Y:S02]  /*d510*/  SHFL.IDX PT, R0, R6, RZ, 0x181f ;  /* 0x00181fff06007589 */ /* 0x0022a400000e0000 */
.L_x_2748:
[----:B------:R-:W3:Y:S01]  /*d520*/  LDL R20, [R1] ;  /* 0x0000000001147983 */ /* 0x000ee20000100800 */
[----:B------:R-:W-:Y:S04]  /*d530*/  BSSY B0, `(.L_x_2712) ;  /* 0x00001de000007945 */ /* 0x000fe80003800000 */
[----:B------:R-:W4:Y:S05]  /*d540*/  LDL R23, [R1+0x20] ;  /* 0x0000200001177983 */ /* 0x000f2a0000100800 */
[----:B------:R-:W5:Y:S05]  /*d550*/  LDL R22, [R1+0x1c] ;  /* 0x00001c0001167983 */ /* 0x000f6a0000100800 */
[----:B--2---:R-:W2:Y:S05]  /*d560*/  LDL R15, [R1+0x18] ;  /* 0x00001800010f7983 */ /* 0x004eaa0000100800 */
[----:B------:R-:W1:Y:S05]  /*d570*/  SHFL.IDX PT, R2, R5, RZ, 0x181f ;  /* 0x00181fff05027589 */ /* 0x000e6a00000e0000 */
[----:B------:R-:W2:Y:S05]  /*d580*/  SHFL.IDX PT, R3, R5, 0x1, 0x181f ;  /* 0x00381f0005037f89 */ /* 0x000eaa00000e0000 */
[----:B------:R-:W2:Y:S05]  /*d590*/  SHFL.IDX PT, R4, R6, 0x1, 0x181f ;  /* 0x00381f0006047f89 */ /* 0x000eaa00000e0000 */
[----:B------:R-:W2:Y:S01]  /*d5a0*/  LDL R132, [R1+0x2c] ;  /* 0x00002c0001847983 */ /* 0x000ea20000100800 */
[C---:B-1----:R-:W-:Y:S02]  /*d5b0*/  IADD3 R28, P2, R2.reuse, R39, RZ ;  /* 0x00000027021c7210 */ /* 0x042fe40007f5e0ff */
[-C--:B------:R-:W-:Y:S03]  /*d5c0*/  IADD3 R30, P0, R2, R46.reuse, RZ ;  /* 0x0000002e021e7210 */ /* 0x080fe60007f1e0ff */
[C---:B------:R-:W-:Y:S02]  /*d5d0*/  IMAD.X R29, R0.reuse, 0x1, R12, P2 ;  /* 0x00000001001d7824 */ /* 0x040fe400010e060c */
[----:B------:R-:W-:Y:S01]  /*d5e0*/  IMAD.X R31, R0, 0x1, R13, P0 ;  /* 0x00000001001f7824 */ /* 0x000fe200000e060d */
[----:B---3--:R-:W-:Y:S02]  /*d5f0*/  ISETP.GE.AND P1, PT, R20, c[0x0][0x1d4], PT ;  /* 0x0000750014007a0c */ /* 0x008fe40003f26270 */
[----:B------:R-:W-:Y:S02]  /*d600*/  IADD3 R20, P3, R2, R37, RZ ;  /* 0x0000002502147210 */ /* 0x000fe40007f7e0ff */
[----:B------:R-:W-:Y:S02]  /*d610*/  SEL R252, RZ, 0x10, P1 ;  /* 0x00000010fffc7807 */ /* 0x000fe40000800000 */
[----:B----4-:R-:W-:Y:S01]  /*d620*/  ISETP.GE.AND P5, PT, R23, c[0x0][0x1d4], PT ;  /* 0x0000750017007a0c */ /* 0x010fe20003fa6270 */
[--C-:B------:R-:W-:Y:S01]  /*d630*/  IMAD.X R21, R0, 0x1, R7.reuse, P3 ;  /* 0x0000000100157824 */ /* 0x100fe200018e0607 */
[----:B------:R-:W-:Y:S02]  /*d640*/  IADD3 R36, -R252, 0x10, RZ ;  /* 0x00000010fc247810 */ /* 0x000fe40007ffe1ff */
[----:B-----5:R-:W-:Y:S02]  /*d650*/  ISETP.GE.AND P4, PT, R22, c[0x0][0x1d4], PT ;  /* 0x0000750016007a0c */ /* 0x020fe40003f86270 */
[----:B------:R-:W-:Y:S01]  /*d660*/  IADD3 R22, P0, R2, R47, RZ ;  /* 0x0000002f02167210 */ /* 0x000fe20007f1e0ff */
[----:B------:R1:W-:Y:S01]  /*d670*/  LDGSTS.E.BYPASS.LTC128B.128 [R251+0x100], [R20.64], !P1 ;  /* 0x0010000014fb7fae */ /* 0x0003e2000c901d46 */
[----:B------:R-:W-:Y:S02]  /*d680*/  SEL R44, RZ, 0x10, P4 ;  /* 0x00000010ff2c7807 */ /* 0x000fe40002000000 */
[----:B--2---:R-:W-:Y:S01]  /*d690*/  ISETP.GE.AND P3, PT, R15, c[0x0][0x1d4], PT ;  /* 0x000075000f007a0c */ /* 0x004fe20003f66270 */
[----:B------:R-:W-:Y:S01]  /*d6a0*/  IMAD.X R23, R0, 0x1, R14, P0 ;  /* 0x0000000100177824 */ /* 0x000fe200000e060e */
[----:B------:R-:W2:Y:S01]  /*d6b0*/  SHFL.IDX PT, R2, R5, 0x2, 0x181f ;  /* 0x00581f0005027f89 */ /* 0x000ea200000e0000 */
[----:B------:R-:W-:Y:S02]  /*d6c0*/  SEL R15, RZ, 0x10, P5 ;  /* 0x00000010ff0f7807 */ /* 0x000fe40002800000 */
[----:B------:R-:W-:Y:S02]  /*d6d0*/  LOP3.LUT R36, R36, 0xf, RZ, 0xc0, !PT ;  /* 0x0000000f24247812 */ /* 0x000fe400078ec0ff */
[----:B------:R3:W-:Y:S01]  /*d6e0*/  LDGSTS.E.BYPASS.LTC128B.128 [R251+0x3100], [R28.64], !P5 ;  /* 0x031000001cfb7fae */ /* 0x0007e2000e901d46 */
[----:B------:R-:W-:Y:S02]  /*d6f0*/  IADD3 R38, -R44, 0x10, RZ ;  /* 0x000000102c267810 */ /* 0x000fe40007ffe1ff */
[----:B------:R-:W-:Y:S02]  /*d700*/  SEL R45, RZ, 0x10, P3 ;  /* 0x00000010ff2d7807 */ /* 0x000fe40001800000 */
[----:B------:R4:W-:Y:S01]  /*d710*/  LDGSTS.E.BYPASS.LTC128B.128 [R251+0x6100], [R30.64], !P4 ;  /* 0x061000001efb7fae */ /* 0x0009e2000e101d46 */
[----:B------:R-:W-:Y:S02]  /*d720*/  LOP3.LUT R38, R38, 0xf, RZ, 0xc0, !PT ;  /* 0x0000000f26267812 */ /* 0x000fe400078ec0ff */
[----:B------:R-:W-:Y:S02]  /*d730*/  ISETP.NE.U32.AND P2, PT, R15, RZ, PT ;  /* 0x000000ff0f00720c */ /* 0x000fe40003f45070 */
[----:B------:R5:W-:Y:S05]  /*d740*/  LDGSTS.E.BYPASS.LTC128B.128 [R251+0x9100], [R22.64], !P3 ;  /* 0x0910000016fb7fae */ /* 0x000bea000d901d46 */
[----:B------:R-:W2:Y:S01]  /*d750*/  SHFL.IDX PT, R0, R6, 0x2, 0x181f ;  /* 0x00581f0006007f89 */ /* 0x000ea200000e0000 */
[----:B-1----:R-:W-:Y:S05]  /*d760*/  IADD3 R20, P0, R3, R37, RZ ;  /* 0x0000002503147210 */ /* 0x002fea0007f1e0ff */
[----:B------:R-:W-:Y:S05]  /*d770*/  IMAD.X R21, R4, 0x1, R7, P0 ;  /* 0x0000000104157824 */ /* 0x000fea00000e0607 */
[----:B------:R1:W-:Y:S01]  /*d780*/  LDGSTS.E.BYPASS.LTC128B.128 [R251+0x1100], [R20.64], !P1 ;  /* 0x0110000014fb7fae */ /* 0x0003e2000c901d46 */
[----:B----4-:R-:W-:Y:S04]  /*d790*/  IADD3 R30, -R15, 0x10, RZ ;  /* 0x000000100f1e7810 */ /* 0x010fe80007ffe1ff */
[----:B------:R-:W-:Y:S02]  /*d7a0*/  LOP3.LUT R30, R30, 0xf, RZ, 0xc0, !PT ;  /* 0x0000000f1e1e7812 */ /* 0x000fe400078ec0ff */
[C---:B-----5:R-:W-:Y:S05]  /*d7b0*/  IADD3 R22, P1, R3.reuse, R46, RZ ;  /* 0x0000002e03167210 */ /* 0x060fea0007f3e0ff */
[C---:B------:R-:W-:Y:S01]  /*d7c0*/  IMAD.X R23, R4.reuse, 0x1, R13, P1 ;  /* 0x0000000104177824 */ /* 0x040fe200008e060d */
[C---:B-1----:R-:W-:Y:S05]  /*d7d0*/  IADD3 R20, P0, R3.reuse, R39, RZ ;  /* 0x0000002703147210 */ /* 0x042fea0007f1e0ff */
[C---:B------:R-:W-:Y:S01]  /*d7e0*/  IMAD.X R21, R4.reuse, 0x1, R12, P0 ;  /* 0x0000000104157824 */ /* 0x040fe200000e060c */
[----:B---3--:R-:W-:Y:S02]  /*d7f0*/  IADD3 R28, P0, R3, R47, RZ ;  /* 0x0000002f031c7210 */ /* 0x008fe40007f1e0ff */
[----:B------:R-:W-:Y:S02]  /*d800*/  IADD3 R3, -R45, 0x10, RZ ;  /* 0x000000102d037810 */ /* 0x000fe40007ffe1ff */
[----:B------:R1:W-:Y:S01]  /*d810*/  LDGSTS.E.BYPASS.LTC128B.128 [R251+0x4100], [R20.64], !P5 ;  /* 0x0410000014fb7fae */ /* 0x0003e2000e901d46 */
[----:B------:R-:W-:Y:S01]  /*d820*/  IMAD.X R29, R4, 0x1, R14, P0 ;  /* 0x00000001041d7824 */ /* 0x000fe200000e060e */
[----:B--2---:R-:W-:Y:S02]  /*d830*/  IADD3 R36, P1, P0, R36, R2, R37 ;  /* 0x0000000224247210 */ /* 0x004fe4000783e025 */
[----:B------:R-:W-:Y:S01]  /*d840*/  LOP3.LUT R3, R3, 0xf, RZ, 0xc0, !PT ;  /* 0x0000000f03037812 */ /* 0x000fe200078ec0ff */
[----:B------:R1:W-:Y:S01]  /*d850*/  LDGSTS.E.BYPASS.LTC128B.128 [R251+0x7100], [R22.64], !P4 ;  /* 0x0710000016fb7fae */ /* 0x0003e2000e101d46 */
[----:B------:R-:W-:Y:S02]  /*d860*/  IADD3.X R37, RZ, R0, R7, P1, P0 ;  /* 0x00000000ff257210 */ /* 0x000fe40000fe0407 */
[C---:B------:R-:W-:Y:S02]  /*d870*/  HMMA.16816.F32 R4, R48.reuse, R8, RZ ;  /* 0x000000083004723c */ /* 0x040fe400000018ff */
[----:B------:R2:W-:Y:S01]  /*d880*/  LDGSTS.E.BYPASS.LTC128B.128 [R251+0xa100], [R28.64], !P3 ;  /* 0x0a1000001cfb7fae */ /* 0x0005e2000d901d46 */
[----:B------:R-:W-:Y:S04]  /*d890*/  IADD3 R30, P1, P0, R30, R2, R39 ;  /* 0x000000021e1e7210 */ /* 0x000fe8000783e027 */
[----:B------:R-:W-:Y:S01]  /*d8a0*/  IADD3.X R31, RZ, R0, R12, P1, P0 ;  /* 0x00000000ff1f7210 */ /* 0x000fe20000fe040c */
[C---:B------:R-:W-:Y:S01]  /*d8b0*/  HMMA.16816.F32 R8, R48.reuse, R10, RZ ;  /* 0x0000000a3008723c */ /* 0x040fe200000018ff */
[----:B------:R-:W-:Y:S04]  /*d8c0*/  IADD3 R38, P1, P0, R38, R2, R46 ;  /* 0x0000000226267210 */ /* 0x000fe8000783e02e */
[----:B------:R-:W-:Y:S02]  /*d8d0*/  IADD3.X R39, RZ, R0, R13, P1, P0 ;  /* 0x00000000ff277210 */ /* 0x000fe40000fe040d */
[----:B------:R-:W-:Y:S05]  /*d8e0*/  IADD3 R2, P1, P0, R3, R2, R47 ;  /* 0x0000000203027210 */ /* 0x000fea000783e02f */
[----:B------:R-:W-:Y:S02]  /*d8f0*/  IADD3.X R3, RZ, R0, R14, P1, P0 ;  /* 0x00000000ff037210 */ /* 0x000fe40000fe040e */
[C---:B------:R-:W-:Y:S01]  /*d900*/  HMMA.16816.F32 R12, R48.reuse, R16, RZ ;  /* 0x00000010300c723c */ /* 0x040fe200000018ff */
[----:B------:R-:W-:Y:S02]  /*d910*/  ISETP.NE.U32.AND P0, PT, R252, RZ, PT ;  /* 0x000000fffc00720c */ /* 0x000fe40003f05070 */
[----:B------:R-:W-:Y:S05]  /*d920*/  ISETP.NE.U32.AND P1, PT, R44, RZ, PT ;  /* 0x000000ff2c00720c */ /* 0x000fea0003f25070 */
[C---:B------:R-:W-:Y:S06]  /*d930*/  HMMA.16816.F32 R16, R48.reuse, R18, RZ ;  /* 0x000000123010723c */ /* 0x040fec00000018ff */
[----:B------:R3:W-:Y:S01]  /*d940*/  LDGSTS.E.BYPASS.LTC128B.128.ZFILL [R251+0x2100], [R36.64], P0 ;  /* 0x0210000024fb7fae */ /* 0x0007e20008141d46 */
[----:B------:R-:W-:Y:S01]  /*d950*/  ISETP.NE.U32.AND P0, PT, R45, RZ, PT ;  /* 0x000000ff2d00720c */ /* 0x000fe20003f05070 */
[C---:B-1----:R-:W-:Y:S03]  /*d960*/  HMMA.16816.F32 R20, R48.reuse, R24, RZ ;  /* 0x000000183014723c */ /* 0x042fe600000018ff */
[----:B------:R2:W-:Y:S05]  /*d970*/  LDGSTS.E.BYPASS.LTC128B.128.ZFILL [R251+0x5100], [R30.64], P2 ;  /* 0x051000001efb7fae */ /* 0x0005ea0009141d46 */
[C---:B------:R-:W-:Y:S01]  /*d980*/  HMMA.16816.F32 R24, R48.reuse, R26, RZ ;  /* 0x0000001a3018723c */ /* 0x040fe200000018ff */
[----:B------:R3:W-:Y:S05]  /*d990*/  LDGSTS.E.BYPASS.LTC128B.128.ZFILL [R251+0x8100], [R38.64], P1 ;  /* 0x0810000026fb7fae */ /* 0x0007ea0008941d46 */
[----:B------:R1:W-:Y:S05]  /*d9a0*/  LDGSTS.E.BYPASS.LTC128B.128.ZFILL [R251+0xb100], [R2.64], P0 ;  /* 0x0b10000002fb7fae */ /* 0x0003ea0008141d46 */
[----:B------:R-:W0:Y:S01]  /*d9b0*/  LDGDEPBAR ;  /* 0x00000000000079af */ /* 0x000e220000000000 */
[C---:B--2---:R-:W-:Y:S08]  /*d9c0*/  HMMA.16816.F32 R28, R48.reuse, R32, RZ ;  /* 0x00000020301c723c */ /* 0x044ff000000018ff */
[C---:B------:R-:W-:Y:S01]  /*d9d0*/  HMMA.16816.F32 R32, R48.reuse, R34, RZ ;  /* 0x000000223020723c */ /* 0x040fe200000018ff */
[----:B-1----:R-:W2:Y:S07]  /*d9e0*/  LDL R3, [R1+0x8] ;  /* 0x0000080001037983 */ /* 0x002eae0000100800 */
[C---:B---3--:R-:W-:Y:S08]  /*d9f0*/  HMMA.16816.F32 R36, R48.reuse, R40, RZ ;  /* 0x000000283024723c */ /* 0x048ff000000018ff */
        /* <DEDUP_REMOVED lines=39> */
[----:B------:R-:W3:Y:S05]  /*dc70*/  LDSM.16.M88.4 R184, [R217+-0x7000] ;  /* 0xff900000d9b8783b */ /* 0x000eea0000000200 */
[----:B------:R-:W4:Y:S02]  /*dc80*/  LDSM.16.M88.4 R208, [R217+-0x6800] ;  /* 0xff980000d9d0783b */ /* 0x000f240000000200 */
        /* <DEDUP_REMOVED lines=9> */
[C---:B------:R-:W-:Y:S03]  /*dd20*/  HMMA.16816.F32 R28, R188.reuse, R204, R28 ;  /* 0x000000ccbc1c723c */ /* 0x040fe6000000181c */
[----:B--2---:R-:W-:Y:S05]  /*dd30*/  ISETP.GT.AND P0, PT, R3, R132, PT ;  /* 0x000000840300720c */ /* 0x004fea0003f04270 */
[C---:B------:R-:W-:Y:S01]  /*dd40*/  HMMA.16816.F32 R32, R188.reuse, R206, R32 ;  /* 0x000000cebc20723c */ /* 0x040fe20000001820 */
[----:B------:R-:W-:Y:S07]  /*dd50*/  LDSM.16.M88.4 R204, [R216+0x4800] ;  /* 0x00480000d8cc783b */ /* 0x000fee0000000200 */
[C---:B---3--:R-:W-:Y:S08]  /*dd60*/  HMMA.16816.F32 R36, R188.reuse, R184, R36 ;  /* 0x000000b8bc24723c */ /* 0x048ff00000001824 */
[C---:B------:R-:W-:Y:S01]  /*dd70*/  HMMA.16816.F32 R40, R188.reuse, R186, R40 ;  /* 0x000000babc28723c */ /* 0x040fe20000001828 */
[----:B------:R-:W1:Y:S07]  /*dd80*/  LDSM.16.M88.4 R184, [R223+0x4000] ;  /* 0x00400000dfb8783b */ /* 0x000e6e0000000200 */
[C---:B----4-:R-:W-:Y:S08]  /*dd90*/  HMMA.16816.F32 R44, R188.reuse, R208, R44 ;  /* 0x000000d0bc2c723c */ /* 0x050ff0000000182c */
[----:B------:R-:W-:Y:S01]  /*dda0*/  HMMA.16816.F32 R48, R188, R210, R48 ;  /* 0x000000d2bc30723c */ /* 0x000fe20000001830 */
[----:B------:R-:W2:Y:S05]  /*ddb0*/  LDSM.16.M88.4 R188, [R216+0x5000] ;  /* 0x00500000d8bc783b */ /* 0x000eaa0000000200 */
[----:B------:R-:W3:Y:S02]  /*ddc0*/  LDSM.16.M88.4 R208, [R216+0x5800] ;  /* 0x00580000d8d0783b */ /* 0x000ee40000000200 */
        /* <DEDUP_REMOVED lines=55> */
[----:B------:R-:W2:Y:S05]  /*e140*/  LDSM.16.M88.4 R184, [R217+-0x4000] ;  /* 0xffc00000d9b8783b */ /* 0x000eaa0000000200 */
[----:B------:R-:W3:Y:S02]  /*e150*/  LDSM.16.M88.4 R208, [R217+-0x3800] ;  /* 0xffc80000d9d0783b */ /* 0x000ee40000000200 */
        /* <DEDUP_REMOVED lines=213> */
[----:B------:R-:W-:Y:S03]  /*eeb0*/  SHF.L.U64.HI R185, R213, 0x1, R185 ;  /* 0x00000001d5b97819 */ /* 0x000fe600000102b9 */
[----:B------:R-:W-:Y:S01]  /*eec0*/  IMAD R0, R0, c[0x0][0x1e0], RZ ;  /* 0x0000780000007a24 */ /* 0x000fe200078e02ff */
[----:B------:R-:W-:Y:S03]  /*eed0*/  STL [R1+0xc], R192 ;  /* 0x00000cc001007387 */ /* 0x000fe60000100800 */
[----:B------:R-:W-:Y:S04]  /*eee0*/  IMAD R0, R192, c[0x0][0x1e4], R0 ;  /* 0x00007900c0007a24 */ /* 0x000fe800078e0200 */
[----:B------:R-:W-:Y:S01]  /*eef0*/  IMAD.IADD R3, R3, 0x1, R0 ;  /* 0x0000000103037824 */ /* 0x000fe200078e0200 */
[----:B--2---:R-:W-:Y:S03]  /*ef00*/  SHF.R.S32.HI R0, RZ, 0x1f, R189 ;  /* 0x0000001fff007819 */ /* 0x004fe600000114bd */
[C---:B------:R-:W-:Y:S01]  /*ef10*/  IMAD.WIDE.U32 R2, R189.reuse, c[0x0][0x1f0], R2 ;  /* 0x00007c00bd027a25 */ /* 0x040fe200078e0002 */
[----:B------:R1:W-:Y:S03]  /*ef20*/  STL [R1+0x4], R189 ;  /* 0x000004bd01007387 */ /* 0x0003e60000100800 */
[----:B------:R-:W-:Y:S01]  /*ef30*/  IMAD R0, R0, c[0x0][0x1f0], RZ ;  /* 0x00007c0000007a24 */ /* 0x000fe200078e02ff */
[----:B------:R-:W-:Y:S03]  /*ef40*/  IADD3 R133, P0, R190, R2, RZ ;  /* 0x00000002be857210 */ /* 0x000fe60007f1e0ff */
[----:B------:R-:W-:Y:S05]  /*ef50*/  IMAD R0, R189, c[0x0][0x1f4], R0 ;  /* 0x00007d00bd007a24 */ /* 0x000fea00078e0200 */
[----:B------:R-:W-:Y:S02]  /*ef60*/  IADD3.X R2, R184, R3, R0, P0, !PT ;  /* 0x00000003b8027210 */ /* 0x000fe400007fe400 */
[C---:B------:R-:W-:Y:S04]  /*ef70*/  LEA R184, P0, R133.reuse, c[0x0][0x1c8], 0x1 ;  /* 0x0000720085b87a11 */ /* 0x040fe800078008ff */
[----:B------:R-:W-:Y:S01]  /*ef80*/  LEA.HI.X R133, R133, c[0x0][0x1cc], R2, 0x1, P0 ;  /* 0x0000730085857a11 */ /* 0x000fe200000f0c02 */
[----:B-1----:R-:W-:Y:S01]  /*ef90*/  IMAD.SHL.U32 R189, R213, 0x2, RZ ;  /* 0x00000002d5bd7824 */ /* 0x002fe200078e00ff */
[----:B------:R-:W-:-:S05]  /*efa0*/  BRA.DIV ~URZ, `(.L_x_2714) ;  /* 0x00007de27f007947 */ /* 0x000fca000b800000 */
[----:B------:R1:W2:Y:S02]  /*efb0*/  SHFL.IDX PT, R132, R133, RZ, 0x181f ;  /* 0x00181fff85847589 */ /* 0x0002a400000e0000 */
.L_x_2749:
[----:B------:R-:W-:-:S05]  /*efc0*/  BRA.DIV ~URZ, `(.L_x_2715) ;  /* 0x00007e327f007947 */ /* 0x000fca000b800000 */
[----:B------:R-:W3:Y:S01]  /*efd0*/  SHFL.IDX PT, R0, R184, RZ, 0x181f ;  /* 0x00181fffb8007589 */ /* 0x000ee200000e0000 */
[C---:B------:R-:W-:Y:S02]  /*efe0*/  IADD3 R190, -R252.reuse, 0x10, RZ ;  /* 0x00000010fcbe7810 */ /* 0x040fe40007ffe1ff */
[----:B------:R-:W-:Y:S02]  /*eff0*/  ISETP.NE.U32.AND P2, PT, R252, RZ, PT ;  /* 0x000000fffc00720c */ /* 0x000fe40003f45070 */
[----:B------:R-:W-:Y:S04]  /*f000*/  LOP3.LUT R190, R190, 0xf, RZ, 0xc0, !PT ;  /* 0x0000000fbebe7812 */ /* 0x000fe800078ec0ff */
[----:B---3--:R-:W-:Y:S04]  /*f010*/  IADD3 R2, P1, P0, R190, R0, R189 ;  /* 0x00000000be027210 */ /* 0x008fe8000783e0bd */
[----:B--2---:R-:W-:Y:S02]  /*f020*/  IADD3.X R3, RZ, R132, R185, P1, P0 ;  /* 0x00000084ff037210 */ /* 0x004fe40000fe04b9 */
[----:B------:R-:W-:Y:S03]  /*f030*/  IADD3 R192, P0, R0, R194, RZ ;  /* 0x000000c200c07210 */ /* 0x000fe60007f1e0ff */
[----:B------:R-:W-:Y:S01]  /*f040*/  @!PT LDS RZ, [RZ] ;  /* 0x00000000fffff984 */ /* 0x000fe20000000800 */
[----:B------:R-:W-:Y:S01]  /*f050*/  @!PT LDS RZ, [RZ] ;  /* 0x00000000fffff984 */ /* 0x000fe20000000800 */
[----:B------:R2:W-:Y:S02]  /*f060*/  LDGSTS.E.BYPASS.LTC128B.128.ZFILL [R251+0xc100], [R2.64], P2 ;  /* 0x0c10000002fb7fae */ /* 0x0005e40009141d46 */
[----:B------:R-:W-:Y:S05]  /*f070*/  IMAD.X R193, R132, 0x1, R186, P0 ;  /* 0x0000000184c17824 */ /* 0x000fea00000e06ba */
[----:B------:R3:W-:Y:S01]  /*f080*/  LDGSTS.E.BYPASS.LTC128B.128 [R251+0xf100], [R192.64], !P5 ;  /* 0x0f100000c0fb7fae */ /* 0x0007e2000e901d46 */
[-C--:B--2---:R-:W-:Y:S05]  /*f090*/  IADD3 R2, P0, R0, R195.reuse, RZ ;  /* 0x000000c300027210 */ /* 0x084fea0007f1e0ff */
[----:B------:R-:W-:Y:S05]  /*f0a0*/  IMAD.X R3, R132, 0x1, R187, P0 ;  /* 0x0000000184037824 */ /* 0x000fea00000e06bb */
[----:B------:R2:W-:Y:S02]  /*f0b0*/  LDGSTS.E.BYPASS.LTC128B.128 [R251+0x12100], [R2.64], !P4 ;  /* 0x1210000002fb7fae */ /* 0x0005e4000e101d46 */
[----:B--2---:R-:W-:Y:S02]  /*f0c0*/  IADD3 R2, P0, R0, R196, RZ ;  /* 0x000000c400027210 */ /* 0x004fe40007f1e0ff */
[----:B------:R-:W2:Y:S03]  /*f0d0*/  SHFL.IDX PT, R0, R184, 0x1, 0x181f ;  /* 0x00381f00b8007f89 */ /* 0x000ea600000e0000 */
[----:B------:R-:W-:Y:S02]  /*f0e0*/  IMAD.X R3, R132, 0x1, R188, P0 ;  /* 0x0000000184037824 */ /* 0x000fe400000e06bc */
[----:B------:R-:W-:Y:S04]  /*f0f0*/  SHFL.IDX PT, R132, R133, 0x2, 0x181f ;  /* 0x00581f0085847f89 */ /* 0x000fe800000e0000 */
[----:B------:R4:W-:Y:S01]  /*f100*/  LDGSTS.E.BYPASS.LTC128B.128 [R251+0x15100], [R2.64], !P3 ;  /* 0x1510000002fb7fae */ /* 0x0009e2000d901d46 */
[----:B--2---:R-:W-:Y:S03]  /*f110*/  IADD3 R190, P1, P0, R190, R0, R189 ;  /* 0x00000000bebe7210 */ /* 0x004fe6000783e0bd */
[----:B----4-:R-:W2:Y:S02]  /*f120*/  SHFL.IDX PT, R2, R133, 0x1, 0x181f ;  /* 0x00381f0085027f89 */ /* 0x010ea400000e0000 */
[----:B--2---:R-:W-:Y:S05]  /*f130*/  IADD3.X R191, RZ, R2, R185, P1, P0 ;  /* 0x00000002ffbf7210 */ /* 0x004fea0000fe04b9 */
[----:B------:R2:W-:Y:S02]  /*f140*/  LDGSTS.E.BYPASS.LTC128B.128.ZFILL [R251+0xd100], [R190.64], P2 ;  /* 0x0d100000befb7fae */ /* 0x0005e40009141d46 */
[----:B--2---:R-:W-:Y:S05]  /*f150*/  IADD3 R190, P0, R0, R194, RZ ;  /* 0x000000c200be7210 */ /* 0x004fea0007f1e0ff */
[----:B------:R-:W-:Y:S05]  /*f160*/  IMAD.X R191, R2, 0x1, R186, P0 ;  /* 0x0000000102bf7824 */ /* 0x000fea00000e06ba */
[----:B------:R2:W-:Y:S02]  /*f170*/  LDGSTS.E.BYPASS.LTC128B.128 [R251+0x10100], [R190.64], !P5 ;  /* 0x10100000befb7fae */ /* 0x0005e4000e901d46 */
[----:B--2---:R-:W-:Y:S05]  /*f180*/  IADD3 R190, P0, R0, R195, RZ ;  /* 0x000000c300be7210 */ /* 0x004fea0007f1e0ff */
[----:B------:R-:W-:Y:S01]  /*f190*/  IMAD.X R191, R2, 0x1, R187, P0 ;  /* 0x0000000102bf7824 */ /* 0x000fe200000e06bb */
[----:B---3--:R-:W-:Y:S02]  /*f1a0*/  IADD3 R192, P0, R0, R196, RZ ;  /* 0x000000c400c07210 */ /* 0x008fe40007f1e0ff */
[----:B------:R2:W3:Y:S03]  /*f1b0*/  SHFL.IDX PT, R0, R184, 0x2, 0x181f ;  /* 0x00581f00b8007f89 */ /* 0x0004e600000e0000 */
[----:B------:R-:W-:Y:S01]  /*f1c0*/  IMAD.X R193, R2, 0x1, R188, P0 ;  /* 0x0000000102c17824 */ /* 0x000fe200000e06bc */
[----:B------:R2:W-:Y:S04]  /*f1d0*/  LDGSTS.E.BYPASS.LTC128B.128 [R251+0x13100], [R190.64], !P4 ;  /* 0x13100000befb7fae */ /* 0x0005e8000e101d46 */
[----:B------:R2:W-:Y:S03]  /*f1e0*/  LDGSTS.E.BYPASS.LTC128B.128 [R251+0x16100], [R192.64], !P3 ;  /* 0x16100000c0fb7fae */ /* 0x0005e6000d901d46 */
.L_x_2750:
[C---:B------:R-:W-:Y:S02]  /*f1f0*/  IADD3 R2, -R252.reuse, 0x10, RZ ;  /* 0x00000010fc027810 */ /* 0x040fe40007ffe1ff */
[----:B------:R-:W-:Y:S02]  /*f200*/  ISETP.NE.U32.AND P0, PT, R252, RZ, PT ;  /* 0x000000fffc00720c */ /* 0x000fe40003f05070 */
[----:B------:R-:W-:Y:S04]  /*f210*/  LOP3.LUT R2, R2, 0xf, RZ, 0xc0, !PT ;  /* 0x0000000f02027812 */ /* 0x000fe800078ec0ff */
[----:B---3--:R-:W-:Y:S04]  /*f220*/  IADD3 R2, P2, P1, R2, R0, R189 ;  /* 0x0000000002027210 */ /* 0x008fe8000795e0bd */
[----:B------:R-:W-:Y:S02]  /*f230*/  IADD3.X R3, RZ, R132, R185, P2, P1 ;  /* 0x00000084ff037210 */ /* 0x000fe400017e24b9 */
[C---:B--2---:R-:W-:Y:S03]  /*f240*/  IADD3 R184, P1, R0.reuse, R195, RZ ;  /* 0x000000c300b87210 */ /* 0x044fe60007f3e0ff */
        /* <DEDUP_REMOVED lines=12> */
.L_x_2713:
[----:B------:R-:W-:Y:S05]  /*f310*/  BSYNC B0 ;  /* 0x0000000000007941 */ /* 0x000fea0003800000 */
.L_x_2712:
        /* <DEDUP_REMOVED lines=52> */
[----:B-1----:R-:W1:Y:S02]  /*f660*/  SHFL.BFLY PT, R133, R132, 0x1, 0x1f ;  /* 0x0c201f0084857f89 */ /* 0x002e6400000e0000 */
[----:B-1----:R-:W-:Y:S02]  /*f670*/  FMNMX.FTZ R133, R132, R133, !PT ;  /* 0x0000008584857209 */ /* 0x002fe40007810000 */
[----:B------:R-:W1:Y:S02]  /*f680*/  SHFL.BFLY PT, R132, R184, 0x2, 0x1f ;  /* 0x0c401f00b8847f89 */ /* 0x000e6400000e0000 */
[----:B-1----:R-:W-:Y:S05]  /*f690*/  FMNMX.FTZ R132, R184, R132, !PT ;  /* 0x00000084b8847209 */ /* 0x002fea0007810000 */
[----:B------:R1:W2:Y:S02]  /*f6a0*/  SHFL.BFLY PT, R0, R132, 0x1, 0x1f ;  /* 0x0c201f0084007f89 */ /* 0x0002a400000e0000 */
.L_x_2751:
        /* <DEDUP_REMOVED lines=34> */
[----:B------:R-:W-:Y:S07]  /*f8d0*/  FFMA.FTZ R132, R49, c[0x0][0x2d0], -R132 ;  /* 0x0000b40031847a23 */ /* 0x000fee0000010884 */
[----:B------:R-:W-:Y:S01]  /*f8e0*/  MUFU.EX2 R132, R132 ;  /* 0x0000008400847308 */ /* 0x000fe20000000800 */
[C---:B---3--:R-:W-:Y:S01]  /*f8f0*/  FFMA.FTZ R0, R2.reuse, R185, R4 ;  /* 0x000000b902007223 */ /* 0x048fe20000010004 */
[----:B-1----:R-:W-:Y:S01]  /*f900*/  F2FP.PACK_AB R186, R9, R8 ;  /* 0x0000000809ba723e */ /* 0x002fe200000000ff */
[----:B------:R-:W-:Y:S02]  /*f910*/  FMUL.FTZ R49, R2, R137 ;  /* 0x0000008902317220 */ /* 0x000fe40000410000 */
[C---:B------:R-:W-:Y:S01]  /*f920*/  FADD.FTZ R5, R184.reuse, R0 ;  /* 0x00000000b8057221 */ /* 0x040fe20000010000 */
[----:B------:R-:W-:Y:S01]  /*f930*/  F2FP.PACK_AB R184, R184, R4 ;  /* 0x00000004b8b8723e */ /* 0x000fe200000000ff */
[C---:B------:R-:W-:Y:S02]  /*f940*/  FADD.FTZ R0, -R3.reuse, R135 ;  /* 0x0000008703007221 */ /* 0x040fe40000010100 */
[----:B------:R-:W-:Y:S02]  /*f950*/  FMUL.FTZ R4, R3, c[0x0][0x2d0] ;  /* 0x0000b40003047a20 */ /* 0x000fe40000410000 */
[----:B------:R-:W-:Y:S02]  /*f960*/  FMUL.FTZ R0, R0, c[0x0][0x2d0] ;  /* 0x0000b40000007a20 */ /* 0x000fe40000410000 */
[--C-:B------:R-:W-:Y:S02]  /*f970*/  FFMA.FTZ R32, R50, c[0x0][0x2d0], -R4.reuse ;  /* 0x0000b40032207a23 */ /* 0x100fe40000010804 */
[--C-:B------:R-:W-:Y:S02]  /*f980*/  FFMA.FTZ R33, R51, c[0x0][0x2d0], -R4.reuse ;  /* 0x0000b40033217a23 */ /* 0x100fe40000010804 */
[----:B------:R-:W1:Y:S01]  /*f990*/  MUFU.EX2 R0, R0 ;  /* 0x0000000000007308 */ /* 0x000e620000000800 */
[C---:B------:R-:W-:Y:S01]  /*f9a0*/  FMUL.FTZ R13, R2.reuse, R173 ;  /* 0x000000ad020d7220 */ /* 0x040fe20000410000 */
[----:B------:R-:W-:Y:S01]  /*f9b0*/  MOV R173, R48 ;  /* 0x0000003000ad7202 */ /* 0x000fe20000000f00 */
[----:B------:R-:W-:Y:S02]  /*f9c0*/  FMUL.FTZ R48, R2, R136 ;  /* 0x0000008802307220 */ /* 0x000fe40000410000 */
[--C-:B------:R-:W-:Y:S02]  /*f9d0*/  FFMA.FTZ R28, R46, c[0x0][0x2d0], -R4.reuse ;  /* 0x0000b4002e1c7a23 */ /* 0x100fe40000010804 */
[----:B------:R-:W-:Y:S01]  /*f9e0*/  FMUL.FTZ R21, R2, R165 ;  /* 0x000000a502157220 */ /* 0x000fe20000410000 */
[----:B------:R-:W-:Y:S01]  /*f9f0*/  MOV R165, R37 ;  /* 0x0000002500a57202 */ /* 0x000fe20000000f00 */
[----:B------:R-:W-:Y:S02]  /*fa00*/  FADD.FTZ R5, R8, R5 ;  /* 0x0000000508057221 */ /* 0x000fe40000010000 */
[--C-:B------:R-:W-:Y:S02]  /*fa10*/  FFMA.FTZ R134, R10, c[0x0][0x2d0], -R4.reuse ;  /* 0x0000b4000a867a23 */ /* 0x100fe40000010804 */
[--C-:B------:R-:W-:Y:S02]  /*fa20*/  FFMA.FTZ R185, R11, c[0x0][0x2d0], -R4.reuse ;  /* 0x0000b4000bb97a23 */ /* 0x100fe40000010804 */
[--C-:B------:R-:W-:Y:S02]  /*fa30*/  FFMA.FTZ R6, R6, c[0x0][0x2d0], -R4.reuse ;  /* 0x0000b40006067a23 */ /* 0x100fe40000010804 */
[--C-:B------:R-:W-:Y:S02]  /*fa40*/  FFMA.FTZ R7, R7, c[0x0][0x2d0], -R4.reuse ;  /* 0x0000b40007077a23 */ /* 0x100fe40000010804 */
[----:B------:R-:W-:Y:S01]  /*fa50*/  FMUL.FTZ R12, R2, R172 ;  /* 0x000000ac020c7220 */ /* 0x000fe20000410000 */
[----:B------:R2:W-:Y:S01]  /*fa60*/  MUFU.EX2 R135, R6 ;  /* 0x0000000600877308 */ /* 0x0005e20000000800 */
[--C-:B------:R-:W-:Y:S02]  /*fa70*/  FFMA.FTZ R198, R22, c[0x0][0x2d0], -R4.reuse ;  /* 0x0000b40016c67a23 */ /* 0x100fe40000010804 */
[----:B------:R-:W-:Y:S02]  /*fa80*/  FADD.FTZ R192, R9, R5 ;  /* 0x0000000509c07221 */ /* 0x000fe40000010000 */
[C---:B-1----:R-:W-:Y:S02]  /*fa90*/  FMUL.FTZ R50, R0.reuse, R138 ;  /* 0x0000008a00327220 */ /* 0x042fe40000410000 */
[----:B------:R-:W-:Y:S02]  /*faa0*/  FMUL.FTZ R51, R0, R139 ;  /* 0x0000008b00337220 */ /* 0x000fe40000410000 */
[----:B------:R-:W1:Y:S01]  /*fab0*/  LDSM.16.MT88.4 R136, [R219] ;  /* 0x00000000db88783b */ /* 0x000e620000004200 */
[C---:B------:R-:W-:Y:S01]  /*fac0*/  FMUL.FTZ R9, R2.reuse, R177 ;  /* 0x000000b102097220 */ /* 0x040fe20000410000 */
[----:B------:R-:W-:Y:S01]  /*fad0*/  MOV R177, R28 ;  /* 0x0000001c00b17202 */ /* 0x000fe20000000f00 */
[----:B------:R-:W-:Y:S01]  /*fae0*/  FMUL.FTZ R28, R2, R156 ;  /* 0x0000009c021c7220 */ /* 0x000fe20000410000 */
[----:B------:R-:W-:Y:S01]  /*faf0*/  MOV R156, R165 ;  /* 0x000000a5009c7202 */ /* 0x000fe20000000f00 */
[----:B------:R-:W-:Y:S01]  /*fb00*/  FMUL.FTZ R22, R0, R166 ;  /* 0x000000a600167220 */ /* 0x000fe20000410000 */
[----:B------:R3:W4:Y:S01]  /*fb10*/  MUFU.EX2 R172, R7 ;  /* 0x0000000700ac7308 */ /* 0x0007220000000800 */
        /* <DEDUP_REMOVED lines=11> */
[----:B------:R4:W5:Y:S01]  /*fbd0*/  MUFU.EX2 R166, R185 ;  /* 0x000000b900a67308 */ /* 0x0009620000000800 */
[--C-:B------:R-:W-:Y:S02]  /*fbe0*/  FFMA.FTZ R208, R35, c[0x0][0x2d0], -R4.reuse ;  /* 0x0000b40023d07a23 */ /* 0x100fe40000010804 */
[--C-:B------:R-:W-:Y:S02]  /*fbf0*/  FFMA.FTZ R213, R38, c[0x0][0x2d0], -R4.reuse ;  /* 0x0000b40026d57a23 */ /* 0x100fe40000010804 */
[--C-:B------:R-:W-:Y:S02]  /*fc00*/  FFMA.FTZ R214, R39, c[0x0][0x2d0], -R4.reuse ;  /* 0x0000b40027d67a23 */ /* 0x100fe40000010804 */
[--C-:B------:R-:W-:Y:S02]  /*fc10*/  FFMA.FTZ R215, R42, c[0x0][0x2d0], -R4.reuse ;  /* 0x0000b4002ad77a23 */ /* 0x100fe40000010804 */
[--C-:B------:R-:W-:Y:S01]  /*fc20*/  FFMA.FTZ R252, R43, c[0x0][0x2d0], -R4.reuse ;  /* 0x0000b4002bfc7a23 */ /* 0x100fe20000010804 */
[----:B------:R-:W1:Y:S01]  /*fc30*/  MUFU.EX2 R134, R196 ;  /* 0x000000c400867308 */ /* 0x000e620000000800 */
[C---:B------:R-:W-:Y:S01]  /*fc40*/  FMUL.FTZ R5, R2.reuse, R181 ;  /* 0x000000b502057220 */ /* 0x040fe20000410000 */
[----:B------:R-:W-:Y:S01]  /*fc50*/  MOV R181, R32 ;  /* 0x0000002000b57202 */ /* 0x000fe20000000f00 */
[C---:B------:R-:W-:Y:S01]  /*fc60*/  FMUL.FTZ R8, R2.reuse, R176 ;  /* 0x000000b002087220 */ /* 0x040fe20000410000 */
[----:B------:R-:W-:Y:S01]  /*fc70*/  MOV R176, R29 ;  /* 0x0000001d00b07202 */ /* 0x000fe20000000f00 */
[----:B------:R-:W-:Y:S01]  /*fc80*/  FMUL.FTZ R29, R2, R157 ;  /* 0x0000009d021d7220 */ /* 0x000fe20000410000 */
[----:B------:R-:W-:Y:S01]  /*fc90*/  MOV R157, R187 ;  /* 0x000000bb009d7202 */ /* 0x000fe20000000f00 */
[C---:B--2---:R-:W-:Y:S02]  /*fca0*/  FMUL.FTZ R6, R0.reuse, R182 ;  /* 0x000000b600067220 */ /* 0x044fe40000410000 */
[----:B---3--:R-:W-:Y:S01]  /*fcb0*/  FMUL.FTZ R7, R0, R183 ;  /* 0x000000b700077220 */ /* 0x008fe20000410000 */
[----:B------:R-:W-:Y:S01]  /*fcc0*/  MUFU.EX2 R196, R188 ;  /* 0x000000bc00c47308 */ /* 0x000fe20000000800 */
[----:B------:R-:W-:Y:S02]  /*fcd0*/  FFMA.FTZ R197, R23, c[0x0][0x2d0], -R4 ;  /* 0x0000b40017c57a23 */ /* 0x000fe40000010804 */
[----:B------:R-:W-:Y:S01]  /*fce0*/  FMUL.FTZ R4, R2, R180 ;  /* 0x000000b402047220 */ /* 0x000fe20000410000 */
[----:B----4-:R-:W-:Y:S01]  /*fcf0*/  F2FP.PACK_AB R185, R172, R135 ;  /* 0x00000087acb9723e */ /* 0x010fe200000000ff */
[----:B------:R-:W-:Y:S01]  /*fd00*/  FMUL.FTZ R10, R0, R178 ;  /* 0x000000b2000a7220 */ /* 0x000fe20000410000 */
[----:B-----5:R-:W-:Y:S01]  /*fd10*/  F2FP.PACK_AB R187, R166, R165 ;  /* 0x000000a5a6bb723e */ /* 0x020fe200000000ff */
[C---:B------:R-:W-:Y:S01]  /*fd20*/  FMUL.FTZ R11, R0.reuse, R179 ;  /* 0x000000b3000b7220 */ /* 0x040fe20000410000 */
[----:B------:R-:W-:Y:S01]  /*fd30*/  MOV R180, R33 ;  /* 0x0000002100b47202 */ /* 0x000fe20000000f00 */
[C---:B------:R-:W-:Y:S01]  /*fd40*/  FMUL.FTZ R18, R0.reuse, R170 ;  /* 0x000000aa00127220 */ /* 0x040fe20000410000 */
[----:B------:R-:W-:Y:S01]  /*fd50*/  MUFU.EX2 R188, R176 ;  /* 0x000000b000bc7308 */ /* 0x000fe20000000800 */
[----:B------:R-:W-:Y:S02]  /*fd60*/  FMUL.FTZ R19, R0, R171 ;  /* 0x000000ab00137220 */ /* 0x000fe40000410000 */
[C---:B-1----:R-:W-:Y:S05]  /*fd70*/  HMMA.16816.F32 R4, R184.reuse, R136, R4 ;  /* 0x00000088b804723c */ /* 0x042fea0000001804 */
[----:B------:R-:W-:Y:S02]  /*fd80*/  FMUL.FTZ R20, R2, R164 ;  /* 0x000000a402147220 */ /* 0x000fe40000410000 */
[----:B------:R-:W2:Y:S01]  /*fd90*/  LDL.LU R164, [R1+0x24] ;  /* 0x0000240001a47983 */ /* 0x000ea20000300800 */
[C---:B------:R-:W-:Y:S01]  /*fda0*/  HMMA.16816.F32 R8, R184.reuse, R138, R8 ;  /* 0x0000008ab808723c */ /* 0x040fe20000001808 */
[----:B------:R-:W-:Y:S02]  /*fdb0*/  MUFU.EX2 R198, R198 ;  /* 0x000000c600c67308 */ /* 0x000fe40000000800 */
[----:B------:R-:W1:Y:S01]  /*fdc0*/  LDSM.16.MT88.4 R136, [R220] ;  /* 0x00000000dc88783b */ /* 0x000e620000004200 */
[C---:B------:R-:W-:Y:S02]  /*fdd0*/  FMUL.FTZ R14, R0.reuse, R174 ;  /* 0x000000ae000e7220 */ /* 0x040fe40000410000 */
[C---:B------:R-:W-:Y:S02]  /*fde0*/  FMUL.FTZ R15, R0.reuse, R175 ;  /* 0x000000af000f7220 */ /* 0x040fe40000410000 */
[C---:B------:R-:W-:Y:S03]  /*fdf0*/  FMUL.FTZ R26, R0.reuse, R162 ;  /* 0x000000a2001a7220 */ /* 0x040fe60000410000 */
[----:B------:R-:W-:Y:S01]  /*fe00*/  MUFU.EX2 R197, R197 ;  /* 0x000000c500c57308 */ /* 0x000fe20000000800 */
[C---:B------:R-:W-:Y:S02]  /*fe10*/  FMUL.FTZ R27, R0.reuse, R163 ;  /* 0x000000a3001b7220 */ /* 0x040fe40000410000 */
[C---:B------:R-:W-:Y:S02]  /*fe20*/  FMUL.FTZ R30, R0.reuse, R158 ;  /* 0x0000009e001e7220 */ /* 0x040fe40000410000 */
[----:B------:R-:W-:Y:S02]  /*fe30*/  FMUL.FTZ R31, R0, R159 ;  /* 0x0000009f001f7220 */ /* 0x000fe40000410000 */
[----:B------:R-:W-:Y:S02]  /*fe40*/  FMUL.FTZ R33, R2, R153 ;  /* 0x0000009902217220 */ /* 0x000fe40000410000 */
[C---:B------:R-:W-:Y:S01]  /*fe50*/  FMUL.FTZ R34, R0.reuse, R154 ;  /* 0x0000009a00227220 */ /* 0x040fe20000410000 */
[----:B------:R-:W-:Y:S01]  /*fe60*/  MUFU.EX2 R199, R199 ;  /* 0x000000c700c77308 */ /* 0x000fe20000000800 */
[----:B------:R-:W-:Y:S02]  /*fe70*/  FMUL.FTZ R35, R0, R155 ;  /* 0x0000009b00237220 */ /* 0x000fe40000410000 */
[----:B------:R-:W-:Y:S02]  /*fe80*/  FMUL.FTZ R37, R2, R149 ;  /* 0x0000009502257220 */ /* 0x000fe40000410000 */
[C---:B------:R-:W-:Y:S02]  /*fe90*/  FMUL.FTZ R38, R0.reuse, R150 ;  /* 0x0000009600267220 */ /* 0x040fe40000410000 */
[C---:B------:R-:W-:Y:S02]  /*fea0*/  FMUL.FTZ R39, R0.reuse, R151 ;  /* 0x0000009700277220 */ /* 0x040fe40000410000 */
[C---:B------:R-:W-:Y:S01]  /*feb0*/  FMUL.FTZ R42, R0.reuse, R146 ;  /* 0x00000092002a7220 */ /* 0x040fe20000410000 */
[----:B------:R-:W-:Y:S01]  /*fec0*/  MUFU.EX2 R200, R200 ;  /* 0x000000c800c87308 */ /* 0x000fe20000000800 */
[C---:B------:R-:W-:Y:S02]  /*fed0*/  FMUL.FTZ R43, R0.reuse, R147 ;  /* 0x00000093002b7220 */ /* 0x040fe40000410000 */
[C---:B------:R-:W-:Y:S02]  /*fee0*/  FMUL.FTZ R46, R0.reuse, R142 ;  /* 0x0000008e002e7220 */ /* 0x040fe40000410000 */
[----:B------:R-:W-:Y:S02]  /*fef0*/  FMUL.FTZ R47, R0, R143 ;  /* 0x0000008f002f7220 */ /* 0x000fe40000410000 */
[C---:B------:R-:W-:Y:S01]  /*ff00*/  FMUL.FTZ R16, R2.reuse, R168 ;  /* 0x000000a802107220 */ /* 0x040fe20000410000 */
[----:B------:R-:W-:Y:S01]  /*ff10*/  MOV R168, R45 ;  /* 0x0000002d00a87202 */ /* 0x000fe20000000f00 */
[C---:B------:R-:W-:Y:S01]  /*ff20*/  FMUL.FTZ R45, R2.reuse, R141 ;  /* 0x0000008d022d7220 */ /* 0x040fe20000410000 */
[----:B------:R-:W-:Y:S01]  /*ff30*/  MUFU.EX2 R206, R206 ;  /* 0x000000ce00ce7308 */ /* 0x000fe20000000800 */
[C---:B------:R-:W-:Y:S01]  /*ff40*/  FMUL.FTZ R17, R2.reuse, R169 ;  /* 0x000000a902117220 */ /* 0x040fe20000410000 */
[C---:B-1----:R-:W-:Y:S03]  /*ff50*/  HMMA.16816.F32 R12, R184.reuse, R136, R12 ;  /* 0x00000088b80c723c */ /* 0x042fe6000000180c */
[----:B------:R-:W-:Y:S01]  /*ff60*/  MOV R169, R44 ;  /* 0x0000002c00a97202 */ /* 0x000fe20000000f00 */
[----:B------:R-:W-:Y:S02]  /*ff70*/  FMUL.FTZ R44, R2, R140 ;  /* 0x0000008c022c7220 */ /* 0x000fe40000410000 */
[----:B------:R-:W-:Y:S01]  /*ff80*/  LDSM.16.MT88.4 R140, [R219+0x800] ;  /* 0x00080000db8c783b */ /* 0x000fe20000004200 */
[----:B------:R-:W-:Y:S01]  /*ff90*/  FMUL.FTZ R23, R0, R167 ;  /* 0x000000a700177220 */ /* 0x000fe20000410000 */
[C---:B------:R-:W-:Y:S01]  /*ffa0*/  HMMA.16816.F32 R16, R184.reuse, R138, R16 ;  /* 0x0000008ab810723c */ /* 0x040fe20000001810 */
[----:B------:R-:W-:Y:S03]  /*ffb0*/  MUFU.EX2 R167, R189 ;  /* 0x000000bd00a77308 */ /* 0x000fe60000000800 */
[C---:B------:R-:W-:Y:S01]  /*ffc0*/  FMUL.FTZ R24, R2.reuse, R160 ;  /* 0x000000a002187220 */ /* 0x040fe20000410000 */
[----:B------:R-:W-:Y:S01]  /*ffd0*/  MOV R160, R41 ;  /* 0x0000002900a07202 */ /* 0x000fe20000000f00 */
[----:B------:R-:W1:Y:S01]  /*ffe0*/  LDSM.16.MT88.4 R136, [R222] ;  /* 0x00000000de88783b */ /* 0x000e620000004200 */
[C---:B------:R-:W-:Y:S02]  /*fff0*/  FMUL.FTZ R41, R2.reuse, R145 ;  /* 0x0000009102297220 */ /* 0x040fe40000410000 */
[C---:B------:R-:W-:Y:S02]  /*10000*/  FMUL.FTZ R25, R2.reuse, R161 ;  /* 0x000000a102197220 */ /* 0x040fe40000410000 */
[----:B------:R3:W-:Y:S01]  /*10010*/  MUFU.EX2 R189, R177 ;  /* 0x000000b100bd7308 */ /* 0x0007e20000000800 */
[----:B------:R-:W-:Y:S01]  /*10020*/  MOV R161, R40 ;  /* 0x0000002800a17202 */ /* 0x000fe20000000f00 */
[C---:B------:R-:W-:Y:S02]  /*10030*/  FMUL.FTZ R32, R2.reuse, R152 ;  /* 0x0000009802207220 */ /* 0x040fe40000410000 */
[C---:B------:R-:W-:Y:S02]  /*10040*/  FMUL.FTZ R36, R2.reuse, R148 ;  /* 0x0000009402247220 */ /* 0x040fe40000410000 */
[C---:B------:R-:W-:Y:S02]  /*10050*/  FMUL.FTZ R40, R2.reuse, R144 ;  /* 0x0000009002287220 */ /* 0x040fe40000410000 */
[C---:B------:R-:W-:Y:S02]  /*10060*/  FMUL.FTZ R52, R2.reuse, R52 ;  /* 0x0000003402347220 */ /* 0x040fe40000410000 */
        /* <DEDUP_REMOVED lines=8> */
[----:B------:R-:W-:Y:S01]  /*100f0*/  FMUL.FTZ R59, R0, R59 ;  /* 0x0000003b003b7220 */ /* 0x000fe20000410000 */
[----:B---3--:R-:W-:Y:S01]  /*10100*/  LDSM.16.MT88.4 R176, [R219+0x2800] ;  /* 0x00280000dbb0783b */ /* 0x008fe20000004200 */
[C---:B------:R-:W-:Y:S02]  /*10110*/  FMUL.FTZ R60, R2.reuse, R60 ;  /* 0x0000003c023c7220 */ /* 0x040fe40000410000 */
[----:B------:R-:W-:Y:S02]  /*10120*/  FMUL.FTZ R61, R2, R61 ;  /* 0x0000003d023d7220 */ /* 0x000fe40000410000 */
[C---:B------:R-:W-:Y:S01]  /*10130*/  FMUL.FTZ R62, R0.reuse, R62 ;  /* 0x0000003e003e7220 */ /* 0x040fe20000410000 */
[----:B------:R-:W-:Y:S01]  /*10140*/  MUFU.EX2 R152, R210 ;  /* 0x000000d200987308 */ /* 0x000fe20000000800 */
[----:B------:R-:W-:Y:S02]  /*10150*/  FMUL.FTZ R63, R0, R63 ;  /* 0x0000003f003f7220 */ /* 0x000fe40000410000 */
[C---:B------:R-:W-:Y:S01]  /*10160*/  FMUL.FTZ R64, R2.reuse, R64 ;  /* 0x0000004002407220 */ /* 0x040fe20000410000 */
[C---:B-1----:R-:W-:Y:S03]  /*10170*/  HMMA.16816.F32 R20, R184.reuse, R136, R20 ;  /* 0x00000088b814723c */ /* 0x042fe60000001814 */
[----:B------:R-:W-:Y:S02]  /*10180*/  FMUL.FTZ R65, R2, R65 ;  /* 0x0000004102417220 */ /* 0x000fe40000410000 */
[C---:B------:R-:W-:Y:S01]  /*10190*/  FMUL.FTZ R66, R0.reuse, R66 ;  /* 0x0000004200427220 */ /* 0x040fe20000410000 */
[----:B------:R-:W-:Y:S01]  /*101a0*/  MUFU.EX2 R194, R191 ;  /* 0x000000bf00c27308 */ /* 0x000fe20000000800 */
[----:B------:R-:W-:Y:S01]  /*101b0*/  FMUL.FTZ R67, R0, R67 ;  /* 0x0000004300437220 */ /* 0x000fe20000410000 */
[C---:B------:R-:W-:Y:S01]  /*101c0*/  HMMA.16816.F32 R24, R184.reuse, R138, R24 ;  /* 0x0000008ab818723c */ /* 0x040fe20000001818 */
[----:B------:R-:W1:Y:S03]  /*101d0*/  LDSM.16.MT88.4 R136, [R221] ;  /* 0x00000000dd88783b */ /* 0x000e660000004200 */
        /* <DEDUP_REMOVED lines=69> */
[----:B------:R-:W-:Y:S01]  /*10630*/  FMUL.FTZ R129, R2, R129 ;  /* 0x0000008102817220 */ /* 0x000fe20000410000 */
[C---:B-1----:R-:W-:Y:S01]  /*10640*/  HMMA.16816.F32 R44, R184.reuse, R136, R44 ;  /* 0x00000088b82c723c */ /* 0x042fe2000000182c */
[----:B------:R-:W1:Y:S02]  /*10650*/  MUFU.EX2 R2, R195 ;  /* 0x000000c300027308 */ /* 0x000e640000000800 */
[C---:B------:R-:W-:Y:S02]  /*10660*/  FMUL.FTZ R126, R0.reuse, R126 ;  /* 0x0000007e007e7220 */ /* 0x040fe40000410000 */
[C---:B------:R-:W-:Y:S02]  /*10670*/  FMUL.FTZ R127, R0.reuse, R127 ;  /* 0x0000007f007f7220 */ /* 0x040fe40000410000 */
[C---:B------:R-:W-:Y:S01]  /*10680*/  FMUL.FTZ R130, R0.reuse, R130 ;  /* 0x0000008200827220 */ /* 0x040fe20000410000 */
[C---:B------:R-:W-:Y:S01]  /*10690*/  HMMA.16816.F32 R48, R184.reuse, R138, R48 ;  /* 0x0000008ab830723c */ /* 0x040fe20000001830 */
[----:B------:R-:W3:Y:S02]  /*106a0*/  LDSM.16.MT88.4 R136, [R222+0x3000] ;  /* 0x00300000de88783b */ /* 0x000ee40000004200 */
[----:B------:R-:W-:Y:S01]  /*106b0*/  MUFU.EX2 R195, R190 ;  /* 0x000000be00c37308 */ /* 0x000fe20000000800 */
[C---:B------:R-:W-:Y:S09]  /*106c0*/  FMUL.FTZ R131, R0.reuse, R131 ;  /* 0x0000008300837220 */ /* 0x040ff20000410000 */
[----:B------:R-:W-:Y:S01]  /*106d0*/  MUFU.EX2 R190, R252 ;  /* 0x000000fc00be7308 */ /* 0x000fe20000000800 */
[C---:B---3--:R-:W-:Y:S03]  /*106e0*/  HMMA.16816.F32 R52, R184.reuse, R136, R52 ;  /* 0x00000088b834723c */ /* 0x048fe60000001834 */
[----:B--2---:R-:W-:Y:S05]  /*106f0*/  FFMA.FTZ R164, R0, R164, R135 ;  /* 0x000000a400a47223 */ /* 0x004fea0000010087 */
[C---:B------:R-:W-:Y:S01]  /*10700*/  HMMA.16816.F32 R56, R184.reuse, R138, R56 ;  /* 0x0000008ab838723c */ /* 0x040fe20000001838 */
[----:B------:R-:W2:Y:S01]  /*10710*/  LDSM.16.MT88.4 R136, [R221+0x3000] ;  /* 0x00300000dd88783b */ /* 0x000ea20000004200 */
[----:B------:R-:W3:Y:S02]  /*10720*/  MUFU.EX2 R135, R193 ;  /* 0x000000c100877308 */ /* 0x000ee40000000800 */
[----:B------:R-:W-:Y:S04]  /*10730*/  FADD.FTZ R0, R134, R192 ;  /* 0x000000c086007221 */ /* 0x000fe80000010000 */
[----:B-1----:R-:W-:Y:S04]  /*10740*/  FADD.FTZ R0, R2, R0 ;  /* 0x0000000002007221 */ /* 0x002fe80000010000 */
[----:B------:R-:W-:Y:S01]  /*10750*/  FADD.FTZ R0, R144, R0 ;  /* 0x0000000090007221 */ /* 0x000fe20000010000 */
[----:B------:R-:W-:Y:S10]  /*10760*/  MUFU.EX2 R193, R213 ;  /* 0x000000d500c17308 */ /* 0x000ff40000000800 */
[----:B------:R-:W-:Y:S01]  /*10770*/  MUFU.EX2 R192, R214 ;  /* 0x000000d600c07308 */ /* 0x000fe20000000800 */
[C---:B---3--:R-:W-:Y:S01]  /*10780*/  FADD.FTZ R0, R135.reuse, R0 ;  /* 0x0000000087007221 */ /* 0x048fe20000010000 */
        /* <DEDUP_REMOVED lines=27> */
[----:B------:R1:W2:Y:S03]  /*10940*/  MUFU.EX2 R134, R204 ;  /* 0x000000cc00867308 */ /* 0x0002a60000000800 */
[----:B------:R-:W-:Y:S03]  /*10950*/  F2FP.PACK_AB R137, R196, R167 ;  /* 0x000000a7c489723e */ /* 0x000fe600000000ff */
[----:B------:R-:W-:Y:S02]  /*10960*/  F2FP.PACK_AB R138, R135, R144 ;  /* 0x00000090878a723e */ /* 0x000fe400000000ff */
[----:B------:R-:W3:Y:S02]  /*10970*/  LDSM.16.MT88.4 R144, [R220+0x800] ;  /* 0x00080000dc90783b */ /* 0x000ee40000004200 */
[----:B------:R-:W4:Y:S01]  /*10980*/  MUFU.EX2 R2, R203 ;  /* 0x000000cb00027308 */ /* 0x000f220000000800 */
[----:B------:R-:W-:Y:S02]  /*10990*/  F2FP.PACK_AB R139, R194, R195 ;  /* 0x000000c3c28b723e */ /* 0x000fe400000000ff */
[----:B------:R-:W-:Y:S05]  /*109a0*/  F2FP.PACK_AB R185, R188, R189 ;  /* 0x000000bdbcb9723e */ /* 0x000fea00000000ff */
[C---:B------:R-:W-:Y:S02]  /*109b0*/  HMMA.16816.F32 R4, R136.reuse, R140, R4 ;  /* 0x0000008c8804723c */ /* 0x040fe40000001804 */
[----:B------:R-:W-:Y:S03]  /*109c0*/  MUFU.EX2 R184, R168 ;  /* 0x000000a800b87308 */ /* 0x000fe60000000800 */
[----:B-1----:R-:W-:Y:S01]  /*109d0*/  MOV R204, R167 ;  /* 0x000000a700cc7202 */ /* 0x002fe20000000f00 */
[----:B--2---:R-:W-:Y:S02]  /*109e0*/  FADD.FTZ R0, R134, R0 ;  /* 0x0000000086007221 */ /* 0x004fe40000010000 */
[C---:B------:R-:W-:Y:S01]  /*109f0*/  HMMA.16816.F32 R8, R136.reuse, R142, R8 ;  /* 0x0000008e8808723c */ /* 0x040fe20000001808 */
[----:B------:R-:W1:Y:S03]  /*10a00*/  LDSM.16.MT88.4 R140, [R222+0x800] ;  /* 0x00080000de8c783b */ /* 0x000e660000004200 */
[----:B------:R-:W2:Y:S01]  /*10a10*/  MUFU.EX2 R135, R201 ;  /* 0x000000c900877308 */ /* 0x000ea20000000800 */
[----:B----4-:R-:W-:Y:S01]  /*10a20*/  FADD.FTZ R0, R2, R0 ;  /* 0x0000000002007221 */ /* 0x010fe20000010000 */
[----:B------:R-:W-:Y:S03]  /*10a30*/  MOV R203, R166 ;  /* 0x000000a600cb7202 */ /* 0x000fe60000000f00 */
        /* <DEDUP_REMOVED lines=54> */
[----:B------:R-:W4:Y:S03]  /*10da0*/  MUFU.EX2 R134, R212 ;  /* 0x000000d400867308 */ /* 0x000f260000000800 */
[C---:B-1----:R-:W-:Y:S07]  /*10db0*/  HMMA.16816.F32 R4, R136.reuse, R140, R4 ;  /* 0x0000008c8804723c */ /* 0x042fee0000001804 */
[----:B------:R-:W1:Y:S01]  /*10dc0*/  MUFU.EX2 R2, R211 ;  /* 0x000000d300027308 */ /* 0x000e620000000800 */
[C---:B------:R-:W-:Y:S01]  /*10dd0*/  HMMA.16816.F32 R8, R136.reuse, R142, R8 ;  /* 0x0000008e8808723c */ /* 0x040fe20000001808 */
[----:B------:R-:W5:Y:S07]  /*10de0*/  LDSM.16.MT88.4 R140, [R221+0x1000] ;  /* 0x00100000dd8c783b */ /* 0x000f6e0000004200 */
[C---:B--2---:R-:W-:Y:S04]  /*10df0*/  HMMA.16816.F32 R12, R136.reuse, R144, R12 ;  /* 0x00000090880c723c */ /* 0x044fe8000000180c */
[----:B----4-:R-:W-:Y:S04]  /*10e00*/  FADD.FTZ R0, R134, R0 ;  /* 0x0000000086007221 */ /* 0x010fe80000010000 */
[C---:B------:R-:W-:Y:S01]  /*10e10*/  HMMA.16816.F32 R16, R136.reuse, R146, R16 ;  /* 0x000000928810723c */ /* 0x040fe20000001810 */
[----:B------:R-:W2:Y:S03]  /*10e20*/  LDSM.16.MT88.4 R144, [R219+0x4000] ;  /* 0x00400000db90783b */ /* 0x000ea60000004200 */
[----:B-1----:R-:W-:Y:S04]  /*10e30*/  FADD.FTZ R0, R2, R0 ;  /* 0x0000000002007221 */ /* 0x002fe80000010000 */
[C---:B---3--:R-:W-:Y:S04]  /*10e40*/  HMMA.16816.F32 R20, R136.reuse, R148, R20 ;  /* 0x000000948814723c */ /* 0x048fe80000001814 */
[----:B------:R-:W-:Y:S04]  /*10e50*/  FADD.FTZ R0, R152, R0 ;  /* 0x0000000098007221 */ /* 0x000fe80000010000 */
[C---:B------:R-:W-:Y:S01]  /*10e60*/  HMMA.16816.F32 R24, R136.reuse, R150, R24 ;  /* 0x000000968818723c */ /* 0x040fe20000001818 */
[----:B------:R-:W1:Y:S03]  /*10e70*/  LDSM.16.MT88.4 R148, [R220+0x4000] ;  /* 0x00400000dc94783b */ /* 0x000e660000004200 */
[C---:B------:R-:W-:Y:S04]  /*10e80*/  FADD.FTZ R0, R135.reuse, R0 ;  /* 0x0000000087007221 */ /* 0x040fe80000010000 */
[C---:B-----5:R-:W-:Y:S08]  /*10e90*/  HMMA.16816.F32 R28, R136.reuse, R140, R28 ;  /* 0x0000008c881c723c */ /* 0x060ff0000000181c */
        /* <DEDUP_REMOVED lines=36> */
[----:B------:R-:W-:Y:S01]  /*110e0*/  HMMA.16816.F32 R128, R136, R142, R128 ;  /* 0x0000008e8880723c */ /* 0x000fe20000001880 */
[----:B------:R-:W3:Y:S06]  /*110f0*/  LDSM.16.MT88.4 R140, [R222+0x1800] ;  /* 0x00180000de8c783b */ /* 0x000eec0000004200 */
[----:B------:R-:W-:Y:S02]  /*11100*/  F2FP.PACK_AB R138, R135, R152 ;  /* 0x00000098878a723e */ /* 0x000fe400000000ff */
[----:B------:R-:W-:Y:S01]  /*11110*/  F2FP.PACK_AB R136, R2, R134 ;  /* 0x000000860288723e */ /* 0x000fe200000000ff */
[----:B------:R-:W4:Y:S01]  /*11120*/  LDSM.16.MT88.4 R152, [R221+0x1800] ;  /* 0x00180000dd98783b */ /* 0x000f220000004200 */
[----:B------:R-:W5:Y:S01]  /*11130*/  MUFU.EX2 R134, R157 ;  /* 0x0000009d00867308 */ /* 0x000f620000000800 */
[----:B------:R-:W-:Y:S02]  /*11140*/  F2FP.PACK_AB R137, R205, R206 ;  /* 0x000000cecd89723e */ /* 0x000fe400000000ff */
[----:B------:R-:W-:Y:S07]  /*11150*/  F2FP.PACK_AB R139, R208, R207 ;  /* 0x000000cfd08b723e */ /* 0x000fee00000000ff */
[C---:B--2---:R-:W-:Y:S01]  /*11160*/  HMMA.16816.F32 R4, R136.reuse, R144, R4 ;  /* 0x000000908804723c */ /* 0x044fe20000001804 */
[----:B------:R-:W-:Y:S07]  /*11170*/  MUFU.EX2 R135, R160 ;  /* 0x000000a000877308 */ /* 0x000fee0000000800 */
[C---:B------:R-:W-:Y:S01]  /*11180*/  HMMA.16816.F32 R8, R136.reuse, R146, R8 ;  /* 0x000000928808723c */ /* 0x040fe20000001808 */
[----:B------:R-:W2:Y:S02]  /*11190*/  LDSM.16.MT88.4 R144, [R219+0x4800] ;  /* 0x00480000db90783b */ /* 0x000ea40000004200 */
[----:B------:R-:W4:Y:S01]  /*111a0*/  MUFU.EX2 R2, R156 ;  /* 0x0000009c00027308 */ /* 0x000f220000000800 */
[----:B-----5:R-:W-:Y:S04]  /*111b0*/  FADD.FTZ R0, R134, R0 ;  /* 0x0000000086007221 */ /* 0x020fe80000010000 */
[C---:B-1----:R-:W-:Y:S05]  /*111c0*/  HMMA.16816.F32 R12, R136.reuse, R148, R12 ;  /* 0x00000094880c723c */ /* 0x042fea000000180c */
[----:B------:R-:W1:Y:S03]  /*111d0*/  MUFU.EX2 R156, R161 ;  /* 0x000000a1009c7308 */ /* 0x000e660000000800 */
[C---:B------:R-:W-:Y:S01]  /*111e0*/  HMMA.16816.F32 R16, R136.reuse, R150, R16 ;  /* 0x000000968810723c */ /* 0x040fe20000001810 */
[----:B------:R-:W5:Y:S07]  /*111f0*/  LDSM.16.MT88.4 R148, [R220+0x4800] ;  /* 0x00480000dc94783b */ /* 0x000f6e0000004200 */
[C---:B---3--:R-:W-:Y:S04]  /*11200*/  HMMA.16816.F32 R20, R136.reuse, R140, R20 ;  /* 0x0000008c8814723c */ /* 0x048fe80000001814 */
[----:B----4-:R-:W-:Y:S04]  /*11210*/  FADD.FTZ R0, R2, R0 ;  /* 0x0000000002007221 */ /* 0x010fe80000010000 */
[C---:B------:R-:W-:Y:S01]  /*11220*/  HMMA.16816.F32 R24, R136.reuse, R142, R24 ;  /* 0x0000008e8818723c */ /* 0x040fe20000001818 */
[----:B------:R-:W3:Y:S03]  /*11230*/  LDSM.16.MT88.4 R140, [R222+0x4800] ;  /* 0x00480000de8c783b */ /* 0x000ee60000004200 */
[----:B-1----:R-:W-:Y:S04]  /*11240*/  FADD.FTZ R0, R156, R0 ;  /* 0x000000009c007221 */ /* 0x002fe80000010000 */
[C---:B------:R-:W-:Y:S01]  /*11250*/  HMMA.16816.F32 R28, R136.reuse, R152, R28 ;  /* 0x00000098881c723c */ /* 0x040fe2000000181c */
[----:B------:R-:W-:Y:S03]  /*11260*/  LDSM.16.MT88.4 R160, [R222+0x2800] ;  /* 0x00280000dea0783b */ /* 0x000fe60000004200 */
[C---:B------:R-:W-:Y:S04]  /*11270*/  FADD.FTZ R0, R135.reuse, R0 ;  /* 0x0000000087007221 */ /* 0x040fe80000010000 */
[C---:B------:R-:W-:Y:S01]  /*11280*/  HMMA.16816.F32 R32, R136.reuse, R154, R32 ;  /* 0x0000009a8820723c */ /* 0x040fe20000001820 */
[----:B------:R-:W-:Y:S07]  /*11290*/  LDSM.16.MT88.4 R152, [R219+0x7800] ;  /* 0x00780000db98783b */ /* 0x000fee0000004200 */
[C---:B--2---:R-:W-:Y:S08]  /*112a0*/  HMMA.16816.F32 R36, R136.reuse, R144, R36 ;  /* 0x000000908824723c */ /* 0x044ff00000001824 */
[C---:B------:R-:W-:Y:S01]  /*112b0*/  HMMA.16816.F32 R40, R136.reuse, R146, R40 ;  /* 0x000000928828723c */ /* 0x040fe20000001828 */
[----:B------:R-:W1:Y:S07]  /*112c0*/  LDSM.16.MT88.4 R144, [R221+0x4800] ;  /* 0x00480000dd90783b */ /* 0x000e6e0000004200 */
[C---:B-----5:R-:W-:Y:S08]  /*112d0*/  HMMA.16816.F32 R44, R136.reuse, R148, R44 ;  /* 0x00000094882c723c */ /* 0x060ff0000000182c */
        /* <DEDUP_REMOVED lines=13> */
[----:B------:R-:W-:Y:S07]  /*113b0*/  LDSM.16.MT88.4 R148, [R222+0xa800] ;  /* 0x00a80000de94783b */ /* 0x000fee0000004200 */
[C---:B---3--:R-:W-:Y:S08]  /*113c0*/  HMMA.16816.F32 R84, R136.reuse, R140, R84 ;  /* 0x0000008c8854723c */ /* 0x048ff00000001854 */
        /* <DEDUP_REMOVED lines=19> */
[----:B------:R-:W4:Y:S01]  /*11500*/  MUFU.EX2 R2, R169 ;  /* 0x000000a900027308 */ /* 0x000f220000000800 */
[----:B------:R-:W-:Y:S01]  /*11510*/  LDSM.16.MT88.4 R156, [R220+0x5000] ;  /* 0x00500000dc9c783b */ /* 0x000fe20000004200 */
[----:B------:R-:W-:Y:S02]  /*11520*/  F2FP.PACK_AB R137, R192, R193 ;  /* 0x000000c1c089723e */ /* 0x000fe400000000ff */
[----:B------:R-:W-:Y:S06]  /*11530*/  F2FP.PACK_AB R139, R190, R191 ;  /* 0x000000bfbe8b723e */ /* 0x000fec00000000ff */
[----:B------:R-:W-:Y:S01]  /*11540*/  MUFU.EX2 R135, R181 ;  /* 0x000000b500877308 */ /* 0x000fe20000000800 */
[C---:B--2---:R-:W-:Y:S08]  /*11550*/  HMMA.16816.F32 R4, R136.reuse, R140, R4 ;  /* 0x0000008c8804723c */ /* 0x044ff00000001804 */
[C---:B------:R-:W-:Y:S01]  /*11560*/  HMMA.16816.F32 R8, R136.reuse, R142, R8 ;  /* 0x0000008e8808723c */ /* 0x040fe20000001808 */
[----:B------:R-:W2:Y:S01]  /*11570*/  LDSM.16.MT88.4 R140, [R219+0x5000] ;  /* 0x00500000db8c783b */ /* 0x000ea20000004200 */
[----:B------:R-:W5:Y:S02]  /*11580*/  MUFU.EX2 R134, R180 ;  /* 0x000000b400867308 */ /* 0x000f640000000800 */
[----:B----4-:R-:W-:Y:S04]  /*11590*/  FADD.FTZ R0, R2, R0 ;  /* 0x0000000002007221 */ /* 0x010fe80000010000 */
[C---:B------:R-:W-:Y:S01]  /*115a0*/  HMMA.16816.F32 R12, R136.reuse, R152, R12 ;  /* 0x00000098880c723c */ /* 0x040fe2000000180c */
[----:B------:R-:W-:Y:S03]  /*115b0*/  LDSM.16.MT88.4 R168, [R220+0x2800] ;  /* 0x00280000dca8783b */ /* 0x000fe60000004200 */
[C---:B------:R-:W-:Y:S01]  /*115c0*/  FADD.FTZ R0, R184.reuse, R0 ;  /* 0x00000000b8007221 */ /* 0x040fe20000010000 */
[----:B------:R-:W-:Y:S01]  /*115d0*/  F2FP.PACK_AB R184, R184, R2 ;  /* 0x00000002b8b8723e */ /* 0x000fe200000000ff */
[----:B------:R-:W-:Y:S02]  /*115e0*/  FADD.FTZ R2, R172, R164 ;  /* 0x000000a4ac027221 */ /* 0x000fe40000010000 */
[C---:B------:R-:W-:Y:S01]  /*115f0*/  HMMA.16816.F32 R16, R136.reuse, R154, R16 ;  /* 0x0000009a8810723c */ /* 0x040fe20000001810 */
[----:B------:R-:W4:Y:S03]  /*11600*/  LDSM.16.MT88.4 R152, [R222+0x5000] ;  /* 0x00500000de98783b */ /* 0x000f260000004200 */
[----:B------:R-:W-:Y:S01]  /*11610*/  FADD.FTZ R0, R186, R0 ;  /* 0x00000000ba007221 */ /* 0x000fe20000010000 */
[C---:B------:R-:W-:Y:S03]  /*11620*/  F2FP.PACK_AB R186, R132.reuse, R186 ;  /* 0x000000ba84ba723e */ /* 0x040fe600000000ff */
[C---:B---3--:R-:W-:Y:S04]  /*11630*/  HMMA.16816.F32 R20, R136.reuse, R148, R20 ;  /* 0x000000948814723c */ /* 0x048fe80000001814 */
[----:B------:R-:W-:Y:S01]  /*11640*/  FADD.FTZ R0, R132, R0 ;  /* 0x0000000084007221 */ /* 0x000fe20000010000 */
[----:B-----5:R-:W-:Y:S03]  /*11650*/  F2FP.PACK_AB R187, R134, R135 ;  /* 0x0000008786bb723e */ /* 0x020fe600000000ff */
[C---:B------:R-:W-:Y:S01]  /*11660*/  HMMA.16816.F32 R24, R136.reuse, R150, R24 ;  /* 0x000000968818723c */ /* 0x040fe20000001818 */
[----:B------:R-:W3:Y:S07]  /*11670*/  LDSM.16.MT88.4 R148, [R221+0x5000] ;  /* 0x00500000dd94783b */ /* 0x000eee0000004200 */
        /* <DEDUP_REMOVED lines=8> */
[C---:B------:R-:W-:Y:S04]  /*11700*/  HMMA.16816.F32 R44, R136.reuse, R156, R44 ;  /* 0x0000009c882c723c */ /* 0x040fe8000000182c */
[----:B------:R-:W-:Y:S04]  /*11710*/  FADD.FTZ R0, R203, R0 ;  /* 0x00000000cb007221 */ /* 0x000fe80000010000 */
[C---:B------:R-:W-:Y:S01]  /*11720*/  HMMA.16816.F32 R48, R136.reuse, R158, R48 ;  /* 0x0000009e8830723c */ /* 0x040fe20000001830 */
[----:B------:R-:W1:Y:S03]  /*11730*/  LDSM.16.MT88.4 R156, [R222+0x8000] ;  /* 0x00800000de9c783b */ /* 0x000e660000004200 */
[----:B------:R-:W-:Y:S04]  /*11740*/  FADD.FTZ R0, R204, R0 ;  /* 0x00000000cc007221 */ /* 0x000fe80000010000 */
[C---:B----4-:R-:W-:Y:S04]  /*11750*/  HMMA.16816.F32 R52, R136.reuse, R152, R52 ;  /* 0x000000988834723c */ /* 0x050fe80000001834 */
[----:B------:R-:W-:Y:S04]  /*11760*/  FADD.FTZ R0, R196, R0 ;  /* 0x00000000c4007221 */ /* 0x000fe80000010000 */
[C---:B------:R-:W-:Y:S01]  /*11770*/  HMMA.16816.F32 R56, R136.reuse, R154, R56 ;  /* 0x0000009a8838723c */ /* 0x040fe20000001838 */
[----:B------:R-:W4:Y:S03]  /*11780*/  LDSM.16.MT88.4 R152, [R221+0x8000] ;  /* 0x00800000dd98783b */ /* 0x000f260000004200 */
        /* <DEDUP_REMOVED lines=48> */
[----:B------:R-:W5:Y:S07]  /*11a90*/  LDSM.16.MT88.4 R8, [R221+0x5800] ;  /* 0x00580000dd08783b */ /* 0x000f6e0000004200 */
        /* <DEDUP_REMOVED lines=8> */
[C---:B----4-:R-:W-:Y:S08]  /*11b20*/  HMMA.16816.F32 R156, R184.reuse, R152, R28 ;  /* 0x00000098b89c723c */ /* 0x050ff0000000181c */
        /* <DEDUP_REMOVED lines=8> */
[C---:B-----5:R-:W-:Y:S08]  /*11bb0*/  HMMA.16816.F32 R60, R184.reuse, R8, R60 ;  /* 0x00000008b83c723c */ /* 0x060ff0000000183c */
[C---:B------:R-:W-:Y:S01]  /*11bc0*/  HMMA.16816.F32 R64, R184.reuse, R10, R64 ;  /* 0x0000000ab840723c */ /* 0x040fe20000001840 */
[----:B------:R-:W2:Y:S07]  /*11bd0*/  LDSM.16.MT88.4 R8, [R220+0xb800] ;  /* 0x00b80000dc08783b */ /* 0x000eae0000004200 */
[C---:B------:R-:W-:Y:S08]  /*11be0*/  HMMA.16816.F32 R68, R184.reuse, R12, R68 ;  /* 0x0000000cb844723c */ /* 0x040ff00000001844 */
[C---:B------:R-:W-:Y:S01]  /*11bf0*/  HMMA.16816.F32 R72, R184.reuse, R14, R72 ;  /* 0x0000000eb848723c */ /* 0x040fe20000001848 */
[----:B------:R-:W3:Y:S07]  /*11c00*/  LDSM.16.MT88.4 R12, [R222+0xb800] ;  /* 0x00b80000de0c783b */ /* 0x000eee0000004200 */
[C---:B------:R-:W-:Y:S01]  /*11c10*/  HMMA.16816.F32 R76, R184.reuse, R16, R76 ;  /* 0x00000010b84c723c */ /* 0x040fe2000000184c */
[----:B------:R-:W4:Y:S04]  /*11c20*/  LDL R17, [R1+0x2c] ;  /* 0x00002c0001117983 */ /* 0x000f280000100800 */
[----:B------:R-:W5:Y:S03]  /*11c30*/  LDL.LU R16, [R1+0x8] ;  /* 0x0000080001107983 */ /* 0x000f660000300800 */
        /* <DEDUP_REMOVED lines=14> */
[----:B------:R-:W-:Y:S04]  /*11d20*/  HMMA.16816.F32 R128, R184, R6, R128 ;  /* 0x00000006b880723c */ /* 0x000fe80000001880 */
[C---:B-----5:R-:W-:Y:S02]  /*11d30*/  IADD3 R0, R16.reuse, -0x1, RZ ;  /* 0xffffffff10007810 */ /* 0x060fe40007ffe0ff */
[----:B----4-:R-:W-:Y:S03]  /*11d40*/  ISETP.GT.AND P0, PT, R16, R17, PT ;  /* 0x000000111000720c */ /* 0x010fe60003f04270 */
[----:B------:R1:W-:Y:S04]  /*11d50*/  STL [R1+0x8], R0 ;  /* 0x0000080001007387 */ /* 0x0003e80000100800 */
[----:B------:R1:W-:Y:S06]  /*11d60*/  STL [R1+0x24], R2 ;  /* 0x0000240201007387 */ /* 0x0003ec0000100800 */
[----:B-1----:R-:W-:-:S05]  /*11d70*/  @P0 BRA `(.L_x_2717) ;  /* 0xffffb46000000947 */ /* 0x002fca000383ffff */
.L_x_2710:
[----:B------:R-:W-:Y:S05]  /*11d80*/  BRA.DIV ~URZ, `(.L_x_2718) ;  /* 0x000055e27f007947 */ /* 0x000fea000b800000 */
[----:B------:R-:W2:Y:S04]  /*11d90*/  LDL R0, [R1+0x14] ;  /* 0x0000140001007983 */ /* 0x000ea80000100800 */
[----:B--2---:R1:W2:Y:S02]  /*11da0*/  SHFL.BFLY PT, R4, R0, 0x2, 0x1f ;  /* 0x0c401f0000047f89 */ /* 0x0042a400000e0000 */
.L_x_2752:
        /* <DEDUP_REMOVED lines=9> */
.L_x_2753:
        /* <DEDUP_REMOVED lines=149> */
.L_x_2679:
[----:B--2---:R-:W2:Y:S04]  /*12790*/  LDL.LU R2, [R1+0x70] ;  /* 0x0000700001027983 */ /* 0x004ea80000300800 */
[----:B------:R-:W3:Y:S04]  /*127a0*/  S2R R6, SR_TID.X ;  /* 0x0000000000067919 */ /* 0x000ee80000002100 */
[----:B------:R4:W5:Y:S01]  /*127b0*/  LDL R7, [R1+0x78] ;  /* 0x0000780001077983 */ /* 0x0009620000100800 */
[----:B------:R-:W-:Y:S01]  /*127c0*/  BSSY B0, `(.L_x_2720) ;  /* 0x0000014000007945 */ /* 0x000fe20003800000 */
[----:B---3--:R-:W-:-:S02]  /*127d0*/  LOP3.LUT P0, RZ, R6, 0xff, RZ, 0xc0, !PT ;  /* 0x000000ff06ff7812 */ /* 0x008fc4000780c0ff */
[----:B--2---:R-:W-:-:S11]  /*127e0*/  LOP3.LUT R2, R2, 0xfffffffd, RZ, 0xc0, !PT ;  /* 0xfffffffd02027812 */ /* 0x004fd600078ec0ff */
[----:B------:R-:W-:-:S05]  /*127f0*/  @P0 LOP3.LUT R2, R2, 0x2, RZ, 0xfc, !PT ;  /* 0x0000000202020812 */ /* 0x000fca00078efcff */
[----:B------:R4:W-:Y:S01]  /*12800*/  STL [R1+0x70], R2 ;  /* 0x0000700201007387 */ /* 0x0009e20000100800 */
[----:B------:R-:W-:Y:S05]  /*12810*/  @P0 BRA `(.L_x_2721) ;  /* 0x000000e000000947 */ /* 0x000fea0003800000 */
[----:B------:R-:W2:Y:S01]  /*12820*/  S2R R4, SR_LANEID ;  /* 0x0000000000047919 */ /* 0x000ea20000000000 */
[----:B------:R-:W-:Y:S01]  /*12830*/  VOTEU.ANY UR4, UPT, PT ;  /* 0x0000000000047886 */ /* 0x000fe200038e0100 */
[----:B-1----:R-:W-:Y:S01]  /*12840*/  IMAD.MOV.U32 R5, RZ, RZ, c[0x0][0x584] ;  /* 0x00016100ff057624 */ /* 0x002fe200078e00ff */
[----:B------:R-:W2:Y:S08]  /*12850*/  FLO.U32 R3, UR4 ;  /* 0x0000000400037d00 */ /* 0x000eb000080e0000 */
[----:B----4-:R-:W1:Y:S01]  /*12860*/  POPC R2, UR4 ;  /* 0x0000000400027d09 */ /* 0x010e620008000000 */
[----:B--2---:R-:W-:Y:S01]  /*12870*/  ISETP.EQ.U32.AND P0, PT, R3, R4, PT ;  /* 0x000000040300720c */ /* 0x004fe20003f02070 */
[----:B------:R-:W-:-:S12]  /*12880*/  IMAD.MOV.U32 R4, RZ, RZ, c[0x0][0x580] ;  /* 0x00016000ff047624 */ /* 0x000fd800078e00ff */
[----:B-1----:R1:W2:Y:S04]  /*12890*/  @P0 ATOMG.E.ADD.STRONG.GPU PT, R2, [R4.64], R2 ;  /* 0x00000002040209a8 */ /* 0x0022a800081ee1c6 */
[----:B-1----:R-:W1:Y:S04]  /*128a0*/  S2R R4, SR_LTMASK ;  /* 0x0000000000047919 */ /* 0x002e680000003900 */
[----:B--2---:R1:W2:Y:S02]  /*128b0*/  SHFL.IDX PT, R3, R2, R3, 0x1f ;  /* 0x00001f0302037589 */ /* 0x0042a400000e0000 */
[----:B-1----:R-:W-:-:S06]  /*128c0*/  LOP3.LUT R2, R4, UR4, RZ, 0xc0, !PT ;  /* 0x0000000404027c12 */ /* 0x002fcc000f8ec0ff */
[----:B------:R-:W2:Y:S02]  /*128d0*/  POPC R2, R2 ;  /* 0x0000000200027309 */ /* 0x000ea40000000000 */
[----:B--2--5:R-:W-:-:S05]  /*128e0*/  IADD3 R7, R3, c[0x0][0xc], R2 ;  /* 0x0000030003077a10 */ /* 0x024fca0007ffe002 */
[----:B------:R1:W-:Y:S02]  /*128f0*/  STL [R1+0x78], R7 ;  /* 0x0000780701007387 */ /* 0x0003e40000100800 */
.L_x_2721:
[----:B------:R-:W-:Y:S05]  /*12900*/  BSYNC B0 ;  /* 0x0000000000007941 */ /* 0x000fea0003800000 */
.L_x_2720:
        /* <DEDUP_REMOVED lines=9> */
[----:B----4-:R-:W-:Y:S01]  /*129a0*/  SHF.R.S32.HI R2, RZ, 0x1f, R6 ;  /* 0x0000001fff027819 */ /* 0x010fe20000011406 */
[----:B------:R-:W-:-:S03]  /*129b0*/  IMAD.MOV.U32 R3, RZ, RZ, 0x1f ;  /* 0x0000001fff037424 */ /* 0x000fc600078e00ff */
[----:B------:R-:W-:-:S04]  /*129c0*/  LEA.HI R2, R2, R6, RZ, 0x7 ;  /* 0x0000000602027211 */ /* 0x000fc800078f38ff */
[----:B------:R-:W-:-:S05]  /*129d0*/  SHF.R.S32.HI R2, RZ, 0x7, R2 ;  /* 0x00000007ff027819 */ /* 0x000fca0000011402 */
[----:B------:R-:W-:Y:S01]  /*129e0*/  IMAD.MOV.U32 R0, RZ, RZ, R2 ;  /* 0x000000ffff007224 */ /* 0x000fe200078e0002 */
[----:B------:R-:W-:Y:S02]  /*129f0*/  MOV R2, 0x12a10 ;  /* 0x00012a1000027802 */ /* 0x000fe40000000f00 */
[----:B-12---:R-:W-:Y:S05]  /*12a00*/  CALL.REL.NOINC `($__internal_44_$__cuda_sm70_shflsync_idx_p) ;  /* 0x00004b9000007944 */ /* 0x006fea0003c00000 */
.L_x_2724:
[----:B-1---5:R-:W2:Y:S04]  /*12a10*/  LDL R5, [R1+0x184] ;  /* 0x0001840001057983 */ /* 0x022ea80000100800 */
[----:B------:R-:W3:Y:S04]  /*12a20*/  LDL.LU R18, [R1+0x68] ;  /* 0x0000680001127983 */ /* 0x000ee80000300800 */
[----:B----4-:R-:W4:Y:S04]  /*12a30*/  LDL.LU R16, [R1+0x64] ;  /* 0x0000640001107983 */ /* 0x010f280000300800 */
[----:B------:R-:W2:Y:S04]  /*12a40*/  LDL.LU R15, [R1+0x6c] ;  /* 0x00006c00010f7983 */ /* 0x000ea80000300800 */
[----:B------:R-:W2:Y:S01]  /*12a50*/  LDL.LU R17, [R1+0x74] ;  /* 0x0000740001117983 */ /* 0x000ea20000300800 */
[----:B------:R-:W-:-:S03]  /*12a60*/  MOV R4, 0x1 ;  /* 0x0000000100047802 */ /* 0x000fc60000000f00 */
        /* <DEDUP_REMOVED lines=59> */
[----:B------:R1:W5:Y:S01]  /*12e20*/  LDL R19, [R1+0x84] ;  /* 0x0000840001137983 */ /* 0x0003620000100800 */
[----:B---3--:R-:W-:Y:S01]  /*12e30*/  SHF.R.S32.HI R7, RZ, 0x1f, R18 ;  /* 0x0000001fff077819 */ /* 0x008fe20000011412 */
[----:B------:R-:W-:Y:S01]  /*12e40*/  IMAD.WIDE.U32 R2, R18, c[0x0][0x4d0], RZ ;  /* 0x0001340012027a25 */ /* 0x000fe200078e00ff */
[----:B----4-:R-:W-:-:S03]  /*12e50*/  SHF.R.S32.HI R10, RZ, 0x1f, R16 ;  /* 0x0000001fff0a7819 */ /* 0x010fc60000011410 */
[----:B------:R-:W-:Y:S01]  /*12e60*/  IMAD R0, R7, c[0x0][0x4d0], RZ ;  /* 0x0001340007007a24 */ /* 0x000fe200078e02ff */
[----:B--2---:R-:W-:-:S03]  /*12e70*/  SHF.R.S32.HI R11, RZ, 0x1f, R15 ;  /* 0x0000001fff0b7819 */ /* 0x004fc6000001140f */
[----:B------:R-:W-:Y:S02]  /*12e80*/  IMAD R0, R18, c[0x0][0x4d4], R0 ;  /* 0x0001350012007a24 */ /* 0x000fe400078e0200 */
[----:B------:R-:W-:-:S03]  /*12e90*/  IMAD.IADD R6, R5, 0x1, R17 ;  /* 0x0000000105067824 */ /* 0x000fc600078e0211 */
[----:B------:R-:W-:Y:S01]  /*12ea0*/  IADD3 R3, R3, R0, RZ ;  /* 0x0000000003037210 */ /* 0x000fe20007ffe0ff */
[----:B------:R-:W-:Y:S02]  /*12eb0*/  IMAD R0, R10, c[0x0][0x4d8], RZ ;  /* 0x000136000a007a24 */ /* 0x000fe400078e02ff */
[----:B------:R-:W-:-:S04]  /*12ec0*/  @P0 IMAD.HI.U32 R5, R6, c[0x0][0x4ec], RZ ;  /* 0x00013b0006050a27 */ /* 0x000fc800078e00ff */
[C---:B------:R-:W-:Y:S01]  /*12ed0*/  IMAD R4, R16.reuse, c[0x0][0x4dc], R0 ;  /* 0x0001370010047a24 */ /* 0x040fe200078e0200 */
[----:B------:R-:W-:Y:S01]  /*12ee0*/  MOV R0, R6 ;  /* 0x0000000600007202 */ /* 0x000fe20000000f00 */
[----:B------:R-:W-:Y:S01]  /*12ef0*/  IMAD.WIDE.U32 R2, R16, c[0x0][0x4d8], R2 ;  /* 0x0001360010027a25 */ /* 0x000fe200078e0002 */
[----:B------:R-:W-:-:S03]  /*12f00*/  @P0 SHF.R.U32.HI R0, RZ, c[0x0][0x4f0], R5 ;  /* 0x00013c00ff000a19 */ /* 0x000fc60000011605 */
[----:B------:R-:W-:Y:S01]  /*12f10*/  IMAD.IADD R3, R3, 0x1, R4 ;  /* 0x0000000103037824 */ /* 0x000fe200078e0204 */
[----:B------:R-:W-:Y:S01]  /*12f20*/  SHF.R.S32.HI R5, RZ, 0x1f, R0 ;  /* 0x0000001fff057819 */ /* 0x000fe20000011400 */
[----:B------:R-:W-:Y:S02]  /*12f30*/  IMAD R4, R11, c[0x0][0x4e0], RZ ;  /* 0x000138000b047a24 */ /* 0x000fe400078e02ff */
[----:B------:R-:W-:-:S04]  /*12f40*/  IMAD.WIDE.U32 R2, R15, c[0x0][0x4e0], R2 ;  /* 0x000138000f027a25 */ /* 0x000fc800078e0002 */
[----:B------:R-:W-:Y:S01]  /*12f50*/  IMAD R4, R15, c[0x0][0x4e4], R4 ;  /* 0x000139000f047a24 */ /* 0x000fe200078e0204 */
[----:B------:R-:W-:Y:S01]  /*12f60*/  IADD3 R8, P1, R0, R2, RZ ;  /* 0x0000000200087210 */ /* 0x000fe20007f3e0ff */
[----:B------:R-:W-:-:S03]  /*12f70*/  IMAD R2, R7, c[0x0][0x438], RZ ;  /* 0x00010e0007027a24 */ /* 0x000fc600078e02ff */
[----:B------:R-:W-:Y:S01]  /*12f80*/  IADD3.X R9, R5, R3, R4, P1, !PT ;  /* 0x0000000305097210 */ /* 0x000fe20000ffe404 */
[C---:B------:R-:W-:Y:S02]  /*12f90*/  IMAD R4, R18.reuse, c[0x0][0x43c], R2 ;  /* 0x00010f0012047a24 */ /* 0x040fe400078e0202 */
[----:B------:R-:W-:-:S04]  /*12fa0*/  IMAD.WIDE.U32 R2, R18, c[0x0][0x438], RZ ;  /* 0x00010e0012027a25 */ /* 0x000fc800078e00ff */
[----:B------:R-:W-:Y:S01]  /*12fb0*/  IMAD R5, R10, c[0x0][0x440], RZ ;  /* 0x000110000a057a24 */ /* 0x000fe200078e02ff */
[----:B------:R-:W-:Y:S01]  /*12fc0*/  IADD3 R3, R3, R4, RZ ;  /* 0x0000000403037210 */ /* 0x000fe20007ffe0ff */
[----:B------:R-:W2:Y:S01]  /*12fd0*/  S2R R18, SR_TID.X ;  /* 0x0000000000127919 */ /* 0x000ea20000002100 */
[----:B------:R-:W-:Y:S01]  /*12fe0*/  IADD3 R4, -R0, RZ, RZ ;  /* 0x000000ff00047210 */ /* 0x000fe20007ffe1ff */
[C---:B------:R-:W-:Y:S02]  /*12ff0*/  IMAD R7, R16.reuse, c[0x0][0x444], R5 ;  /* 0x0001110010077a24 */ /* 0x040fe400078e0205 */
[----:B------:R-:W-:Y:S02]  /*13000*/  IMAD.WIDE.U32 R2, R16, c[0x0][0x440], R2 ;  /* 0x0001100010027a25 */ /* 0x000fe400078e0002 */
[----:B------:R-:W3:Y:S02]  /*13010*/  LDL R16, [R1+0x18c] ;  /* 0x00018c0001107983 */ /* 0x000ee40000100800 */
[----:B------:R-:W-:Y:S01]  /*13020*/  IMAD R4, R4, c[0x0][0x4e8], R6 ;  /* 0x00013a0004047a24 */ /* 0x000fe200078e0206 */
[----:B------:R-:W-:Y:S01]  /*13030*/  IADD3 R3, R3, R7, RZ ;  /* 0x0000000703037210 */ /* 0x000fe20007ffe0ff */
[----:B------:R-:W-:-:S03]  /*13040*/  @P0 IMAD.HI.U32 R5, R6, c[0x0][0x4ec], RZ ;  /* 0x00013b0006050a27 */ /* 0x000fc600078e00ff */
[----:B------:R-:W-:Y:S01]  /*13050*/  SHF.R.S32.HI R10, RZ, 0x1f, R4 ;  /* 0x0000001fff0a7819 */ /* 0x000fe20000011404 */
[----:B------:R-:W-:Y:S02]  /*13060*/  IMAD R7, R11, c[0x0][0x448], RZ ;  /* 0x000112000b077a24 */ /* 0x000fe400078e02ff */
[----:B------:R-:W-:Y:S01]  /*13070*/  IMAD.MOV.U32 R0, RZ, RZ, R6 ;  /* 0x000000ffff007224 */ /* 0x000fe200078e0006 */
[----:B------:R-:W-:Y:S01]  /*13080*/  @P0 SHF.R.U32.HI R0, RZ, c[0x0][0x4f0], R5 ;  /* 0x00013c00ff000a19 */ /* 0x000fe20000011605 */
[C---:B------:R-:W-:Y:S02]  /*13090*/  IMAD R11, R15.reuse, c[0x0][0x44c], R7 ;  /* 0x000113000f0b7a24 */ /* 0x040fe400078e0207 */
[----:B------:R-:W-:Y:S01]  /*130a0*/  IMAD.WIDE.U32 R2, R15, c[0x0][0x448], R2 ;  /* 0x000112000f027a25 */ /* 0x000fe200078e0002 */
[----:B--2---:R-:W-:-:S03]  /*130b0*/  SHF.R.S32.HI R15, RZ, 0x1f, R18 ;  /* 0x0000001fff0f7819 */ /* 0x004fc60000011412 */
[----:B------:R-:W-:Y:S01]  /*130c0*/  IMAD R5, R10, c[0x0][0x4c8], RZ ;  /* 0x000132000a057a24 */ /* 0x000fe200078e02ff */
[----:B------:R-:W-:-:S03]  /*130d0*/  LEA.HI R15, R15, R18, RZ, 0x5 ;  /* 0x000000120f0f7211 */ /* 0x000fc600078f28ff */
[C---:B------:R-:W-:Y:S01]  /*130e0*/  IMAD R7, R4.reuse, c[0x0][0x4cc], R5 ;  /* 0x0001330004077a24 */ /* 0x040fe200078e0205 */
[----:B------:R-:W-:Y:S01]  /*130f0*/  SHF.R.S32.HI R10, RZ, 0x1f, R0 ;  /* 0x0000001fff0a7819 */ /* 0x000fe20000011400 */
[----:B------:R-:W-:Y:S01]  /*13100*/  IMAD.WIDE.U32 R4, R4, c[0x0][0x4c8], R8 ;  /* 0x0001320004047a25 */ /* 0x000fe200078e0008 */
[----:B------:R-:W-:-:S03]  /*13110*/  LOP3.LUT R15, R15, 0xffffffe0, RZ, 0xc0, !PT ;  /* 0xffffffe00f0f7812 */ /* 0x000fc600078ec0ff */
[----:B------:R-:W-:Y:S01]  /*13120*/  IMAD.IADD R3, R3, 0x1, R11 ;  /* 0x0000000103037824 */ /* 0x000fe200078e020b */
[----:B------:R-:W-:Y:S01]  /*13130*/  IADD3 R7, R5, R7, RZ ;  /* 0x0000000705077210 */ /* 0x000fe20007ffe0ff */
[----:B------:R-:W-:Y:S01]  /*13140*/  IMAD R5, R10, c[0x0][0x430], RZ ;  /* 0x00010c000a057a24 */ /* 0x000fe200078e02ff */
[----:B------:R-:W-:Y:S02]  /*13150*/  LEA R9, P0, R4, c[0x0][0x4a8], 0x2 ;  /* 0x00012a0004097a11 */ /* 0x000fe400078010ff */
[----:B------:R-:W-:Y:S01]  /*13160*/  IADD3 R15, -R15, R18, RZ ;  /* 0x000000120f0f7210 */ /* 0x000fe20007ffe1ff */
[C---:B------:R-:W-:Y:S01]  /*13170*/  IMAD R10, R0.reuse, c[0x0][0x434], R5 ;  /* 0x00010d00000a7a24 */ /* 0x040fe200078e0205 */
[C---:B------:R-:W-:Y:S01]  /*13180*/  IADD3 R8, -R0.reuse, RZ, RZ ;  /* 0x000000ff00087210 */ /* 0x040fe20007ffe1ff */
[----:B------:R-:W-:Y:S01]  /*13190*/  IMAD.WIDE.U32 R2, R0, c[0x0][0x430], R2 ;  /* 0x00010c0000027a25 */ /* 0x000fe200078e0002 */
[----:B------:R-:W-:Y:S01]  /*131a0*/  LEA.HI.X R7, R4, c[0x0][0x4ac], R7, 0x2, P0 ;  /* 0x00012b0004077a11 */ /* 0x000fe200000f1407 */
[----:B------:R1:W5:Y:S01]  /*131b0*/  LDL R18, [R1+0x10c] ;  /* 0x00010c0001127983 */ /* 0x0003620000100800 */
[----:B------:R-:W-:-:S03]  /*131c0*/  LOP3.LUT P0, RZ, R15, 0x3, RZ, 0xc0, !PT ;  /* 0x000000030fff7812 */ /* 0x000fc6000780c0ff */
[----:B------:R1:W5:Y:S01]  /*131d0*/  LDL R15, [R1+0x7c] ;  /* 0x00007c00010f7983 */ /* 0x0003620000100800 */
[----:B---3--:R-:W-:-:S03]  /*131e0*/  IADD3 R0, R16, R17, RZ ;  /* 0x0000001110007210 */ /* 0x008fc60007ffe0ff */
[----:B------:R1:W5:Y:S04]  /*131f0*/  LDL R17, [R1+0x80] ;  /* 0x0000800001117983 */ /* 0x0003680000100800 */
[----:B------:R1:W5:Y:S01]  /*13200*/  LDL R16, [R1+0x108] ;  /* 0x0001080001107983 */ /* 0x0003620000100800 */
[----:B------:R-:W-:-:S03]  /*13210*/  IMAD R8, R8, c[0x0][0x4e8], R6 ;  /* 0x00013a0008087a24 */ /* 0x000fc600078e0206 */
[----:B------:R-:W-:Y:S04]  /*13220*/  SHFL.IDX PT, R4, R9, RZ, 0x1c1f ;  /* 0x001c1fff09047589 */ /* 0x000fe800000e0000 */
[----:B------:R2:W-:Y:S01]  /*13230*/  SHFL.IDX PT, R6, R9, 0x1, 0x1c1f ;  /* 0x003c1f0009067f89 */ /* 0x0005e200000e0000 */
[----:B------:R-:W-:Y:S01]  /*13240*/  IMAD.IADD R3, R3, 0x1, R10 ;  /* 0x0000000103037824 */ /* 0x000fe200078e020a */
[----:B------:R-:W-:Y:S02]  /*13250*/  ULDC UR5, c[0x0][0x4e8] ;  /* 0x00013a0000057ab9 */ /* 0x000fe40000000800 */
[----:B------:R-:W3:Y:S01]  /*13260*/  SHFL.IDX PT, R5, R7, RZ, 0x1c1f ;  /* 0x001c1fff07057589 */ /* 0x000ee200000e0000 */
[----:B------:R-:W-:-:S03]  /*13270*/  ULDC UR4, c[0x0][0x388] ;  /* 0x0000e20000047ab9 */ /* 0x000fc60000000800 */
[----:B------:R-:W4:Y:S01]  /*13280*/  SHFL.IDX PT, R7, R7, 0x1, 0x1c1f ;  /* 0x003c1f0007077f89 */ /* 0x000f2200000e0000 */
[----:B------:R-:W-:Y:S01]  /*13290*/  UIMAD UR4, UR5, UR4, URZ ;  /* 0x00000004050472a4 */ /* 0x000fe2000f8e023f */
[----:B------:R-:W-:Y:S01]  /*132a0*/  IMAD.WIDE.U32 R2, R8, c[0x0][0x428], R2 ;  /* 0x00010a0008027a25 */ /* 0x000fe200078e0002 */
[----:B--2---:R-:W-:-:S05]  /*132b0*/  SHF.R.S32.HI R9, RZ, 0x1f, R8 ;  /* 0x0000001fff097819 */ /* 0x004fca0000011408 */
[----:B------:R-:W-:Y:S01]  /*132c0*/  IMAD R10, R9, c[0x0][0x428], RZ ;  /* 0x00010a00090a7a24 */ /* 0x000fe200078e02ff */
[----:B------:R-:W-:-:S03]  /*132d0*/  IADD3 R9, R0, 0x8, RZ ;  /* 0x0000000800097810 */ /* 0x000fc60007ffe0ff */
[----:B------:R-:W-:Y:S01]  /*132e0*/  IMAD R10, R8, c[0x0][0x42c], R10 ;  /* 0x00010b00080a7a24 */ /* 0x000fe200078e020a */
[----:B------:R-:W-:Y:S02]  /*132f0*/  ISETP.GE.OR P2, PT, R0, UR4, P0 ;  /* 0x0000000400007c0c */ /* 0x000fe40008746670 */
[----:B------:R-:W-:Y:S02]  /*13300*/  ISETP.GE.OR P1, PT, R9, UR4, P0 ;  /* 0x0000000409007c0c */ /* 0x000fe40008726670 */
[----:B------:R-:W-:Y:S02]  /*13310*/  IADD3 R3, R3, R10, RZ ;  /* 0x0000000a03037210 */ /* 0x000fe40007ffe0ff */
[----:B------:R-:W-:-:S04]  /*13320*/  LEA R11, P0, R2, c[0x0][0x400], 0x2 ;  /* 0x00010000020b7a11 */ /* 0x000fc800078010ff */
[----:B------:R-:W-:Y:S02]  /*13330*/  LEA.HI.X R10, R2, c[0x0][0x404], R3, 0x2, P0 ;  /* 0x00010100020a7a11 */ /* 0x000fe400000f1403 */
[----:B------:R-:W-:Y:S01]  /*13340*/  ISETP.GE.AND P0, PT, R0, UR4, PT ;  /* 0x0000000400007c0c */ /* 0x000fe2000bf06270 */
[----:B---3--:R1:W-:Y:S01]  /*13350*/  @!P2 ST.E [R4.64], R13 ;  /* 0x0000000d0400a985 */ /* 0x0083e2000c101906 */
[----:B------:R-:W-:Y:S03]  /*13360*/  BSSY B0, `(.L_x_2725) ;  /* 0x0000086000007945 */ /* 0x000fe60003800000 */
[----:B----4-:R1:W-:Y:S01]  /*13370*/  @!P1 ST.E [R6.64], R12 ;  /* 0x0000000c06009985 */ /* 0x0103e2000c101906 */
[----:B------:R-:W-:-:S03]  /*13380*/  ISETP.GE.AND P1, PT, R9, UR4, PT ;  /* 0x0000000409007c0c */ /* 0x000fc6000bf26270 */
[----:B------:R1:W2:Y:S01]  /*13390*/  SHFL.IDX PT, R2, R11, RZ, 0x1c1f ;  /* 0x001c1fff0b027589 */ /* 0x0002a200000e0000 */
        /* <DEDUP_REMOVED lines=130> */
.L_x_2726:
[----:B------:R-:W-:Y:S05]  /*13bc0*/  BSYNC B0 ;  /* 0x0000000000007941 */ /* 0x000fea0003800000 */
.L_x_2725:
[----:B------:R-:W-:Y:S01]  /*13bd0*/  ISETP.NE.AND P0, PT, R0, RZ, PT ;  /* 0x000000ff0000720c */ /* 0x000fe20003f05270 */
[----:B---3--:R3:W4:Y:S04]  /*13be0*/  SHFL.IDX PT, R3, R10, 0x1, 0x1c1f ;  /* 0x003c1f000a037f89 */ /* 0x00872800000e0000 */
[----:B--2---:R3:W2:Y:S08]  /*13bf0*/  SHFL.IDX PT, R2, R11, 0x1, 0x1c1f ;  /* 0x003c1f000b027f89 */ /* 0x0046b000000e0000 */
        /* <DEDUP_REMOVED lines=130> */
.L_x_2723:
[----:B------:R-:W2:Y:S02]  /*14420*/  S2R R4, SR_TID.X ;  /* 0x0000000000047919 */ /* 0x000ea40000002100 */
[----:B--2---:R-:W-:-:S13]  /*14430*/  ISETP.GT.AND P0, PT, R4, 0x7f, PT ;  /* 0x0000007f0400780c */ /* 0x004fda0003f04270 */
[----:B------:R-:W-:Y:S05]  /*14440*/  @P0 BRA `(.L_x_2727) ;  /* 0x0000029000000947 */ /* 0x000fea0003800000 */
[----:B------:R-:W2:Y:S01]  /*14450*/  LDL.LU R3, [R1+0x74] ;  /* 0x0000740001037983 */ /* 0x000ea20000300800 */
[----:B----4-:R-:W-:-:S05]  /*14460*/  MOV R2, c[0x0][0x4e8] ;  /* 0x00013a0000027a02 */ /* 0x010fca0000000f00 */
        /* <DEDUP_REMOVED lines=39> */
.L_x_2727:
[----:B------:R-:W-:Y:S05]  /*146e0*/  BSYNC B1 ;  /* 0x0000000000017941 */ /* 0x000fea0003800000 */
.L_x_2722:
[----:B-1-3--:R-:W3:Y:S02]  /*146f0*/  LDL R0, [R1+0x188] ;  /* 0x0001880001007983 */ /* 0x00aee40000100800 */
[----:B---3--:R-:W-:-:S13]  /*14700*/  ISETP.NE.AND P0, PT, R0, RZ, PT ;  /* 0x000000ff0000720c */ /* 0x008fda0003f05270 */
[----:B------:R-:W-:Y:S01]  /*14710*/  @P0 WARPSYNC 0xffffffff ;  /* 0xffffffff00000948 */ /* 0x000fe20003800000 */
[----:B------:R-:W-:Y:S06]  /*14720*/  @P0 BAR.SYNC.DEFER_BLOCKING 0x5, 0x100 ;  /* 0x0144000000000b1d */ /* 0x000fec0000010000 */
[----:B------:R-:W1:Y:S04]  /*14730*/  @P0 LDS R0, [0x28100] ;  /* 0x02810000ff000984 */ /* 0x000e680000000800 */
[----:B-1----:R1:W-:Y:S04]  /*14740*/  @P0 STL [R1+0x78], R0 ;  /* 0x0000780001000387 */ /* 0x0023e80000100800 */
[----:B------:R-:W-:Y:S06]  /*14750*/  @P0 BAR.ARV 0x4, 0x100 ;  /* 0x0104000000000b1d */ /* 0x000fec0000002000 */
[----:B------:R-:W-:Y:S05]  /*14760*/  @P0 BRA `(.L_x_2728) ;  /* 0x0000009000000947 */ /* 0x000fea0003800000 */
[----:B------:R-:W-:Y:S05]  /*14770*/  BRA.DIV ~URZ, `(.L_x_2729) ;  /* 0x00002d627f007947 */ /* 0x000fea000b800000 */
[----:B-1----:R1:W3:Y:S02]  /*14780*/  SHFL.IDX PT, R0, R14, RZ, 0x1f ;  /* 0x00001fff0e007589 */ /* 0x0022e400000e0000 */
.L_x_2754:
[----:B--2-4-:R-:W2:Y:S01]  /*14790*/  S2R R2, SR_TID.X ;  /* 0x0000000000027919 */ /* 0x014ea20000002100 */
[----:B------:R-:W-:Y:S03]  /*147a0*/  WARPSYNC 0xffffffff ;  /* 0xffffffff00007948 */ /* 0x000fe60003800000 */
[----:B------:R-:W-:Y:S06]  /*147b0*/  BAR.SYNC.DEFER_BLOCKING 0x4, 0x100 ;  /* 0x0104000000007b1d */ /* 0x000fec0000010000 */
[----:B---3--:R3:W-:Y:S01]  /*147c0*/  STL [R1+0x78], R0 ;  /* 0x0000780001007387 */ /* 0x0087e20000100800 */
[----:B--2---:R-:W-:-:S13]  /*147d0*/  LOP3.LUT P0, RZ, R2, 0xff, RZ, 0xc0, !PT ;  /* 0x000000ff02ff7812 */ /* 0x004fda000780c0ff */
[----:B------:R3:W-:Y:S04]  /*147e0*/  @!P0 STS [0x28100], R14 ;  /* 0x0281000eff008388 */ /* 0x0007e80000000800 */
[----:B------:R-:W-:Y:S06]  /*147f0*/  BAR.ARV 0x5, 0x100 ;  /* 0x0144000000007b1d */ /* 0x000fec0000002000 */
.L_x_2728:
[----:B-1-3--:R-:W3:Y:S02]  /*14800*/  LDL R0, [R1+0x78] ;  /* 0x0000780001007983 */ /* 0x00aee40000100800 */
[----:B---3--:R-:W-:-:S13]  /*14810*/  ISETP.GE.AND P0, PT, R0, c[0x0][0x538], PT ;  /* 0x00014e0000007a0c */ /* 0x008fda0003f06270 */
[----:B--2-45:R-:W-:Y:S01]  /*14820*/  @P0 CALL.REL.NOINC `(.L_x_2730) ;  /* 0x0000001000000944 */ /* 0x034fe20003c00000 */
[----:B------:R-:W-:Y:S05]  /*14830*/  BRA `(.L_x_2731) ;  /* 0xfffec68000007947 */ /* 0x000fea000383ffff */
.L_x_2730:
[----:B------:R-:W-:Y:S05]  /*14840*/  EXIT ;  /* 0x000000000000794d */ /* 0x000fea0003800000 */
.L_x_2680:
[----:B------:R2:W-:Y:S01]  /*14850*/  STL [R1+0x10], RZ ;  /* 0x000010ff01007387 */ /* 0x0005e20000100800 */
[----:B------:R-:W-:Y:S01]  /*14860*/  IMAD.MOV.U32 R0, RZ, RZ, R5 ;  /* 0x000000ffff007224 */ /* 0x000fe200078e0005 */
[----:B------:R-:W-:Y:S02]  /*14870*/  MOV R3, 0x181f ;  /* 0x0000181f00037802 */ /* 0x000fe40000000f00 */
[----:B------:R-:W-:Y:S02]  /*14880*/  MOV R2, 0x148a0 ;  /* 0x000148a000027802 */ /* 0x000fe40000000f00 */
[----:B-12--5:R-:W-:Y:S05]  /*14890*/  CALL.REL.NOINC `($__internal_44_$__cuda_sm70_shflsync_idx_p) ;  /* 0x00002d0000007944 */ /* 0x026fea0003c00000 */
[----:B-----5:R-:W-:Y:S01]  /*148a0*/  MOV R4, R0 ;  /* 0x0000000000047202 */ /* 0x020fe20000000f00 */
[----:B-1----:R-:W-:Y:S05]  /*148b0*/  BRA `(.L_x_2732) ;  /* 0xfffed51000007947 */ /* 0x002fea000383ffff */
.L_x_2681:
[----:B------:R4:W-:Y:S01]  /*148c0*/  STL [R1+0x10], RZ ;  /* 0x000010ff01007387 */ /* 0x0009e20000100800 */
[----:B------:R-:W-:Y:S01]  /*148d0*/  IMAD.MOV.U32 R0, RZ, RZ, R13 ;  /* 0x000000ffff007224 */ /* 0x000fe200078e000d */
[----:B------:R-:W-:Y:S02]  /*148e0*/  MOV R3, 0x181f ;  /* 0x0000181f00037802 */ /* 0x000fe40000000f00 */
[----:B------:R-:W-:Y:S02]  /*148f0*/  MOV R2, 0x14910 ;  /* 0x0001491000027802 */ /* 0x000fe40000000f00 */
[----:B-12345:R-:W-:Y:S05]  /*14900*/  CALL.REL.NOINC `($__internal_44_$__cuda_sm70_shflsync_idx_p) ;  /* 0x00002c9000007944 */ /* 0x03efea0003c00000 */
[----:B-1---5:R-:W-:Y:S05]  /*14910*/  BRA `(.L_x_2733) ;  /* 0xfffed4d000007947 */ /* 0x022fea000383ffff */
.L_x_2684:
[----:B-1----:R-:W-:Y:S01]  /*14920*/  MOV R2, 0x1 ;  /* 0x0000000100027802 */ /* 0x002fe20000000f00 */
[----:B------:R-:W-:-:S02]  /*14930*/  IMAD.MOV.U32 R0, RZ, RZ, R5 ;  /* 0x000000ffff007224 */ /* 0x000fc400078e0005 */
[----:B------:R-:W-:Y:S02]  /*14940*/  IMAD.MOV.U32 R3, RZ, RZ, 0x181f ;  /* 0x0000181fff037424 */ /* 0x000fe400078e00ff */
[----:B------:R1:W-:Y:S02]  /*14950*/  STL [R1+0x10], R2 ;  /* 0x0000100201007387 */ /* 0x0003e40000100800 */
[----:B-1----:R-:W-:Y:S02]  /*14960*/  MOV R2, 0x14980 ;  /* 0x0001498000027802 */ /* 0x002fe40000000f00 */
[----:B---3-5:R-:W-:Y:S05]  /*14970*/  CALL.REL.NOINC `($__internal_44_$__cuda_sm70_shflsync_idx_p) ;  /* 0x00002c2000007944 */ /* 0x028fea0003c00000 */
[----:B------:R-:W-:Y:S01]  /*14980*/  MOV R2, 0x1 ;  /* 0x0000000100027802 */ /* 0x000fe20000000f00 */
[----:B-----5:R-:W-:Y:S01]  /*14990*/  IMAD.MOV.U32 R4, RZ, RZ, R0 ;  /* 0x000000ffff047224 */ /* 0x020fe200078e0000 */
[----:B------:R-:W-:Y:S01]  /*149a0*/  MOV R3, 0x181f ;  /* 0x0000181f00037802 */ /* 0x000fe20000000f00 */
[----:B------:R-:W-:Y:S02]  /*149b0*/  IMAD.MOV.U32 R0, RZ, RZ, R13 ;  /* 0x000000ffff007224 */ /* 0x000fe400078e000d */
[----:B------:R2:W-:Y:S02]  /*149c0*/  STL [R1+0x10], R2 ;  /* 0x0000100201007387 */ /* 0x0005e40000100800 */
[----:B--2---:R-:W-:-:S02]  /*149d0*/  MOV R2, 0x149f0 ;  /* 0x000149f000027802 */ /* 0x004fc40000000f00 */
[----:B-1----:R-:W-:Y:S05]  /*149e0*/  CALL.REL.NOINC `($__internal_44_$__cuda_sm70_shflsync_idx_p) ;  /* 0x00002bb000007944 */ /* 0x002fea0003c00000 */
[----:B-1---5:R-:W-:Y:S05]  /*149f0*/  BRA `(.L_x_2734) ;  /* 0xfffed65000007947 */ /* 0x022fea000383ffff */
.L_x_2687:
[----:B-1----:R-:W-:Y:S01]  /*14a00*/  MOV R2, 0x2 ;  /* 0x0000000200027802 */ /* 0x002fe20000000f00 */
[----:B----4-:R-:W-:-:S02]  /*14a10*/  IMAD.MOV.U32 R0, RZ, RZ, R5 ;  /* 0x000000ffff007224 */ /* 0x010fc400078e0005 */
[----:B------:R-:W-:Y:S02]  /*14a20*/  IMAD.MOV.U32 R3, RZ, RZ, 0x181f ;  /* 0x0000181fff037424 */ /* 0x000fe400078e00ff */
[----:B------:R1:W-:Y:S02]  /*14a30*/  STL [R1+0x10], R2 ;  /* 0x0000100201007387 */ /* 0x0003e40000100800 */
[----:B-1----:R-:W-:Y:S02]  /*14a40*/  MOV R2, 0x14a60 ;  /* 0x00014a6000027802 */ /* 0x002fe40000000f00 */
[----:B--23-5:R-:W-:Y:S05]  /*14a50*/  CALL.REL.NOINC `($__internal_44_$__cuda_sm70_shflsync_idx_p) ;  /* 0x00002b4000007944 */ /* 0x02cfea0003c00000 */
[----:B-----5:R-:W-:Y:S01]  /*14a60*/  MOV R4, R0 ;  /* 0x0000000000047202 */ /* 0x020fe20000000f00 */
[----:B-1----:R-:W-:Y:S05]  /*14a70*/  BRA `(.L_x_2735) ;  /* 0xfffed7b000007947 */ /* 0x002fea000383ffff */
.L_x_2688:
[----:B-1----:R-:W-:Y:S01]  /*14a80*/  MOV R2, 0x2 ;  /* 0x0000000200027802 */ /* 0x002fe20000000f00 */
[----:B----4-:R-:W-:Y:S02]  /*14a90*/  IMAD.MOV.U32 R0, RZ, RZ, R13 ;  /* 0x000000ffff007224 */ /* 0x010fe400078e000d */
[----:B------:R-:W-:Y:S02]  /*14aa0*/  IMAD.MOV.U32 R3, RZ, RZ, 0x181f ;  /* 0x0000181fff037424 */ /* 0x000fe400078e00ff */
[----:B------:R1:W-:Y:S02]  /*14ab0*/  STL [R1+0x10], R2 ;  /* 0x0000100201007387 */ /* 0x0003e40000100800 */
[----:B-1----:R-:W-:-:S02]  /*14ac0*/  MOV R2, 0x14ae0 ;  /* 0x00014ae000027802 */ /* 0x002fc40000000f00 */
[----:B--23-5:R-:W-:Y:S05]  /*14ad0*/  CALL.REL.NOINC `($__internal_44_$__cuda_sm70_shflsync_idx_p) ;  /* 0x00002ac000007944 */ /* 0x02cfea0003c00000 */
[----:B-1---5:R-:W-:Y:S05]  /*14ae0*/  BRA `(.L_x_2736) ;  /* 0xfffed76000007947 */ /* 0x022fea000383ffff */
.L_x_2691:
[----:B-1----:R-:W-:Y:S01]  /*14af0*/  MOV R2, 0x3 ;  /* 0x0000000300027802 */ /* 0x002fe20000000f00 */
[----:B--2---:R-:W-:-:S02]  /*14b00*/  IMAD.MOV.U32 R0, RZ, RZ, R5 ;  /* 0x000000ffff007224 */ /* 0x004fc400078e0005 */
[----:B------:R-:W-:Y:S02]  /*14b10*/  IMAD.MOV.U32 R3, RZ, RZ, 0x181f ;  /* 0x0000181fff037424 */ /* 0x000fe400078e00ff */
[----:B------:R1:W-:Y:S02]  /*14b20*/  STL [R1+0x10], R2 ;  /* 0x0000100201007387 */ /* 0x0003e40000100800 */
[----:B-1----:R-:W-:Y:S02]  /*14b30*/  MOV R2, 0x14b50 ;  /* 0x00014b5000027802 */ /* 0x002fe40000000f00 */
[----:B---345:R-:W-:Y:S05]  /*14b40*/  CALL.REL.NOINC `($__internal_44_$__cuda_sm70_shflsync_idx_p) ;  /* 0x00002a5000007944 */ /* 0x038fea0003c00000 */
        /* <DEDUP_REMOVED lines=8> */
.L_x_2694:
[----:B------:R2:W-:Y:S01]  /*14bd0*/  STL [R1+0x10], RZ ;  /* 0x000010ff01007387 */ /* 0x0005e20000100800 */
[----:B------:R-:W-:Y:S01]  /*14be0*/  IMAD.MOV.U32 R0, RZ, RZ, R5 ;  /* 0x000000ffff007224 */ /* 0x000fe200078e0005 */
[----:B------:R-:W-:-:S02]  /*14bf0*/  MOV R3, 0x181f ;  /* 0x0000181f00037802 */ /* 0x000fc40000000f00 */
[----:B------:R-:W-:Y:S02]  /*14c00*/  MOV R2, 0x14c20 ;  /* 0x00014c2000027802 */ /* 0x000fe40000000f00 */
[----:B-12---:R-:W-:Y:S05]  /*14c10*/  CALL.REL.NOINC `($__internal_44_$__cuda_sm70_shflsync_idx_p) ;  /* 0x0000298000007944 */ /* 0x006fea0003c00000 */
[----:B-----5:R-:W-:Y:S01]  /*14c20*/  MOV R4, R0 ;  /* 0x0000000000047202 */ /* 0x020fe20000000f00 */
[----:B-1----:R-:W-:Y:S05]  /*14c30*/  BRA `(.L_x_2738) ;  /* 0xfffefe9000007947 */ /* 0x002fea000383ffff */
.L_x_2695:
[----:B------:R4:W-:Y:S01]  /*14c40*/  STL [R1+0x10], RZ ;  /* 0x000010ff01007387 */ /* 0x0009e20000100800 */
[----:B------:R-:W-:Y:S01]  /*14c50*/  IMAD.MOV.U32 R0, RZ, RZ, R22 ;  /* 0x000000ffff007224 */ /* 0x000fe200078e0016 */
[----:B------:R-:W-:Y:S02]  /*14c60*/  MOV R3, 0x181f ;  /* 0x0000181f00037802 */ /* 0x000fe40000000f00 */
[----:B------:R-:W-:Y:S02]  /*14c70*/  MOV R2, 0x14c90 ;  /* 0x00014c9000027802 */ /* 0x000fe40000000f00 */
[----:B-1234-:R-:W-:Y:S05]  /*14c80*/  CALL.REL.NOINC `($__internal_44_$__cuda_sm70_shflsync_idx_p) ;  /* 0x0000291000007944 */ /* 0x01efea0003c00000 */
[----:B------:R-:W2:Y:S04]  /*14c90*/  LDL R2, [R1] ;  /* 0x0000000001027983 */ /* 0x000ea80000100800 */
[----:B------:R-:W3:Y:S04]  /*14ca0*/  LDL R14, [R1+0x20] ;  /* 0x00002000010e7983 */ /* 0x000ee80000100800 */
[----:B------:R-:W4:Y:S04]  /*14cb0*/  LDL R13, [R1+0x1c] ;  /* 0x00001c00010d7983 */ /* 0x000f280000100800 */
[----:B------:R-:W4:Y:S01]  /*14cc0*/  LDL R12, [R1+0x18] ;  /* 0x00001800010c7983 */ /* 0x000f220000100800 */
[----:B------:R-:W-:-:S02]  /*14cd0*/  IADD3 R10, P1, R0, R140, RZ ;  /* 0x0000008c000a7210 */ /* 0x000fc40007f3e0ff */
[C---:B------:R-:W-:Y:S02]  /*14ce0*/  IADD3 R8, P0, R0.reuse, R141, RZ ;  /* 0x0000008d00087210 */ /* 0x040fe40007f1e0ff */
[----:B------:R-:W-:Y:S01]  /*14cf0*/  IADD3 R6, P5, R0, R142, RZ ;  /* 0x0000008e00067210 */ /* 0x000fe20007fbe0ff */
[C---:B-----5:R-:W-:Y:S02]  /*14d00*/  IMAD.X R11, R4.reuse, 0x1, R132, P1 ;  /* 0x00000001040b7824 */ /* 0x060fe400008e0684 */
[C---:B------:R-:W-:Y:S02]  /*14d10*/  IMAD.X R9, R4.reuse, 0x1, R133, P0 ;  /* 0x0000000104097824 */ /* 0x040fe400000e0685 */
[----:B------:R-:W-:Y:S01]  /*14d20*/  IMAD.X R7, R4, 0x1, R134, P5 ;  /* 0x0000000104077824 */ /* 0x000fe200028e0686 */
[----:B--2---:R-:W-:Y:S02]  /*14d30*/  ISETP.GE.AND P3, PT, R2, c[0x0][0x1d4], PT ;  /* 0x0000750002007a0c */ /* 0x004fe40003f66270 */
[----:B------:R-:W-:Y:S01]  /*14d40*/  IADD3 R2, P4, R0, R143, RZ ;  /* 0x0000008f00027210 */ /* 0x000fe20007f9e0ff */
[----:B------:R-:W-:Y:S01]  /*14d50*/  IMAD.MOV.U32 R0, RZ, RZ, R5 ;  /* 0x000000ffff007224 */ /* 0x000fe200078e0005 */
[----:B---3--:R-:W-:-:S03]  /*14d60*/  ISETP.GE.AND P2, PT, R14, c[0x0][0x1d4], PT ;  /* 0x000075000e007a0c */ /* 0x008fc60003f46270 */
[----:B------:R-:W-:Y:S01]  /*14d70*/  IMAD.X R3, R4, 0x1, R135, P4 ;  /* 0x0000000104037824 */ /* 0x000fe200020e0687 */
[----:B----4-:R-:W-:Y:S02]  /*14d80*/  ISETP.GE.AND P1, PT, R13, c[0x0][0x1d4], PT ;  /* 0x000075000d007a0c */ /* 0x010fe40003f26270 */
[----:B------:R-:W-:Y:S02]  /*14d90*/  SEL R14, RZ, 0x10, P2 ;  /* 0x00000010ff0e7807 */ /* 0x000fe40001000000 */
[----:B------:R-:W-:Y:S01]  /*14da0*/  ISETP.GE.AND P0, PT, R12, c[0x0][0x1d4], PT ;  /* 0x000075000c007a0c */ /* 0x000fe20003f06270 */
[----:B------:R-:W-:Y:S01]  /*14db0*/  @!PT LDS RZ, [RZ] ;  /* 0x00000000fffff984 */ /* 0x000fe20000000800 */
[----:B------:R-:W-:Y:S01]  /*14dc0*/  @!PT LDS RZ, [RZ] ;  /* 0x00000000fffff984 */ /* 0x000fe20000000800 */
[----:B------:R-:W-:Y:S01]  /*14dd0*/  @!PT LDS RZ, [RZ] ;  /* 0x00000000fffff984 */ /* 0x000fe20000000800 */
[----:B------:R2:W-:Y:S01]  /*14de0*/  LDGSTS.E.BYPASS.LTC128B.128 [R251+0xc100], [R10.64], !P3 ;  /* 0x0c1000000afb7fae */ /* 0x0005e2000d901d46 */
[----:B------:R-:W-:Y:S02]  /*14df0*/  SEL R13, RZ, 0x10, P1 ;  /* 0x00000010ff0d7807 */ /* 0x000fe40000800000 */
[----:B------:R-:W-:Y:S01]  /*14e00*/  SEL R12, RZ, 0x10, P0 ;  /* 0x00000010ff0c7807 */ /* 0x000fe20000000000 */
[----:B------:R2:W-:Y:S04]  /*14e10*/  LDGSTS.E.BYPASS.LTC128B.128 [R251+0xf100], [R8.64], !P2 ;  /* 0x0f10000008fb7fae */ /* 0x0005e8000d101d46 */
[----:B------:R3:W-:Y:S04]  /*14e20*/  LDGSTS.E.BYPASS.LTC128B.128 [R251+0x12100], [R6.64], !P1 ;  /* 0x1210000006fb7fae */ /* 0x0007e8000c901d46 */
[----:B------:R4:W-:Y:S01]  /*14e30*/  LDGSTS.E.BYPASS.LTC128B.128 [R251+0x15100], [R2.64], !P0 ;  /* 0x1510000002fb7fae */ /* 0x0009e2000c101d46 */
[----:B---3--:R-:W-:Y:S01]  /*14e40*/  SEL R7, RZ, 0x10, P3 ;  /* 0x00000010ff077807 */ /* 0x008fe20001800000 */
[----:B----4-:R-:W-:-:S02]  /*14e50*/  IMAD.MOV.U32 R2, RZ, RZ, 0x1 ;  /* 0x00000001ff027424 */ /* 0x010fc400078e00ff */
[----:B------:R-:W-:-:S03]  /*14e60*/  IMAD.MOV.U32 R3, RZ, RZ, 0x181f ;  /* 0x0000181fff037424 */ /* 0x000fc600078e00ff */
[----:B------:R3:W-:Y:S02]  /*14e70*/  STL [R1+0x10], R2 ;  /* 0x0000100201007387 */ /* 0x0007e40000100800 */
[----:B---3--:R-:W-:Y:S02]  /*14e80*/  MOV R2, 0x14ea0 ;  /* 0x00014ea000027802 */ /* 0x008fe40000000f00 */
[----:B-12---:R-:W-:Y:S05]  /*14e90*/  CALL.REL.NOINC `($__internal_44_$__cuda_sm70_shflsync_idx_p) ;  /* 0x0000270000007944 */ /* 0x006fea0003c00000 */
[----:B------:R-:W-:Y:S01]  /*14ea0*/  MOV R2, 0x1 ;  /* 0x0000000100027802 */ /* 0x000fe20000000f00 */
[----:B-----5:R-:W-:Y:S01]  /*14eb0*/  IMAD.MOV.U32 R4, RZ, RZ, R0 ;  /* 0x000000ffff047224 */ /* 0x020fe200078e0000 */
[----:B------:R-:W-:Y:S01]  /*14ec0*/  MOV R3, 0x181f ;  /* 0x0000181f00037802 */ /* 0x000fe20000000f00 */
[----:B------:R-:W-:Y:S02]  /*14ed0*/  IMAD.MOV.U32 R0, RZ, RZ, R22 ;  /* 0x000000ffff007224 */ /* 0x000fe400078e0016 */
[----:B------:R2:W-:Y:S02]  /*14ee0*/  STL [R1+0x10], R2 ;  /* 0x0000100201007387 */ /* 0x0005e40000100800 */
[----:B--2---:R-:W-:Y:S02]  /*14ef0*/  MOV R2, 0x14f10 ;  /* 0x00014f1000027802 */ /* 0x004fe40000000f00 */
[----:B-1----:R-:W-:Y:S05]  /*14f00*/  CALL.REL.NOINC `($__internal_44_$__cuda_sm70_shflsync_idx_p) ;  /* 0x0000269000007944 */ /* 0x002fea0003c00000 */
[C---:B------:R-:W-:Y:S02]  /*14f10*/  IADD3 R2, -R7.reuse, 0x10, RZ ;  /* 0x0000001007027810 */ /* 0x040fe40007ffe1ff */
[----:B------:R-:W-:-:S02]  /*14f20*/  ISETP.NE.U32.AND P2, PT, R7, RZ, PT ;  /* 0x000000ff0700720c */ /* 0x000fc40003f45070 */
[----:B------:R-:W-:Y:S02]  /*14f30*/  LOP3.LUT R2, R2, 0xf, RZ, 0xc0, !PT ;  /* 0x0000000f02027812 */ /* 0x000fe400078ec0ff */
[----:B------:R-:W-:Y:S02]  /*14f40*/  IADD3 R8, -R13, 0x10, RZ ;  /* 0x000000100d087810 */ /* 0x000fe40007ffe1ff */
[----:B------:R-:W-:Y:S02]  /*14f50*/  IADD3 R2, P1, P0, R2, R0, R140 ;  /* 0x0000000002027210 */ /* 0x000fe4000783e08c */
[----:B------:R-:W-:Y:S02]  /*14f60*/  LOP3.LUT R8, R8, 0xf, RZ, 0xc0, !PT ;  /* 0x0000000f08087812 */ /* 0x000fe400078ec0ff */
[----:B-----5:R-:W-:Y:S02]  /*14f70*/  IADD3.X R3, RZ, R4, R132, P1, P0 ;  /* 0x00000004ff037210 */ /* 0x020fe40000fe0484 */
[----:B------:R-:W-:-:S02]  /*14f80*/  IADD3 R6, -R12, 0x10, RZ ;  /* 0x000000100c067810 */ /* 0x000fc40007ffe1ff */
[----:B------:R-:W-:Y:S01]  /*14f90*/  ISETP.NE.U32.AND P3, PT, R13, RZ, PT ;  /* 0x000000ff0d00720c */ /* 0x000fe20003f65070 */
[----:B------:R-:W-:Y:S01]  /*14fa0*/  @!PT LDS RZ, [RZ] ;  /* 0x00000000fffff984 */ /* 0x000fe20000000800 */
[----:B------:R-:W-:Y:S01]  /*14fb0*/  @!PT LDS RZ, [RZ] ;  /* 0x00000000fffff984 */ /* 0x000fe20000000800 */
[----:B------:R-:W-:Y:S01]  /*14fc0*/  @!PT LDS RZ, [RZ] ;  /* 0x00000000fffff984 */ /* 0x000fe20000000800 */
[----:B------:R2:W-:Y:S01]  /*14fd0*/  LDGSTS.E.BYPASS.LTC128B.128.ZFILL [R251+0xd100], [R2.64], P2 ;  /* 0x0d10000002fb7fae */ /* 0x0005e20009141d46 */
[C---:B------:R-:W-:Y:S02]  /*14fe0*/  ISETP.NE.U32.AND P2, PT, R14.reuse, RZ, PT ;  /* 0x000000ff0e00720c */ /* 0x040fe40003f45070 */
[----:B--2---:R-:W-:-:S04]  /*14ff0*/  IADD3 R2, -R14, 0x10, RZ ;  /* 0x000000100e027810 */ /* 0x004fc80007ffe1ff */
[----:B------:R-:W-:-:S04]  /*15000*/  LOP3.LUT R2, R2, 0xf, RZ, 0xc0, !PT ;  /* 0x0000000f02027812 */ /* 0x000fc800078ec0ff */
[----:B------:R-:W-:-:S04]  /*15010*/  IADD3 R2, P1, P0, R2, R0, R141 ;  /* 0x0000000002027210 */ /* 0x000fc8000783e08d */
[----:B------:R-:W-:Y:S02]  /*15020*/  IADD3.X R3, RZ, R4, R133, P1, P0 ;  /* 0x00000004ff037210 */ /* 0x000fe40000fe0485 */
[----:B------:R-:W-:-:S03]  /*15030*/  IADD3 R8, P1, P0, R8, R0, R142 ;  /* 0x0000000008087210 */ /* 0x000fc6000783e08e */
[----:B------:R2:W-:Y:S01]  /*15040*/  LDGSTS.E.BYPASS.LTC128B.128.ZFILL [R251+0x10100], [R2.64], P2 ;  /* 0x1010000002fb7fae */ /* 0x0005e20009141d46 */
[----:B------:R-:W-:Y:S02]  /*15050*/  ISETP.NE.U32.AND P2, PT, R12, RZ, PT ;  /* 0x000000ff0c00720c */ /* 0x000fe40003f45070 */
[----:B------:R-:W-:-:S05]  /*15060*/  IADD3.X R9, RZ, R4, R134, P1, P0 ;  /* 0x00000004ff097210 */ /* 0x000fca0000fe0486 */
[----:B------:R3:W-:Y:S01]  /*15070*/  LDGSTS.E.BYPASS.LTC128B.128.ZFILL [R251+0x13100], [R8.64], P3 ;  /* 0x1310000008fb7fae */ /* 0x0007e20009941d46 */
[----:B--2---:R-:W-:-:S04]  /*15080*/  LOP3.LUT R2, R6, 0xf, RZ, 0xc0, !PT ;  /* 0x0000000f06027812 */ /* 0x004fc800078ec0ff */
[----:B------:R-:W-:Y:S01]  /*15090*/  IADD3 R2, P1, P0, R2, R0, R143 ;  /* 0x0000000002027210 */ /* 0x000fe2000783e08f */
[----:B------:R-:W-:-:S03]  /*150a0*/  IMAD.MOV.U32 R0, RZ, RZ, R5 ;  /* 0x000000ffff007224 */ /* 0x000fc600078e0005 */
[----:B------:R-:W-:-:S05]  /*150b0*/  IADD3.X R3, RZ, R4, R135, P1, P0 ;  /* 0x00000004ff037210 */ /* 0x000fca0000fe0487 */
[----:B------:R2:W-:Y:S02]  /*150c0*/  LDGSTS.E.BYPASS.LTC128B.128.ZFILL [R251+0x16100], [R2.64], P2 ;  /* 0x1610000002fb7fae */ /* 0x0005e40009141d46 */
[----:B--2---:R-:W-:Y:S02]  /*150d0*/  IMAD.MOV.U32 R2, RZ, RZ, 0x2 ;  /* 0x00000002ff027424 */ /* 0x004fe400078e00ff */
[----:B------:R-:W-:-:S03]  /*150e0*/  IMAD.MOV.U32 R3, RZ, RZ, 0x181f ;  /* 0x0000181fff037424 */ /* 0x000fc600078e00ff */
[----:B------:R2:W-:Y:S02]  /*150f0*/  STL [R1+0x10], R2 ;  /* 0x0000100201007387 */ /* 0x0005e40000100800 */
[----:B--2---:R-:W-:Y:S02]  /*15100*/  MOV R2, 0x15120 ;  /* 0x0001512000027802 */ /* 0x004fe40000000f00 */
[----:B-1-3--:R-:W-:Y:S05]  /*15110*/  CALL.REL.NOINC `($__internal_44_$__cuda_sm70_shflsync_idx_p) ;  /* 0x0000248000007944 */ /* 0x00afea0003c00000 */
[----:B------:R-:W-:Y:S01]  /*15120*/  MOV R2, 0x2 ;  /* 0x0000000200027802 */ /* 0x000fe20000000f00 */
[----:B-----5:R-:W-:Y:S01]  /*15130*/  IMAD.MOV.U32 R4, RZ, RZ, R0 ;  /* 0x000000ffff047224 */ /* 0x020fe200078e0000 */
[----:B------:R-:W-:Y:S01]  /*15140*/  MOV R3, 0x181f ;  /* 0x0000181f00037802 */ /* 0x000fe20000000f00 */
[----:B------:R-:W-:Y:S02]  /*15150*/  IMAD.MOV.U32 R0, RZ, RZ, R22 ;  /* 0x000000ffff007224 */ /* 0x000fe400078e0016 */
[----:B------:R2:W-:Y:S02]  /*15160*/  STL [R1+0x10], R2 ;  /* 0x0000100201007387 */ /* 0x0005e40000100800 */
[----:B--2---:R-:W-:Y:S02]  /*15170*/  MOV R2, 0x15190 ;  /* 0x0001519000027802 */ /* 0x004fe40000000f00 */
[----:B-1----:R-:W-:Y:S05]  /*15180*/  CALL.REL.NOINC `($__internal_44_$__cuda_sm70_shflsync_idx_p) ;  /* 0x0000241000007944 */ /* 0x002fea0003c00000 */
[----:B-1---5:R-:W-:Y:S05]  /*15190*/  BRA `(.L_x_2739) ;  /* 0xfffefbd000007947 */ /* 0x022fea000383ffff */
.L_x_2696:
[----:B------:R1:W-:Y:S01]  /*151a0*/  STL [R1+0x10], RZ ;  /* 0x000010ff01007387 */ /* 0x0003e20000100800 */
[----:B------:R-:W-:Y:S01]  /*151b0*/  IMAD.MOV.U32 R0, RZ, RZ, R4 ;  /* 0x000000ffff007224 */ /* 0x000fe200078e0004 */
[----:B------:R-:W-:-:S02]  /*151c0*/  MOV R3, 0x1c1f ;  /* 0x00001c1f00037802 */ /* 0x000fc40000000f00 */
[----:B------:R-:W-:Y:S02]  /*151d0*/  MOV R2, 0x151f0 ;  /* 0x000151f000027802 */ /* 0x000fe40000000f00 */
[----:B-1----:R-:W-:Y:S05]  /*151e0*/  CALL.REL.NOINC `($__internal_44_$__cuda_sm70_shflsync_idx_p) ;  /* 0x000023b000007944 */ /* 0x002fea0003c00000 */
[----:B-1---5:R-:W-:Y:S05]  /*151f0*/  BRA `(.L_x_2740) ;  /* 0xfffefe3000007947 */ /* 0x022fea000383ffff */
.L_x_2697:
[----:B------:R-:W-:Y:S01]  /*15200*/  MOV R2, 0x1 ;  /* 0x0000000100027802 */ /* 0x000fe20000000f00 */
[----:B------:R-:W-:Y:S02]  /*15210*/  IMAD.MOV.U32 R0, RZ, RZ, R4 ;  /* 0x000000ffff007224 */ /* 0x000fe400078e0004 */
[----:B------:R-:W-:Y:S02]  /*15220*/  IMAD.MOV.U32 R3, RZ, RZ, 0x1c1f ;  /* 0x00001c1fff037424 */ /* 0x000fe400078e00ff */
[----:B------:R2:W-:Y:S02]  /*15230*/  STL [R1+0x10], R2 ;  /* 0x0000100201007387 */ /* 0x0005e40000100800 */
[----:B--2---:R-:W-:Y:S02]  /*15240*/  MOV R2, 0x15260 ;  /* 0x0001526000027802 */ /* 0x004fe40000000f00 */
[----:B-1----:R-:W-:Y:S05]  /*15250*/  CALL.REL.NOINC `($__internal_44_$__cuda_sm70_shflsync_idx_p) ;  /* 0x0000234000007944 */ /* 0x002fea0003c00000 */
[----:B-----5:R-:W-:Y:S01]  /*15260*/  IMAD.IADD R0, R5, 0x1, R0 ;  /* 0x0000000105007824 */ /* 0x020fe200078e0200 */
[----:B------:R-:W-:Y:S02]  /*15270*/  FMNMX.FTZ R133, R7, R8, !PT ;  /* 0x0000000807857209 */ /* 0x000fe40007810000 */
[----:B------:R-:W-:-:S02]  /*15280*/  MOV R2, 0x158a0 ;  /* 0x000158a000027802 */ /* 0x000fc40000000f00 */
[----:B------:R-:W-:Y:S01]  /*15290*/  IMNMX R6, R6, R0, PT ;  /* 0x0000000006067217 */ /* 0x000fe20003800200 */
[----:B------:R-:W-:Y:S01]  /*152a0*/  IMAD.MOV.U32 R0, RZ, RZ, 0x2 ;  /* 0x00000002ff007424 */ /* 0x000fe200078e00ff */
[----:B------:R-:W-:Y:S02]  /*152b0*/  FMNMX.FTZ R133, R12, R133, !PT ;  /* 0x000000850c857209 */ /* 0x000fe40007810000 */
[C---:B------:R-:W-:Y:S02]  /*152c0*/  ISETP.GT.AND P1, PT, R6.reuse, RZ, PT ;  /* 0x000000ff0600720c */ /* 0x040fe40003f24270 */
[C---:B------:R-:W-:Y:S02]  /*152d0*/  ISETP.GT.AND P0, PT, R6.reuse, 0x1, PT ;  /* 0x000000010600780c */ /* 0x040fe40003f04270 */
[----:B------:R-:W-:Y:S02]  /*152e0*/  ISETP.GT.AND P2, PT, R6, 0x8, PT ;  /* 0x000000080600780c */ /* 0x000fe40003f44270 */
[----:B------:R-:W-:-:S02]  /*152f0*/  FSEL R4, R82, -INF , P1 ;  /* 0xff80000052047808 */ /* 0x000fc40000800000 */
[----:B------:R-:W-:Y:S02]  /*15300*/  FSEL R5, R83, -INF , P0 ;  /* 0xff80000053057808 */ /* 0x000fe40000000000 */
[----:B------:R-:W-:Y:S02]  /*15310*/  ISETP.GT.AND P0, PT, R6, 0x9, PT ;  /* 0x000000090600780c */ /* 0x000fe40003f04270 */
[----:B------:R-:W-:Y:S02]  /*15320*/  FSEL R11, R74, -INF , P2 ;  /* 0xff8000004a0b7808 */ /* 0x000fe40001000000 */
[----:B------:R-:W-:Y:S02]  /*15330*/  FMNMX.FTZ R24, R4, R5, !PT ;  /* 0x0000000504187209 */ /* 0x000fe40007810000 */
[----:B------:R-:W-:Y:S02]  /*15340*/  FMNMX.FTZ R133, R14, R133, !PT ;  /* 0x000000850e857209 */ /* 0x000fe40007810000 */
[----:B------:R-:W-:-:S02]  /*15350*/  FSEL R10, R75, -INF , P0 ;  /* 0xff8000004b0a7808 */ /* 0x000fc40000000000 */
[C---:B------:R-:W-:Y:S02]  /*15360*/  ISETP.GT.AND P1, PT, R6.reuse, 0x10, PT ;  /* 0x000000100600780c */ /* 0x040fe40003f24270 */
[----:B------:R-:W-:Y:S02]  /*15370*/  FMNMX.FTZ R24, R11, R24, !PT ;  /* 0x000000180b187209 */ /* 0x000fe40007810000 */
[----:B------:R-:W-:Y:S02]  /*15380*/  FMNMX.FTZ R133, R15, R133, !PT ;  /* 0x000000850f857209 */ /* 0x000fe40007810000 */
[----:B------:R-:W-:Y:S02]  /*15390*/  ISETP.GT.AND P0, PT, R6, 0x11, PT ;  /* 0x000000110600780c */ /* 0x000fe40003f04270 */
[----:B------:R-:W-:Y:S02]  /*153a0*/  FSEL R9, R70, -INF , P1 ;  /* 0xff80000046097808 */ /* 0x000fe40000800000 */
[----:B------:R-:W-:-:S02]  /*153b0*/  FMNMX.FTZ R24, R10, R24, !PT ;  /* 0x000000180a187209 */ /* 0x000fc40007810000 */
[----:B------:R-:W-:Y:S02]  /*153c0*/  FMNMX.FTZ R133, R16, R133, !PT ;  /* 0x0000008510857209 */ /* 0x000fe40007810000 */
[----:B------:R-:W-:Y:S02]  /*153d0*/  FSEL R13, R71, -INF , P0 ;  /* 0xff800000470d7808 */ /* 0x000fe40000000000 */
[----:B------:R-:W-:Y:S02]  /*153e0*/  ISETP.GT.AND P1, PT, R6, 0x18, PT ;  /* 0x000000180600780c */ /* 0x000fe40003f24270 */
[----:B------:R-:W-:Y:S02]  /*153f0*/  FMNMX.FTZ R24, R9, R24, !PT ;  /* 0x0000001809187209 */ /* 0x000fe40007810000 */
[----:B------:R-:W-:Y:S02]  /*15400*/  FMNMX.FTZ R133, R18, R133, !PT ;  /* 0x0000008512857209 */ /* 0x000fe40007810000 */
[----:B------:R-:W-:-:S02]  /*15410*/  ISETP.GT.AND P0, PT, R6, 0x19, PT ;  /* 0x000000190600780c */ /* 0x000fc40003f04270 */
[----:B------:R-:W-:Y:S02]  /*15420*/  FSEL R17, R62, -INF , P1 ;  /* 0xff8000003e117808 */ /* 0x000fe40000800000 */
[----:B------:R-:W-:Y:S02]  /*15430*/  FMNMX.FTZ R24, R13, R24, !PT ;  /* 0x000000180d187209 */ /* 0x000fe40007810000 */
[----:B------:R-:W-:Y:S02]  /*15440*/  FMNMX.FTZ R133, R20, R133, !PT ;  /* 0x0000008514857209 */ /* 0x000fe40007810000 */
[----:B------:R-:W-:Y:S02]  /*15450*/  FSEL R19, R63, -INF , P0 ;  /* 0xff8000003f137808 */ /* 0x000fe40000000000 */
[----:B------:R-:W-:Y:S02]  /*15460*/  ISETP.GT.AND P1, PT, R6, 0x20, PT ;  /* 0x000000200600780c */ /* 0x000fe40003f24270 */
[----:B------:R-:W-:-:S02]  /*15470*/  FMNMX.FTZ R24, R17, R24, !PT ;  /* 0x0000001811187209 */ /* 0x000fc40007810000 */
[----:B------:R-:W-:Y:S02]  /*15480*/  FMNMX.FTZ R133, R105, R133, !PT ;  /* 0x0000008569857209 */ /* 0x000fe40007810000 */
        /* <DEDUP_REMOVED lines=13> */
[C---:B------:R-:W-:Y:S02]  /*15560*/  ISETP.GT.AND P1, PT, R6.reuse, 0x30, PT ;  /* 0x000000300600780c */ /* 0x040fe40003f24270 */
        /* <DEDUP_REMOVED lines=47> */
[----:B------:R-:W-:Y:S01]  /*15860*/  FMNMX.FTZ R24, R89, R24, !PT ;  /* 0x0000001859187209 */ /* 0x000fe20007810000 */
[----:B------:R-:W-:-:S03]  /*15870*/  IMAD.MOV.U32 R132, RZ, RZ, R133 ;  /* 0x000000ffff847224 */ /* 0x000fc600078e0085 */
[----:B------:R-:W-:Y:S02]  /*15880*/  FMNMX.FTZ R24, R88, R24, !PT ;  /* 0x0000001858187209 */ /* 0x000fe40007810000 */
[----:B-1----:R-:W-:Y:S05]  /*15890*/  CALL.REL.NOINC `($__internal_43_$__cuda_sm70_shflsync_bfly_p) ;  /* 0x00001ca000007944 */ /* 0x002fea0003c00000 */
[----:B------:R-:W-:Y:S01]  /*158a0*/  FMNMX.FTZ R133, R133, R0, !PT ;  /* 0x0000000085857209 */ /* 0x000fe20007810000 */
[----:B------:R-:W-:Y:S01]  /*158b0*/  IMAD.MOV.U32 R0, RZ, RZ, 0x1 ;  /* 0x00000001ff007424 */ /* 0x000fe200078e00ff */
[----:B------:R-:W-:-:S03]  /*158c0*/  MOV R2, 0x158f0 ;  /* 0x000158f000027802 */ /* 0x000fc60000000f00 */
[----:B------:R-:W-:Y:S02]  /*158d0*/  IMAD.MOV.U32 R132, RZ, RZ, R133 ;  /* 0x000000ffff847224 */ /* 0x000fe400078e0085 */
[----:B------:R-:W-:Y:S05]  /*158e0*/  CALL.REL.NOINC `($__internal_43_$__cuda_sm70_shflsync_bfly_p) ;  /* 0x00001c5000007944 */ /* 0x000fea0003c00000 */
[----:B------:R-:W-:Y:S01]  /*158f0*/  FMNMX.FTZ R133, R133, R0, !PT ;  /* 0x0000000085857209 */ /* 0x000fe20007810000 */
[----:B------:R-:W-:Y:S01]  /*15900*/  IMAD.MOV.U32 R132, RZ, RZ, R24 ;  /* 0x000000ffff847224 */ /* 0x000fe200078e0018 */
[----:B------:R-:W-:Y:S01]  /*15910*/  MOV R2, 0x15940 ;  /* 0x0001594000027802 */ /* 0x000fe20000000f00 */
[----:B------:R-:W-:Y:S02]  /*15920*/  IMAD.MOV.U32 R0, RZ, RZ, 0x2 ;  /* 0x00000002ff007424 */ /* 0x000fe400078e00ff */
[----:B------:R-:W-:Y:S05]  /*15930*/  CALL.REL.NOINC `($__internal_43_$__cuda_sm70_shflsync_bfly_p) ;  /* 0x00001c0000007944 */ /* 0x000fea0003c00000 */
[----:B------:R-:W-:Y:S01]  /*15940*/  FMNMX.FTZ R24, R24, R0, !PT ;  /* 0x0000000018187209 */ /* 0x000fe20007810000 */
[----:B------:R-:W-:Y:S01]  /*15950*/  IMAD.MOV.U32 R0, RZ, RZ, 0x1 ;  /* 0x00000001ff007424 */ /* 0x000fe200078e00ff */
[----:B------:R-:W-:-:S03]  /*15960*/  MOV R2, 0x15990 ;  /* 0x0001599000027802 */ /* 0x000fc60000000f00 */
[----:B------:R-:W-:Y:S02]  /*15970*/  IMAD.MOV.U32 R132, RZ, RZ, R24 ;  /* 0x000000ffff847224 */ /* 0x000fe400078e0018 */
[----:B------:R-:W-:Y:S05]  /*15980*/  CALL.REL.NOINC `($__internal_43_$__cuda_sm70_shflsync_bfly_p) ;  /* 0x00001bb000007944 */ /* 0x000fea0003c00000 */
[----:B------:R-:W-:Y:S01]  /*15990*/  MOV R3, R0 ;  /* 0x0000000000037202 */ /* 0x000fe20000000f00 */
[----:B------:R-:W-:Y:S05]  /*159a0*/  BRA `(.L_x_2741) ;  /* 0xffff003000007947 */ /* 0x000fea000383ffff */
.L_x_2701:
[----:B------:R-:W-:Y:S01]  /*159b0*/  MOV R3, 0x181f ;  /* 0x0000181f00037802 */ /* 0x000fe20000000f00 */
[----:B------:R1:W-:Y:S01]  /*159c0*/  STL [R1+0x10], RZ ;  /* 0x000010ff01007387 */ /* 0x0003e20000100800 */
[----:B------:R-:W-:Y:S01]  /*159d0*/  MOV R2, 0x15a00 ;  /* 0x00015a0000027802 */ /* 0x000fe20000000f00 */
[----:B------:R-:W-:Y:S02]  /*159e0*/  IMAD.MOV.U32 R0, RZ, RZ, R5 ;  /* 0x000000ffff007224 */ /* 0x000fe400078e0005 */
[----:B-1----:R-:W-:Y:S05]  /*159f0*/  CALL.REL.NOINC `($__internal_44_$__cuda_sm70_shflsync_idx_p) ;  /* 0x00001ba000007944 */ /* 0x002fea0003c00000 */
[----:B-----5:R-:W-:Y:S01]  /*15a00*/  MOV R4, R0 ;  /* 0x0000000000047202 */ /* 0x020fe20000000f00 */
[----:B-1----:R-:W-:-:S05]  /*15a10*/  BRA `(.L_x_2742) ;  /* 0xffff25f000007947 */ /* 0x002fca000383ffff */
.L_x_2702:
[----:B------:R-:W-:Y:S01]  /*15a20*/  MOV R3, 0x181f ;  /* 0x0000181f00037802 */ /* 0x000fe20000000f00 */
[----:B------:R3:W-:Y:S01]  /*15a30*/  STL [R1+0x10], RZ ;  /* 0x000010ff01007387 */ /* 0x0007e20000100800 */
[----:B------:R-:W-:Y:S01]  /*15a40*/  MOV R2, 0x15a70 ;  /* 0x00015a7000027802 */ /* 0x000fe20000000f00 */
[----:B------:R-:W-:Y:S02]  /*15a50*/  IMAD.MOV.U32 R0, RZ, RZ, R6 ;  /* 0x000000ffff007224 */ /* 0x000fe400078e0006 */
[----:B-123--:R-:W-:Y:S05]  /*15a60*/  CALL.REL.NOINC `($__internal_44_$__cuda_sm70_shflsync_idx_p) ;  /* 0x00001b3000007944 */ /* 0x00efea0003c00000 */
[----:B------:R-:W2:Y:S01]  /*15a70*/  LDL R3, [R1] ;  /* 0x0000000001037983 */ /* 0x000ea20000100800 */
[----:B------:R-:W-:Y:S03]  /*15a80*/  IADD3 R20, P0, R0, R29, RZ ;  /* 0x0000001d00147210 */ /* 0x000fe60007f1e0ff */
[----:B------:R-:W3:Y:S02]  /*15a90*/  LDL R2, [R1+0x20] ;  /* 0x0000200001027983 */ /* 0x000ee40000100800 */
[----:B-----5:R-:W-:Y:S02]  /*15aa0*/  IMAD.X R21, R4, 0x1, R7, P0 ;  /* 0x0000000104157824 */ /* 0x020fe400000e0607 */
[----:B------:R-:W4:Y:S04]  /*15ab0*/  LDL R22, [R1+0x1c] ;  /* 0x00001c0001167983 */ /* 0x000f280000100800 */
[----:B------:R-:W4:Y:S01]  /*15ac0*/  LDL R15, [R1+0x18] ;  /* 0x00001800010f7983 */ /* 0x000f220000100800 */
[----:B--2---:R-:W-:Y:S02]  /*15ad0*/  ISETP.GE.AND P3, PT, R3, c[0x0][0x1d4], PT ;  /* 0x0000750003007a0c */ /* 0x004fe40003f66270 */
[----:B---3--:R-:W-:Y:S02]  /*15ae0*/  ISETP.GE.AND P2, PT, R2, c[0x0][0x1d4], PT ;  /* 0x0000750002007a0c */ /* 0x008fe40003f46270 */
[----:B------:R-:W-:Y:S02]  /*15af0*/  IADD3 R2, P0, R0, R30, RZ ;  /* 0x0000001e00027210 */ /* 0x000fe40007f1e0ff */
[----:B----4-:R-:W-:Y:S02]  /*15b00*/  ISETP.GE.AND P1, PT, R22, c[0x0][0x1d4], PT ;  /* 0x0000750016007a0c */ /* 0x010fe40003f26270 */
[----:B------:R-:W-:Y:S01]  /*15b10*/  SEL R28, RZ, 0x10, P2 ;  /* 0x00000010ff1c7807 */ /* 0x000fe20001000000 */
[----:B------:R-:W-:Y:S01]  /*15b20*/  IMAD.X R3, R4, 0x1, R12, P0 ;  /* 0x0000000104037824 */ /* 0x000fe200000e060c */
[----:B------:R-:W-:Y:S03]  /*15b30*/  SEL R23, RZ, 0x10, P1 ;  /* 0x00000010ff177807 */ /* 0x000fe60000800000 */
        /* <DEDUP_REMOVED lines=8> */
[----:B---3--:R-:W-:Y:S01]  /*15bc0*/  IADD3 R2, P0, R0, R36, RZ ;  /* 0x0000002400027210 */ /* 0x008fe20007f1e0ff */
[----:B------:R-:W-:Y:S04]  /*15bd0*/  IMAD.MOV.U32 R0, RZ, RZ, R5 ;  /* 0x000000ffff007224 */ /* 0x000fe800078e0005 */
[----:B------:R-:W-:Y:S01]  /*15be0*/  IMAD.X R3, R4, 0x1, R14, P0 ;  /* 0x0000000104037824 */ /* 0x000fe200000e060e */
[----:B------:R-:W-:Y:S02]  /*15bf0*/  ISETP.GE.AND P0, PT, R15, c[0x0][0x1d4], PT ;  /* 0x000075000f007a0c */ /* 0x000fe40003f06270 */
[----:B------:R-:W-:Y:S02]  /*15c00*/  SEL R15, RZ, 0x10, P3 ;  /* 0x00000010ff0f7807 */ /* 0x000fe40001800000 */
[----:B------:R-:W-:Y:S09]  /*15c10*/  SEL R22, RZ, 0x10, P0 ;  /* 0x00000010ff167807 */ /* 0x000ff20000000000 */
[----:B------:R3:W-:Y:S02]  /*15c20*/  LDGSTS.E.BYPASS.LTC128B.128 [R251+0x9100], [R2.64], !P0 ;  /* 0x0910000002fb7fae */ /* 0x0007e4000c101d46 */
[----:B---3--:R-:W-:Y:S02]  /*15c30*/  IMAD.MOV.U32 R2, RZ, RZ, 0x1 ;  /* 0x00000001ff027424 */ /* 0x008fe400078e00ff */
[----:B------:R-:W-:Y:S03]  /*15c40*/  IMAD.MOV.U32 R3, RZ, RZ, 0x181f ;  /* 0x0000181fff037424 */ /* 0x000fe600078e00ff */
        /* <DEDUP_REMOVED lines=11> */
[----:B------:R-:W-:Y:S02]  /*15d00*/  ISETP.NE.U32.AND P2, PT, R15, RZ, PT ;  /* 0x000000ff0f00720c */ /* 0x000fe40003f45070 */
[----:B------:R-:W-:Y:S04]  /*15d10*/  LOP3.LUT R2, R2, 0xf, RZ, 0xc0, !PT ;  /* 0x0000000f02027812 */ /* 0x000fe800078ec0ff */
[----:B------:R-:W-:Y:S04]  /*15d20*/  IADD3 R2, P1, P0, R2, R0, R29 ;  /* 0x0000000002027210 */ /* 0x000fe8000783e01d */
[----:B-----5:R-:W-:Y:S05]  /*15d30*/  IADD3.X R3, RZ, R4, R7, P1, P0 ;  /* 0x00000004ff037210 */ /* 0x020fea0000fe0407 */
[----:B------:R-:W-:Y:S01]  /*15d40*/  @!PT LDS RZ, [RZ] ;  /* 0x00000000fffff984 */ /* 0x000fe20000000800 */
[----:B------:R-:W-:Y:S01]  /*15d50*/  @!PT LDS RZ, [RZ] ;  /* 0x00000000fffff984 */ /* 0x000fe20000000800 */
[----:B------:R-:W-:Y:S01]  /*15d60*/  @!PT LDS RZ, [RZ] ;  /* 0x00000000fffff984 */ /* 0x000fe20000000800 */
[----:B------:R2:W-:Y:S01]  /*15d70*/  LDGSTS.E.BYPASS.LTC128B.128.ZFILL [R251+0x1100], [R2.64], P2 ;  /* 0x0110000002fb7fae */ /* 0x0005e20009141d46 */
[C---:B------:R-:W-:Y:S02]  /*15d80*/  ISETP.NE.U32.AND P2, PT, R28.reuse, RZ, PT ;  /* 0x000000ff1c00720c */ /* 0x040fe40003f45070 */
[----:B--2---:R-:W-:Y:S04]  /*15d90*/  IADD3 R2, -R28, 0x10, RZ ;  /* 0x000000101c027810 */ /* 0x004fe80007ffe1ff */
[----:B------:R-:W-:Y:S04]  /*15da0*/  LOP3.LUT R2, R2, 0xf, RZ, 0xc0, !PT ;  /* 0x0000000f02027812 */ /* 0x000fe800078ec0ff */
[----:B------:R-:W-:Y:S04]  /*15db0*/  IADD3 R2, P1, P0, R2, R0, R30 ;  /* 0x0000000002027210 */ /* 0x000fe8000783e01e */
[----:B------:R-:W-:Y:S05]  /*15dc0*/  IADD3.X R3, RZ, R4, R12, P1, P0 ;  /* 0x00000004ff037210 */ /* 0x000fea0000fe040c */
        /* <DEDUP_REMOVED lines=10> */
[----:B------:R-:W-:Y:S01]  /*15e70*/  IADD3 R2, P1, P0, R2, R0, R36 ;  /* 0x0000000002027210 */ /* 0x000fe2000783e024 */
[----:B------:R-:W-:Y:S03]  /*15e80*/  IMAD.MOV.U32 R0, RZ, RZ, R5 ;  /* 0x000000ffff007224 */ /* 0x000fe600078e0005 */
[----:B------:R-:W-:Y:S05]  /*15e90*/  IADD3.X R3, RZ, R4, R14, P1, P0 ;  /* 0x00000004ff037210 */ /* 0x000fea0000fe040e */
[----:B------:R2:W-:Y:S02]  /*15ea0*/  LDGSTS.E.BYPASS.LTC128B.128.ZFILL [R251+0xa100], [R2.64], P2 ;  /* 0x0a10000002fb7fae */ /* 0x0005e40009141d46 */
[----:B--2---:R-:W-:Y:S02]  /*15eb0*/  IMAD.MOV.U32 R2, RZ, RZ, 0x2 ;  /* 0x00000002ff027424 */ /* 0x004fe400078e00ff */
[----:B------:R-:W-:Y:S03]  /*15ec0*/  IMAD.MOV.U32 R3, RZ, RZ, 0x181f ;  /* 0x0000181fff037424 */ /* 0x000fe600078e00ff */
[----:B------:R2:W-:Y:S02]  /*15ed0*/  STL [R1+0x10], R2 ;  /* 0x0000100201007387 */ /* 0x0005e40000100800 */
[----:B--2---:R-:W-:Y:S02]  /*15ee0*/  MOV R2, 0x15f00 ;  /* 0x00015f0000027802 */ /* 0x004fe40000000f00 */
[----:B-1----:R-:W-:Y:S05]  /*15ef0*/  CALL.REL.NOINC `($__internal_44_$__cuda_sm70_shflsync_idx_p) ;  /* 0x000016a000007944 */ /* 0x002fea0003c00000 */
[----:B------:R-:W-:Y:S01]  /*15f00*/  MOV R2, 0x2 ;  /* 0x0000000200027802 */ /* 0x000fe20000000f00 */
[----:B-----5:R-:W-:Y:S01]  /*15f10*/  IMAD.MOV.U32 R4, RZ, RZ, R0 ;  /* 0x000000ffff047224 */ /* 0x020fe200078e0000 */
[----:B------:R-:W-:Y:S01]  /*15f20*/  MOV R3, 0x181f ;  /* 0x0000181f00037802 */ /* 0x000fe20000000f00 */
[----:B------:R-:W-:Y:S02]  /*15f30*/  IMAD.MOV.U32 R0, RZ, RZ, R6 ;  /* 0x000000ffff007224 */ /* 0x000fe400078e0006 */
[----:B------:R2:W-:Y:S02]  /*15f40*/  STL [R1+0x10], R2 ;  /* 0x0000100201007387 */ /* 0x0005e40000100800 */
[----:B--2---:R-:W-:Y:S02]  /*15f50*/  MOV R2, 0x15f70 ;  /* 0x00015f7000027802 */ /* 0x004fe40000000f00 */
[----:B-1----:R-:W-:Y:S05]  /*15f60*/  CALL.REL.NOINC `($__internal_44_$__cuda_sm70_shflsync_idx_p) ;  /* 0x0000163000007944 */ /* 0x002fea0003c00000 */
[----:B-1---5:R-:W-:-:S05]  /*15f70*/  BRA `(.L_x_2743) ;  /* 0xffff233000007947 */ /* 0x022fca000383ffff */
.L_x_2705:
[----:B------:R-:W-:Y:S01]  /*15f80*/  MOV R3, 0x181f ;  /* 0x0000181f00037802 */ /* 0x000fe20000000f00 */
[----:B------:R2:W-:Y:S01]  /*15f90*/  STL [R1+0x10], RZ ;  /* 0x000010ff01007387 */ /* 0x0005e20000100800 */
[----:B------:R-:W-:Y:S01]  /*15fa0*/  MOV R2, 0x15fd0 ;  /* 0x00015fd000027802 */ /* 0x000fe20000000f00 */
[----:B------:R-:W-:Y:S02]  /*15fb0*/  IMAD.MOV.U32 R0, RZ, RZ, R133 ;  /* 0x000000ffff007224 */ /* 0x000fe400078e0085 */
[----:B-12---:R-:W-:Y:S05]  /*15fc0*/  CALL.REL.NOINC `($__internal_44_$__cuda_sm70_shflsync_idx_p) ;  /* 0x000015d000007944 */ /* 0x006fea0003c00000 */
[----:B------:R-:W-:Y:S01]  /*15fd0*/  MOV R132, R0 ;  /* 0x0000000000847202 */ /* 0x000fe20000000f00 */
[----:B-1---5:R-:W-:-:S05]  /*15fe0*/  BRA `(.L_x_2744) ;  /* 0xffff3b2000007947 */ /* 0x022fca000383ffff */
.L_x_2706:
[----:B------:R-:W-:Y:S01]  /*15ff0*/  MOV R3, 0x181f ;  /* 0x0000181f00037802 */ /* 0x000fe20000000f00 */
[----:B------:R4:W-:Y:S01]  /*16000*/  STL [R1+0x10], RZ ;  /* 0x000010ff01007387 */ /* 0x0009e20000100800 */
[----:B------:R-:W-:Y:S01]  /*16010*/  MOV R2, 0x16040 ;  /* 0x0001604000027802 */ /* 0x000fe20000000f00 */
[----:B------:R-:W-:Y:S02]  /*16020*/  IMAD.MOV.U32 R0, RZ, RZ, R184 ;  /* 0x000000ffff007224 */ /* 0x000fe400078e00b8 */
[----:B-1234-:R-:W-:Y:S05]  /*16030*/  CALL.REL.NOINC `($__internal_44_$__cuda_sm70_shflsync_idx_p) ;  /* 0x0000156000007944 */ /* 0x01efea0003c00000 */
[----:B------:R-:W2:Y:S01]  /*16040*/  LDL R3, [R1] ;  /* 0x0000000001037983 */ /* 0x000ea20000100800 */
[----:B------:R-:W-:Y:S03]  /*16050*/  IADD3 R190, P0, R0, R195, RZ ;  /* 0x000000c300be7210 */ /* 0x000fe60007f1e0ff */
[----:B------:R-:W3:Y:S02]  /*16060*/  LDL R2, [R1+0x20] ;  /* 0x0000200001027983 */ /* 0x000ee40000100800 */
[----:B------:R-:W-:Y:S02]  /*16070*/  IMAD.X R191, R132, 0x1, R185, P0 ;  /* 0x0000000184bf7824 */ /* 0x000fe400000e06b9 */
        /* <DEDUP_REMOVED lines=28> */
[----:B-12--5:R-:W-:Y:S05]  /*16240*/  CALL.REL.NOINC `($__internal_44_$__cuda_sm70_shflsync_idx_p) ;  /* 0x0000135000007944 */ /* 0x026fea0003c00000 */
[----:B------:R-:W-:Y:S01]  /*16250*/  MOV R2, 0x1 ;  /* 0x0000000100027802 */ /* 0x000fe20000000f00 */
[----:B------:R-:W-:Y:S01]  /*16260*/  IMAD.MOV.U32 R132, RZ, RZ, R0 ;  /* 0x000000ffff847224 */ /* 0x000fe200078e0000 */
[----:B------:R-:W-:Y:S01]  /*16270*/  MOV R3, 0x181f ;  /* 0x0000181f00037802 */ /* 0x000fe20000000f00 */
[----:B------:R-:W-:Y:S02]  /*16280*/  IMAD.MOV.U32 R0, RZ, RZ, R184 ;  /* 0x000000ffff007224 */ /* 0x000fe400078e00b8 */
[----:B------:R2:W-:Y:S02]  /*16290*/  STL [R1+0x10], R2 ;  /* 0x0000100201007387 */ /* 0x0005e40000100800 */
[----:B--2---:R-:W-:Y:S02]  /*162a0*/  MOV R2, 0x162c0 ;  /* 0x000162c000027802 */ /* 0x004fe40000000f00 */
[----:B-1---5:R-:W-:Y:S05]  /*162b0*/  CALL.REL.NOINC `($__internal_44_$__cuda_sm70_shflsync_idx_p) ;  /* 0x000012e000007944 */ /* 0x022fea0003c00000 */
[C---:B------:R-:W-:Y:S02]  /*162c0*/  IADD3 R2, -R189.reuse, 0x10, RZ ;  /* 0x00000010bd027810 */ /* 0x040fe40007ffe1ff */
        /* <DEDUP_REMOVED lines=31> */
[----:B-1---5:R-:W-:Y:S05]  /*164c0*/  CALL.REL.NOINC `($__internal_44_$__cuda_sm70_shflsync_idx_p) ;  /* 0x000010d000007944 */ /* 0x022fea0003c00000 */
[----:B------:R-:W-:Y:S01]  /*164d0*/  MOV R2, 0x2 ;  /* 0x0000000200027802 */ /* 0x000fe20000000f00 */
[----:B------:R-:W-:Y:S01]  /*164e0*/  IMAD.MOV.U32 R132, RZ, RZ, R0 ;  /* 0x000000ffff847224 */ /* 0x000fe200078e0000 */
[----:B------:R-:W-:Y:S01]  /*164f0*/  MOV R3, 0x181f ;  /* 0x0000181f00037802 */ /* 0x000fe20000000f00 */
[----:B------:R-:W-:Y:S02]  /*16500*/  IMAD.MOV.U32 R0, RZ, RZ, R184 ;  /* 0x000000ffff007224 */ /* 0x000fe400078e00b8 */
[----:B------:R2:W-:Y:S02]  /*16510*/  STL [R1+0x10], R2 ;  /* 0x0000100201007387 */ /* 0x0005e40000100800 */
[----:B--2---:R-:W-:Y:S02]  /*16520*/  MOV R2, 0x16540 ;  /* 0x0001654000027802 */ /* 0x004fe40000000f00 */
[----:B-1---5:R-:W-:Y:S05]  /*16530*/  CALL.REL.NOINC `($__internal_44_$__cuda_sm70_shflsync_idx_p) ;  /* 0x0000106000007944 */ /* 0x022fea0003c00000 */
[----:B-1---5:R-:W-:-:S05]  /*16540*/  BRA `(.L_x_2745) ;  /* 0xffff386000007947 */ /* 0x022fca000383ffff */
.L_x_2707:
[----:B------:R-:W-:Y:S01]  /*16550*/  MOV R3, 0x1c1f ;  /* 0x00001c1f00037802 */ /* 0x000fe20000000f00 */
[----:B------:R1:W-:Y:S01]  /*16560*/  STL [R1+0x10], RZ ;  /* 0x000010ff01007387 */ /* 0x0003e20000100800 */
[----:B------:R-:W-:Y:S01]  /*16570*/  MOV R2, 0x165a0 ;  /* 0x000165a000027802 */ /* 0x000fe20000000f00 */
[----:B------:R-:W-:Y:S02]  /*16580*/  IMAD.MOV.U32 R0, RZ, RZ, R132 ;  /* 0x000000ffff007224 */ /* 0x000fe400078e0084 */
[----:B-1----:R-:W-:Y:S05]  /*16590*/  CALL.REL.NOINC `($__internal_44_$__cuda_sm70_shflsync_idx_p) ;  /* 0x0000100000007944 */ /* 0x002fea0003c00000 */
[----:B-1---5:R-:W-:-:S05]  /*165a0*/  BRA `(.L_x_2746) ;  /* 0xffff3ac000007947 */ /* 0x022fca000383ffff */
.L_x_2708:
[----:B------:R-:W-:Y:S01]  /*165b0*/  MOV R2, 0x1 ;  /* 0x0000000100027802 */ /* 0x000fe20000000f00 */
[----:B------:R-:W-:Y:S02]  /*165c0*/  IMAD.MOV.U32 R0, RZ, RZ, R132 ;  /* 0x000000ffff007224 */ /* 0x000fe400078e0084 */
[----:B------:R-:W-:Y:S02]  /*165d0*/  IMAD.MOV.U32 R3, RZ, RZ, 0x1c1f ;  /* 0x00001c1fff037424 */ /* 0x000fe400078e00ff */
[----:B------:R2:W-:Y:S02]  /*165e0*/  STL [R1+0x10], R2 ;  /* 0x0000100201007387 */ /* 0x0005e40000100800 */
[----:B--2---:R-:W-:Y:S02]  /*165f0*/  MOV R2, 0x16610 ;  /* 0x0001661000027802 */ /* 0x004fe40000000f00 */
[----:B-1----:R-:W-:Y:S05]  /*16600*/  CALL.REL.NOINC `($__internal_44_$__cuda_sm70_shflsync_idx_p) ;  /* 0x00000f9000007944 */ /* 0x002fea0003c00000 */
        /* <DEDUP_REMOVED lines=99> */
[----:B-1----:R-:W-:Y:S05]  /*16c40*/  CALL.REL.NOINC `($__internal_43_$__cuda_sm70_shflsync_bfly_p) ;  /* 0x000008f000007944 */ /* 0x002fea0003c00000 */
[----:B------:R-:W-:Y:S01]  /*16c50*/  FMNMX.FTZ R132, R132, R0, !PT ;  /* 0x0000000084847209 */ /* 0x000fe20007810000 */
[----:B------:R-:W-:Y:S01]  /*16c60*/  IMAD.MOV.U32 R0, RZ, RZ, 0x1 ;  /* 0x00000001ff007424 */ /* 0x000fe200078e00ff */
[----:B------:R-:W-:Y:S02]  /*16c70*/  MOV R2, 0x16c90 ;  /* 0x00016c9000027802 */ /* 0x000fe40000000f00 */
        /* <DEDUP_REMOVED lines=8> */
[----:B------:R-:W-:Y:S02]  /*16d00*/  MOV R2, 0x16d20 ;  /* 0x00016d2000027802 */ /* 0x000fe40000000f00 */
[----:B------:R-:W-:Y:S05]  /*16d10*/  CALL.REL.NOINC `($__internal_43_$__cuda_sm70_shflsync_bfly_p) ;  /* 0x0000082000007944 */ /* 0x000fea0003c00000 */
[----:B------:R-:W-:-:S05]  /*16d20*/  BRA `(.L_x_2747) ;  /* 0xffff3cf000007947 */ /* 0x000fca000383ffff */
.L_x_2711:
[----:B-1----:R-:W-:Y:S01]  /*16d30*/  MOV R3, 0x181f ;  /* 0x0000181f00037802 */ /* 0x002fe20000000f00 */
[----:B------:R1:W-:Y:S01]  /*16d40*/  STL [R1+0x10], RZ ;  /* 0x000010ff01007387 */ /* 0x0003e20000100800 */
[----:B------:R-:W-:Y:S01]  /*16d50*/  MOV R2, 0x16d80 ;  /* 0x00016d8000027802 */ /* 0x000fe20000000f00 */
[----:B------:R-:W-:Y:S02]  /*16d60*/  IMAD.MOV.U32 R0, RZ, RZ, R6 ;  /* 0x000000ffff007224 */ /* 0x000fe400078e0006 */
[----:B-1----:R-:W-:Y:S05]  /*16d70*/  CALL.REL.NOINC `($__internal_44_$__cuda_sm70_shflsync_idx_p) ;  /* 0x0000082000007944 */ /* 0x002fea0003c00000 */
[----:B-1---5:R-:W-:-:S05]  /*16d80*/  BRA `(.L_x_2748) ;  /* 0xffff679000007947 */ /* 0x022fca000383ffff */
.L_x_2714:
[----:B------:R-:W-:Y:S01]  /*16d90*/  MOV R3, 0x181f ;  /* 0x0000181f00037802 */ /* 0x000fe20000000f00 */
[----:B------:R1:W-:Y:S01]  /*16da0*/  STL [R1+0x10], RZ ;  /* 0x000010ff01007387 */ /* 0x0003e20000100800 */
[----:B------:R-:W-:Y:S01]  /*16db0*/  MOV R2, 0x16de0 ;  /* 0x00016de000027802 */ /* 0x000fe20000000f00 */
[----:B------:R-:W-:Y:S02]  /*16dc0*/  IMAD.MOV.U32 R0, RZ, RZ, R133 ;  /* 0x000000ffff007224 */ /* 0x000fe400078e0085 */
[----:B-1----:R-:W-:Y:S05]  /*16dd0*/  CALL.REL.NOINC `($__internal_44_$__cuda_sm70_shflsync_idx_p) ;  /* 0x000007c000007944 */ /* 0x002fea0003c00000 */
[----:B------:R-:W-:Y:S01]  /*16de0*/  MOV R132, R0 ;  /* 0x0000000000847202 */ /* 0x000fe20000000f00 */
[----:B-1---5:R-:W-:-:S05]  /*16df0*/  BRA `(.L_x_2749) ;  /* 0xffff81c000007947 */ /* 0x022fca000383ffff */
.L_x_2715:
[----:B------:R-:W-:Y:S01]  /*16e00*/  MOV R3, 0x181f ;  /* 0x0000181f00037802 */ /* 0x000fe20000000f00 */
[----:B------:R3:W-:Y:S01]  /*16e10*/  STL [R1+0x10], RZ ;  /* 0x000010ff01007387 */ /* 0x0007e20000100800 */
[----:B------:R-:W-:Y:S01]  /*16e20*/  MOV R2, 0x16e50 ;  /* 0x00016e5000027802 */ /* 0x000fe20000000f00 */
[----:B------:R-:W-:Y:S02]  /*16e30*/  IMAD.MOV.U32 R0, RZ, RZ, R184 ;  /* 0x000000ffff007224 */ /* 0x000fe400078e00b8 */
[----:B-123--:R-:W-:Y:S05]  /*16e40*/  CALL.REL.NOINC `($__internal_44_$__cuda_sm70_shflsync_idx_p) ;  /* 0x0000075000007944 */ /* 0x00efea0003c00000 */
[----:B------:R-:W-:Y:S04]  /*16e50*/  IADD3 R2, -R252, 0x10, RZ ;  /* 0x00000010fc027810 */ /* 0x000fe80007ffe1ff */
        /* <DEDUP_REMOVED lines=23> */
[----:B-1-3-5:R-:W-:Y:S05]  /*16fd0*/  CALL.REL.NOINC `($__internal_44_$__cuda_sm70_shflsync_idx_p) ;  /* 0x000005c000007944 */ /* 0x02afea0003c00000 */
[----:B------:R-:W-:Y:S01]  /*16fe0*/  MOV R2, 0x1 ;  /* 0x0000000100027802 */ /* 0x000fe20000000f00 */
[----:B------:R-:W-:Y:S01]  /*16ff0*/  IMAD.MOV.U32 R132, RZ, RZ, R0 ;  /* 0x000000ffff847224 */ /* 0x000fe200078e0000 */
[----:B------:R-:W-:Y:S01]  /*17000*/  MOV R3, 0x181f ;  /* 0x0000181f00037802 */ /* 0x000fe20000000f00 */
[----:B------:R-:W-:Y:S02]  /*17010*/  IMAD.MOV.U32 R0, RZ, RZ, R184 ;  /* 0x000000ffff007224 */ /* 0x000fe400078e00b8 */
[----:B------:R2:W-:Y:S02]  /*17020*/  STL [R1+0x10], R2 ;  /* 0x0000100201007387 */ /* 0x0005e40000100800 */
[----:B--2---:R-:W-:Y:S02]  /*17030*/  MOV R2, 0x17050 ;  /* 0x0001705000027802 */ /* 0x004fe40000000f00 */
[----:B-1---5:R-:W-:Y:S05]  /*17040*/  CALL.REL.NOINC `($__internal_44_$__cuda_sm70_shflsync_idx_p) ;  /* 0x0000055000007944 */ /* 0x022fea0003c00000 */
        /* <DEDUP_REMOVED lines=33> */
.L_x_2716:
[----:B------:R-:W-:Y:S02]  /*17260*/  MOV R0, 0x2 ;  /* 0x0000000200007802 */ /* 0x000fe40000000f00 */
        /* <DEDUP_REMOVED lines=16> */
.L_x_2718:
[----:B------:R1:W5:Y:S01]  /*17370*/  LDL R132, [R1+0x14] ;  /* 0x0000140001847983 */ /* 0x0003620000100800 */
[----:B------:R-:W-:-:S02]  /*17380*/  MOV R0, 0x2 ;  /* 0x0000000200007802 */ /* 0x000fc40000000f00 */
[----:B------:R-:W-:Y:S02]  /*17390*/  MOV R2, 0x173b0 ;  /* 0x000173b000027802 */ /* 0x000fe40000000f00 */
[----:B-1---5:R-:W-:Y:S05]  /*173a0*/  CALL.REL.NOINC `($__internal_43_$__cuda_sm70_shflsync_bfly_p) ;  /* 0x0000019000007944 */ /* 0x022fea0003c00000 */
[----:B------:R-:W-:Y:S01]  /*173b0*/  MOV R4, R0 ;  /* 0x0000000000047202 */ /* 0x000fe20000000f00 */
[----:B------:R-:W-:Y:S05]  /*173c0*/  BRA `(.L_x_2752) ;  /* 0xffffa9e000007947 */ /* 0x000fea000383ffff */
.L_x_2719:
[----:B------:R-:W-:Y:S01]  /*173d0*/  IMAD.MOV.U32 R132, RZ, RZ, R4 ;  /* 0x000000ffff847224 */ /* 0x000fe200078e0004 */
[----:B------:R-:W-:Y:S02]  /*173e0*/  MOV R0, 0x1 ;  /* 0x0000000100007802 */ /* 0x000fe40000000f00 */
[----:B------:R-:W-:Y:S02]  /*173f0*/  MOV R2, 0x17410 ;  /* 0x0001741000027802 */ /* 0x000fe40000000f00 */
[----:B------:R-:W-:Y:S05]  /*17400*/  CALL.REL.NOINC `($__internal_43_$__cuda_sm70_shflsync_bfly_p) ;  /* 0x0000013000007944 */ /* 0x000fea0003c00000 */
[----:B------:R1:W5:Y:S01]  /*17410*/  LDL R132, [R1+0x24] ;  /* 0x0000240001847983 */ /* 0x0003620000100800 */
[----:B------:R-:W-:Y:S01]  /*17420*/  FADD.FTZ R4, R4, R0 ;  /* 0x0000000004047221 */ /* 0x000fe20000010000 */
[----:B------:R-:W-:Y:S02]  /*17430*/  MOV R0, 0x2 ;  /* 0x0000000200007802 */ /* 0x000fe40000000f00 */
[----:B------:R-:W-:Y:S02]  /*17440*/  MOV R2, 0x17460 ;  /* 0x0001746000027802 */ /* 0x000fe40000000f00 */
[----:B-1---5:R-:W-:Y:S05]  /*17450*/  CALL.REL.NOINC `($__internal_43_$__cuda_sm70_shflsync_bfly_p) ;  /* 0x000000e000007944 */ /* 0x022fea0003c00000 */
[----:B------:R-:W2:Y:S02]  /*17460*/  LDL.LU R2, [R1+0x24] ;  /* 0x0000240001027983 */ /* 0x000ea40000300800 */
[----:B--2---:R-:W-:Y:S01]  /*17470*/  FADD.FTZ R5, R2, R0 ;  /* 0x0000000002057221 */ /* 0x004fe20000010000 */
[----:B------:R-:W-:-:S02]  /*17480*/  MOV R0, 0x1 ;  /* 0x0000000100007802 */ /* 0x000fc40000000f00 */
[----:B------:R-:W-:Y:S02]  /*17490*/  MOV R2, 0x174c0 ;  /* 0x000174c000027802 */ /* 0x000fe40000000f00 */
[----:B------:R-:W-:Y:S02]  /*174a0*/  MOV R132, R5 ;  /* 0x0000000500847202 */ /* 0x000fe40000000f00 */
[----:B------:R-:W-:Y:S05]  /*174b0*/  CALL.REL.NOINC `($__internal_43_$__cuda_sm70_shflsync_bfly_p) ;  /* 0x0000008000007944 */ /* 0x000fea0003c00000 */
[----:B------:R-:W-:Y:S01]  /*174c0*/  MOV R3, R0 ;  /* 0x0000000000037202 */ /* 0x000fe20000000f00 */
[----:B------:R-:W-:Y:S05]  /*174d0*/  BRA `(.L_x_2753) ;  /* 0xffffa96000007947 */ /* 0x000fea000383ffff */
.L_x_2729:
[----:B------:R3:W-:Y:S01]  /*174e0*/  STL [R1+0x10], RZ ;  /* 0x000010ff01007387 */ /* 0x0007e20000100800 */
[----:B-1----:R-:W-:Y:S01]  /*174f0*/  IMAD.MOV.U32 R0, RZ, RZ, R14 ;  /* 0x000000ffff007224 */ /* 0x002fe200078e000e */
[----:B----4-:R-:W-:Y:S02]  /*17500*/  MOV R3, 0x1f ;  /* 0x0000001f00037802 */ /* 0x010fe40000000f00 */
[----:B--2---:R-:W-:Y:S02]  /*17510*/  MOV R2, 0x17530 ;  /* 0x0001753000027802 */ /* 0x004fe40000000f00 */
[----:B---3-5:R-:W-:Y:S05]  /*17520*/  CALL.REL.NOINC `($__internal_44_$__cuda_sm70_shflsync_idx_p) ;  /* 0x0000007000007944 */ /* 0x028fea0003c00000 */
[----:B-1---5:R-:W-:Y:S05]  /*17530*/  BRA `(.L_x_2754) ;  /* 0xffffd25000007947 */ /* 0x022fea000383ffff */
        .weak           $__internal_43_$__cuda_sm70_shflsync_bfly_p
        .type           $__internal_43_$__cuda_sm70_shflsync_bfly_p,@function
        .size           $__internal_43_$__cuda_sm70_shflsync_bfly_p,($__internal_44_$__cuda_sm70_shflsync_idx_p - $__internal_43_$__cuda_sm70_shflsync_bfly_p)
$__internal_43_$__cuda_sm70_shflsync_bfly_p:
[----:B------:R-:W-:Y:S02]  /*17540*/  MOV R185, 0xffffffff ;  /* 0xffffffff00b97802 */ /* 0x000fe40000000f00 */
[----:B------:R-:W-:Y:S02]  /*17550*/  MOV R3, 0x1f ;  /* 0x0000001f00037802 */ /* 0x000fe40000000f00 */
[----:B------:R-:W-:Y:S04]  /*17560*/  WARPSYNC R185 ;  /* 0x000000b900007348 */ /* 0x000fe80003800000 */
[----:B------:R1:W2:Y:S02]  /*17570*/  SHFL.BFLY PT, R0, R132, R0, R3 ;  /* 0x0c00000084007389 */ /* 0x0002a400000e0003 */
[----:B-1----:R-:W-:-:S04]  /*17580*/  MOV R3, 0x0 ;  /* 0x0000000000037802 */ /* 0x002fc80000000f00 */
[----:B--2---:R-:W-:Y:S05]  /*17590*/  RET.REL.NODEC R2 `(_ZN7cutlass13device_kernelIN5flash19enable_sm80_to_sm89INS1_16FlashAttnFwdSm80INS1_25CollectiveMainloopFwdSm80ILi8ELi1ELb0EN4cute5tupleIJNS5_1CILi128EEENS7_ILi96EEENS7_ILi256EEEEEELi256ENS_6half_tEfNS_4arch4Sm80ELb1ELb0ELb0ELb0ELb1ELb0ELb1ELb1EEENS1_21CollectiveEpilogueFwdINS6_IJS8_SA_S9_EEENS6_IJNS7_ILi1EEESI_SI_EEESC_SE_Li256ELb0ELb1ELb1ELb0EEENS1_30DynamicPersistentTileSchedulerILi256ELi256ELb1ELb1ELb0EEEEEEEEEvNT_6ParamsE) ;  /* 0xfffe8a6002007950 */ /* 0x004fea0003c3ffff */
        .weak           $__internal_44_$__cuda_sm70_shflsync_idx_p
        .type           $__internal_44_$__cuda_sm70_shflsync_idx_p,@function
        .size           $__internal_44_$__cuda_sm70_shflsync_idx_p,(.L_x_3287 - $__internal_44_$__cuda_sm70_shflsync_idx_p)
$__internal_44_$__cuda_sm70_shflsync_idx_p:
        /* <DEDUP_REMOVED lines=9> */
[----:B--2---:R-:W-:Y:S05]  /*17630*/  RET.REL.NODEC R2 `(_ZN7cutlass13device_kernelIN5flash19enable_sm80_to_sm89INS1_16FlashAttnFwdSm80INS1_25CollectiveMainloopFwdSm80ILi8ELi1ELb0EN4cute5tupleIJNS5_1CILi128EEENS7_ILi96EEENS7_ILi256EEEEEELi256ENS_6half_tEfNS_4arch4Sm80ELb1ELb0ELb0ELb0ELb1ELb0ELb1ELb1EEENS1_21CollectiveEpilogueFwdINS6_IJS8_SA_S9_EEENS6_IJNS7_ILi1EEESI_SI_EEESC_SE_Li256ELb0ELb1ELb1ELb0EEENS1_30DynamicPersistentTileSchedulerILi256ELi256ELb1ELb1ELb0EEEEEEEEEvNT_6ParamsE) ;  /* 0xfffe89c002007950 */ /* 0x004fea0003c3ffff */
.L_x_2755:
        /* <DEDUP_REMOVED lines=12> */
.L_x_3287:


//--------------------- .text._ZN7cutlass13device_kernelIN5flash19enable_sm80_to_sm89INS1_16FlashAttnFwdSm80INS1_25CollectiveMainloopFwdSm80ILi8ELi1ELb0EN4cute5tupleIJNS5_1CILi128EEENS7_ILi64EEENS7_ILi256EEEEEELi256ENS_6half_tEfNS_4arch4Sm80ELb1ELb0ELb0ELb1ELb1ELb0ELb1ELb1EEENS1_21CollectiveEpilogueFwdINS6_IJS8_SA_S9_EEENS6_IJNS7_ILi1EEESI_SI_EEESC_SE_Li256ELb1ELb1ELb1ELb0EEENS1_36VarlenDynamicPersistentTileSchedulerILi128ELi64ELi256ELi256ELb1ELb1ELb0ELb1ELb1ELb1EEEEEEEEEvNT_6ParamsE --------------------------
	.section	.text._ZN7cutlass13device_kernelIN5flash19enable_sm80_to_sm89INS1_16FlashAttnFwdSm80INS1_25CollectiveMainloopFwdSm80ILi8ELi1ELb0EN4cute5tupleIJNS5_1CILi128EEENS7_ILi64EEENS7_ILi256EEEEEELi256ENS_6half_tEfNS_4arch4Sm80ELb1ELb0ELb0ELb1ELb1ELb0ELb1ELb1EEENS1_21CollectiveEpilogueFwdINS6_IJS8_SA_S9_EEENS6_IJNS7_ILi1EEESI_SI_EEESC_SE_Li256ELb1ELb1ELb1ELb0EEENS1_36VarlenDynamicPersistentTileSchedulerILi128ELi64ELi256ELi256ELb1ELb1ELb0ELb1ELb1ELb1EEEEEEEEEvNT_6ParamsE,"ax",@progbits
	.sectioninfo	@"SHI_REGISTERS=255"
	.align	128
.text._ZN7cutlass13device_kernelIN5flash19enable_sm80_to_sm89INS1_16FlashAttnFwdSm80INS1_25CollectiveMainloopFwdSm80ILi8ELi1ELb0EN4cute5tupleIJNS5_1CILi128EEENS7_ILi64EEENS7_ILi256EEEEEELi256ENS_6half_tEfNS_4arch4Sm80ELb1ELb0ELb0ELb1ELb1ELb0ELb1ELb1EEENS1_21CollectiveEpilogueFwdINS6_IJS8_SA_S9_EEENS6_IJNS7_ILi1EEESI_SI_EEESC_SE_Li256ELb1ELb1ELb1ELb0EEENS1_36VarlenDynamicPersistentTileSchedulerILi128ELi64ELi256ELi256ELb1ELb1ELb0ELb1ELb1ELb1EEEEEEEEEvNT_6ParamsE:
        .type           _ZN7cutlass13device_kernelIN5flash19enable_sm80_to_sm89INS1_16FlashAttnFwdSm80INS1_25CollectiveMainloopFwdSm80ILi8ELi1ELb0EN4cute5tupleIJNS5_1CILi128EEENS7_ILi64EEENS7_ILi256EEEEEELi256ENS_6half_tEfNS_4arch4Sm80ELb1ELb0ELb0ELb1ELb1ELb0ELb1ELb1EEENS1_21CollectiveEpilogueFwdINS6_IJS8_SA_S9_EEENS6_IJNS7_ILi1EEESI_SI_EEESC_SE_Li256ELb1ELb1ELb1ELb0EEENS1_36VarlenDynamicPersistentTileSchedulerILi128ELi64ELi256ELi256ELb1ELb1ELb0ELb1ELb1ELb1EEEEEEEEEvNT_6ParamsE,@function
        .size           _ZN7cutlass13device_kernelIN5flash19enable_sm80_to_sm89INS1_16FlashAttnFwdSm80INS1_25CollectiveMainloopFwdSm80ILi8ELi1ELb0EN4cute5tupleIJNS5_1CILi128EEENS7_ILi64EEENS7_ILi256EEEEEELi256ENS_6half_tEfNS_4arch4Sm80ELb1ELb0ELb0ELb1ELb1ELb0ELb1ELb1EEENS1_21CollectiveEpilogueFwdINS6_IJS8_SA_S9_EEENS6_IJNS7_ILi1EEESI_SI_EEESC_SE_Li256ELb1ELb1ELb1ELb0EEENS1_36VarlenDynamicPersistentTileSchedulerILi128ELi64ELi256ELi256ELb1ELb1ELb0ELb1ELb1ELb1EEEEEEEEEvNT_6ParamsE,(.L_x_3290 - _ZN7cutlass13device_kernelIN5flash19enable_sm80_to_sm89INS1_16FlashAttnFwdSm80INS1_25CollectiveMainloopFwdSm80ILi8ELi1ELb0EN4cute5tupleIJNS5_1CILi128EEENS7_ILi64EEENS7_ILi256EEEEEELi256ENS_6half_tEfNS_4arch4Sm80ELb1ELb0ELb0ELb1ELb1ELb0ELb1ELb1EEENS1_21CollectiveEpilogueFwdINS6_IJS8_SA_S9_EEENS6_IJNS7_ILi1EEESI_SI_EEESC_SE_Li256ELb1ELb1ELb1ELb0EEENS1_36VarlenDynamicPersistentTileSchedulerILi128ELi64ELi256ELi256ELb1ELb1ELb0ELb1ELb1ELb1EEEEEEEEEvNT_6ParamsE)
        .other          _ZN7cutlass13device_kernelIN5flash19enable_sm80_to_sm89INS1_16FlashAttnFwdSm80INS1_25CollectiveMainloopFwdSm80ILi8ELi1ELb0EN4cute5tupleIJNS5_1CILi128EEENS7_ILi64EEENS7_ILi256EEEEEELi256ENS_6half_tEfNS_4arch4Sm80ELb1ELb0ELb0ELb1ELb1ELb0ELb1ELb1EEENS1_21CollectiveEpilogueFwdINS6_IJS8_SA_S9_EEENS6_IJNS7_ILi1EEESI_SI_EEESC_SE_Li256ELb1ELb1ELb1ELb0EEENS1_36VarlenDynamicPersistentTileSchedulerILi128ELi64ELi256ELi256ELb1ELb1ELb0ELb1ELb1ELb1EEEEEEEEEvNT_6ParamsE,@"STO_CUDA_ENTRY STV_DEFAULT"
_ZN7cutlass13device_kernelIN5flash19enable_sm80_to_sm89INS1_16FlashAttnFwdSm80INS1_25CollectiveMainloopFwdSm80ILi8ELi1ELb0EN4cute5tupleIJNS5_1CILi128EEENS7_ILi64EEENS7_ILi256EEEEEELi256ENS_6half_tEfNS_4arch4Sm80ELb1ELb0ELb0ELb1ELb1ELb0ELb1ELb1EEENS1_21CollectiveEpilogueFwdINS6_IJS8_SA_S9_EEENS6_IJNS7_ILi1EEESI_SI_EEESC_SE_Li256ELb1ELb1ELb1ELb0EEENS1_36VarlenDynamicPersistentTileSchedulerILi128ELi64ELi256ELi256ELb1ELb1ELb0ELb1ELb1ELb1EEEEEEEEEvNT_6ParamsE:
        /* <DEDUP_REMOVED lines=52> */
.L_x_2761:
        /* <DEDUP_REMOVED lines=16> */
.L_x_2878:
        /* <DEDUP_REMOVED lines=16> */
.L_x_2879:
[----:B---3--:R-:W-:-:S05]  /*0540*/  IMAD R0, R0, c[0x0][0x538], RZ ;  /* 0x00014e0000007a24 */ /* 0x008fca00078e02ff */
[----:B------:R-:W-:-:S04]  /*0550*/  IADD3 R6, R0, R6, RZ ;  /* 0x0000000600067210 */ /* 0x000fc80007ffe0ff */
[----:B------:R-:W-:-:S13]  /*0560*/  ISETP.GT.AND P0, PT, R6, UR4, PT ;  /* 0x0000000406007c0c */ /* 0x000fda000bf04270 */
[----:B-12---:R-:W-:Y:S05]  /*0570*/  @!P0 BRA `(.L_x_2761) ;  /* 0xfffffdc000008947 */ /* 0x006fea000383ffff */
.L_x_2757:
[----:B------:R-:W-:-:S05]  /*0580*/  IADD3 R10, -R0, R6, RZ ;  /* 0x00000006000a7210 */ /* 0x000fca0007ffe1ff */
[----:B------:R-:W-:-:S05]  /*0590*/  IMAD R0, R4, c[0x0][0x538], R10 ;  /* 0x00014e0004007a24 */ /* 0x000fca00078e020a */
[----:B------:R-:W-:Y:S01]  /*05a0*/  ISETP.GT.AND P0, PT, R0, UR4, PT ;  /* 0x0000000400007c0c */ /* 0x000fe2000bf04270 */
[----:B------:R-:W-:-:S12]  /*05b0*/  BRA.DIV ~URZ, `(.L_x_2762) ;  /* 0x000138c27f007947 */ /* 0x000fd8000b800000 */
[----:B------:R-:W-:-:S04]  /*05c0*/  VOTE.ANY R6, PT, !P0 ;  /* 0x0000000000067806 */ /* 0x000fc800040e0100 */
.L_x_2880:
[----:B------:R-:W1:Y:S02]  /*05d0*/  POPC R0, R6 ;  /* 0x0000000600007309 */ /* 0x000e640000000000 */
[----:B-12---:R-:W-:Y:S01]  /*05e0*/  IADD3 R243, R0, R7, RZ ;  /* 0x0000000700f37210 */ /* 0x006fe20007ffe0ff */
[----:B------:R-:W-:Y:S05]  /*05f0*/  BRA.DIV ~URZ, `(.L_x_2763) ;  /* 0x000138d27f007947 */ /* 0x000fea000b800000 */
[----:B------:R1:W2:Y:S01]  /*0600*/  SHFL.IDX PT, R12, R9, R0, 0x1f ;  /* 0x00001f00090c7589 */ /* 0x0002a200000e0000 */
[----:B------:R-:W-:-:S03]  /*0610*/  MOV R5, RZ ;  /* 0x000000ff00057202 */ /* 0x000fc60000000f00 */
[----:B------:R1:W3:Y:S04]  /*0620*/  SHFL.IDX PT, R9, R8, R0, 0x1f ;  /* 0x00001f0008097589 */ /* 0x0002e800000e0000 */
.L_x_2881:
[----:B------:R-:W-:Y:S01]  /*0630*/  ISETP.NE.AND P0, PT, R6, RZ, PT ;  /* 0x000000ff0600720c */ /* 0x000fe20003f05270 */
[----:B------:R-:W-:-:S12]  /*0640*/  BSSY B0, `(.L_x_2764) ;  /* 0x0000005000007945 */ /* 0x000fd80003800000 */
[----:B------:R-:W-:Y:S05]  /*0650*/  @!P0 BRA `(.L_x_2765) ;  /* 0x0000003000008947 */ /* 0x000fea0003800000 */
[----:B-1----:R-:W-:Y:S01]  /*0660*/  IADD3 R0, R0, -0x1, RZ ;  /* 0xffffffff00007810 */ /* 0x002fe20007ffe0ff */
[----:B------:R-:W-:Y:S05]  /*0670*/  BRA.DIV ~URZ, `(.L_x_2766) ;  /* 0x000139327f007947 */ /* 0x000fea000b800000 */
[----:B------:R1:W4:Y:S02]  /*0680*/  SHFL.IDX PT, R5, R4, R0, 0x1f ;  /* 0x00001f0004057589 */ /* 0x00032400000e0000 */
.L_x_2765:
[----:B------:R-:W-:Y:S05]  /*0690*/  BSYNC B0 ;  /* 0x0000000000007941 */ /* 0x000fea0003800000 */
.L_x_2764:
        /* <DEDUP_REMOVED lines=67> */
.L_x_2768:
        /* <DEDUP_REMOVED lines=68> */
.L_x_2769:
[----:B------:R-:W-:Y:S05]  /*0f10*/  BSYNC B0 ;  /* 0x0000000000007941 */ /* 0x000fea0003800000 */
.L_x_2767:
[----:B------:R-:W-:-:S04]  /*0f20*/  LOP3.LUT R0, RZ, R0, RZ, 0x33, !PT ;  /* 0x00000000ff007212 */ /* 0x000fc800078e33ff */
[----:B------:R-:W-:Y:S01]  /*0f30*/  IADD3 R241, R0, R12, RZ ;  /* 0x0000000c00f17210 */ /* 0x000fe20007ffe0ff */
[----:B------:R-:W-:Y:S05]  /*0f40*/  BRA `(.L_x_2770) ;  /* 0x0000004000007947 */ /* 0x000fea0003800000 */
.L_x_2758:
[----:B--2---:R-:W-:Y:S01]  /*0f50*/  IMAD.MOV.U32 R241, RZ, RZ, RZ ;  /* 0x000000fffff17224 */ /* 0x004fe200078e00ff */
[----:B------:R-:W-:Y:S01]  /*0f60*/  MOV R242, RZ ;  /* 0x000000ff00f27202 */ /* 0x000fe20000000f00 */
[----:B------:R-:W-:Y:S01]  /*0f70*/  IMAD.U32 R240, RZ, RZ, UR4 ;  /* 0x00000004fff07e24 */ /* 0x000fe2000f8e00ff */
[----:B------:R-:W-:Y:S02]  /*0f80*/  MOV R243, c[0x0][0x53c] ;  /* 0x00014f0000f37a02 */ /* 0x000fe40000000f00 */
.L_x_2770:
[----:B------:R-:W-:Y:S01]  /*0f90*/  ISETP.NE.AND P0, PT, R13, RZ, PT ;  /* 0x000000ff0d00720c */ /* 0x000fe20003f05270 */
[----:B------:R-:W-:-:S12]  /*0fa0*/  WARPSYNC 0xffffffff ;  /* 0xffffffff00007948 */ /* 0x000fd80003800000 */
[----:B------:R1:W-:Y:S04]  /*0fb0*/  @!P0 STS.128 [0x20100], R240 ;  /* 0x020100f0ff008388 */ /* 0x0003e80000000c00 */
[----:B------:R-:W-:Y:S06]  /*0fc0*/  BAR.ARV 0x5, 0x100 ;  /* 0x0144000000007b1d */ /* 0x000fec0000002000 */
.L_x_2756:
        /* <DEDUP_REMOVED lines=78> */
[----:B------:R-:W-:Y:S01]  /*14b0*/  IMAD.SHL.U32 R215, R11, 0x2, RZ ;  /* 0x000000020bd77824 */ /* 0x000fe200078e00ff */
[----:B------:R-:W-:Y:S01]  /*14c0*/  LOP3.LUT R2, R6, R2, RZ, 0x3c, !PT ;  /* 0x0000000206027212 */ /* 0x000fe200078e3cff */
[----:B------:R-:W-:Y:S01]  /*14d0*/  IMAD R250, R9, 0x8, R15 ;  /* 0x0000000809fa7824 */ /* 0x000fe200078e020f */
        /* <DEDUP_REMOVED lines=8> */
[----:B------:R-:W-:Y:S02]  /*1560*/  SHF.R.S32.HI R5, RZ, 0x1f, R218 ;  /* 0x0000001fff057819 */ /* 0x000fe400000114da */
[----:B------:R-:W-:Y:S01]  /*1570*/  SHF.R.S32.HI R5, RZ, 0x1f, R224 ;  /* 0x0000001fff057819 */ /* 0x000fe200000114e0 */
[----:B------:R-:W-:Y:S01]  /*1580*/  IMAD.IADD R2, R16, 0x1, -R2 ;  /* 0x0000000110027824 */ /* 0x000fe200078e0a02 */
[----:B------:R-:W-:Y:S02]  /*1590*/  SEL R5, R8, 0xffffffe0, !P1 ;  /* 0xffffffe008057807 */ /* 0x000fe40004800000 */
[----:B------:R-:W-:Y:S01]  /*15a0*/  LEA R11, R7, 0x80, 0x1 ;  /* 0x00000080070b7811 */ /* 0x000fe200078e08ff */
[----:B------:R-:W-:Y:S01]  /*15b0*/  IMAD.SHL.U32 R248, R2, 0x2, RZ ;  /* 0x0000000202f87824 */ /* 0x000fe200078e00ff */
[----:B------:R-:W-:-:S02]  /*15c0*/  SEL R2, R8, 0xffffffe0, !P4 ;  /* 0xffffffe008027807 */ /* 0x000fc40006000000 */
[----:B------:R-:W-:Y:S01]  /*15d0*/  IADD3 R225, R218, 0xc0, RZ ;  /* 0x000000c0dae17810 */ /* 0x000fe20007ffe0ff */
[----:B------:R-:W-:Y:S01]  /*15e0*/  STL [R1+0x4], R11 ;  /* 0x0000040b01007387 */ /* 0x000fe20000100800 */
        /* <DEDUP_REMOVED lines=8> */
[C---:B------:R-:W-:Y:S02]  /*1670*/  IADD3 R32, R248.reuse, 0x58, RZ ;  /* 0x00000058f8207810 */ /* 0x040fe40007ffe0ff */
[----:B------:R-:W-:Y:S02]  /*1680*/  SHF.R.S32.HI R8, RZ, 0x1f, R42 ;  /* 0x0000001fff087819 */ /* 0x000fe4000001142a */
[----:B------:R-:W-:-:S02]  /*1690*/  IADD3 R30, R248, 0x68, RZ ;  /* 0x00000068f81e7810 */ /* 0x000fc40007ffe0ff */
[C---:B------:R-:W-:Y:S02]  /*16a0*/  IADD3 R29, R248.reuse, 0x70, RZ ;  /* 0x00000070f81d7810 */ /* 0x040fe40007ffe0ff */
[----:B------:R-:W-:Y:S02]  /*16b0*/  SHF.R.S32.HI R7, RZ, 0x1f, R41 ;  /* 0x0000001fff077819 */ /* 0x000fe40000011429 */
[----:B------:R-:W-:Y:S02]  /*16c0*/  SHF.R.S32.HI R8, RZ, 0x1f, R40 ;  /* 0x0000001fff087819 */ /* 0x000fe40000011428 */
[C---:B------:R-:W-:Y:S02]  /*16d0*/  IADD3 R27, R248.reuse, 0x80, RZ ;  /* 0x00000080f81b7810 */ /* 0x040fe40007ffe0ff */
[----:B------:R-:W-:Y:S02]  /*16e0*/  IADD3 R26, R248, 0x88, RZ ;  /* 0x00000088f81a7810 */ /* 0x000fe40007ffe0ff */
[----:B------:R-:W-:-:S02]  /*16f0*/  SHF.R.S32.HI R7, RZ, 0x1f, R39 ;  /* 0x0000001fff077819 */ /* 0x000fc40000011427 */
[----:B------:R-:W-:Y:S02]  /*1700*/  SHF.R.S32.HI R8, RZ, 0x1f, R38 ;  /* 0x0000001fff087819 */ /* 0x000fe40000011426 */
[C---:B------:R-:W-:Y:S02]  /*1710*/  IADD3 R37, R248.reuse, 0x30, RZ ;  /* 0x00000030f8257810 */ /* 0x040fe40007ffe0ff */
[C---:B------:R-:W-:Y:S02]  /*1720*/  IADD3 R24, R248.reuse, 0x98, RZ ;  /* 0x00000098f8187810 */ /* 0x040fe40007ffe0ff */
[----:B------:R-:W-:Y:S02]  /*1730*/  IADD3 R23, R248, 0xa0, RZ ;  /* 0x000000a0f8177810 */ /* 0x000fe40007ffe0ff */
[----:B------:R-:W-:Y:S02]  /*1740*/  SHF.R.S32.HI R7, RZ, 0x1f, R36 ;  /* 0x0000001fff077819 */ /* 0x000fe40000011424 */
[----:B------:R-:W-:-:S02]  /*1750*/  SHF.R.S32.HI R8, RZ, 0x1f, R35 ;  /* 0x0000001fff087819 */ /* 0x000fc40000011423 */
[C---:B------:R-:W-:Y:S02]  /*1760*/  IADD3 R34, R248.reuse, 0x48, RZ ;  /* 0x00000048f8227810 */ /* 0x040fe40007ffe0ff */
[C---:B------:R-:W-:Y:S02]  /*1770*/  IADD3 R21, R248.reuse, 0xb0, RZ ;  /* 0x000000b0f8157810 */ /* 0x040fe40007ffe0ff */
[C---:B------:R-:W-:Y:S02]  /*1780*/  IADD3 R20, R248.reuse, 0xb8, RZ ;  /* 0x000000b8f8147810 */ /* 0x040fe40007ffe0ff */
[----:B------:R-:W-:Y:S02]  /*1790*/  SHF.R.S32.HI R7, RZ, 0x1f, R33 ;  /* 0x0000001fff077819 */ /* 0x000fe40000011421 */
[----:B------:R-:W-:Y:S02]  /*17a0*/  SHF.R.S32.HI R8, RZ, 0x1f, R32 ;  /* 0x0000001fff087819 */ /* 0x000fe40000011420 */
[----:B------:R-:W-:-:S02]  /*17b0*/  IADD3 R31, R248, 0x60, RZ ;  /* 0x00000060f81f7810 */ /* 0x000fc40007ffe0ff */
[C---:B------:R-:W-:Y:S02]  /*17c0*/  IADD3 R18, R248.reuse, 0xc8, RZ ;  /* 0x000000c8f8127810 */ /* 0x040fe40007ffe0ff */
[C---:B------:R-:W-:Y:S02]  /*17d0*/  IADD3 R17, R248.reuse, 0xd0, RZ ;  /* 0x000000d0f8117810 */ /* 0x040fe40007ffe0ff */
[----:B------:R-:W-:Y:S02]  /*17e0*/  SHF.R.S32.HI R7, RZ, 0x1f, R30 ;  /* 0x0000001fff077819 */ /* 0x000fe4000001141e */
[----:B------:R-:W-:Y:S02]  /*17f0*/  SHF.R.S32.HI R8, RZ, 0x1f, R29 ;  /* 0x0000001fff087819 */ /* 0x000fe4000001141d */
[C---:B------:R-:W-:Y:S02]  /*1800*/  IADD3 R28, R248.reuse, 0x78, RZ ;  /* 0x00000078f81c7810 */ /* 0x040fe40007ffe0ff */
[----:B-1----:R-:W-:-:S02]  /*1810*/  IADD3 R15, R248, 0xe0, RZ ;  /* 0x000000e0f80f7810 */ /* 0x002fc40007ffe0ff */
[C---:B------:R-:W-:Y:S02]  /*1820*/  IADD3 R14, R248.reuse, 0xe8, RZ ;  /* 0x000000e8f80e7810 */ /* 0x040fe40007ffe0ff */
[----:B------:R-:W-:Y:S02]  /*1830*/  SHF.R.S32.HI R7, RZ, 0x1f, R27 ;  /* 0x0000001fff077819 */ /* 0x000fe4000001141b */
[----:B------:R-:W-:Y:S02]  /*1840*/  SHF.R.S32.HI R8, RZ, 0x1f, R26 ;  /* 0x0000001fff087819 */ /* 0x000fe4000001141a */
[----:B------:R-:W-:Y:S02]  /*1850*/  IADD3 R25, R248, 0x90, RZ ;  /* 0x00000090f8197810 */ /* 0x000fe40007ffe0ff */
[----:B------:R-:W-:Y:S02]  /*1860*/  SHF.R.S32.HI R9, RZ, 0x1f, R37 ;  /* 0x0000001fff097819 */ /* 0x000fe40000011425 */
[----:B------:R-:W-:-:S02]  /*1870*/  SHF.R.S32.HI R7, RZ, 0x1f, R24 ;  /* 0x0000001fff077819 */ /* 0x000fc40000011418 */
[----:B------:R-:W-:Y:S02]  /*1880*/  SHF.R.S32.HI R8, RZ, 0x1f, R23 ;  /* 0x0000001fff087819 */ /* 0x000fe40000011417 */
[C---:B------:R-:W-:Y:S02]  /*1890*/  IADD3 R22, R248.reuse, 0xa8, RZ ;  /* 0x000000a8f8167810 */ /* 0x040fe40007ffe0ff */
[----:B------:R-:W-:Y:S02]  /*18a0*/  SHF.R.S32.HI R9, RZ, 0x1f, R34 ;  /* 0x0000001fff097819 */ /* 0x000fe40000011422 */
[----:B------:R-:W-:Y:S02]  /*18b0*/  SHF.R.S32.HI R7, RZ, 0x1f, R21 ;  /* 0x0000001fff077819 */ /* 0x000fe40000011415 */
[----:B------:R-:W-:Y:S02]  /*18c0*/  SHF.R.S32.HI R8, RZ, 0x1f, R20 ;  /* 0x0000001fff087819 */ /* 0x000fe40000011414 */
[----:B------:R-:W-:-:S02]  /*18d0*/  IADD3 R19, R248, 0xc0, RZ ;  /* 0x000000c0f8137810 */ /* 0x000fc40007ffe0ff */
[----:B------:R-:W-:Y:S02]  /*18e0*/  SHF.R.S32.HI R9, RZ, 0x1f, R31 ;  /* 0x0000001fff097819 */ /* 0x000fe4000001141f */
[----:B------:R-:W-:Y:S02]  /*18f0*/  SHF.R.S32.HI R7, RZ, 0x1f, R18 ;  /* 0x0000001fff077819 */ /* 0x000fe40000011412 */
[----:B------:R-:W-:Y:S02]  /*1900*/  SHF.R.S32.HI R8, RZ, 0x1f, R17 ;  /* 0x0000001fff087819 */ /* 0x000fe40000011411 */
[----:B------:R-:W-:Y:S02]  /*1910*/  SHF.R.S32.HI R6, RZ, 0x1f, R225 ;  /* 0x0000001fff067819 */ /* 0x000fe400000114e1 */
[----:B------:R-:W-:Y:S02]  /*1920*/  IADD3 R16, R248, 0xd8, RZ ;  /* 0x000000d8f8107810 */ /* 0x000fe40007ffe0ff */
[----:B------:R-:W-:-:S02]  /*1930*/  SHF.R.S32.HI R9, RZ, 0x1f, R28 ;  /* 0x0000001fff097819 */ /* 0x000fc4000001141c */
[----:B------:R-:W-:Y:S02]  /*1940*/  SHF.R.S32.HI R7, RZ, 0x1f, R15 ;  /* 0x0000001fff077819 */ /* 0x000fe4000001140f */
[----:B------:R-:W-:Y:S01]  /*1950*/  SHF.R.S32.HI R8, RZ, 0x1f, R14 ;  /* 0x0000001fff087819 */ /* 0x000fe2000001140e */
[C---:B------:R-:W-:Y:S01]  /*1960*/  IMAD.IADD R8, R11.reuse, 0x1, R5 ;  /* 0x000000010b087824 */ /* 0x040fe200078e0205 */
[----:B------:R-:W-:Y:S02]  /*1970*/  SEL R6, R10, 0xffffffc0, !P2 ;  /* 0xffffffc00a067807 */ /* 0x000fe40005000000 */
[----:B------:R-:W-:Y:S02]  /*1980*/  IADD3 R13, R248, 0xf0, RZ ;  /* 0x000000f0f80d7810 */ /* 0x000fe40007ffe0ff */
[----:B------:R-:W-:Y:S01]  /*1990*/  SHF.R.S32.HI R9, RZ, 0x1f, R25 ;  /* 0x0000001fff097819 */ /* 0x000fe20000011419 */
[----:B------:R1:W-:Y:S01]  /*19a0*/  STL [R1+0x10], R8 ;  /* 0x0000100801007387 */ /* 0x0003e20000100800 */
[----:B------:R-:W-:-:S02]  /*19b0*/  IADD3 R7, R11, -0x10, RZ ;  /* 0xfffffff00b077810 */ /* 0x000fc40007ffe0ff */
[----:B------:R-:W-:Y:S02]  /*19c0*/  SHF.R.S32.HI R9, RZ, 0x1f, R22 ;  /* 0x0000001fff097819 */ /* 0x000fe40000011416 */
[----:B------:R-:W-:Y:S02]  /*19d0*/  @P0 IADD3 R7, R11, 0x10, RZ ;  /* 0x000000100b070810 */ /* 0x000fe40007ffe0ff */
[----:B------:R-:W-:Y:S02]  /*19e0*/  SHF.R.S32.HI R9, RZ, 0x1f, R19 ;  /* 0x0000001fff097819 */ /* 0x000fe40000011413 */
[----:B------:R-:W-:Y:S01]  /*19f0*/  SHF.R.S32.HI R9, RZ, 0x1f, R16 ;  /* 0x0000001fff097819 */ /* 0x000fe20000011410 */
[----:B------:R-:W-:Y:S01]  /*1a00*/  IMAD.IADD R5, R5, 0x1, R7 ;  /* 0x0000000105057824 */ /* 0x000fe200078e0207 */
[----:B------:R-:W-:Y:S01]  /*1a10*/  SHF.R.S32.HI R9, RZ, 0x1f, R13 ;  /* 0x0000001fff097819 */ /* 0x000fe2000001140d */
[----:B------:R-:W-:Y:S01]  /*1a20*/  IMAD.IADD R9, R11, 0x1, R6 ;  /* 0x000000010b097824 */ /* 0x000fe200078e0206 */
[----:B------:R-:W-:Y:S01]  /*1a30*/  LEA R208, R3, 0x10100, 0x1 ;  /* 0x0001010003d07811 */ /* 0x000fe200078e08ff */
[----:B------:R-:W-:Y:S01]  /*1a40*/  IMAD.IADD R3, R6, 0x1, R7 ;  /* 0x0000000106037824 */ /* 0x000fe200078e0207 */
[----:B------:R-:W-:-:S02]  /*1a50*/  LEA R204, R4, 0x100, 0x1 ;  /* 0x0000010004cc7811 */ /* 0x000fc400078e08ff */
[----:B------:R2:W-:Y:S01]  /*1a60*/  STL [R1+0x20], R9 ;  /* 0x0000200901007387 */ /* 0x0005e20000100800 */
[----:B------:R-:W-:Y:S01]  /*1a70*/  IMAD.IADD R209, R208, 0x1, R2 ;  /* 0x00000001d0d17824 */ /* 0x000fe200078e0202 */
[----:B------:R-:W-:Y:S01]  /*1a80*/  IADD3 R223, R218, 0x40, RZ ;  /* 0x00000040dadf7810 */ /* 0x000fe20007ffe0ff */
[----:B------:R-:W-:Y:S01]  /*1a90*/  IMAD.IADD R205, R2, 0x1, R204 ;  /* 0x0000000102cd7824 */ /* 0x000fe200078e02cc */
[----:B------:R-:W-:Y:S01]  /*1aa0*/  LEA R201, R0, 0x8100, 0x1 ;  /* 0x0000810000c97811 */ /* 0x000fe200078e08ff */
[--C-:B------:R-:W-:Y:S01]  /*1ab0*/  IMAD.IADD R2, R5, 0x1, R6.reuse ;  /* 0x0000000105027824 */ /* 0x100fe200078e0206 */
[----:B------:R-:W-:Y:S01]  /*1ac0*/  SHF.R.S32.HI R12, RZ, 0x1f, R223 ;  /* 0x0000001fff0c7819 */ /* 0x000fe200000114df */
[----:B-1----:R-:W-:Y:S01]  /*1ad0*/  IMAD.IADD R8, R8, 0x1, R6 ;  /* 0x0000000108087824 */ /* 0x002fe200078e0206 */
[----:B------:R-:W-:Y:S02]  /*1ae0*/  SEL R0, R10, 0xffffffc0, !P3 ;  /* 0xffffffc00a007807 */ /* 0x000fe40005800000 */
[----:B------:R-:W-:-:S02]  /*1af0*/  IADD3 R12, R248, 0xf8, RZ ;  /* 0x000000f8f80c7810 */ /* 0x000fc40007ffe0ff */
[----:B------:R2:W-:Y:S01]  /*1b00*/  STL [R1+0x1c], R8 ;  /* 0x00001c0801007387 */ /* 0x0005e20000100800 */
[----:B------:R-:W-:Y:S01]  /*1b10*/  IMAD.IADD R211, R208, 0x1, R0 ;  /* 0x00000001d0d37824 */ /* 0x000fe200078e0200 */
[----:B------:R-:W-:Y:S01]  /*1b20*/  SHF.R.S32.HI R10, RZ, 0x1f, R12 ;  /* 0x0000001fff0a7819 */ /* 0x000fe2000001140c */
[C---:B------:R-:W-:Y:S01]  /*1b30*/  IMAD.IADD R207, R0.reuse, 0x1, R204 ;  /* 0x0000000100cf7824 */ /* 0x040fe200078e02cc */
[----:B------:R2:W-:Y:S01]  /*1b40*/  STL [R1+0x8], R7 ;  /* 0x0000080701007387 */ /* 0x0005e20000100800 */
[----:B------:R-:W-:Y:S02]  /*1b50*/  IMAD.IADD R210, R209, 0x1, R0 ;  /* 0x00000001d1d27824 */ /* 0x000fe400078e0200 */
[----:B------:R-:W-:Y:S01]  /*1b60*/  IMAD.IADD R206, R0, 0x1, R205 ;  /* 0x0000000100ce7824 */ /* 0x000fe200078e02cd */
[----:B------:R2:W-:Y:S04]  /*1b70*/  STL [R1+0x18], R3 ;  /* 0x0000180301007387 */ /* 0x0005e80000100800 */
[----:B------:R2:W-:Y:S04]  /*1b80*/  STL [R1+0xc], R5 ;  /* 0x00000c0501007387 */ /* 0x0005e80000100800 */
[----:B------:R2:W-:Y:S02]  /*1b90*/  STL [R1+0x14], R2 ;  /* 0x0000140201007387 */ /* 0x0005e40000100800 */
.L_x_2877:
[----:B--2---:R-:W-:-:S04]  /*1ba0*/  IMAD.MOV.U32 R8, RZ, RZ, 0x4 ;  /* 0x00000004ff087424 */ /* 0x004fc800078e00ff */
[----:B------:R-:W-:-:S05]  /*1bb0*/  IMAD.WIDE R2, R243, R8, c[0x0][0x588] ;  /* 0x00016200f3027625 */ /* 0x000fca00078e0208 */
[----:B------:R-:W2:Y:S01]  /*1bc0*/  LDG.E R251, [R2.64] ;  /* 0x0000000602fb7981 */ /* 0x000ea2000c1e1900 */
[----:B------:R-:W-:Y:S01]  /*1bd0*/  ISETP.NE.U32.AND P4, PT, RZ, c[0x0][0x370], PT ;  /* 0x0000dc00ff007a0c */ /* 0x000fe20003f85070 */
[----:B------:R-:W-:Y:S01]  /*1be0*/  IMAD.MOV.U32 R229, RZ, RZ, RZ ;  /* 0x000000ffffe57224 */ /* 0x000fe200078e00ff */
[----:B------:R-:W-:Y:S01]  /*1bf0*/  ISETP.NE.U32.AND P3, PT, RZ, c[0x0][0x360], PT ;  /* 0x0000d800ff007a0c */ /* 0x000fe20003f65070 */
[----:B------:R-:W-:Y:S01]  /*1c00*/  IMAD.MOV.U32 R11, RZ, RZ, RZ ;  /* 0x000000ffff0b7224 */ /* 0x000fe200078e00ff */
[----:B------:R-:W-:Y:S02]  /*1c10*/  ISETP.NE.AND.EX P4, PT, RZ, c[0x0][0x374], PT, P4 ;  /* 0x0000dd00ff007a0c */ /* 0x000fe40003f85340 */
[----:B------:R-:W-:Y:S02]  /*1c20*/  ISETP.NE.AND.EX P3, PT, RZ, c[0x0][0x364], PT, P3 ;  /* 0x0000d900ff007a0c */ /* 0x000fe40003f65330 */
[----:B------:R-:W-:-:S04]  /*1c30*/  ISETP.NE.U32.AND P0, PT, RZ, c[0x0][0x348], PT ;  /* 0x0000d200ff007a0c */ /* 0x000fc80003f05070 */
[----:B------:R-:W-:Y:S02]  /*1c40*/  ISETP.NE.AND.EX P0, PT, RZ, c[0x0][0x34c], PT, P0 ;  /* 0x0000d300ff007a0c */ /* 0x000fe40003f05300 */
[----:B--2---:R-:W-:Y:S01]  /*1c50*/  SHF.R.S32.HI R12, RZ, 0x1f, R251 ;  /* 0x0000001fff0c7819 */ /* 0x004fe200000114fb */
[C---:B------:R-:W-:Y:S02]  /*1c60*/  IMAD.SHL.U32 R252, R251.reuse, 0x4, RZ ;  /* 0x00000004fbfc7824 */ /* 0x040fe400078e00ff */
[C---:B------:R-:W-:Y:S02]  /*1c70*/  @P4 LEA R6, P2, R251.reuse, c[0x0][0x370], 0x2 ;  /* 0x0000dc00fb064a11 */ /* 0x040fe400078410ff */
[C-C-:B------:R-:W-:Y:S01]  /*1c80*/  SHF.L.U64.HI R13, R251.reuse, 0x2, R12.reuse ;  /* 0x00000002fb0d7819 */ /* 0x140fe2000001020c */
[----:B------:R1:W-:Y:S01]  /*1c90*/  STL [R1+0x28], R12 ;  /* 0x0000280c01007387 */ /* 0x0003e20000100800 */
[----:B------:R-:W-:Y:S02]  /*1ca0*/  @P4 LEA.HI.X R7, R251, c[0x0][0x374], R12, 0x2, P2 ;  /* 0x0000dd00fb074a11 */ /* 0x000fe400010f140c */
[C---:B------:R-:W-:Y:S01]  /*1cb0*/  @P3 IADD3 R4, P1, R252.reuse, c[0x0][0x360], RZ ;  /* 0x0000d800fc043a10 */ /* 0x040fe20007f3e0ff */
[----:B------:R1:W-:Y:S01]  /*1cc0*/  STL [R1], R13 ;  /* 0x0000000d01007387 */ /* 0x0003e20000100800 */
[----:B------:R-:W-:-:S02]  /*1cd0*/  IADD3 R2, P2, R252, c[0x0][0x348], RZ ;  /* 0x0000d200fc027a10 */ /* 0x000fc40007f5e0ff */
[C---:B------:R-:W-:Y:S01]  /*1ce0*/  @P3 IADD3.X R5, R13.reuse, c[0x0][0x364], RZ, P1, !PT ;  /* 0x0000d9000d053a10 */ /* 0x040fe20000ffe4ff */
[----:B------:R1:W5:Y:S01]  /*1cf0*/  @P4 LDG.E R229, [R6.64] ;  /* 0x0000000606e54981 */ /* 0x000362000c1e1900 */
[----:B------:R-:W-:-:S03]  /*1d00*/  IADD3.X R3, R13, c[0x0][0x34c], RZ, P2, !PT ;  /* 0x0000d3000d037a10 */ /* 0x000fc600017fe4ff */
        /* <DEDUP_REMOVED lines=9> */
.L_x_2771:
[----:B------:R-:W-:-:S04]  /*1da0*/  ISETP.NE.U32.AND P1, PT, RZ, c[0x0][0x368], PT ;  /* 0x0000da00ff007a0c */ /* 0x000fc80003f25070 */
[----:B------:R-:W-:-:S13]  /*1db0*/  ISETP.NE.AND.EX P1, PT, RZ, c[0x0][0x36c], PT, P1 ;  /* 0x0000db00ff007a0c */ /* 0x000fda0003f25310 */
[----:B------:R-:W-:Y:S05]  /*1dc0*/  @!P1 BRA `(.L_x_2772) ;  /* 0x0000004000009947 */ /* 0x000fea0003800000 */
[----:B-1----:R-:W-:-:S04]  /*1dd0*/  IADD3 R2, P1, R252, c[0x0][0x368], RZ ;  /* 0x0000da00fc027a10 */ /* 0x002fc80007f3e0ff */
[----:B------:R-:W-:-:S05]  /*1de0*/  IADD3.X R3, R13, c[0x0][0x36c], RZ, P1, !PT ;  /* 0x0000db000d037a10 */ /* 0x000fca0000ffe4ff */
[----:B------:R1:W5:Y:S01]  /*1df0*/  LDG.E R0, [R2.64] ;  /* 0x0000000602007981 */ /* 0x000362000c1e1900 */
[----:B------:R-:W-:Y:S05]  /*1e00*/  BRA `(.L_x_2773) ;  /* 0x0000008000007947 */ /* 0x000fea0003800000 */
.L_x_2772:
        /* <DEDUP_REMOVED lines=8> */
.L_x_2773:
[----:B-1----:R-:W-:Y:S01]  /*1e90*/  IMAD.MOV.U32 R2, RZ, RZ, c[0x0][0x2c4] ;  /* 0x0000b100ff027624 */ /* 0x002fe200078e00ff */
[----:B------:R-:W-:Y:S01]  /*1ea0*/  BSSY B0, `(.L_x_2774) ;  /* 0x000003a000007945 */ /* 0x000fe20003800000 */
[----:B------:R-:W-:Y:S02]  /*1eb0*/  IMAD.SHL.U32 R239, R241, 0x80, RZ ;  /* 0x00000080f1ef7824 */ /* 0x000fe400078e00ff */
[----:B-----5:R-:W-:Y:S01]  /*1ec0*/  IMAD.IADD R213, R0, 0x1, -R229 ;  /* 0x0000000100d57824 */ /* 0x020fe200078e0ae5 */
[----:B------:R-:W-:-:S02]  /*1ed0*/  ISETP.NE.AND P4, PT, R2, 0x1, PT ;  /* 0x000000010200780c */ /* 0x000fc40003f85270 */
[----:B------:R-:W-:Y:S02]  /*1ee0*/  IADD3 R2, R239, 0x7f, RZ ;  /* 0x0000007fef027810 */ /* 0x000fe40007ffe0ff */
[----:B------:R-:W-:-:S03]  /*1ef0*/  IADD3 R3, R213, 0x40, -R214 ;  /* 0x00000040d5037810 */ /* 0x000fc60007ffe8d6 */
[----:B------:R-:W-:-:S06]  /*1f00*/  IMAD.MOV.U32 R0, RZ, RZ, R2 ;  /* 0x000000ffff007224 */ /* 0x000fcc00078e0002 */
[----:B------:R-:W-:Y:S01]  /*1f10*/  @P4 IMAD.HI.U32 R4, R2, c[0x0][0x2c8], RZ ;  /* 0x0000b20002044a27 */ /* 0x000fe200078e00ff */
[----:B------:R-:W-:-:S04]  /*1f20*/  IADD3 R2, R213, 0x3f, RZ ;  /* 0x0000003fd5027810 */ /* 0x000fc80007ffe0ff */
[----:B------:R-:W-:-:S05]  /*1f30*/  @P4 SHF.R.U32.HI R0, RZ, c[0x0][0x2cc], R4 ;  /* 0x0000b300ff004a19 */ /* 0x000fca0000011604 */
[----:B------:R-:W-:Y:S01]  /*1f40*/  IMAD.IADD R0, R3, 0x1, R0 ;  /* 0x0000000103007824 */ /* 0x000fe200078e0200 */
[----:B------:R-:W-:-:S04]  /*1f50*/  SHF.R.S32.HI R3, RZ, 0x1f, R2 ;  /* 0x0000001fff037819 */ /* 0x000fc80000011402 */
[----:B------:R-:W-:Y:S02]  /*1f60*/  SHF.R.S32.HI R4, RZ, 0x1f, R0 ;  /* 0x0000001fff047819 */ /* 0x000fe40000011400 */
[----:B------:R-:W-:Y:S02]  /*1f70*/  LEA.HI R2, R3, R2, RZ, 0x6 ;  /* 0x0000000203027211 */ /* 0x000fe400078f30ff */
[----:B------:R-:W-:Y:S02]  /*1f80*/  LEA.HI R0, R4, R0, RZ, 0x6 ;  /* 0x0000000004007211 */ /* 0x000fe400078f30ff */
[----:B------:R-:W-:Y:S02]  /*1f90*/  SHF.R.S32.HI R3, RZ, 0x6, R2 ;  /* 0x00000006ff037819 */ /* 0x000fe40000011402 */
[----:B------:R-:W-:Y:S02]  /*1fa0*/  SHF.R.S32.HI R0, RZ, 0x6, R0 ;  /* 0x00000006ff007819 */ /* 0x000fe40000011400 */
[----:B------:R-:W-:-:S02]  /*1fb0*/  LOP3.LUT R2, R242, 0xff000000, RZ, 0xc0, !PT ;  /* 0xff000000f2027812 */ /* 0x000fc400078ec0ff */
[----:B------:R-:W-:Y:S02]  /*1fc0*/  IMNMX R7, R3, R0, PT ;  /* 0x0000000003077217 */ /* 0x000fe40003800200 */
[----:B------:R-:W-:Y:S02]  /*1fd0*/  LOP3.LUT R4, R242, 0xff0000, RZ, 0xc0, !PT ;  /* 0x00ff0000f2047812 */ /* 0x000fe400078ec0ff */
[----:B------:R-:W-:Y:S01]  /*1fe0*/  SHF.R.U32.HI R0, RZ, 0x8, R2 ;  /* 0x00000008ff007819 */ /* 0x000fe20000011602 */
[----:B------:R-:W-:Y:S01]  /*1ff0*/  IMAD.MOV.U32 R2, RZ, RZ, RZ ;  /* 0x000000ffff027224 */ /* 0x000fe200078e00ff */
[----:B------:R-:W-:Y:S02]  /*2000*/  ISETP.GE.AND P1, PT, R7, 0x1, PT ;  /* 0x000000010700780c */ /* 0x000fe40003f26270 */
        /* <DEDUP_REMOVED lines=35> */
.L_x_2775:
[----:B------:R-:W-:Y:S05]  /*2240*/  BSYNC B0 ;  /* 0x0000000000007941 */ /* 0x000fea0003800000 */
.L_x_2774:
[----:B------:R-:W-:Y:S01]  /*2250*/  IMAD R226, R14, R2, RZ ;  /* 0x000000020ee27224 */ /* 0x000fe200078e02ff */
        /* <DEDUP_REMOVED lines=76> */
[----:B------:R-:W-:Y:S01]  /*2720*/  IMAD.IADD R5, R227, 0x1, R239 ;  /* 0x00000001e3057824 */ /* 0x000fe200078e02ef */
[----:B------:R-:W-:Y:S02]  /*2730*/  LOP3.LUT R16, R242, 0xffff, RZ, 0xc0, !PT ;  /* 0x0000fffff2107812 */ /* 0x000fe400078ec0ff */
[----:B------:R-:W-:Y:S01]  /*2740*/  SEL R6, R12, RZ, !P0 ;  /* 0x000000ff0c067207 */ /* 0x000fe20004000000 */
[----:B------:R-:W-:Y:S01]  /*2750*/  IMAD R0, R0, c[0x0][0x178], RZ ;  /* 0x00005e0000007a24 */ /* 0x000fe200078e02ff */
[----:B------:R-:W-:Y:S01]  /*2760*/  SEL R4, R251, RZ, !P0 ;  /* 0x000000fffb047207 */ /* 0x000fe20004000000 */
[----:B------:R-:W-:Y:S01]  /*2770*/  @P4 IMAD.HI.U32 R7, R5, c[0x0][0x2c8], RZ ;  /* 0x0000b20005074a27 */ /* 0x000fe200078e00ff */
[----:B------:R-:W-:Y:S02]  /*2780*/  ISETP.GE.AND P6, PT, R218, c[0x0][0x198], PT ;  /* 0x00006600da007a0c */ /* 0x000fe40003fc6270 */
[----:B------:R-:W-:Y:S01]  /*2790*/  ISETP.GE.AND P5, PT, R223, c[0x0][0x198], PT ;  /* 0x00006600df007a0c */ /* 0x000fe20003fa6270 */
[----:B------:R-:W-:Y:S01]  /*27a0*/  IMAD R0, R11, c[0x0][0x17c], R0 ;  /* 0x00005f000b007a24 */ /* 0x000fe200078e0200 */
[----:B------:R-:W-:Y:S01]  /*27b0*/  ISETP.GE.AND P3, PT, R224, c[0x0][0x198], PT ;  /* 0x00006600e0007a0c */ /* 0x000fe20003f66270 */
[----:B------:R-:W-:Y:S01]  /*27c0*/  IMAD R6, R6, c[0x0][0x1c0], RZ ;  /* 0x0000700006067a24 */ /* 0x000fe200078e02ff */
[----:B------:R-:W-:-:S02]  /*27d0*/  ISETP.GE.AND P2, PT, R225, c[0x0][0x198], PT ;  /* 0x00006600e1007a0c */ /* 0x000fc40003f46270 */
[----:B------:R-:W-:Y:S01]  /*27e0*/  IADD3 R92, R217, -0x1, RZ ;  /* 0xffffffffd95c7810 */ /* 0x000fe20007ffe0ff */
[----:B------:R-:W-:Y:S02]  /*27f0*/  IMAD R6, R4, c[0x0][0x1c4], R6 ;  /* 0x0000710004067a24 */ /* 0x000fe400078e0206 */
[----:B--2---:R-:W-:-:S04]  /*2800*/  IMAD.WIDE.U32 R2, R11, c[0x0][0x178], RZ ;  /* 0x00005e000b027a25 */ /* 0x004fc800078e00ff */
[----:B------:R-:W-:Y:S01]  /*2810*/  IMAD.IADD R3, R3, 0x1, R0 ;  /* 0x0000000103037824 */ /* 0x000fe200078e0200 */
[----:B------:R-:W-:Y:S02]  /*2820*/  MOV R0, R5 ;  /* 0x0000000500007202 */ /* 0x000fe40000000f00 */
[----:B------:R-:W-:Y:S01]  /*2830*/  @P4 SHF.R.U32.HI R0, RZ, c[0x0][0x2cc], R7 ;  /* 0x0000b300ff004a19 */ /* 0x000fe20000011607 */
[----:B------:R-:W-:-:S03]  /*2840*/  IMAD.WIDE.U32 R2, R16, c[0x0][0x1b8], R2 ;  /* 0x00006e0010027a25 */ /* 0x000fc600078e0002 */
        /* <DEDUP_REMOVED lines=16> */
[----:B------:R-:W-:Y:S01]  /*2950*/  LEA.HI.X R5, R2, c[0x0][0x164], R0, 0x1, P0 ;  /* 0x0000590002057a11 */ /* 0x000fe200000f0c00 */
[----:B------:R-:W-:Y:S01]  /*2960*/  @!P1 IMAD.MOV.U32 R15, RZ, RZ, R251 ;  /* 0x000000ffff0f9224 */ /* 0x000fe200078e00fb */
[----:B------:R-:W-:Y:S05]  /*2970*/  BRA.DIV ~URZ, `(.L_x_2777) ;  /* 0x000116a27f007947 */ /* 0x000fea000b800000 */
[----:B------:R1:W2:Y:S02]  /*2980*/  SHFL.IDX PT, R4, R5, RZ, 0x181f ;  /* 0x00181fff05047589 */ /* 0x0002a400000e0000 */
.L_x_2882:
[----:B------:R-:W-:Y:S05]  /*2990*/  BRA.DIV ~URZ, `(.L_x_2778) ;  /* 0x000116f27f007947 */ /* 0x000fea000b800000 */
[----:B------:R3:W4:Y:S02]  /*29a0*/  SHFL.IDX PT, R0, R14, RZ, 0x181f ;  /* 0x00181fff0e007589 */ /* 0x00072400000e0000 */
.L_x_2883:
[----:B------:R-:W-:Y:S01]  /*29b0*/  IMAD R13, R214, c[0x0][0x2c4], RZ ;  /* 0x0000b100d60d7a24 */ /* 0x000fe200078e02ff */
[----:B------:R-:W-:Y:S01]  /*29c0*/  IADD3 R12, R249, R239, RZ ;  /* 0x000000eff90c7210 */ /* 0x000fe20007ffe0ff */
[----:B------:R-:W-:Y:S03]  /*29d0*/  BSSY B0, `(.L_x_2779) ;  /* 0x0000016000007945 */ /* 0x000fe60003800000 */
[----:B------:R-:W-:-:S13]  /*29e0*/  ISETP.GE.AND P0, PT, R12, R13, PT ;  /* 0x0000000d0c00720c */ /* 0x000fda0003f06270 */
[----:B------:R-:W-:Y:S05]  /*29f0*/  @P0 BRA `(.L_x_2780) ;  /* 0x0000013000000947 */ /* 0x000fea0003800000 */
[----:B------:R-:W-:Y:S02]  /*2a00*/  SHF.R.S32.HI R2, RZ, 0x1f, R218 ;  /* 0x0000001fff027819 */ /* 0x000fe400000114da */
[CC--:B----4-:R-:W-:Y:S02]  /*2a10*/  LEA R10, P1, R218.reuse, R0.reuse, 0x1 ;  /* 0x00000000da0a7211 */ /* 0x0d0fe400078208ff */
[----:B------:R-:W-:Y:S02]  /*2a20*/  LEA R8, P0, R223, R0, 0x1 ;  /* 0x00000000df087211 */ /* 0x000fe400078008ff */
[----:B--2---:R-:W-:Y:S02]  /*2a30*/  LEA.HI.X R11, R218, R4, R2, 0x1, P1 ;  /* 0x00000004da0b7211 */ /* 0x004fe400008f0c02 */
[----:B------:R-:W-:Y:S02]  /*2a40*/  SHF.R.S32.HI R2, RZ, 0x1f, R223 ;  /* 0x0000001fff027819 */ /* 0x000fe400000114df */
[----:B------:R-:W-:Y:S01]  /*2a50*/  LEA R6, P1, R224, R0, 0x1 ;  /* 0x00000000e0067211 */ /* 0x000fe200078208ff */
[----:B------:R-:W-:Y:S01]  /*2a60*/  @!PT LDS RZ, [RZ] ;  /* 0x00000000fffff984 */ /* 0x000fe20000000800 */
[----:B------:R-:W-:Y:S01]  /*2a70*/  @!PT LDS RZ, [RZ] ;  /* 0x00000000fffff984 */ /* 0x000fe20000000800 */
[----:B------:R-:W-:Y:S01]  /*2a80*/  @!PT LDS RZ, [RZ] ;  /* 0x00000000fffff984 */ /* 0x000fe20000000800 */
[----:B------:R2:W-:Y:S01]  /*2a90*/  LDGSTS.E.BYPASS.LTC128B.128 [R215+0x10100], [R10.64], !P6 ;  /* 0x101000000ad77fae */ /* 0x0005e2000f101d46 */
[----:B------:R-:W-:-:S02]  /*2aa0*/  SHF.R.S32.HI R18, RZ, 0x1f, R224 ;  /* 0x0000001fff127819 */ /* 0x000fc400000114e0 */
[----:B------:R-:W-:Y:S02]  /*2ab0*/  LEA.HI.X R9, R223, R4, R2, 0x1, P0 ;  /* 0x00000004df097211 */ /* 0x000fe400000f0c02 */
[----:B------:R-:W-:Y:S02]  /*2ac0*/  SHF.R.S32.HI R17, RZ, 0x1f, R225 ;  /* 0x0000001fff117819 */ /* 0x000fe400000114e1 */
[C---:B------:R-:W-:Y:S01]  /*2ad0*/  LEA R2, P0, R225.reuse, R0, 0x1 ;  /* 0x00000000e1027211 */ /* 0x040fe200078008ff */
[----:B------:R2:W-:Y:S01]  /*2ae0*/  LDGSTS.E.BYPASS.LTC128B.128 [R215+0x14100], [R8.64], !P5 ;  /* 0x1410000008d77fae */ /* 0x0005e2000e901d46 */
[-C--:B------:R-:W-:Y:S02]  /*2af0*/  LEA.HI.X R7, R224, R4.reuse, R18, 0x1, P1 ;  /* 0x00000004e0077211 */ /* 0x080fe400008f0c12 */
[----:B------:R-:W-:-:S03]  /*2b00*/  LEA.HI.X R3, R225, R4, R17, 0x1, P0 ;  /* 0x00000004e1037211 */ /* 0x000fc600000f0c11 */
[----:B------:R2:W-:Y:S04]  /*2b10*/  LDGSTS.E.BYPASS.LTC128B.128 [R215+0x18100], [R6.64], !P3 ;  /* 0x1810000006d77fae */ /* 0x0005e8000d901d46 */
[----:B------:R2:W-:Y:S02]  /*2b20*/  LDGSTS.E.BYPASS.LTC128B.128 [R215+0x1c100], [R2.64], !P2 ;  /* 0x1c10000002d77fae */ /* 0x0005e4000d101d46 */
.L_x_2780:
[----:B------:R-:W-:Y:S05]  /*2b30*/  BSYNC B0 ;  /* 0x0000000000007941 */ /* 0x000fea0003800000 */
.L_x_2779:
[----:B------:R-:W-:Y:S05]  /*2b40*/  BRA.DIV ~URZ, `(.L_x_2781) ;  /* 0x000115b27f007947 */ /* 0x000fea000b800000 */
[----:B--2---:R2:W1:Y:S04]  /*2b50*/  SHFL.IDX PT, R4, R5, 0x1, 0x181f ;  /* 0x00381f0005047f89 */ /* 0x00446800000e0000 */
[----:B----4-:R2:W4:Y:S02]  /*2b60*/  SHFL.IDX PT, R0, R14, 0x1, 0x181f ;  /* 0x00381f000e007f89 */ /* 0x01052400000e0000 */
.L_x_2884:
[----:B------:R-:W-:Y:S01]  /*2b70*/  IADD3 R2, R12, 0x20, RZ ;  /* 0x000000200c027810 */ /* 0x000fe20007ffe0ff */
[----:B------:R-:W-:Y:S03]  /*2b80*/  BSSY B0, `(.L_x_2782) ;  /* 0x0000016000007945 */ /* 0x000fe60003800000 */
[----:B------:R-:W-:-:S13]  /*2b90*/  ISETP.GE.AND P0, PT, R2, R13, PT ;  /* 0x0000000d0200720c */ /* 0x000fda0003f06270 */
[----:B------:R-:W-:Y:S05]  /*2ba0*/  @P0 BRA `(.L_x_2783) ;  /* 0x0000013000000947 */ /* 0x000fea0003800000 */
[----:B------:R-:W-:Y:S02]  /*2bb0*/  SHF.R.S32.HI R3, RZ, 0x1f, R218 ;  /* 0x0000001fff037819 */ /* 0x000fe400000114da */
[CC--:B----4-:R-:W-:Y:S02]  /*2bc0*/  LEA R10, P1, R218.reuse, R0.reuse, 0x1 ;  /* 0x00000000da0a7211 */ /* 0x0d0fe400078208ff */
[----:B------:R-:W-:Y:S02]  /*2bd0*/  LEA R8, P0, R223, R0, 0x1 ;  /* 0x00000000df087211 */ /* 0x000fe400078008ff */
[----:B-1----:R-:W-:Y:S02]  /*2be0*/  LEA.HI.X R11, R218, R4, R3, 0x1, P1 ;  /* 0x00000004da0b7211 */ /* 0x002fe400008f0c03 */
        /* <DEDUP_REMOVED lines=15> */
.L_x_2783:
[----:B------:R-:W-:Y:S05]  /*2ce0*/  BSYNC B0 ;  /* 0x0000000000007941 */ /* 0x000fea0003800000 */
.L_x_2782:
[----:B------:R-:W-:Y:S05]  /*2cf0*/  BRA.DIV ~URZ, `(.L_x_2784) ;  /* 0x000114d27f007947 */ /* 0x000fea000b800000 */
[----:B-1----:R1:W2:Y:S02]  /*2d00*/  SHFL.IDX PT, R4, R5, 0x2, 0x181f ;  /* 0x00581f0005047f89 */ /* 0x0022a400000e0000 */
.L_x_2885:
[----:B------:R-:W-:Y:S05]  /*2d10*/  BRA.DIV ~URZ, `(.L_x_2785) ;  /* 0x000115227f007947 */ /* 0x000fea000b800000 */
[----:B----4-:R4:W1:Y:S02]  /*2d20*/  SHFL.IDX PT, R0, R14, 0x2, 0x181f ;  /* 0x00581f000e007f89 */ /* 0x01086400000e0000 */
.L_x_2886:
[----:B------:R-:W-:Y:S01]  /*2d30*/  IADD3 R2, R12, 0x40, RZ ;  /* 0x000000400c027810 */ /* 0x000fe20007ffe0ff */
[----:B------:R-:W-:Y:S03]  /*2d40*/  BSSY B0, `(.L_x_2786) ;  /* 0x0000016000007945 */ /* 0x000fe60003800000 */
[----:B------:R-:W-:-:S13]  /*2d50*/  ISETP.GE.AND P0, PT, R2, R13, PT ;  /* 0x0000000d0200720c */ /* 0x000fda0003f06270 */
[----:B------:R-:W-:Y:S05]  /*2d60*/  @P0 BRA `(.L_x_2787) ;  /* 0x0000013000000947 */ /* 0x000fea0003800000 */
[----:B------:R-:W-:Y:S02]  /*2d70*/  SHF.R.S32.HI R3, RZ, 0x1f, R218 ;  /* 0x0000001fff037819 */ /* 0x000fe400000114da */
[CC--:B-1----:R-:W-:Y:S02]  /*2d80*/  LEA R10, P1, R218.reuse, R0.reuse, 0x1 ;  /* 0x00000000da0a7211 */ /* 0x0c2fe400078208ff */
        /* <DEDUP_REMOVED lines=17> */
.L_x_2787:
[----:B------:R-:W-:Y:S05]  /*2ea0*/  BSYNC B0 ;  /* 0x0000000000007941 */ /* 0x000fea0003800000 */
.L_x_2786:
[----:B------:R-:W-:Y:S05]  /*2eb0*/  BRA.DIV ~URZ, `(.L_x_2788) ;  /* 0x000113f27f007947 */ /* 0x000fea000b800000 */
[----:B--2---:R2:W3:Y:S04]  /*2ec0*/  SHFL.IDX PT, R4, R5, 0x3, 0x181f ;  /* 0x00781f0005047f89 */ /* 0x0044e800000e0000 */
[----:B-1----:R2:W1:Y:S02]  /*2ed0*/  SHFL.IDX PT, R0, R14, 0x3, 0x181f ;  /* 0x00781f000e007f89 */ /* 0x00246400000e0000 */
.L_x_2887:
[----:B------:R-:W-:Y:S01]  /*2ee0*/  IADD3 R2, R12, 0x60, RZ ;  /* 0x000000600c027810 */ /* 0x000fe20007ffe0ff */
[----:B-----5:R-:W-:Y:S01]  /*2ef0*/  IMAD.WIDE.U32 R232, R15, c[0x0][0x2b0], RZ ;  /* 0x0000ac000fe87a25 */ /* 0x020fe200078e00ff */
[----:B------:R-:W-:-:S02]  /*2f00*/  SHF.R.S32.HI R20, RZ, 0x1f, R218 ;  /* 0x0000001fff147819 */ /* 0x000fc400000114da */
[----:B------:R-:W-:Y:S02]  /*2f10*/  ISETP.GE.AND P1, PT, R2, R13, PT ;  /* 0x0000000d0200720c */ /* 0x000fe40003f26270 */
[----:B------:R-:W-:Y:S02]  /*2f20*/  SHF.R.S32.HI R19, RZ, 0x1f, R223 ;  /* 0x0000001fff137819 */ /* 0x000fe400000114df */
[----:B------:R-:W-:Y:S02]  /*2f30*/  SHF.R.S32.HI R18, RZ, 0x1f, R224 ;  /* 0x0000001fff127819 */ /* 0x000fe400000114e0 */
[----:B------:R-:W-:-:S07]  /*2f40*/  SHF.R.S32.HI R17, RZ, 0x1f, R225 ;  /* 0x0000001fff117819 */ /* 0x000fce00000114e1 */
        /* <DEDUP_REMOVED lines=36> */
[----:B------:R1:W2:Y:S01]  /*3190*/  @!P1 LDG.E R216, [R4.64] ;  /* 0x0000000604d89981 */ /* 0x0002a2000c1e1900 */
        /* <DEDUP_REMOVED lines=10> */
[----:B------:R-:W-:-:S04]  /*3240*/  IMAD.WIDE.U32 R2, R219, c[0x0][0x1e0], RZ ;  /* 0x00007800db027a25 */ /* 0x000fc800078e00ff */
[----:B------:R-:W-:Y:S02]  /*3250*/  IMAD R97, R92, -0x40, R213 ;  /* 0xffffffc05c617824 */ /* 0x000fe400078e02d5 */
[----:B------:R-:W-:-:S04]  /*3260*/  IMAD.WIDE.U32 R234, R16, c[0x0][0x210], RZ ;  /* 0x0000840010ea7a25 */ /* 0x000fc800078e00ff */
[----:B------:R-:W-:Y:S02]  /*3270*/  IMAD.IADD R13, R97, 0x1, -R249 ;  /* 0x00000001610d7824 */ /* 0x000fe400078e0af9 */
[----:B------:R-:W-:Y:S01]  /*3280*/  IMAD R238, R16, c[0x0][0x214], R235 ;  /* 0x0000850010ee7a24 */ /* 0x000fe200078e02eb */
[----:B-1----:R-:W-:Y:S01]  /*3290*/  SHF.R.S32.HI R5, RZ, 0x1f, R219 ;  /* 0x0000001fff057819 */ /* 0x002fe200000114db */
[----:B------:R-:W-:Y:S01]  /*32a0*/  IMAD.SHL.U32 R98, R218, 0x2, RZ ;  /* 0x00000002da627824 */ /* 0x000fe200078e00ff */
[----:B------:R-:W-:Y:S01]  /*32b0*/  ISETP.GE.AND P5, PT, R13, 0x1, PT ;  /* 0x000000010d00780c */ /* 0x000fe20003fa6270 */
[----:B------:R-:W-:Y:S02]  /*32c0*/  IMAD.SHL.U32 R99, R223, 0x2, RZ ;  /* 0x00000002df637824 */ /* 0x000fe400078e00ff */
[C---:B------:R-:W-:Y:S02]  /*32d0*/  IMAD R0, R5.reuse, c[0x0][0x1e0], RZ ;  /* 0x0000780005007a24 */ /* 0x040fe400078e02ff */
[----:B------:R-:W-:-:S02]  /*32e0*/  IMAD R6, R5, c[0x0][0x208], RZ ;  /* 0x0000820005067a24 */ /* 0x000fc400078e02ff */
[C---:B------:R-:W-:Y:S02]  /*32f0*/  IMAD R0, R219.reuse, c[0x0][0x1e4], R0 ;  /* 0x00007900db007a24 */ /* 0x040fe400078e0200 */
[----:B------:R-:W-:Y:S02]  /*3300*/  IMAD R7, R219, c[0x0][0x20c], R6 ;  /* 0x00008300db077a24 */ /* 0x000fe400078e0206 */
[----:B------:R-:W-:Y:S02]  /*3310*/  IMAD.IADD R3, R3, 0x1, R0 ;  /* 0x0000000103037824 */ /* 0x000fe400078e0200 */
[----:B------:R-:W-:Y:S01]  /*3320*/  @P5 ISETP.GE.AND P2, PT, R223, c[0x0][0x1d4], PT ;  /* 0x00007500df005a0c */ /* 0x000fe20003f46270 */
[C---:B------:R-:W-:Y:S01]  /*3330*/  IMAD.SHL.U32 R100, R224.reuse, 0x2, RZ ;  /* 0x00000002e0647824 */ /* 0x040fe200078e00ff */
[----:B------:R-:W-:Y:S01]  /*3340*/  @P5 ISETP.GE.AND P1, PT, R224, c[0x0][0x1d4], PT ;  /* 0x00007500e0005a0c */ /* 0x000fe20003f26270 */
        /* <DEDUP_REMOVED lines=10> */
[----:B------:R-:W-:-:S03]  /*33f0*/  @P5 ISETP.GE.AND P0, PT, R218, c[0x0][0x1d4], PT ;  /* 0x00007500da005a0c */ /* 0x000fc60003f06270 */
[----:B------:R1:W2:Y:S04]  /*3400*/  SHFL.IDX PT, R0, R2, RZ, 0x181f ;  /* 0x00181fff02007589 */ /* 0x0002a800000e0000 */
[----:B------:R-:W3:Y:S04]  /*3410*/  SHFL.IDX PT, R8, R11, RZ, 0x181f ;  /* 0x00181fff0b087589 */ /* 0x000ee800000e0000 */
[----:B------:R-:W5:Y:S01]  /*3420*/  SHFL.IDX PT, R11, R11, 0x1, 0x181f ;  /* 0x00381f000b0b7f89 */ /* 0x000f6200000e0000 */
[----:B-1----:R-:W-:Y:S01]  /*3430*/  IMAD.WIDE.U32 R2, R219, c[0x0][0x208], RZ ;  /* 0x00008200db027a25 */ /* 0x002fe200078e00ff */
[----:B--2---:R-:W-:-:S03]  /*3440*/  @P5 LEA R4, P6, R218, R0, 0x1 ;  /* 0x00000000da045211 */ /* 0x004fc600078c08ff */
[----:B------:R-:W-:Y:S01]  /*3450*/  IMAD.IADD R3, R3, 0x1, R7 ;  /* 0x0000000103037824 */ /* 0x000fe200078e0207 */
[----:B---3--:R-:W-:Y:S02]  /*3460*/  @P5 LEA.HI.X R5, R218, R8, R20, 0x1, P6 ;  /* 0x00000008da055211 */ /* 0x008fe400030f0c14 */
[C---:B------:R-:W-:Y:S01]  /*3470*/  @P5 LEA R6, P6, R223.reuse, R0, 0x1 ;  /* 0x00000000df065211 */ /* 0x040fe200078c08ff */
[----:B------:R-:W-:Y:S02]  /*3480*/  IMAD.WIDE.U32 R2, R216, c[0x0][0x218], R2 ;  /* 0x00008600d8027a25 */ /* 0x000fe400078e0002 */
[----:B------:R1:W-:Y:S01]  /*3490*/  @P5 LDGSTS.E.BYPASS.LTC128B.128 [R215+0x8100], [R4.64], !P0 ;  /* 0x0810000004d75fae */ /* 0x0003e2000c101d46 */
[----:B------:R-:W-:Y:S02]  /*34a0*/  @P5 LEA.HI.X R7, R223, R8, R19, 0x1, P6 ;  /* 0x00000008df075211 */ /* 0x000fe400030f0c13 */
[----:B------:R-:W-:-:S03]  /*34b0*/  ISETP.GE.AND P6, PT, R13, 0x21, PT ;  /* 0x000000210d00780c */ /* 0x000fc60003fc6270 */
[----:B------:R2:W-:Y:S01]  /*34c0*/  @P5 LDGSTS.E.BYPASS.LTC128B.128 [R215+0xa100], [R6.64], !P2 ;  /* 0x0a10000006d75fae */ /* 0x0005e2000d101d46 */
[----:B------:R-:W-:Y:S02]  /*34d0*/  @P5 ISETP.GE.AND P2, PT, R225, c[0x0][0x1d4], PT ;  /* 0x00007500e1005a0c */ /* 0x000fe40003f46270 */
[----:B-1----:R-:W-:-:S04]  /*34e0*/  @P5 LEA R4, P0, R224, R0, 0x1 ;  /* 0x00000000e0045211 */ /* 0x002fc800078008ff */
[----:B------:R-:W-:Y:S02]  /*34f0*/  @P5 LEA.HI.X R5, R224, R8, R18, 0x1, P0 ;  /* 0x00000008e0055211 */ /* 0x000fe400000f0c12 */
[----:B--2---:R-:W-:Y:S01]  /*3500*/  @P5 LEA R6, P0, R225, R0, 0x1 ;  /* 0x00000000e1065211 */ /* 0x004fe200078008ff */
[----:B------:R-:W-:Y:S02]  /*3510*/  IMAD R0, R9, c[0x0][0x218], RZ ;  /* 0x0000860009007a24 */ /* 0x000fe400078e02ff */
[----:B------:R1:W-:Y:S01]  /*3520*/  @P5 LDGSTS.E.BYPASS.LTC128B.128 [R215+0xc100], [R4.64], !P1 ;  /* 0x0c10000004d75fae */ /* 0x0003e2000c901d46 */
[----:B------:R-:W-:Y:S01]  /*3530*/  @P5 LEA.HI.X R7, R225, R8, R17, 0x1, P0 ;  /* 0x00000008e1075211 */ /* 0x000fe200000f0c11 */
[----:B------:R-:W-:Y:S01]  /*3540*/  IMAD R8, R216, c[0x0][0x21c], R0 ;  /* 0x00008700d8087a24 */ /* 0x000fe200078e0200 */
[----:B------:R-:W-:-:S03]  /*3550*/  @P6 ISETP.GE.AND P0, PT, R218, c[0x0][0x1d4], PT ;  /* 0x00007500da006a0c */ /* 0x000fc60003f06270 */
[----:B------:R2:W-:Y:S01]  /*3560*/  @P5 LDGSTS.E.BYPASS.LTC128B.128 [R215+0xe100], [R6.64], !P2 ;  /* 0x0e10000006d75fae */ /* 0x0005e2000d101d46 */
[----:B------:R-:W-:Y:S02]  /*3570*/  @P6 ISETP.GE.AND P2, PT, R223, c[0x0][0x1d4], PT ;  /* 0x00007500df006a0c */ /* 0x000fe40003f46270 */
[----:B-1----:R-:W-:-:S04]  /*3580*/  @P6 LEA R4, P1, R218, R10, 0x1 ;  /* 0x0000000ada046211 */ /* 0x002fc800078208ff */
[----:B-----5:R-:W-:Y:S02]  /*3590*/  @P6 LEA.HI.X R5, R218, R11, R20, 0x1, P1 ;  /* 0x0000000bda056211 */ /* 0x020fe400008f0c14 */
[----:B------:R-:W-:-:S03]  /*35a0*/  IADD3 R0, P1, R2, R234, RZ ;  /* 0x000000ea02007210 */ /* 0x000fc60007f3e0ff */
[----:B------:R1:W-:Y:S01]  /*35b0*/  @P6 LDGSTS.E.BYPASS.LTC128B.128 [R215+0x9100], [R4.64], !P0 ;  /* 0x0910000004d76fae */ /* 0x0003e2000c101d46 */
[----:B------:R-:W-:Y:S02]  /*35c0*/  IADD3.X R2, R238, R3, R8, P1, !PT ;  /* 0x00000003ee027210 */ /* 0x000fe40000ffe408 */
[----:B------:R-:W-:Y:S02]  /*35d0*/  LEA R3, P1, R0, c[0x0][0x1f8], 0x1 ;  /* 0x00007e0000037a11 */ /* 0x000fe400078208ff */
[-C--:B--2---:R-:W-:Y:S02]  /*35e0*/  @P6 LEA R6, P0, R224, R10.reuse, 0x1 ;  /* 0x0000000ae0066211 */ /* 0x084fe400078008ff */
[----:B----4-:R-:W-:Y:S01]  /*35f0*/  LEA.HI.X R14, R0, c[0x0][0x1fc], R2, 0x1, P1 ;  /* 0x00007f00000e7a11 */ /* 0x010fe200008f0c02 */
[----:B------:R-:W-:Y:S01]  /*3600*/  SHFL.IDX PT, R12, R3, 0x1, 0x181f ;  /* 0x00381f00030c7f89 */ /* 0x000fe200000e0000 */
[----:B------:R-:W-:Y:S02]  /*3610*/  @P6 LEA R8, P5, R223, R10, 0x1 ;  /* 0x0000000adf086211 */ /* 0x000fe400078a08ff */
[C---:B------:R-:W-:Y:S01]  /*3620*/  @P6 ISETP.GE.AND P1, PT, R224.reuse, c[0x0][0x1d4], PT ;  /* 0x00007500e0006a0c */ /* 0x040fe20003f26270 */
[----:B------:R-:W2:Y:S01]  /*3630*/  SHFL.IDX PT, R0, R3, RZ, 0x181f ;  /* 0x00181fff03007589 */ /* 0x000ea200000e0000 */
[----:B------:R-:W-:-:S02]  /*3640*/  @P6 LEA.HI.X R7, R224, R11, R18, 0x1, P0 ;  /* 0x0000000be0076211 */ /* 0x000fc400000f0c12 */
[----:B------:R-:W-:Y:S01]  /*3650*/  @P6 ISETP.GE.AND P0, PT, R225, c[0x0][0x1d4], PT ;  /* 0x00007500e1006a0c */ /* 0x000fe20003f06270 */
[----:B------:R-:W3:Y:S01]  /*3660*/  SHFL.IDX PT, R2, R14, RZ, 0x181f ;  /* 0x00181fff0e027589 */ /* 0x000ee200000e0000 */
[----:B------:R-:W-:-:S03]  /*3670*/  @P6 LEA.HI.X R9, R223, R11, R19, 0x1, P5 ;  /* 0x0000000bdf096211 */ /* 0x000fc600028f0c13 */
[----:B------:R4:W5:Y:S04]  /*3680*/  SHFL.IDX PT, R3, R14, 0x1, 0x181f ;  /* 0x00381f000e037f89 */ /* 0x00096800000e0000 */
[----:B------:R4:W-:Y:S01]  /*3690*/  @P6 LDGSTS.E.BYPASS.LTC128B.128 [R215+0xb100], [R8.64], !P2 ;  /* 0x0b10000008d76fae */ /* 0x0009e2000d101d46 */
[----:B-1----:R-:W-:-:S03]  /*36a0*/  @P6 LEA R4, P5, R225, R10, 0x1 ;  /* 0x0000000ae1046211 */ /* 0x002fc600078a08ff */
[----:B------:R1:W-:Y:S01]  /*36b0*/  @P6 LDGSTS.E.BYPASS.LTC128B.128 [R215+0xd100], [R6.64], !P1 ;  /* 0x0d10000006d76fae */ /* 0x0003e2000c901d46 */
[----:B------:R-:W-:-:S05]  /*36c0*/  @P6 LEA.HI.X R5, R225, R11, R17, 0x1, P5 ;  /* 0x0000000be1056211 */ /* 0x000fca00028f0c11 */
[----:B------:R1:W-:Y:S04]  /*36d0*/  @P6 LDGSTS.E.BYPASS.LTC128B.128 [R215+0xf100], [R4.64], !P0 ;  /* 0x0f10000004d76fae */ /* 0x0003e8000c101d46 */
[----:B------:R-:W0:Y:S01]  /*36e0*/  LDGDEPBAR ;  /* 0x00000000000079af */ /* 0x000e220000000000 */
[----:B------:R-:W-:Y:S02]  /*36f0*/  R2P PR, R228, 0x6 ;  /* 0x00000006e4007804 */ /* 0x000fe40000000000 */
[CC--:B--2---:R-:W-:Y:S02]  /*3700*/  IADD3 R22, P0, R0.reuse, R98.reuse, RZ ;  /* 0x0000006200167210 */ /* 0x0c4fe40007f1e0ff */
[----:B------:R-:W-:Y:S02]  /*3710*/  IADD3 R20, P6, R0, R99, RZ ;  /* 0x0000006300147210 */ /* 0x000fe40007fde0ff */
[----:B------:R-:W-:Y:S01]  /*3720*/  ISETP.GE.AND P5, PT, R218, c[0x0][0x1d4], PT ;  /* 0x00007500da007a0c */ /* 0x000fe20003fa6270 */
[----:B---3--:R-:W-:Y:S01]  /*3730*/  IMAD.X R23, R2, 0x1, R93, P0 ;  /* 0x0000000102177824 */ /* 0x008fe200000e065d */
[----:B------:R-:W-:Y:S01]  /*3740*/  IADD3 R16, P0, R0, R101, RZ ;  /* 0x0000006500107210 */ /* 0x000fe20007f1e0ff */
[----:B------:R-:W-:Y:S01]  /*3750*/  IMAD.X R21, R2, 0x1, R94, P6 ;  /* 0x0000000102157824 */ /* 0x000fe200030e065e */
[----:B----4-:R-:W-:-:S03]  /*3760*/  IADD3 R14, P6, R12, R98, RZ ;  /* 0x000000620c0e7210 */ /* 0x010fc60007fde0ff */
[----:B------:R-:W-:Y:S01]  /*3770*/  @P1 IADD3 R200, R201, -0x20, RZ ;  /* 0xffffffe0c9c81810 */ /* 0x000fe20007ffe0ff */
[----:B------:R-:W-:Y:S01]  /*3780*/  IMAD.X R17, R2, 0x1, R96, P0 ;  /* 0x0000000102117824 */ /* 0x000fe200000e0660 */
[----:B------:R-:W-:Y:S01]  /*3790*/  IADD3 R18, P1, R0, R100, RZ ;  /* 0x0000006400127210 */ /* 0x000fe20007f3e0ff */
[----:B-----5:R-:W-:Y:S01]  /*37a0*/  IMAD.X R15, R3, 0x1, R93, P6 ;  /* 0x00000001030f7824 */ /* 0x020fe200030e065d */
[----:B------:R-:W-:Y:S01]  /*37b0*/  ISETP.GE.AND P0, PT, R223, c[0x0][0x1d4], PT ;  /* 0x00007500df007a0c */ /* 0x000fe20003f06270 */
[----:B------:R-:W-:Y:S01]  /*37c0*/  IMAD.MOV.U32 R0, RZ, RZ, 0x40 ;  /* 0x00000040ff007424 */ /* 0x000fe200078e00ff */
[----:B------:R-:W-:Y:S01]  /*37d0*/  ISETP.LT.OR P6, PT, R13, 0x1, P5 ;  /* 0x000000010d00780c */ /* 0x000fe20002fc1670 */
[----:B------:R-:W-:Y:S01]  /*37e0*/  IMAD.X R19, R2, 0x1, R95, P1 ;  /* 0x0000000102137824 */ /* 0x000fe200008e065f */
[----:B------:R-:W-:Y:S01]  /*37f0*/  IADD3 R24, P1, R12, R99, RZ ;  /* 0x000000630c187210 */ /* 0x000fe20007f3e0ff */
[----:B------:R-:W-:-:S04]  /*3800*/  DEPBAR.LE SB0, 0x1 ;  /* 0x000080400000791a */ /* 0x000fc80000000000 */
[----:B------:R-:W-:-:S04]  /*3810*/  DEPBAR.LE SB0, 0x0 ;  /* 0x000080000000791a */ /* 0x000fc80000000000 */
[----:B------:R-:W-:Y:S01]  /*3820*/  BAR.SYNC.DEFER_BLOCKING 0x0 ;  /* 0x0000000000007b1d */ /* 0x000fe20000010000 */
[----:B------:R-:W-:Y:S01]  /*3830*/  IMAD.X R25, R3, 0x1, R94, P1 ;  /* 0x0000000103197824 */ /* 0x000fe200008e065e */
[C---:B------:R-:W-:Y:S02]  /*3840*/  ISETP.LT.OR P1, PT, R13.reuse, 0x1, P0 ;  /* 0x000000010d00780c */ /* 0x040fe40000721670 */
[C---:B------:R-:W-:Y:S02]  /*3850*/  ISETP.LT.OR P5, PT, R13.reuse, 0x21, P5 ;  /* 0x000000210d00780c */ /* 0x040fe40002fa1670 */
[----:B------:R-:W-:Y:S02]  /*3860*/  ISETP.LT.OR P0, PT, R13, 0x21, P0 ;  /* 0x000000210d00780c */ /* 0x000fe40000701670 */
[----:B------:R-:W-:-:S05]  /*3870*/  SEL R0, R0, 0xffffffc0, !P2 ;  /* 0xffffffc000007807 */ /* 0x000fca0005000000 */
[----:B------:R-:W-:Y:S01]  /*3880*/  IMAD.IADD R203, R201, 0x1, R0 ;  /* 0x00000001c9cb7824 */ /* 0x000fe200078e0200 */
[----:B-1----:R-:W-:Y:S04]  /*3890*/  LDSM.16.M88.4 R4, [R208] ;  /* 0x00000000d004783b */ /* 0x002fe80000000200 */
[----:B------:R-:W1:Y:S04]  /*38a0*/  LDSM.16.M88.4 R36, [R201+0x800] ;  /* 0x00080000c924783b */ /* 0x000e680000000200 */
[----:B------:R-:W2:Y:S04]  /*38b0*/  LDSM.16.M88.4 R32, [R201] ;  /* 0x00000000c920783b */ /* 0x000ea80000000200 */
[----:B------:R-:W-:Y:S04]  /*38c0*/  LDSM.16.M88.4 R44, [R201+0x1000] ;  /* 0x00100000c92c783b */ /* 0x000fe80000000200 */
[----:B------:R-:W3:Y:S04]  /*38d0*/  LDSM.16.M88.4 R56, [R201+0x1800] ;  /* 0x00180000c938783b */ /* 0x000ee80000000200 */
[----:B------:R-:W-:Y:S04]  /*38e0*/  LDSM.16.M88.4 R8, [R209] ;  /* 0x00000000d108783b */ /* 0x000fe80000000200 */
[----:B------:R-:W-:Y:S04]  /*38f0*/  LDSM.16.M88.4 R52, [R200] ;  /* 0x00000000c834783b */ /* 0x000fe80000000200 */
[----:B------:R-:W4:Y:S04]  /*3900*/  LDSM.16.M88.4 R48, [R200+0x800] ;  /* 0x00080000c830783b */ /* 0x000f280000000200 */
[----:B------:R-:W5:Y:S04]  /*3910*/  LDSM.16.M88.4 R68, [R200+0x1000] ;  /* 0x00100000c844783b */ /* 0x000f680000000200 */
[----:B------:R-:W4:Y:S04]  /*3920*/  LDSM.16.M88.4 R76, [R200+0x1800] ;  /* 0x00180000c84c783b */ /* 0x000f280000000200 */
[----:B------:R-:W-:Y:S01]  /*3930*/  @!PT LDS RZ, [RZ] ;  /* 0x00000000fffff984 */ /* 0x000fe20000000800 */
[----:B------:R-:W-:Y:S01]  /*3940*/  @!PT LDS RZ, [RZ] ;  /* 0x00000000fffff984 */ /* 0x000fe20000000800 */
[----:B------:R-:W-:Y:S01]  /*3950*/  @!PT LDS RZ, [RZ] ;  /* 0x00000000fffff984 */ /* 0x000fe20000000800 */
[----:B------:R3:W-:Y:S01]  /*3960*/  LDGSTS.E.BYPASS.LTC128B.128 [R215+0x100], [R22.64], !P6 ;  /* 0x0010000016d77fae */ /* 0x0007e2000f101d46 */
[----:B------:R-:W-:-:S03]  /*3970*/  ISETP.GE.AND P6, PT, R224, c[0x0][0x1d4], PT ;  /* 0x00007500e0007a0c */ /* 0x000fc60003fc6270 */
[----:B------:R4:W-:Y:S01]  /*3980*/  LDGSTS.E.BYPASS.LTC128B.128 [R215+0x2100], [R20.64], !P1 ;  /* 0x0210000014d77fae */ /* 0x0009e2000c901d46 */
[----:B------:R-:W-:Y:S01]  /*3990*/  ISETP.LT.OR P1, PT, R13, 0x1, P6 ;  /* 0x000000010d00780c */ /* 0x000fe20003721670 */
[----:B-1----:R-:W-:Y:S01]  /*39a0*/  HMMA.16816.F32 R28, R4, R36, RZ ;  /* 0x00000024041c723c */ /* 0x002fe200000018ff */
[----:B------:R-:W-:-:S07]  /*39b0*/  ISETP.GE.AND P6, PT, R225, c[0x0][0x1d4], PT ;  /* 0x00007500e1007a0c */ /* 0x000fce0003fc6270 */
[C---:B--2---:R-:W-:Y:S04]  /*39c0*/  HMMA.16816.F32 R40, R4.reuse, R32, RZ ;  /* 0x000000200428723c */ /* 0x044fe800000018ff */
[----:B------:R1:W-:Y:S01]  /*39d0*/  LDGSTS.E.BYPASS.LTC128B.128 [R215+0x4100], [R18.64], !P1 ;  /* 0x0410000012d77fae */ /* 0x0003e2000c901d46 */
[C---:B------:R-:W-:Y:S02]  /*39e0*/  ISETP.LT.OR P1, PT, R13.reuse, 0x1, P6 ;  /* 0x000000010d00780c */ /* 0x040fe40003721670 */
[----:B------:R-:W-:Y:S01]  /*39f0*/  ISETP.LT.OR P6, PT, R13, 0x21, P6 ;  /* 0x000000210d00780c */ /* 0x000fe200037c1670 */
[C---:B------:R-:W-:Y:S08]  /*3a00*/  HMMA.16816.F32 R32, R4.reuse, R34, RZ ;  /* 0x000000220420723c */ /* 0x040ff000000018ff */
[C---:B---3--:R-:W-:Y:S02]  /*3a10*/  HMMA.16816.F32 R60, R4.reuse, R56, RZ ;  /* 0x00000038043c723c */ /* 0x048fe400000018ff */
[----:B------:R2:W-:Y:S04]  /*3a20*/  LDGSTS.E.BYPASS.LTC128B.128 [R215+0x6100], [R16.64], !P1 ;  /* 0x0610000010d77fae */ /* 0x0005e8000c901d46 */
[----:B------:R3:W-:Y:S01]  /*3a30*/  LDGSTS.E.BYPASS.LTC128B.128 [R215+0x1100], [R14.64], !P5 ;  /* 0x011000000ed77fae */ /* 0x0007e2000e901d46 */
[----:B------:R-:W-:Y:S01]  /*3a40*/  IADD3 R2, P5, R12, R101, RZ ;  /* 0x000000650c027210 */ /* 0x000fe20007fbe0ff */
[----:B----4-:R-:W-:Y:S02]  /*3a50*/  HMMA.16816.F32 R20, R4, R38, RZ ;  /* 0x000000260414723c */ /* 0x010fe400000018ff */
[----:B------:R4:W-:Y:S01]  /*3a60*/  LDGSTS.E.BYPASS.LTC128B.128 [R215+0x3100], [R24.64], !P0 ;  /* 0x0310000018d77fae */ /* 0x0009e2000c101d46 */
[----:B------:R-:W-:-:S05]  /*3a70*/  ISETP.GT.AND P0, PT, R92, R226, PT ;  /* 0x000000e25c00720c */ /* 0x000fca0003f04270 */
[C---:B------:R-:W-:Y:S08]  /*3a80*/  HMMA.16816.F32 R36, R4.reuse, R44, RZ ;  /* 0x0000002c0424723c */ /* 0x040ff000000018ff */
[----:B------:R-:W-:Y:S01]  /*3a90*/  HMMA.16816.F32 R44, R4, R46, RZ ;  /* 0x0000002e042c723c */ /* 0x000fe200000018ff */
[----:B--2---:R-:W-:-:S07]  /*3aa0*/  IADD3 R16, P1, R12, R100, RZ ;  /* 0x000000640c107210 */ /* 0x004fce0007f3e0ff */
[----:B------:R-:W-:Y:S01]  /*3ab0*/  HMMA.16816.F32 R56, R4, R58, RZ ;  /* 0x0000003a0438723c */ /* 0x000fe200000018ff */
[C---:B------:R-:W-:Y:S01]  /*3ac0*/  IMAD.X R17, R3.reuse, 0x1, R95, P1 ;  /* 0x0000000103117824 */ /* 0x040fe200008e065f */
[----:B------:R-:W-:Y:S01]  /*3ad0*/  ISETP.GE.AND P1, PT, R224, c[0x0][0x1d4], PT ;  /* 0x00007500e0007a0c */ /* 0x000fe20003f26270 */
[----:B------:R-:W-:-:S03]  /*3ae0*/  IMAD.X R3, R3, 0x1, R96, P5 ;  /* 0x0000000103037824 */ /* 0x000fc600028e0660 */
[----:B------:R-:W-:Y:S02]  /*3af0*/  ISETP.LT.OR P1, PT, R13, 0x21, P1 ;  /* 0x000000210d00780c */ /* 0x000fe40000f21670 */
[C---:B------:R-:W-:Y:S08]  /*3b00*/  HMMA.16816.F32 R64, R8.reuse, R48, R28 ;  /* 0x000000300840723c */ /* 0x040ff0000000181c */
[----:B------:R-:W-:Y:S03]  /*3b10*/  HMMA.16816.F32 R48, R8, R50, R20 ;  /* 0x000000320830723c */ /* 0x000fe60000001814 */
[----:B------:R1:W-:Y:S01]  /*3b20*/  LDGSTS.E.BYPASS.LTC128B.128 [R215+0x5100], [R16.64], !P1 ;  /* 0x0510000010d77fae */ /* 0x0003e2000c901d46 */
[----:B------:R-:W-:-:S03]  /*3b30*/  ISETP.GT.AND P1, PT, R227, 0x3f, PT ;  /* 0x0000003fe300780c */ /* 0x000fc60003f24270 */
[----:B------:R2:W-:Y:S01]  /*3b40*/  LDGSTS.E.BYPASS.LTC128B.128 [R215+0x7100], [R2.64], !P6 ;  /* 0x0710000002d77fae */ /* 0x0005e2000f101d46 */
[C---:B------:R-:W-:Y:S03]  /*3b50*/  HMMA.16816.F32 R72, R8.reuse, R52, R40 ;  /* 0x000000340848723c */ /* 0x040fe60000001828 */
[----:B------:R-:W-:Y:S04]  /*3b60*/  LDSM.16.M88.4 R4, [R211] ;  /* 0x00000000d304783b */ /* 0x000fe80000000200 */
[----:B----4-:R-:W4:Y:S01]  /*3b70*/  LDSM.16.M88.4 R24, [R203] ;  /* 0x00000000cb18783b */ /* 0x010f220000000200 */
[C---:B-----5:R-:W-:Y:S03]  /*3b80*/  HMMA.16816.F32 R40, R8.reuse, R68, R36 ;  /* 0x000000440828723c */ /* 0x060fe60000001824 */
[----:B------:R-:W5:Y:S04]  /*3b90*/  LDSM.16.M88.4 R20, [R203+0x800] ;  /* 0x00080000cb14783b */ /* 0x000f680000000200 */
[----:B------:R-:W-:Y:S01]  /*3ba0*/  LDSM.16.M88.4 R36, [R203+0x1800] ;  /* 0x00180000cb24783b */ /* 0x000fe20000000200 */
[C---:B------:R-:W-:Y:S03]  /*3bb0*/  HMMA.16816.F32 R52, R8.reuse, R54, R32 ;  /* 0x000000360834723c */ /* 0x040fe60000001820 */
[----:B------:R-:W-:Y:S04]  /*3bc0*/  LDSM.16.M88.4 R84, [R201+0x3800] ;  /* 0x00380000c954783b */ /* 0x000fe80000000200 */
[----:B-1----:R-:W1:Y:S01]  /*3bd0*/  LDSM.16.M88.4 R16, [R203+0x1000] ;  /* 0x00100000cb10783b */ /* 0x002e620000000200 */
[----:B---3--:R-:W-:Y:S01]  /*3be0*/  HMMA.16816.F32 R12, R8, R70, R44 ;  /* 0x00000046080c723c */ /* 0x008fe2000000182c */
[----:B--2---:R-:W-:-:S02]  /*3bf0*/  IADD3 R2, R200, 0x6000, RZ ;  /* 0x00006000c8027810 */ /* 0x004fc40007ffe0ff */
[----:B------:R-:W-:Y:S03]  /*3c00*/  LDSM.16.M88.4 R68, [R201+0x3000] ;  /* 0x00300000c944783b */ /* 0x000fe60000000200 */
[----:B------:R-:W-:Y:S02]  /*3c10*/  IMAD.IADD R202, R2, 0x1, R0 ;  /* 0x0000000102ca7824 */ /* 0x000fe400078e0200 */
[C---:B------:R-:W-:Y:S01]  /*3c20*/  HMMA.16816.F32 R32, R8.reuse, R76, R60 ;  /* 0x0000004c0820723c */ /* 0x040fe2000000183c */
[----:B------:R-:W0:Y:S04]  /*3c30*/  LDGDEPBAR ;  /* 0x00000000000079af */ /* 0x000e280000000000 */
[----:B------:R-:W-:Y:S03]  /*3c40*/  LDSM.16.M88.4 R60, [R202+-0x6000] ;  /* 0xffa00000ca3c783b */ /* 0x000fe60000000200 */
[----:B------:R-:W-:Y:S01]  /*3c50*/  HMMA.16816.F32 R28, R8, R78, R56 ;  /* 0x0000004e081c723c */ /* 0x000fe20000001838 */
[----:B------:R-:W2:Y:S04]  /*3c60*/  LDSM.16.M88.4 R8, [R210] ;  /* 0x00000000d208783b */ /* 0x000ea80000000200 */
[----:B------:R-:W3:Y:S03]  /*3c70*/  LDSM.16.M88.4 R76, [R202+-0x5800] ;  /* 0xffa80000ca4c783b */ /* 0x000ee60000000200 */
[C---:B----4-:R-:W-:Y:S01]  /*3c80*/  HMMA.16816.F32 R44, R4.reuse, R24, R72 ;  /* 0x00000018042c723c */ /* 0x050fe20000001848 */
[----:B------:R-:W4:Y:S04]  /*3c90*/  LDSM.16.M88.4 R80, [R202+-0x5000] ;  /* 0xffb00000ca50783b */ /* 0x000f280000000200 */
[----:B------:R-:W2:Y:S03]  /*3ca0*/  LDSM.16.M88.4 R88, [R202+-0x4800] ;  /* 0xffb80000ca58783b */ /* 0x000ea60000000200 */
[C---:B------:R-:W-:Y:S01]  /*3cb0*/  HMMA.16816.F32 R52, R4.reuse, R26, R52 ;  /* 0x0000001a0434723c */ /* 0x040fe20000001834 */
[----:B------:R-:W-:Y:S07]  /*3cc0*/  LDSM.16.M88.4 R72, [R200+0x3000] ;  /* 0x00300000c848783b */ /* 0x000fee0000000200 */
[C---:B-----5:R-:W-:Y:S01]  /*3cd0*/  HMMA.16816.F32 R56, R4.reuse, R20, R64 ;  /* 0x000000140438723c */ /* 0x060fe20000001840 */
[----:B------:R-:W-:Y:S07]  /*3ce0*/  LDSM.16.M88.4 R64, [R201+0x2800] ;  /* 0x00280000c940783b */ /* 0x000fee0000000200 */
[C---:B------:R-:W-:Y:S08]  /*3cf0*/  HMMA.16816.F32 R48, R4.reuse, R22, R48 ;  /* 0x000000160430723c */ /* 0x040ff00000001830 */
[C---:B-1----:R-:W-:Y:S08]  /*3d00*/  HMMA.16816.F32 R40, R4.reuse, R16, R40 ;  /* 0x000000100428723c */ /* 0x042ff00000001828 */
[C---:B------:R-:W-:Y:S08]  /*3d10*/  HMMA.16816.F32 R20, R4.reuse, R18, R12 ;  /* 0x000000120414723c */ /* 0x040ff0000000180c */
[C---:B------:R-:W-:Y:S08]  /*3d20*/  HMMA.16816.F32 R16, R4.reuse, R36, R32 ;  /* 0x000000240410723c */ /* 0x040ff00000001820 */
[----:B------:R-:W-:Y:S01]  /*3d30*/  HMMA.16816.F32 R12, R4, R38, R28 ;  /* 0x00000026040c723c */ /* 0x000fe2000000181c */
[----:B------:R-:W-:Y:S04]  /*3d40*/  LDSM.16.M88.4 R4, [R208+0x4000] ;  /* 0x00400000d004783b */ /* 0x000fe80000000200 */
[----:B------:R-:W1:Y:S03]  /*3d50*/  LDSM.16.M88.4 R28, [R201+0x2000] ;  /* 0x00200000c91c783b */ /* 0x000e660000000200 */
[C---:B--2---:R-:W-:Y:S08]  /*3d60*/  HMMA.16816.F32 R24, R8.reuse, R60, R44 ;  /* 0x0000003c0818723c */ /* 0x044ff0000000182c */
[C---:B------:R-:W-:Y:S01]  /*3d70*/  HMMA.16816.F32 R32, R8.reuse, R62, R52 ;  /* 0x0000003e0820723c */ /* 0x040fe20000001834 */
[----:B------:R-:W-:Y:S07]  /*3d80*/  LDSM.16.M88.4 R60, [R200+0x2800] ;  /* 0x00280000c83c783b */ /* 0x000fee0000000200 */
[C---:B---3--:R-:W-:Y:S01]  /*3d90*/  HMMA.16816.F32 R44, R8.reuse, R76, R56 ;  /* 0x0000004c082c723c */ /* 0x048fe20000001838 */
[----:B------:R-:W-:Y:S07]  /*3da0*/  LDSM.16.M88.4 R56, [R200+0x2000] ;  /* 0x00200000c838783b */ /* 0x000fee0000000200 */
[C---:B------:R-:W-:Y:S01]  /*3db0*/  HMMA.16816.F32 R48, R8.reuse, R78, R48 ;  /* 0x0000004e0830723c */ /* 0x040fe20000001830 */
[----:B------:R-:W-:Y:S07]  /*3dc0*/  LDSM.16.M88.4 R76, [R203+0x3800] ;  /* 0x00380000cb4c783b */ /* 0x000fee0000000200 */
[C---:B----4-:R-:W-:Y:S08]  /*3dd0*/  HMMA.16816.F32 R40, R8.reuse, R80, R40 ;  /* 0x000000500828723c */ /* 0x050ff00000001828 */
[C---:B------:R-:W-:Y:S01]  /*3de0*/  HMMA.16816.F32 R36, R8.reuse, R82, R20 ;  /* 0x000000520824723c */ /* 0x040fe20000001814 */
[----:B------:R-:W-:Y:S07]  /*3df0*/  LDSM.16.M88.4 R80, [R200+0x3800] ;  /* 0x00380000c850783b */ /* 0x000fee0000000200 */
[C---:B------:R-:W-:Y:S08]  /*3e00*/  HMMA.16816.F32 R16, R8.reuse, R88, R16 ;  /* 0x000000580810723c */ /* 0x040ff00000001810 */
[----:B------:R-:W-:Y:S01]  /*3e10*/  HMMA.16816.F32 R12, R8, R90, R12 ;  /* 0x0000005a080c723c */ /* 0x000fe2000000180c */
[----:B------:R-:W2:Y:S07]  /*3e20*/  LDSM.16.M88.4 R8, [R209+0x4000] ;  /* 0x00400000d108783b */ /* 0x000eae0000000200 */
[C---:B-1----:R-:W-:Y:S01]  /*3e30*/  HMMA.16816.F32 R20, R4.reuse, R28, R24 ;  /* 0x0000001c0414723c */ /* 0x042fe20000001818 */
[----:B------:R-:W-:Y:S07]  /*3e40*/  LDSM.16.M88.4 R24, [R203+0x2000] ;  /* 0x00200000cb18783b */ /* 0x000fee0000000200 */
[C---:B------:R-:W-:Y:S08]  /*3e50*/  HMMA.16816.F32 R28, R4.reuse, R30, R32 ;  /* 0x0000001e041c723c */ /* 0x040ff00000001820 */
[C---:B------:R-:W-:Y:S08]  /*3e60*/  HMMA.16816.F32 R32, R4.reuse, R64, R44 ;  /* 0x000000400420723c */ /* 0x040ff0000000182c */
[C---:B------:R-:W-:Y:S01]  /*3e70*/  HMMA.16816.F32 R44, R4.reuse, R66, R48 ;  /* 0x00000042042c723c */ /* 0x040fe20000001830 */
[----:B------:R-:W-:Y:S04]  /*3e80*/  LDSM.16.M88.4 R48, [R203+0x2800] ;  /* 0x00280000cb30783b */ /* 0x000fe80000000200 */
[----:B------:R-:W-:Y:S03]  /*3e90*/  LDSM.16.M88.4 R64, [R203+0x3000] ;  /* 0x00300000cb40783b */ /* 0x000fe60000000200 */
[C---:B------:R-:W-:Y:S01]  /*3ea0*/  HMMA.16816.F32 R52, R4.reuse, R68, R40 ;  /* 0x000000440434723c */ /* 0x040fe20000001828 */
[----:B------:R-:W-:Y:S07]  /*3eb0*/  LDSM.16.M88.4 R40, [R202+-0x4000] ;  /* 0xffc00000ca28783b */ /* 0x000fee0000000200 */
[C---:B------:R-:W-:Y:S01]  /*3ec0*/  HMMA.16816.F32 R36, R4.reuse, R70, R36 ;  /* 0x000000460424723c */ /* 0x040fe20000001824 */
[----:B------:R-:W-:Y:S07]  /*3ed0*/  LDSM.16.M88.4 R68, [R202+-0x3000] ;  /* 0xffd00000ca44783b */ /* 0x000fee0000000200 */
[C---:B------:R-:W-:Y:S08]  /*3ee0*/  HMMA.16816.F32 R16, R4.reuse, R84, R16 ;  /* 0x000000540410723c */ /* 0x040ff00000001810 */
[----:B------:R-:W-:Y:S01]  /*3ef0*/  HMMA.16816.F32 R12, R4, R86, R12 ;  /* 0x00000056040c723c */ /* 0x000fe2000000180c */
[----:B------:R-:W1:Y:S04]  /*3f00*/  LDSM.16.M88.4 R4, [R211+0x4000] ;  /* 0x00400000d304783b */ /* 0x000e680000000200 */
[----:B------:R-:W-:Y:S03]  /*3f10*/  LDSM.16.M88.4 R84, [R202+-0x800] ;  /* 0xfff80000ca54783b */ /* 0x000fe60000000200 */
[C---:B--2---:R-:W-:Y:S08]  /*3f20*/  HMMA.16816.F32 R20, R8.reuse, R56, R20 ;  /* 0x000000380814723c */ /* 0x044ff00000001814 */
[C---:B------:R-:W-:Y:S01]  /*3f30*/  HMMA.16816.F32 R28, R8.reuse, R58, R28 ;  /* 0x0000003a081c723c */ /* 0x040fe2000000181c */
[----:B------:R-:W-:Y:S07]  /*3f40*/  LDSM.16.M88.4 R56, [R201+0x4800] ;  /* 0x00480000c938783b */ /* 0x000fee0000000200 */
[C---:B------:R-:W-:Y:S08]  /*3f50*/  HMMA.16816.F32 R32, R8.reuse, R60, R32 ;  /* 0x0000003c0820723c */ /* 0x040ff00000001820 */
[C---:B------:R-:W-:Y:S01]  /*3f60*/  HMMA.16816.F32 R44, R8.reuse, R62, R44 ;  /* 0x0000003e082c723c */ /* 0x040fe2000000182c */
[----:B------:R-:W-:Y:S07]  /*3f70*/  LDSM.16.M88.4 R60, [R202+-0x3800] ;  /* 0xffc80000ca3c783b */ /* 0x000fee0000000200 */
[C---:B------:R-:W-:Y:S08]  /*3f80*/  HMMA.16816.F32 R52, R8.reuse, R72, R52 ;  /* 0x000000480834723c */ /* 0x040ff00000001834 */
[C---:B------:R-:W-:Y:S01]  /*3f90*/  HMMA.16816.F32 R36, R8.reuse, R74, R36 ;  /* 0x0000004a0824723c */ /* 0x040fe20000001824 */
[----:B------:R-:W-:Y:S07]  /*3fa0*/  LDSM.16.M88.4 R72, [R202+-0x2800] ;  /* 0xffd80000ca48783b */ /* 0x000fee0000000200 */
        /* <DEDUP_REMOVED lines=29> */
[----:B------:R-:W4:Y:S03]  /*4180*/  LDSM.16.M88.4 R72, [R200+0x5000] ;  /* 0x00500000c848783b */ /* 0x000f260000000200 */
[C---:B-1----:R-:W-:Y:S08]  /*4190*/  HMMA.16816.F32 R20, R4.reuse, R24, R20 ;  /* 0x000000180414723c */ /* 0x042ff00000001814 */
[C---:B------:R-:W-:Y:S08]  /*41a0*/  HMMA.16816.F32 R28, R4.reuse, R26, R28 ;  /* 0x0000001a041c723c */ /* 0x040ff0000000181c */
[C---:B------:R-:W-:Y:S08]  /*41b0*/  HMMA.16816.F32 R32, R4.reuse, R56, R32 ;  /* 0x000000380420723c */ /* 0x040ff00000001820 */
[C---:B------:R-:W-:Y:S01]  /*41c0*/  HMMA.16816.F32 R44, R4.reuse, R58, R44 ;  /* 0x0000003a042c723c */ /* 0x040fe2000000182c */
[----:B------:R-:W-:Y:S07]  /*41d0*/  LDSM.16.M88.4 R56, [R203+0x4800] ;  /* 0x00480000cb38783b */ /* 0x000fee0000000200 */
[C---:B------:R-:W-:Y:S08]  /*41e0*/  HMMA.16816.F32 R52, R4.reuse, R64, R52 ;  /* 0x000000400434723c */ /* 0x040ff00000001834 */
[C---:B------:R-:W-:Y:S01]  /*41f0*/  HMMA.16816.F32 R36, R4.reuse, R66, R36 ;  /* 0x000000420424723c */ /* 0x040fe20000001824 */
[----:B------:R-:W-:Y:S07]  /*4200*/  LDSM.16.M88.4 R64, [R202+-0x1800] ;  /* 0xffe80000ca40783b */ /* 0x000fee0000000200 */
[C---:B---3--:R-:W-:Y:S08]  /*4210*/  HMMA.16816.F32 R24, R4.reuse, R76, R16 ;  /* 0x0000004c0418723c */ /* 0x048ff00000001810 */
[----:B------:R-:W-:Y:S01]  /*4220*/  HMMA.16816.F32 R12, R4, R78, R12 ;  /* 0x0000004e040c723c */ /* 0x000fe2000000180c */
[----:B------:R-:W1:Y:S04]  /*4230*/  LDSM.16.M88.4 R4, [R211+0x8000] ;  /* 0x00800000d304783b */ /* 0x000e680000000200 */
[----:B------:R-:W3:Y:S03]  /*4240*/  LDSM.16.M88.4 R76, [R203+0x5800] ;  /* 0x00580000cb4c783b */ /* 0x000ee60000000200 */
[C---:B--2---:R-:W-:Y:S08]  /*4250*/  HMMA.16816.F32 R20, R8.reuse, R48, R20 ;  /* 0x000000300814723c */ /* 0x044ff00000001814 */
[C---:B------:R-:W-:Y:S01]  /*4260*/  HMMA.16816.F32 R16, R8.reuse, R50, R28 ;  /* 0x000000320810723c */ /* 0x040fe2000000181c */
[----:B------:R-:W-:Y:S07]  /*4270*/  LDSM.16.M88.4 R48, [R202+-0x2000] ;  /* 0xffe00000ca30783b */ /* 0x000fee0000000200 */
[C---:B------:R-:W-:Y:S08]  /*4280*/  HMMA.16816.F32 R32, R8.reuse, R60, R32 ;  /* 0x0000003c0820723c */ /* 0x040ff00000001820 */
[C---:B------:R-:W-:Y:S01]  /*4290*/  HMMA.16816.F32 R44, R8.reuse, R62, R44 ;  /* 0x0000003e082c723c */ /* 0x040fe2000000182c */
[----:B------:R-:W-:Y:S07]  /*42a0*/  LDSM.16.M88.4 R60, [R201+0x6000] ;  /* 0x00600000c93c783b */ /* 0x000fee0000000200 */
[C---:B----4-:R-:W-:Y:S08]  /*42b0*/  HMMA.16816.F32 R52, R8.reuse, R72, R52 ;  /* 0x000000480834723c */ /* 0x050ff00000001834 */
[C---:B------:R-:W-:Y:S01]  /*42c0*/  HMMA.16816.F32 R28, R8.reuse, R74, R36 ;  /* 0x0000004a081c723c */ /* 0x040fe20000001824 */
[----:B------:R-:W-:Y:S07]  /*42d0*/  LDSM.16.M88.4 R72, [R202+-0x1000] ;  /* 0xfff00000ca48783b */ /* 0x000fee0000000200 */
        /* <DEDUP_REMOVED lines=30> */
[C---:B------:R-:W-:Y:S01]  /*44c0*/  HMMA.16816.F32 R36, R4.reuse, R62, R24 ;  /* 0x0000003e0424723c */ /* 0x040fe20000001818 */
[----:B------:R-:W-:Y:S07]  /*44d0*/  LDSM.16.M88.4 R60, [R203+0x6000] ;  /* 0x00600000cb3c783b */ /* 0x000fee0000000200 */
[C---:B------:R-:W-:Y:S01]  /*44e0*/  HMMA.16816.F32 R28, R4.reuse, R70, R16 ;  /* 0x00000046041c723c */ /* 0x040fe20000001810 */
[----:B------:R-:W-:Y:S07]  /*44f0*/  LDSM.16.M88.4 R68, [R203+0x6800] ;  /* 0x00680000cb44783b */ /* 0x000fee0000000200 */
[C---:B---3--:R-:W-:Y:S01]  /*4500*/  HMMA.16816.F32 R24, R4.reuse, R76, R52 ;  /* 0x0000004c0418723c */ /* 0x048fe20000001834 */
        /* <DEDUP_REMOVED lines=14> */
[----:B------:R-:W-:Y:S07]  /*45f0*/  LDSM.16.M88.4 R56, [R202] ;  /* 0x00000000ca38783b */ /* 0x000fee0000000200 */
[C---:B------:R-:W-:Y:S08]  /*4600*/  HMMA.16816.F32 R20, R12.reuse, R74, R20 ;  /* 0x0000004a0c14723c */ /* 0x040ff00000001814 */
[C---:B----4-:R-:W-:Y:S08]  /*4610*/  HMMA.16816.F32 R16, R12.reuse, R84, R16 ;  /* 0x000000540c10723c */ /* 0x050ff00000001810 */
        /* <DEDUP_REMOVED lines=22> */
[----:B------:R-:W-:Y:S01]  /*4780*/  IMAD R2, R92, 0x40, R229 ;  /* 0x000000405c027824 */ /* 0x000fe200078e02e5 */
[----:B------:R-:W-:-:S04]  /*4790*/  MOV R216, RZ ;  /* 0x000000ff00d87202 */ /* 0x000fc80000000f00 */
        /* <DEDUP_REMOVED lines=14> */
[----:B------:R-:W-:-:S05]  /*4880*/  IMAD R0, R219, c[0x0][0x1e4], R0 ;  /* 0x00007900db007a24 */ /* 0x000fca00078e0200 */
[----:B------:R-:W-:Y:S02]  /*4890*/  IADD3 R3, R3, R0, RZ ;  /* 0x0000000003037210 */ /* 0x000fe40007ffe0ff */
        /* <DEDUP_REMOVED lines=10> */
.L_x_2888:
[----:B------:R-:W-:Y:S05]  /*4940*/  BRA.DIV ~URZ, `(.L_x_2792) ;  /* 0x0000faa27f007947 */ /* 0x000fea000b800000 */
[----:B------:R-:W3:Y:S01]  /*4950*/  SHFL.IDX PT, R0, R15, RZ, 0x181f ;  /* 0x00181fff0f007589 */ /* 0x000ee200000e0000 */
[----:B------:R-:W-:Y:S02]  /*4960*/  ISETP.GE.AND P6, PT, R218, c[0x0][0x1d4], PT ;  /* 0x00007500da007a0c */ /* 0x000fe40003fc6270 */
[C---:B---3--:R-:W-:Y:S02]  /*4970*/  IADD3 R6, P0, R0.reuse, R99, RZ ;  /* 0x0000006300067210 */ /* 0x048fe40007f1e0ff */
[C---:B------:R-:W-:Y:S02]  /*4980*/  IADD3 R8, P5, R0.reuse, R98, RZ ;  /* 0x0000006200087210 */ /* 0x040fe40007fbe0ff */
[----:B------:R-:W-:Y:S01]  /*4990*/  IADD3 R2, P2, R0, R100, RZ ;  /* 0x0000006400027210 */ /* 0x000fe20007f5e0ff */
[----:B--2---:R-:W-:Y:S01]  /*49a0*/  IMAD.X R7, R4, 0x1, R94, P0 ;  /* 0x0000000104077824 */ /* 0x004fe200000e065e */
[----:B------:R-:W-:Y:S01]  /*49b0*/  IADD3 R10, P0, R0, R101, RZ ;  /* 0x00000065000a7210 */ /* 0x000fe20007f1e0ff */
[C---:B------:R-:W-:Y:S01]  /*49c0*/  IMAD.X R9, R4.reuse, 0x1, R93, P5 ;  /* 0x0000000104097824 */ /* 0x040fe200028e065d */
[----:B------:R-:W-:Y:S01]  /*49d0*/  ISETP.GE.AND P5, PT, R223, c[0x0][0x1d4], PT ;  /* 0x00007500df007a0c */ /* 0x000fe20003fa6270 */
[----:B------:R-:W-:Y:S01]  /*49e0*/  IMAD.X R3, R4, 0x1, R95, P2 ;  /* 0x0000000104037824 */ /* 0x000fe200010e065f */
[----:B------:R-:W-:Y:S01]  /*49f0*/  ISETP.GE.AND P2, PT, R224, c[0x0][0x1d4], PT ;  /* 0x00007500e0007a0c */ /* 0x000fe20003f46270 */
[----:B------:R-:W-:Y:S01]  /*4a00*/  IMAD.X R11, R4, 0x1, R96, P0 ;  /* 0x00000001040b7824 */ /* 0x000fe200000e0660 */
[----:B------:R-:W-:Y:S01]  /*4a10*/  ISETP.GE.AND P0, PT, R225, c[0x0][0x1d4], PT ;  /* 0x00007500e1007a0c */ /* 0x000fe20003f06270 */
[----:B------:R-:W-:Y:S01]  /*4a20*/  @!PT LDS RZ, [RZ] ;  /* 0x00000000fffff984 */ /* 0x000fe20000000800 */
[----:B------:R-:W-:Y:S01]  /*4a30*/  @!PT LDS RZ, [RZ] ;  /* 0x00000000fffff984 */ /* 0x000fe20000000800 */
[----:B------:R2:W-:Y:S01]  /*4a40*/  LDGSTS.E.BYPASS.LTC128B.128 [R215+0x8100], [R8.64], !P6 ;  /* 0x0810000008d77fae */ /* 0x0005e2000f101d46 */
[----:B------:R-:W-:-:S02]  /*4a50*/  SEL R14, RZ, 0x10, P5 ;  /* 0x00000010ff0e7807 */ /* 0x000fc40002800000 */
[----:B------:R-:W-:Y:S01]  /*4a60*/  SEL R13, RZ, 0x10, P2 ;  /* 0x00000010ff0d7807 */ /* 0x000fe20001000000 */
[----:B------:R-:W3:Y:S01]  /*4a70*/  SHFL.IDX PT, R0, R15, 0x1, 0x181f ;  /* 0x00381f000f007f89 */ /* 0x000ee200000e0000 */
[----:B------:R-:W-:-:S03]  /*4a80*/  SEL R12, RZ, 0x10, P0 ;  /* 0x00000010ff0c7807 */ /* 0x000fc60000000000 */
[----:B------:R2:W-:Y:S04]  /*4a90*/  LDGSTS.E.BYPASS.LTC128B.128 [R215+0xa100], [R6.64], !P5 ;  /* 0x0a10000006d77fae */ /* 0x0005e8000e901d46 */
[----:B------:R2:W-:Y:S04]  /*4aa0*/  LDGSTS.E.BYPASS.LTC128B.128 [R215+0xc100], [R2.64], !P2 ;  /* 0x0c10000002d77fae */ /* 0x0005e8000d101d46 */
[----:B------:R2:W-:Y:S04]  /*4ab0*/  LDGSTS.E.BYPASS.LTC128B.128 [R215+0xe100], [R10.64], !P0 ;  /* 0x0e1000000ad77fae */ /* 0x0005e8000c101d46 */
[----:B------:R4:W1:Y:S02]  /*4ac0*/  SHFL.IDX PT, R4, R5, 0x1, 0x181f ;  /* 0x00381f0005047f89 */ /* 0x00086400000e0000 */
[----:B-1--4-:R-:W-:-:S04]  /*4ad0*/  SEL R5, RZ, 0x10, P6 ;  /* 0x00000010ff057807 */ /* 0x012fc80003000000 */
.L_x_2889:
[----:B--23--:R-:W-:Y:S02]  /*4ae0*/  IADD3 R2, -R5, 0x10, RZ ;  /* 0x0000001005027810 */ /* 0x00cfe40007ffe1ff */
[----:B------:R-:W-:-:S02]  /*4af0*/  IADD3 R6, -R13, 0x10, RZ ;  /* 0x000000100d067810 */ /* 0x000fc40007ffe1ff */
[----:B------:R-:W-:Y:S02]  /*4b00*/  LOP3.LUT R2, R2, 0xf, RZ, 0xc0, !PT ;  /* 0x0000000f02027812 */ /* 0x000fe400078ec0ff */
[----:B------:R-:W-:Y:S02]  /*4b10*/  IADD3 R3, -R14, 0x10, RZ ;  /* 0x000000100e037810 */ /* 0x000fe40007ffe1ff */
[----:B------:R-:W-:Y:S02]  /*4b20*/  IADD3 R10, P2, P0, R2, R0, R98 ;  /* 0x00000000020a7210 */ /* 0x000fe4000785e062 */
[----:B------:R-:W-:Y:S02]  /*4b30*/  LOP3.LUT R2, R6, 0xf, RZ, 0xc0, !PT ;  /* 0x0000000f06027812 */ /* 0x000fe400078ec0ff */
[----:B------:R-:W-:Y:S02]  /*4b40*/  IADD3 R7, -R12, 0x10, RZ ;  /* 0x000000100c077810 */ /* 0x000fe40007ffe1ff */
[----:B------:R-:W-:-:S02]  /*4b50*/  LOP3.LUT R3, R3, 0xf, RZ, 0xc0, !PT ;  /* 0x0000000f03037812 */ /* 0x000fc400078ec0ff */
[----:B------:R-:W-:Y:S02]  /*4b60*/  IADD3.X R11, RZ, R4, R93, P2, P0 ;  /* 0x00000004ff0b7210 */ /* 0x000fe400017e045d */
[-C--:B------:R-:W-:Y:S02]  /*4b70*/  IADD3 R6, P2, P0, R2, R0.reuse, R100 ;  /* 0x0000000002067210 */ /* 0x080fe4000785e064 */
[----:B------:R-:W-:Y:S02]  /*4b80*/  LOP3.LUT R2, R7, 0xf, RZ, 0xc0, !PT ;  /* 0x0000000f07027812 */ /* 0x000fe400078ec0ff */
[----:B------:R-:W-:Y:S02]  /*4b90*/  IADD3 R8, P6, P5, R3, R0, R99 ;  /* 0x0000000003087210 */ /* 0x000fe40007dde063 */
[----:B------:R-:W-:Y:S02]  /*4ba0*/  IADD3.X R7, RZ, R4, R95, P2, P0 ;  /* 0x00000004ff077210 */ /* 0x000fe400017e045f */
[----:B------:R-:W-:-:S02]  /*4bb0*/  IADD3 R2, P2, P0, R2, R0, R101 ;  /* 0x0000000002027210 */ /* 0x000fc4000785e065 */
[-C--:B------:R-:W-:Y:S02]  /*4bc0*/  IADD3.X R9, RZ, R4.reuse, R94, P6, P5 ;  /* 0x00000004ff097210 */ /* 0x080fe400037ea45e */
[----:B------:R-:W-:Y:S02]  /*4bd0*/  ISETP.NE.U32.AND P5, PT, R5, RZ, PT ;  /* 0x000000ff0500720c */ /* 0x000fe40003fa5070 */
[----:B------:R-:W-:Y:S02]  /*4be0*/  ISETP.NE.U32.AND P6, PT, R14, RZ, PT ;  /* 0x000000ff0e00720c */ /* 0x000fe40003fc5070 */
[----:B------:R-:W-:Y:S02]  /*4bf0*/  IADD3.X R3, RZ, R4, R96, P2, P0 ;  /* 0x00000004ff037210 */ /* 0x000fe400017e0460 */
[----:B------:R-:W-:Y:S02]  /*4c00*/  ISETP.NE.U32.AND P2, PT, R13, RZ, PT ;  /* 0x000000ff0d00720c */ /* 0x000fe40003f45070 */
[----:B------:R-:W-:-:S05]  /*4c10*/  ISETP.NE.U32.AND P0, PT, R12, RZ, PT ;  /* 0x000000ff0c00720c */ /* 0x000fca0003f05070 */
[----:B------:R-:W-:Y:S01]  /*4c20*/  @!PT LDS RZ, [RZ] ;  /* 0x00000000fffff984 */ /* 0x000fe20000000800 */
[----:B------:R-:W-:Y:S01]  /*4c30*/  @!PT LDS RZ, [RZ] ;  /* 0x00000000fffff984 */ /* 0x000fe20000000800 */
[----:B------:R-:W-:Y:S01]  /*4c40*/  @!PT LDS RZ, [RZ] ;  /* 0x00000000fffff984 */ /* 0x000fe20000000800 */
[----:B------:R1:W-:Y:S04]  /*4c50*/  LDGSTS.E.BYPASS.LTC128B.128.ZFILL [R215+0x9100], [R10.64], P5 ;  /* 0x091000000ad77fae */ /* 0x0003e8000a941d46 */
[----:B------:R1:W-:Y:S04]  /*4c60*/  LDGSTS.E.BYPASS.LTC128B.128.ZFILL [R215+0xb100], [R8.64], P6 ;  /* 0x0b10000008d77fae */ /* 0x0003e8000b141d46 */
[----:B------:R1:W-:Y:S04]  /*4c70*/  LDGSTS.E.BYPASS.LTC128B.128.ZFILL [R215+0xd100], [R6.64], P2 ;  /* 0x0d10000006d77fae */ /* 0x0003e80009141d46 */
[----:B------:R1:W-:Y:S02]  /*4c80*/  LDGSTS.E.BYPASS.LTC128B.128.ZFILL [R215+0xf100], [R2.64], P0 ;  /* 0x0f10000002d77fae */ /* 0x0003e40008141d46 */
.L_x_2790:
[----:B------:R-:W-:Y:S05]  /*4c90*/  BSYNC B0 ;  /* 0x0000000000007941 */ /* 0x000fea0003800000 */
.L_x_2789:
[----:B-1----:R-:W-:Y:S01]  /*4ca0*/  MOV R2, 0x1 ;  /* 0x0000000100027802 */ /* 0x002fe20000000f00 */
[----:B------:R-:W0:Y:S01]  /*4cb0*/  LDGDEPBAR ;  /* 0x00000000000079af */ /* 0x000e220000000000 */
[----:B------:R-:W-:-:S02]  /*4cc0*/  IADD3 R0, R250, R239, RZ ;  /* 0x000000effa007210 */ /* 0x000fc40007ffe0ff */
[----:B------:R-:W-:Y:S01]  /*4cd0*/  IADD3 R6, -R248, R97, RZ ;  /* 0x00000061f8067210 */ /* 0x000fe20007ffe1ff */
[----:B------:R-:W-:Y:S02]  /*4ce0*/  IMAD R2, R92, -0x40, R2 ;  /* 0xffffffc05c027824 */ /* 0x000fe400078e0202 */
[----:B------:R-:W-:-:S04]  /*4cf0*/  @P4 IMAD.HI.U32 R3, R0, c[0x0][0x2c8], RZ ;  /* 0x0000b20000034a27 */ /* 0x000fc800078e00ff */
[----:B------:R-:W-:Y:S01]  /*4d00*/  IMAD.MOV.U32 R4, RZ, RZ, R0 ;  /* 0x000000ffff047224 */ /* 0x000fe200078e0000 */
[----:B------:R-:W-:Y:S02]  /*4d10*/  IADD3 R0, -R248, R2, R213 ;  /* 0x00000002f8007210 */ /* 0x000fe40007ffe1d5 */
[----:B------:R-:W-:-:S03]  /*4d20*/  @P4 SHF.R.U32.HI R4, RZ, c[0x0][0x2cc], R3 ;  /* 0x0000b300ff044a19 */ /* 0x000fc60000011603 */
[----:B------:R-:W-:Y:S01]  /*4d30*/  IMAD.IADD R5, R0, 0x1, -R214 ;  /* 0x0000000100057824 */ /* 0x000fe200078e0ad6 */
[----:B------:R-:W-:Y:S05]  /*4d40*/  BRA.DIV ~URZ, `(.L_x_2793) ;  /* 0x0000f9327f007947 */ /* 0x000fea000b800000 */
[----:B------:R1:W2:Y:S02]  /*4d50*/  SHFL.IDX PT, R0, R4, RZ, 0x1c1f ;  /* 0x001c1fff04007589 */ /* 0x0002a400000e0000 */
.L_x_2890:
        /* <DEDUP_REMOVED lines=30> */
[----:B------:R-:W-:Y:S02]  /*4f40*/  FSEL R95, R24, -INF , P6 ;  /* 0xff800000185f7808 */ /* 0x000fe40003000000 */
[----:B------:R-:W-:-:S02]  /*4f50*/  FSEL R94, R25, -INF , P5 ;  /* 0xff800000195e7808 */ /* 0x000fc40002800000 */
[----:B------:R-:W-:Y:S02]  /*4f60*/  FSEL R93, R44, -INF , P2 ;  /* 0xff8000002c5d7808 */ /* 0x000fe40001000000 */
[----:B------:R-:W-:Y:S01]  /*4f70*/  FSEL R92, R45, -INF , P0 ;  /* 0xff8000002d5c7808 */ /* 0x000fe20000000000 */
[----:B------:R-:W-:Y:S05]  /*4f80*/  BRA.DIV ~URZ, `(.L_x_2794) ;  /* 0x0000f7627f007947 */ /* 0x000fea000b800000 */
[----:B------:R-:W2:Y:S02]  /*4f90*/  SHFL.IDX PT, R0, R4, 0x1, 0x1c1f ;  /* 0x003c1f0004007f89 */ /* 0x000ea400000e0000 */
[----:B--2---:R-:W-:-:S05]  /*4fa0*/  IMAD.IADD R0, R5, 0x1, R0 ;  /* 0x0000000105007824 */ /* 0x004fca00078e0200 */
[----:B------:R-:W-:Y:S02]  /*4fb0*/  IMNMX R3, R6, R0, PT ;  /* 0x0000000006037217 */ /* 0x000fe40003800200 */
[----:B------:R-:W-:Y:S02]  /*4fc0*/  FMNMX.FTZ R0, R7, R8, !PT ;  /* 0x0000000807007209 */ /* 0x000fe40007810000 */
[C---:B------:R-:W-:Y:S02]  /*4fd0*/  ISETP.GT.AND P5, PT, R3.reuse, RZ, PT ;  /* 0x000000ff0300720c */ /* 0x040fe40003fa4270 */
[C---:B------:R-:W-:Y:S02]  /*4fe0*/  ISETP.GT.AND P2, PT, R3.reuse, 0x1, PT ;  /* 0x000000010300780c */ /* 0x040fe40003f44270 */
[----:B------:R-:W-:Y:S02]  /*4ff0*/  ISETP.GT.AND P0, PT, R3, 0x8, PT ;  /* 0x000000080300780c */ /* 0x000fe40003f04270 */
[----:B------:R-:W-:-:S02]  /*5000*/  FSEL R6, R42, -INF , P5 ;  /* 0xff8000002a067808 */ /* 0x000fc40002800000 */
[----:B------:R-:W-:Y:S02]  /*5010*/  FSEL R9, R43, -INF , P2 ;  /* 0xff8000002b097808 */ /* 0x000fe40001000000 */
[----:B------:R-:W-:Y:S02]  /*5020*/  ISETP.GT.AND P2, PT, R3, 0x9, PT ;  /* 0x000000090300780c */ /* 0x000fe40003f44270 */
[----:B------:R-:W-:Y:S02]  /*5030*/  FMNMX.FTZ R0, R10, R0, !PT ;  /* 0x000000000a007209 */ /* 0x000fe40007810000 */
[----:B------:R-:W-:Y:S02]  /*5040*/  FSEL R14, R38, -INF , P0 ;  /* 0xff800000260e7808 */ /* 0x000fe40000000000 */
[----:B------:R-:W-:Y:S02]  /*5050*/  FMNMX.FTZ R2, R6, R9, !PT ;  /* 0x0000000906027209 */ /* 0x000fe40007810000 */
[----:B------:R-:W-:-:S02]  /*5060*/  FSEL R13, R39, -INF , P2 ;  /* 0xff800000270d7808 */ /* 0x000fc40001000000 */
[----:B------:R-:W-:Y:S02]  /*5070*/  FMNMX.FTZ R0, R11, R0, !PT ;  /* 0x000000000b007209 */ /* 0x000fe40007810000 */
        /* <DEDUP_REMOVED lines=48> */
[----:B------:R-:W-:Y:S01]  /*5380*/  FMNMX.FTZ R2, R85, R2, !PT ;  /* 0x0000000255027209 */ /* 0x000fe20007810000 */
[----:B------:R-:W2:Y:S03]  /*5390*/  SHFL.BFLY PT, R3, R0, 0x2, 0x1f ;  /* 0x0c401f0000037f89 */ /* 0x000ea600000e0000 */
[----:B------:R-:W-:-:S05]  /*53a0*/  FMNMX.FTZ R2, R84, R2, !PT ;  /* 0x0000000254027209 */ /* 0x000fca0007810000 */
[----:B-1----:R-:W1:Y:S01]  /*53b0*/  SHFL.BFLY PT, R4, R2, 0x2, 0x1f ;  /* 0x0c401f0002047f89 */ /* 0x002e6200000e0000 */
[----:B--2---:R-:W-:-:S05]  /*53c0*/  FMNMX.FTZ R0, R3, R0, !PT ;  /* 0x0000000003007209 */ /* 0x004fca0007810000 */
[----:B------:R-:W2:Y:S01]  /*53d0*/  SHFL.BFLY PT, R3, R0, 0x1, 0x1f ;  /* 0x0c201f0000037f89 */ /* 0x000ea200000e0000 */
[----:B-1----:R-:W-:-:S05]  /*53e0*/  FMNMX.FTZ R4, R2, R4, !PT ;  /* 0x0000000402047209 */ /* 0x002fca0007810000 */
[----:B------:R1:W3:Y:S01]  /*53f0*/  SHFL.BFLY PT, R5, R4, 0x1, 0x1f ;  /* 0x0c201f0004057f89 */ /* 0x0002e200000e0000 */
[----:B--2---:R-:W-:-:S05]  /*5400*/  FMNMX.FTZ R133, R0, R3, !PT ;  /* 0x0000000300857209 */ /* 0x004fca0007810000 */
.L_x_2891:
[C---:B------:R-:W-:Y:S01]  /*5410*/  FMUL.FTZ R2, R133.reuse, c[0x0][0x2d0] ;  /* 0x0000b40085027a20 */ /* 0x040fe20000410000 */
[----:B------:R-:W-:Y:S01]  /*5420*/  FSETP.NEU.FTZ.AND P0, PT, R133, -INF , PT ;  /* 0xff8000008500780b */ /* 0x000fe20003f1d000 */
[----:B------:R-:W-:Y:S01]  /*5430*/  WARPSYNC 0xffffffff ;  /* 0xffffffff00007948 */ /* 0x000fe20003800000 */
[----:B------:R-:W-:Y:S01]  /*5440*/  LDSM.16.MT88.4 R36, [R204+0x800] ;  /* 0x00080000cc24783b */ /* 0x000fe20000004200 */
[----:B------:R-:W-:Y:S02]  /*5450*/  IADD3 R217, R217, -0x2, RZ ;  /* 0xfffffffed9d97810 */ /* 0x000fe40007ffe0ff */
[----:B------:R-:W-:Y:S01]  /*5460*/  FSEL R2, R2, RZ, P0 ;  /* 0x000000ff02027208 */ /* 0x000fe20000000000 */
[----:B------:R-:W-:Y:S04]  /*5470*/  LDSM.16.MT88.4 R44, [R207] ;  /* 0x00000000cf2c783b */ /* 0x000fe80000004200 */
[--C-:B------:R-:W-:Y:S01]  /*5480*/  FFMA.FTZ R0, R7, c[0x0][0x2d0], -R2.reuse ;  /* 0x0000b40007007a23 */ /* 0x100fe20000010802 */
[----:B------:R-:W-:Y:S01]  /*5490*/  LDSM.16.MT88.4 R40, [R205+0x800] ;  /* 0x00080000cd28783b */ /* 0x000fe20000004200 */
[----:B------:R-:W-:-:S02]  /*54a0*/  FFMA.FTZ R3, R19, c[0x0][0x2d0], -R2 ;  /* 0x0000b40013037a23 */ /* 0x000fc40000010802 */
[----:B------:R2:W-:Y:S01]  /*54b0*/  MUFU.EX2 R113, R0 ;  /* 0x0000000000717308 */ /* 0x0005e20000000800 */
[----:B------:R-:W-:Y:S04]  /*54c0*/  LDSM.16.MT88.4 R28, [R206] ;  /* 0x00000000ce1c783b */ /* 0x000fe80000004200 */
[----:B------:R-:W-:Y:S03]  /*54d0*/  LDSM.16.MT88.4 R68, [R205+0x2000] ;  /* 0x00200000cd44783b */ /* 0x000fe60000004200 */
[----:B------:R4:W-:Y:S01]  /*54e0*/  MUFU.EX2 R131, R3 ;  /* 0x0000000300837308 */ /* 0x0009e20000000800 */
[----:B------:R-:W-:Y:S04]  /*54f0*/  LDSM.16.MT88.4 R60, [R207+0x800] ;  /* 0x00080000cf3c783b */ /* 0x000fe80000004200 */
[----:B------:R-:W-:Y:S01]  /*5500*/  LDSM.16.MT88.4 R64, [R206+0x800] ;  /* 0x00080000ce40783b */ /* 0x000fe20000004200 */
[----:B--2---:R-:W-:-:S03]  /*5510*/  FFMA.FTZ R0, R8, c[0x0][0x2d0], -R2 ;  /* 0x0000b40008007a23 */ /* 0x004fc60000010802 */
[----:B------:R-:W-:Y:S01]  /*5520*/  LDSM.16.MT88.4 R72, [R207+0x2000] ;  /* 0x00200000cf48783b */ /* 0x000fe20000004200 */
[----:B------:R2:W-:Y:S03]  /*5530*/  MUFU.EX2 R112, R0 ;  /* 0x0000000000707308 */ /* 0x0005e60000000800 */
[----:B------:R-:W-:Y:S01]  /*5540*/  LDSM.16.MT88.4 R48, [R204+0x2800] ;  /* 0x00280000cc30783b */ /* 0x000fe20000004200 */
[----:B----4-:R-:W-:-:S03]  /*5550*/  FFMA.FTZ R3, R20, c[0x0][0x2d0], -R2 ;  /* 0x0000b40014037a23 */ /* 0x010fc60000010802 */
[----:B------:R-:W-:Y:S01]  /*5560*/  LDSM.16.MT88.4 R56, [R206+0x2000] ;  /* 0x00200000ce38783b */ /* 0x000fe20000004200 */
[----:B------:R-:W-:Y:S03]  /*5570*/  MUFU.EX2 R135, R3 ;  /* 0x0000000300877308 */ /* 0x000fe60000000800 */
[----:B------:R-:W-:Y:S04]  /*5580*/  LDSM.16.MT88.4 R20, [R205] ;  /* 0x00000000cd14783b */ /* 0x000fe80000004200 */
[----:B------:R-:W-:Y:S01]  /*5590*/  LDSM.16.MT88.4 R76, [R207+0x2800] ;  /* 0x00280000cf4c783b */ /* 0x000fe20000004200 */
[----:B--2---:R-:W-:-:S03]  /*55a0*/  FFMA.FTZ R0, R10, c[0x0][0x2d0], -R2 ;  /* 0x0000b4000a007a23 */ /* 0x004fc60000010802 */
[----:B------:R-:W-:Y:S01]  /*55b0*/  LDSM.16.MT88.4 R80, [R204+0x4000] ;  /* 0x00400000cc50783b */ /* 0x000fe20000004200 */
[----:B------:R2:W-:Y:S02]  /*55c0*/  MUFU.EX2 R117, R0 ;  /* 0x0000000000757308 */ /* 0x0005e40000000800 */
[----:B--2---:R-:W-:-:S06]  /*55d0*/  FFMA.FTZ R0, R11, c[0x0][0x2d0], -R2 ;  /* 0x0000b4000b007a23 */ /* 0x004fcc0000010802 */
[----:B------:R2:W4:Y:S02]  /*55e0*/  MUFU.EX2 R119, R0 ;  /* 0x0000000000777308 */ /* 0x0005240000000800 */
[----:B--2---:R-:W-:Y:S01]  /*55f0*/  FFMA.FTZ R0, R16, c[0x0][0x2d0], -R2 ;  /* 0x0000b40010007a23 */ /* 0x004fe20000010802 */
[----:B---3--:R-:W-:-:S05]  /*5600*/  FMNMX.FTZ R16, R5, R4, !PT ;  /* 0x0000000405107209 */ /* 0x008fca0007810000 */
[----:B------:R2:W-:Y:S01]  /*5610*/  MUFU.EX2 R129, R0 ;  /* 0x0000000000817308 */ /* 0x0005e20000000800 */
[----:B------:R-:W-:Y:S01]  /*5620*/  FSETP.NEU.FTZ.AND P0, PT, R16, -INF , PT ;  /* 0xff8000001000780b */ /* 0x000fe20003f1d000 */
[----:B--2---:R-:W-:-:S06]  /*5630*/  FFMA.FTZ R0, R17, c[0x0][0x2d0], -R2 ;  /* 0x0000b40011007a23 */ /* 0x004fcc0000010802 */
[----:B------:R2:W-:Y:S02]  /*5640*/  MUFU.EX2 R130, R0 ;  /* 0x0000000000827308 */ /* 0x0005e40000000800 */
[----:B--2---:R-:W-:-:S05]  /*5650*/  FMUL.FTZ R0, R16, c[0x0][0x2d0] ;  /* 0x0000b40010007a20 */ /* 0x004fca0000410000 */
[----:B------:R-:W-:-:S05]  /*5660*/  FSEL R0, R0, RZ, P0 ;  /* 0x000000ff00007208 */ /* 0x000fca0000000000 */
[----:B------:R-:W-:-:S04]  /*5670*/  FFMA.FTZ R3, R6, c[0x0][0x2d0], -R0 ;  /* 0x0000b40006037a23 */ /* 0x000fc80000010800 */
[----:B------:R2:W-:Y:S02]  /*5680*/  MUFU.EX2 R19, R3 ;  /* 0x0000000300137308 */ /* 0x0005e40000000800 */
[--C-:B--2---:R-:W-:Y:S02]  /*5690*/  FFMA.FTZ R3, R9, c[0x0][0x2d0], -R0.reuse ;  /* 0x0000b40009037a23 */ /* 0x104fe40000010800 */
[----:B------:R-:W2:Y:S04]  /*56a0*/  LDSM.16.MT88.4 R8, [R204] ;  /* 0x00000000cc08783b */ /* 0x000ea80000004200 */
[----:B------:R3:W5:Y:S02]  /*56b0*/  MUFU.EX2 R17, R3 ;  /* 0x0000000300117308 */ /* 0x0007640000000800 */
[----:B---3--:R-:W-:Y:S01]  /*56c0*/  FFMA.FTZ R3, R14, c[0x0][0x2d0], -R0 ;  /* 0x0000b4000e037a23 */ /* 0x008fe20000010800 */
[----:B----4-:R-:W-:-:S05]  /*56d0*/  F2FP.PACK_AB R14, R119, R117 ;  /* 0x00000075770e723e */ /* 0x010fca00000000ff */
[----:B------:R3:W4:Y:S02]  /*56e0*/  MUFU.EX2 R116, R3 ;  /* 0x0000000300747308 */ /* 0x0007240000000800 */
[----:B---3--:R-:W-:Y:S01]  /*56f0*/  FFMA.FTZ R3, R13, c[0x0][0x2d0], -R0 ;  /* 0x0000b4000d037a23 */ /* 0x008fe20000010800 */
[----:B-----5:R-:W-:Y:S01]  /*5700*/  F2FP.PACK_AB R13, R17, R19 ;  /* 0x00000013110d723e */ /* 0x020fe200000000ff */
[----:B------:R-:W-:-:S04]  /*5710*/  FADD.FTZ R17, R19, R17 ;  /* 0x0000001113117221 */ /* 0x000fc80000010000 */
[----:B------:R3:W5:Y:S01]  /*5720*/  MUFU.EX2 R118, R3 ;  /* 0x0000000300767308 */ /* 0x0007620000000800 */
[----:B------:R-:W-:Y:S02]  /*5730*/  FFMA.FTZ R19, R97, c[0x0][0x2d0], -R2 ;  /* 0x0000b40061137a23 */ /* 0x000fe40000010802 */
[----:B----4-:R-:W-:Y:S02]  /*5740*/  FADD.FTZ R17, R116, R17 ;  /* 0x0000001174117221 */ /* 0x010fe40000010000 */
[----:B---3--:R-:W-:Y:S01]  /*5750*/  FFMA.FTZ R3, R12, c[0x0][0x2d0], -R0 ;  /* 0x0000b4000c037a23 */ /* 0x008fe20000010800 */
[----:B------:R-:W-:-:S03]  /*5760*/  F2FP.PACK_AB R12, R112, R113 ;  /* 0x00000071700c723e */ /* 0x000fc600000000ff */
[----:B------:R3:W-:Y:S02]  /*5770*/  MUFU.EX2 R128, R3 ;  /* 0x0000000300807308 */ /* 0x0007e40000000800 */
[----:B---3--:R-:W-:Y:S01]  /*5780*/  FFMA.FTZ R3, R15, c[0x0][0x2d0], -R0 ;  /* 0x0000b4000f037a23 */ /* 0x008fe20000010800 */
[----:B-----5:R-:W-:-:S05]  /*5790*/  F2FP.PACK_AB R15, R118, R116 ;  /* 0x00000074760f723e */ /* 0x020fca00000000ff */
[----:B------:R3:W4:Y:S02]  /*57a0*/  MUFU.EX2 R132, R3 ;  /* 0x0000000300847308 */ /* 0x0007240000000800 */
[C---:B-12---:R-:W-:Y:S07]  /*57b0*/  HMMA.16816.F32 R4, R12.reuse, R8, RZ ;  /* 0x000000080c04723c */ /* 0x046fee00000018ff */
[----:B------:R-:W-:Y:S01]  /*57c0*/  F2FP.PACK_AB R8, R130, R129 ;  /* 0x000000818208723e */ /* 0x000fe200000000ff */
[----:B------:R-:W-:Y:S01]  /*57d0*/  HMMA.16816.F32 R32, R12, R20, RZ ;  /* 0x000000140c20723c */ /* 0x000fe200000018ff */
[----:B---3--:R-:W-:Y:S01]  /*57e0*/  FFMA.FTZ R3, R18, c[0x0][0x2d0], -R0 ;  /* 0x0000b40012037a23 */ /* 0x008fe20000010800 */
[----:B----4-:R-:W-:Y:S01]  /*57f0*/  F2FP.PACK_AB R9, R132, R128 ;  /* 0x000000808409723e */ /* 0x010fe200000000ff */
[----:B------:R-:W-:-:S02]  /*5800*/  FFMA.FTZ R18, R96, c[0x0][0x2d0], -R2 ;  /* 0x0000b40060127a23 */ /* 0x000fc40000010802 */
[----:B------:R1:W-:Y:S03]  /*5810*/  MUFU.EX2 R134, R3 ;  /* 0x0000000300867308 */ /* 0x0003e60000000800 */
[C---:B------:R-:W-:Y:S08]  /*5820*/  HMMA.16816.F32 R20, R12.reuse, R22, RZ ;  /* 0x000000160c14723c */ /* 0x040ff000000018ff */
        /* <DEDUP_REMOVED lines=150> */
[----:B------:R-:W-:-:S04]  /*6190*/  @P4 SHF.R.U32.HI R0, RZ, c[0x0][0x2cc], R2 ;  /* 0x0000b300ff004a19 */ /* 0x000fc80000011602 */
[----:B------:R-:W-:Y:S01]  /*61a0*/  IADD3 R0, R0, R213, -R214 ;  /* 0x000000d500007210 */ /* 0x000fe20007ffe8d6 */
[----:B----4-:R-:W-:Y:S03]  /*61b0*/  HMMA.16816.F32 R24, R12, R20, RZ ;  /* 0x000000140c18723c */ /* 0x010fe600000018ff */
[----:B------:R-:W-:-:S04]  /*61c0*/  SHF.R.S32.HI R2, RZ, 0x1f, R0 ;  /* 0x0000001fff027819 */ /* 0x000fc80000011400 */
[----:B------:R-:W-:Y:S01]  /*61d0*/  LEA.HI R0, R2, R0, RZ, 0x6 ;  /* 0x0000000002007211 */ /* 0x000fe200078f30ff */
[----:B------:R-:W-:Y:S01]  /*61e0*/  HMMA.16816.F32 R12, R12, R22, RZ ;  /* 0x000000160c0c723c */ /* 0x000fe200000018ff */
[----:B------:R-:W1:Y:S02]  /*61f0*/  LDSM.16.MT88.4 R20, [R206+0x6800] ;  /* 0x00680000ce14783b */ /* 0x000e640000004200 */
[----:B------:R-:W-:-:S04]  /*6200*/  SHF.R.S32.HI R0, RZ, 0x6, R0 ;  /* 0x00000006ff007819 */ /* 0x000fc80000011400 */
[----:B------:R-:W-:-:S04]  /*6210*/  IMNMX R212, R226, R0, !PT ;  /* 0x00000000e2d47217 */ /* 0x000fc80007800200 */
[----:B------:R-:W-:-:S05]  /*6220*/  ISETP.GE.AND P0, PT, R217, R212, PT ;  /* 0x000000d4d900720c */ /* 0x000fca0003f06270 */
        /* <DEDUP_REMOVED lines=98> */
[----:B------:R-:W-:Y:S03]  /*6850*/  @!UPT UIADD3 URZ, URZ, URZ, URZ ;  /* 0x0000003f3f3ff290 */ /* 0x000fe6000fffe03f */
[----:B------:R-:W-:Y:S11]  /*6860*/  @!P0 BRA `(.L_x_2795) ;  /* 0x00003cb000008947 */ /* 0x000ff60003800000 */
[----:B------:R-:W-:Y:S02]  /*6870*/  MOV R135, R16 ;  /* 0x0000001000877202 */ /* 0x000fe40000000f00 */
[----:B------:R-:W-:-:S07]  /*6880*/  MOV R134, R133 ;  /* 0x0000008500867202 */ /* 0x000fce0000000f00 */
.L_x_2806:
        /* <DEDUP_REMOVED lines=26> */
[C---:B------:R-:W-:Y:S01]  /*6a30*/  IMAD R4, R216.reuse, c[0x0][0x21c], R4 ;  /* 0x00008700d8047a24 */ /* 0x040fe200078e0204 */
[----:B------:R-:W-:Y:S01]  /*6a40*/  SHF.R.S32.HI R6, RZ, 0x1f, R218 ;  /* 0x0000001fff067819 */ /* 0x000fe200000114da */
[----:B------:R-:W-:Y:S01]  /*6a50*/  IMAD.IADD R3, R3, 0x1, R0 ;  /* 0x0000000103037824 */ /* 0x000fe200078e0200 */
[C---:B------:R-:W-:Y:S01]  /*6a60*/  SHF.L.U64.HI R29, R225.reuse, 0x1, R5 ;  /* 0x00000001e11d7819 */ /* 0x040fe20000010205 */
[----:B------:R-:W-:Y:S01]  /*6a70*/  IMAD.SHL.U32 R133, R225, 0x2, RZ ;  /* 0x00000002e1857824 */ /* 0x000fe200078e00ff */
[C---:B------:R-:W-:Y:S01]  /*6a80*/  SHF.L.U64.HI R23, R223.reuse, 0x1, R7 ;  /* 0x00000001df177819 */ /* 0x040fe20000010207 */
        /* <DEDUP_REMOVED lines=11> */
.L_x_2892:
[----:B------:R-:W-:-:S05]  /*6b40*/  BRA.DIV ~URZ, `(.L_x_2799) ;  /* 0x0000e1b27f007947 */ /* 0x000fca000b800000 */
[----:B------:R-:W5:Y:S01]  /*6b50*/  SHFL.IDX PT, R0, R21, RZ, 0x181f ;  /* 0x00181fff15007589 */ /* 0x000f6200000e0000 */
[----:B------:R-:W-:Y:S02]  /*6b60*/  ISETP.GE.AND P6, PT, R218, c[0x0][0x1d4], PT ;  /* 0x00007500da007a0c */ /* 0x000fe40003fc6270 */
[----:B------:R-:W-:Y:S04]  /*6b70*/  ISETP.GE.AND P5, PT, R223, c[0x0][0x1d4], PT ;  /* 0x00007500df007a0c */ /* 0x000fe80003fa6270 */
[----:B------:R-:W-:Y:S02]  /*6b80*/  SEL R20, RZ, 0x10, P5 ;  /* 0x00000010ff147807 */ /* 0x000fe40002800000 */
[----:B-----5:R-:W-:Y:S05]  /*6b90*/  IADD3 R2, P0, R0, R30, RZ ;  /* 0x0000001e00027210 */ /* 0x020fea0007f1e0ff */
[----:B---3--:R-:W-:Y:S01]  /*6ba0*/  IMAD.X R3, R4, 0x1, R22, P0 ;  /* 0x0000000104037824 */ /* 0x008fe200000e0616 */
[----:B------:R-:W-:Y:S04]  /*6bb0*/  IADD3 R12, P0, R0, R31, RZ ;  /* 0x0000001f000c7210 */ /* 0x000fe80007f1e0ff */
[----:B------:R-:W-:Y:S01]  /*6bc0*/  @!PT LDS RZ, [RZ] ;  /* 0x00000000fffff984 */ /* 0x000fe20000000800 */
[----:B------:R-:W-:Y:S01]  /*6bd0*/  @!PT LDS RZ, [RZ] ;  /* 0x00000000fffff984 */ /* 0x000fe20000000800 */
[----:B------:R3:W-:Y:S01]  /*6be0*/  LDGSTS.E.BYPASS.LTC128B.128 [R215+0x100], [R2.64], !P6 ;  /* 0x0010000002d77fae */ /* 0x0007e2000f101d46 */
[----:B------:R-:W-:Y:S01]  /*6bf0*/  IMAD.X R13, R4, 0x1, R23, P0 ;  /* 0x00000001040d7824 */ /* 0x000fe200000e0617 */
[----:B------:R-:W-:Y:S04]  /*6c00*/  IADD3 R6, P0, R0, R133, RZ ;  /* 0x0000008500067210 */ /* 0x000fe80007f1e0ff */
[----:B------:R4:W-:Y:S01]  /*6c10*/  LDGSTS.E.BYPASS.LTC128B.128 [R215+0x2100], [R12.64], !P5 ;  /* 0x021000000cd77fae */ /* 0x0009e2000e901d46 */
[----:B------:R-:W-:Y:S01]  /*6c20*/  IMAD.X R7, R4, 0x1, R29, P0 ;  /* 0x0000000104077824 */ /* 0x000fe200000e061d */
[----:B------:R-:W-:Y:S04]  /*6c30*/  ISETP.GE.AND P0, PT, R225, c[0x0][0x1d4], PT ;  /* 0x00007500e1007a0c */ /* 0x000fe80003f06270 */
[----:B------:R-:W-:Y:S02]  /*6c40*/  SEL R14, RZ, 0x10, P0 ;  /* 0x00000010ff0e7807 */ /* 0x000fe40000000000 */
[----:B---3--:R-:W-:Y:S02]  /*6c50*/  IADD3 R2, P2, R0, R132, RZ ;  /* 0x0000008400027210 */ /* 0x008fe40007f5e0ff */
[----:B------:R-:W3:Y:S03]  /*6c60*/  SHFL.IDX PT, R0, R21, 0x1, 0x181f ;  /* 0x00381f0015007f89 */ /* 0x000ee600000e0000 */
[----:B------:R-:W-:Y:S01]  /*6c70*/  IMAD.X R3, R4, 0x1, R28, P2 ;  /* 0x0000000104037824 */ /* 0x000fe200010e061c */
[----:B------:R-:W-:Y:S01]  /*6c80*/  ISETP.GE.AND P2, PT, R224, c[0x0][0x1d4], PT ;  /* 0x00007500e0007a0c */ /* 0x000fe20003f46270 */
[----:B------:R5:W2:Y:S03]  /*6c90*/  SHFL.IDX PT, R4, R5, 0x1, 0x181f ;  /* 0x00381f0005047f89 */ /* 0x000aa600000e0000 */
[----:B------:R-:W-:Y:S09]  /*6ca0*/  SEL R15, RZ, 0x10, P2 ;  /* 0x00000010ff0f7807 */ /* 0x000ff20001000000 */
[----:B------:R4:W-:Y:S04]  /*6cb0*/  LDGSTS.E.BYPASS.LTC128B.128 [R215+0x4100], [R2.64], !P2 ;  /* 0x0410000002d77fae */ /* 0x0009e8000d101d46 */
[----:B------:R4:W-:Y:S02]  /*6cc0*/  LDGSTS.E.BYPASS.LTC128B.128 [R215+0x6100], [R6.64], !P0 ;  /* 0x0610000006d77fae */ /* 0x0009e4000c101d46 */
[----:B----45:R-:W-:Y:S04]  /*6cd0*/  SEL R5, RZ, 0x10, P6 ;  /* 0x00000010ff057807 */ /* 0x030fe80003000000 */
.L_x_2893:
[C---:B---3--:R-:W-:Y:S02]  /*6ce0*/  IADD3 R2, -R5.reuse, 0x10, RZ ;  /* 0x0000001005027810 */ /* 0x048fe40007ffe1ff */
[----:B------:R-:W-:Y:S02]  /*6cf0*/  ISETP.NE.U32.AND P5, PT, R5, RZ, PT ;  /* 0x000000ff0500720c */ /* 0x000fe40003fa5070 */
[----:B------:R-:W-:Y:S04]  /*6d00*/  LOP3.LUT R2, R2, 0xf, RZ, 0xc0, !PT ;  /* 0x0000000f02027812 */ /* 0x000fe800078ec0ff */
[----:B------:R-:W-:Y:S04]  /*6d10*/  IADD3 R2, P2, P0, R2, R0, R30 ;  /* 0x0000000002027210 */ /* 0x000fe8000785e01e */
[----:B--2---:R-:W-:Y:S05]  /*6d20*/  IADD3.X R3, RZ, R4, R22, P2, P0 ;  /* 0x00000004ff037210 */ /* 0x004fea00017e0416 */
[----:B------:R-:W-:Y:S01]  /*6d30*/  @!PT LDS RZ, [RZ] ;  /* 0x00000000fffff984 */ /* 0x000fe20000000800 */
[----:B------:R-:W-:Y:S01]  /*6d40*/  @!PT LDS RZ, [RZ] ;  /* 0x00000000fffff984 */ /* 0x000fe20000000800 */
[----:B------:R-:W-:Y:S01]  /*6d50*/  @!PT LDS RZ, [RZ] ;  /* 0x00000000fffff984 */ /* 0x000fe20000000800 */
[----:B------:R2:W-:Y:S02]  /*6d60*/  LDGSTS.E.BYPASS.LTC128B.128.ZFILL [R215+0x1100], [R2.64], P5 ;  /* 0x0110000002d77fae */ /* 0x0005e4000a941d46 */
[----:B--2---:R-:W-:Y:S04]  /*6d70*/  IADD3 R2, -R20, 0x10, RZ ;  /* 0x0000001014027810 */ /* 0x004fe80007ffe1ff */
[----:B------:R-:W-:Y:S04]  /*6d80*/  LOP3.LUT R2, R2, 0xf, RZ, 0xc0, !PT ;  /* 0x0000000f02027812 */ /* 0x000fe800078ec0ff */
[----:B------:R-:W-:Y:S02]  /*6d90*/  IADD3 R12, P2, P0, R2, R0, R31 ;  /* 0x00000000020c7210 */ /* 0x000fe4000785e01f */
[C---:B------:R-:W-:Y:S02]  /*6da0*/  IADD3 R2, -R15.reuse, 0x10, RZ ;  /* 0x000000100f027810 */ /* 0x040fe40007ffe1ff */
[----:B------:R-:W-:Y:S02]  /*6db0*/  IADD3.X R13, RZ, R4, R23, P2, P0 ;  /* 0x00000004ff0d7210 */ /* 0x000fe400017e0417 */
[----:B------:R-:W-:Y:S04]  /*6dc0*/  LOP3.LUT R2, R2, 0xf, RZ, 0xc0, !PT ;  /* 0x0000000f02027812 */ /* 0x000fe800078ec0ff */
[----:B------:R-:W-:Y:S02]  /*6dd0*/  IADD3 R6, P6, P5, R2, R0, R132 ;  /* 0x0000000002067210 */ /* 0x000fe40007dde084 */
[----:B------:R-:W-:Y:S02]  /*6de0*/  IADD3 R2, -R14, 0x10, RZ ;  /* 0x000000100e027810 */ /* 0x000fe40007ffe1ff */
[----:B------:R-:W-:Y:S02]  /*6df0*/  IADD3.X R7, RZ, R4, R28, P6, P5 ;  /* 0x00000004ff077210 */ /* 0x000fe400037ea41c */
[----:B------:R-:W-:Y:S02]  /*6e00*/  ISETP.NE.U32.AND P6, PT, R20, RZ, PT ;  /* 0x000000ff1400720c */ /* 0x000fe40003fc5070 */
[----:B------:R-:W-:Y:S02]  /*6e10*/  LOP3.LUT R2, R2, 0xf, RZ, 0xc0, !PT ;  /* 0x0000000f02027812 */ /* 0x000fe400078ec0ff */
[----:B------:R-:W-:Y:S02]  /*6e20*/  ISETP.NE.U32.AND P5, PT, R15, RZ, PT ;  /* 0x000000ff0f00720c */ /* 0x000fe40003fa5070 */
[----:B------:R-:W-:Y:S04]  /*6e30*/  IADD3 R2, P2, P0, R2, R0, R133 ;  /* 0x0000000002027210 */ /* 0x000fe8000785e085 */
[----:B------:R-:W-:Y:S02]  /*6e40*/  IADD3.X R3, RZ, R4, R29, P2, P0 ;  /* 0x00000004ff037210 */ /* 0x000fe400017e041d */
[----:B------:R-:W-:Y:S01]  /*6e50*/  ISETP.NE.U32.AND P0, PT, R14, RZ, PT ;  /* 0x000000ff0e00720c */ /* 0x000fe20003f05070 */
[----:B------:R2:W-:Y:S04]  /*6e60*/  LDGSTS.E.BYPASS.LTC128B.128.ZFILL [R215+0x3100], [R12.64], P6 ;  /* 0x031000000cd77fae */ /* 0x0005e8000b141d46 */
[----:B------:R2:W-:Y:S08]  /*6e70*/  LDGSTS.E.BYPASS.LTC128B.128.ZFILL [R215+0x5100], [R6.64], P5 ;  /* 0x0510000006d77fae */ /* 0x0005f0000a941d46 */
[----:B------:R2:W-:Y:S02]  /*6e80*/  LDGSTS.E.BYPASS.LTC128B.128.ZFILL [R215+0x7100], [R2.64], P0 ;  /* 0x0710000002d77fae */ /* 0x0005e40008141d46 */
.L_x_2797:
[----:B------:R-:W-:Y:S05]  /*6e90*/  BSYNC B0 ;  /* 0x0000000000007941 */ /* 0x000fea0003800000 */
.L_x_2796:
        /* <DEDUP_REMOVED lines=207> */
[----:B------:R-:W-:Y:S01]  /*7b90*/  IMAD R2, R217, 0x40, R229 ;  /* 0x00000040d9027824 */ /* 0x000fe200078e02e5 */
[----:B------:R-:W-:Y:S01]  /*7ba0*/  SHF.R.S32.HI R193, RZ, 0x1f, R223 ;  /* 0x0000001fffc17819 */ /* 0x000fe200000114df */
[----:B------:R-:W-:Y:S01]  /*7bb0*/  IMAD.MOV.U32 R216, RZ, RZ, RZ ;  /* 0x000000ffffd87224 */ /* 0x000fe200078e00ff */
[C---:B------:R-:W-:Y:S01]  /*7bc0*/  SHF.L.U64.HI R176, R225.reuse, 0x1, R192 ;  /* 0x00000001e1b07819 */ /* 0x040fe200000102c0 */
[----:B------:R-:W-:Y:S01]  /*7bd0*/  IMAD.SHL.U32 R180, R225, 0x2, RZ ;  /* 0x00000002e1b47824 */ /* 0x000fe200078e00ff */
[----:B------:R-:W-:Y:S01]  /*7be0*/  IADD3 R2, R2, -0x40, R227 ;  /* 0xffffffc002027810 */ /* 0x000fe20007ffe0e3 */
[----:B------:R-:W-:Y:S01]  /*7bf0*/  IMAD.SHL.U32 R179, R224, 0x2, RZ ;  /* 0x00000002e0b37824 */ /* 0x000fe200078e00ff */
[----:B------:R-:W-:Y:S01]  /*7c00*/  SHF.R.S32.HI R192, RZ, 0x1f, R224 ;  /* 0x0000001fffc07819 */ /* 0x000fe200000114e0 */
[C---:B------:R-:W-:Y:S01]  /*7c10*/  IMAD.SHL.U32 R178, R223.reuse, 0x2, RZ ;  /* 0x00000002dfb27824 */ /* 0x040fe200078e00ff */
[----:B------:R-:W-:Y:S01]  /*7c20*/  SHF.L.U64.HI R174, R223, 0x1, R193 ;  /* 0x00000001dfae7819 */ /* 0x000fe200000102c1 */
[----:B------:R-:W-:Y:S01]  /*7c30*/  @P3 IMAD.HI.U32 R3, R2, c[0x0][0x2bc], RZ ;  /* 0x0000af0002033a27 */ /* 0x000fe200078e00ff */
[----:B------:R-:W-:Y:S02]  /*7c40*/  SHF.L.U64.HI R175, R224, 0x1, R192 ;  /* 0x00000001e0af7819 */ /* 0x000fe400000102c0 */
[----:B------:R-:W-:Y:S01]  /*7c50*/  SHF.R.S32.HI R192, RZ, 0x1f, R218 ;  /* 0x0000001fffc07819 */ /* 0x000fe200000114da */
[----:B------:R-:W-:Y:S01]  /*7c60*/  IMAD.MOV.U32 R0, RZ, RZ, R2 ;  /* 0x000000ffff007224 */ /* 0x000fe200078e0002 */
[----:B------:R-:W-:Y:S01]  /*7c70*/  @P3 SHF.R.U32.HI R0, RZ, c[0x0][0x2c0], R3 ;  /* 0x0000b000ff003a19 */ /* 0x000fe20000011603 */
[C---:B------:R-:W-:Y:S01]  /*7c80*/  IMAD.SHL.U32 R177, R218.reuse, 0x2, RZ ;  /* 0x00000002dab17824 */ /* 0x040fe200078e00ff */
[----:B------:R-:W-:Y:S02]  /*7c90*/  SHF.L.U64.HI R171, R218, 0x1, R192 ;  /* 0x00000001daab7819 */ /* 0x000fe400000102c0 */
        /* <DEDUP_REMOVED lines=22> */
.L_x_2894:
[----:B------:R-:W-:-:S05]  /*7e00*/  BRA.DIV ~URZ, `(.L_x_2803) ;  /* 0x0000d1f27f007947 */ /* 0x000fca000b800000 */
[----:B------:R-:W3:Y:S01]  /*7e10*/  SHFL.IDX PT, R0, R170, RZ, 0x181f ;  /* 0x00181fffaa007589 */ /* 0x000ee200000e0000 */
[----:B------:R-:W-:Y:S02]  /*7e20*/  ISETP.GE.AND P6, PT, R218, c[0x0][0x1d4], PT ;  /* 0x00007500da007a0c */ /* 0x000fe40003fc6270 */
[----:B------:R-:W-:Y:S02]  /*7e30*/  ISETP.GE.AND P5, PT, R223, c[0x0][0x1d4], PT ;  /* 0x00007500df007a0c */ /* 0x000fe40003fa6270 */
[----:B---3--:R-:W-:Y:S05]  /*7e40*/  IADD3 R2, P0, R0, R177, RZ ;  /* 0x000000b100027210 */ /* 0x008fea0007f1e0ff */
[----:B--2---:R-:W-:Y:S05]  /*7e50*/  IMAD.X R3, R132, 0x1, R171, P0 ;  /* 0x0000000184037824 */ /* 0x004fea00000e06ab */
        /* <DEDUP_REMOVED lines=8> */
[----:B------:R-:W-:Y:S04]  /*7ee0*/  ISETP.GE.AND P0, PT, R225, c[0x0][0x1d4], PT ;  /* 0x00007500e1007a0c */ /* 0x000fe80003f06270 */
[----:B------:R-:W-:Y:S02]  /*7ef0*/  SEL R172, RZ, 0x10, P0 ;  /* 0x00000010ffac7807 */ /* 0x000fe40000000000 */
[----:B--2---:R-:W-:Y:S02]  /*7f00*/  IADD3 R2, P2, R0, R179, RZ ;  /* 0x000000b300027210 */ /* 0x004fe40007f5e0ff */
[----:B------:R-:W2:Y:S03]  /*7f10*/  SHFL.IDX PT, R0, R170, 0x1, 0x181f ;  /* 0x00381f00aa007f89 */ /* 0x000ea600000e0000 */
[----:B------:R-:W-:Y:S01]  /*7f20*/  IMAD.X R3, R132, 0x1, R175, P2 ;  /* 0x0000000184037824 */ /* 0x000fe200010e06af */
[----:B------:R-:W-:Y:S01]  /*7f30*/  ISETP.GE.AND P2, PT, R224, c[0x0][0x1d4], PT ;  /* 0x00007500e0007a0c */ /* 0x000fe20003f46270 */
[----:B------:R3:W4:Y:S03]  /*7f40*/  SHFL.IDX PT, R132, R133, 0x1, 0x181f ;  /* 0x00381f0085847f89 */ /* 0x00072600000e0000 */
[----:B------:R-:W-:Y:S09]  /*7f50*/  SEL R173, RZ, 0x10, P2 ;  /* 0x00000010ffad7807 */ /* 0x000ff20001000000 */
[----:B------:R1:W-:Y:S04]  /*7f60*/  LDGSTS.E.BYPASS.LTC128B.128 [R215+0xc100], [R2.64], !P2 ;  /* 0x0c10000002d77fae */ /* 0x0003e8000d101d46 */
[----:B------:R5:W-:Y:S01]  /*7f70*/  LDGSTS.E.BYPASS.LTC128B.128 [R215+0xe100], [R168.64], !P0 ;  /* 0x0e100000a8d77fae */ /* 0x000be2000c101d46 */
[----:B-1-3--:R-:W-:Y:S02]  /*7f80*/  SEL R133, RZ, 0x10, P6 ;  /* 0x00000010ff857807 */ /* 0x00afe40003000000 */
[----:B-----5:R-:W-:Y:S02]  /*7f90*/  SEL R168, RZ, 0x10, P5 ;  /* 0x00000010ffa87807 */ /* 0x020fe40002800000 */
.L_x_2895:
[C---:B--2-4-:R-:W-:Y:S02]  /*7fa0*/  IADD3 R2, -R133.reuse, 0x10, RZ ;  /* 0x0000001085027810 */ /* 0x054fe40007ffe1ff */
[----:B------:R-:W-:Y:S02]  /*7fb0*/  ISETP.NE.U32.AND P5, PT, R133, RZ, PT ;  /* 0x000000ff8500720c */ /* 0x000fe40003fa5070 */
[----:B------:R-:W-:Y:S02]  /*7fc0*/  LOP3.LUT R2, R2, 0xf, RZ, 0xc0, !PT ;  /* 0x0000000f02027812 */ /* 0x000fe400078ec0ff */
[----:B------:R-:W-:Y:S02]  /*7fd0*/  ISETP.NE.U32.AND P6, PT, R168, RZ, PT ;  /* 0x000000ffa800720c */ /* 0x000fe40003fc5070 */
[----:B------:R-:W-:Y:S04]  /*7fe0*/  IADD3 R2, P2, P0, R2, R0, R177 ;  /* 0x0000000002027210 */ /* 0x000fe8000785e0b1 */
[----:B------:R-:W-:Y:S05]  /*7ff0*/  IADD3.X R3, RZ, R132, R171, P2, P0 ;  /* 0x00000084ff037210 */ /* 0x000fea00017e04ab */
        /* <DEDUP_REMOVED lines=8> */
[----:B------:R-:W-:Y:S02]  /*8080*/  IADD3 R2, -R173, 0x10, RZ ;  /* 0x00000010ad027810 */ /* 0x000fe40007ffe1ff */
[----:B------:R-:W-:Y:S02]  /*8090*/  IADD3.X R171, RZ, R132, R174, P2, P0 ;  /* 0x00000084ffab7210 */ /* 0x000fe400017e04ae */
[----:B------:R-:W-:Y:S03]  /*80a0*/  LOP3.LUT R2, R2, 0xf, RZ, 0xc0, !PT ;  /* 0x0000000f02027812 */ /* 0x000fe600078ec0ff */
[----:B------:R1:W-:Y:S01]  /*80b0*/  LDGSTS.E.BYPASS.LTC128B.128.ZFILL [R215+0xb100], [R170.64], P6 ;  /* 0x0b100000aad77fae */ /* 0x0003e2000b141d46 */
[----:B------:R-:W-:Y:S02]  /*80c0*/  IADD3 R168, P2, P0, R2, R0, R179 ;  /* 0x0000000002a87210 */ /* 0x000fe4000785e0b3 */
[----:B------:R-:W-:Y:S02]  /*80d0*/  IADD3 R2, -R172, 0x10, RZ ;  /* 0x00000010ac027810 */ /* 0x000fe40007ffe1ff */
[----:B------:R-:W-:Y:S02]  /*80e0*/  IADD3.X R169, RZ, R132, R175, P2, P0 ;  /* 0x00000084ffa97210 */ /* 0x000fe400017e04af */
[----:B------:R-:W-:Y:S03]  /*80f0*/  LOP3.LUT R2, R2, 0xf, RZ, 0xc0, !PT ;  /* 0x0000000f02027812 */ /* 0x000fe600078ec0ff */
[----:B------:R1:W-:Y:S01]  /*8100*/  LDGSTS.E.BYPASS.LTC128B.128.ZFILL [R215+0xd100], [R168.64], P5 ;  /* 0x0d100000a8d77fae */ /* 0x0003e2000a941d46 */
[----:B------:R-:W-:Y:S04]  /*8110*/  IADD3 R2, P2, P0, R2, R0, R180 ;  /* 0x0000000002027210 */ /* 0x000fe8000785e0b4 */
[----:B------:R-:W-:Y:S02]  /*8120*/  IADD3.X R3, RZ, R132, R176, P2, P0 ;  /* 0x00000084ff037210 */ /* 0x000fe400017e04b0 */
[----:B------:R-:W-:Y:S11]  /*8130*/  ISETP.NE.U32.AND P0, PT, R172, RZ, PT ;  /* 0x000000ffac00720c */ /* 0x000ff60003f05070 */
[----:B------:R-:W-:Y:S02]  /*8140*/  @!UPT UIADD3 URZ, URZ, URZ, URZ ;  /* 0x0000003f3f3ff290 */ /* 0x000fe4000fffe03f */
[----:B------:R1:W-:Y:S02]  /*8150*/  LDGSTS.E.BYPASS.LTC128B.128.ZFILL [R215+0xf100], [R2.64], P0 ;  /* 0x0f10000002d77fae */ /* 0x0003e40008141d46 */
.L_x_2801:
[----:B------:R-:W-:Y:S05]  /*8160*/  BSYNC B0 ;  /* 0x0000000000007941 */ /* 0x000fea0003800000 */
.L_x_2800:
[----:B------:R-:W-:Y:S01]  /*8170*/  IADD3 R132, R250, R239, RZ ;  /* 0x000000effa847210 */ /* 0x000fe20007ffe0ff */
[----:B------:R-:W0:Y:S04]  /*8180*/  LDGDEPBAR ;  /* 0x00000000000079af */ /* 0x000e280000000000 */
[----:B------:R-:W-:Y:S05]  /*8190*/  @P4 IMAD.HI.U32 R0, R132, c[0x0][0x2c8], RZ ;  /* 0x0000b20084004a27 */ /* 0x000fea00078e00ff */
[----:B------:R-:W-:Y:S02]  /*81a0*/  @P4 SHF.R.U32.HI R132, RZ, c[0x0][0x2cc], R0 ;  /* 0x0000b300ff844a19 */ /* 0x000fe40000011600 */
[----:B------:R-:W-:Y:S05]  /*81b0*/  MOV R0, 0x1 ;  /* 0x0000000100007802 */ /* 0x000fea0000000f00 */
[----:B------:R-:W-:Y:S05]  /*81c0*/  IMAD R0, R217, -0x40, R0 ;  /* 0xffffffc0d9007824 */ /* 0x000fea00078e0200 */
[----:B------:R-:W-:Y:S04]  /*81d0*/  IADD3 R0, R213, R0, -R248 ;  /* 0x00000000d5007210 */ /* 0x000fe80007ffe8f8 */
[----:B------:R-:W-:Y:S01]  /*81e0*/  IADD3 R133, R0, -R214, RZ ;  /* 0x800000d600857210 */ /* 0x000fe20007ffe0ff */
[----:B------:R-:W-:-:S05]  /*81f0*/  BRA.DIV ~URZ, `(.L_x_2804) ;  /* 0x0000d0927f007947 */ /* 0x000fca000b800000 */
[----:B------:R2:W3:Y:S02]  /*8200*/  SHFL.IDX PT, R0, R132, RZ, 0x1c1f ;  /* 0x001c1fff84007589 */ /* 0x0004e400000e0000 */
.L_x_2896:
        /* <DEDUP_REMOVED lines=21> */
[----:B-1----:R-:W-:Y:S02]  /*8360*/  FSEL R171, R20, -INF , P6 ;  /* 0xff80000014ab7808 */ /* 0x002fe40003000000 */
        /* <DEDUP_REMOVED lines=8> */
[----:B------:R-:W-:Y:S02]  /*83f0*/  FSEL R29, R29, -INF , P5 ;  /* 0xff8000001d1d7808 */ /* 0x000fe40002800000 */
[----:B------:R-:W-:Y:S02]  /*8400*/  FSEL R25, R32, -INF , P2 ;  /* 0xff80000020197808 */ /* 0x000fe40001000000 */
[----:B------:R-:W-:Y:S01]  /*8410*/  FSEL R4, R33, -INF , P0 ;  /* 0xff80000021047808 */ /* 0x000fe20000000000 */
[----:B------:R-:W-:-:S05]  /*8420*/  BRA.DIV ~URZ, `(.L_x_2805) ;  /* 0x0000ced27f007947 */ /* 0x000fca000b800000 */
[----:B------:R-:W1:Y:S02]  /*8430*/  SHFL.IDX PT, R0, R132, 0x1, 0x1c1f ;  /* 0x003c1f0084007f89 */ /* 0x000e6400000e0000 */
[----:B-1----:R-:W-:Y:S05]  /*8440*/  IMAD.IADD R0, R133, 0x1, R0 ;  /* 0x0000000185007824 */ /* 0x002fea00078e0200 */
        /* <DEDUP_REMOVED lines=51> */
[----:B-1----:R-:W-:Y:S02]  /*8780*/  FMNMX.FTZ R133, R0, R2, !PT ;  /* 0x0000000200857209 */ /* 0x002fe40007810000 */
        /* <DEDUP_REMOVED lines=17> */
[----:B-12---:R-:W-:Y:S06]  /*88a0*/  FMNMX.FTZ R132, R0, R2, !PT ;  /* 0x0000000200847209 */ /* 0x006fec0007810000 */
[----:B------:R1:W2:Y:S02]  /*88b0*/  SHFL.BFLY PT, R0, R132, 0x1, 0x1f ;  /* 0x0c201f0084007f89 */ /* 0x0002a400000e0000 */
.L_x_2897:
        /* <DEDUP_REMOVED lines=43> */
[C---:B------:R-:W-:Y:S01]  /*8b70*/  ISETP.GT.AND P0, PT, R217.reuse, R212, PT ;  /* 0x000000d4d900720c */ /* 0x040fe20003f04270 */
        /* <DEDUP_REMOVED lines=410> */
.L_x_2795:
[----:B------:R-:W-:-:S13]  /*a520*/  ISETP.GE.AND P0, PT, R217, R226, PT ;  /* 0x000000e2d900720c */ /* 0x000fda0003f06270 */
[----:B------:R-:W-:Y:S05]  /*a530*/  @!P0 BRA `(.L_x_2807) ;  /* 0x0000370000008947 */ /* 0x000fea0003800000 */
[----:B------:R-:W-:Y:S02]  /*a540*/  MOV R135, R16 ;  /* 0x0000001000877202 */ /* 0x000fe40000000f00 */
[----:B------:R-:W-:Y:S02]  /*a550*/  MOV R134, R133 ;  /* 0x0000008500867202 */ /* 0x000fe40000000f00 */
.L_x_2814:
        /* <DEDUP_REMOVED lines=9> */
[C---:B------:R-:W-:Y:S01]  /*a5f0*/  IMAD.WIDE.U32 R2, R219.reuse, c[0x0][0x208], RZ ;  /* 0x00008200db027a25 */ /* 0x040fe200078e00ff */
[----:B------:R-:W-:Y:S02]  /*a600*/  SHF.R.S32.HI R6, RZ, 0x1f, R223 ;  /* 0x0000001fff067819 */ /* 0x000fe400000114df */
[----:B------:R-:W-:Y:S01]  /*a610*/  SHF.L.U64.HI R21, R224, 0x1, R5 ;  /* 0x00000001e0157819 */ /* 0x000fe20000010205 */
[----:B------:R-:W-:Y:S01]  /*a620*/  IMAD R0, R219, c[0x0][0x20c], R0 ;  /* 0x00008300db007a24 */ /* 0x000fe200078e0200 */
[----:B------:R-:W-:Y:S01]  /*a630*/  SHF.R.S32.HI R5, RZ, 0x1f, R218 ;  /* 0x0000001fff057819 */ /* 0x000fe200000114da */
[----:B------:R-:W-:Y:S01]  /*a640*/  IMAD R4, R4, c[0x0][0x218], RZ ;  /* 0x0000860004047a24 */ /* 0x000fe200078e02ff */
[C---:B------:R-:W-:Y:S01]  /*a650*/  IADD3 R213, R200.reuse, 0x7800, RZ ;  /* 0x00007800c8d57810 */ /* 0x040fe20007ffe0ff */
[----:B------:R-:W-:Y:S01]  /*a660*/  IMAD.IADD R3, R3, 0x1, R0 ;  /* 0x0000000103037824 */ /* 0x000fe200078e0200 */
[----:B------:R-:W-:Y:S01]  /*a670*/  IADD3 R212, R200, 0x7000, RZ ;  /* 0x00007000c8d47810 */ /* 0x000fe20007ffe0ff */
[----:B------:R-:W-:Y:S01]  /*a680*/  IMAD R4, R216, c[0x0][0x21c], R4 ;  /* 0x00008700d8047a24 */ /* 0x000fe200078e0204 */
[----:B------:R-:W-:Y:S01]  /*a690*/  IADD3 R199, R200, 0x6800, RZ ;  /* 0x00006800c8c77810 */ /* 0x000fe20007ffe0ff */
        /* <DEDUP_REMOVED lines=9> */
[C---:B------:R-:W-:Y:S01]  /*a730*/  IMAD.SHL.U32 R28, R223.reuse, 0x2, RZ ;  /* 0x00000002df1c7824 */ /* 0x040fe200078e00ff */
        /* <DEDUP_REMOVED lines=22> */
.L_x_2898:
[----:B------:R-:W5:Y:S01]  /*a8a0*/  SHFL.IDX PT, R5, R14, RZ, 0x181f ;  /* 0x00181fff0e057589 */ /* 0x000f6200000e0000 */
[----:B------:R-:W-:Y:S01]  /*a8b0*/  ISETP.GE.AND P0, PT, R218, c[0x0][0x1d4], PT ;  /* 0x00007500da007a0c */ /* 0x000fe20003f06270 */
[----:B------:R-:W-:Y:S01]  /*a8c0*/  BSSY B0, `(.L_x_2809) ;  /* 0x000014c000007945 */ /* 0x000fe20003800000 */
[----:B------:R-:W-:Y:S02]  /*a8d0*/  ISETP.GE.AND P5, PT, R223, c[0x0][0x1d4], PT ;  /* 0x00007500df007a0c */ /* 0x000fe40003fa6270 */
[----:B------:R-:W-:Y:S01]  /*a8e0*/  ISETP.GE.AND P4, PT, R224, c[0x0][0x1d4], PT ;  /* 0x00007500e0007a0c */ /* 0x000fe20003f86270 */
[----:B------:R-:W4:Y:S01]  /*a8f0*/  SHFL.IDX PT, R3, R14, 0x1, 0x181f ;  /* 0x00381f000e037f89 */ /* 0x000f2200000e0000 */
[----:B------:R-:W-:Y:S04]  /*a900*/  SEL R214, RZ, 0x10, P0 ;  /* 0x00000010ffd67807 */ /* 0x000fe80000000000 */
[----:B----4-:R-:W4:Y:S01]  /*a910*/  SHFL.IDX PT, R4, R4, 0x1, 0x181f ;  /* 0x00381f0004047f89 */ /* 0x010f2200000e0000 */
[C---:B-----5:R-:W-:Y:S05]  /*a920*/  IADD3 R6, P2, R5.reuse, R23, RZ ;  /* 0x0000001705067210 */ /* 0x060fea0007f5e0ff */
[C---:B---3--:R-:W-:Y:S05]  /*a930*/  IMAD.X R7, R2.reuse, 0x1, R15, P2 ;  /* 0x0000000102077824 */ /* 0x048fea00010e060f */
[----:B------:R3:W-:Y:S02]  /*a940*/  LDGSTS.E.BYPASS.LTC128B.128 [R215+0x100], [R6.64], !P0 ;  /* 0x0010000006d77fae */ /* 0x0007e4000c101d46 */
[C---:B---3--:R-:W-:Y:S05]  /*a950*/  IADD3 R6, P2, R5.reuse, R28, RZ ;  /* 0x0000001c05067210 */ /* 0x048fea0007f5e0ff */
[C---:B------:R-:W-:Y:S01]  /*a960*/  IMAD.X R7, R2.reuse, 0x1, R20, P2 ;  /* 0x0000000102077824 */ /* 0x040fe200010e0614 */
[----:B------:R-:W-:Y:S04]  /*a970*/  IADD3 R12, P2, R5, R29, RZ ;  /* 0x0000001d050c7210 */ /* 0x000fe80007f5e0ff */
[----:B------:R3:W-:Y:S01]  /*a980*/  LDGSTS.E.BYPASS.LTC128B.128 [R215+0x2100], [R6.64], !P5 ;  /* 0x0210000006d77fae */ /* 0x0007e2000e901d46 */
[C---:B------:R-:W-:Y:S01]  /*a990*/  IMAD.X R13, R2.reuse, 0x1, R21, P2 ;  /* 0x00000001020d7824 */ /* 0x040fe200010e0615 */
[----:B------:R-:W-:Y:S04]  /*a9a0*/  ISETP.GE.AND P2, PT, R225, c[0x0][0x1d4], PT ;  /* 0x00007500e1007a0c */ /* 0x000fe80003f46270 */
[----:B------:R5:W-:Y:S01]  /*a9b0*/  LDGSTS.E.BYPASS.LTC128B.128 [R215+0x4100], [R12.64], !P4 ;  /* 0x041000000cd77fae */ /* 0x000be2000e101d46 */
[----:B---3--:R-:W-:Y:S05]  /*a9c0*/  IADD3 R6, P6, R5, R30, RZ ;  /* 0x0000001e05067210 */ /* 0x008fea0007fde0ff */
[----:B------:R-:W-:Y:S01]  /*a9d0*/  IMAD.X R7, R2, 0x1, R22, P6 ;  /* 0x0000000102077824 */ /* 0x000fe200030e0616 */
[----:B------:R-:W-:Y:S02]  /*a9e0*/  IADD3 R2, -R214, 0x10, RZ ;  /* 0x00000010d6027810 */ /* 0x000fe40007ffe1ff */
[----:B-----5:R-:W-:Y:S02]  /*a9f0*/  SEL R12, RZ, 0x10, P4 ;  /* 0x00000010ff0c7807 */ /* 0x020fe40002000000 */
[----:B------:R3:W-:Y:S01]  /*aa00*/  LDGSTS.E.BYPASS.LTC128B.128 [R215+0x6100], [R6.64], !P2 ;  /* 0x0610000006d77fae */ /* 0x0007e2000d101d46 */
[----:B------:R-:W-:Y:S02]  /*aa10*/  LOP3.LUT R2, R2, 0xf, RZ, 0xc0, !PT ;  /* 0x0000000f02027812 */ /* 0x000fe400078ec0ff */
[----:B------:R-:W-:Y:S02]  /*aa20*/  SEL R13, RZ, 0x10, P2 ;  /* 0x00000010ff0d7807 */ /* 0x000fe40001000000 */
[-C--:B---3--:R-:W-:Y:S02]  /*aa30*/  IADD3 R6, P6, P0, R2, R3.reuse, R23 ;  /* 0x0000000302067210 */ /* 0x088fe400078de017 */
[----:B------:R-:W-:Y:S02]  /*aa40*/  SEL R2, RZ, 0x10, P5 ;  /* 0x00000010ff027807 */ /* 0x000fe40002800000 */
[-C--:B----4-:R-:W-:Y:S02]  /*aa50*/  IADD3.X R7, RZ, R4.reuse, R15, P6, P0 ;  /* 0x00000004ff077210 */ /* 0x090fe400037e040f */
[----:B------:R-:W-:Y:S02]  /*aa60*/  ISETP.NE.U32.AND P0, PT, R214, RZ, PT ;  /* 0x000000ffd600720c */ /* 0x000fe40003f05070 */
[----:B------:R-:W-:Y:S04]  /*aa70*/  IADD3 R5, -R2, 0x10, RZ ;  /* 0x0000001002057810 */ /* 0x000fe80007ffe1ff */
[----:B------:R-:W-:Y:S07]  /*aa80*/  LOP3.LUT R5, R5, 0xf, RZ, 0xc0, !PT ;  /* 0x0000000f05057812 */ /* 0x000fee00078ec0ff */
[----:B------:R3:W-:Y:S01]  /*aa90*/  LDGSTS.E.BYPASS.LTC128B.128.ZFILL [R215+0x1100], [R6.64], P0 ;  /* 0x0110000006d77fae */ /* 0x0007e20008141d46 */
[-C--:B------:R-:W-:Y:S04]  /*aaa0*/  IADD3 R14, P6, P0, R5, R3.reuse, R28 ;  /* 0x00000003050e7210 */ /* 0x080fe800078de01c */
[-C--:B------:R-:W-:Y:S02]  /*aab0*/  IADD3.X R15, RZ, R4.reuse, R20, P6, P0 ;  /* 0x00000004ff0f7210 */ /* 0x080fe400037e0414 */
[----:B---3--:R-:W-:Y:S04]  /*aac0*/  IADD3 R6, -R12, 0x10, RZ ;  /* 0x000000100c067810 */ /* 0x008fe80007ffe1ff */
[----:B------:R-:W-:Y:S04]  /*aad0*/  LOP3.LUT R5, R6, 0xf, RZ, 0xc0, !PT ;  /* 0x0000000f06057812 */ /* 0x000fe800078ec0ff */
[-C--:B------:R-:W-:Y:S02]  /*aae0*/  IADD3 R20, P6, P0, R5, R3.reuse, R29 ;  /* 0x0000000305147210 */ /* 0x080fe400078de01d */
[----:B------:R-:W-:Y:S02]  /*aaf0*/  IADD3 R5, -R13, 0x10, RZ ;  /* 0x000000100d057810 */ /* 0x000fe40007ffe1ff */
[-C--:B------:R-:W-:Y:S02]  /*ab00*/  IADD3.X R21, RZ, R4.reuse, R21, P6, P0 ;  /* 0x00000004ff157210 */ /* 0x080fe400037e0415 */
[----:B------:R-:W-:Y:S04]  /*ab10*/  LOP3.LUT R5, R5, 0xf, RZ, 0xc0, !PT ;  /* 0x0000000f05057812 */ /* 0x000fe800078ec0ff */
[----:B------:R-:W-:Y:S04]  /*ab20*/  IADD3 R28, P6, P0, R5, R3, R30 ;  /* 0x00000003051c7210 */ /* 0x000fe800078de01e */
[----:B------:R-:W-:Y:S02]  /*ab30*/  IADD3.X R29, RZ, R4, R22, P6, P0 ;  /* 0x00000004ff1d7210 */ /* 0x000fe400037e0416 */
[C---:B--2---:R-:W-:Y:S03]  /*ab40*/  HMMA.16816.F32 R4, R32.reuse, R8, RZ ;  /* 0x000000082004723c */ /* 0x044fe600000018ff */
[----:B------:R-:W-:Y:S02]  /*ab50*/  ISETP.NE.U32.AND P0, PT, R2, RZ, PT ;  /* 0x000000ff0200720c */ /* 0x000fe40003f05070 */
[----:B------:R-:W-:Y:S03]  /*ab60*/  ISETP.NE.U32.AND P6, PT, R12, RZ, PT ;  /* 0x000000ff0c00720c */ /* 0x000fe60003fc5070 */
[C---:B------:R-:W-:Y:S08]  /*ab70*/  HMMA.16816.F32 R8, R32.reuse, R10, RZ ;  /* 0x0000000a2008723c */ /* 0x040ff000000018ff */
[----:B------:R2:W-:Y:S01]  /*ab80*/  LDGSTS.E.BYPASS.LTC128B.128.ZFILL [R215+0x3100], [R14.64], P0 ;  /* 0x031000000ed77fae */ /* 0x0005e20008141d46 */
[----:B------:R-:W-:Y:S04]  /*ab90*/  ISETP.NE.U32.AND P0, PT, R13, RZ, PT ;  /* 0x000000ff0d00720c */ /* 0x000fe80003f05070 */
[----:B------:R3:W-:Y:S09]  /*aba0*/  LDGSTS.E.BYPASS.LTC128B.128.ZFILL [R215+0x5100], [R20.64], P6 ;  /* 0x0510000014d77fae */ /* 0x0007f2000b141d46 */
[----:B------:R4:W-:Y:S01]  /*abb0*/  LDGSTS.E.BYPASS.LTC128B.128.ZFILL [R215+0x7100], [R28.64], P0 ;  /* 0x071000001cd77fae */ /* 0x0009e20008141d46 */
[----:B------:R-:W-:Y:S04]  /*abc0*/  ISETP.GT.AND P0, PT, R217, R226, PT ;  /* 0x000000e2d900720c */ /* 0x000fe80003f04270 */
[----:B------:R-:W0:Y:S01]  /*abd0*/  LDGDEPBAR ;  /* 0x00000000000079af */ /* 0x000e220000000000 */
[C---:B--2---:R-:W-:Y:S08]  /*abe0*/  HMMA.16816.F32 R12, R32.reuse, R16, RZ ;  /* 0x00000010200c723c */ /* 0x044ff000000018ff */
[C---:B------:R-:W-:Y:S08]  /*abf0*/  HMMA.16816.F32 R16, R32.reuse, R18, RZ ;  /* 0x000000122010723c */ /* 0x040ff000000018ff */
[C---:B-1-3--:R-:W-:Y:S08]  /*ac00*/  HMMA.16816.F32 R20, R32.reuse, R24, RZ ;  /* 0x000000182014723c */ /* 0x04aff000000018ff */
[C---:B------:R-:W-:Y:S08]  /*ac10*/  HMMA.16816.F32 R24, R32.reuse, R26, RZ ;  /* 0x0000001a2018723c */ /* 0x040ff000000018ff */
[C---:B----4-:R-:W-:Y:S08]  /*ac20*/  HMMA.16816.F32 R28, R32.reuse, R168, RZ ;  /* 0x000000a8201c723c */ /* 0x050ff000000018ff */
        /* <DEDUP_REMOVED lines=235> */
.L_x_2899:
        /* <DEDUP_REMOVED lines=22> */
.L_x_2900:
[C---:B---3--:R-:W-:Y:S02]  /*bc40*/  IADD3 R2, -R214.reuse, 0x10, RZ ;  /* 0x00000010d6027810 */ /* 0x048fe40007ffe1ff */
[----:B------:R-:W-:Y:S02]  /*bc50*/  ISETP.NE.U32.AND P0, PT, R214, RZ, PT ;  /* 0x000000ffd600720c */ /* 0x000fe40003f05070 */
[----:B------:R-:W-:Y:S02]  /*bc60*/  LOP3.LUT R2, R2, 0xf, RZ, 0xc0, !PT ;  /* 0x0000000f02027812 */ /* 0x000fe400078ec0ff */
[----:B-1----:R-:W-:Y:S02]  /*bc70*/  P2R R133, PR, RZ, 0x2 ;  /* 0x00000002ff857803 */ /* 0x002fe40000000000 */
[----:B--2---:R-:W-:Y:S04]  /*bc80*/  IADD3 R2, P1, P6, R2, R0, R175 ;  /* 0x0000000002027210 */ /* 0x004fe80007e3e0af */
[----:B----4-:R-:W-:Y:S02]  /*bc90*/  IADD3.X R3, RZ, R132, R171, P1, P6 ;  /* 0x00000084ff037210 */ /* 0x010fe40000fec4ab */
[C---:B------:R-:W-:Y:S02]  /*bca0*/  IADD3 R168, P6, R0.reuse, R177, RZ ;  /* 0x000000b100a87210 */ /* 0x040fe40007fde0ff */
[----:B------:R-:W-:Y:S01]  /*bcb0*/  ISETP.NE.AND P1, PT, R133, RZ, PT ;  /* 0x000000ff8500720c */ /* 0x000fe20003f25270 */
        /* <DEDUP_REMOVED lines=12> */
.L_x_2810:
[----:B------:R-:W-:Y:S05]  /*bd80*/  BSYNC B0 ;  /* 0x0000000000007941 */ /* 0x000fea0003800000 */
.L_x_2809:
        /* <DEDUP_REMOVED lines=41> */
.L_x_2901:
        /* <DEDUP_REMOVED lines=450> */
.L_x_2807:
[----:B------:R-:W-:Y:S05]  /*dc40*/  BRA.DIV ~URZ, `(.L_x_2815) ;  /* 0x000080627f007947 */ /* 0x000fea000b800000 */
[----:B------:R1:W2:Y:S02]  /*dc50*/  SHFL.BFLY PT, R0, R222, 0x2, 0x1f ;  /* 0x0c401f00de007f89 */ /* 0x0002a400000e0000 */
.L_x_2902:
[----:B--2---:R-:W-:Y:S01]  /*dc60*/  FADD.FTZ R4, R0, R222 ;  /* 0x000000de00047221 */ /* 0x004fe20000010000 */
[----:B------:R-:W-:Y:S05]  /*dc70*/  BRA.DIV ~URZ, `(.L_x_2816) ;  /* 0x000080827f007947 */ /* 0x000fea000b800000 */
[----:B------:R-:W2:Y:S02]  /*dc80*/  SHFL.BFLY PT, R0, R221, 0x2, 0x1f ;  /* 0x0c401f00dd007f89 */ /* 0x000ea400000e0000 */
[----:B--2---:R-:W-:-:S02]  /*dc90*/  FADD.FTZ R5, R0, R221 ;  /* 0x000000dd00057221 */ /* 0x004fc40000010000 */
[----:B------:R-:W2:Y:S04]  /*dca0*/  SHFL.BFLY PT, R0, R4, 0x1, 0x1f ;  /* 0x0c201f0004007f89 */ /* 0x000ea800000e0000 */
[----:B------:R3:W4:Y:S01]  /*dcb0*/  SHFL.BFLY PT, R3, R5, 0x1, 0x1f ;  /* 0x0c201f0005037f89 */ /* 0x00072200000e0000 */
[----:B--2---:R-:W-:-:S05]  /*dcc0*/  FADD.FTZ R4, R4, R0 ;  /* 0x0000000004047221 */ /* 0x004fca0000010000 */
.L_x_2903:
        /* <DEDUP_REMOVED lines=33> */
[C---:B--2---:R-:W-:Y:S02]  /*dee0*/  FMUL.FTZ R120, R0.reuse, R154 ;  /* 0x0000009a00787220 */ /* 0x044fe40000410000 */
[----:B------:R-:W-:Y:S02]  /*def0*/  FMUL.FTZ R121, R0, R155 ;  /* 0x0000009b00797220 */ /* 0x000fe40000410000 */
[----:B------:R-:W-:-:S02]  /*df00*/  FMUL.FTZ R34, R2, R140 ;  /* 0x0000008c02227220 */ /* 0x000fc40000410000 */
[C---:B------:R-:W-:Y:S02]  /*df10*/  FMUL.FTZ R35, R2.reuse, R141 ;  /* 0x0000008d02237220 */ /* 0x040fe40000410000 */
[C---:B------:R-:W-:Y:S02]  /*df20*/  FMUL.FTZ R112, R2.reuse, R124 ;  /* 0x0000007c02707220 */ /* 0x040fe40000410000 */
[----:B------:R-:W-:Y:S02]  /*df30*/  FMUL.FTZ R113, R2, R125 ;  /* 0x0000007d02717220 */ /* 0x000fe40000410000 */
[C---:B------:R-:W-:Y:S02]  /*df40*/  FMUL.FTZ R128, R0.reuse, R158 ;  /* 0x0000009e00807220 */ /* 0x040fe40000410000 */
[C---:B------:R-:W-:Y:S02]  /*df50*/  FMUL.FTZ R129, R0.reuse, R159 ;  /* 0x0000009f00817220 */ /* 0x040fe40000410000 */
[----:B------:R-:W-:-:S02]  /*df60*/  FMUL.FTZ R154, R0, R46 ;  /* 0x0000002e009a7220 */ /* 0x000fc40000410000 */
        /* <DEDUP_REMOVED lines=106> */
.L_x_2776:
        /* <DEDUP_REMOVED lines=17> */
.L_x_2818:
[----:B------:R-:W-:Y:S05]  /*e720*/  BSYNC B0 ;  /* 0x0000000000007941 */ /* 0x000fea0003800000 */
.L_x_2817:
        /* <DEDUP_REMOVED lines=17> */
[----:B--2---:R2:W-:Y:S04]  /*e840*/  STS [R4], R2 ;  /* 0x0000000204007388 */ /* 0x0045e80000000800 */
[----:B------:R1:W-:Y:S01]  /*e850*/  STS [R4+0x400], R0 ;  /* 0x0004000004007388 */ /* 0x0003e20000000800 */
[----:B--2---:R-:W-:Y:S02]  /*e860*/  F2FP.PACK_AB R2, R25, R24 ;  /* 0x000000181902723e */ /* 0x004fe400000000ff */
[----:B-1----:R-:W-:-:S03]  /*e870*/  F2FP.PACK_AB R0, R153, R152 ;  /* 0x000000989900723e */ /* 0x002fc600000000ff */
        /* <DEDUP_REMOVED lines=94> */
[----:B-1----:R-:W2:Y:S01]  /*ee60*/  LDL.LU R4, [R1] ;  /* 0x0000000001047983 */ /* 0x002ea20000300800 */
[----:B------:R-:W-:Y:S01]  /*ee70*/  F2FP.PACK_AB R2, R101, R100 ;  /* 0x000000646502723e */ /* 0x000fe200000000ff */
[----:B------:R-:W-:Y:S01]  /*ee80*/  IMAD.MOV.U32 R14, RZ, RZ, c[0x0][0x388] ;  /* 0x0000e200ff0e7624 */ /* 0x000fe200078e00ff */
[----:B------:R-:W-:-:S02]  /*ee90*/  F2FP.PACK_AB R0, R83, R82 ;  /* 0x000000525300723e */ /* 0x000fc400000000ff */
[----:B------:R-:W-:Y:S01]  /*eea0*/  ISETP.NE.U32.AND P2, PT, RZ, c[0x0][0x508], PT ;  /* 0x00014200ff007a0c */ /* 0x000fe20003f45070 */
[----:B------:R1:W-:Y:S03]  /*eeb0*/  STS [R10+0xc000], R2 ;  /* 0x00c000020a007388 */ /* 0x0003e60000000800 */
[----:B------:R-:W-:Y:S01]  /*eec0*/  ISETP.NE.AND.EX P2, PT, RZ, c[0x0][0x50c], PT, P2 ;  /* 0x00014300ff007a0c */ /* 0x000fe20003f45320 */
        /* <DEDUP_REMOVED lines=26> */
[----:B------:R-:W-:-:S04]  /*f070*/  ISETP.NE.U32.AND P1, PT, RZ, c[0x0][0x500], PT ;  /* 0x00014000ff007a0c */ /* 0x000fc80003f25070 */
        /* <DEDUP_REMOVED lines=15> */
.L_x_2821:
[----:B-1----:R-:W2:Y:S04]  /*f170*/  LDL.LU R2, [R1+0x28] ;  /* 0x0000280001027983 */ /* 0x002ea80000300800 */
[----:B------:R-:W3:Y:S01]  /*f180*/  LDL R9, [R1+0x24] ;  /* 0x0000240001097983 */ /* 0x000ee20000100800 */
[----:B------:R-:W-:Y:S01]  /*f190*/  IMAD.MOV.U32 R15, RZ, RZ, 0x368 ;  /* 0x00000368ff0f7424 */ /* 0x000fe200078e00ff */
[----:B------:R-:W-:-:S02]  /*f1a0*/  ISETP.GT.AND P3, PT, R5, 0x1, PT ;  /* 0x000000010500780c */ /* 0x000fc40003f64270 */
[----:B------:R-:W4:Y:S01]  /*f1b0*/  LDL R110, [R1+0x30] ;  /* 0x00003000016e7983 */ /* 0x000f220000100800 */
[----:B------:R-:W-:Y:S02]  /*f1c0*/  ISETP.NE.U32.AND P0, PT, RZ, c[0x0][0x500], PT ;  /* 0x00014000ff007a0c */ /* 0x000fe40003f05070 */
[----:B------:R-:W-:Y:S02]  /*f1d0*/  SEL R15, R15, 0x328, P3 ;  /* 0x000003280f0f7807 */ /* 0x000fe40001800000 */
[----:B------:R-:W-:Y:S02]  /*f1e0*/  ISETP.NE.AND.EX P0, PT, RZ, c[0x0][0x504], PT, P0 ;  /* 0x00014100ff007a0c */ /* 0x000fe40003f05300 */
[----:B------:R-:W1:Y:S01]  /*f1f0*/  LDC.64 R4, c[0x0][R15+0x170] ;  /* 0x00005c000f047b82 */ /* 0x000e620000000a00 */
[----:B------:R-:W-:Y:S02]  /*f200*/  LOP3.LUT R11, R242, 0xffff, RZ, 0xc0, !PT ;  /* 0x0000fffff20b7812 */ /* 0x000fe400078ec0ff */
[----:B------:R-:W-:-:S05]  /*f210*/  SEL R8, R251, RZ, !P0 ;  /* 0x000000fffb087207 */ /* 0x000fca0004000000 */
[----:B------:R-:W1:Y:S08]  /*f220*/  LDC.64 R12, c[0x0][R15+0x168] ;  /* 0x00005a000f0c7b82 */ /* 0x000e700000000a00 */
[----:B------:R-:W2:Y:S01]  /*f230*/  LDC.64 R16, c[0x0][R15+0x178] ;  /* 0x00005e000f107b82 */ /* 0x000ea20000000a00 */
[----:B-----5:R-:W-:Y:S01]  /*f240*/  SHF.R.S32.HI R10, RZ, 0x1f, R0 ;  /* 0x0000001fff0a7819 */ /* 0x020fe20000011400 */
[----:B-1----:R-:W-:-:S02]  /*f250*/  IMAD R6, R13, R11, RZ ;  /* 0x0000000b0d067224 */ /* 0x002fc400078e02ff */
[----:B------:R-:W1:Y:S02]  /*f260*/  S2R R13, SR_TID.X ;  /* 0x00000000000d7919 */ /* 0x000e640000002100 */
[----:B-1----:R-:W-:-:S04]  /*f270*/  SHF.R.S32.HI R107, RZ, 0x1f, R13 ;  /* 0x0000001fff6b7819 */ /* 0x002fc8000001140d */
[----:B------:R-:W-:-:S04]  /*f280*/  LEA.HI R107, R107, R13, RZ, 0x5 ;  /* 0x0000000d6b6b7211 */ /* 0x000fc800078f28ff */
[----:B------:R-:W-:-:S05]  /*f290*/  LOP3.LUT R107, R107, 0xffffffe0, RZ, 0xc0, !PT ;  /* 0xffffffe06b6b7812 */ /* 0x000fca00078ec0ff */
[----:B------:R-:W-:Y:S02]  /*f2a0*/  IMAD.IADD R107, R13, 0x1, -R107 ;  /* 0x000000010d6b7824 */ /* 0x000fe400078e0a6b */
[----:B------:R-:W-:Y:S01]  /*f2b0*/  IMAD R13, R14, c[0x0][0x4e8], RZ ;  /* 0x00013a000e0d7a24 */ /* 0x000fe200078e02ff */
[----:B--2---:R-:W-:Y:S01]  /*f2c0*/  SEL R3, R2, RZ, !P0 ;  /* 0x000000ff02037207 */ /* 0x004fe20004000000 */
[----:B------:R-:W-:-:S04]  /*f2d0*/  IMAD R2, R5, R8, RZ ;  /* 0x0000000805027224 */ /* 0x000fc800078e02ff */
[C---:B------:R-:W-:Y:S02]  /*f2e0*/  IMAD R7, R4.reuse, R3, R2 ;  /* 0x0000000304077224 */ /* 0x040fe400078e0202 */
[----:B------:R-:W-:-:S04]  /*f2f0*/  IMAD.WIDE.U32 R2, R4, R8, RZ ;  /* 0x0000000804027225 */ /* 0x000fc800078e00ff */
[----:B------:R-:W-:-:S04]  /*f300*/  IMAD.WIDE.U32 R4, R12, R11, RZ ;  /* 0x0000000b0c047225 */ /* 0x000fc800078e00ff */
[----:B------:R-:W-:Y:S01]  /*f310*/  IMAD.IADD R3, R3, 0x1, R7 ;  /* 0x0000000103037824 */ /* 0x000fe200078e0207 */
[----:B------:R-:W-:Y:S01]  /*f320*/  IADD3 R12, P1, P0, R2, R4, R0 ;  /* 0x00000004020c7210 */ /* 0x000fe2000783e000 */
[----:B------:R-:W-:Y:S02]  /*f330*/  IMAD.MOV.U32 R2, RZ, RZ, c[0x0][0x4e8] ;  /* 0x00013a00ff027624 */ /* 0x000fe400078e00ff */
[----:B------:R-:W-:-:S03]  /*f340*/  IMAD.IADD R6, R5, 0x1, R6 ;  /* 0x0000000105067824 */ /* 0x000fc600078e0206 */
[----:B------:R-:W-:Y:S02]  /*f350*/  ISETP.NE.AND P2, PT, R2, 0x1, PT ;  /* 0x000000010200780c */ /* 0x000fe40003f45270 */
[----:B---3--:R-:W-:-:S05]  /*f360*/  SEL R2, R9, RZ, P3 ;  /* 0x000000ff09027207 */ /* 0x008fca0001800000 */
[-C--:B------:R-:W-:Y:S02]  /*f370*/  IMAD R7, R17, R2.reuse, RZ ;  /* 0x0000000211077224 */ /* 0x080fe400078e02ff */
[----:B------:R-:W-:Y:S02]  /*f380*/  IMAD.WIDE.U32 R4, R16, R2, RZ ;  /* 0x0000000210047225 */ /* 0x000fe400078e00ff */
[----:B------:R-:W1:Y:S02]  /*f390*/  LDC.64 R16, c[0x0][R15+0x160] ;  /* 0x000058000f107b82 */ /* 0x000e640000000a00 */
[----:B------:R-:W-:Y:S01]  /*f3a0*/  IMAD.IADD R9, R250, 0x1, R239 ;  /* 0x00000001fa097824 */ /* 0x000fe200078e02ef */
[----:B------:R-:W-:-:S03]  /*f3b0*/  IADD3.X R6, R3, R6, R10, P1, P0 ;  /* 0x0000000603067210 */ /* 0x000fc60000fe040a */
[----:B------:R-:W-:-:S04]  /*f3c0*/  @P2 IMAD.HI.U32 R3, R9, c[0x0][0x4ec], RZ ;  /* 0x00013b0009032a27 */ /* 0x000fc800078e00ff */
[----:B------:R-:W-:Y:S01]  /*f3d0*/  IMAD.MOV.U32 R2, RZ, RZ, R9 ;  /* 0x000000ffff027224 */ /* 0x000fe200078e0009 */
[----:B------:R-:W-:-:S04]  /*f3e0*/  @P2 SHF.R.U32.HI R2, RZ, c[0x0][0x4f0], R3 ;  /* 0x00013c00ff022a19 */ /* 0x000fc80000011603 */
[----:B------:R-:W-:Y:S02]  /*f3f0*/  IADD3 R4, P1, P0, R2, R12, R4 ;  /* 0x0000000c02047210 */ /* 0x000fe4000783e004 */
        /* <DEDUP_REMOVED lines=17> */
[----:B------:R-:W1:Y:S04]  /*f510*/  SHFL.IDX PT, R7, R2, RZ, 0x1c1f ;  /* 0x001c1fff02077589 */ /* 0x000e6800000e0000 */
[----:B------:R-:W-:Y:S04]  /*f520*/  SHFL.IDX PT, R4, R4, 0x1, 0x1c1f ;  /* 0x003c1f0004047f89 */ /* 0x000fe800000e0000 */
[----:B------:R4:W2:Y:S01]  /*f530*/  SHFL.IDX PT, R5, R2, 0x1, 0x1c1f ;  /* 0x003c1f0002057f89 */ /* 0x0008a200000e0000 */
[----:B------:R-:W-:Y:S01]  /*f540*/  LOP3.LUT P0, RZ, R107, 0x3, RZ, 0xc0, !PT ;  /* 0x000000036bff7812 */ /* 0x000fe2000780c0ff */
[----:B----4-:R-:W-:-:S05]  /*f550*/  IMAD.IADD R2, R110, 0x1, R239 ;  /* 0x000000016e027824 */ /* 0x010fca00078e02ef */
[C---:B------:R-:W-:Y:S02]  /*f560*/  IADD3 R3, R2.reuse, 0x8, RZ ;  /* 0x0000000802037810 */ /* 0x040fe40007ffe0ff */
[-C--:B------:R-:W-:Y:S02]  /*f570*/  ISETP.GE.OR P1, PT, R2, R13.reuse, P0 ;  /* 0x0000000d0200720c */ /* 0x080fe40000726670 */
[----:B------:R-:W-:-:S11]  /*f580*/  ISETP.GE.OR P0, PT, R3, R13, P0 ;  /* 0x0000000d0300720c */ /* 0x000fd60000706670 */
[----:B-1----:R1:W-:Y:S01]  /*f590*/  @!P1 ST.E [R6.64], R18 ;  /* 0x0000001206009985 */ /* 0x0023e2000c101906 */
[----:B------:R-:W-:-:S03]  /*f5a0*/  ISETP.GE.AND P1, PT, R2, R13, PT ;  /* 0x0000000d0200720c */ /* 0x000fc60003f26270 */
[----:B--2---:R1:W-:Y:S01]  /*f5b0*/  @!P0 ST.E [R4.64], R19 ;  /* 0x0000001304008985 */ /* 0x0043e2000c101906 */
[----:B------:R-:W-:Y:S01]  /*f5c0*/  ISETP.GE.AND P0, PT, R3, R13, PT ;  /* 0x0000000d0300720c */ /* 0x000fe20003f06270 */
        /* <DEDUP_REMOVED lines=48> */
.L_x_2904:
[----:B------:R-:W-:Y:S05]  /*f8d0*/  BRA.DIV ~URZ, `(.L_x_2824) ;  /* 0x000065927f007947 */ /* 0x000fea000b800000 */
[----:B------:R4:W2:Y:S02]  /*f8e0*/  SHFL.IDX PT, R0, R14, RZ, 0x181f ;  /* 0x00181fff0e007589 */ /* 0x0008a400000e0000 */
.L_x_2905:
        /* <DEDUP_REMOVED lines=24> */
.L_x_2826:
[----:B------:R-:W-:Y:S05]  /*fa70*/  BSYNC B0 ;  /* 0x0000000000007941 */ /* 0x000fea0003800000 */
.L_x_2825:
[----:B------:R-:W-:Y:S05]  /*fa80*/  BRA.DIV ~URZ, `(.L_x_2827) ;  /* 0x000064527f007947 */ /* 0x000fea000b800000 */
[----:B---3--:R3:W4:Y:S04]  /*fa90*/  SHFL.IDX PT, R4, R5, 0x1, 0x181f ;  /* 0x00381f0005047f89 */ /* 0x00872800000e0000 */
[----:B--2---:R3:W2:Y:S02]  /*faa0*/  SHFL.IDX PT, R0, R14, 0x1, 0x181f ;  /* 0x00381f000e007f89 */ /* 0x0046a400000e0000 */
.L_x_2906:
        /* <DEDUP_REMOVED lines=24> */
.L_x_2829:
[----:B------:R-:W-:Y:S05]  /*fc30*/  BSYNC B0 ;  /* 0x0000000000007941 */ /* 0x000fea0003800000 */
.L_x_2828:
[----:B------:R-:W-:Y:S05]  /*fc40*/  BRA.DIV ~URZ, `(.L_x_2830) ;  /* 0x000063627f007947 */ /* 0x000fea000b800000 */
[----:B----4-:R4:W3:Y:S02]  /*fc50*/  SHFL.IDX PT, R4, R5, 0x2, 0x181f ;  /* 0x00581f0005047f89 */ /* 0x0108e400000e0000 */
.L_x_2907:
[----:B------:R-:W-:Y:S05]  /*fc60*/  BRA.DIV ~URZ, `(.L_x_2831) ;  /* 0x000063b27f007947 */ /* 0x000fea000b800000 */
[----:B--2---:R2:W4:Y:S02]  /*fc70*/  SHFL.IDX PT, R0, R14, 0x2, 0x181f ;  /* 0x00581f000e007f89 */ /* 0x00452400000e0000 */
.L_x_2908:
        /* <DEDUP_REMOVED lines=24> */
.L_x_2833:
[----:B------:R-:W-:Y:S05]  /*fe00*/  BSYNC B0 ;  /* 0x0000000000007941 */ /* 0x000fea0003800000 */
.L_x_2832:
[----:B------:R-:W-:Y:S05]  /*fe10*/  BRA.DIV ~URZ, `(.L_x_2834) ;  /* 0x000062727f007947 */ /* 0x000fea000b800000 */
[----:B---3--:R3:W1:Y:S04]  /*fe20*/  SHFL.IDX PT, R4, R5, 0x3, 0x181f ;  /* 0x00781f0005047f89 */ /* 0x00866800000e0000 */
[----:B----4-:R3:W4:Y:S02]  /*fe30*/  SHFL.IDX PT, R0, R14, 0x3, 0x181f ;  /* 0x00781f000e007f89 */ /* 0x01072400000e0000 */
.L_x_2909:
        /* <DEDUP_REMOVED lines=25> */
.L_x_2822:
        /* <DEDUP_REMOVED lines=33> */
.L_x_2910:
[----:B------:R-:W-:Y:S05]  /*101e0*/  BRA.DIV ~URZ, `(.L_x_2837) ;  /* 0x00005fe27f007947 */ /* 0x000fea000b800000 */
[----:B------:R3:W4:Y:S02]  /*101f0*/  SHFL.IDX PT, R0, R12, RZ, 0x1c1f ;  /* 0x001c1fff0c007589 */ /* 0x00072400000e0000 */
.L_x_2911:
[----:B------:R-:W-:Y:S01]  /*10200*/  BSSY B0, `(.L_x_2838) ;  /* 0x00000e0000007945 */ /* 0x000fe20003800000 */
[----:B------:R-:W-:Y:S05]  /*10210*/  @P1 BRA `(.L_x_2839) ;  /* 0x00000de000001947 */ /* 0x000fea0003800000 */
[C---:B------:R-:W-:Y:S02]  /*10220*/  ISETP.GE.AND P1, PT, R248.reuse, c[0x0][0x3c8], PT ;  /* 0x0000f200f8007a0c */ /* 0x040fe40003f26270 */
[C---:B------:R-:W-:Y:S02]  /*10230*/  IADD3 R7, R248.reuse, 0x8, RZ ;  /* 0x00000008f8077810 */ /* 0x040fe40007ffe0ff */
[C---:B------:R-:W-:Y:S02]  /*10240*/  IADD3 R6, R248.reuse, 0x10, RZ ;  /* 0x00000010f8067810 */ /* 0x040fe40007ffe0ff */
[----:B------:R-:W-:Y:S02]  /*10250*/  ISETP.GE.AND P3, PT, R7, c[0x0][0x3c8], PT ;  /* 0x0000f20007007a0c */ /* 0x000fe40003f66270 */
[----:B------:R-:W-:-:S02]  /*10260*/  IADD3 R9, R248, 0x8, RZ ;  /* 0x00000008f8097810 */ /* 0x000fc40007ffe0ff */
[----:B------:R-:W-:Y:S02]  /*10270*/  ISETP.GE.AND P4, PT, R6, c[0x0][0x3c8], PT ;  /* 0x0000f20006007a0c */ /* 0x000fe40003f86270 */
[C---:B------:R-:W-:Y:S01]  /*10280*/  IADD3 R8, R248.reuse, 0x18, RZ ;  /* 0x00000018f8087810 */ /* 0x040fe20007ffe0ff */
[----:B----4-:R-:W-:Y:S01]  /*10290*/  @!P1 IMAD.MOV.U32 R2, RZ, RZ, R0 ;  /* 0x000000ffff029224 */ /* 0x010fe200078e0000 */
[----:B------:R-:W-:Y:S01]  /*102a0*/  SHF.R.S32.HI R9, RZ, 0x1f, R9 ;  /* 0x0000001fff097819 */ /* 0x000fe20000011409 */
[----:B--2---:R-:W-:Y:S01]  /*102b0*/  @!P1 IMAD.MOV.U32 R3, RZ, RZ, R4 ;  /* 0x000000ffff039224 */ /* 0x004fe200078e0004 */
[C---:B------:R-:W-:Y:S02]  /*102c0*/  IADD3 R13, R248.reuse, 0x20, RZ ;  /* 0x00000020f80d7810 */ /* 0x040fe40007ffe0ff */
[C---:B------:R-:W-:Y:S01]  /*102d0*/  IADD3 R11, R248.reuse, 0x18, RZ ;  /* 0x00000018f80b7810 */ /* 0x040fe20007ffe0ff */
[----:B------:R-:W-:Y:S01]  /*102e0*/  @!P1 IMAD.WIDE R2, R248, 0x4, R2 ;  /* 0x00000004f8029825 */ /* 0x000fe200078e0202 */
[----:B------:R-:W-:-:S02]  /*102f0*/  ISETP.GE.AND P6, PT, R13, c[0x0][0x3c8], PT ;  /* 0x0000f2000d007a0c */ /* 0x000fc40003fc6270 */
[----:B------:R-:W-:Y:S02]  /*10300*/  SHF.R.S32.HI R11, RZ, 0x1f, R11 ;  /* 0x0000001fff0b7819 */ /* 0x000fe4000001140b */
[----:B------:R2:W-:Y:S01]  /*10310*/  @!P1 ST.E.64 [R2.64], R22 ;  /* 0x0000001602009985 */ /* 0x0005e2000c101b06 */
[----:B------:R-:W-:Y:S02]  /*10320*/  ISETP.GE.AND P1, PT, R8, c[0x0][0x3c8], PT ;  /* 0x0000f20008007a0c */ /* 0x000fe40003f26270 */
[C---:B------:R-:W-:Y:S02]  /*10330*/  IADD3 R10, R248.reuse, 0x30, RZ ;  /* 0x00000030f80a7810 */ /* 0x040fe40007ffe0ff */
[----:B------:R-:W-:Y:S02]  /*10340*/  IADD3 R14, R248, 0x20, RZ ;  /* 0x00000020f80e7810 */ /* 0x000fe40007ffe0ff */
[----:B------:R-:W-:Y:S02]  /*10350*/  ISETP.GE.AND P5, PT, R10, c[0x0][0x3c8], PT ;  /* 0x0000f2000a007a0c */ /* 0x000fe40003fa6270 */
[----:B------:R-:W-:-:S02]  /*10360*/  SHF.R.S32.HI R14, RZ, 0x1f, R14 ;  /* 0x0000001fff0e7819 */ /* 0x000fc4000001140e */
[C---:B------:R-:W-:Y:S02]  /*10370*/  IADD3 R15, R248.reuse, 0xa0, RZ ;  /* 0x000000a0f80f7810 */ /* 0x040fe40007ffe0ff */
[C---:B------:R-:W-:Y:S02]  /*10380*/  IADD3 R16, R248.reuse, 0xb0, RZ ;  /* 0x000000b0f8107810 */ /* 0x040fe40007ffe0ff */
[C---:B------:R-:W-:Y:S02]  /*10390*/  IADD3 R17, R248.reuse, 0xa0, RZ ;  /* 0x000000a0f8117810 */ /* 0x040fe40007ffe0ff */
[----:B------:R-:W-:Y:S02]  /*103a0*/  IADD3 R18, R248, 0xe8, RZ ;  /* 0x000000e8f8127810 */ /* 0x000fe40007ffe0ff */
[----:B------:R-:W-:Y:S02]  /*103b0*/  SHF.R.S32.HI R17, RZ, 0x1f, R17 ;  /* 0x0000001fff117819 */ /* 0x000fe40000011411 */
[----:B------:R-:W-:-:S02]  /*103c0*/  SHF.R.S32.HI R18, RZ, 0x1f, R18 ;  /* 0x0000001fff127819 */ /* 0x000fc40000011412 */
[----:B--2---:R-:W-:-:S04]  /*103d0*/  @!P3 LEA R2, P2, R7, R0, 0x2 ;  /* 0x000000000702b211 */ /* 0x004fc800078410ff */
[----:B------:R-:W-:Y:S02]  /*103e0*/  @!P3 LEA.HI.X R3, R7, R4, R9, 0x2, P2 ;  /* 0x000000040703b211 */ /* 0x000fe400010f1409 */
[C---:B------:R-:W-:Y:S02]  /*103f0*/  IADD3 R7, R248.reuse, 0x10, RZ ;  /* 0x00000010f8077810 */ /* 0x040fe40007ffe0ff */
[----:B------:R-:W-:Y:S01]  /*10400*/  IADD3 R9, R248, 0x28, RZ ;  /* 0x00000028f8097810 */ /* 0x000fe20007ffe0ff */
[----:B------:R2:W-:Y:S01]  /*10410*/  @!P3 ST.E.64 [R2.64], R24 ;  /* 0x000000180200b985 */ /* 0x0005e2000c101b06 */
[----:B------:R-:W-:Y:S02]  /*10420*/  SHF.R.S32.HI R7, RZ, 0x1f, R7 ;  /* 0x0000001fff077819 */ /* 0x000fe40000011407 */
[----:B--2---:R-:W-:-:S04]  /*10430*/  @!P4 LEA R2, P2, R6, R0, 0x2 ;  /* 0x000000000602c211 */ /* 0x004fc800078410ff */
[----:B------:R-:W-:Y:S02]  /*10440*/  @!P4 LEA.HI.X R3, R6, R4, R7, 0x2, P2 ;  /* 0x000000040603c211 */ /* 0x000fe400010f1407 */
[----:B------:R-:W-:Y:S02]  /*10450*/  ISETP.GE.AND P2, PT, R9, c[0x0][0x3c8], PT ;  /* 0x0000f20009007a0c */ /* 0x000fe40003f46270 */
[C---:B------:R-:W-:Y:S01]  /*10460*/  @!P1 LEA R6, P3, R8.reuse, R0, 0x2 ;  /* 0x0000000008069211 */ /* 0x040fe200078610ff */
[----:B------:R2:W-:Y:S03]  /*10470*/  @!P4 ST.E.64 [R2.64], R26 ;  /* 0x0000001a0200c985 */ /* 0x0005e6000c101b06 */
        /* <DEDUP_REMOVED lines=9> */
[C---:B----4-:R-:W-:Y:S01]  /*10510*/  @!P2 LEA R6, P3, R9.reuse, R0, 0x2 ;  /* 0x000000000906a211 */ /* 0x050fe200078610ff */
[----:B------:R2:W-:Y:S01]  /*10520*/  @!P6 ST.E.64 [R2.64], R30 ;  /* 0x0000001e0200e985 */ /* 0x0005e2000c101b06 */
[C---:B------:R-:W-:Y:S02]  /*10530*/  IADD3 R14, R248.reuse, 0x30, RZ ;  /* 0x00000030f80e7810 */ /* 0x040fe40007ffe0ff */
[----:B------:R-:W-:Y:S02]  /*10540*/  @!P2 LEA.HI.X R7, R9, R4, R11, 0x2, P3 ;  /* 0x000000040907a211 */ /* 0x000fe400018f140b */
[----:B------:R-:W-:-:S02]  /*10550*/  IADD3 R9, R248, 0x48, RZ ;  /* 0x00000048f8097810 */ /* 0x000fc40007ffe0ff */
[----:B------:R-:W-:Y:S01]  /*10560*/  IADD3 R11, R248, 0x38, RZ ;  /* 0x00000038f80b7810 */ /* 0x000fe20007ffe0ff */
[----:B------:R4:W-:Y:S01]  /*10570*/  @!P2 ST.E.64 [R6.64], R32 ;  /* 0x000000200600a985 */ /* 0x0009e2000c101b06 */
[----:B------:R-:W-:Y:S02]  /*10580*/  ISETP.GE.AND P6, PT, R13, c[0x0][0x3c8], PT ;  /* 0x0000f2000d007a0c */ /* 0x000fe40003fc6270 */
[----:B------:R-:W-:Y:S02]  /*10590*/  ISETP.GE.AND P2, PT, R9, c[0x0][0x3c8], PT ;  /* 0x0000f20009007a0c */ /* 0x000fe40003f46270 */
[----:B------:R-:W-:Y:S02]  /*105a0*/  SHF.R.S32.HI R14, RZ, 0x1f, R14 ;  /* 0x0000001fff0e7819 */ /* 0x000fe4000001140e */
        /* <DEDUP_REMOVED lines=74> */
[----:B----4-:R-:W-:Y:S01]  /*10a50*/  @!P2 LEA R6, P3, R9, R0, 0x2 ;  /* 0x000000000906a211 */ /* 0x010fe200078610ff */
[----:B------:R2:W-:Y:S01]  /*10a60*/  @!P6 ST.E.64 [R2.64], R68 ;  /* 0x000000440200e985 */ /* 0x0005e2000c101b06 */
[----:B------:R-:W-:Y:S02]  /*10a70*/  ISETP.GE.AND P6, PT, R15, c[0x0][0x3c8], PT ;  /* 0x0000f2000f007a0c */ /* 0x000fe40003fc6270 */
[----:B------:R-:W-:Y:S02]  /*10a80*/  @!P2 LEA.HI.X R7, R9, R4, R11, 0x2, P3 ;  /* 0x000000040907a211 */ /* 0x000fe400018f140b */
[----:B------:R-:W-:-:S02]  /*10a90*/  IADD3 R11, R248, 0xa8, RZ ;  /* 0x000000a8f80b7810 */ /* 0x000fc40007ffe0ff */
[C---:B------:R-:W-:Y:S01]  /*10aa0*/  IADD3 R9, R248.reuse, 0x98, RZ ;  /* 0x00000098f8097810 */ /* 0x040fe20007ffe0ff */
[----:B------:R4:W-:Y:S01]  /*10ab0*/  @!P2 ST.E.64 [R6.64], R72 ;  /* 0x000000480600a985 */ /* 0x0009e2000c101b06 */
[----:B------:R-:W-:Y:S02]  /*10ac0*/  ISETP.GE.AND P2, PT, R11, c[0x0][0x3c8], PT ;  /* 0x0000f2000b007a0c */ /* 0x000fe40003f46270 */
[----:B------:R-:W-:Y:S02]  /*10ad0*/  SHF.R.S32.HI R13, RZ, 0x1f, R13 ;  /* 0x0000001fff0d7819 */ /* 0x000fe4000001140d */
[----:B------:R-:W-:Y:S02]  /*10ae0*/  SHF.R.S32.HI R9, RZ, 0x1f, R9 ;  /* 0x0000001fff097819 */ /* 0x000fe40000011409 */
[----:B------:R-:W-:Y:S02]  /*10af0*/  IADD3 R14, R248, 0xc0, RZ ;  /* 0x000000c0f80e7810 */ /* 0x000fe40007ffe0ff */
        /* <DEDUP_REMOVED lines=11> */
[----:B------:R-:W-:-:S04]  /*10bb0*/  @!P2 LEA R8, P3, R11, R0, 0x2 ;  /* 0x000000000b08a211 */ /* 0x000fc800078610ff */
[----:B------:R-:W-:Y:S02]  /*10bc0*/  @!P2 LEA.HI.X R9, R11, R4, R13, 0x2, P3 ;  /* 0x000000040b09a211 */ /* 0x000fe400018f140d */
[C---:B------:R-:W-:Y:S02]  /*10bd0*/  IADD3 R13, R248.reuse, 0xc8, RZ ;  /* 0x000000c8f80d7810 */ /* 0x040fe40007ffe0ff */
[----:B------:R-:W-:Y:S02]  /*10be0*/  IADD3 R11, R248, 0xd0, RZ ;  /* 0x000000d0f80b7810 */ /* 0x000fe40007ffe0ff */
[----:B--2---:R-:W-:-:S04]  /*10bf0*/  @!P6 LEA R2, P4, R15, R0, 0x2 ;  /* 0x000000000f02e211 */ /* 0x004fc800078810ff */
[----:B------:R-:W-:Y:S02]  /*10c00*/  @!P6 LEA.HI.X R3, R15, R4, R17, 0x2, P4 ;  /* 0x000000040f03e211 */ /* 0x000fe400020f1411 */
[C---:B------:R-:W-:Y:S02]  /*10c10*/  IADD3 R17, R248.reuse, 0xb0, RZ ;  /* 0x000000b0f8117810 */ /* 0x040fe40007ffe0ff */
[----:B------:R-:W-:Y:S01]  /*10c20*/  IADD3 R15, R248, 0xb8, RZ ;  /* 0x000000b8f80f7810 */ /* 0x000fe20007ffe0ff */
[----:B------:R2:W-:Y:S01]  /*10c30*/  @!P6 ST.E.64 [R2.64], R84 ;  /* 0x000000540200e985 */ /* 0x0005e2000c101b06 */
[----:B------:R-:W-:Y:S02]  /*10c40*/  ISETP.GE.AND P6, PT, R14, c[0x0][0x3c8], PT ;  /* 0x0000f2000e007a0c */ /* 0x000fe40003fc6270 */
[----:B------:R-:W-:Y:S01]  /*10c50*/  ISETP.GE.AND P4, PT, R13, c[0x0][0x3c8], PT ;  /* 0x0000f2000d007a0c */ /* 0x000fe20003f86270 */
[----:B------:R5:W-:Y:S01]  /*10c60*/  @!P2 ST.E.64 [R8.64], R88 ;  /* 0x000000580800a985 */ /* 0x000be2000c101b06 */
[----:B----4-:R-:W-:-:S02]  /*10c70*/  @!P5 LEA R6, P3, R16, R0, 0x2 ;  /* 0x000000001006d211 */ /* 0x010fc400078610ff */
[----:B------:R-:W-:Y:S02]  /*10c80*/  SHF.R.S32.HI R17, RZ, 0x1f, R17 ;  /* 0x0000001fff117819 */ /* 0x000fe40000011411 */
[----:B------:R-:W-:Y:S02]  /*10c90*/  SHF.R.S32.HI R15, RZ, 0x1f, R15 ;  /* 0x0000001fff0f7819 */ /* 0x000fe4000001140f */
[----:B------:R-:W-:Y:S02]  /*10ca0*/  @!P5 LEA.HI.X R7, R16, R4, R17, 0x2, P3 ;  /* 0x000000041007d211 */ /* 0x000fe400018f1411 */
[----:B------:R-:W-:Y:S02]  /*10cb0*/  ISETP.GE.AND P3, PT, R11, c[0x0][0x3c8], PT ;  /* 0x0000f2000b007a0c */ /* 0x000fe40003f66270 */
[C---:B------:R-:W-:Y:S01]  /*10cc0*/  IADD3 R16, R248.reuse, 0xc0, RZ ;  /* 0x000000c0f8107810 */ /* 0x040fe20007ffe0ff */
[----:B------:R4:W-:Y:S01]  /*10cd0*/  @!P5 ST.E.64 [R6.64], R92 ;  /* 0x0000005c0600d985 */ /* 0x0009e2000c101b06 */
[----:B------:R-:W-:-:S02]  /*10ce0*/  IADD3 R17, R248, 0xe8, RZ ;  /* 0x000000e8f8117810 */ /* 0x000fc40007ffe0ff */
[----:B------:R-:W-:Y:S02]  /*10cf0*/  SHF.R.S32.HI R16, RZ, 0x1f, R16 ;  /* 0x0000001fff107819 */ /* 0x000fe40000011410 */
[----:B--2---:R-:W-:-:S04]  /*10d00*/  @!P1 LEA R2, P2, R10, R0, 0x2 ;  /* 0x000000000a029211 */ /* 0x004fc800078410ff */
[----:B------:R-:W-:Y:S02]  /*10d10*/  @!P1 LEA.HI.X R3, R10, R4, R15, 0x2, P2 ;  /* 0x000000040a039211 */ /* 0x000fe400010f140f */
[----:B------:R-:W-:Y:S02]  /*10d20*/  IADD3 R15, R248, 0xc8, RZ ;  /* 0x000000c8f80f7810 */ /* 0x000fe40007ffe0ff */
[----:B-----5:R-:W-:Y:S01]  /*10d30*/  @!P6 LEA R8, P2, R14, R0, 0x2 ;  /* 0x000000000e08e211 */ /* 0x020fe200078410ff */
[----:B------:R2:W-:Y:S01]  /*10d40*/  @!P1 ST.E.64 [R2.64], R96 ;  /* 0x0000006002009985 */ /* 0x0005e2000c101b06 */
[----:B------:R-:W-:Y:S02]  /*10d50*/  SHF.R.S32.HI R15, RZ, 0x1f, R15 ;  /* 0x0000001fff0f7819 */ /* 0x000fe4000001140f */
[----:B------:R-:W-:Y:S02]  /*10d60*/  IADD3 R10, R248, 0xd8, RZ ;  /* 0x000000d8f80a7810 */ /* 0x000fe40007ffe0ff */
[----:B------:R-:W-:-:S02]  /*10d70*/  @!P6 LEA.HI.X R9, R14, R4, R16, 0x2, P2 ;  /* 0x000000040e09e211 */ /* 0x000fc400010f1410 */
[----:B------:R-:W-:Y:S02]  /*10d80*/  ISETP.GE.AND P1, PT, R10, c[0x0][0x3c8], PT ;  /* 0x0000f2000a007a0c */ /* 0x000fe40003f26270 */
[----:B------:R-:W-:Y:S01]  /*10d90*/  IADD3 R14, R248, 0xe0, RZ ;  /* 0x000000e0f80e7810 */ /* 0x000fe20007ffe0ff */
[----:B------:R-:W-:Y:S01]  /*10da0*/  @!P6 ST.E.64 [R8.64], R134 ;  /* 0x000000860800e985 */ /* 0x000fe2000c101b06 */
[----:B----4-:R-:W-:Y:S02]  /*10db0*/  @!P3 LEA R6, P2, R11, R0, 0x2 ;  /* 0x000000000b06b211 */ /* 0x010fe400078410ff */
        /* <DEDUP_REMOVED lines=19> */
[----:B------:R-:W-:-:S03]  /*10ef0*/  @!P6 LEA R10, P2, R14, R0, 0x2 ;  /* 0x000000000e0ae211 */ /* 0x000fc600078410ff */
[----:B------:R2:W-:Y:S01]  /*10f00*/  @!P1 ST.E.64 [R2.64], R108 ;  /* 0x0000006c02009985 */ /* 0x0005e2000c101b06 */
[----:B------:R-:W-:Y:S02]  /*10f10*/  @!P6 LEA.HI.X R11, R14, R4, R16, 0x2, P2 ;  /* 0x000000040e0be211 */ /* 0x000fe400010f1410 */
[-C--:B------:R-:W-:Y:S02]  /*10f20*/  @!P5 LEA R8, P1, R17, R0.reuse, 0x2 ;  /* 0x000000001108d211 */ /* 0x080fe400078210ff */
[C---:B------:R-:W-:Y:S01]  /*10f30*/  IADD3 R16, R248.reuse, 0xf0, RZ ;  /* 0x000000f0f8107810 */ /* 0x040fe20007ffe0ff */
[----:B------:R1:W-:Y:S01]  /*10f40*/  @!P6 ST.E.64 [R10.64], R148 ;  /* 0x000000940a00e985 */ /* 0x0003e2000c101b06 */
[----:B------:R-:W-:Y:S02]  /*10f50*/  IADD3 R14, R248, 0xf8, RZ ;  /* 0x000000f8f80e7810 */ /* 0x000fe40007ffe0ff */
[----:B----4-:R-:W-:Y:S02]  /*10f60*/  @!P4 LEA R6, P2, R15, R0, 0x2 ;  /* 0x000000000f06c211 */ /* 0x010fe400078410ff */
[----:B------:R-:W-:-:S02]  /*10f70*/  SHF.R.S32.HI R16, RZ, 0x1f, R16 ;  /* 0x0000001fff107819 */ /* 0x000fc40000011410 */
        /* <DEDUP_REMOVED lines=8> */
.L_x_2839:
[----:B------:R-:W-:Y:S05]  /*11000*/  BSYNC B0 ;  /* 0x0000000000007941 */ /* 0x000fea0003800000 */
.L_x_2838:
[----:B------:R-:W-:Y:S05]  /*11010*/  BRA.DIV ~URZ, `(.L_x_2840) ;  /* 0x000052227f007947 */ /* 0x000fea000b800000 */
[----:B--2---:R2:W1:Y:S04]  /*11020*/  SHFL.IDX PT, R4, R5, 0x1, 0x1c1f ;  /* 0x003c1f0005047f89 */ /* 0x00446800000e0000 */
[----:B----4-:R2:W4:Y:S02]  /*11030*/  SHFL.IDX PT, R0, R12, 0x1, 0x1c1f ;  /* 0x003c1f000c007f89 */ /* 0x01052400000e0000 */
.L_x_2912:
[----:B------:R-:W-:Y:S05]  /*11040*/  @P0 BRA `(.L_x_2835) ;  /* 0x00001bf000000947 */ /* 0x000fea0003800000 */
[C---:B-1----:R-:W-:Y:S02]  /*11050*/  IADD3 R11, R248.reuse, 0x8, RZ ;  /* 0x00000008f80b7810 */ /* 0x042fe40007ffe0ff */
[C---:B------:R-:W-:Y:S02]  /*11060*/  ISETP.GE.AND P0, PT, R248.reuse, c[0x0][0x3c8], PT ;  /* 0x0000f200f8007a0c */ /* 0x040fe40003f06270 */
[----:B------:R-:W-:Y:S02]  /*11070*/  ISETP.GE.AND P5, PT, R11, c[0x0][0x3c8], PT ;  /* 0x0000f2000b007a0c */ /* 0x000fe40003fa6270 */
[----:B------:R-:W-:-:S02]  /*11080*/  IADD3 R13, R248, 0x10, RZ ;  /* 0x00000010f80d7810 */ /* 0x000fc40007ffe0ff */
[C---:B------:R-:W-:Y:S02]  /*11090*/  IADD3 R15, R248.reuse, 0x8, RZ ;  /* 0x00000008f80f7810 */ /* 0x040fe40007ffe0ff */
[----:B------:R-:W-:Y:S02]  /*110a0*/  ISETP.GE.AND P4, PT, R13, c[0x0][0x3c8], PT ;  /* 0x0000f2000d007a0c */ /* 0x000fe40003f86270 */
[----:B------:R-:W-:Y:S02]  /*110b0*/  IADD3 R10, R248, 0x18, RZ ;  /* 0x00000018f80a7810 */ /* 0x000fe40007ffe0ff */
[----:B------:R-:W-:Y:S01]  /*110c0*/  SHF.R.S32.HI R15, RZ, 0x1f, R15 ;  /* 0x0000001fff0f7819 */ /* 0x000fe2000001140f */
[----:B----4-:R-:W-:Y:S01]  /*110d0*/  @!P0 IMAD.MOV.U32 R2, RZ, RZ, R0 ;  /* 0x000000ffff028224 */ /* 0x010fe200078e0000 */
[----:B------:R-:W-:Y:S01]  /*110e0*/  ISETP.GE.AND P3, PT, R10, c[0x0][0x3c8], PT ;  /* 0x0000f2000a007a0c */ /* 0x000fe20003f66270 */
[----:B------:R-:W-:Y:S01]  /*110f0*/  @!P0 IMAD.MOV.U32 R3, RZ, RZ, R4 ;  /* 0x000000ffff038224 */ /* 0x000fe200078e0004 */
[----:B------:R-:W-:-:S02]  /*11100*/  @!P5 LEA R8, P6, R11, R0, 0x2 ;  /* 0x000000000b08d211 */ /* 0x000fc400078c10ff */
[C---:B--23--:R-:W-:Y:S01]  /*11110*/  IADD3 R12, R248.reuse, 0x20, RZ ;  /* 0x00000020f80c7810 */ /* 0x04cfe20007ffe0ff */
[C---:B------:R-:W-:Y:S01]  /*11120*/  @!P0 IMAD.WIDE R2, R248.reuse, 0x4, R2 ;  /* 0x00000004f8028825 */ /* 0x040fe200078e0202 */
[----:B------:R-:W-:Y:S02]  /*11130*/  @!P5 LEA.HI.X R9, R11, R4, R15, 0x2, P6 ;  /* 0x000000040b09d211 */ /* 0x000fe400030f140f */
[----:B------:R-:W-:Y:S02]  /*11140*/  IADD3 R15, R248, 0x10, RZ ;  /* 0x00000010f80f7810 */ /* 0x000fe40007ffe0ff */
[----:B------:R-:W-:Y:S01]  /*11150*/  ISETP.GE.AND P2, PT, R12, c[0x0][0x3c8], PT ;  /* 0x0000f2000c007a0c */ /* 0x000fe20003f46270 */
[----:B------:R1:W-:Y:S01]  /*11160*/  @!P0 ST.E.64 [R2.64], R116 ;  /* 0x0000007402008985 */ /* 0x0003e2000c101b06 */
[----:B------:R-:W-:Y:S02]  /*11170*/  @!P4 LEA R6, P0, R13, R0, 0x2 ;  /* 0x000000000d06c211 */ /* 0x000fe400078010ff */
[----:B------:R-:W-:Y:S01]  /*11180*/  SHF.R.S32.HI R15, RZ, 0x1f, R15 ;  /* 0x0000001fff0f7819 */ /* 0x000fe2000001140f */
[----:B------:R2:W-:Y:S01]  /*11190*/  @!P5 ST.E.64 [R8.64], R152 ;  /* 0x000000980800d985 */ /* 0x0005e2000c101b06 */
[----:B------:R-:W-:-:S02]  /*111a0*/  IADD3 R14, R248, 0x28, RZ ;  /* 0x00000028f80e7810 */ /* 0x000fc40007ffe0ff */
[----:B------:R-:W-:Y:S02]  /*111b0*/  IADD3 R11, R248, 0x18, RZ ;  /* 0x00000018f80b7810 */ /* 0x000fe40007ffe0ff */
[----:B------:R-:W-:Y:S02]  /*111c0*/  @!P4 LEA.HI.X R7, R13, R4, R15, 0x2, P0 ;  /* 0x000000040d07c211 */ /* 0x000fe400000f140f */
[----:B------:R-:W-:Y:S02]  /*111d0*/  ISETP.GE.AND P1, PT, R14, c[0x0][0x3c8], PT ;  /* 0x0000f2000e007a0c */ /* 0x000fe40003f26270 */
[C---:B------:R-:W-:Y:S01]  /*111e0*/  IADD3 R5, R248.reuse, 0x30, RZ ;  /* 0x00000030f8057810 */ /* 0x040fe20007ffe0ff */
[----:B------:R3:W-:Y:S01]  /*111f0*/  @!P4 ST.E.64 [R6.64], R128 ;  /* 0x000000800600c985 */ /* 0x0007e2000c101b06 */
[----:B------:R-:W-:Y:S02]  /*11200*/  SHF.R.S32.HI R11, RZ, 0x1f, R11 ;  /* 0x0000001fff0b7819 */ /* 0x000fe4000001140b */
[----:B------:R-:W-:-:S02]  /*11210*/  IADD3 R15, R248, 0x20, RZ ;  /* 0x00000020f80f7810 */ /* 0x000fc40007ffe0ff */
[----:B------:R-:W-:Y:S02]  /*11220*/  ISETP.GE.AND P0, PT, R5, c[0x0][0x3c8], PT ;  /* 0x0000f20005007a0c */ /* 0x000fe40003f06270 */
[----:B------:R-:W-:Y:S02]  /*11230*/  SHF.R.S32.HI R15, RZ, 0x1f, R15 ;  /* 0x0000001fff0f7819 */ /* 0x000fe4000001140f */
[C---:B------:R-:W-:Y:S02]  /*11240*/  IADD3 R13, R248.reuse, 0x40, RZ ;  /* 0x00000040f80d7810 */ /* 0x040fe40007ffe0ff */
[----:B------:R-:W-:Y:S02]  /*11250*/  IADD3 R16, R248, 0xb0, RZ ;  /* 0x000000b0f8107810 */ /* 0x000fe40007ffe0ff */
[----:B-1----:R-:W-:Y:S02]  /*11260*/  @!P3 LEA R2, P6, R10, R0, 0x2 ;  /* 0x000000000a02b211 */ /* 0x002fe400078c10ff */
[----:B------:R-:W-:-:S02]  /*11270*/  SHF.R.S32.HI R16, RZ, 0x1f, R16 ;  /* 0x0000001fff107819 */ /* 0x000fc40000011410 */
[----:B------:R-:W-:Y:S02]  /*11280*/  @!P3 LEA.HI.X R3, R10, R4, R11, 0x2, P6 ;  /* 0x000000040a03b211 */ /* 0x000fe400030f140b */
[----:B--2---:R-:W-:Y:S02]  /*11290*/  @!P2 LEA R8, P4, R12, R0, 0x2 ;  /* 0x000000000c08a211 */ /* 0x004fe400078810ff */
[----:B------:R-:W-:Y:S01]  /*112a0*/  IADD3 R11, R248, 0x38, RZ ;  /* 0x00000038f80b7810 */ /* 0x000fe20007ffe0ff */
[----:B------:R1:W-:Y:S01]  /*112b0*/  @!P3 ST.E.64 [R2.64], R120 ;  /* 0x000000780200b985 */ /* 0x0003e2000c101b06 */
[----:B------:R-:W-:Y:S02]  /*112c0*/  @!P2 LEA.HI.X R9, R12, R4, R15, 0x2, P4 ;  /* 0x000000040c09a211 */ /* 0x000fe400020f140f */
[----:B------:R-:W-:Y:S02]  /*112d0*/  ISETP.GE.AND P5, PT, R11, c[0x0][0x3c8], PT ;  /* 0x0000f2000b007a0c */ /* 0x000fe40003fa6270 */
[----:B------:R-:W-:Y:S01]  /*112e0*/  IADD3 R15, R248, 0x28, RZ ;  /* 0x00000028f80f7810 */ /* 0x000fe20007ffe0ff */
[----:B------:R2:W-:Y:S01]  /*112f0*/  @!P2 ST.E.64 [R8.64], R150 ;  /* 0x000000960800a985 */ /* 0x0005e2000c101b06 */
[----:B---3--:R-:W-:-:S02]  /*11300*/  @!P1 LEA R6, P3, R14, R0, 0x2 ;  /* 0x000000000e069211 */ /* 0x008fc400078610ff */
[----:B------:R-:W-:Y:S02]  /*11310*/  SHF.R.S32.HI R15, RZ, 0x1f, R15 ;  /* 0x0000001fff0f7819 */ /* 0x000fe4000001140f */
[----:B------:R-:W-:Y:S02]  /*11320*/  IADD3 R12, R248, 0x30, RZ ;  /* 0x00000030f80c7810 */ /* 0x000fe40007ffe0ff */
[----:B------:R-:W-:Y:S02]  /*11330*/  @!P1 LEA.HI.X R7, R14, R4, R15, 0x2, P3 ;  /* 0x000000040e079211 */ /* 0x000fe400018f140f */
[----:B------:R-:W-:Y:S02]  /*11340*/  SHF.R.S32.HI R12, RZ, 0x1f, R12 ;  /* 0x0000001fff0c7819 */ /* 0x000fe4000001140c */
[----:B------:R-:W-:Y:S01]  /*11350*/  IADD3 R10, R248, 0x48, RZ ;  /* 0x00000048f80a7810 */ /* 0x000fe20007ffe0ff */
[----:B------:R3:W-:Y:S01]  /*11360*/  @!P1 ST.E.64 [R6.64], R140 ;  /* 0x0000008c06009985 */ /* 0x0007e2000c101b06 */
[----:B------:R-:W-:-:S02]  /*11370*/  ISETP.GE.AND P4, PT, R13, c[0x0][0x3c8], PT ;  /* 0x0000f2000d007a0c */ /* 0x000fc40003f86270 */
[----:B------:R-:W-:Y:S02]  /*11380*/  IADD3 R15, R248, 0x38, RZ ;  /* 0x00000038f80f7810 */ /* 0x000fe40007ffe0ff */
[----:B------:R-:W-:Y:S02]  /*11390*/  ISETP.GE.AND P3, PT, R10, c[0x0][0x3c8], PT ;  /* 0x0000f2000a007a0c */ /* 0x000fe40003f66270 */
[----:B------:R-:W-:Y:S02]  /*113a0*/  SHF.R.S32.HI R15, RZ, 0x1f, R15 ;  /* 0x0000001fff0f7819 */ /* 0x000fe4000001140f */
[----:B------:R-:W-:Y:S02]  /*113b0*/  IADD3 R14, R248, 0x58, RZ ;  /* 0x00000058f80e7810 */ /* 0x000fe40007ffe0ff */
[----:B-1----:R-:W-:Y:S02]  /*113c0*/  @!P0 LEA R2, P6, R5, R0, 0x2 ;  /* 0x0000000005028211 */ /* 0x002fe400078c10ff */
[----:B------:R-:W-:-:S02]  /*113d0*/  ISETP.GE.AND P1, PT, R14, c[0x0][0x3c8], PT ;  /* 0x0000f2000e007a0c */ /* 0x000fc40003f26270 */
[----:B------:R-:W-:Y:S02]  /*113e0*/  @!P0 LEA.HI.X R3, R5, R4, R12, 0x2, P6 ;  /* 0x0000000405038211 */ /* 0x000fe400030f140c */
[C---:B--2---:R-:W-:Y:S02]  /*113f0*/  @!P5 LEA R8, P6, R11.reuse, R0, 0x2 ;  /* 0x000000000b08d211 */ /* 0x044fe400078c10ff */
[----:B------:R-:W-:Y:S01]  /*11400*/  IADD3 R12, R248, 0x50, RZ ;  /* 0x00000050f80c7810 */ /* 0x000fe20007ffe0ff */
[----:B------:R1:W-:Y:S01]  /*11410*/  @!P0 ST.E.64 [R2.64], R124 ;  /* 0x0000007c02008985 */ /* 0x0003e2000c101b06 */
[----:B------:R-:W-:Y:S02]  /*11420*/  @!P5 LEA.HI.X R9, R11, R4, R15, 0x2, P6 ;  /* 0x000000040b09d211 */ /* 0x000fe400030f140f */
[----:B------:R-:W-:Y:S02]  /*11430*/  ISETP.GE.AND P2, PT, R12, c[0x0][0x3c8], PT ;  /* 0x0000f2000c007a0c */ /* 0x000fe40003f46270 */
[C---:B------:R-:W-:Y:S01]  /*11440*/  IADD3 R15, R248.reuse, 0x40, RZ ;  /* 0x00000040f80f7810 */ /* 0x040fe20007ffe0ff */
[----:B------:R2:W-:Y:S01]  /*11450*/  @!P5 ST.E.64 [R8.64], R146 ;  /* 0x000000920800d985 */ /* 0x0005e2000c101b06 */
[----:B------:R-:W-:-:S02]  /*11460*/  IADD3 R11, R248, 0x48, RZ ;  /* 0x00000048f80b7810 */ /* 0x000fc40007ffe0ff */
[C---:B---3--:R-:W-:Y:S02]  /*11470*/  @!P4 LEA R6, P0, R13.reuse, R0, 0x2 ;  /* 0x000000000d06c211 */ /* 0x048fe400078010ff */
[----:B------:R-:W-:Y:S02]  /*11480*/  SHF.R.S32.HI R15, RZ, 0x1f, R15 ;  /* 0x0000001fff0f7819 */ /* 0x000fe4000001140f */
[----:B------:R-:W-:Y:S02]  /*11490*/  SHF.R.S32.HI R11, RZ, 0x1f, R11 ;  /* 0x0000001fff0b7819 */ /* 0x000fe4000001140b */
[----:B------:R-:W-:Y:S02]  /*114a0*/  @!P4 LEA.HI.X R7, R13, R4, R15, 0x2, P0 ;  /* 0x000000040d07c211 */ /* 0x000fe400000f140f */
[C---:B------:R-:W-:Y:S02]  /*114b0*/  IADD3 R15, R248.reuse, 0x50, RZ ;  /* 0x00000050f80f7810 */ /* 0x040fe40007ffe0ff */
[----:B------:R-:W-:Y:S01]  /*114c0*/  IADD3 R5, R248, 0x60, RZ ;  /* 0x00000060f8057810 */ /* 0x000fe20007ffe0ff */
[----:B------:R3:W-:Y:S01]  /*114d0*/  @!P4 ST.E.64 [R6.64], R138 ;  /* 0x0000008a0600c985 */ /* 0x0007e2000c101b06 */
[----:B------:R-:W-:-:S02]  /*114e0*/  SHF.R.S32.HI R15, RZ, 0x1f, R15 ;  /* 0x0000001fff0f7819 */ /* 0x000fc4000001140f */
[----:B------:R-:W-:Y:S02]  /*114f0*/  ISETP.GE.AND P0, PT, R5, c[0x0][0x3c8], PT ;  /* 0x0000f20005007a0c */ /* 0x000fe40003f06270 */
[----:B------:R-:W-:Y:S02]  /*11500*/  IADD3 R13, R248, 0x70, RZ ;  /* 0x00000070f80d7810 */ /* 0x000fe40007ffe0ff */
[C---:B-1----:R-:W-:Y:S02]  /*11510*/  @!P3 LEA R2, P6, R10.reuse, R0, 0x2 ;  /* 0x000000000a02b211 */ /* 0x042fe400078c10ff */
[----:B------:R-:W-:Y:S02]  /*11520*/  ISETP.GE.AND P4, PT, R13, c[0x0][0x3c8], PT ;  /* 0x0000f2000d007a0c */ /* 0x000fe40003f86270 */
[----:B------:R-:W-:Y:S02]  /*11530*/  @!P3 LEA.HI.X R3, R10, R4, R11, 0x2, P6 ;  /* 0x000000040a03b211 */ /* 0x000fe400030f140b */
[----:B--2---:R-:W-:-:S02]  /*11540*/  @!P2 LEA R8, P6, R12, R0, 0x2 ;  /* 0x000000000c08a211 */ /* 0x004fc400078c10ff */
[----:B------:R-:W-:Y:S01]  /*11550*/  IADD3 R11, R248, 0x68, RZ ;  /* 0x00000068f80b7810 */ /* 0x000fe20007ffe0ff */
[----:B------:R1:W-:Y:S01]  /*11560*/  @!P3 ST.E.64 [R2.64], R42 ;  /* 0x0000002a0200b985 */ /* 0x0003e2000c101b06 */
[----:B------:R-:W-:Y:S02]  /*11570*/  @!P2 LEA.HI.X R9, R12, R4, R15, 0x2, P6 ;  /* 0x000000040c09a211 */ /* 0x000fe400030f140f */
[C---:B------:R-:W-:Y:S02]  /*11580*/  IADD3 R15, R248.reuse, 0x58, RZ ;  /* 0x00000058f80f7810 */ /* 0x040fe40007ffe0ff */
[----:B------:R-:W-:Y:S01]  /*11590*/  ISETP.GE.AND P5, PT, R11, c[0x0][0x3c8], PT ;  /* 0x0000f2000b007a0c */ /* 0x000fe20003fa6270 */
[----:B------:R2:W-:Y:S01]  /*115a0*/  @!P2 ST.E.64 [R8.64], R154 ;  /* 0x0000009a0800a985 */ /* 0x0005e2000c101b06 */
[----:B------:R-:W-:Y:S02]  /*115b0*/  SHF.R.S32.HI R15, RZ, 0x1f, R15 ;  /* 0x0000001fff0f7819 */ /* 0x000fe4000001140f */
[----:B------:R-:W-:-:S02]  /*115c0*/  IADD3 R12, R248, 0x60, RZ ;  /* 0x00000060f80c7810 */ /* 0x000fc40007ffe0ff */
[----:B---3--:R-:W-:Y:S02]  /*115d0*/  @!P1 LEA R6, P3, R14, R0, 0x2 ;  /* 0x000000000e069211 */ /* 0x008fe400078610ff */
[----:B------:R-:W-:Y:S02]  /*115e0*/  IADD3 R10, R248, 0x78, RZ ;  /* 0x00000078f80a7810 */ /* 0x000fe40007ffe0ff */
[----:B------:R-:W-:Y:S02]  /*115f0*/  @!P1 LEA.HI.X R7, R14, R4, R15, 0x2, P3 ;  /* 0x000000040e079211 */ /* 0x000fe400018f140f */
[----:B------:R-:W-:Y:S02]  /*11600*/  SHF.R.S32.HI R12, RZ, 0x1f, R12 ;  /* 0x0000001fff0c7819 */ /* 0x000fe4000001140c */
[----:B------:R-:W-:Y:S01]  /*11610*/  IADD3 R15, R248, 0x68, RZ ;  /* 0x00000068f80f7810 */ /* 0x000fe20007ffe0ff */
[----:B------:R3:W-:Y:S01]  /*11620*/  @!P1 ST.E.64 [R6.64], R142 ;  /* 0x0000008e06009985 */ /* 0x0007e2000c101b06 */
[----:B------:R-:W-:-:S02]  /*11630*/  ISETP.GE.AND P3, PT, R10, c[0x0][0x3c8], PT ;  /* 0x0000f2000a007a0c */ /* 0x000fc40003f66270 */
[----:B------:R-:W-:Y:S02]  /*11640*/  SHF.R.S32.HI R15, RZ, 0x1f, R15 ;  /* 0x0000001fff0f7819 */ /* 0x000fe4000001140f */
[----:B------:R-:W-:Y:S02]  /*11650*/  IADD3 R14, R248, 0x88, RZ ;  /* 0x00000088f80e7810 */ /* 0x000fe40007ffe0ff */
[----:B-1----:R-:W-:-:S04]  /*11660*/  @!P0 LEA R2, P6, R5, R0, 0x2 ;  /* 0x0000000005028211 */ /* 0x002fc800078c10ff */
        /* <DEDUP_REMOVED lines=9> */
[----:B------:R-:W-:Y:S02]  /*11700*/  SHF.R.S32.HI R15, RZ, 0x1f, R15 ;  /* 0x0000001fff0f7819 */ /* 0x000fe4000001140f */
[C---:B---3--:R-:W-:Y:S02]  /*11710*/  @!P4 LEA R6, P0, R13.reuse, R0, 0x2 ;  /* 0x000000000d06c211 */ /* 0x048fe400078010ff */
[----:B------:R-:W-:Y:S02]  /*11720*/  SHF.R.S32.HI R11, RZ, 0x1f, R11 ;  /* 0x0000001fff0b7819 */ /* 0x000fe4000001140b */
[----:B------:R-:W-:Y:S02]  /*11730*/  @!P4 LEA.HI.X R7, R13, R4, R15, 0x2, P0 ;  /* 0x000000040d07c211 */ /* 0x000fe400000f140f */
[----:B------:R-:W-:Y:S02]  /*11740*/  IADD3 R5, R248, 0x90, RZ ;  /* 0x00000090f8057810 */ /* 0x000fe40007ffe0ff */
[----:B------:R-:W-:Y:S01]  /*11750*/  ISETP.GE.AND P1, PT, R14, c[0x0][0x3c8], PT ;  /* 0x0000f2000e007a0c */ /* 0x000fe20003f26270 */
[----:B------:R3:W-:Y:S01]  /*11760*/  @!P4 ST.E.64 [R6.64], R144 ;  /* 0x000000900600c985 */ /* 0x0007e2000c101b06 */
[----:B------:R-:W-:-:S02]  /*11770*/  IADD3 R15, R248, 0x80, RZ ;  /* 0x00000080f80f7810 */ /* 0x000fc40007ffe0ff */
[----:B------:R-:W-:Y:S02]  /*11780*/  ISETP.GE.AND P0, PT, R5, c[0x0][0x3c8], PT ;  /* 0x0000f20005007a0c */ /* 0x000fe40003f06270 */
[----:B------:R-:W-:Y:S02]  /*11790*/  SHF.R.S32.HI R15, RZ, 0x1f, R15 ;  /* 0x0000001fff0f7819 */ /* 0x000fe4000001140f */
[----:B------:R-:W-:Y:S02]  /*117a0*/  IADD3 R13, R248, 0xa0, RZ ;  /* 0x000000a0f80d7810 */ /* 0x000fe40007ffe0ff */
[C---:B-1----:R-:W-:Y:S02]  /*117b0*/  @!P3 LEA R2, P6, R10.reuse, R0, 0x2 ;  /* 0x000000000a02b211 */ /* 0x042fe400078c10ff */
[----:B------:R-:W-:Y:S02]  /*117c0*/  ISETP.GE.AND P4, PT, R13, c[0x0][0x3c8], PT ;  /* 0x0000f2000d007a0c */ /* 0x000fe40003f86270 */
[----:B------:R-:W-:-:S02]  /*117d0*/  @!P3 LEA.HI.X R3, R10, R4, R11, 0x2, P6 ;  /* 0x000000040a03b211 */ /* 0x000fc400030f140b */
[----:B--2---:R-:W-:Y:S02]  /*117e0*/  @!P2 LEA R8, P6, R12, R0, 0x2 ;  /* 0x000000000c08a211 */ /* 0x004fe400078c10ff */
        /* <DEDUP_REMOVED lines=17> */
[----:B-1----:R-:W-:Y:S02]  /*11900*/  @!P0 LEA R2, P6, R5, R0, 0x2 ;  /* 0x0000000005028211 */ /* 0x002fe400078c10ff */
[----:B------:R-:W-:Y:S02]  /*11910*/  ISETP.GE.AND P2, PT, R15, c[0x0][0x3c8], PT ;  /* 0x0000f2000f007a0c */ /* 0x000fe40003f46270 */
[----:B------:R-:W-:Y:S02]  /*11920*/  @!P0 LEA.HI.X R3, R5, R4, R12, 0x2, P6 ;  /* 0x0000000405038211 */ /* 0x000fe400030f140c */
[----:B--2---:R-:W-:-:S02]  /*11930*/  @!P5 LEA R8, P6, R11, R0, 0x2 ;  /* 0x000000000b08d211 */ /* 0x004fc400078c10ff */
[C---:B------:R-:W-:Y:S01]  /*11940*/  IADD3 R12, R248.reuse, 0xb8, RZ ;  /* 0x000000b8f80c7810 */ /* 0x040fe20007ffe0ff */
[----:B------:R1:W-:Y:S01]  /*11950*/  @!P0 ST.E.64 [R2.64], R54 ;  /* 0x0000003602008985 */ /* 0x0003e2000c101b06 */
[----:B------:R-:W-:Y:S02]  /*11960*/  @!P5 LEA.HI.X R9, R11, R4, R14, 0x2, P6 ;  /* 0x000000040b09d211 */ /* 0x000fe400030f140e */
[C---:B------:R-:W-:Y:S02]  /*11970*/  IADD3 R14, R248.reuse, 0xa0, RZ ;  /* 0x000000a0f80e7810 */ /* 0x040fe40007ffe0ff */
[----:B------:R-:W-:Y:S01]  /*11980*/  IADD3 R5, R248, 0xc0, RZ ;  /* 0x000000c0f8057810 */ /* 0x000fe20007ffe0ff */
[----:B------:R2:W-:Y:S01]  /*11990*/  @!P5 ST.E.64 [R8.64], R160 ;  /* 0x000000a00800d985 */ /* 0x0005e2000c101b06 */
[----:B------:R-:W-:Y:S02]  /*119a0*/  SHF.R.S32.HI R14, RZ, 0x1f, R14 ;  /* 0x0000001fff0e7819 */ /* 0x000fe4000001140e */
[----:B------:R-:W-:-:S02]  /*119b0*/  ISETP.GE.AND P1, PT, R12, c[0x0][0x3c8], PT ;  /* 0x0000f2000c007a0c */ /* 0x000fc40003f26270 */
[C---:B---3--:R-:W-:Y:S02]  /*119c0*/  @!P4 LEA R6, P0, R13.reuse, R0, 0x2 ;  /* 0x000000000d06c211 */ /* 0x048fe400078010ff */
[C---:B------:R-:W-:Y:S02]  /*119d0*/  IADD3 R11, R248.reuse, 0xa8, RZ ;  /* 0x000000a8f80b7810 */ /* 0x040fe40007ffe0ff */
[----:B------:R-:W-:Y:S02]  /*119e0*/  @!P4 LEA.HI.X R7, R13, R4, R14, 0x2, P0 ;  /* 0x000000040d07c211 */ /* 0x000fe400000f140e */
[----:B------:R-:W-:Y:S02]  /*119f0*/  ISETP.GE.AND P0, PT, R5, c[0x0][0x3c8], PT ;  /* 0x0000f20005007a0c */ /* 0x000fe40003f06270 */
[----:B------:R-:W-:Y:S01]  /*11a00*/  SHF.R.S32.HI R11, RZ, 0x1f, R11 ;  /* 0x0000001fff0b7819 */ /* 0x000fe2000001140b */
[----:B------:R3:W-:Y:S01]  /*11a10*/  @!P4 ST.E.64 [R6.64], R74 ;  /* 0x0000004a0600c985 */ /* 0x0007e2000c101b06 */
[----:B------:R-:W-:-:S02]  /*11a20*/  IADD3 R14, R248, 0xc8, RZ ;  /* 0x000000c8f80e7810 */ /* 0x000fc40007ffe0ff */
[----:B------:R-:W-:Y:S02]  /*11a30*/  IADD3 R13, R248, 0xb8, RZ ;  /* 0x000000b8f80d7810 */ /* 0x000fe40007ffe0ff */
[----:B------:R-:W-:Y:S02]  /*11a40*/  ISETP.GE.AND P4, PT, R14, c[0x0][0x3c8], PT ;  /* 0x0000f2000e007a0c */ /* 0x000fe40003f86270 */
[----:B------:R-:W-:Y:S02]  /*11a50*/  SHF.R.S32.HI R13, RZ, 0x1f, R13 ;  /* 0x0000001fff0d7819 */ /* 0x000fe4000001140d */
[----:B-1----:R-:W-:-:S04]  /*11a60*/  @!P3 LEA R2, P6, R10, R0, 0x2 ;  /* 0x000000000a02b211 */ /* 0x002fc800078c10ff */
[----:B------:R-:W-:Y:S02]  /*11a70*/  @!P3 LEA.HI.X R3, R10, R4, R11, 0x2, P6 ;  /* 0x000000040a03b211 */ /* 0x000fe400030f140b */
[C---:B------:R-:W-:Y:S02]  /*11a80*/  IADD3 R11, R248.reuse, 0xc0, RZ ;  /* 0x000000c0f80b7810 */ /* 0x040fe40007ffe0ff */
[C---:B--2---:R-:W-:Y:S01]  /*11a90*/  @!P2 LEA R8, P5, R15.reuse, R0, 0x2 ;  /* 0x000000000f08a211 */ /* 0x044fe200078a10ff */
[----:B------:R1:W-:Y:S01]  /*11aa0*/  @!P3 ST.E.64 [R2.64], R58 ;  /* 0x0000003a0200b985 */ /* 0x0003e2000c101b06 */
[----:B------:R-:W-:Y:S02]  /*11ab0*/  IADD3 R10, R248, 0xd0, RZ ;  /* 0x000000d0f80a7810 */ /* 0x000fe40007ffe0ff */
[----:B------:R-:W-:Y:S02]  /*11ac0*/  SHF.R.S32.HI R11, RZ, 0x1f, R11 ;  /* 0x0000001fff0b7819 */ /* 0x000fe4000001140b */
[----:B------:R-:W-:-:S02]  /*11ad0*/  @!P2 LEA.HI.X R9, R15, R4, R16, 0x2, P5 ;  /* 0x000000040f09a211 */ /* 0x000fc400028f1410 */
[----:B------:R-:W-:Y:S02]  /*11ae0*/  ISETP.GE.AND P5, PT, R10, c[0x0][0x3c8], PT ;  /* 0x0000f2000a007a0c */ /* 0x000fe40003fa6270 */
[----:B------:R-:W-:Y:S01]  /*11af0*/  IADD3 R16, R248, 0xc8, RZ ;  /* 0x000000c8f8107810 */ /* 0x000fe20007ffe0ff */
[----:B------:R-:W-:Y:S01]  /*11b00*/  @!P2 ST.E.64 [R8.64], R94 ;  /* 0x0000005e0800a985 */ /* 0x000fe2000c101b06 */
[C---:B---3--:R-:W-:Y:S02]  /*11b10*/  @!P1 LEA R6, P6, R12.reuse, R0, 0x2 ;  /* 0x000000000c069211 */ /* 0x048fe400078c10ff */
[----:B------:R-:W-:Y:S02]  /*11b20*/  SHF.R.S32.HI R16, RZ, 0x1f, R16 ;  /* 0x0000001fff107819 */ /* 0x000fe40000011410 */
[----:B------:R-:W-:Y:S02]  /*11b30*/  @!P1 LEA.HI.X R7, R12, R4, R13, 0x2, P6 ;  /* 0x000000040c079211 */ /* 0x000fe400030f140d */
[----:B------:R-:W-:-:S02]  /*11b40*/  IADD3 R12, R248, 0xd8, RZ ;  /* 0x000000d8f80c7810 */ /* 0x000fc40007ffe0ff */
[C---:B------:R-:W-:Y:S01]  /*11b50*/  IADD3 R15, R248.reuse, 0xe0, RZ ;  /* 0x000000e0f80f7810 */ /* 0x040fe20007ffe0ff */
[----:B------:R2:W-:Y:S01]  /*11b60*/  @!P1 ST.E.64 [R6.64], R78 ;  /* 0x0000004e06009985 */ /* 0x0005e2000c101b06 */
[----:B------:R-:W-:Y:S02]  /*11b70*/  IADD3 R13, R248, 0xe8, RZ ;  /* 0x000000e8f80d7810 */ /* 0x000fe40007ffe0ff */
[----:B------:R-:W-:Y:S02]  /*11b80*/  ISETP.GE.AND P2, PT, R15, c[0x0][0x3c8], PT ;  /* 0x0000f2000f007a0c */ /* 0x000fe40003f46270 */
[----:B------:R-:W-:Y:S02]  /*11b90*/  ISETP.GE.AND P1, PT, R13, c[0x0][0x3c8], PT ;  /* 0x0000f2000d007a0c */ /* 0x000fe40003f26270 */
[----:B-1----:R-:W-:-:S04]  /*11ba0*/  @!P0 LEA R2, P3, R5, R0, 0x2 ;  /* 0x0000000005028211 */ /* 0x002fc800078610ff */
[----:B------:R-:W-:Y:S02]  /*11bb0*/  @!P0 LEA.HI.X R3, R5, R4, R11, 0x2, P3 ;  /* 0x0000000405038211 */ /* 0x000fe400018f140b */
[----:B------:R-:W-:Y:S02]  /*11bc0*/  ISETP.GE.AND P3, PT, R12, c[0x0][0x3c8], PT ;  /* 0x0000f2000c007a0c */ /* 0x000fe40003f66270 */
[C---:B------:R-:W-:Y:S01]  /*11bd0*/  IADD3 R11, R248.reuse, 0xd0, RZ ;  /* 0x000000d0f80b7810 */ /* 0x040fe20007ffe0ff */
[----:B------:R1:W-:Y:S01]  /*11be0*/  @!P0 ST.E.64 [R2.64], R62 ;  /* 0x0000003e02008985 */ /* 0x0003e2000c101b06 */
[----:B------:R-:W-:Y:S02]  /*11bf0*/  IADD3 R5, R248, 0xf0, RZ ;  /* 0x000000f0f8057810 */ /* 0x000fe40007ffe0ff */
        /* <DEDUP_REMOVED lines=8> */
[----:B------:R-:W-:Y:S02]  /*11c80*/  SHF.R.S32.HI R16, RZ, 0x1f, R16 ;  /* 0x0000001fff107819 */ /* 0x000fe40000011410 */
[----:B-1----:R-:W-:-:S04]  /*11c90*/  @!P5 LEA R2, P6, R10, R0, 0x2 ;  /* 0x000000000a02d211 */ /* 0x002fc800078c10ff */
        /* <DEDUP_REMOVED lines=8> */
[----:B------:R-:W-:-:S02]  /*11d20*/  SHF.R.S32.HI R14, RZ, 0x1f, R14 ;  /* 0x0000001fff0e7819 */ /* 0x000fc4000001140e */
[----:B------:R-:W-:Y:S02]  /*11d30*/  SHF.R.S32.HI R12, RZ, 0x1f, R12 ;  /* 0x0000001fff0c7819 */ /* 0x000fe4000001140c */
[----:B--2---:R-:W-:Y:S02]  /*11d40*/  @!P1 LEA R6, P5, R13, R0, 0x2 ;  /* 0x000000000d069211 */ /* 0x004fe400078a10ff */
[-C--:B------:R-:W-:Y:S02]  /*11d50*/  @!P2 LEA.HI.X R9, R15, R4.reuse, R16, 0x2, P6 ;  /* 0x000000040f09a211 */ /* 0x080fe400030f1410 */
[----:B------:R-:W-:-:S03]  /*11d60*/  @!P1 LEA.HI.X R7, R13, R4, R14, 0x2, P5 ;  /* 0x000000040d079211 */ /* 0x000fc600028f140e */
[----:B------:R3:W-:Y:S04]  /*11d70*/  @!P2 ST.E.64 [R8.64], R98 ;  /* 0x000000620800a985 */ /* 0x0007e8000c101b06 */
[----:B------:R3:W-:Y:S01]  /*11d80*/  @!P1 ST.E.64 [R6.64], R90 ;  /* 0x0000005a06009985 */ /* 0x0007e2000c101b06 */
[----:B-1----:R-:W-:-:S04]  /*11d90*/  @!P0 LEA R2, P4, R5, R0, 0x2 ;  /* 0x0000000005028211 */ /* 0x002fc800078810ff */
[----:B------:R-:W-:Y:S02]  /*11da0*/  @!P0 LEA.HI.X R3, R5, R4, R12, 0x2, P4 ;  /* 0x0000000405038211 */ /* 0x000fe400020f140c */
[----:B------:R-:W-:-:S03]  /*11db0*/  IADD3 R5, R248, 0xf8, RZ ;  /* 0x000000f8f8057810 */ /* 0x000fc60007ffe0ff */
[----:B------:R3:W-:Y:S01]  /*11dc0*/  @!P0 ST.E.64 [R2.64], R66 ;  /* 0x0000004202008985 */ /* 0x0007e2000c101b06 */
[----:B------:R-:W-:-:S13]  /*11dd0*/  ISETP.GE.AND P0, PT, R5, c[0x0][0x3c8], PT ;  /* 0x0000f20005007a0c */ /* 0x000fda0003f06270 */
[----:B------:R-:W-:Y:S05]  /*11de0*/  @P0 BRA `(.L_x_2835) ;  /* 0x00000e5000000947 */ /* 0x000fea0003800000 */
[----:B------:R-:W-:Y:S02]  /*11df0*/  IADD3 R12, R248, 0xf8, RZ ;  /* 0x000000f8f80c7810 */ /* 0x000fe40007ffe0ff */
[----:B---3--:R-:W-:Y:S02]  /*11e00*/  LEA R2, P0, R5, R0, 0x2 ;  /* 0x0000000005027211 */ /* 0x008fe400078010ff */
[----:B------:R-:W-:-:S04]  /*11e10*/  SHF.R.S32.HI R12, RZ, 0x1f, R12 ;  /* 0x0000001fff0c7819 */ /* 0x000fc8000001140c */
[----:B------:R-:W-:-:S05]  /*11e20*/  LEA.HI.X R3, R5, R4, R12, 0x2, P0 ;  /* 0x0000000405037211 */ /* 0x000fca00000f140c */
[----:B------:R1:W-:Y:S01]  /*11e30*/  ST.E.64 [R2.64], R38 ;  /* 0x0000002602007985 */ /* 0x0003e2000c101b06 */
[----:B------:R-:W-:Y:S05]  /*11e40*/  BRA `(.L_x_2835) ;  /* 0x00000df000007947 */ /* 0x000fea0003800000 */
.L_x_2820:
[----:B------:R-:W2:Y:S01]  /*11e50*/  LDL.LU R0, [R1] ;  /* 0x0000000001007983 */ /* 0x000ea20000300800 */
[----:B------:R-:W-:Y:S01]  /*11e60*/  ISETP.NE.U32.AND P1, PT, RZ, c[0x0][0x508], PT ;  /* 0x00014200ff007a0c */ /* 0x000fe20003f25070 */
[----:B------:R-:W-:Y:S01]  /*11e70*/  IMAD.MOV.U32 R8, RZ, RZ, RZ ;  /* 0x000000ffff087224 */ /* 0x000fe200078e00ff */
[----:B------:R-:W-:Y:S01]  /*11e80*/  ISETP.NE.U32.AND P3, PT, RZ, c[0x0][0x500], PT ;  /* 0x00014000ff007a0c */ /* 0x000fe20003f65070 */
[----:B------:R-:W-:Y:S01]  /*11e90*/  IMAD.MOV.U32 R20, RZ, RZ, c[0x0][0x388] ;  /* 0x0000e200ff147624 */ /* 0x000fe200078e00ff */
[----:B------:R-:W-:Y:S02]  /*11ea0*/  ISETP.NE.AND.EX P1, PT, RZ, c[0x0][0x50c], PT, P1 ;  /* 0x00014300ff007a0c */ /* 0x000fe40003f25310 */
[----:B------:R-:W-:Y:S02]  /*11eb0*/  ISETP.NE.AND.EX P3, PT, RZ, c[0x0][0x504], PT, P3 ;  /* 0x00014100ff007a0c */ /* 0x000fe40003f65330 */
[----:B------:R-:W-:-:S09]  /*11ec0*/  IADD3 R2, P2, R252, c[0x0][0x500], RZ ;  /* 0x00014000fc027a10 */ /* 0x000fd20007f5e0ff */
[----:B------:R-:W-:Y:S02]  /*11ed0*/  @P1 IADD3 R4, P0, R252, c[0x0][0x508], RZ ;  /* 0x00014200fc041a10 */ /* 0x000fe40007f1e0ff */
[C---:B--2---:R-:W-:Y:S02]  /*11ee0*/  IADD3.X R3, R0.reuse, c[0x0][0x504], RZ, P2, !PT ;  /* 0x0001410000037a10 */ /* 0x044fe400017fe4ff */
[----:B---3--:R-:W-:-:S03]  /*11ef0*/  @P1 IADD3.X R5, R0, c[0x0][0x50c], RZ, P0, !PT ;  /* 0x0001430000051a10 */ /* 0x008fc600007fe4ff */
        /* <DEDUP_REMOVED lines=9> */
.L_x_2841:
[----:B------:R-:W3:Y:S01]  /*11f90*/  LDL.LU R0, [R1+0x28] ;  /* 0x0000280001007983 */ /* 0x000ee20000300800 */
[----:B------:R-:W-:Y:S01]  /*11fa0*/  BSSY B0, `(.L_x_2842) ;  /* 0x0000038000007945 */ /* 0x000fe20003800000 */
[----:B-1----:R-:W-:Y:S02]  /*11fb0*/  LOP3.LUT R14, R242, 0xffff, RZ, 0xc0, !PT ;  /* 0x0000fffff20e7812 */ /* 0x002fe400078ec0ff */
[----:B--2---:R-:W1:Y:S01]  /*11fc0*/  S2R R2, SR_TID.X ;  /* 0x0000000000027919 */ /* 0x004e620000002100 */
[----:B------:R-:W-:-:S02]  /*11fd0*/  SEL R15, R251, RZ, !P3 ;  /* 0x000000fffb0f7207 */ /* 0x000fc40005800000 */
[----:B-----5:R-:W-:Y:S02]  /*11fe0*/  SHF.R.S32.HI R18, RZ, 0x1f, R8 ;  /* 0x0000001fff127819 */ /* 0x020fe40000011408 */
[----:B-1----:R-:W-:Y:S02]  /*11ff0*/  ISETP.GT.AND P0, PT, R2, 0x7f, PT ;  /* 0x0000007f0200780c */ /* 0x002fe40003f04270 */
[----:B---3--:R-:W-:-:S11]  /*12000*/  SEL R21, R0, RZ, !P3 ;  /* 0x000000ff00157207 */ /* 0x008fd60005800000 */
        /* <DEDUP_REMOVED lines=49> */
.L_x_2843:
[----:B------:R-:W-:Y:S05]  /*12320*/  BSYNC B0 ;  /* 0x0000000000007941 */ /* 0x000fea0003800000 */
.L_x_2842:
        /* <DEDUP_REMOVED lines=34> */
.L_x_2913:
[----:B------:R-:W-:Y:S05]  /*12550*/  BRA.DIV ~URZ, `(.L_x_2845) ;  /* 0x00003e227f007947 */ /* 0x000fea000b800000 */
[----:B------:R3:W4:Y:S02]  /*12560*/  SHFL.IDX PT, R0, R14, RZ, 0x181f ;  /* 0x00181fff0e007589 */ /* 0x00072400000e0000 */
.L_x_2914:
        /* <DEDUP_REMOVED lines=25> */
.L_x_2847:
[----:B------:R-:W-:Y:S05]  /*12700*/  BSYNC B0 ;  /* 0x0000000000007941 */ /* 0x000fea0003800000 */
.L_x_2846:
[----:B------:R-:W-:Y:S05]  /*12710*/  BRA.DIV ~URZ, `(.L_x_2848) ;  /* 0x00003cd27f007947 */ /* 0x000fea000b800000 */
[----:B--2---:R2:W1:Y:S04]  /*12720*/  SHFL.IDX PT, R4, R5, 0x1, 0x181f ;  /* 0x00381f0005047f89 */ /* 0x00446800000e0000 */
[----:B----4-:R2:W4:Y:S02]  /*12730*/  SHFL.IDX PT, R0, R14, 0x1, 0x181f ;  /* 0x00381f000e007f89 */ /* 0x01052400000e0000 */
.L_x_2915:
        /* <DEDUP_REMOVED lines=24> */
.L_x_2850:
[----:B------:R-:W-:Y:S05]  /*128c0*/  BSYNC B0 ;  /* 0x0000000000007941 */ /* 0x000fea0003800000 */
.L_x_2849:
[----:B------:R-:W-:Y:S05]  /*128d0*/  BRA.DIV ~URZ, `(.L_x_2851) ;  /* 0x00003be27f007947 */ /* 0x000fea000b800000 */
[----:B-1----:R1:W2:Y:S02]  /*128e0*/  SHFL.IDX PT, R4, R5, 0x2, 0x181f ;  /* 0x00581f0005047f89 */ /* 0x0022a400000e0000 */
.L_x_2916:
[----:B------:R-:W-:Y:S05]  /*128f0*/  BRA.DIV ~URZ, `(.L_x_2852) ;  /* 0x00003c327f007947 */ /* 0x000fea000b800000 */
[----:B----4-:R4:W1:Y:S02]  /*12900*/  SHFL.IDX PT, R0, R14, 0x2, 0x181f ;  /* 0x00581f000e007f89 */ /* 0x01086400000e0000 */
.L_x_2917:
        /* <DEDUP_REMOVED lines=24> */
.L_x_2854:
[----:B------:R-:W-:Y:S05]  /*12a90*/  BSYNC B0 ;  /* 0x0000000000007941 */ /* 0x000fea0003800000 */
.L_x_2853:
[----:B------:R-:W-:Y:S05]  /*12aa0*/  BRA.DIV ~URZ, `(.L_x_2855) ;  /* 0x00003af27f007947 */ /* 0x000fea000b800000 */
[----:B--2---:R2:W3:Y:S04]  /*12ab0*/  SHFL.IDX PT, R4, R5, 0x3, 0x181f ;  /* 0x00781f0005047f89 */ /* 0x0044e800000e0000 */
[----:B-1----:R2:W1:Y:S02]  /*12ac0*/  SHFL.IDX PT, R0, R14, 0x3, 0x181f ;  /* 0x00781f000e007f89 */ /* 0x00246400000e0000 */
.L_x_2918:
        /* <DEDUP_REMOVED lines=23> */
.L_x_2835:
[----:B------:R-:W-:Y:S05]  /*12c40*/  BSYNC B1 ;  /* 0x0000000000017941 */ /* 0x000fea0003800000 */
.L_x_2819:
        /* <DEDUP_REMOVED lines=8> */
[----:B---3--:R-:W-:Y:S01]  /*12cd0*/  IMAD.MOV.U32 R7, RZ, RZ, RZ ;  /* 0x000000ffff077224 */ /* 0x008fe200078e00ff */
[----:B--2-4-:R-:W-:-:S04]  /*12ce0*/  LOP3.LUT R12, R0, 0x1f, RZ, 0xc0, !PT ;  /* 0x0000001f000c7812 */ /* 0x014fc800078ec0ff */
[----:B------:R-:W-:Y:S01]  /*12cf0*/  ISETP.NE.AND P5, PT, R12, 0x1f, PT ;  /* 0x0000001f0c00780c */ /* 0x000fe20003fa5270 */
[----:B------:R-:W-:Y:S10]  /*12d00*/  BRA.DIV ~URZ, `(.L_x_2857) ;  /* 0x000039627f007947 */ /* 0x000ff4000b800000 */
[----:B------:R2:W3:Y:S02]  /*12d10*/  SHFL.IDX PT, R9, R106, RZ, 0x1f ;  /* 0x00001fff6a097589 */ /* 0x0004e400000e0000 */
.L_x_2919:
[----:B------:R-:W-:Y:S05]  /*12d20*/  BRA.DIV ~URZ, `(.L_x_2858) ;  /* 0x000039b27f007947 */ /* 0x000fea000b800000 */
[----:B------:R4:W2:Y:S02]  /*12d30*/  SHFL.IDX PT, R8, R106, 0x1, 0x1f ;  /* 0x00201f006a087f89 */ /* 0x0008a400000e0000 */
.L_x_2920:
        /* <DEDUP_REMOVED lines=18> */
.L_x_2921:
        /* <DEDUP_REMOVED lines=16> */
.L_x_2922:
[----:B----4-:R-:W-:Y:S01]  /*12f60*/  IMAD R0, R0, c[0x0][0x538], RZ ;  /* 0x00014e0000007a24 */ /* 0x010fe200078e02ff */
[----:B------:R-:W-:Y:S04]  /*12f70*/  BSSY B1, `(.L_x_2861) ;  /* 0x00000c5000017945 */ /* 0x000fe80003800000 */
[----:B--2---:R-:W-:-:S04]  /*12f80*/  IADD3 R8, R0, R8, RZ ;  /* 0x0000000800087210 */ /* 0x004fc80007ffe0ff */
[----:B---3--:R-:W-:-:S13]  /*12f90*/  ISETP.GT.AND P6, PT, R8, R9, PT ;  /* 0x000000090800720c */ /* 0x008fda0003fc4270 */
[----:B------:R-:W-:Y:S05]  /*12fa0*/  @P6 BRA `(.L_x_2862) ;  /* 0x0000024000006947 */ /* 0x000fea0003800000 */
.L_x_2866:
        /* <DEDUP_REMOVED lines=16> */
.L_x_2923:
        /* <DEDUP_REMOVED lines=16> */
.L_x_2924:
[----:B--2---:R-:W-:-:S05]  /*131b0*/  IMAD R0, R0, c[0x0][0x538], RZ ;  /* 0x00014e0000007a24 */ /* 0x004fca00078e02ff */
[----:B------:R-:W-:-:S04]  /*131c0*/  IADD3 R8, R0, R8, RZ ;  /* 0x0000000800087210 */ /* 0x000fc80007ffe0ff */
[----:B------:R-:W-:-:S13]  /*131d0*/  ISETP.GT.AND P6, PT, R8, R9, PT ;  /* 0x000000090800720c */ /* 0x000fda0003fc4270 */
[----:B-1----:R-:W-:Y:S05]  /*131e0*/  @!P6 BRA `(.L_x_2866) ;  /* 0xfffffdc00000e947 */ /* 0x002fea000383ffff */
.L_x_2862:
[----:B------:R-:W-:-:S05]  /*131f0*/  IADD3 R8, -R0, R8, RZ ;  /* 0x0000000800087210 */ /* 0x000fca0007ffe1ff */
[----:B------:R-:W-:-:S05]  /*13200*/  IMAD R0, R4, c[0x0][0x538], R8 ;  /* 0x00014e0004007a24 */ /* 0x000fca00078e0208 */
[----:B------:R-:W-:Y:S01]  /*13210*/  ISETP.GT.AND P0, PT, R0, R9, PT ;  /* 0x000000090000720c */ /* 0x000fe20003f04270 */
[----:B------:R-:W-:-:S12]  /*13220*/  BRA.DIV ~URZ, `(.L_x_2867) ;  /* 0x000039127f007947 */ /* 0x000fd8000b800000 */
[----:B------:R-:W-:-:S04]  /*13230*/  VOTE.ANY R5, PT, !P0 ;  /* 0x0000000000057806 */ /* 0x000fc800040e0100 */
.L_x_2925:
[----:B------:R-:W2:Y:S02]  /*13240*/  POPC R0, R5 ;  /* 0x0000000500007309 */ /* 0x000ea40000000000 */
[----:B--2---:R-:W-:Y:S01]  /*13250*/  IADD3 R243, R0, R243, RZ ;  /* 0x000000f300f37210 */ /* 0x004fe20007ffe0ff */
[----:B------:R-:W-:Y:S05]  /*13260*/  BRA.DIV ~URZ, `(.L_x_2868) ;  /* 0x000039227f007947 */ /* 0x000fea000b800000 */
[----:B------:R2:W3:Y:S04]  /*13270*/  SHFL.IDX PT, R10, R6, R0, 0x1f ;  /* 0x00001f00060a7589 */ /* 0x0004e800000e0000 */
[----:B------:R2:W4:Y:S02]  /*13280*/  SHFL.IDX PT, R7, R7, R0, 0x1f ;  /* 0x00001f0007077589 */ /* 0x00052400000e0000 */
.L_x_2926:
[----:B------:R-:W-:Y:S01]  /*13290*/  ISETP.NE.AND P0, PT, R5, RZ, PT ;  /* 0x000000ff0500720c */ /* 0x000fe20003f05270 */
[----:B------:R-:W-:-:S12]  /*132a0*/  BSSY B0, `(.L_x_2869) ;  /* 0x0000005000007945 */ /* 0x000fd80003800000 */
[----:B------:R-:W-:Y:S05]  /*132b0*/  @!P0 BRA `(.L_x_2870) ;  /* 0x0000003000008947 */ /* 0x000fea0003800000 */
[----:B--2---:R-:W-:Y:S01]  /*132c0*/  IADD3 R0, R0, -0x1, RZ ;  /* 0xffffffff00007810 */ /* 0x004fe20007ffe0ff */
[----:B------:R-:W-:Y:S05]  /*132d0*/  BRA.DIV ~URZ, `(.L_x_2871) ;  /* 0x000039827f007947 */ /* 0x000fea000b800000 */
[----:B------:R2:W1:Y:S02]  /*132e0*/  SHFL.IDX PT, R11, R4, R0, 0x1f ;  /* 0x00001f00040b7589 */ /* 0x00046400000e0000 */
.L_x_2870:
[----:B------:R-:W-:Y:S05]  /*132f0*/  BSYNC B0 ;  /* 0x0000000000007941 */ /* 0x000fea0003800000 */
.L_x_2869:
        /* <DEDUP_REMOVED lines=66> */
.L_x_2873:
        /* <DEDUP_REMOVED lines=66> */
.L_x_2874:
[----:B------:R-:W-:Y:S05]  /*13b40*/  BSYNC B0 ;  /* 0x0000000000007941 */ /* 0x000fea0003800000 */
.L_x_2872:
[----:B------:R-:W-:-:S04]  /*13b50*/  LOP3.LUT R0, RZ, R0, RZ, 0x33, !PT ;  /* 0x00000000ff007212 */ /* 0x000fc800078e33ff */
[----:B------:R-:W-:Y:S01]  /*13b60*/  IADD3 R241, R0, R10, RZ ;  /* 0x0000000a00f17210 */ /* 0x000fe20007ffe0ff */
[----:B------:R-:W-:Y:S05]  /*13b70*/  BRA `(.L_x_2875) ;  /* 0x0000004000007947 */ /* 0x000fea0003800000 */
.L_x_2863:
[----:B------:R-:W-:Y:S01]  /*13b80*/  IMAD.MOV.U32 R240, RZ, RZ, R9 ;  /* 0x000000fffff07224 */ /* 0x000fe200078e0009 */
[----:B------:R-:W-:Y:S01]  /*13b90*/  MOV R242, RZ ;  /* 0x000000ff00f27202 */ /* 0x000fe20000000f00 */
[----:B------:R-:W-:Y:S01]  /*13ba0*/  IMAD.MOV.U32 R241, RZ, RZ, RZ ;  /* 0x000000fffff17224 */ /* 0x000fe200078e00ff */
[----:B------:R-:W-:Y:S02]  /*13bb0*/  MOV R243, c[0x0][0x53c] ;  /* 0x00014f0000f37a02 */ /* 0x000fe40000000f00 */
.L_x_2875:
[----:B------:R-:W-:Y:S05]  /*13bc0*/  BSYNC B1 ;  /* 0x0000000000017941 */ /* 0x000fea0003800000 */
.L_x_2861:
[----:B------:R-:W-:Y:S01]  /*13bd0*/  WARPSYNC 0xffffffff ;  /* 0xffffffff00007948 */ /* 0x000fe20003800000 */
[----:B------:R-:W-:Y:S01]  /*13be0*/  BAR.SYNC.DEFER_BLOCKING 0x4, 0x100 ;  /* 0x0104000000007b1d */ /* 0x000fe20000010000 */
[----:B------:R-:W-:-:S13]  /*13bf0*/  ISETP.NE.AND P0, PT, R12, RZ, PT ;  /* 0x000000ff0c00720c */ /* 0x000fda0003f05270 */
[----:B------:R2:W-:Y:S04]  /*13c00*/  @!P0 STS.128 [0x20100], R240 ;  /* 0x020100f0ff008388 */ /* 0x0005e80000000c00 */
[----:B------:R-:W-:Y:S06]  /*13c10*/  BAR.ARV 0x5, 0x100 ;  /* 0x0144000000007b1d */ /* 0x000fec0000002000 */
.L_x_2856:
[----:B-1----:R-:W-:-:S13]  /*13c20*/  ISETP.GE.AND P0, PT, R243, c[0x0][0x53c], PT ;  /* 0x00014f00f3007a0c */ /* 0x002fda0003f06270 */
[----:B--23--:R-:W-:Y:S01]  /*13c30*/  @P0 CALL.REL.NOINC `(.L_x_2876) ;  /* 0x0000001000000944 */ /* 0x00cfe20003c00000 */
[----:B------:R-:W-:Y:S05]  /*13c40*/  BRA `(.L_x_2877) ;  /* 0xfffedf5000007947 */ /* 0x000fea000383ffff */
.L_x_2876:
[----:B------:R-:W-:Y:S05]  /*13c50*/  EXIT ;  /* 0x000000000000794d */ /* 0x000fea0003800000 */
.L_x_2759:
[----:B------:R-:W-:Y:S01]  /*13c60*/  IMAD.MOV.U32 R0, RZ, RZ, R5 ;  /* 0x000000ffff007224 */ /* 0x000fe200078e0005 */
[----:B------:R-:W-:Y:S02]  /*13c70*/  MOV R3, 0x1 ;  /* 0x0000000100037802 */ /* 0x000fe40000000f00 */
[----:B------:R-:W-:Y:S02]  /*13c80*/  MOV R2, 0x13ca0 ;  /* 0x00013ca000027802 */ /* 0x000fe40000000f00 */
[----:B--2---:R-:W-:Y:S05]  /*13c90*/  CALL.REL.NOINC `($__internal_47_$__cuda_sm70_shflsync_up_p) ;  /* 0x000030f000007944 */ /* 0x004fea0003c00000 */
[----:B------:R-:W-:Y:S01]  /*13ca0*/  MOV R0, R4 ;  /* 0x0000000400007202 */ /* 0x000fe20000000f00 */
[----:B------:R-:W-:Y:S05]  /*13cb0*/  BRA `(.L_x_2878) ;  /* 0xfffec78000007947 */ /* 0x000fea000383ffff */
.L_x_2760:
[----:B------:R-:W-:Y:S01]  /*13cc0*/  IMAD.MOV.U32 R0, RZ, RZ, R5 ;  /* 0x000000ffff007224 */ /* 0x000fe200078e0005 */
[----:B------:R-:W-:Y:S02]  /*13cd0*/  MOV R3, 0x2 ;  /* 0x0000000200037802 */ /* 0x000fe40000000f00 */
[----:B------:R-:W-:Y:S02]  /*13ce0*/  MOV R2, 0x13d00 ;  /* 0x00013d0000027802 */ /* 0x000fe40000000f00 */
[----:B--2---:R-:W-:Y:S05]  /*13cf0*/  CALL.REL.NOINC `($__internal_47_$__cuda_sm70_shflsync_up_p) ;  /* 0x0000309000007944 */ /* 0x004fea0003c00000 */
[----:B------:R-:W-:Y:S01]  /*13d00*/  SEL R4, R4, RZ, P4 ;  /* 0x000000ff04047207 */ /* 0x000fe20002000000 */
[----:B------:R-:W-:Y:S01]  /*13d10*/  IMAD.MOV.U32 R3, RZ, RZ, 0x4 ;  /* 0x00000004ff037424 */ /* 0x000fe200078e00ff */
[----:B------:R-:W-:-:S03]  /*13d20*/  MOV R2, 0x13d50 ;  /* 0x00013d5000027802 */ /* 0x000fc60000000f00 */
[----:B------:R-:W-:Y:S02]  /*13d30*/  IMAD.IADD R0, R5, 0x1, R4 ;  /* 0x0000000105007824 */ /* 0x000fe400078e0204 */
[----:B------:R-:W-:Y:S05]  /*13d40*/  CALL.REL.NOINC `($__internal_47_$__cuda_sm70_shflsync_up_p) ;  /* 0x0000304000007944 */ /* 0x000fea0003c00000 */
        /* <DEDUP_REMOVED lines=12> */
[----:B------:R-:W-:Y:S02]  /*13e10*/  MOV R220, 0x1f ;  /* 0x0000001f00dc7802 */ /* 0x000fe40000000f00 */
[----:B------:R-:W-:Y:S01]  /*13e20*/  MOV R3, 0x13e60 ;  /* 0x00013e6000037802 */ /* 0x000fe20000000f00 */
[----:B------:R-:W-:-:S04]  /*13e30*/  IMAD.IADD R4, R0, 0x1, R4 ;  /* 0x0000000100047824 */ /* 0x000fc800078e0204 */
[----:B------:R-:W-:Y:S02]  /*13e40*/  IMAD.MOV.U32 R195, RZ, RZ, R4 ;  /* 0x000000ffffc37224 */ /* 0x000fe400078e0004 */
[----:B------:R-:W-:Y:S05]  /*13e50*/  CALL.REL.NOINC `($__internal_46_$__cuda_sm70_shflsync_idx_p) ;  /* 0x00002ed000007944 */ /* 0x000fea0003c00000 */
[----:B------:R-:W-:Y:S01]  /*13e60*/  MOV R0, R220 ;  /* 0x000000dc00007202 */ /* 0x000fe20000000f00 */
[----:B------:R-:W-:Y:S05]  /*13e70*/  BRA `(.L_x_2879) ;  /* 0xfffec6c000007947 */ /* 0x000fea000383ffff */
.L_x_2762:
[----:B------:R-:W-:Y:S02]  /*13e80*/  SEL R0, RZ, 0x1, P0 ;  /* 0x00000001ff007807 */ /* 0x000fe40000000000 */
[----:B------:R-:W-:Y:S02]  /*13e90*/  MOV R2, 0x13eb0 ;  /* 0x00013eb000027802 */ /* 0x000fe40000000f00 */
[----:B--2---:R-:W-:Y:S05]  /*13ea0*/  CALL.REL.NOINC `($__internal_48_$__cuda_sm70_votesync_ballot) ;  /* 0x00002f4000007944 */ /* 0x004fea0003c00000 */
[----:B------:R-:W-:Y:S01]  /*13eb0*/  MOV R6, R0 ;  /* 0x0000000000067202 */ /* 0x000fe20000000f00 */
[----:B------:R-:W-:Y:S05]  /*13ec0*/  BRA `(.L_x_2880) ;  /* 0xfffec70000007947 */ /* 0x000fea000383ffff */
.L_x_2763:
[----:B------:R-:W-:Y:S01]  /*13ed0*/  IMAD.MOV.U32 R195, RZ, RZ, R9 ;  /* 0x000000ffffc37224 */ /* 0x000fe200078e0009 */
[----:B------:R-:W-:Y:S01]  /*13ee0*/  MOV R2, R0 ;  /* 0x0000000000027202 */ /* 0x000fe20000000f00 */
[----:B------:R-:W-:Y:S01]  /*13ef0*/  IMAD.MOV.U32 R220, RZ, RZ, 0x1f ;  /* 0x0000001fffdc7424 */ /* 0x000fe200078e00ff */
[----:B------:R-:W-:Y:S02]  /*13f00*/  MOV R3, 0x13f20 ;  /* 0x00013f2000037802 */ /* 0x000fe40000000f00 */
[----:B------:R-:W-:Y:S05]  /*13f10*/  CALL.REL.NOINC `($__internal_46_$__cuda_sm70_shflsync_idx_p) ;  /* 0x00002e1000007944 */ /* 0x000fea0003c00000 */
[----:B------:R-:W-:Y:S01]  /*13f20*/  IMAD.MOV.U32 R12, RZ, RZ, R220 ;  /* 0x000000ffff0c7224 */ /* 0x000fe200078e00dc */
[----:B------:R-:W-:Y:S01]  /*13f30*/  MOV R195, R8 ;  /* 0x0000000800c37202 */ /* 0x000fe20000000f00 */
[----:B------:R-:W-:Y:S01]  /*13f40*/  IMAD.MOV.U32 R5, RZ, RZ, RZ ;  /* 0x000000ffff057224 */ /* 0x000fe200078e00ff */
[----:B------:R-:W-:Y:S01]  /*13f50*/  MOV R2, R0 ;  /* 0x0000000000027202 */ /* 0x000fe20000000f00 */
[----:B------:R-:W-:Y:S01]  /*13f60*/  IMAD.MOV.U32 R220, RZ, RZ, 0x1f ;  /* 0x0000001fffdc7424 */ /* 0x000fe200078e00ff */
[----:B------:R-:W-:-:S02]  /*13f70*/  MOV R3, 0x13f90 ;  /* 0x00013f9000037802 */ /* 0x000fc40000000f00 */
[----:B------:R-:W-:Y:S05]  /*13f80*/  CALL.REL.NOINC `($__internal_46_$__cuda_sm70_shflsync_idx_p) ;  /* 0x00002da000007944 */ /* 0x000fea0003c00000 */
[----:B------:R-:W-:Y:S01]  /*13f90*/  MOV R9, R220 ;  /* 0x000000dc00097202 */ /* 0x000fe20000000f00 */
[----:B------:R-:W-:Y:S05]  /*13fa0*/  BRA `(.L_x_2881) ;  /* 0xfffec68000007947 */ /* 0x000fea000383ffff */
.L_x_2766:
[----:B------:R-:W-:Y:S01]  /*13fb0*/  IMAD.MOV.U32 R195, RZ, RZ, R4 ;  /* 0x000000ffffc37224 */ /* 0x000fe200078e0004 */
[----:B------:R-:W-:Y:S01]  /*13fc0*/  MOV R2, R0 ;  /* 0x0000000000027202 */ /* 0x000fe20000000f00 */
[----:B------:R-:W-:Y:S01]  /*13fd0*/  IMAD.MOV.U32 R220, RZ, RZ, 0x1f ;  /* 0x0000001fffdc7424 */ /* 0x000fe200078e00ff */
[----:B------:R-:W-:-:S02]  /*13fe0*/  MOV R3, 0x14000 ;  /* 0x0001400000037802 */ /* 0x000fc40000000f00 */
[----:B--23--:R-:W-:Y:S05]  /*13ff0*/  CALL.REL.NOINC `($__internal_46_$__cuda_sm70_shflsync_idx_p) ;  /* 0x00002d3000007944 */ /* 0x00cfea0003c00000 */
[----:B------:R-:W-:Y:S01]  /*14000*/  MOV R5, R220 ;  /* 0x000000dc00057202 */ /* 0x000fe20000000f00 */
[----:B------:R-:W-:Y:S05]  /*14010*/  BRA `(.L_x_2765) ;  /* 0xfffec67000007947 */ /* 0x000fea000383ffff */
.L_x_2777:
[----:B------:R-:W-:Y:S01]  /*14020*/  IMAD.MOV.U32 R195, RZ, RZ, R5 ;  /* 0x000000ffffc37224 */ /* 0x000fe200078e0005 */
[----:B------:R-:W-:Y:S01]  /*14030*/  MOV R2, RZ ;  /* 0x000000ff00027202 */ /* 0x000fe20000000f00 */
[----:B------:R-:W-:Y:S01]  /*14040*/  IMAD.MOV.U32 R220, RZ, RZ, 0x181f ;  /* 0x0000181fffdc7424 */ /* 0x000fe200078e00ff */
[----:B------:R-:W-:-:S02]  /*14050*/  MOV R3, 0x14070 ;  /* 0x0001407000037802 */ /* 0x000fc40000000f00 */
[----:B-----5:R-:W-:Y:S05]  /*14060*/  CALL.REL.NOINC `($__internal_46_$__cuda_sm70_shflsync_idx_p) ;  /* 0x00002cc000007944 */ /* 0x020fea0003c00000 */
[----:B------:R-:W-:Y:S01]  /*14070*/  MOV R4, R220 ;  /* 0x000000dc00047202 */ /* 0x000fe20000000f00 */
[----:B------:R-:W-:Y:S05]  /*14080*/  BRA `(.L_x_2882) ;  /* 0xfffee90000007947 */ /* 0x000fea000383ffff */
.L_x_2778:
[----:B------:R-:W-:Y:S01]  /*14090*/  IMAD.MOV.U32 R195, RZ, RZ, R14 ;  /* 0x000000ffffc37224 */ /* 0x000fe200078e000e */
[----:B------:R-:W-:Y:S01]  /*140a0*/  MOV R2, RZ ;  /* 0x000000ff00027202 */ /* 0x000fe20000000f00 */
[----:B------:R-:W-:Y:S01]  /*140b0*/  IMAD.MOV.U32 R220, RZ, RZ, 0x181f ;  /* 0x0000181fffdc7424 */ /* 0x000fe200078e00ff */
[----:B------:R-:W-:-:S02]  /*140c0*/  MOV R3, 0x140e0 ;  /* 0x000140e000037802 */ /* 0x000fc40000000f00 */
[----:B-12--5:R-:W-:Y:S05]  /*140d0*/  CALL.REL.NOINC `($__internal_46_$__cuda_sm70_shflsync_idx_p) ;  /* 0x00002c5000007944 */ /* 0x026fea0003c00000 */
[----:B------:R-:W-:Y:S01]  /*140e0*/  MOV R0, R220 ;  /* 0x000000dc00007202 */ /* 0x000fe20000000f00 */
[----:B------:R-:W-:Y:S05]  /*140f0*/  BRA `(.L_x_2883) ;  /* 0xfffee8b000007947 */ /* 0x000fea000383ffff */
.L_x_2781:
[----:B------:R-:W-:Y:S01]  /*14100*/  IMAD.MOV.U32 R195, RZ, RZ, R5 ;  /* 0x000000ffffc37224 */ /* 0x000fe200078e0005 */
[----:B--2---:R-:W-:Y:S01]  /*14110*/  MOV R2, 0x1 ;  /* 0x0000000100027802 */ /* 0x004fe20000000f00 */
[----:B------:R-:W-:Y:S01]  /*14120*/  IMAD.MOV.U32 R220, RZ, RZ, 0x181f ;  /* 0x0000181fffdc7424 */ /* 0x000fe200078e00ff */
[----:B------:R-:W-:-:S02]  /*14130*/  MOV R3, 0x14150 ;  /* 0x0001415000037802 */ /* 0x000fc40000000f00 */
[----:B-1-345:R-:W-:Y:S05]  /*14140*/  CALL.REL.NOINC `($__internal_46_$__cuda_sm70_shflsync_idx_p) ;  /* 0x00002be000007944 */ /* 0x03afea0003c00000 */
[----:B------:R-:W-:Y:S01]  /*14150*/  IMAD.MOV.U32 R4, RZ, RZ, R220 ;  /* 0x000000ffff047224 */ /* 0x000fe200078e00dc */
[----:B------:R-:W-:Y:S01]  /*14160*/  MOV R2, 0x1 ;  /* 0x0000000100027802 */ /* 0x000fe20000000f00 */
[----:B------:R-:W-:Y:S01]  /*14170*/  IMAD.MOV.U32 R195, RZ, RZ, R14 ;  /* 0x000000ffffc37224 */ /* 0x000fe200078e000e */
[----:B------:R-:W-:-:S02]  /*14180*/  MOV R220, 0x181f ;  /* 0x0000181f00dc7802 */ /* 0x000fc40000000f00 */
[----:B------:R-:W-:Y:S02]  /*14190*/  MOV R3, 0x141b0 ;  /* 0x000141b000037802 */ /* 0x000fe40000000f00 */
[----:B------:R-:W-:Y:S05]  /*141a0*/  CALL.REL.NOINC `($__internal_46_$__cuda_sm70_shflsync_idx_p) ;  /* 0x00002b8000007944 */ /* 0x000fea0003c00000 */
[----:B------:R-:W-:Y:S01]  /*141b0*/  MOV R0, R220 ;  /* 0x000000dc00007202 */ /* 0x000fe20000000f00 */
[----:B------:R-:W-:Y:S05]  /*141c0*/  BRA `(.L_x_2884) ;  /* 0xfffee9a000007947 */ /* 0x000fea000383ffff */
.L_x_2784:
[----:B------:R-:W-:Y:S01]  /*141d0*/  IMAD.MOV.U32 R195, RZ, RZ, R5 ;  /* 0x000000ffffc37224 */ /* 0x000fe200078e0005 */
[----:B-1----:R-:W-:Y:S01]  /*141e0*/  MOV R2, 0x2 ;  /* 0x0000000200027802 */ /* 0x002fe20000000f00 */
[----:B------:R-:W-:Y:S01]  /*141f0*/  IMAD.MOV.U32 R220, RZ, RZ, 0x181f ;  /* 0x0000181fffdc7424 */ /* 0x000fe200078e00ff */
[----:B------:R-:W-:Y:S02]  /*14200*/  MOV R3, 0x14220 ;  /* 0x0001422000037802 */ /* 0x000fe40000000f00 */
[----:B--2345:R-:W-:Y:S05]  /*14210*/  CALL.REL.NOINC `($__internal_46_$__cuda_sm70_shflsync_idx_p) ;  /* 0x00002b1000007944 */ /* 0x03cfea0003c00000 */
[----:B------:R-:W-:Y:S01]  /*14220*/  MOV R4, R220 ;  /* 0x000000dc00047202 */ /* 0x000fe20000000f00 */
[----:B------:R-:W-:Y:S05]  /*14230*/  BRA `(.L_x_2885) ;  /* 0xfffeead000007947 */ /* 0x000fea000383ffff */
.L_x_2785:
[----:B------:R-:W-:Y:S01]  /*14240*/  IMAD.MOV.U32 R195, RZ, RZ, R14 ;  /* 0x000000ffffc37224 */ /* 0x000fe200078e000e */
[----:B------:R-:W-:Y:S01]  /*14250*/  MOV R2, 0x2 ;  /* 0x0000000200027802 */ /* 0x000fe20000000f00 */
[----:B------:R-:W-:Y:S01]  /*14260*/  IMAD.MOV.U32 R220, RZ, RZ, 0x181f ;  /* 0x0000181fffdc7424 */ /* 0x000fe200078e00ff */
[----:B------:R-:W-:Y:S02]  /*14270*/  MOV R3, 0x14290 ;  /* 0x0001429000037802 */ /* 0x000fe40000000f00 */
[----:B-12345:R-:W-:Y:S05]  /*14280*/  CALL.REL.NOINC `($__internal_46_$__cuda_sm70_shflsync_idx_p) ;  /* 0x00002aa000007944 */ /* 0x03efea0003c00000 */
[----:B------:R-:W-:Y:S01]  /*14290*/  MOV R0, R220 ;  /* 0x000000dc00007202 */ /* 0x000fe20000000f00 */
[----:B------:R-:W-:Y:S05]  /*142a0*/  BRA `(.L_x_2886) ;  /* 0xfffeea8000007947 */ /* 0x000fea000383ffff */
.L_x_2788:
[----:B------:R-:W-:Y:S01]  /*142b0*/  IMAD.MOV.U32 R195, RZ, RZ, R5 ;  /* 0x000000ffffc37224 */ /* 0x000fe200078e0005 */
[----:B-1----:R-:W-:Y:S01]  /*142c0*/  MOV R2, 0x3 ;  /* 0x0000000300027802 */ /* 0x002fe20000000f00 */
[----:B------:R-:W-:Y:S01]  /*142d0*/  IMAD.MOV.U32 R220, RZ, RZ, 0x181f ;  /* 0x0000181fffdc7424 */ /* 0x000fe200078e00ff */
[----:B------:R-:W-:-:S02]  /*142e0*/  MOV R3, 0x14300 ;  /* 0x0001430000037802 */ /* 0x000fc40000000f00 */
[----:B--2345:R-:W-:Y:S05]  /*142f0*/  CALL.REL.NOINC `($__internal_46_$__cuda_sm70_shflsync_idx_p) ;  /* 0x00002a3000007944 */ /* 0x03cfea0003c00000 */
        /* <DEDUP_REMOVED lines=8> */
.L_x_2791:
[----:B------:R-:W-:Y:S01]  /*14380*/  IMAD.MOV.U32 R195, RZ, RZ, R5 ;  /* 0x000000ffffc37224 */ /* 0x000fe200078e0005 */
[----:B------:R-:W-:Y:S01]  /*14390*/  MOV R2, RZ ;  /* 0x000000ff00027202 */ /* 0x000fe20000000f00 */
[----:B------:R-:W-:Y:S01]  /*143a0*/  IMAD.MOV.U32 R220, RZ, RZ, 0x181f ;  /* 0x0000181fffdc7424 */ /* 0x000fe200078e00ff */
[----:B------:R-:W-:Y:S02]  /*143b0*/  MOV R3, 0x143d0 ;  /* 0x000143d000037802 */ /* 0x000fe40000000f00 */
[----:B------:R-:W-:Y:S05]  /*143c0*/  CALL.REL.NOINC `($__internal_46_$__cuda_sm70_shflsync_idx_p) ;  /* 0x0000296000007944 */ /* 0x000fea0003c00000 */
[----:B------:R-:W-:Y:S01]  /*143d0*/  MOV R4, R220 ;  /* 0x000000dc00047202 */ /* 0x000fe20000000f00 */
[----:B------:R-:W-:Y:S05]  /*143e0*/  BRA `(.L_x_2888) ;  /* 0xffff055000007947 */ /* 0x000fea000383ffff */
.L_x_2792:
[----:B------:R-:W-:Y:S01]  /*143f0*/  IMAD.MOV.U32 R195, RZ, RZ, R15 ;  /* 0x000000ffffc37224 */ /* 0x000fe200078e000f */
[----:B------:R-:W-:Y:S01]  /*14400*/  MOV R2, RZ ;  /* 0x000000ff00027202 */ /* 0x000fe20000000f00 */
[----:B------:R-:W-:Y:S01]  /*14410*/  IMAD.MOV.U32 R220, RZ, RZ, 0x181f ;  /* 0x0000181fffdc7424 */ /* 0x000fe200078e00ff */
[----:B------:R-:W-:Y:S02]  /*14420*/  MOV R3, 0x14440 ;  /* 0x0001444000037802 */ /* 0x000fe40000000f00 */
[----:B-12---:R-:W-:Y:S05]  /*14430*/  CALL.REL.NOINC `($__internal_46_$__cuda_sm70_shflsync_idx_p) ;  /* 0x000028f000007944 */ /* 0x006fea0003c00000 */
[C---:B------:R-:W-:Y:S01]  /*14440*/  IADD3 R10, P0, R220.reuse, R98, RZ ;  /* 0x00000062dc0a7210 */ /* 0x040fe20007f1e0ff */
[----:B------:R-:W-:Y:S01]  /*14450*/  IMAD.MOV.U32 R195, RZ, RZ, R5 ;  /* 0x000000ffffc37224 */ /* 0x000fe200078e0005 */
[----:B------:R-:W-:-:S02]  /*14460*/  IADD3 R8, P5, R220, R99, RZ ;  /* 0x00000063dc087210 */ /* 0x000fc40007fbe0ff */
[----:B------:R-:W-:Y:S01]  /*14470*/  IADD3 R6, P2, R220, R100, RZ ;  /* 0x00000064dc067210 */ /* 0x000fe20007f5e0ff */
[----:B------:R-:W-:Y:S01]  /*14480*/  IMAD.X R11, R4, 0x1, R93, P0 ;  /* 0x00000001040b7824 */ /* 0x000fe200000e065d */
[----:B------:R-:W-:Y:S01]  /*14490*/  IADD3 R2, P0, R220, R101, RZ ;  /* 0x00000065dc027210 */ /* 0x000fe20007f1e0ff */
[----:B------:R-:W-:Y:S01]  /*144a0*/  IMAD.X R9, R4, 0x1, R94, P5 ;  /* 0x0000000104097824 */ /* 0x000fe200028e065e */
[----:B------:R-:W-:Y:S01]  /*144b0*/  ISETP.GE.AND P6, PT, R218, c[0x0][0x1d4], PT ;  /* 0x00007500da007a0c */ /* 0x000fe20003fc6270 */
[C---:B------:R-:W-:Y:S01]  /*144c0*/  IMAD.X R7, R4.reuse, 0x1, R95, P2 ;  /* 0x0000000104077824 */ /* 0x040fe200010e065f */
[----:B------:R-:W-:Y:S01]  /*144d0*/  ISETP.GE.AND P5, PT, R223, c[0x0][0x1d4], PT ;  /* 0x00007500df007a0c */ /* 0x000fe20003fa6270 */
[----:B------:R-:W-:Y:S01]  /*144e0*/  IMAD.X R3, R4, 0x1, R96, P0 ;  /* 0x0000000104037824 */ /* 0x000fe200000e0660 */
[----:B------:R-:W-:Y:S01]  /*144f0*/  ISETP.GE.AND P2, PT, R224, c[0x0][0x1d4], PT ;  /* 0x00007500e0007a0c */ /* 0x000fe20003f46270 */
[----:B------:R-:W-:Y:S01]  /*14500*/  IMAD.MOV.U32 R220, RZ, RZ, 0x181f ;  /* 0x0000181fffdc7424 */ /* 0x000fe200078e00ff */
[----:B------:R-:W-:-:S02]  /*14510*/  ISETP.GE.AND P0, PT, R225, c[0x0][0x1d4], PT ;  /* 0x00007500e1007a0c */ /* 0x000fc40003f06270 */
[----:B------:R-:W-:Y:S02]  /*14520*/  SEL R5, RZ, 0x10, P6 ;  /* 0x00000010ff057807 */ /* 0x000fe40003000000 */
[----:B------:R-:W-:Y:S02]  /*14530*/  SEL R14, RZ, 0x10, P5 ;  /* 0x00000010ff0e7807 */ /* 0x000fe40002800000 */
[----:B------:R-:W-:Y:S01]  /*14540*/  SEL R13, RZ, 0x10, P2 ;  /* 0x00000010ff0d7807 */ /* 0x000fe20001000000 */
[----:B------:R-:W-:Y:S01]  /*14550*/  @!PT LDS RZ, [RZ] ;  /* 0x00000000fffff984 */ /* 0x000fe20000000800 */
[----:B------:R-:W-:Y:S01]  /*14560*/  @!PT LDS RZ, [RZ] ;  /* 0x00000000fffff984 */ /* 0x000fe20000000800 */
[----:B------:R-:W-:Y:S01]  /*14570*/  @!PT LDS RZ, [RZ] ;  /* 0x00000000fffff984 */ /* 0x000fe20000000800 */
[----:B------:R1:W-:Y:S01]  /*14580*/  LDGSTS.E.BYPASS.LTC128B.128 [R215+0x8100], [R10.64], !P6 ;  /* 0x081000000ad77fae */ /* 0x0003e2000f101d46 */
[----:B------:R-:W-:-:S03]  /*14590*/  SEL R12, RZ, 0x10, P0 ;  /* 0x00000010ff0c7807 */ /* 0x000fc60000000000 */
[----:B------:R1:W-:Y:S04]  /*145a0*/  LDGSTS.E.BYPASS.LTC128B.128 [R215+0xa100], [R8.64], !P5 ;  /* 0x0a10000008d77fae */ /* 0x0003e8000e901d46 */
[----:B------:R1:W-:Y:S04]  /*145b0*/  LDGSTS.E.BYPASS.LTC128B.128 [R215+0xc100], [R6.64], !P2 ;  /* 0x0c10000006d77fae */ /* 0x0003e8000d101d46 */
[----:B------:R2:W-:Y:S02]  /*145c0*/  LDGSTS.E.BYPASS.LTC128B.128 [R215+0xe100], [R2.64], !P0 ;  /* 0x0e10000002d77fae */ /* 0x0005e4000c101d46 */
[----:B--2---:R-:W-:Y:S01]  /*145d0*/  IMAD.MOV.U32 R2, RZ, RZ, 0x1 ;  /* 0x00000001ff027424 */ /* 0x004fe200078e00ff */
[----:B------:R-:W-:-:S02]  /*145e0*/  MOV R3, 0x14600 ;  /* 0x0001460000037802 */ /* 0x000fc40000000f00 */
[----:B-1----:R-:W-:Y:S05]  /*145f0*/  CALL.REL.NOINC `($__internal_46_$__cuda_sm70_shflsync_idx_p) ;  /* 0x0000273000007944 */ /* 0x002fea0003c00000 */
        /* <DEDUP_REMOVED lines=8> */
.L_x_2793:
[----:B------:R-:W-:Y:S01]  /*14680*/  IMAD.MOV.U32 R195, RZ, RZ, R4 ;  /* 0x000000ffffc37224 */ /* 0x000fe200078e0004 */
[----:B------:R-:W-:Y:S01]  /*14690*/  MOV R2, RZ ;  /* 0x000000ff00027202 */ /* 0x000fe20000000f00 */
[----:B------:R-:W-:Y:S01]  /*146a0*/  IMAD.MOV.U32 R220, RZ, RZ, 0x1c1f ;  /* 0x00001c1fffdc7424 */ /* 0x000fe200078e00ff */
[----:B------:R-:W-:Y:S02]  /*146b0*/  MOV R3, 0x146d0 ;  /* 0x000146d000037802 */ /* 0x000fe40000000f00 */
[----:B------:R-:W-:Y:S05]  /*146c0*/  CALL.REL.NOINC `($__internal_46_$__cuda_sm70_shflsync_idx_p) ;  /* 0x0000266000007944 */ /* 0x000fea0003c00000 */
[----:B------:R-:W-:Y:S01]  /*146d0*/  MOV R0, R220 ;  /* 0x000000dc00007202 */ /* 0x000fe20000000f00 */
[----:B------:R-:W-:Y:S05]  /*146e0*/  BRA `(.L_x_2890) ;  /* 0xffff067000007947 */ /* 0x000fea000383ffff */
.L_x_2794:
[----:B------:R-:W-:Y:S01]  /*146f0*/  IMAD.MOV.U32 R195, RZ, RZ, R4 ;  /* 0x000000ffffc37224 */ /* 0x000fe200078e0004 */
[----:B------:R-:W-:Y:S01]  /*14700*/  MOV R2, 0x1 ;  /* 0x0000000100027802 */ /* 0x000fe20000000f00 */
[----:B------:R-:W-:Y:S01]  /*14710*/  IMAD.MOV.U32 R220, RZ, RZ, 0x1c1f ;  /* 0x00001c1fffdc7424 */ /* 0x000fe200078e00ff */
[----:B------:R-:W-:Y:S02]  /*14720*/  MOV R3, 0x14740 ;  /* 0x0001474000037802 */ /* 0x000fe40000000f00 */
[----:B-1----:R-:W-:Y:S05]  /*14730*/  CALL.REL.NOINC `($__internal_46_$__cuda_sm70_shflsync_idx_p) ;  /* 0x000025f000007944 */ /* 0x002fea0003c00000 */
[----:B------:R-:W-:Y:S01]  /*14740*/  IMAD.IADD R0, R5, 0x1, R220 ;  /* 0x0000000105007824 */ /* 0x000fe200078e02dc */
[----:B------:R-:W-:Y:S02]  /*14750*/  FMNMX.FTZ R133, R7, R8, !PT ;  /* 0x0000000807857209 */ /* 0x000fe40007810000 */
[----:B------:R-:W-:-:S02]  /*14760*/  MOV R2, 0x14b80 ;  /* 0x00014b8000027802 */ /* 0x000fc40000000f00 */
        /* <DEDUP_REMOVED lines=55> */
[----:B------:R-:W-:Y:S01]  /*14ae0*/  ISETP.GT.AND P0, PT, R0, 0x39, PT ;  /* 0x000000390000780c */ /* 0x000fe20003f04270 */
[----:B------:R-:W-:Y:S01]  /*14af0*/  IMAD.MOV.U32 R0, RZ, RZ, 0x2 ;  /* 0x00000002ff007424 */ /* 0x000fe200078e00ff */
[----:B------:R-:W-:Y:S02]  /*14b00*/  FSEL R85, R46, -INF , P2 ;  /* 0xff8000002e557808 */ /* 0x000fe40001000000 */
[----:B------:R-:W-:Y:S02]  /*14b10*/  FMNMX.FTZ R4, R86, R4, !PT ;  /* 0x0000000456047209 */ /* 0x000fe40007810000 */
[----:B------:R-:W-:Y:S02]  /*14b20*/  FMNMX.FTZ R133, R92, R133, !PT ;  /* 0x000000855c857209 */ /* 0x000fe40007810000 */
[----:B------:R-:W-:-:S02]  /*14b30*/  FSEL R84, R47, -INF , P0 ;  /* 0xff8000002f547808 */ /* 0x000fc40000000000 */
[----:B------:R-:W-:Y:S01]  /*14b40*/  FMNMX.FTZ R4, R85, R4, !PT ;  /* 0x0000000455047209 */ /* 0x000fe20007810000 */
[----:B------:R-:W-:-:S03]  /*14b50*/  IMAD.MOV.U32 R132, RZ, RZ, R133 ;  /* 0x000000ffff847224 */ /* 0x000fc600078e0085 */
[----:B------:R-:W-:Y:S02]  /*14b60*/  FMNMX.FTZ R4, R84, R4, !PT ;  /* 0x0000000454047209 */ /* 0x000fe40007810000 */
[----:B------:R-:W-:Y:S05]  /*14b70*/  CALL.REL.NOINC `($__internal_45_$__cuda_sm70_shflsync_bfly_p) ;  /* 0x0000215000007944 */ /* 0x000fea0003c00000 */
[----:B------:R-:W-:Y:S01]  /*14b80*/  FMNMX.FTZ R133, R133, R0, !PT ;  /* 0x0000000085857209 */ /* 0x000fe20007810000 */
[----:B------:R-:W-:Y:S01]  /*14b90*/  IMAD.MOV.U32 R0, RZ, RZ, 0x1 ;  /* 0x00000001ff007424 */ /* 0x000fe200078e00ff */
[----:B------:R-:W-:-:S03]  /*14ba0*/  MOV R2, 0x14bd0 ;  /* 0x00014bd000027802 */ /* 0x000fc60000000f00 */
[----:B------:R-:W-:Y:S02]  /*14bb0*/  IMAD.MOV.U32 R132, RZ, RZ, R133 ;  /* 0x000000ffff847224 */ /* 0x000fe400078e0085 */
[----:B------:R-:W-:Y:S05]  /*14bc0*/  CALL.REL.NOINC `($__internal_45_$__cuda_sm70_shflsync_bfly_p) ;  /* 0x0000210000007944 */ /* 0x000fea0003c00000 */
[----:B------:R-:W-:Y:S01]  /*14bd0*/  FMNMX.FTZ R133, R133, R0, !PT ;  /* 0x0000000085857209 */ /* 0x000fe20007810000 */
[----:B------:R-:W-:Y:S01]  /*14be0*/  IMAD.MOV.U32 R132, RZ, RZ, R4 ;  /* 0x000000ffff847224 */ /* 0x000fe200078e0004 */
[----:B------:R-:W-:Y:S01]  /*14bf0*/  MOV R2, 0x14c20 ;  /* 0x00014c2000027802 */ /* 0x000fe20000000f00 */
[----:B------:R-:W-:Y:S02]  /*14c00*/  IMAD.MOV.U32 R0, RZ, RZ, 0x2 ;  /* 0x00000002ff007424 */ /* 0x000fe400078e00ff */
[----:B------:R-:W-:Y:S05]  /*14c10*/  CALL.REL.NOINC `($__internal_45_$__cuda_sm70_shflsync_bfly_p) ;  /* 0x000020b000007944 */ /* 0x000fea0003c00000 */
[----:B------:R-:W-:Y:S01]  /*14c20*/  FMNMX.FTZ R4, R4, R0, !PT ;  /* 0x0000000004047209 */ /* 0x000fe20007810000 */
[----:B------:R-:W-:Y:S01]  /*14c30*/  IMAD.MOV.U32 R0, RZ, RZ, 0x1 ;  /* 0x00000001ff007424 */ /* 0x000fe200078e00ff */
[----:B------:R-:W-:-:S03]  /*14c40*/  MOV R2, 0x14c70 ;  /* 0x00014c7000027802 */ /* 0x000fc60000000f00 */
[----:B------:R-:W-:Y:S02]  /*14c50*/  IMAD.MOV.U32 R132, RZ, RZ, R4 ;  /* 0x000000ffff847224 */ /* 0x000fe400078e0004 */
[----:B------:R-:W-:Y:S05]  /*14c60*/  CALL.REL.NOINC `($__internal_45_$__cuda_sm70_shflsync_bfly_p) ;  /* 0x0000206000007944 */ /* 0x000fea0003c00000 */
[----:B------:R-:W-:Y:S01]  /*14c70*/  MOV R5, R0 ;  /* 0x0000000000057202 */ /* 0x000fe20000000f00 */
[----:B------:R-:W-:Y:S05]  /*14c80*/  BRA `(.L_x_2891) ;  /* 0xffff078000007947 */ /* 0x000fea000383ffff */
.L_x_2798:
[----:B------:R-:W-:Y:S01]  /*14c90*/  MOV R2, RZ ;  /* 0x000000ff00027202 */ /* 0x000fe20000000f00 */
[----:B------:R-:W-:Y:S01]  /*14ca0*/  IMAD.MOV.U32 R195, RZ, RZ, R5 ;  /* 0x000000ffffc37224 */ /* 0x000fe200078e0005 */
[----:B------:R-:W-:Y:S01]  /*14cb0*/  MOV R3, 0x14ce0 ;  /* 0x00014ce000037802 */ /* 0x000fe20000000f00 */
[----:B------:R-:W-:Y:S02]  /*14cc0*/  IMAD.MOV.U32 R220, RZ, RZ, 0x181f ;  /* 0x0000181fffdc7424 */ /* 0x000fe400078e00ff */
[----:B-1234-:R-:W-:Y:S05]  /*14cd0*/  CALL.REL.NOINC `($__internal_46_$__cuda_sm70_shflsync_idx_p) ;  /* 0x0000205000007944 */ /* 0x01efea0003c00000 */
[----:B------:R-:W-:Y:S01]  /*14ce0*/  MOV R4, R220 ;  /* 0x000000dc00047202 */ /* 0x000fe20000000f00 */
[----:B------:R-:W-:-:S05]  /*14cf0*/  BRA `(.L_x_2892) ;  /* 0xffff1e4000007947 */ /* 0x000fca000383ffff */
.L_x_2799:
[----:B------:R-:W-:Y:S01]  /*14d00*/  MOV R2, RZ ;  /* 0x000000ff00027202 */ /* 0x000fe20000000f00 */
[----:B------:R-:W-:Y:S01]  /*14d10*/  IMAD.MOV.U32 R195, RZ, RZ, R21 ;  /* 0x000000ffffc37224 */ /* 0x000fe200078e0015 */
[----:B------:R-:W-:Y:S01]  /*14d20*/  MOV R3, 0x14d50 ;  /* 0x00014d5000037802 */ /* 0x000fe20000000f00 */
[----:B------:R-:W-:Y:S02]  /*14d30*/  IMAD.MOV.U32 R220, RZ, RZ, 0x181f ;  /* 0x0000181fffdc7424 */ /* 0x000fe400078e00ff */
[----:B-1234-:R-:W-:Y:S05]  /*14d40*/  CALL.REL.NOINC `($__internal_46_$__cuda_sm70_shflsync_idx_p) ;  /* 0x00001fe000007944 */ /* 0x01efea0003c00000 */
[----:B------:R-:W-:Y:S01]  /*14d50*/  ISETP.GE.AND P6, PT, R218, c[0x0][0x1d4], PT ;  /* 0x00007500da007a0c */ /* 0x000fe20003fc6270 */
[----:B------:R-:W-:Y:S01]  /*14d60*/  IMAD.MOV.U32 R195, RZ, RZ, R5 ;  /* 0x000000ffffc37224 */ /* 0x000fe200078e0005 */
[----:B------:R-:W-:Y:S02]  /*14d70*/  IADD3 R2, P0, R220, R30, RZ ;  /* 0x0000001edc027210 */ /* 0x000fe40007f1e0ff */
[----:B------:R-:W-:Y:S02]  /*14d80*/  ISETP.GE.AND P5, PT, R223, c[0x0][0x1d4], PT ;  /* 0x00007500df007a0c */ /* 0x000fe40003fa6270 */
[----:B------:R-:W-:Y:S01]  /*14d90*/  ISETP.GE.AND P2, PT, R224, c[0x0][0x1d4], PT ;  /* 0x00007500e0007a0c */ /* 0x000fe20003f46270 */
[----:B------:R-:W-:Y:S01]  /*14da0*/  IMAD.X R3, R4, 0x1, R22, P0 ;  /* 0x0000000104037824 */ /* 0x000fe200000e0616 */
[----:B------:R-:W-:Y:S02]  /*14db0*/  IADD3 R6, P0, R220, R31, RZ ;  /* 0x0000001fdc067210 */ /* 0x000fe40007f1e0ff */
[----:B------:R-:W-:Y:S02]  /*14dc0*/  SEL R5, RZ, 0x10, P6 ;  /* 0x00000010ff057807 */ /* 0x000fe40003000000 */
[----:B------:R-:W-:Y:S01]  /*14dd0*/  SEL R20, RZ, 0x10, P5 ;  /* 0x00000010ff147807 */ /* 0x000fe20002800000 */
[----:B------:R-:W-:Y:S01]  /*14de0*/  @!PT LDS RZ, [RZ] ;  /* 0x00000000fffff984 */ /* 0x000fe20000000800 */
[----:B------:R-:W-:Y:S01]  /*14df0*/  @!PT LDS RZ, [RZ] ;  /* 0x00000000fffff984 */ /* 0x000fe20000000800 */
[----:B------:R-:W-:Y:S01]  /*14e00*/  @!PT LDS RZ, [RZ] ;  /* 0x00000000fffff984 */ /* 0x000fe20000000800 */
[----:B------:R1:W-:Y:S01]  /*14e10*/  LDGSTS.E.BYPASS.LTC128B.128 [R215+0x100], [R2.64], !P6 ;  /* 0x0010000002d77fae */ /* 0x0003e2000f101d46 */
[----:B------:R-:W-:Y:S01]  /*14e20*/  IMAD.X R7, R4, 0x1, R23, P0 ;  /* 0x0000000104077824 */ /* 0x000fe200000e0617 */
[----:B------:R-:W-:Y:S04]  /*14e30*/  SEL R15, RZ, 0x10, P2 ;  /* 0x00000010ff0f7807 */ /* 0x000fe80001000000 */
[----:B------:R2:W-:Y:S01]  /*14e40*/  LDGSTS.E.BYPASS.LTC128B.128 [R215+0x2100], [R6.64], !P5 ;  /* 0x0210000006d77fae */ /* 0x0005e2000e901d46 */
[----:B-1----:R-:W-:Y:S05]  /*14e50*/  IADD3 R2, P0, R220, R132, RZ ;  /* 0x00000084dc027210 */ /* 0x002fea0007f1e0ff */
[----:B------:R-:W-:Y:S05]  /*14e60*/  IMAD.X R3, R4, 0x1, R28, P0 ;  /* 0x0000000104037824 */ /* 0x000fea00000e061c */
[----:B------:R1:W-:Y:S02]  /*14e70*/  LDGSTS.E.BYPASS.LTC128B.128 [R215+0x4100], [R2.64], !P2 ;  /* 0x0410000002d77fae */ /* 0x0003e4000d101d46 */
[----:B-1----:R-:W-:Y:S01]  /*14e80*/  IADD3 R2, P0, R220, R133, RZ ;  /* 0x00000085dc027210 */ /* 0x002fe20007f1e0ff */
[----:B------:R-:W-:Y:S04]  /*14e90*/  IMAD.MOV.U32 R220, RZ, RZ, 0x181f ;  /* 0x0000181fffdc7424 */ /* 0x000fe800078e00ff */
[----:B------:R-:W-:Y:S01]  /*14ea0*/  IMAD.X R3, R4, 0x1, R29, P0 ;  /* 0x0000000104037824 */ /* 0x000fe200000e061d */
[----:B------:R-:W-:Y:S04]  /*14eb0*/  ISETP.GE.AND P0, PT, R225, c[0x0][0x1d4], PT ;  /* 0x00007500e1007a0c */ /* 0x000fe80003f06270 */
[----:B------:R-:W-:Y:S09]  /*14ec0*/  SEL R14, RZ, 0x10, P0 ;  /* 0x00000010ff0e7807 */ /* 0x000ff20000000000 */
[----:B------:R1:W-:Y:S02]  /*14ed0*/  LDGSTS.E.BYPASS.LTC128B.128 [R215+0x6100], [R2.64], !P0 ;  /* 0x0610000002d77fae */ /* 0x0003e4000c101d46 */
[----:B-1----:R-:W-:Y:S01]  /*14ee0*/  MOV R3, 0x14f10 ;  /* 0x00014f1000037802 */ /* 0x002fe20000000f00 */
[----:B------:R-:W-:Y:S02]  /*14ef0*/  IMAD.MOV.U32 R2, RZ, RZ, 0x1 ;  /* 0x00000001ff027424 */ /* 0x000fe400078e00ff */
[----:B--2---:R-:W-:Y:S05]  /*14f00*/  CALL.REL.NOINC `($__internal_46_$__cuda_sm70_shflsync_idx_p) ;  /* 0x00001e2000007944 */ /* 0x004fea0003c00000 */
[----:B------:R-:W-:Y:S01]  /*14f10*/  MOV R2, 0x1 ;  /* 0x0000000100027802 */ /* 0x000fe20000000f00 */
[----:B------:R-:W-:Y:S01]  /*14f20*/  IMAD.MOV.U32 R4, RZ, RZ, R220 ;  /* 0x000000ffff047224 */ /* 0x000fe200078e00dc */
[----:B------:R-:W-:Y:S01]  /*14f30*/  MOV R220, 0x181f ;  /* 0x0000181f00dc7802 */ /* 0x000fe20000000f00 */
[----:B------:R-:W-:Y:S01]  /*14f40*/  IMAD.MOV.U32 R195, RZ, RZ, R21 ;  /* 0x000000ffffc37224 */ /* 0x000fe200078e0015 */
[----:B------:R-:W-:Y:S02]  /*14f50*/  MOV R3, 0x14f70 ;  /* 0x00014f7000037802 */ /* 0x000fe40000000f00 */
[----:B------:R-:W-:Y:S05]  /*14f60*/  CALL.REL.NOINC `($__internal_46_$__cuda_sm70_shflsync_idx_p) ;  /* 0x00001dc000007944 */ /* 0x000fea0003c00000 */
[----:B------:R-:W-:Y:S01]  /*14f70*/  MOV R0, R220 ;  /* 0x000000dc00007202 */ /* 0x000fe20000000f00 */
[----:B------:R-:W-:-:S05]  /*14f80*/  BRA `(.L_x_2893) ;  /* 0xffff1d5000007947 */ /* 0x000fca000383ffff */
.L_x_2802:
[----:B------:R-:W-:Y:S01]  /*14f90*/  MOV R2, RZ ;  /* 0x000000ff00027202 */ /* 0x000fe20000000f00 */
[----:B------:R-:W-:Y:S01]  /*14fa0*/  IMAD.MOV.U32 R195, RZ, RZ, R133 ;  /* 0x000000ffffc37224 */ /* 0x000fe200078e0085 */
[----:B------:R-:W-:Y:S01]  /*14fb0*/  MOV R3, 0x14fe0 ;  /* 0x00014fe000037802 */ /* 0x000fe20000000f00 */
[----:B------:R-:W-:Y:S02]  /*14fc0*/  IMAD.MOV.U32 R220, RZ, RZ, 0x181f ;  /* 0x0000181fffdc7424 */ /* 0x000fe400078e00ff */
[----:B------:R-:W-:Y:S05]  /*14fd0*/  CALL.REL.NOINC `($__internal_46_$__cuda_sm70_shflsync_idx_p) ;  /* 0x00001d5000007944 */ /* 0x000fea0003c00000 */
[----:B------:R-:W-:Y:S01]  /*14fe0*/  MOV R132, R220 ;  /* 0x000000dc00847202 */ /* 0x000fe20000000f00 */
[----:B------:R-:W-:-:S05]  /*14ff0*/  BRA `(.L_x_2894) ;  /* 0xffff2e0000007947 */ /* 0x000fca000383ffff */
.L_x_2803:
[----:B------:R-:W-:Y:S01]  /*15000*/  MOV R2, RZ ;  /* 0x000000ff00027202 */ /* 0x000fe20000000f00 */
[----:B------:R-:W-:Y:S01]  /*15010*/  IMAD.MOV.U32 R195, RZ, RZ, R170 ;  /* 0x000000ffffc37224 */ /* 0x000fe200078e00aa */
[----:B------:R-:W-:Y:S01]  /*15020*/  MOV R3, 0x15050 ;  /* 0x0001505000037802 */ /* 0x000fe20000000f00 */
[----:B------:R-:W-:Y:S02]  /*15030*/  IMAD.MOV.U32 R220, RZ, RZ, 0x181f ;  /* 0x0000181fffdc7424 */ /* 0x000fe400078e00ff */
[----:B-12---:R-:W-:Y:S05]  /*15040*/  CALL.REL.NOINC `($__internal_46_$__cuda_sm70_shflsync_idx_p) ;  /* 0x00001ce000007944 */ /* 0x006fea0003c00000 */
        /* <DEDUP_REMOVED lines=13> */
[----:B------:R-:W-:Y:S05]  /*15120*/  IMAD.X R169, R132, 0x1, R174, P0 ;  /* 0x0000000184a97824 */ /* 0x000fea00000e06ae */
[----:B------:R2:W-:Y:S01]  /*15130*/  LDGSTS.E.BYPASS.LTC128B.128 [R215+0xa100], [R168.64], !P5 ;  /* 0x0a100000a8d77fae */ /* 0x0005e2000e901d46 */
[----:B-1----:R-:W-:Y:S05]  /*15140*/  IADD3 R2, P0, R220, R179, RZ ;  /* 0x000000b3dc027210 */ /* 0x002fea0007f1e0ff */
[----:B------:R-:W-:Y:S01]  /*15150*/  IMAD.X R3, R132, 0x1, R175, P0 ;  /* 0x0000000184037824 */ /* 0x000fe200000e06af */
[----:B--2---:R-:W-:Y:S04]  /*15160*/  SEL R168, RZ, 0x10, P5 ;  /* 0x00000010ffa87807 */ /* 0x004fe80002800000 */
        /* <DEDUP_REMOVED lines=9> */
[----:B------:R-:W-:Y:S05]  /*15200*/  CALL.REL.NOINC `($__internal_46_$__cuda_sm70_shflsync_idx_p) ;  /* 0x00001b2000007944 */ /* 0x000fea0003c00000 */
        /* <DEDUP_REMOVED lines=8> */
.L_x_2804:
[----:B-1----:R-:W-:Y:S01]  /*15290*/  MOV R2, RZ ;  /* 0x000000ff00027202 */ /* 0x002fe20000000f00 */
[----:B------:R-:W-:Y:S01]  /*152a0*/  IMAD.MOV.U32 R195, RZ, RZ, R132 ;  /* 0x000000ffffc37224 */ /* 0x000fe200078e0084 */
[----:B------:R-:W-:Y:S01]  /*152b0*/  MOV R3, 0x152e0 ;  /* 0x000152e000037802 */ /* 0x000fe20000000f00 */
[----:B------:R-:W-:Y:S02]  /*152c0*/  IMAD.MOV.U32 R220, RZ, RZ, 0x1c1f ;  /* 0x00001c1fffdc7424 */ /* 0x000fe400078e00ff */
[----:B------:R-:W-:Y:S05]  /*152d0*/  CALL.REL.NOINC `($__internal_46_$__cuda_sm70_shflsync_idx_p) ;  /* 0x00001a5000007944 */ /* 0x000fea0003c00000 */
[----:B------:R-:W-:Y:S01]  /*152e0*/  MOV R0, R220 ;  /* 0x000000dc00007202 */ /* 0x000fe20000000f00 */
[----:B------:R-:W-:-:S05]  /*152f0*/  BRA `(.L_x_2896) ;  /* 0xffff2f1000007947 */ /* 0x000fca000383ffff */
.L_x_2805:
[----:B------:R-:W-:Y:S01]  /*15300*/  MOV R2, 0x1 ;  /* 0x0000000100027802 */ /* 0x000fe20000000f00 */
[----:B------:R-:W-:Y:S01]  /*15310*/  IMAD.MOV.U32 R195, RZ, RZ, R132 ;  /* 0x000000ffffc37224 */ /* 0x000fe200078e0084 */
[----:B------:R-:W-:Y:S01]  /*15320*/  MOV R3, 0x15350 ;  /* 0x0001535000037802 */ /* 0x000fe20000000f00 */
[----:B------:R-:W-:Y:S02]  /*15330*/  IMAD.MOV.U32 R220, RZ, RZ, 0x1c1f ;  /* 0x00001c1fffdc7424 */ /* 0x000fe400078e00ff */
[----:B--2---:R-:W-:Y:S05]  /*15340*/  CALL.REL.NOINC `($__internal_46_$__cuda_sm70_shflsync_idx_p) ;  /* 0x000019e000007944 */ /* 0x004fea0003c00000 */
[----:B------:R-:W-:Y:S01]  /*15350*/  FMNMX.FTZ R0, R175, R134, !PT ;  /* 0x00000086af007209 */ /* 0x000fe20007810000 */
[----:B------:R-:W-:Y:S03]  /*15360*/  IMAD.IADD R133, R133, 0x1, R220 ;  /* 0x0000000185857824 */ /* 0x000fe600078e02dc */
[----:B------:R-:W-:Y:S02]  /*15370*/  FMNMX.FTZ R0, R179, R0, !PT ;  /* 0x00000000b3007209 */ /* 0x000fe40007810000 */
[C---:B------:R-:W-:Y:S02]  /*15380*/  ISETP.GT.AND P6, PT, R133.reuse, RZ, PT ;  /* 0x000000ff8500720c */ /* 0x040fe40003fc4270 */
[C---:B------:R-:W-:Y:S02]  /*15390*/  ISETP.GT.AND P5, PT, R133.reuse, 0x1, PT ;  /* 0x000000018500780c */ /* 0x040fe40003fa4270 */
[----:B------:R-:W-:Y:S02]  /*153a0*/  FSEL R16, R6, -INF , P6 ;  /* 0xff80000006107808 */ /* 0x000fe40003000000 */
[----:B------:R-:W-:Y:S02]  /*153b0*/  ISETP.GT.AND P2, PT, R133, 0x8, PT ;  /* 0x000000088500780c */ /* 0x000fe40003f44270 */
[----:B------:R-:W-:Y:S02]  /*153c0*/  FSEL R24, R7, -INF , P5 ;  /* 0xff80000007187808 */ /* 0x000fe40002800000 */
[----:B------:R-:W-:Y:S02]  /*153d0*/  FMNMX.FTZ R2, R16, R135, !PT ;  /* 0x0000008710027209 */ /* 0x000fe40007810000 */
[----:B------:R-:W-:Y:S02]  /*153e0*/  ISETP.GT.AND P0, PT, R133, 0x9, PT ;  /* 0x000000098500780c */ /* 0x000fe40003f04270 */
[----:B------:R-:W-:Y:S02]  /*153f0*/  FSEL R21, R10, -INF , P2 ;  /* 0xff8000000a157808 */ /* 0x000fe40001000000 */
[----:B------:R-:W-:Y:S02]  /*15400*/  FMNMX.FTZ R2, R24, R2, !PT ;  /* 0x0000000218027209 */ /* 0x000fe40007810000 */
[----:B------:R-:W-:Y:S02]  /*15410*/  FSEL R20, R11, -INF , P0 ;  /* 0xff8000000b147808 */ /* 0x000fe40000000000 */
[----:B------:R-:W-:Y:S02]  /*15420*/  ISETP.GT.AND P6, PT, R133, 0x10, PT ;  /* 0x000000108500780c */ /* 0x000fe40003fc4270 */
[----:B------:R-:W-:Y:S02]  /*15430*/  FMNMX.FTZ R0, R178, R0, !PT ;  /* 0x00000000b2007209 */ /* 0x000fe40007810000 */
[----:B------:R-:W-:Y:S02]  /*15440*/  FMNMX.FTZ R2, R21, R2, !PT ;  /* 0x0000000215027209 */ /* 0x000fe40007810000 */
[----:B------:R-:W-:Y:S02]  /*15450*/  ISETP.GT.AND P5, PT, R133, 0x11, PT ;  /* 0x000000118500780c */ /* 0x000fe40003fa4270 */
[----:B------:R-:W-:Y:S02]  /*15460*/  FSEL R17, R14, -INF , P6 ;  /* 0xff8000000e117808 */ /* 0x000fe40003000000 */
        /* <DEDUP_REMOVED lines=31> */
[----:B------:R-:W-:Y:S02]  /*15660*/  FMNMX.FTZ R0, R168, R0, !PT ;  /* 0x00000000a8007209 */ /* 0x000fe40007810000 */
[----:B------:R-:W-:Y:S02]  /*15670*/  FSEL R8, R30, -INF , P6 ;  /* 0xff8000001e087808 */ /* 0x000fe40003000000 */
[----:B------:R-:W-:Y:S02]  /*15680*/  FMNMX.FTZ R18, R9, R2, !PT ;  /* 0x0000000209127209 */ /* 0x000fe40007810000 */
[----:B------:R-:W-:Y:S02]  /*15690*/  ISETP.GT.AND P2, PT, R133, 0x38, PT ;  /* 0x000000388500780c */ /* 0x000fe40003f44270 */
[----:B------:R-:W-:Y:S01]  /*156a0*/  FMNMX.FTZ R132, R28, R0, !PT ;  /* 0x000000001c847209 */ /* 0x000fe20007810000 */
[----:B------:R-:W-:Y:S01]  /*156b0*/  IMAD.MOV.U32 R0, RZ, RZ, 0x2 ;  /* 0x00000002ff007424 */ /* 0x000fe200078e00ff */
[----:B------:R-:W-:Y:S02]  /*156c0*/  FSEL R7, R31, -INF , P5 ;  /* 0xff8000001f077808 */ /* 0x000fe40002800000 */
[----:B------:R-:W-:Y:S02]  /*156d0*/  FMNMX.FTZ R18, R8, R18, !PT ;  /* 0x0000001208127209 */ /* 0x000fe40007810000 */
[----:B------:R-:W-:Y:S02]  /*156e0*/  ISETP.GT.AND P0, PT, R133, 0x39, PT ;  /* 0x000000398500780c */ /* 0x000fe40003f04270 */
        /* <DEDUP_REMOVED lines=9> */
[----:B------:R-:W-:Y:S05]  /*15780*/  CALL.REL.NOINC `($__internal_45_$__cuda_sm70_shflsync_bfly_p) ;  /* 0x0000154000007944 */ /* 0x000fea0003c00000 */
[----:B------:R-:W-:Y:S01]  /*15790*/  FMNMX.FTZ R132, R132, R0, !PT ;  /* 0x0000000084847209 */ /* 0x000fe20007810000 */
[----:B------:R-:W-:Y:S01]  /*157a0*/  IMAD.MOV.U32 R0, RZ, RZ, 0x1 ;  /* 0x00000001ff007424 */ /* 0x000fe200078e00ff */
[----:B------:R-:W-:Y:S02]  /*157b0*/  MOV R2, 0x157d0 ;  /* 0x000157d000027802 */ /* 0x000fe40000000f00 */
        /* <DEDUP_REMOVED lines=8> */
[----:B------:R-:W-:Y:S02]  /*15840*/  MOV R2, 0x15860 ;  /* 0x0001586000027802 */ /* 0x000fe40000000f00 */
[----:B------:R-:W-:Y:S05]  /*15850*/  CALL.REL.NOINC `($__internal_45_$__cuda_sm70_shflsync_bfly_p) ;  /* 0x0000147000007944 */ /* 0x000fea0003c00000 */
[----:B------:R-:W-:-:S05]  /*15860*/  BRA `(.L_x_2897) ;  /* 0xffff305000007947 */ /* 0x000fca000383ffff */
.L_x_2808:
[----:B------:R-:W-:Y:S01]  /*15870*/  MOV R2, RZ ;  /* 0x000000ff00027202 */ /* 0x000fe20000000f00 */
[----:B------:R-:W-:Y:S01]  /*15880*/  IMAD.MOV.U32 R195, RZ, RZ, R4 ;  /* 0x000000ffffc37224 */ /* 0x000fe200078e0004 */
[----:B------:R-:W-:Y:S01]  /*15890*/  MOV R3, 0x158c0 ;  /* 0x000158c000037802 */ /* 0x000fe20000000f00 */
[----:B------:R-:W-:Y:S02]  /*158a0*/  IMAD.MOV.U32 R220, RZ, RZ, 0x181f ;  /* 0x0000181fffdc7424 */ /* 0x000fe400078e00ff */
[----:B-1234-:R-:W-:Y:S05]  /*158b0*/  CALL.REL.NOINC `($__internal_46_$__cuda_sm70_shflsync_idx_p) ;  /* 0x0000147000007944 */ /* 0x01efea0003c00000 */
[----:B------:R-:W-:Y:S01]  /*158c0*/  MOV R2, R220 ;  /* 0x000000dc00027202 */ /* 0x000fe20000000f00 */
[----:B------:R-:W-:-:S05]  /*158d0*/  BRA `(.L_x_2898) ;  /* 0xffff4fc000007947 */ /* 0x000fca000383ffff */
.L_x_2811:
[----:B------:R-:W-:Y:S01]  /*158e0*/  MOV R2, RZ ;  /* 0x000000ff00027202 */ /* 0x000fe20000000f00 */
[----:B------:R-:W-:Y:S01]  /*158f0*/  IMAD.MOV.U32 R195, RZ, RZ, R133 ;  /* 0x000000ffffc37224 */ /* 0x000fe200078e0085 */
[----:B------:R-:W-:Y:S01]  /*15900*/  MOV R3, 0x15930 ;  /* 0x0001593000037802 */ /* 0x000fe20000000f00 */
[----:B------:R-:W-:Y:S02]  /*15910*/  IMAD.MOV.U32 R220, RZ, RZ, 0x181f ;  /* 0x0000181fffdc7424 */ /* 0x000fe400078e00ff */
[----:B------:R-:W-:Y:S05]  /*15920*/  CALL.REL.NOINC `($__internal_46_$__cuda_sm70_shflsync_idx_p) ;  /* 0x0000140000007944 */ /* 0x000fea0003c00000 */
[----:B------:R-:W-:Y:S01]  /*15930*/  MOV R132, R220 ;  /* 0x000000dc00847202 */ /* 0x000fe20000000f00 */
[----:B------:R-:W-:-:S05]  /*15940*/  BRA `(.L_x_2899) ;  /* 0xffff619000007947 */ /* 0x000fca000383ffff */
.L_x_2812:
[----:B------:R-:W-:Y:S01]  /*15950*/  MOV R2, RZ ;  /* 0x000000ff00027202 */ /* 0x000fe20000000f00 */
[----:B------:R-:W-:Y:S01]  /*15960*/  IMAD.MOV.U32 R195, RZ, RZ, R170 ;  /* 0x000000ffffc37224 */ /* 0x000fe200078e00aa */
[----:B------:R-:W-:Y:S01]  /*15970*/  MOV R3, 0x159a0 ;  /* 0x000159a000037802 */ /* 0x000fe20000000f00 */
[----:B------:R-:W-:Y:S02]  /*15980*/  IMAD.MOV.U32 R220, RZ, RZ, 0x181f ;  /* 0x0000181fffdc7424 */ /* 0x000fe400078e00ff */
[----:B-12---:R-:W-:Y:S05]  /*15990*/  CALL.REL.NOINC `($__internal_46_$__cuda_sm70_shflsync_idx_p) ;  /* 0x0000139000007944 */ /* 0x006fea0003c00000 */
[----:B------:R-:W-:Y:S01]  /*159a0*/  IADD3 R2, -R214, 0x10, RZ ;  /* 0x00000010d6027810 */ /* 0x000fe20007ffe1ff */
        /* <DEDUP_REMOVED lines=10> */
[----:B-1----:R-:W-:Y:S05]  /*15a50*/  IADD3 R2, P0, R220, R176, RZ ;  /* 0x000000b0dc027210 */ /* 0x002fea0007f1e0ff */
[----:B------:R-:W-:Y:S01]  /*15a60*/  IMAD.X R3, R132, 0x1, R172, P0 ;  /* 0x0000000184037824 */ /* 0x000fe200000e06ac */
[----:B------:R-:W-:Y:S04]  /*15a70*/  IADD3 R168, P0, R220, R177, RZ ;  /* 0x000000b1dca87210 */ /* 0x000fe80007f1e0ff */
[----:B------:R1:W-:Y:S01]  /*15a80*/  LDGSTS.E.BYPASS.LTC128B.128 [R215+0xa100], [R2.64], !P5 ;  /* 0x0a10000002d77fae */ /* 0x0003e2000e901d46 */
[----:B------:R-:W-:Y:S05]  /*15a90*/  IMAD.X R169, R132, 0x1, R173, P0 ;  /* 0x0000000184a97824 */ /* 0x000fea00000e06ad */
[----:B------:R2:W-:Y:S01]  /*15aa0*/  LDGSTS.E.BYPASS.LTC128B.128 [R215+0xc100], [R168.64], !P4 ;  /* 0x0c100000a8d77fae */ /* 0x0005e2000e101d46 */
[----:B-1----:R-:W-:Y:S01]  /*15ab0*/  IADD3 R2, P0, R220, R178, RZ ;  /* 0x000000b2dc027210 */ /* 0x002fe20007f1e0ff */
[----:B------:R-:W-:Y:S04]  /*15ac0*/  IMAD.MOV.U32 R220, RZ, RZ, 0x181f ;  /* 0x0000181fffdc7424 */ /* 0x000fe800078e00ff */
[----:B------:R-:W-:Y:S05]  /*15ad0*/  IMAD.X R3, R132, 0x1, R174, P0 ;  /* 0x0000000184037824 */ /* 0x000fea00000e06ae */
        /* <DEDUP_REMOVED lines=12> */
.L_x_2813:
[----:B------:R-:W-:Y:S02]  /*15ba0*/  MOV R0, 0x2 ;  /* 0x0000000200007802 */ /* 0x000fe40000000f00 */
        /* <DEDUP_REMOVED lines=16> */
.L_x_2815:
[----:B------:R-:W-:Y:S01]  /*15cb0*/  IMAD.MOV.U32 R132, RZ, RZ, R222 ;  /* 0x000000ffff847224 */ /* 0x000fe200078e00de */
[----:B------:R-:W-:-:S02]  /*15cc0*/  MOV R0, 0x2 ;  /* 0x0000000200007802 */ /* 0x000fc40000000f00 */
[----:B------:R-:W-:Y:S02]  /*15cd0*/  MOV R2, 0x15cf0 ;  /* 0x00015cf000027802 */ /* 0x000fe40000000f00 */
[----:B------:R-:W-:Y:S05]  /*15ce0*/  CALL.REL.NOINC `($__internal_45_$__cuda_sm70_shflsync_bfly_p) ;  /* 0x00000fe000007944 */ /* 0x000fea0003c00000 */
[----:B------:R-:W-:Y:S05]  /*15cf0*/  BRA `(.L_x_2902) ;  /* 0xffff7f6000007947 */ /* 0x000fea000383ffff */
.L_x_2816:
[----:B------:R-:W-:Y:S01]  /*15d00*/  IMAD.MOV.U32 R132, RZ, RZ, R4 ;  /* 0x000000ffff847224 */ /* 0x000fe200078e0004 */
[----:B------:R-:W-:Y:S02]  /*15d10*/  MOV R0, 0x1 ;  /* 0x0000000100007802 */ /* 0x000fe40000000f00 */
[----:B------:R-:W-:Y:S02]  /*15d20*/  MOV R2, 0x15d40 ;  /* 0x00015d4000027802 */ /* 0x000fe40000000f00 */
[----:B-1----:R-:W-:Y:S05]  /*15d30*/  CALL.REL.NOINC `($__internal_45_$__cuda_sm70_shflsync_bfly_p) ;  /* 0x00000f9000007944 */ /* 0x002fea0003c00000 */
[----:B------:R-:W-:Y:S01]  /*15d40*/  FADD.FTZ R4, R4, R0 ;  /* 0x0000000004047221 */ /* 0x000fe20000010000 */
[----:B------:R-:W-:Y:S02]  /*15d50*/  MOV R132, R221 ;  /* 0x000000dd00847202 */ /* 0x000fe40000000f00 */
[----:B------:R-:W-:Y:S02]  /*15d60*/  MOV R0, 0x2 ;  /* 0x0000000200007802 */ /* 0x000fe40000000f00 */
[----:B------:R-:W-:Y:S02]  /*15d70*/  MOV R2, 0x15d90 ;  /* 0x00015d9000027802 */ /* 0x000fe40000000f00 */
[----:B------:R-:W-:Y:S05]  /*15d80*/  CALL.REL.NOINC `($__internal_45_$__cuda_sm70_shflsync_bfly_p) ;  /* 0x00000f4000007944 */ /* 0x000fea0003c00000 */
[----:B------:R-:W-:Y:S01]  /*15d90*/  FADD.FTZ R5, R221, R0 ;  /* 0x00000000dd057221 */ /* 0x000fe20000010000 */
[----:B------:R-:W-:Y:S02]  /*15da0*/  MOV R0, 0x1 ;  /* 0x0000000100007802 */ /* 0x000fe40000000f00 */
[----:B------:R-:W-:-:S02]  /*15db0*/  MOV R2, 0x15de0 ;  /* 0x00015de000027802 */ /* 0x000fc40000000f00 */
[----:B------:R-:W-:Y:S02]  /*15dc0*/  MOV R132, R5 ;  /* 0x0000000500847202 */ /* 0x000fe40000000f00 */
[----:B------:R-:W-:Y:S05]  /*15dd0*/  CALL.REL.NOINC `($__internal_45_$__cuda_sm70_shflsync_bfly_p) ;  /* 0x00000ef000007944 */ /* 0x000fea0003c00000 */
[----:B------:R-:W-:Y:S01]  /*15de0*/  MOV R3, R0 ;  /* 0x0000000000037202 */ /* 0x000fe20000000f00 */
[----:B------:R-:W-:Y:S05]  /*15df0*/  BRA `(.L_x_2903) ;  /* 0xffff7ed000007947 */ /* 0x000fea000383ffff */
.L_x_2823:
[----:B--234-:R-:W-:Y:S01]  /*15e00*/  IMAD.MOV.U32 R195, RZ, RZ, R5 ;  /* 0x000000ffffc37224 */ /* 0x01cfe200078e0005 */
[----:B------:R-:W-:Y:S01]  /*15e10*/  MOV R2, RZ ;  /* 0x000000ff00027202 */ /* 0x000fe20000000f00 */
[----:B------:R-:W-:Y:S01]  /*15e20*/  IMAD.MOV.U32 R220, RZ, RZ, 0x181f ;  /* 0x0000181fffdc7424 */ /* 0x000fe200078e00ff */
[----:B------:R-:W-:Y:S02]  /*15e30*/  MOV R3, 0x15e50 ;  /* 0x00015e5000037802 */ /* 0x000fe40000000f00 */
[----:B-1----:R-:W-:Y:S05]  /*15e40*/  CALL.REL.NOINC `($__internal_46_$__cuda_sm70_shflsync_idx_p) ;  /* 0x00000ee000007944 */ /* 0x002fea0003c00000 */
[----:B------:R-:W-:Y:S01]  /*15e50*/  MOV R4, R220 ;  /* 0x000000dc00047202 */ /* 0x000fe20000000f00 */
[----:B------:R-:W-:Y:S05]  /*15e60*/  BRA `(.L_x_2904) ;  /* 0xffff9a6000007947 */ /* 0x000fea000383ffff */
.L_x_2824:
[----:B------:R-:W-:Y:S01]  /*15e70*/  IMAD.MOV.U32 R195, RZ, RZ, R14 ;  /* 0x000000ffffc37224 */ /* 0x000fe200078e000e */
[----:B------:R-:W-:Y:S01]  /*15e80*/  MOV R2, RZ ;  /* 0x000000ff00027202 */ /* 0x000fe20000000f00 */
[----:B------:R-:W-:Y:S01]  /*15e90*/  IMAD.MOV.U32 R220, RZ, RZ, 0x181f ;  /* 0x0000181fffdc7424 */ /* 0x000fe200078e00ff */
[----:B------:R-:W-:Y:S02]  /*15ea0*/  MOV R3, 0x15ec0 ;  /* 0x00015ec000037802 */ /* 0x000fe40000000f00 */
[----:B-123--:R-:W-:Y:S05]  /*15eb0*/  CALL.REL.NOINC `($__internal_46_$__cuda_sm70_shflsync_idx_p) ;  /* 0x00000e7000007944 */ /* 0x00efea0003c00000 */
[----:B------:R-:W-:Y:S01]  /*15ec0*/  MOV R0, R220 ;  /* 0x000000dc00007202 */ /* 0x000fe20000000f00 */
[----:B------:R-:W-:Y:S05]  /*15ed0*/  BRA `(.L_x_2905) ;  /* 0xffff9a1000007947 */ /* 0x000fea000383ffff */
.L_x_2827:
[----:B------:R-:W-:Y:S01]  /*15ee0*/  IMAD.MOV.U32 R195, RZ, RZ, R5 ;  /* 0x000000ffffc37224 */ /* 0x000fe200078e0005 */
[----:B--2---:R-:W-:Y:S01]  /*15ef0*/  MOV R2, 0x1 ;  /* 0x0000000100027802 */ /* 0x004fe20000000f00 */
[----:B------:R-:W-:Y:S01]  /*15f00*/  IMAD.MOV.U32 R220, RZ, RZ, 0x181f ;  /* 0x0000181fffdc7424 */ /* 0x000fe200078e00ff */
[----:B------:R-:W-:-:S02]  /*15f10*/  MOV R3, 0x15f30 ;  /* 0x00015f3000037802 */ /* 0x000fc40000000f00 */
[----:B-1-34-:R-:W-:Y:S05]  /*15f20*/  CALL.REL.NOINC `($__internal_46_$__cuda_sm70_shflsync_idx_p) ;  /* 0x00000e0000007944 */ /* 0x01afea0003c00000 */
        /* <DEDUP_REMOVED lines=8> */
.L_x_2830:
[----:B------:R-:W-:Y:S01]  /*15fb0*/  IMAD.MOV.U32 R195, RZ, RZ, R5 ;  /* 0x000000ffffc37224 */ /* 0x000fe200078e0005 */
[----:B-1----:R-:W-:Y:S01]  /*15fc0*/  MOV R2, 0x2 ;  /* 0x0000000200027802 */ /* 0x002fe20000000f00 */
[----:B------:R-:W-:Y:S01]  /*15fd0*/  IMAD.MOV.U32 R220, RZ, RZ, 0x181f ;  /* 0x0000181fffdc7424 */ /* 0x000fe200078e00ff */
[----:B------:R-:W-:Y:S02]  /*15fe0*/  MOV R3, 0x16000 ;  /* 0x0001600000037802 */ /* 0x000fe40000000f00 */
[----:B--234-:R-:W-:Y:S05]  /*15ff0*/  CALL.REL.NOINC `($__internal_46_$__cuda_sm70_shflsync_idx_p) ;  /* 0x00000d3000007944 */ /* 0x01cfea0003c00000 */
[----:B------:R-:W-:Y:S01]  /*16000*/  MOV R4, R220 ;  /* 0x000000dc00047202 */ /* 0x000fe20000000f00 */
[----:B------:R-:W-:Y:S05]  /*16010*/  BRA `(.L_x_2907) ;  /* 0xffff9c4000007947 */ /* 0x000fea000383ffff */
.L_x_2831:
[----:B------:R-:W-:Y:S01]  /*16020*/  IMAD.MOV.U32 R195, RZ, RZ, R14 ;  /* 0x000000ffffc37224 */ /* 0x000fe200078e000e */
[----:B-1----:R-:W-:Y:S01]  /*16030*/  MOV R2, 0x2 ;  /* 0x0000000200027802 */ /* 0x002fe20000000f00 */
[----:B------:R-:W-:Y:S01]  /*16040*/  IMAD.MOV.U32 R220, RZ, RZ, 0x181f ;  /* 0x0000181fffdc7424 */ /* 0x000fe200078e00ff */
[----:B------:R-:W-:Y:S02]  /*16050*/  MOV R3, 0x16070 ;  /* 0x0001607000037802 */ /* 0x000fe40000000f00 */
[----:B--234-:R-:W-:Y:S05]  /*16060*/  CALL.REL.NOINC `($__internal_46_$__cuda_sm70_shflsync_idx_p) ;  /* 0x00000cc000007944 */ /* 0x01cfea0003c00000 */
[----:B------:R-:W-:Y:S01]  /*16070*/  MOV R0, R220 ;  /* 0x000000dc00007202 */ /* 0x000fe20000000f00 */
[----:B------:R-:W-:Y:S05]  /*16080*/  BRA `(.L_x_2908) ;  /* 0xffff9bf000007947 */ /* 0x000fea000383ffff */
.L_x_2834:
[----:B------:R-:W-:Y:S01]  /*16090*/  IMAD.MOV.U32 R195, RZ, RZ, R5 ;  /* 0x000000ffffc37224 */ /* 0x000fe200078e0005 */
[----:B-1----:R-:W-:Y:S01]  /*160a0*/  MOV R2, 0x3 ;  /* 0x0000000300027802 */ /* 0x002fe20000000f00 */
[----:B------:R-:W-:Y:S01]  /*160b0*/  IMAD.MOV.U32 R220, RZ, RZ, 0x181f ;  /* 0x0000181fffdc7424 */ /* 0x000fe200078e00ff */
[----:B------:R-:W-:-:S02]  /*160c0*/  MOV R3, 0x160e0 ;  /* 0x000160e000037802 */ /* 0x000fc40000000f00 */
[----:B--234-:R-:W-:Y:S05]  /*160d0*/  CALL.REL.NOINC `($__internal_46_$__cuda_sm70_shflsync_idx_p) ;  /* 0x00000c5000007944 */ /* 0x01cfea0003c00000 */
        /* <DEDUP_REMOVED lines=8> */
.L_x_2836:
[----:B------:R-:W-:Y:S01]  /*16160*/  IMAD.MOV.U32 R195, RZ, RZ, R5 ;  /* 0x000000ffffc37224 */ /* 0x000fe200078e0005 */
[----:B------:R-:W-:Y:S01]  /*16170*/  MOV R2, RZ ;  /* 0x000000ff00027202 */ /* 0x000fe20000000f00 */
[----:B------:R-:W-:Y:S01]  /*16180*/  IMAD.MOV.U32 R220, RZ, RZ, 0x1c1f ;  /* 0x00001c1fffdc7424 */ /* 0x000fe200078e00ff */
[----:B------:R-:W-:Y:S02]  /*16190*/  MOV R3, 0x161b0 ;  /* 0x000161b000037802 */ /* 0x000fe40000000f00 */
[----:B------:R-:W-:Y:S05]  /*161a0*/  CALL.REL.NOINC `($__internal_46_$__cuda_sm70_shflsync_idx_p) ;  /* 0x00000b8000007944 */ /* 0x000fea0003c00000 */
[----:B------:R-:W-:Y:S01]  /*161b0*/  MOV R4, R220 ;  /* 0x000000dc00047202 */ /* 0x000fe20000000f00 */
[----:B------:R-:W-:Y:S05]  /*161c0*/  BRA `(.L_x_2910) ;  /* 0xffffa01000007947 */ /* 0x000fea000383ffff */
.L_x_2837:
[----:B------:R-:W-:Y:S01]  /*161d0*/  IMAD.MOV.U32 R195, RZ, RZ, R12 ;  /* 0x000000ffffc37224 */ /* 0x000fe200078e000c */
[----:B------:R-:W-:Y:S01]  /*161e0*/  MOV R2, RZ ;  /* 0x000000ff00027202 */ /* 0x000fe20000000f00 */
[----:B------:R-:W-:Y:S01]  /*161f0*/  IMAD.MOV.U32 R220, RZ, RZ, 0x1c1f ;  /* 0x00001c1fffdc7424 */ /* 0x000fe200078e00ff */
[----:B------:R-:W-:Y:S02]  /*16200*/  MOV R3, 0x16220 ;  /* 0x0001622000037802 */ /* 0x000fe40000000f00 */
[----:B-12---:R-:W-:Y:S05]  /*16210*/  CALL.REL.NOINC `($__internal_46_$__cuda_sm70_shflsync_idx_p) ;  /* 0x00000b1000007944 */ /* 0x006fea0003c00000 */
[----:B------:R-:W-:Y:S01]  /*16220*/  MOV R0, R220 ;  /* 0x000000dc00007202 */ /* 0x000fe20000000f00 */
[----:B------:R-:W-:Y:S05]  /*16230*/  BRA `(.L_x_2911) ;  /* 0xffff9fc000007947 */ /* 0x000fea000383ffff */
.L_x_2840:
        /* <DEDUP_REMOVED lines=13> */
.L_x_2844:
[----:B------:R-:W-:Y:S01]  /*16310*/  IMAD.MOV.U32 R195, RZ, RZ, R5 ;  /* 0x000000ffffc37224 */ /* 0x000fe200078e0005 */
[----:B------:R-:W-:Y:S01]  /*16320*/  MOV R2, RZ ;  /* 0x000000ff00027202 */ /* 0x000fe20000000f00 */
[----:B------:R-:W-:Y:S01]  /*16330*/  IMAD.MOV.U32 R220, RZ, RZ, 0x181f ;  /* 0x0000181fffdc7424 */ /* 0x000fe200078e00ff */
[----:B------:R-:W-:Y:S02]  /*16340*/  MOV R3, 0x16360 ;  /* 0x0001636000037802 */ /* 0x000fe40000000f00 */
[----:B------:R-:W-:Y:S05]  /*16350*/  CALL.REL.NOINC `($__internal_46_$__cuda_sm70_shflsync_idx_p) ;  /* 0x000009d000007944 */ /* 0x000fea0003c00000 */
[----:B------:R-:W-:Y:S01]  /*16360*/  MOV R4, R220 ;  /* 0x000000dc00047202 */ /* 0x000fe20000000f00 */
[----:B------:R-:W-:Y:S05]  /*16370*/  BRA `(.L_x_2913) ;  /* 0xffffc1d000007947 */ /* 0x000fea000383ffff */
.L_x_2845:
[----:B------:R-:W-:Y:S01]  /*16380*/  IMAD.MOV.U32 R195, RZ, RZ, R14 ;  /* 0x000000ffffc37224 */ /* 0x000fe200078e000e */
[----:B------:R-:W-:Y:S01]  /*16390*/  MOV R2, RZ ;  /* 0x000000ff00027202 */ /* 0x000fe20000000f00 */
[----:B------:R-:W-:Y:S01]  /*163a0*/  IMAD.MOV.U32 R220, RZ, RZ, 0x181f ;  /* 0x0000181fffdc7424 */ /* 0x000fe200078e00ff */
[----:B------:R-:W-:Y:S02]  /*163b0*/  MOV R3, 0x163d0 ;  /* 0x000163d000037802 */ /* 0x000fe40000000f00 */
[----:B-12---:R-:W-:Y:S05]  /*163c0*/  CALL.REL.NOINC `($__internal_46_$__cuda_sm70_shflsync_idx_p) ;  /* 0x0000096000007944 */ /* 0x006fea0003c00000 */
[----:B------:R-:W-:Y:S01]  /*163d0*/  MOV R0, R220 ;  /* 0x000000dc00007202 */ /* 0x000fe20000000f00 */
[----:B------:R-:W-:Y:S05]  /*163e0*/  BRA `(.L_x_2914) ;  /* 0xffffc18000007947 */ /* 0x000fea000383ffff */
.L_x_2848:
        /* <DEDUP_REMOVED lines=13> */
.L_x_2851:
[----:B------:R-:W-:Y:S01]  /*164c0*/  IMAD.MOV.U32 R195, RZ, RZ, R5 ;  /* 0x000000ffffc37224 */ /* 0x000fe200078e0005 */
[----:B-1----:R-:W-:Y:S01]  /*164d0*/  MOV R2, 0x2 ;  /* 0x0000000200027802 */ /* 0x002fe20000000f00 */
[----:B------:R-:W-:Y:S01]  /*164e0*/  IMAD.MOV.U32 R220, RZ, RZ, 0x181f ;  /* 0x0000181fffdc7424 */ /* 0x000fe200078e00ff */
[----:B------:R-:W-:Y:S02]  /*164f0*/  MOV R3, 0x16510 ;  /* 0x0001651000037802 */ /* 0x000fe40000000f00 */
[----:B--234-:R-:W-:Y:S05]  /*16500*/  CALL.REL.NOINC `($__internal_46_$__cuda_sm70_shflsync_idx_p) ;  /* 0x0000082000007944 */ /* 0x01cfea0003c00000 */
[----:B------:R-:W-:Y:S01]  /*16510*/  MOV R4, R220 ;  /* 0x000000dc00047202 */ /* 0x000fe20000000f00 */
[----:B------:R-:W-:Y:S05]  /*16520*/  BRA `(.L_x_2916) ;  /* 0xffffc3c000007947 */ /* 0x000fea000383ffff */
.L_x_2852:
[----:B------:R-:W-:Y:S01]  /*16530*/  IMAD.MOV.U32 R195, RZ, RZ, R14 ;  /* 0x000000ffffc37224 */ /* 0x000fe200078e000e */
[----:B------:R-:W-:Y:S01]  /*16540*/  MOV R2, 0x2 ;  /* 0x0000000200027802 */ /* 0x000fe20000000f00 */
[----:B------:R-:W-:Y:S01]  /*16550*/  IMAD.MOV.U32 R220, RZ, RZ, 0x181f ;  /* 0x0000181fffdc7424 */ /* 0x000fe200078e00ff */
[----:B------:R-:W-:Y:S02]  /*16560*/  MOV R3, 0x16580 ;  /* 0x0001658000037802 */ /* 0x000fe40000000f00 */
[----:B-1234-:R-:W-:Y:S05]  /*16570*/  CALL.REL.NOINC `($__internal_46_$__cuda_sm70_shflsync_idx_p) ;  /* 0x000007b000007944 */ /* 0x01efea0003c00000 */
[----:B------:R-:W-:Y:S01]  /*16580*/  MOV R0, R220 ;  /* 0x000000dc00007202 */ /* 0x000fe20000000f00 */
[----:B------:R-:W-:Y:S05]  /*16590*/  BRA `(.L_x_2917) ;  /* 0xffffc37000007947 */ /* 0x000fea000383ffff */
.L_x_2855:
        /* <DEDUP_REMOVED lines=13> */
.L_x_2857:
[----:B------:R-:W-:Y:S01]  /*16670*/  IMAD.MOV.U32 R195, RZ, RZ, R106 ;  /* 0x000000ffffc37224 */ /* 0x000fe200078e006a */
[----:B------:R-:W-:Y:S01]  /*16680*/  MOV R2, RZ ;  /* 0x000000ff00027202 */ /* 0x000fe20000000f00 */
[----:B------:R-:W-:Y:S01]  /*16690*/  IMAD.MOV.U32 R220, RZ, RZ, 0x1f ;  /* 0x0000001fffdc7424 */ /* 0x000fe200078e00ff */
[----:B------:R-:W-:Y:S02]  /*166a0*/  MOV R3, 0x166c0 ;  /* 0x000166c000037802 */ /* 0x000fe40000000f00 */
[----:B-1----:R-:W-:Y:S05]  /*166b0*/  CALL.REL.NOINC `($__internal_46_$__cuda_sm70_shflsync_idx_p) ;  /* 0x0000067000007944 */ /* 0x002fea0003c00000 */
[----:B------:R-:W-:Y:S01]  /*166c0*/  MOV R9, R220 ;  /* 0x000000dc00097202 */ /* 0x000fe20000000f00 */
[----:B------:R-:W-:Y:S05]  /*166d0*/  BRA `(.L_x_2919) ;  /* 0xffffc64000007947 */ /* 0x000fea000383ffff */
.L_x_2858:
[----:B------:R-:W-:Y:S01]  /*166e0*/  IMAD.MOV.U32 R195, RZ, RZ, R106 ;  /* 0x000000ffffc37224 */ /* 0x000fe200078e006a */
[----:B------:R-:W-:Y:S01]  /*166f0*/  MOV R2, 0x1 ;  /* 0x0000000100027802 */ /* 0x000fe20000000f00 */
[----:B------:R-:W-:Y:S01]  /*16700*/  IMAD.MOV.U32 R220, RZ, RZ, 0x1f ;  /* 0x0000001fffdc7424 */ /* 0x000fe200078e00ff */
[----:B------:R-:W-:Y:S02]  /*16710*/  MOV R3, 0x16730 ;  /* 0x0001673000037802 */ /* 0x000fe40000000f00 */
[----:B-123--:R-:W-:Y:S05]  /*16720*/  CALL.REL.NOINC `($__internal_46_$__cuda_sm70_shflsync_idx_p) ;  /* 0x0000060000007944 */ /* 0x00efea0003c00000 */
[----:B------:R-:W-:Y:S01]  /*16730*/  MOV R8, R220 ;  /* 0x000000dc00087202 */ /* 0x000fe20000000f00 */
[----:B------:R-:W-:Y:S05]  /*16740*/  BRA `(.L_x_2920) ;  /* 0xffffc5f000007947 */ /* 0x000fea000383ffff */
.L_x_2859:
[----:B------:R-:W-:Y:S02]  /*16750*/  MOV R3, 0x1 ;  /* 0x0000000100037802 */ /* 0x000fe40000000f00 */
[----:B------:R-:W-:-:S02]  /*16760*/  MOV R2, 0x16780 ;  /* 0x0001678000027802 */ /* 0x000fc40000000f00 */
[----:B--234-:R-:W-:Y:S05]  /*16770*/  CALL.REL.NOINC `($__internal_47_$__cuda_sm70_shflsync_up_p) ;  /* 0x0000061000007944 */ /* 0x01cfea0003c00000 */
[----:B------:R-:W-:Y:S05]  /*16780*/  BRA `(.L_x_2921) ;  /* 0xffffc6d000007947 */ /* 0x000fea000383ffff */
.L_x_2860:
[----:B------:R-:W-:Y:S02]  /*16790*/  MOV R3, 0x2 ;  /* 0x0000000200037802 */ /* 0x000fe40000000f00 */
[----:B------:R-:W-:-:S02]  /*167a0*/  MOV R2, 0x167c0 ;  /* 0x000167c000027802 */ /* 0x000fc40000000f00 */
[----:B--23--:R-:W-:Y:S05]  /*167b0*/  CALL.REL.NOINC `($__internal_47_$__cuda_sm70_shflsync_up_p) ;  /* 0x000005d000007944 */ /* 0x00cfea0003c00000 */
        /* <DEDUP_REMOVED lines=24> */
.L_x_2864:
[----:B------:R-:W-:Y:S02]  /*16940*/  MOV R3, 0x1 ;  /* 0x0000000100037802 */ /* 0x000fe40000000f00 */
[----:B------:R-:W-:Y:S02]  /*16950*/  MOV R2, 0x16970 ;  /* 0x0001697000027802 */ /* 0x000fe40000000f00 */
[----:B------:R-:W-:Y:S05]  /*16960*/  CALL.REL.NOINC `($__internal_47_$__cuda_sm70_shflsync_up_p) ;  /* 0x0000042000007944 */ /* 0x000fea0003c00000 */
[----:B------:R-:W-:Y:S01]  /*16970*/  MOV R2, R4 ;  /* 0x0000000400027202 */ /* 0x000fe20000000f00 */
[----:B------:R-:W-:Y:S05]  /*16980*/  BRA `(.L_x_2923) ;  /* 0xffffc72000007947 */ /* 0x000fea000383ffff */
.L_x_2865:
[----:B------:R-:W-:Y:S02]  /*16990*/  MOV R3, 0x2 ;  /* 0x0000000200037802 */ /* 0x000fe40000000f00 */
[----:B------:R-:W-:Y:S02]  /*169a0*/  MOV R2, 0x169c0 ;  /* 0x000169c000027802 */ /* 0x000fe40000000f00 */
        /* <DEDUP_REMOVED lines=25> */
.L_x_2867:
[----:B------:R-:W-:Y:S02]  /*16b40*/  SEL R0, RZ, 0x1, P0 ;  /* 0x00000001ff007807 */ /* 0x000fe40000000000 */
[----:B------:R-:W-:Y:S02]  /*16b50*/  MOV R2, 0x16b70 ;  /* 0x00016b7000027802 */ /* 0x000fe40000000f00 */
[----:B-1----:R-:W-:Y:S05]  /*16b60*/  CALL.REL.NOINC `($__internal_48_$__cuda_sm70_votesync_ballot) ;  /* 0x0000028000007944 */ /* 0x002fea0003c00000 */
[----:B------:R-:W-:Y:S01]  /*16b70*/  MOV R5, R0 ;  /* 0x0000000000057202 */ /* 0x000fe20000000f00 */
[----:B------:R-:W-:Y:S05]  /*16b80*/  BRA `(.L_x_2925) ;  /* 0xffffc6b000007947 */ /* 0x000fea000383ffff */
.L_x_2868:
[----:B------:R-:W-:Y:S01]  /*16b90*/  IMAD.MOV.U32 R195, RZ, RZ, R6 ;  /* 0x000000ffffc37224 */ /* 0x000fe200078e0006 */
[----:B------:R-:W-:Y:S01]  /*16ba0*/  MOV R2, R0 ;  /* 0x0000000000027202 */ /* 0x000fe20000000f00 */
[----:B------:R-:W-:Y:S01]  /*16bb0*/  IMAD.MOV.U32 R220, RZ, RZ, 0x1f ;  /* 0x0000001fffdc7424 */ /* 0x000fe200078e00ff */
[----:B------:R-:W-:Y:S02]  /*16bc0*/  MOV R3, 0x16be0 ;  /* 0x00016be000037802 */ /* 0x000fe40000000f00 */
[----:B-1----:R-:W-:Y:S05]  /*16bd0*/  CALL.REL.NOINC `($__internal_46_$__cuda_sm70_shflsync_idx_p) ;  /* 0x0000015000007944 */ /* 0x002fea0003c00000 */
[----:B------:R-:W-:Y:S01]  /*16be0*/  IMAD.MOV.U32 R10, RZ, RZ, R220 ;  /* 0x000000ffff0a7224 */ /* 0x000fe200078e00dc */
[----:B------:R-:W-:Y:S01]  /*16bf0*/  MOV R2, R0 ;  /* 0x0000000000027202 */ /* 0x000fe20000000f00 */
[----:B------:R-:W-:Y:S01]  /*16c00*/  IMAD.MOV.U32 R195, RZ, RZ, R7 ;  /* 0x000000ffffc37224 */ /* 0x000fe200078e0007 */
[----:B------:R-:W-:-:S02]  /*16c10*/  MOV R220, 0x1f ;  /* 0x0000001f00dc7802 */ /* 0x000fc40000000f00 */
[----:B------:R-:W-:Y:S02]  /*16c20*/  MOV R3, 0x16c40 ;  /* 0x00016c4000037802 */ /* 0x000fe40000000f00 */
[----:B------:R-:W-:Y:S05]  /*16c30*/  CALL.REL.NOINC `($__internal_46_$__cuda_sm70_shflsync_idx_p) ;  /* 0x000000f000007944 */ /* 0x000fea0003c00000 */
[----:B------:R-:W-:Y:S01]  /*16c40*/  MOV R7, R220 ;  /* 0x000000dc00077202 */ /* 0x000fe20000000f00 */
[----:B------:R-:W-:Y:S05]  /*16c50*/  BRA `(.L_x_2926) ;  /* 0xffffc63000007947 */ /* 0x000fea000383ffff */
.L_x_2871:
[----:B------:R-:W-:Y:S01]  /*16c60*/  IMAD.MOV.U32 R195, RZ, RZ, R4 ;  /* 0x000000ffffc37224 */ /* 0x000fe200078e0004 */
[----:B------:R-:W-:Y:S01]  /*16c70*/  MOV R2, R0 ;  /* 0x0000000000027202 */ /* 0x000fe20000000f00 */
[----:B------:R-:W-:Y:S01]  /*16c80*/  IMAD.MOV.U32 R220, RZ, RZ, 0x1f ;  /* 0x0000001fffdc7424 */ /* 0x000fe200078e00ff */
[----:B------:R-:W-:Y:S02]  /*16c90*/  MOV R3, 0x16cb0 ;  /* 0x00016cb000037802 */ /* 0x000fe40000000f00 */
[----:B-1-34-:R-:W-:Y:S05]  /*16ca0*/  CALL.REL.NOINC `($__internal_46_$__cuda_sm70_shflsync_idx_p) ;  /* 0x0000008000007944 */ /* 0x01afea0003c00000 */
[----:B------:R-:W-:Y:S01]  /*16cb0*/  MOV R11, R220 ;  /* 0x000000dc000b7202 */ /* 0x000fe20000000f00 */
[----:B------:R-:W-:Y:S05]  /*16cc0*/  BRA `(.L_x_2870) ;  /* 0xffffc62000007947 */ /* 0x000fea000383ffff */
        .weak           $__internal_45_$__cuda_sm70_shflsync_bfly_p
        .type           $__internal_45_$__cuda_sm70_shflsync_bfly_p,@function
        .size           $__internal_45_$__cuda_sm70_shflsync_bfly_p,($__internal_46_$__cuda_sm70_shflsync_idx_p - $__internal_45_$__cuda_sm70_shflsync_bfly_p)
$__internal_45_$__cuda_sm70_shflsync_bfly_p:
[----:B------:R-:W-:Y:S02]  /*16cd0*/  MOV R180, 0xffffffff ;  /* 0xffffffff00b47802 */ /* 0x000fe40000000f00 */
[----:B------:R-:W-:Y:S02]  /*16ce0*/  MOV R3, 0x1f ;  /* 0x0000001f00037802 */ /* 0x000fe40000000f00 */
[----:B------:R-:W-:Y:S04]  /*16cf0*/  WARPSYNC R180 ;  /* 0x000000b400007348 */ /* 0x000fe80003800000 */
[----:B------:R1:W2:Y:S02]  /*16d00*/  SHFL.BFLY PT, R0, R132, R0, R3 ;  /* 0x0c00000084007389 */ /* 0x0002a400000e0003 */
[----:B-1----:R-:W-:-:S04]  /*16d10*/  MOV R3, 0x0 ;  /* 0x0000000000037802 */ /* 0x002fc80000000f00 */
[----:B--2---:R-:W-:Y:S05]  /*16d20*/  RET.REL.NODEC R2 `(_ZN7cutlass13device_kernelIN5flash19enable_sm80_to_sm89INS1_16FlashAttnFwdSm80INS1_25CollectiveMainloopFwdSm80ILi8ELi1ELb0EN4cute5tupleIJNS5_1CILi128EEENS7_ILi64EEENS7_ILi256EEEEEELi256ENS_6half_tEfNS_4arch4Sm80ELb1ELb0ELb0ELb1ELb1ELb0ELb1ELb1EEENS1_21CollectiveEpilogueFwdINS6_IJS8_SA_S9_EEENS6_IJNS7_ILi1EEESI_SI_EEESC_SE_Li256ELb1ELb1ELb1ELb0EEENS1_36VarlenDynamicPersistentTileSchedulerILi128ELi64ELi256ELi256ELb1ELb1ELb0ELb1ELb1ELb1EEEEEEEEEvNT_6ParamsE) ;  /* 0xfffe92d002007950 */ /* 0x004fea0003c3ffff */
        .weak           $__internal_46_$__cuda_sm70_shflsync_idx_p
        .type           $__internal_46_$__cuda_sm70_shflsync_idx_p,@function
        .size           $__internal_46_$__cuda_sm70_shflsync_idx_p,($__internal_47_$__cuda_sm70_shflsync_up_p - $__internal_46_$__cuda_sm70_shflsync_idx_p)
$__internal_46_$__cuda_sm70_shflsync_idx_p:
[----:B------:R-:W-:-:S04]  /*16d30*/  MOV R244, 0xffffffff ;  /* 0xffffffff00f47802 */ /* 0x000fc80000000f00 */
[----:B------:R-:W-:Y:S04]  /*16d40*/  WARPSYNC R244 ;  /* 0x000000f400007348 */ /* 0x000fe80003800000 */
[----:B------:R1:W2:Y:S02]  /*16d50*/  SHFL.IDX PT, R220, R195, R2, R220 ;  /* 0x00000002c3dc7389 */ /* 0x0002a400000e00dc */
[----:B-1----:R-:W-:Y:S02]  /*16d60*/  MOV R2, R3 ;  /* 0x0000000300027202 */ /* 0x002fe40000000f00 */
[----:B------:R-:W-:-:S04]  /*16d70*/  MOV R3, 0x0 ;  /* 0x0000000000037802 */ /* 0x000fc80000000f00 */
[----:B--2---:R-:W-:Y:S05]  /*16d80*/  RET.REL.NODEC R2 `(_ZN7cutlass13device_kernelIN5flash19enable_sm80_to_sm89INS1_16FlashAttnFwdSm80INS1_25CollectiveMainloopFwdSm80ILi8ELi1ELb0EN4cute5tupleIJNS5_1CILi128EEENS7_ILi64EEENS7_ILi256EEEEEELi256ENS_6half_tEfNS_4arch4Sm80ELb1ELb0ELb0ELb1ELb1ELb0ELb1ELb1EEENS1_21CollectiveEpilogueFwdINS6_IJS8_SA_S9_EEENS6_IJNS7_ILi1EEESI_SI_EEESC_SE_Li256ELb1ELb1ELb1ELb0EEENS1_36VarlenDynamicPersistentTileSchedulerILi128ELi64ELi256ELi256ELb1ELb1ELb0ELb1ELb1ELb1EEEEEEEEEvNT_6ParamsE) ;  /* 0xfffe927002007950 */ /* 0x004fea0003c3ffff */
        .weak           $__internal_47_$__cuda_sm70_shflsync_up_p
        .type           $__internal_47_$__cuda_sm70_shflsync_up_p,@function
        .size           $__internal_47_$__cuda_sm70_shflsync_up_p,($__internal_48_$__cuda_sm70_votesync_ballot - $__internal_47_$__cuda_sm70_shflsync_up_p)
$__internal_47_$__cuda_sm70_shflsync_up_p:
[----:B------:R-:W-:Y:S02]  /*16d90*/  MOV R4, RZ ;  /* 0x000000ff00047202 */ /* 0x000fe40000000f00 */
[----:B------:R-:W-:-:S04]  /*16da0*/  MOV R10, 0xffffffff ;  /* 0xffffffff000a7802 */ /* 0x000fc80000000f00 */
[----:B------:R-:W-:Y:S04]  /*16db0*/  WARPSYNC R10 ;  /* 0x0000000a00007348 */ /* 0x000fe80003800000 */
[----:B------:R1:W2:Y:S02]  /*16dc0*/  SHFL.UP PT, R4, R0, R3, R4 ;  /* 0x0400000300047389 */ /* 0x0002a400000e0004 */
[----:B-1----:R-:W-:-:S04]  /*16dd0*/  MOV R3, 0x0 ;  /* 0x0000000000037802 */ /* 0x002fc80000000f00 */
[----:B--2---:R-:W-:Y:S05]  /*16de0*/  RET.REL.NODEC R2 `(_ZN7cutlass13device_kernelIN5flash19enable_sm80_to_sm89INS1_16FlashAttnFwdSm80INS1_25CollectiveMainloopFwdSm80ILi8ELi1ELb0EN4cute5tupleIJNS5_1CILi128EEENS7_ILi64EEENS7_ILi256EEEEEELi256ENS_6half_tEfNS_4arch4Sm80ELb1ELb0ELb0ELb1ELb1ELb0ELb1ELb1EEENS1_21CollectiveEpilogueFwdINS6_IJS8_SA_S9_EEENS6_IJNS7_ILi1EEESI_SI_EEESC_SE_Li256ELb1ELb1ELb1ELb0EEENS1_36VarlenDynamicPersistentTileSchedulerILi128ELi64ELi256ELi256ELb1ELb1ELb0ELb1ELb1ELb1EEEEEEEEEvNT_6ParamsE) ;  /* 0xfffe921002007950 */ /* 0x004fea0003c3ffff */
        .weak           $__internal_48_$__cuda_sm70_votesync_ballot
        .type           $__internal_48_$__cuda_sm70_votesync_ballot,@function
        .size           $__internal_48_$__cuda_sm70_votesync_ballot,(.L_x_3290 - $__internal_48_$__cuda_sm70_votesync_ballot)
$__internal_48_$__cuda_sm70_votesync_ballot:
[----:B------:R-:W-:Y:S01]  /*16df0*/  ISETP.NE.U32.AND P0, PT, R0, 0x1, PT ;  /* 0x000000010000780c */ /* 0x000fe20003f05070 */
[----:B------:R-:W-:-:S04]  /*16e00*/  IMAD.MOV.U32 R3, RZ, RZ, -0x1 ;  /* 0xffffffffff037424 */ /* 0x000fc800078e00ff */
[----:B------:R-:W-:Y:S08]  /*16e10*/  WARPSYNC R3 ;  /* 0x0000000300007348 */ /* 0x000ff00003800000 */
[----:B------:R-:W-:-:S04]  /*16e20*/  VOTE.ANY R0, PT, !P0 ;  /* 0x0000000000007806 */ /* 0x000fc800040e0100 */
[----:B------:R-:W-:Y:S01]  /*16e30*/  LOP3.LUT R0, R0, R3, RZ, 0xc0, !PT ;  /* 0x0000000300007212 */ /* 0x000fe200078ec0ff */
[----:B------:R-:W-:-:S04]  /*16e40*/  IMAD.MOV.U32 R3, RZ, RZ, 0x0 ;  /* 0x00000000ff037424 */ /* 0x000fc800078e00ff */
[----:B------:R-:W-:Y:S05]  /*16e50*/  RET.REL.NODEC R2 `(_ZN7cutlass13device_kernelIN5flash19enable_sm80_to_sm89INS1_16FlashAttnFwdSm80INS1_25CollectiveMainloopFwdSm80ILi8ELi1ELb0EN4cute5tupleIJNS5_1CILi128EEENS7_ILi64EEENS7_ILi256EEEEEELi256ENS_6half_tEfNS_4arch4Sm80ELb1ELb0ELb0ELb1ELb1ELb0ELb1ELb1EEENS1_21CollectiveEpilogueFwdINS6_IJS8_SA_S9_EEENS6_IJNS7_ILi1EEESI_SI_EEESC_SE_Li256ELb1ELb1ELb1ELb0EEENS1_36VarlenDynamicPersistentTileSchedulerILi128ELi64ELi256ELi256ELb1ELb1ELb0ELb1ELb1ELb1EEEEEEEEEvNT_6ParamsE) ;  /* 0xfffe91a002007950 */ /* 0x000fea0003c3ffff */
.L_x_2927:
        /* <DEDUP_REMOVED lines=10> */
.L_x_3290:


//--------------------- .text._ZN7cutlass13device_kernelIN5flash19enable_sm80_to_sm89INS1_16FlashAttnFwdSm80INS1_25CollectiveMainloopFwdSm80ILi8ELi1ELb0EN4cute5tupleIJNS5_1CILi128EEENS7_ILi48EEENS7_ILi256EEEEEELi256ENS_6half_tEfNS_4arch4Sm80ELb1ELb0ELb0ELb1ELb1ELb1ELb1ELb1EEENS1_21CollectiveEpilogueFwdINS6_IJS8_SA_S9_EEENS6_IJNS7_ILi1EEESI_SI_EEESC_SE_Li256ELb1ELb1ELb1ELb0EEENS1_36VarlenDynamicPersistentTileSchedulerILi128ELi48ELi256ELi256ELb1ELb1ELb0ELb1ELb1ELb1EEEEEEEEEvNT_6ParamsE --------------------------
	.section	.text._ZN7cutlass13device_kernelIN5flash19enable_sm80_to_sm89INS1_16FlashAttnFwdSm80INS1_25CollectiveMainloopFwdSm80ILi8ELi1ELb0EN4cute5tupleIJNS5_1CILi128EEENS7_ILi48EEENS7_ILi256EEEEEELi256ENS_6half_tEfNS_4arch4Sm80ELb1ELb0ELb0ELb1ELb1ELb1ELb1ELb1EEENS1_21CollectiveEpilogueFwdINS6_IJS8_SA_S9_EEENS6_IJNS7_ILi1EEESI_SI_EEESC_SE_Li256ELb1ELb1ELb1ELb0EEENS1_36VarlenDynamicPersistentTileSchedulerILi128ELi48ELi256ELi256ELb1ELb1ELb0ELb1ELb1ELb1EEEEEEEEEvNT_6ParamsE,"ax",@progbits
	.sectioninfo	@"SHI_REGISTERS=255"
	.align	128
.text._ZN7cutlass13device_kernelIN5flash19enable_sm80_to_sm89INS1_16FlashAttnFwdSm80INS1_25CollectiveMainloopFwdSm80ILi8ELi1ELb0EN4cute5tupleIJNS5_1CILi128EEENS7_ILi48EEENS7_ILi256EEEEEELi256ENS_6half_tEfNS_4arch4Sm80ELb1ELb0ELb0ELb1ELb1ELb1ELb1ELb1EEENS1_21CollectiveEpilogueFwdINS6_IJS8_SA_S9_EEENS6_IJNS7_ILi1EEESI_SI_EEESC_SE_Li256ELb1ELb1ELb1ELb0EEENS1_36VarlenDynamicPersistentTileSchedulerILi128ELi48ELi256ELi256ELb1ELb1ELb0ELb1ELb1ELb1EEEEEEEEEvNT_6ParamsE:
        .type           _ZN7cutlass13device_kernelIN5flash19enable_sm80_to_sm89INS1_16FlashAttnFwdSm80INS1_25CollectiveMainloopFwdSm80ILi8ELi1ELb0EN4cute5tupleIJNS5_1CILi128EEENS7_ILi48EEENS7_ILi256EEEEEELi256ENS_6half_tEfNS_4arch4Sm80ELb1ELb0ELb0ELb1ELb1ELb1ELb1ELb1EEENS1_21CollectiveEpilogueFwdINS6_IJS8_SA_S9_EEENS6_IJNS7_ILi1EEESI_SI_EEESC_SE_Li256ELb1ELb1ELb1ELb0EEENS1_36VarlenDynamicPersistentTileSchedulerILi128ELi48ELi256ELi256ELb1ELb1ELb0ELb1ELb1ELb1EEEEEEEEEvNT_6ParamsE,@function
        .size           _ZN7cutlass13device_kernelIN5flash19enable_sm80_to_sm89INS1_16FlashAttnFwdSm80INS1_25CollectiveMainloopFwdSm80ILi8ELi1ELb0EN4cute5tupleIJNS5_1CILi128EEENS7_ILi48EEENS7_ILi256EEEEEELi256ENS_6half_tEfNS_4arch4Sm80ELb1ELb0ELb0ELb1ELb1ELb1ELb1ELb1EEENS1_21CollectiveEpilogueFwdINS6_IJS8_SA_S9_EEENS6_IJNS7_ILi1EEESI_SI_EEESC_SE_Li256ELb1ELb1ELb1ELb0EEENS1_36VarlenDynamicPersistentTileSchedulerILi128ELi48ELi256ELi256ELb1ELb1ELb0ELb1ELb1ELb1EEEEEEEEEvNT_6ParamsE,(.L_x_3295 - _ZN7cutlass13device_kernelIN5flash19enable_sm80_to_sm89INS1_16FlashAttnFwdSm80INS1_25CollectiveMainloopFwdSm80ILi8ELi1ELb0EN4cute5tupleIJNS5_1CILi128EEENS7_ILi48EEENS7_ILi256EEEEEELi256ENS_6half_tEfNS_4arch4Sm80ELb1ELb0ELb0ELb1ELb1ELb1ELb1ELb1EEENS1_21CollectiveEpilogueFwdINS6_IJS8_SA_S9_EEENS6_IJNS7_ILi1EEESI_SI_EEESC_SE_Li256ELb1ELb1ELb1ELb0EEENS1_36VarlenDynamicPersistentTileSchedulerILi128ELi48ELi256ELi256ELb1ELb1ELb0ELb1ELb1ELb1EEEEEEEEEvNT_6ParamsE)
        .other          _ZN7cutlass13device_kernelIN5flash19enable_sm80_to_sm89INS1_16FlashAttnFwdSm80INS1_25CollectiveMainloopFwdSm80ILi8ELi1ELb0EN4cute5tupleIJNS5_1CILi128EEENS7_ILi48EEENS7_ILi256EEEEEELi256ENS_6half_tEfNS_4arch4Sm80ELb1ELb0ELb0ELb1ELb1ELb1ELb1ELb1EEENS1_21CollectiveEpilogueFwdINS6_IJS8_SA_S9_EEENS6_IJNS7_ILi1EEESI_SI_EEESC_SE_Li256ELb1ELb1ELb1ELb0EEENS1_36VarlenDynamicPersistentTileSchedulerILi128ELi48ELi256ELi256ELb1ELb1ELb0ELb1ELb1ELb1EEEEEEEEEvNT_6ParamsE,@"STO_CUDA_ENTRY STV_DEFAULT"
_ZN7cutlass13device_kernelIN5flash19enable_sm80_to_sm89INS1_16FlashAttnFwdSm80INS1_25CollectiveMainloopFwdSm80ILi8ELi1ELb0EN4cute5tupleIJNS5_1CILi128EEENS7_ILi48EEENS7_ILi256EEEEEELi256ENS_6half_tEfNS_4arch4Sm80ELb1ELb0ELb0ELb1ELb1ELb1ELb1ELb1EEENS1_21CollectiveEpilogueFwdINS6_IJS8_SA_S9_EEENS6_IJNS7_ILi1EEESI_SI_EEESC_SE_Li256ELb1ELb1ELb1ELb0EEENS1_36VarlenDynamicPersistentTileSchedulerILi128ELi48ELi256ELi256ELb1ELb1ELb0ELb1ELb1ELb1EEEEEEEEEvNT_6ParamsE:
        /* <DEDUP_REMOVED lines=54> */
.L_x_2933:
        /* <DEDUP_REMOVED lines=16> */
.L_x_3171:
        /* <DEDUP_REMOVED lines=16> */
.L_x_3172:
[----:B--2---:R-:W-:-:S05]  /*0560*/  IMAD R0, R0, c[0x0][0x538], RZ ;  /* 0x00014e0000007a24 */ /* 0x004fca00078e02ff */
[----:B------:R-:W-:-:S04]  /*0570*/  IADD3 R6, R0, R6, RZ ;  /* 0x0000000600067210 */ /* 0x000fc80007ffe0ff */
[----:B------:R-:W-:-:S13]  /*0580*/  ISETP.GT.AND P0, PT, R6, UR4, PT ;  /* 0x0000000406007c0c */ /* 0x000fda000bf04270 */
[----:B-1----:R-:W-:Y:S05]  /*0590*/  @!P0 BRA `(.L_x_2933) ;  /* 0xfffffdc000008947 */ /* 0x002fea000383ffff */
.L_x_2929:
[----:B------:R-:W-:-:S05]  /*05a0*/  IADD3 R6, -R0, R6, RZ ;  /* 0x0000000600067210 */ /* 0x000fca0007ffe1ff */
[----:B------:R-:W-:-:S05]  /*05b0*/  IMAD R0, R4, c[0x0][0x538], R6 ;  /* 0x00014e0004007a24 */ /* 0x000fca00078e0206 */
[----:B------:R-:W-:Y:S01]  /*05c0*/  ISETP.GT.AND P0, PT, R0, UR4, PT ;  /* 0x0000000400007c0c */ /* 0x000fe2000bf04270 */
[----:B------:R-:W-:-:S12]  /*05d0*/  BRA.DIV ~URZ, `(.L_x_2934) ;  /* 0x000224f27f007947 */ /* 0x000fd8000b800000 */
[----:B------:R-:W-:-:S04]  /*05e0*/  VOTE.ANY R13, PT, !P0 ;  /* 0x00000000000d7806 */ /* 0x000fc800040e0100 */
.L_x_3173:
[----:B------:R-:W1:Y:S02]  /*05f0*/  POPC R0, R13 ;  /* 0x0000000d00007309 */ /* 0x000e640000000000 */
[----:B-1----:R-:W-:-:S05]  /*0600*/  IADD3 R2, R0, R7, RZ ;  /* 0x0000000700027210 */ /* 0x002fca0007ffe0ff */
[----:B------:R1:W-:Y:S01]  /*0610*/  STL [R1+0x1c], R2 ;  /* 0x00001c0201007387 */ /* 0x0003e20000100800 */
[----:B------:R-:W-:Y:S05]  /*0620*/  BRA.DIV ~URZ, `(.L_x_2935) ;  /* 0x000224e27f007947 */ /* 0x000fea000b800000 */
[----:B------:R2:W3:Y:S01]  /*0630*/  SHFL.IDX PT, R12, R9, R0, 0x1f ;  /* 0x00001f00090c7589 */ /* 0x0004e200000e0000 */
[----:B------:R-:W-:-:S03]  /*0640*/  MOV R5, RZ ;  /* 0x000000ff00057202 */ /* 0x000fc60000000f00 */
[----:B------:R2:W4:Y:S04]  /*0650*/  SHFL.IDX PT, R9, R8, R0, 0x1f ;  /* 0x00001f0008097589 */ /* 0x00052800000e0000 */
.L_x_3174:
[----:B------:R-:W-:Y:S01]  /*0660*/  ISETP.NE.AND P0, PT, R13, RZ, PT ;  /* 0x000000ff0d00720c */ /* 0x000fe20003f05270 */
[----:B------:R-:W-:-:S12]  /*0670*/  BSSY B0, `(.L_x_2936) ;  /* 0x0000005000007945 */ /* 0x000fd80003800000 */
[----:B------:R-:W-:Y:S05]  /*0680*/  @!P0 BRA `(.L_x_2937) ;  /* 0x0000003000008947 */ /* 0x000fea0003800000 */
[----:B--2---:R-:W-:Y:S01]  /*0690*/  IADD3 R0, R0, -0x1, RZ ;  /* 0xffffffff00007810 */ /* 0x004fe20007ffe0ff */
[----:B------:R-:W-:Y:S05]  /*06a0*/  BRA.DIV ~URZ, `(.L_x_2938) ;  /* 0x000225427f007947 */ /* 0x000fea000b800000 */
[----:B------:R2:W1:Y:S02]  /*06b0*/  SHFL.IDX PT, R5, R4, R0, 0x1f ;  /* 0x00001f0004057589 */ /* 0x00046400000e0000 */
.L_x_2937:
[----:B------:R-:W-:Y:S05]  /*06c0*/  BSYNC B0 ;  /* 0x0000000000007941 */ /* 0x000fea0003800000 */
.L_x_2936:
        /* <DEDUP_REMOVED lines=69> */
.L_x_2940:
        /* <DEDUP_REMOVED lines=70> */
.L_x_2941:
[----:B------:R-:W-:Y:S05]  /*0f80*/  BSYNC B0 ;  /* 0x0000000000007941 */ /* 0x000fea0003800000 */
.L_x_2939:
[----:B------:R-:W-:-:S04]  /*0f90*/  LOP3.LUT R0, RZ, R0, RZ, 0x33, !PT ;  /* 0x00000000ff007212 */ /* 0x000fc800078e33ff */
[----:B------:R-:W-:-:S05]  /*0fa0*/  IADD3 R0, R0, R12, RZ ;  /* 0x0000000c00007210 */ /* 0x000fca0007ffe0ff */
[----:B------:R2:W-:Y:S01]  /*0fb0*/  STL [R1+0x14], R0 ;  /* 0x0000140001007387 */ /* 0x0005e20000100800 */
[----:B------:R-:W-:Y:S05]  /*0fc0*/  BRA `(.L_x_2942) ;  /* 0x0000006000007947 */ /* 0x000fea0003800000 */
.L_x_2930:
[----:B------:R-:W-:Y:S01]  /*0fd0*/  MOV R0, UR4 ;  /* 0x0000000400007c02 */ /* 0x000fe20008000f00 */
[----:B------:R-:W-:Y:S04]  /*0fe0*/  STL [R1+0x14], RZ ;  /* 0x000014ff01007387 */ /* 0x000fe80000100800 */
[----:B------:R-:W-:Y:S04]  /*0ff0*/  STL [R1+0x18], RZ ;  /* 0x000018ff01007387 */ /* 0x000fe80000100800 */
[----:B------:R1:W-:Y:S02]  /*1000*/  STL [R1+0x10], R0 ;  /* 0x0000100001007387 */ /* 0x0003e40000100800 */
[----:B-1----:R-:W-:-:S05]  /*1010*/  MOV R0, c[0x0][0x53c] ;  /* 0x00014f0000007a02 */ /* 0x002fca0000000f00 */
[----:B------:R1:W-:Y:S02]  /*1020*/  STL [R1+0x1c], R0 ;  /* 0x00001c0001007387 */ /* 0x0003e40000100800 */
.L_x_2942:
        /* <DEDUP_REMOVED lines=8> */
.L_x_2928:
[----:B-12---:R-:W2:Y:S02]  /*10b0*/  LDL R0, [R1+0x1c] ;  /* 0x00001c0001007983 */ /* 0x006ea40000100800 */
[----:B--2---:R-:W-:-:S13]  /*10c0*/  ISETP.GE.AND P0, PT, R0, c[0x0][0x53c], PT ;  /* 0x00014f0000007a0c */ /* 0x004fda0003f06270 */
[----:B------:R-:W-:Y:S05]  /*10d0*/  @P0 EXIT ;  /* 0x000000000000094d */ /* 0x000fea0003800000 */
[----:B------:R-:W1:Y:S01]  /*10e0*/  S2R R13, SR_TID.X ;  /* 0x00000000000d7919 */ /* 0x000e620000002100 */
[----:B------:R-:W-:Y:S01]  /*10f0*/  IMAD.MOV.U32 R22, RZ, RZ, 0x40 ;  /* 0x00000040ff167424 */ /* 0x000fe200078e00ff */
[----:B------:R-:W-:Y:S01]  /*1100*/  ULDC UR4, c[0x0][0x2ac] ;  /* 0x0000ab0000047ab9 */ /* 0x000fe20000000800 */
[----:B------:R-:W-:Y:S01]  /*1110*/  IMAD.MOV.U32 R21, RZ, RZ, 0x20 ;  /* 0x00000020ff157424 */ /* 0x000fe200078e00ff */
[----:B------:R-:W-:Y:S02]  /*1120*/  ULDC UR5, c[0x0][0x1d0] ;  /* 0x0000740000057ab9 */ /* 0x000fe40000000800 */
[----:B------:R-:W-:Y:S01]  /*1130*/  UIMAD UR5, UR4, UR5, URZ ;  /* 0x00000005040572a4 */ /* 0x000fe2000f8e023f */
[----:B-1----:R-:W-:-:S04]  /*1140*/  SHF.R.S32.HI R12, RZ, 0x1f, R13 ;  /* 0x0000001fff0c7819 */ /* 0x002fc8000001140d */
[CC--:B------:R-:W-:Y:S02]  /*1150*/  LEA.HI R3, R12.reuse, R13.reuse, RZ, 0x4 ;  /* 0x0000000d0c037211 */ /* 0x0c0fe400078f20ff */
[----:B------:R-:W-:Y:S02]  /*1160*/  LEA.HI R8, R12, R13, RZ, 0x2 ;  /* 0x0000000d0c087211 */ /* 0x000fe400078f10ff */
[----:B------:R-:W-:Y:S02]  /*1170*/  LOP3.LUT R0, R3, 0xfffffff0, RZ, 0xc0, !PT ;  /* 0xfffffff003007812 */ /* 0x000fe400078ec0ff */
[----:B---3--:R-:W-:Y:S02]  /*1180*/  SHF.R.S32.HI R4, RZ, 0x4, R3 ;  /* 0x00000004ff047819 */ /* 0x008fe40000011403 */
        /* <DEDUP_REMOVED lines=64> */
[----:B------:R-:W-:Y:S01]  /*1590*/  IADD3 R17, R143, 0x20, RZ ;  /* 0x000000208f117810 */ /* 0x000fe20007ffe0ff */
        /* <DEDUP_REMOVED lines=30> */
[----:B------:R-:W-:Y:S02]  /*1780*/  LOP3.LUT R10, R8, 0xfffffe00, RZ, 0xc0, !PT ;  /* 0xfffffe00080a7812 */ /* 0x000fe400078ec0ff */
[--C-:B------:R-:W-:Y:S02]  /*1790*/  LOP3.LUT R5, R252, 0x38, R3.reuse, 0xf8, !PT ;  /* 0x00000038fc057812 */ /* 0x100fe400078ef803 */
[----:B------:R-:W-:Y:S02]  /*17a0*/  LOP3.LUT R4, R251, 0x38, R3, 0xf8, !PT ;  /* 0x00000038fb047812 */ /* 0x000fe400078ef803 */
[----:B------:R-:W-:Y:S02]  /*17b0*/  SHF.R.U32.HI R28, RZ, 0x3, R33 ;  /* 0x00000003ff1c7819 */ /* 0x000fe40000011621 */
[----:B------:R-:W-:Y:S02]  /*17c0*/  SHF.R.U32.HI R26, RZ, 0x3, R32 ;  /* 0x00000003ff1a7819 */ /* 0x000fe40000011620 */
[----:B------:R-:W-:-:S02]  /*17d0*/  LOP3.LUT R8, R33, 0x38, R3, 0xf8, !PT ;  /* 0x0000003821087812 */ /* 0x000fc400078ef803 */
[----:B------:R-:W-:Y:S02]  /*17e0*/  LOP3.LUT R11, R32, 0x38, R3, 0xf8, !PT ;  /* 0x00000038200b7812 */ /* 0x000fe400078ef803 */
        /* <DEDUP_REMOVED lines=17> */
[CC--:B------:R-:W-:Y:S02]  /*1900*/  IADD3 R4, R13.reuse, R10.reuse, R14 ;  /* 0x0000000a0d047210 */ /* 0x0c0fe40007ffe00e */
[----:B------:R-:W-:Y:S02]  /*1910*/  LOP3.LUT R5, R13, R10, RZ, 0xfc, !PT ;  /* 0x0000000a0d057212 */ /* 0x000fe400078efcff */
[----:B------:R-:W-:Y:S01]  /*1920*/  @P0 IADD3 R23, R0, 0x10, RZ ;  /* 0x0000001000170810 */ /* 0x000fe20007ffe0ff */
[--C-:B------:R-:W-:Y:S01]  /*1930*/  IMAD R0, R149, 0x20, R143.reuse ;  /* 0x0000002095007824 */ /* 0x100fe200078e028f */
[----:B------:R-:W-:-:S02]  /*1940*/  SHF.R.S32.HI R8, RZ, 0x1f, R143 ;  /* 0x0000001fff087819 */ /* 0x000fc4000001148f */
[----:B------:R-:W-:Y:S01]  /*1950*/  LOP3.LUT R8, R19, 0x7ffffffc, RZ, 0xc0, !PT ;  /* 0x7ffffffc13087812 */ /* 0x000fe200078ec0ff */
[----:B------:R-:W-:Y:S01]  /*1960*/  STL [R1+0x3c], R23 ;  /* 0x00003c1701007387 */ /* 0x000fe20000100800 */
[----:B------:R-:W-:Y:S02]  /*1970*/  LOP3.LUT R10, R6, R34, RZ, 0x3c, !PT ;  /* 0x00000022060a7212 */ /* 0x000fe400078e3cff */
[----:B------:R-:W-:Y:S02]  /*1980*/  SHF.R.S32.HI R19, RZ, 0x1f, R148 ;  /* 0x0000001fff137819 */ /* 0x000fe40000011494 */
[----:B------:R-:W-:Y:S01]  /*1990*/  SHF.R.S32.HI R9, RZ, 0x1f, R146 ;  /* 0x0000001fff097819 */ /* 0x000fe20000011492 */
[----:B------:R1:W-:Y:S01]  /*19a0*/  STL [R1+0x18c], R10 ;  /* 0x00018c0a01007387 */ /* 0x0003e20000100800 */
[----:B------:R-:W-:Y:S02]  /*19b0*/  IADD3 R147, R144, 0x60, RZ ;  /* 0x0000006090937810 */ /* 0x000fe40007ffe0ff */
[--C-:B------:R-:W-:Y:S01]  /*19c0*/  LOP3.LUT R14, R251, 0x38, R140.reuse, 0xf8, !PT ;  /* 0x00000038fb0e7812 */ /* 0x100fe200078ef88c */
[----:B------:R2:W-:Y:S01]  /*19d0*/  STL [R1+0xe0], R19 ;  /* 0x0000e01301007387 */ /* 0x0005e20000100800 */
[----:B------:R-:W-:-:S02]  /*19e0*/  LOP3.LUT R13, R33, 0x38, R140, 0xf8, !PT ;  /* 0x00000038210d7812 */ /* 0x000fc400078ef88c */
[----:B------:R-:W-:Y:S01]  /*19f0*/  LOP3.LUT R11, R32, 0x38, R140, 0xf8, !PT ;  /* 0x00000038200b7812 */ /* 0x000fe200078ef88c */
[----:B------:R3:W-:Y:S01]  /*1a00*/  STL [R1+0xdc], R9 ;  /* 0x0000dc0901007387 */ /* 0x0007e20000100800 */
[----:B------:R-:W-:Y:S02]  /*1a10*/  SHF.R.S32.HI R6, RZ, 0x1f, R147 ;  /* 0x0000001fff067819 */ /* 0x000fe40000011493 */
[----:B------:R-:W-:Y:S02]  /*1a20*/  LOP3.LUT R14, R12, R14, R29, 0xf6, !PT ;  /* 0x0000000e0c0e7212 */ /* 0x000fe400078ef61d */
[----:B------:R-:W-:Y:S01]  /*1a30*/  LOP3.LUT R11, R25, R11, R26, 0xf6, !PT ;  /* 0x0000000b190b7212 */ /* 0x000fe200078ef61a */
[----:B------:R4:W-:Y:S01]  /*1a40*/  STL [R1+0xd8], R6 ;  /* 0x0000d80601007387 */ /* 0x0009e20000100800 */
[----:B------:R-:W-:Y:S02]  /*1a50*/  LEA R151, R2, 0xa080, 0x1 ;  /* 0x0000a08002977811 */ /* 0x000fe400078e08ff */
[----:B------:R-:W-:-:S02]  /*1a60*/  SHF.R.S32.HI R2, RZ, 0x3, R3 ;  /* 0x00000003ff027819 */ /* 0x000fc40000011403 */
[----:B------:R-:W-:Y:S02]  /*1a70*/  LOP3.LUT R234, R3, 0xfffffff8, RZ, 0xc0, !PT ;  /* 0xfffffff803ea7812 */ /* 0x000fe400078ec0ff */
[----:B------:R-:W-:Y:S02]  /*1a80*/  SEL R3, R21, 0xffffffe0, !P4 ;  /* 0xffffffe015037807 */ /* 0x000fe40006000000 */
[----:B------:R-:W-:Y:S02]  /*1a90*/  LEA R200, R4, 0x10080, 0x1 ;  /* 0x0001008004c87811 */ /* 0x000fe400078e08ff */
[----:B-1----:R-:W-:Y:S02]  /*1aa0*/  LOP3.LUT R10, R10, R7, RZ, 0xfc, !PT ;  /* 0x000000070a0a7212 */ /* 0x002fe400078efcff */
[----:B------:R-:W-:Y:S01]  /*1ab0*/  LEA R196, R5, 0x4080, 0x1 ;  /* 0x0000408005c47811 */ /* 0x000fe200078e08ff */
[----:B------:R-:W-:Y:S01]  /*1ac0*/  IMAD.IADD R201, R200, 0x1, R3 ;  /* 0x00000001c8c97824 */ /* 0x000fe200078e0203 */
[----:B------:R-:W-:Y:S01]  /*1ad0*/  IADD3 R219, R140, 0x80, RZ ;  /* 0x000000808cdb7810 */ /* 0x000fe20007ffe0ff */
[----:B--2---:R-:W-:Y:S01]  /*1ae0*/  IMAD R19, R20, 0x8, R30 ;  /* 0x0000000814137824 */ /* 0x004fe200078e021e */
[----:B------:R-:W-:Y:S01]  /*1af0*/  IADD3 R220, R140, 0xc0, RZ ;  /* 0x000000c08cdc7810 */ /* 0x000fe20007ffe0ff */
[----:B------:R-:W-:Y:S01]  /*1b00*/  IMAD.SHL.U32 R217, R10, 0x2, RZ ;  /* 0x000000020ad97824 */ /* 0x000fe200078e00ff */
[----:B------:R-:W-:Y:S01]  /*1b10*/  SHF.R.S32.HI R141, RZ, 0x1f, R140 ;  /* 0x0000001fff8d7819 */ /* 0x000fe2000001148c */
[----:B---3--:R-:W-:Y:S01]  /*1b20*/  IMAD.IADD R9, R31, 0x1, -R8 ;  /* 0x000000011f097824 */ /* 0x008fe200078e0a08 */
[----:B------:R-:W-:Y:S01]  /*1b30*/  STL [R1+0x24], R19 ;  /* 0x0000241301007387 */ /* 0x000fe20000100800 */
[----:B------:R-:W-:Y:S01]  /*1b40*/  SEL R8, R21, 0xffffffe0, !P1 ;  /* 0xffffffe015087807 */ /* 0x000fe20004800000 */
[----:B------:R-:W-:Y:S01]  /*1b50*/  IMAD.IADD R197, R3, 0x1, R196 ;  /* 0x0000000103c57824 */ /* 0x000fe200078e02c4 */
[----:B------:R-:W-:Y:S01]  /*1b60*/  SHF.R.S32.HI R145, RZ, 0x1f, R144 ;  /* 0x0000001fff917819 */ /* 0x000fe20000011490 */
[----:B------:R-:W-:Y:S01]  /*1b70*/  IMAD.SHL.U32 R48, R9, 0x2, RZ ;  /* 0x0000000209307824 */ /* 0x000fe200078e00ff */
[----:B------:R-:W-:-:S02]  /*1b80*/  LOP3.LUT R9, R27, R13, R28, 0xf6, !PT ;  /* 0x0000000d1b097212 */ /* 0x000fc400078ef61c */
[----:B------:R-:W-:Y:S02]  /*1b90*/  LEA R13, R14, 0x10080, 0x1 ;  /* 0x000100800e0d7811 */ /* 0x000fe400078e08ff */
[----:B------:R-:W-:Y:S01]  /*1ba0*/  LEA R10, R9, 0x10080, 0x1 ;  /* 0x00010080090a7811 */ /* 0x000fe200078e08ff */
[----:B------:R-:W-:Y:S01]  /*1bb0*/  STL [R1+0x20], R48 ;  /* 0x0000203001007387 */ /* 0x000fe20000100800 */
[----:B------:R-:W-:Y:S02]  /*1bc0*/  LEA R9, R11, 0x10080, 0x1 ;  /* 0x000100800b097811 */ /* 0x000fe400078e08ff */
        /* <DEDUP_REMOVED lines=33> */
[C---:B----4-:R-:W-:Y:S01]  /*1de0*/  SEL R6, R22.reuse, 0xffffffc0, !P2 ;  /* 0xffffffc016067807 */ /* 0x050fe20005000000 */
[----:B------:R4:W-:Y:S01]  /*1df0*/  STL [R1+0xc0], R40 ;  /* 0x0000c02801007387 */ /* 0x0009e20000100800 */
[----:B-1----:R-:W-:Y:S02]  /*1e00*/  SEL R2, R22, 0xffffffc0, !P3 ;  /* 0xffffffc016027807 */ /* 0x002fe40005800000 */
[C---:B------:R-:W-:Y:S01]  /*1e10*/  IADD3 R25, R48.reuse, 0xb8, RZ ;  /* 0x000000b830197810 */ /* 0x040fe20007ffe0ff */
[----:B------:R-:W-:Y:S01]  /*1e20*/  STL [R1+0xbc], R39 ;  /* 0x0000bc2701007387 */ /* 0x000fe20000100800 */
[----:B------:R-:W-:Y:S01]  /*1e30*/  IADD3 R22, R48, 0xc0, RZ ;  /* 0x000000c030167810 */ /* 0x000fe20007ffe0ff */
[----:B------:R-:W-:Y:S01]  /*1e40*/  IMAD.IADD R4, R6, 0x1, R23 ;  /* 0x0000000106047824 */ /* 0x000fe200078e0217 */
[C---:B------:R-:W-:Y:S01]  /*1e50*/  IADD3 R21, R48.reuse, 0xc8, RZ ;  /* 0x000000c830157810 */ /* 0x040fe20007ffe0ff */
[----:B------:R1:W-:Y:S01]  /*1e60*/  STL [R1+0xb8], R38 ;  /* 0x0000b82601007387 */ /* 0x0003e20000100800 */
[----:B------:R-:W-:Y:S01]  /*1e70*/  IADD3 R20, R48, 0xd0, RZ ;  /* 0x000000d030147810 */ /* 0x000fe20007ffe0ff */
[----:B------:R-:W-:Y:S01]  /*1e80*/  IMAD.IADD R203, R200, 0x1, R2 ;  /* 0x00000001c8cb7824 */ /* 0x000fe200078e0202 */
[C---:B------:R-:W-:Y:S01]  /*1e90*/  IADD3 R19, R48.reuse, 0xd8, RZ ;  /* 0x000000d830137810 */ /* 0x040fe20007ffe0ff */
[----:B------:R1:W-:Y:S01]  /*1ea0*/  STL [R1+0xb4], R37 ;  /* 0x0000b42501007387 */ /* 0x0003e20000100800 */
[----:B------:R-:W-:Y:S01]  /*1eb0*/  IADD3 R14, R48, 0xe0, RZ ;  /* 0x000000e0300e7810 */ /* 0x000fe20007ffe0ff */
[----:B------:R-:W-:Y:S01]  /*1ec0*/  IMAD.IADD R199, R2, 0x1, R196 ;  /* 0x0000000102c77824 */ /* 0x000fe200078e02c4 */
[C---:B--2---:R-:W-:Y:S01]  /*1ed0*/  IADD3 R13, R48.reuse, 0xe8, RZ ;  /* 0x000000e8300d7810 */ /* 0x044fe20007ffe0ff */
[----:B------:R-:W-:Y:S01]  /*1ee0*/  STL [R1+0xb0], R36 ;  /* 0x0000b02401007387 */ /* 0x000fe20000100800 */
[C---:B---3--:R-:W-:Y:S01]  /*1ef0*/  IADD3 R10, R48.reuse, 0xf0, RZ ;  /* 0x000000f0300a7810 */ /* 0x048fe20007ffe0ff */
[----:B------:R-:W-:Y:S01]  /*1f00*/  IMAD.IADD R202, R201, 0x1, R2 ;  /* 0x00000001c9ca7824 */ /* 0x000fe200078e0202 */
[----:B------:R-:W-:Y:S01]  /*1f10*/  SHF.R.S32.HI R11, RZ, 0x1f, R47 ;  /* 0x0000001fff0b7819 */ /* 0x000fe2000001142f */
[----:B------:R2:W-:Y:S01]  /*1f20*/  STL [R1+0xac], R35 ;  /* 0x0000ac2301007387 */ /* 0x0005e20000100800 */
[----:B-----5:R-:W-:Y:S01]  /*1f30*/  IADD3 R9, R48, 0xf8, RZ ;  /* 0x000000f830097810 */ /* 0x020fe20007ffe0ff */
[----:B------:R-:W-:Y:S01]  /*1f40*/  IMAD.IADD R198, R2, 0x1, R197 ;  /* 0x0000000102c67824 */ /* 0x000fe200078e02c5 */
[----:B------:R-:W-:Y:S01]  /*1f50*/  SHF.R.S32.HI R46, RZ, 0x1f, R46 ;  /* 0x0000001fff2e7819 */ /* 0x000fe2000001142e */
[----:B------:R3:W-:Y:S01]  /*1f60*/  STL [R1+0xa8], R34 ;  /* 0x0000a82201007387 */ /* 0x0007e20000100800 */
[----:B------:R-:W-:-:S02]  /*1f70*/  SHF.R.S32.HI R44, RZ, 0x1f, R44 ;  /* 0x0000001fff2c7819 */ /* 0x000fc4000001142c */
[----:B------:R-:W-:Y:S01]  /*1f80*/  SHF.R.S32.HI R43, RZ, 0x1f, R43 ;  /* 0x0000001fff2b7819 */ /* 0x000fe2000001142b */
[----:B------:R-:W-:Y:S01]  /*1f90*/  STL [R1+0xa4], R33 ;  /* 0x0000a42101007387 */ /* 0x000fe20000100800 */
[----:B------:R-:W-:Y:S02]  /*1fa0*/  SHF.R.S32.HI R41, RZ, 0x1f, R41 ;  /* 0x0000001fff297819 */ /* 0x000fe40000011429 */
[----:B----4-:R-:W-:Y:S01]  /*1fb0*/  SHF.R.S32.HI R40, RZ, 0x1f, R40 ;  /* 0x0000001fff287819 */ /* 0x010fe20000011428 */
[----:B------:R4:W-:Y:S01]  /*1fc0*/  STL [R1+0xa0], R32 ;  /* 0x0000a02001007387 */ /* 0x0009e20000100800 */
[----:B-1----:R-:W-:Y:S02]  /*1fd0*/  SHF.R.S32.HI R38, RZ, 0x1f, R38 ;  /* 0x0000001fff267819 */ /* 0x002fe40000011426 */
[----:B------:R-:W-:Y:S01]  /*1fe0*/  SHF.R.S32.HI R239, RZ, 0x1f, R219 ;  /* 0x0000001fffef7819 */ /* 0x000fe200000114db */
[----:B------:R1:W-:Y:S01]  /*1ff0*/  STL [R1+0x9c], R31 ;  /* 0x00009c1f01007387 */ /* 0x0003e20000100800 */
[----:B------:R-:W-:-:S02]  /*2000*/  SHF.R.S32.HI R37, RZ, 0x1f, R37 ;  /* 0x0000001fff257819 */ /* 0x000fc40000011425 */
[----:B------:R-:W-:Y:S01]  /*2010*/  SHF.R.S32.HI R238, RZ, 0x1f, R220 ;  /* 0x0000001fffee7819 */ /* 0x000fe200000114dc */
[----:B------:R-:W-:Y:S01]  /*2020*/  STL [R1+0x98], R30 ;  /* 0x0000981e01007387 */ /* 0x000fe20000100800 */
[----:B------:R-:W-:-:S03]  /*2030*/  SHF.R.S32.HI R237, RZ, 0x1f, R234 ;  /* 0x0000001fffed7819 */ /* 0x000fc600000114ea */
        /* <DEDUP_REMOVED lines=8> */
[----:B-1----:R-:W-:-:S03]  /*20c0*/  SHF.R.S32.HI R31, RZ, 0x1f, R31 ;  /* 0x0000001fff1f7819 */ /* 0x002fc6000001141f */
[----:B------:R-:W-:Y:S04]  /*20d0*/  STL [R1+0x80], R22 ;  /* 0x0000801601007387 */ /* 0x000fe80000100800 */
[----:B------:R1:W-:Y:S01]  /*20e0*/  STL [R1+0x7c], R21 ;  /* 0x00007c1501007387 */ /* 0x0003e20000100800 */
[----:B-----5:R-:W-:-:S03]  /*20f0*/  SHF.R.S32.HI R29, RZ, 0x1f, R29 ;  /* 0x0000001fff1d7819 */ /* 0x020fc6000001141d */
        /* <DEDUP_REMOVED lines=9> */
[----:B-1----:R-:W-:-:S03]  /*2190*/  SHF.R.S32.HI R21, RZ, 0x1f, R21 ;  /* 0x0000001fff157819 */ /* 0x002fc60000011415 */
[----:B------:R-:W-:Y:S01]  /*21a0*/  STL [R1+0x64], R9 ;  /* 0x0000640901007387 */ /* 0x000fe20000100800 */
[----:B-----5:R-:W-:-:S03]  /*21b0*/  SHF.R.S32.HI R20, RZ, 0x1f, R20 ;  /* 0x0000001fff147819 */ /* 0x020fc60000011414 */
[----:B------:R-:W-:Y:S01]  /*21c0*/  STL [R1+0x174], R46 ;  /* 0x0001742e01007387 */ /* 0x000fe20000100800 */
[----:B--2---:R-:W-:Y:S02]  /*21d0*/  SHF.R.S32.HI R14, RZ, 0x1f, R14 ;  /* 0x0000001fff0e7819 */ /* 0x004fe4000001140e */
[----:B---3--:R-:W-:Y:S02]  /*21e0*/  SHF.R.S32.HI R13, RZ, 0x1f, R13 ;  /* 0x0000001fff0d7819 */ /* 0x008fe4000001140d */
[----:B----4-:R-:W-:-:S05]  /*21f0*/  SHF.R.S32.HI R11, RZ, 0x1f, R45 ;  /* 0x0000001fff0b7819 */ /* 0x010fca000001142d */
        /* <DEDUP_REMOVED lines=34> */
[----:B------:R2:W-:Y:S01]  /*2420*/  STL [R1+0x108], R13 ;  /* 0x0001080d01007387 */ /* 0x0005e20000100800 */
[----:B-1----:R-:W-:Y:S02]  /*2430*/  SHF.R.S32.HI R11, RZ, 0x1f, R10 ;  /* 0x0000001fff0b7819 */ /* 0x002fe4000001140a */
[----:B------:R-:W-:Y:S01]  /*2440*/  SHF.R.S32.HI R10, RZ, 0x1f, R9 ;  /* 0x0000001fff0a7819 */ /* 0x000fe20000011409 */
[----:B------:R-:W-:-:S02]  /*2450*/  IMAD.IADD R9, R24, 0x1, R8 ;  /* 0x0000000118097824 */ /* 0x000fc400078e0208 */
[----:B------:R1:W-:Y:S01]  /*2460*/  STL [R1+0x104], R11 ;  /* 0x0001040b01007387 */ /* 0x0003e20000100800 */
[----:B------:R-:W-:Y:S02]  /*2470*/  IMAD.IADD R8, R8, 0x1, R23 ;  /* 0x0000000108087824 */ /* 0x000fe400078e0217 */
[--C-:B--2---:R-:W-:Y:S01]  /*2480*/  IMAD.IADD R13, R24, 0x1, R6.reuse ;  /* 0x00000001180d7824 */ /* 0x104fe200078e0206 */
[----:B------:R2:W-:Y:S01]  /*2490*/  STL [R1+0x100], R10 ;  /* 0x0001000a01007387 */ /* 0x0005e20000100800 */
[----:B------:R-:W-:-:S03]  /*24a0*/  IMAD.IADD R3, R8, 0x1, R6 ;  /* 0x0000000108037824 */ /* 0x000fc600078e0206 */
[----:B------:R-:W-:Y:S04]  /*24b0*/  STL [R1+0x54], R13 ;  /* 0x0000540d01007387 */ /* 0x000fe80000100800 */
[----:B------:R3:W-:Y:S01]  /*24c0*/  STL [R1+0x44], R9 ;  /* 0x0000440901007387 */ /* 0x0007e20000100800 */
[----:B-1----:R-:W-:Y:S02]  /*24d0*/  LEA R11, R18, 0x10080, 0x1 ;  /* 0x00010080120b7811 */ /* 0x002fe400078e08ff */
[----:B--2---:R-:W-:-:S03]  /*24e0*/  LEA R10, R17, 0x10080, 0x1 ;  /* 0x00010080110a7811 */ /* 0x004fc600078e08ff */
[----:B------:R1:W-:Y:S04]  /*24f0*/  STL [R1+0xfc], R11 ;  /* 0x0000fc0b01007387 */ /* 0x0003e80000100800 */
[----:B------:R2:W-:Y:S01]  /*2500*/  STL [R1+0xf8], R10 ;  /* 0x0000f80a01007387 */ /* 0x0005e20000100800 */
[----:B---3--:R-:W-:Y:S01]  /*2510*/  IMAD.IADD R9, R6, 0x1, R9 ;  /* 0x0000000106097824 */ /* 0x008fe200078e0209 */
[----:B-1----:R-:W-:Y:S02]  /*2520*/  LEA R11, R16, 0x10080, 0x1 ;  /* 0x00010080100b7811 */ /* 0x002fe400078e08ff */
[----:B--2---:R-:W-:-:S03]  /*2530*/  LEA R10, R15, 0x10080, 0x1 ;  /* 0x000100800f0a7811 */ /* 0x004fc600078e08ff */
[----:B------:R1:W-:Y:S04]  /*2540*/  STL [R1+0xf4], R11 ;  /* 0x0000f40b01007387 */ /* 0x0003e80000100800 */
[----:B------:R1:W-:Y:S04]  /*2550*/  STL [R1+0xf0], R10 ;  /* 0x0000f00a01007387 */ /* 0x0003e80000100800 */
[----:B------:R1:W-:Y:S04]  /*2560*/  STL [R1+0x50], R9 ;  /* 0x0000500901007387 */ /* 0x0003e80000100800 */
[----:B------:R1:W-:Y:S04]  /*2570*/  STL [R1+0x4c], R4 ;  /* 0x00004c0401007387 */ /* 0x0003e80000100800 */
[----:B------:R1:W-:Y:S04]  /*2580*/  STL [R1+0x40], R8 ;  /* 0x0000400801007387 */ /* 0x0003e80000100800 */
[----:B------:R1:W-:Y:S02]  /*2590*/  STL [R1+0x48], R3 ;  /* 0x0000480301007387 */ /* 0x0003e40000100800 */
.L_x_3170:
[----:B-1----:R-:W2:Y:S01]  /*25a0*/  LDL R3, [R1+0x1c] ;  /* 0x00001c0001037983 */ /* 0x002ea20000100800 */
        /* <DEDUP_REMOVED lines=24> */
[----:B------:R-:W-:-:S03]  /*2730*/  @P4 IADD3 R2, P0, R24, c[0x0][0x360], RZ ;  /* 0x0000d80018024a10 */ /* 0x000fc60007f1e0ff */
[----:B------:R2:W3:Y:S01]  /*2740*/  @P1 LDG.E R11, [R4.64] ;  /* 0x00000006040b1981 */ /* 0x0004e2000c1e1900 */
[C---:B------:R-:W-:Y:S02]  /*2750*/  @P4 IADD3.X R3, R17.reuse, c[0x0][0x364], RZ, P0, !PT ;  /* 0x0000d90011034a10 */ /* 0x040fe400007fe4ff */
[----:B------:R-:W-:Y:S01]  /*2760*/  IADD3 R8, P2, R24, c[0x0][0x348], RZ ;  /* 0x0000d20018087a10 */ /* 0x000fe20007f5e0ff */
[----:B------:R1:W-:Y:S04]  /*2770*/  STL [R1+0x28], R24 ;  /* 0x0000281801007387 */ /* 0x0003e80000100800 */
[----:B------:R4:W3:Y:S01]  /*2780*/  @P4 LDG.E R6, [R2.64] ;  /* 0x0000000602064981 */ /* 0x0008e2000c1e1900 */
[----:B------:R-:W-:-:S03]  /*2790*/  IADD3.X R9, R17, c[0x0][0x34c], RZ, P2, !PT ;  /* 0x0000d30011097a10 */ /* 0x000fc600017fe4ff */
[----:B------:R1:W-:Y:S04]  /*27a0*/  STL [R1+0x2c], R17 ;  /* 0x00002c1101007387 */ /* 0x0003e80000100800 */
[----:B------:R1:W5:Y:S01]  /*27b0*/  @P3 LDG.E R138, [R8.64] ;  /* 0x00000006088a3981 */ /* 0x000362000c1e1900 */
[----:B--2---:R-:W-:-:S04]  /*27c0*/  IADD3 R4, P1, R24, c[0x0][0x350], RZ ;  /* 0x0000d40018047a10 */ /* 0x004fc80007f3e0ff */
[----:B------:R-:W-:Y:S02]  /*27d0*/  IADD3.X R5, R17, c[0x0][0x354], RZ, P1, !PT ;  /* 0x0000d50011057a10 */ /* 0x000fe40000ffe4ff */
[----:B----4-:R-:W-:-:S03]  /*27e0*/  IADD3 R2, P0, R24, c[0x0][0x358], RZ ;  /* 0x0000d60018027a10 */ /* 0x010fc60007f1e0ff */
[----:B------:R1:W5:Y:S01]  /*27f0*/  @P5 LDG.E R18, [R4.64] ;  /* 0x0000000604125981 */ /* 0x000362000c1e1900 */
[----:B------:R-:W-:-:S05]  /*2800*/  IADD3.X R3, R17, c[0x0][0x35c], RZ, P0, !PT ;  /* 0x0000d70011037a10 */ /* 0x000fca00007fe4ff */
[----:B------:R1:W5:Y:S01]  /*2810*/  @P6 LDG.E R15, [R2.64] ;  /* 0x00000006020f6981 */ /* 0x000362000c1e1900 */
[----:B------:R-:W-:Y:S03]  /*2820*/  YIELD ;  /* 0x0000000000007946 */ /* 0x000fe60003800000 */
[----:B---3--:R1:W-:Y:S04]  /*2830*/  STL [R1], R11 ;  /* 0x0000000b01007387 */ /* 0x0083e80000100800 */
[----:B------:R1:W-:Y:S01]  /*2840*/  @P4 STL [R1+0x8], R6 ;  /* 0x0000080601004387 */ /* 0x0003e20000100800 */
[----:B------:R-:W-:Y:S05]  /*2850*/  @P4 BRA `(.L_x_2943) ;  /* 0x0000007000004947 */ /* 0x000fea0003800000 */
[----:B-1----:R-:W-:-:S05]  /*2860*/  MOV R6, c[0x0][0x168] ;  /* 0x00005a0000067a02 */ /* 0x002fca0000000f00 */
[----:B------:R1:W-:Y:S01]  /*2870*/  STL [R1+0x8], R6 ;  /* 0x0000080601007387 */ /* 0x0003e20000100800 */
[----:B------:R-:W-:Y:S05]  /*2880*/  @!P3 BRA `(.L_x_2943) ;  /* 0x000000400000b947 */ /* 0x000fea0003800000 */
[----:B------:R-:W2:Y:S04]  /*2890*/  LDG.E R10, [R8.64] ;  /* 0x00000006080a7981 */ /* 0x000ea8000c1e1900 */
[----:B-1----:R-:W2:Y:S02]  /*28a0*/  LDG.E R6, [R8.64+0x4] ;  /* 0x0000040608067981 */ /* 0x002ea4000c1e1900 */
[----:B--2---:R-:W-:-:S05]  /*28b0*/  IADD3 R6, -R10, R6, RZ ;  /* 0x000000060a067210 */ /* 0x004fca0007ffe1ff */
[----:B------:R1:W-:Y:S02]  /*28c0*/  STL [R1+0x8], R6 ;  /* 0x0000080601007387 */ /* 0x0003e40000100800 */
.L_x_2943:
[----:B------:R-:W-:-:S04]  /*28d0*/  ISETP.NE.U32.AND P0, PT, RZ, c[0x0][0x368], PT ;  /* 0x0000da00ff007a0c */ /* 0x000fc80003f05070 */
[----:B------:R-:W-:-:S13]  /*28e0*/  ISETP.NE.AND.EX P0, PT, RZ, c[0x0][0x36c], PT, P0 ;  /* 0x0000db00ff007a0c */ /* 0x000fda0003f05300 */
[----:B------:R-:W-:Y:S05]  /*28f0*/  @!P0 BRA `(.L_x_2944) ;  /* 0x0000004000008947 */ /* 0x000fea0003800000 */
[----:B-1----:R-:W-:-:S04]  /*2900*/  IADD3 R4, P0, R24, c[0x0][0x368], RZ ;  /* 0x0000da0018047a10 */ /* 0x002fc80007f1e0ff */
[----:B------:R-:W-:-:S05]  /*2910*/  IADD3.X R5, R17, c[0x0][0x36c], RZ, P0, !PT ;  /* 0x0000db0011057a10 */ /* 0x000fca00007fe4ff */
[----:B------:R1:W5:Y:S01]  /*2920*/  LDG.E R16, [R4.64] ;  /* 0x0000000604107981 */ /* 0x000362000c1e1900 */
[----:B------:R-:W-:Y:S05]  /*2930*/  BRA `(.L_x_2945) ;  /* 0x0000005000007947 */ /* 0x000fea0003800000 */
.L_x_2944:
[----:B------:R-:W-:Y:S01]  /*2940*/  MOV R16, UR5 ;  /* 0x0000000500107c02 */ /* 0x000fe20008000f00 */
[----:B------:R-:W-:Y:S05]  /*2950*/  @!P5 BRA `(.L_x_2945) ;  /* 0x000000300000d947 */ /* 0x000fea0003800000 */
[----:B-1----:R1:W2:Y:S04]  /*2960*/  LDG.E R6, [R4.64] ;  /* 0x0000000604067981 */ /* 0x0022a8000c1e1900 */
[----:B-1----:R-:W2:Y:S02]  /*2970*/  LDG.E R4, [R4.64+0x4] ;  /* 0x0000040604047981 */ /* 0x002ea4000c1e1900 */
[----:B--2---:R-:W-:Y:S02]  /*2980*/  IADD3 R16, -R6, R4, RZ ;  /* 0x0000000406107210 */ /* 0x004fe40007ffe1ff */
.L_x_2945:
[----:B-1----:R-:W2:Y:S04]  /*2990*/  LDL R4, [R1+0x8] ;  /* 0x0000080001047983 */ /* 0x002ea80000100800 */
[----:B------:R-:W3:Y:S04]  /*29a0*/  LDL.LU R8, [R1+0x14] ;  /* 0x0000140001087983 */ /* 0x000ee80000300800 */
[----:B------:R1:W4:Y:S04]  /*29b0*/  @P6 LDG.E R5, [R2.64] ;  /* 0x0000000602056981 */ /* 0x000328000c1e1900 */
[----:B------:R-:W3:Y:S01]  /*29c0*/  LDL R19, [R1+0x18] ;  /* 0x0000180001137983 */ /* 0x000ee20000100800 */
[----:B------:R-:W-:-:S04]  /*29d0*/  ISETP.NE.U32.AND P0, PT, RZ, c[0x0][0x378], PT ;  /* 0x0000de00ff007a0c */ /* 0x000fc80003f05070 */
[----:B------:R-:W-:Y:S01]  /*29e0*/  ISETP.NE.AND.EX P1, PT, RZ, c[0x0][0x37c], PT, P0 ;  /* 0x0000df00ff007a0c */ /* 0x000fe20003f25300 */
[----:B--2---:R-:W-:Y:S02]  /*29f0*/  IMAD.MOV.U32 R6, RZ, RZ, R4 ;  /* 0x000000ffff067224 */ /* 0x004fe400078e0004 */
[----:B------:R1:W4:Y:S01]  /*2a00*/  @P6 LDG.E R4, [R2.64+0x4] ;  /* 0x0000040602046981 */ /* 0x000322000c1e1900 */
[----:B-----5:R-:W-:Y:S02]  /*2a10*/  IMAD.MOV.U32 R130, RZ, RZ, R16 ;  /* 0x000000ffff827224 */ /* 0x020fe400078e0010 */
[----:B------:R-:W-:-:S05]  /*2a20*/  IMAD.MOV.U32 R9, RZ, RZ, c[0x0][0x2c4] ;  /* 0x0000b100ff097624 */ /* 0x000fca00078e00ff */
[----:B------:R-:W-:Y:S02]  /*2a30*/  ISETP.NE.AND P2, PT, R9, 0x1, PT ;  /* 0x000000010900780c */ /* 0x000fe40003f45270 */
[----:B-1----:R-:W-:-:S04]  /*2a40*/  @P1 IADD3 R2, P0, R24, c[0x0][0x378], RZ ;  /* 0x0000de0018021a10 */ /* 0x002fc80007f1e0ff */
[----:B------:R-:W-:-:S05]  /*2a50*/  @P1 IADD3.X R3, R17, c[0x0][0x37c], RZ, P0, !PT ;  /* 0x0000df0011031a10 */ /* 0x000fca00007fe4ff */
[----:B------:R3:W5:Y:S01]  /*2a60*/  @P1 LDG.E R130, [R2.64] ;  /* 0x0000000602821981 */ /* 0x000762000c1e1900 */
[----:B------:R-:W-:Y:S02]  /*2a70*/  IMAD.IADD R10, R16, 0x1, -R11 ;  /* 0x00000001100a7824 */ /* 0x000fe400078e0a0b */
[----:B---3--:R-:W-:Y:S02]  /*2a80*/  IMAD.SHL.U32 R3, R8, 0x80, RZ ;  /* 0x0000008008037824 */ /* 0x008fe400078e00ff */
[----:B------:R-:W-:-:S03]  /*2a90*/  IMAD.MOV.U32 R2, RZ, RZ, c[0x0][0x228] ;  /* 0x00008a00ff027624 */ /* 0x000fc600078e00ff */
[----:B------:R1:W-:Y:S02]  /*2aa0*/  STL [R1+0x4], R3 ;  /* 0x0000040301007387 */ /* 0x0003e40000100800 */
[----:B-1----:R-:W-:Y:S01]  /*2ab0*/  IADD3 R3, R3, 0x7f, RZ ;  /* 0x0000007f03037810 */ /* 0x002fe20007ffe0ff */
[----:B------:R-:W-:Y:S01]  /*2ac0*/  BSSY B0, `(.L_x_2946) ;  /* 0x000003c000007945 */ /* 0x000fe20003800000 */
[----:B------:R-:W-:-:S04]  /*2ad0*/  LOP3.LUT R236, R236, 0xffffffdf, RZ, 0xc0, !PT ;  /* 0xffffffdfecec7812 */ /* 0x000fc800078ec0ff */
[----:B------:R-:W-:Y:S01]  /*2ae0*/  @P2 LOP3.LUT R236, R236, 0x20, RZ, 0xfc, !PT ;  /* 0x00000020ecec2812 */ /* 0x000fe200078efcff */
[----:B----4-:R-:W-:Y:S02]  /*2af0*/  @P6 IMAD.IADD R2, R4, 0x1, -R5 ;  /* 0x0000000104026824 */ /* 0x010fe400078e0a05 */
[----:B------:R-:W-:-:S04]  /*2b00*/  @P2 IMAD.HI.U32 R4, R3, c[0x0][0x2c8], RZ ;  /* 0x0000b20003042a27 */ /* 0x000fc800078e00ff */
[----:B------:R-:W-:Y:S01]  /*2b10*/  IMAD.IADD R5, R10, 0x1, R2 ;  /* 0x000000010a057824 */ /* 0x000fe200078e0202 */
[----:B------:R-:W-:-:S04]  /*2b20*/  @P2 SHF.R.U32.HI R3, RZ, c[0x0][0x2cc], R4 ;  /* 0x0000b300ff032a19 */ /* 0x000fc80000011604 */
[----:B------:R-:W-:Y:S01]  /*2b30*/  IADD3 R139, R5, 0x30, -R6 ;  /* 0x00000030058b7810 */ /* 0x000fe20007ffe806 */
[----:B------:R1:W-:Y:S01]  /*2b40*/  STL [R1+0xc], R5 ;  /* 0x00000c0501007387 */ /* 0x0003e20000100800 */
[----:B------:R-:W-:-:S03]  /*2b50*/  LOP3.LUT R6, R19, 0xff000000, RZ, 0xc0, !PT ;  /* 0xff00000013067812 */ /* 0x000fc600078ec0ff */
[----:B------:R-:W-:-:S04]  /*2b60*/  IMAD.IADD R4, R139, 0x1, R3 ;  /* 0x000000018b047824 */ /* 0x000fc800078e0203 */
[----:B------:R-:W-:Y:S01]  /*2b70*/  IMAD.HI R8, R4, 0x2aaaaaab, RZ ;  /* 0x2aaaaaab04087827 */ /* 0x000fe200078e02ff */
[----:B------:R-:W-:Y:S02]  /*2b80*/  LOP3.LUT R4, R19, 0xff0000, RZ, 0xc0, !PT ;  /* 0x00ff000013047812 */ /* 0x000fe400078ec0ff */
[----:B-1----:R-:W-:-:S05]  /*2b90*/  IADD3 R5, R5, 0x2f, RZ ;  /* 0x0000002f05057810 */ /* 0x002fca0007ffe0ff */
[----:B------:R-:W-:Y:S01]  /*2ba0*/  IMAD.HI R3, R5, 0x2aaaaaab, RZ ;  /* 0x2aaaaaab05037827 */ /* 0x000fe200078e02ff */
[----:B------:R-:W-:-:S04]  /*2bb0*/  SHF.R.U32.HI R5, RZ, 0x8, R6 ;  /* 0x00000008ff057819 */ /* 0x000fc80000011606 */
[----:B------:R-:W-:Y:S02]  /*2bc0*/  LEA.HI R4, R4, R5, RZ, 0x10 ;  /* 0x0000000504047211 */ /* 0x000fe400078f80ff */
[----:B------:R-:W-:Y:S02]  /*2bd0*/  SHF.R.U32.HI R6, RZ, 0x1f, R3 ;  /* 0x0000001fff067819 */ /* 0x000fe40000011603 */
[----:B------:R-:W-:Y:S02]  /*2be0*/  SHF.R.U32.HI R9, RZ, 0x1f, R8 ;  /* 0x0000001fff097819 */ /* 0x000fe40000011608 */
[----:B------:R-:W-:Y:S02]  /*2bf0*/  SHF.R.U32.HI R11, RZ, 0x10, R4 ;  /* 0x00000010ff0b7819 */ /* 0x000fe40000011604 */
[----:B------:R-:W-:Y:S02]  /*2c00*/  LOP3.LUT R21, R4, 0xff, RZ, 0xc0, !PT ;  /* 0x000000ff04157812 */ /* 0x000fe400078ec0ff */
[----:B------:R-:W-:-:S02]  /*2c10*/  LEA.HI.SX32 R137, R3, R6, 0x1d ;  /* 0x0000000603897211 */ /* 0x000fc400078feaff */
[----:B------:R-:W-:Y:S01]  /*2c20*/  LEA.HI.SX32 R3, R8, R9, 0x1d ;  /* 0x0000000908037211 */ /* 0x000fe200078feaff */
[----:B------:R1:W-:Y:S03]  /*2c30*/  STL [R1+0x14], R11 ;  /* 0x0000140b01007387 */ /* 0x0003e60000100800 */
[----:B------:R-:W-:Y:S01]  /*2c40*/  IMNMX R6, R137, R3, PT ;  /* 0x0000000389067217 */ /* 0x000fe20003800200 */
[----:B------:R1:W-:Y:S03]  /*2c50*/  STL [R1+0x58], R21 ;  /* 0x0000581501007387 */ /* 0x0003e60000100800 */
[----:B------:R-:W-:Y:S02]  /*2c60*/  ISETP.GE.AND P0, PT, R6, 0x1, PT ;  /* 0x000000010600780c */ /* 0x000fe40003f06270 */
[----:B------:R-:W-:Y:S01]  /*2c70*/  ISETP.NE.AND P1, PT, R11, RZ, PT ;  /* 0x000000ff0b00720c */ /* 0x000fe20003f25270 */
[----:B------:R-:W-:-:S03]  /*2c80*/  IMAD.MOV.U32 R3, RZ, RZ, RZ ;  /* 0x000000ffff037224 */ /* 0x000fc600078e00ff */
[----:B------:R-:W-:-:S07]  /*2c90*/  SEL R127, R11, c[0x0][0x338], P1 ;  /* 0x0000ce000b7f7a07 */ /* 0x000fce0000800000 */
[----:B------:R-:W-:Y:S05]  /*2ca0*/  @!P0 BRA `(.L_x_2947) ;  /* 0x000001d000008947 */ /* 0x000fea0003800000 */
[----:B------:R-:W-:Y:S01]  /*2cb0*/  IABS R3, R127 ;  /* 0x0000007f00037213 */ /* 0x000fe20000000000 */
[----:B------:R-:W-:Y:S01]  /*2cc0*/  IMAD.MOV.U32 R8, RZ, RZ, RZ ;  /* 0x000000ffff087224 */ /* 0x000fe200078e00ff */
        /* <DEDUP_REMOVED lines=27> */
.L_x_2947:
[----:B------:R-:W-:Y:S05]  /*2e80*/  BSYNC B0 ;  /* 0x0000000000007941 */ /* 0x000fea0003800000 */
.L_x_2946:
        /* <DEDUP_REMOVED lines=20> */
[----:B------:R-:W-:Y:S01]  /*2fd0*/  SHF.R.S32.HI R23, RZ, 0x1f, R143 ;  /* 0x0000001fff177819 */ /* 0x000fe2000001148f */
[----:B------:R-:W-:Y:S01]  /*2fe0*/  IMAD.MOV.U32 R132, RZ, RZ, 0x30 ;  /* 0x00000030ff847424 */ /* 0x000fe200078e00ff */
[----:B------:R-:W-:Y:S01]  /*2ff0*/  IADD3 R106, P0, R143, R15, RZ ;  /* 0x0000000f8f6a7210 */ /* 0x000fe20007f1e0ff */
[----:B------:R-:W-:Y:S01]  /*3000*/  IMAD.MOV.U32 R154, RZ, RZ, c[0x0][0x238] ;  /* 0x00008e00ff9a7624 */ /* 0x000fe200078e00ff */
[----:B------:R-:W-:Y:S01]  /*3010*/  IADD3 R39, R3, -0x1, RZ ;  /* 0xffffffff03277810 */ /* 0x000fe20007ffe0ff */
[----:B------:R-:W-:Y:S01]  /*3020*/  IMAD R153, R132, c[0x0][0x23c], RZ ;  /* 0x00008f0084997a24 */ /* 0x000fe200078e02ff */
[----:B------:R-:W-:Y:S01]  /*3030*/  LEA.HI.X.SX32 R107, R15, R23, 0x1, P0 ;  /* 0x000000170f6b7211 */ /* 0x000fe200000f0eff */
[----:B------:R-:W-:Y:S01]  /*3040*/  IMAD.WIDE.U32 R4, R106, c[0x0][0x238], R140 ;  /* 0x00008e006a047a25 */ /* 0x000fe200078e008c */
[----:B------:R-:W-:Y:S02]  /*3050*/  LOP3.LUT R28, R19, 0xffff, RZ, 0xc0, !PT ;  /* 0x0000ffff131c7812 */ /* 0x000fe400078ec0ff */
[----:B------:R-:W-:Y:S01]  /*3060*/  SEL R19, R20, RZ, !P6 ;  /* 0x000000ff14137207 */ /* 0x000fe20007000000 */
[----:B------:R-:W-:Y:S01]  /*3070*/  IMAD R6, R107, c[0x0][0x238], RZ ;  /* 0x00008e006b067a24 */ /* 0x000fe200078e02ff */
[----:B-1----:R-:W-:Y:S01]  /*3080*/  SEL R21, R22, RZ, !P6 ;  /* 0x000000ff16157207 */ /* 0x002fe20007000000 */
[----:B------:R-:W-:Y:S01]  /*3090*/  IMAD.WIDE.U32 R128, R132, c[0x0][0x238], RZ ;  /* 0x00008e0084807a25 */ /* 0x000fe200078e00ff */
[----:B------:R-:W-:-:S02]  /*30a0*/  ISETP.NE.U32.AND P4, PT, RZ, c[0x0][0x340], PT ;  /* 0x0000d000ff007a0c */ /* 0x000fc40003f85070 */
[----:B------:R-:W-:Y:S01]  /*30b0*/  SHF.R.S32.HI R9, RZ, 0x1f, R39 ;  /* 0x0000001fff097819 */ /* 0x000fe20000011427 */
[----:B------:R-:W-:Y:S01]  /*30c0*/  IMAD R6, R106, c[0x0][0x23c], R6 ;  /* 0x00008f006a067a24 */ /* 0x000fe200078e0206 */
[----:B------:R-:W-:Y:S01]  /*30d0*/  IADD3 R153, R129, R153, RZ ;  /* 0x0000009981997210 */ /* 0x000fe20007ffe0ff */
[----:B------:R-:W-:Y:S01]  /*30e0*/  IMAD R3, R19, c[0x0][0x248], RZ ;  /* 0x0000920013037a24 */ /* 0x000fe200078e02ff */
[----:B------:R-:W-:Y:S01]  /*30f0*/  ISETP.NE.AND.EX P4, PT, RZ, c[0x0][0x344], PT, P4 ;  /* 0x0000d100ff007a0c */ /* 0x000fe20003f85340 */
[----:B------:R-:W-:Y:S01]  /*3100*/  IMAD.IADD R5, R5, 0x1, R6 ;  /* 0x0000000105057824 */ /* 0x000fe200078e0206 */
[----:B------:R-:W-:Y:S01]  /*3110*/  SHF.L.U32 R157, R154, 0x5, RZ ;  /* 0x000000059a9d7819 */ /* 0x000fe200000006ff */
[----:B------:R-:W-:Y:S01]  /*3120*/  IMAD R6, R39, -0x30, R2 ;  /* 0xffffffd027067824 */ /* 0x000fe200078e0202 */
[----:B------:R-:W-:Y:S01]  /*3130*/  ISETP.GE.AND P5, PT, R140, c[0x0][0x1d4], PT ;  /* 0x000075008c007a0c */ /* 0x000fe20003fa6270 */
[----:B------:R-:W-:Y:S01]  /*3140*/  IMAD.WIDE.U32 R4, R28, c[0x0][0x240], R4 ;  /* 0x000090001c047a25 */ /* 0x000fe200078e0004 */
[----:B------:R-:W-:-:S02]  /*3150*/  MOV R136, 0x5 ;  /* 0x0000000500887802 */ /* 0x000fc40000000f00 */
[----:B------:R-:W-:Y:S01]  /*3160*/  IMNMX R6, R6, 0x30, PT ;  /* 0x0000003006067817 */ /* 0x000fe20003800200 */
[----:B------:R-:W-:Y:S01]  /*3170*/  IMAD R8, R21, c[0x0][0x24c], R3 ;  /* 0x0000930015087a24 */ /* 0x000fe200078e0203 */
[----:B------:R-:W-:Y:S01]  /*3180*/  SHF.L.U64.HI R154, R154, R136, c[0x0][0x23c] ;  /* 0x00008f009a9a7619 */ /* 0x000fe20000010288 */
[----:B------:R-:W-:Y:S01]  /*3190*/  IMAD R5, R28, c[0x0][0x244], R5 ;  /* 0x000091001c057a24 */ /* 0x000fe200078e0205 */
[----:B------:R-:W-:Y:S01]  /*31a0*/  LOP3.LUT R236, R236, 0xfffffff7, RZ, 0xc0, !PT ;  /* 0xfffffff7ecec7812 */ /* 0x000fe200078ec0ff */
[----:B------:R-:W-:Y:S01]  /*31b0*/  IMAD.IADD R3, R6, 0x1, -R143 ;  /* 0x0000000106037824 */ /* 0x000fe200078e0a8f */
[----:B------:R-:W-:Y:S01]  /*31c0*/  ISETP.GE.AND P6, PT, R219, c[0x0][0x1d4], PT ;  /* 0x00007500db007a0c */ /* 0x000fe20003fc6270 */
[----:B------:R-:W-:Y:S02]  /*31d0*/  IMAD.WIDE.U32 R110, R21, c[0x0][0x248], R4 ;  /* 0x00009200156e7a25 */ /* 0x000fe400078e0004 */
[----:B------:R-:W-:Y:S02]  /*31e0*/  @P5 LOP3.LUT R236, R236, 0x8, RZ, 0xfc, !PT ;  /* 0x00000008ecec5812 */ /* 0x000fe400078efcff */
[----:B------:R-:W-:Y:S01]  /*31f0*/  ISETP.GE.AND P1, PT, R3, 0x1, PT ;  /* 0x000000010300780c */ /* 0x000fe20003f26270 */
[----:B------:R-:W-:Y:S01]  /*3200*/  IMAD R6, R153, R39, RZ ;  /* 0x0000002799067224 */ /* 0x000fe200078e02ff */
[----:B------:R-:W-:Y:S01]  /*3210*/  ISETP.GT.AND P0, PT, R3, 0x20, PT ;  /* 0x000000200300780c */ /* 0x000fe20003f04270 */
[----:B------:R-:W-:Y:S01]  /*3220*/  IMAD.IADD R109, R111, 0x1, R8 ;  /* 0x000000016f6d7824 */ /* 0x000fe200078e0208 */
[----:B------:R-:W-:Y:S01]  /*3230*/  ISETP.GE.AND P5, PT, R220, c[0x0][0x1d4], PT ;  /* 0x00007500dc007a0c */ /* 0x000fe20003fa6270 */
[----:B------:R-:W-:-:S02]  /*3240*/  IMAD.MOV.U32 R108, RZ, RZ, R110 ;  /* 0x000000ffff6c7224 */ /* 0x000fc400078e006e */
[-C--:B------:R-:W-:Y:S02]  /*3250*/  IMAD R4, R9, R128.reuse, R6 ;  /* 0x0000008009047224 */ /* 0x080fe400078e0206 */
[----:B------:R-:W-:-:S04]  /*3260*/  IMAD.WIDE.U32 R10, R39, R128, R108 ;  /* 0x00000080270a7225 */ /* 0x000fc800078e006c */
[----:B------:R-:W-:Y:S01]  /*3270*/  IMAD.IADD R3, R11, 0x1, R4 ;  /* 0x000000010b037824 */ /* 0x000fe200078e0204 */
[C---:B------:R-:W-:Y:S02]  /*3280*/  @P1 LEA R8, P3, R10.reuse, c[0x0][0x220], 0x1 ;  /* 0x000088000a081a11 */ /* 0x040fe400078608ff */
[----:B------:R-:W-:Y:S02]  /*3290*/  @P0 IADD3 R5, P2, R157, R10, RZ ;  /* 0x0000000a9d050210 */ /* 0x000fe40007f5e0ff */
[----:B------:R-:W-:Y:S02]  /*32a0*/  @P1 LEA.HI.X R9, R10, c[0x0][0x224], R3, 0x1, P3 ;  /* 0x000089000a091a11 */ /* 0x000fe400018f0c03 */
[----:B------:R-:W-:Y:S01]  /*32b0*/  @P4 IADD3 R10, P3, R24, c[0x0][0x340], RZ ;  /* 0x0000d000180a4a10 */ /* 0x000fe20007f7e0ff */
[----:B------:R-:W-:Y:S01]  /*32c0*/  @P0 IMAD.X R6, R3, 0x1, R154, P2 ;  /* 0x0000000103060824 */ /* 0x000fe200010e069a */
[----:B------:R-:W-:Y:S02]  /*32d0*/  @P0 LEA R4, P2, R5, c[0x0][0x220], 0x1 ;  /* 0x0000880005040a11 */ /* 0x000fe400078408ff */
[----:B------:R-:W-:-:S02]  /*32e0*/  @P4 IADD3.X R11, R17, c[0x0][0x344], RZ, P3, !PT ;  /* 0x0000d100110b4a10 */ /* 0x000fc40001ffe4ff */
[----:B------:R-:W-:Y:S02]  /*32f0*/  @P0 LEA.HI.X R5, R5, c[0x0][0x224], R6, 0x1, P2 ;  /* 0x0000890005050a11 */ /* 0x000fe400010f0c06 */
[----:B------:R-:W-:Y:S01]  /*3300*/  ISETP.GE.AND P2, PT, R142, c[0x0][0x1d4], PT ;  /* 0x000075008e007a0c */ /* 0x000fe20003f46270 */
[----:B------:R1:W2:Y:S01]  /*3310*/  @P4 LDG.E R13, [R10.64] ;  /* 0x000000060a0d4981 */ /* 0x0002a2000c1e1900 */
[C---:B------:R-:W-:Y:S01]  /*3320*/  LOP3.LUT P3, RZ, R236.reuse, 0x8, RZ, 0xc0, !PT ;  /* 0x00000008ecff7812 */ /* 0x040fe2000786c0ff */
[----:B------:R-:W-:Y:S01]  /*3330*/  IMAD R3, R23, c[0x0][0x280], RZ ;  /* 0x0000a00017037a24 */ /* 0x000fe200078e02ff */
[----:B------:R-:W-:-:S03]  /*3340*/  LOP3.LUT R236, R236, 0xfffffffb, RZ, 0xc0, !PT ;  /* 0xfffffffbecec7812 */ /* 0x000fc600078ec0ff */
[----:B------:R-:W-:Y:S02]  /*3350*/  IMAD R3, R143, c[0x0][0x284], R3 ;  /* 0x0000a1008f037a24 */ /* 0x000fe400078e0203 */
[----:B------:R-:W-:-:S04]  /*3360*/  IMAD.IADD R126, R16, 0x1, R18 ;  /* 0x00000001107e7824 */ /* 0x000fc800078e0212 */
[----:B------:R-:W-:Y:S02]  /*3370*/  @P2 LOP3.LUT R236, R236, 0x4, RZ, 0xfc, !PT ;  /* 0x00000004ecec2812 */ /* 0x000fe400078efcff */
[----:B------:R-:W-:Y:S01]  /*3380*/  @!PT LDS RZ, [RZ] ;  /* 0x00000000fffff984 */ /* 0x000fe20000000800 */
[----:B------:R-:W-:Y:S01]  /*3390*/  @!PT LDS RZ, [RZ] ;  /* 0x00000000fffff984 */ /* 0x000fe20000000800 */
[----:B------:R-:W-:Y:S01]  /*33a0*/  @!PT LDS RZ, [RZ] ;  /* 0x00000000fffff984 */ /* 0x000fe20000000800 */
[----:B------:R3:W-:Y:S01]  /*33b0*/  @P1 LDGSTS.E.BYPASS.LTC128B.128 [R216+0xa080], [R8.64], !P3 ;  /* 0x0a08000008d81fae */ /* 0x0007e2000d901d46 */
[----:B------:R-:W-:Y:S02]  /*33c0*/  SHF.R.U32.HI R30, RZ, 0x3, R252 ;  /* 0x00000003ff1e7819 */ /* 0x000fe400000116fc */
[----:B------:R-:W-:Y:S01]  /*33d0*/  SHF.R.U32.HI R29, RZ, 0x3, R251 ;  /* 0x00000003ff1d7819 */ /* 0x000fe200000116fb */
[----:B------:R3:W-:Y:S01]  /*33e0*/  @P1 LDGSTS.E.BYPASS.LTC128B.128 [R216+0xb880], [R8.64+0x80], !P2 ;  /* 0x0b88008008d81fae */ /* 0x0007e2000d101d46 */
[----:B------:R-:W-:-:S03]  /*33f0*/  LOP3.LUT R236, R236, 0xfffffffd, RZ, 0xc0, !PT ;  /* 0xfffffffdecec7812 */ /* 0x000fc600078ec0ff */
[----:B------:R3:W-:Y:S01]  /*3400*/  @P1 LDGSTS.E.BYPASS.LTC128B.128 [R216+0xd080], [R8.64+0x100], !P6 ;  /* 0x0d08010008d81fae */ /* 0x0007e2000f101d46 */
[----:B------:R-:W-:-:S03]  /*3410*/  @P6 LOP3.LUT R236, R236, 0x2, RZ, 0xfc, !PT ;  /* 0x00000002ecec6812 */ /* 0x000fc600078efcff */
[----:B------:R3:W-:Y:S01]  /*3420*/  @P1 LDGSTS.E.BYPASS.LTC128B.128 [R216+0xe880], [R8.64+0x180], !P5 ;  /* 0x0e88018008d81fae */ /* 0x0007e2000e901d46 */
[----:B-1----:R-:W-:Y:S01]  /*3430*/  IMAD.WIDE.U32 R10, R143, c[0x0][0x280], R140 ;  /* 0x0000a0008f0a7a25 */ /* 0x002fe200078e008c */
[----:B------:R-:W-:Y:S02]  /*3440*/  ISETP.GE.AND P1, PT, R140, c[0x0][0x27c], PT ;  /* 0x00009f008c007a0c */ /* 0x000fe40003f26270 */
[----:B------:R1:W-:Y:S01]  /*3450*/  @P0 LDGSTS.E.BYPASS.LTC128B.128 [R217+0xb080], [R4.64], !P3 ;  /* 0x0b08000004d90fae */ /* 0x0003e2000d901d46 */
[----:B------:R-:W-:Y:S01]  /*3460*/  IMAD.IADD R15, R3, 0x1, R11 ;  /* 0x00000001030f7824 */ /* 0x000fe200078e020b */
[----:B------:R-:W-:Y:S02]  /*3470*/  MOV R131, c[0x0][0x280] ;  /* 0x0000a00000837a02 */ /* 0x000fe40000000f00 */
[----:B------:R1:W-:Y:S01]  /*3480*/  @P0 LDGSTS.E.BYPASS.LTC128B.128 [R217+0xc880], [R4.64+0x80], !P2 ;  /* 0x0c88008004d90fae */ /* 0x0003e2000d101d46 */
[----:B------:R-:W-:Y:S01]  /*3490*/  ISETP.GE.AND P2, PT, R142, c[0x0][0x27c], PT ;  /* 0x00009f008e007a0c */ /* 0x000fe20003f46270 */
[----:B------:R-:W-:Y:S01]  /*34a0*/  IMAD.MOV.U32 R14, RZ, RZ, R10 ;  /* 0x000000ffff0e7224 */ /* 0x000fe200078e000a */
[----:B------:R-:W-:Y:S01]  /*34b0*/  SEL R6, RZ, c[0x0][0x27c], !P1 ;  /* 0x00009f00ff067a07 */ /* 0x000fe20004800000 */
[----:B------:R-:W-:Y:S01]  /*34c0*/  IMAD.WIDE.U32 R10, R143, c[0x0][0x290], R144 ;  /* 0x0000a4008f0a7a25 */ /* 0x000fe200078e0090 */
[----:B------:R-:W-:Y:S01]  /*34d0*/  SEL R18, RZ, c[0x0][0x27c], !P2 ;  /* 0x00009f00ff127a07 */ /* 0x000fe20005000000 */
[----:B------:R1:W-:Y:S01]  /*34e0*/  @P0 LDGSTS.E.BYPASS.LTC128B.128 [R217+0xe080], [R4.64+0x100], !P6 ;  /* 0x0e08010004d90fae */ /* 0x0003e2000f101d46 */
[----:B------:R-:W-:-:S03]  /*34f0*/  LOP3.LUT R236, R236, 0xfffffffe, RZ, 0xc0, !PT ;  /* 0xfffffffeecec7812 */ /* 0x000fc600078ec0ff */
[----:B------:R1:W-:Y:S01]  /*3500*/  @P0 LDGSTS.E.BYPASS.LTC128B.128 [R217+0xf880], [R4.64+0x180], !P5 ;  /* 0x0f88018004d90fae */ /* 0x0003e2000e901d46 */
[----:B---3--:R-:W-:-:S03]  /*3510*/  IMAD.WIDE.U32 R8, R143, c[0x0][0x280], R144 ;  /* 0x0000a0008f087a25 */ /* 0x008fc600078e0090 */
[----:B------:R-:W0:Y:S01]  /*3520*/  LDGDEPBAR ;  /* 0x00000000000079af */ /* 0x000e220000000000 */
[----:B------:R-:W-:Y:S01]  /*3530*/  IMAD.MOV.U32 R156, RZ, RZ, c[0x0][0x290] ;  /* 0x0000a400ff9c7624 */ /* 0x000fe200078e00ff */
[----:B------:R-:W-:Y:S01]  /*3540*/  IADD3 R17, R9, R3, RZ ;  /* 0x0000000309117210 */ /* 0x000fe20007ffe0ff */
[----:B------:R-:W-:Y:S01]  /*3550*/  IMAD R3, R23, c[0x0][0x290], RZ ;  /* 0x0000a40017037a24 */ /* 0x000fe200078e02ff */
[----:B------:R-:W-:Y:S01]  /*3560*/  MOV R16, R8 ;  /* 0x0000000800107202 */ /* 0x000fe20000000f00 */
[----:B------:R-:W-:Y:S01]  /*3570*/  IMAD.WIDE.U32 R8, R143, c[0x0][0x290], R140 ;  /* 0x0000a4008f087a25 */ /* 0x000fe200078e008c */
[----:B------:R-:W-:Y:S02]  /*3580*/  SHF.L.U32 R155, R131, 0x5, RZ ;  /* 0x00000005839b7819 */ /* 0x000fe400000006ff */
[----:B------:R-:W-:Y:S01]  /*3590*/  @P5 LOP3.LUT R236, R236, 0x1, RZ, 0xfc, !PT ;  /* 0x00000001ecec5812 */ /* 0x000fe200078efcff */
[----:B------:R-:W-:-:S04]  /*35a0*/  IMAD R3, R143, c[0x0][0x294], R3 ;  /* 0x0000a5008f037a24 */ /* 0x000fc800078e0203 */
[----:B------:R-:W-:Y:S02]  /*35b0*/  IMAD.IADD R11, R11, 0x1, R3 ;  /* 0x000000010b0b7824 */ /* 0x000fe400078e0203 */
[----:B------:R-:W-:Y:S01]  /*35c0*/  IMAD.IADD R9, R3, 0x1, R9 ;  /* 0x0000000103097824 */ /* 0x000fe200078e0209 */
[----:B------:R-:W-:Y:S01]  /*35d0*/  IADD3 R3, R140, R6, RZ ;  /* 0x000000068c037210 */ /* 0x000fe20007ffe0ff */
[----:B-1----:R-:W-:-:S04]  /*35e0*/  IMAD.WIDE.U32 R4, R28, c[0x0][0x260], R140 ;  /* 0x000098001c047a25 */ /* 0x002fc800078e008c */
[----:B------:R-:W-:Y:S01]  /*35f0*/  IMAD.IADD R6, R142, 0x1, R18 ;  /* 0x000000018e067824 */ /* 0x000fe200078e0212 */
[----:B------:R-:W-:Y:S01]  /*3600*/  SHF.R.S32.HI R18, RZ, 0x1f, R3 ;  /* 0x0000001fff127819 */ /* 0x000fe20000011403 */
[----:B------:R-:W-:-:S04]  /*3610*/  IMAD R5, R28, c[0x0][0x264], R5 ;  /* 0x000099001c057a24 */ /* 0x000fc800078e0205 */
[----:B------:R-:W-:Y:S01]  /*3620*/  IMAD.WIDE.U32 R90, R21, c[0x0][0x268], R4 ;  /* 0x00009a00155a7a25 */ /* 0x000fe200078e0004 */
[CC--:B------:R-:W-:Y:S02]  /*3630*/  LEA.HI R5, R18.reuse, R3.reuse, RZ, 0x6 ;  /* 0x0000000312057211 */ /* 0x0c0fe400078f30ff */
[----:B------:R-:W-:-:S04]  /*3640*/  LEA.HI R4, R18, R3, RZ, 0x3 ;  /* 0x0000000312047211 */ /* 0x000fc800078f18ff */
[----:B------:R-:W-:Y:S01]  /*3650*/  LOP3.LUT R18, R251, 0x38, R4, 0xf8, !PT ;  /* 0x00000038fb127812 */ /* 0x000fe200078ef804 */
[----:B------:R-:W-:Y:S01]  /*3660*/  WARPSYNC 0xffffffff ;  /* 0xffffffff00007948 */ /* 0x000fe20003800000 */
[----:B------:R-:W-:Y:S01]  /*3670*/  IMAD R150, R132, c[0x0][0x284], RZ ;  /* 0x0000a10084967a24 */ /* 0x000fe200078e02ff */
[----:B------:R-:W-:Y:S01]  /*3680*/  LOP3.LUT R86, R4, 0xfffffff8, RZ, 0xc0, !PT ;  /* 0xfffffff804567812 */ /* 0x000fe200078ec0ff */
[C---:B------:R-:W-:Y:S02]  /*3690*/  IMAD R152, R132.reuse, c[0x0][0x294], RZ ;  /* 0x0000a50084987a24 */ /* 0x040fe400078e02ff */
[----:B------:R-:W-:Y:S01]  /*36a0*/  IMAD.WIDE.U32 R134, R132, c[0x0][0x280], RZ ;  /* 0x0000a00084867a25 */ /* 0x000fe200078e00ff */
[----:B------:R-:W-:-:S03]  /*36b0*/  SHF.L.U64.HI R131, R131, R136, c[0x0][0x284] ;  /* 0x0000a10083837619 */ /* 0x000fc60000010288 */
[----:B-----5:R-:W-:-:S04]  /*36c0*/  IMAD.WIDE.U32 R98, R130, c[0x0][0x280], R16 ;  /* 0x0000a00082627a25 */ /* 0x020fc800078e0010 */
[----:B------:R-:W-:Y:S01]  /*36d0*/  IMAD.WIDE.U32 R92, R130, c[0x0][0x290], R8 ;  /* 0x0000a400825c7a25 */ /* 0x000fe200078e0008 */
[----:B------:R-:W-:-:S03]  /*36e0*/  SHF.L.U64.HI R136, R156, R136, c[0x0][0x294] ;  /* 0x0000a5009c887619 */ /* 0x000fc60000010288 */
[----:B------:R-:W-:-:S04]  /*36f0*/  IMAD.WIDE.U32 R132, R132, c[0x0][0x290], RZ ;  /* 0x0000a40084847a25 */ /* 0x000fc800078e00ff */
[----:B------:R-:W-:-:S04]  /*3700*/  IMAD.WIDE.U32 R116, R28, c[0x0][0x1e8], RZ ;  /* 0x00007a001c747a25 */ /* 0x000fc800078e00ff */
[----:B------:R-:W-:-:S04]  /*3710*/  IMAD.WIDE.U32 R114, R28, c[0x0][0x210], RZ ;  /* 0x000084001c727a25 */ /* 0x000fc800078e00ff */
[----:B------:R-:W-:-:S04]  /*3720*/  IMAD.WIDE.U32 R96, R130, c[0x0][0x280], R14 ;  /* 0x0000a00082607a25 */ /* 0x000fc800078e000e */
[----:B------:R-:W-:Y:S01]  /*3730*/  IMAD.WIDE.U32 R94, R130, c[0x0][0x290], R10 ;  /* 0x0000a400825e7a25 */ /* 0x000fe200078e000a */
[----:B------:R-:W-:Y:S02]  /*3740*/  IADD3 R150, R135, R150, RZ ;  /* 0x0000009687967210 */ /* 0x000fe40007ffe0ff */
[----:B------:R-:W-:Y:S01]  /*3750*/  SHF.R.S32.HI R73, RZ, 0x3, R4 ;  /* 0x00000003ff497819 */ /* 0x000fe20000011404 */
[----:B------:R-:W-:Y:S01]  /*3760*/  IMAD.SHL.U32 R156, R156, 0x20, RZ ;  /* 0x000000209c9c7824 */ /* 0x000fe200078e00ff */
[----:B------:R-:W-:Y:S01]  /*3770*/  SHF.R.S32.HI R102, RZ, 0x1f, R86 ;  /* 0x0000001fff667819 */ /* 0x000fe20000011456 */
[----:B------:R-:W-:Y:S02]  /*3780*/  IMAD.IADD R152, R133, 0x1, R152 ;  /* 0x0000000185987824 */ /* 0x000fe400078e0298 */
[C---:B------:R-:W-:Y:S02]  /*3790*/  IMAD R125, R28.reuse, c[0x0][0x1ec], R117 ;  /* 0x00007b001c7d7a24 */ /* 0x040fe400078e0275 */
[----:B------:R-:W-:Y:S01]  /*37a0*/  IMAD R124, R28, c[0x0][0x214], R115 ;  /* 0x000085001c7c7a24 */ /* 0x000fe200078e0273 */
[----:B--2---:R-:W-:-:S02]  /*37b0*/  @P4 SHF.R.S32.HI R26, RZ, 0x1f, R13 ;  /* 0x0000001fff1a4819 */ /* 0x004fc4000001140d */
[----:B------:R-:W-:Y:S01]  /*37c0*/  @!P4 MOV R26, R20 ;  /* 0x00000014001ac202 */ /* 0x000fe20000000f00 */
[----:B------:R-:W-:Y:S01]  /*37d0*/  IMAD R20, R19, c[0x0][0x268], RZ ;  /* 0x00009a0013147a24 */ /* 0x000fe200078e02ff */
[----:B------:R-:W-:-:S03]  /*37e0*/  SHF.R.S32.HI R19, RZ, 0x1f, R6 ;  /* 0x0000001fff137819 */ /* 0x000fc60000011406 */
[----:B------:R-:W-:Y:S01]  /*37f0*/  IMAD R27, R21, c[0x0][0x26c], R20 ;  /* 0x00009b00151b7a24 */ /* 0x000fe200078e0214 */
[CC--:B------:R-:W-:Y:S02]  /*3800*/  LEA.HI R20, R19.reuse, R6.reuse, RZ, 0x6 ;  /* 0x0000000613147211 */ /* 0x0c0fe400078f30ff */
[----:B------:R-:W-:Y:S02]  /*3810*/  LEA.HI R3, R19, R6, RZ, 0x3 ;  /* 0x0000000613037211 */ /* 0x000fe400078f18ff */
[----:B------:R-:W-:Y:S02]  /*3820*/  SHF.R.S32.HI R6, RZ, 0x6, R5 ;  /* 0x00000006ff067819 */ /* 0x000fe40000011405 */
[C---:B------:R-:W-:Y:S02]  /*3830*/  LOP3.LUT R19, R252.reuse, 0x38, R4, 0xf8, !PT ;  /* 0x00000038fc137812 */ /* 0x040fe400078ef804 */
[----:B------:R-:W-:Y:S01]  /*3840*/  SHF.R.S32.HI R5, RZ, 0x6, R20 ;  /* 0x00000006ff057819 */ /* 0x000fe20000011414 */
[----:B------:R-:W-:Y:S01]  /*3850*/  @!P4 IMAD.MOV.U32 R13, RZ, RZ, R22 ;  /* 0x000000ffff0dc224 */ /* 0x000fe200078e0016 */
[----:B------:R-:W-:-:S02]  /*3860*/  LOP3.LUT R21, R252, 0x38, R3, 0xf8, !PT ;  /* 0x00000038fc157812 */ /* 0x000fc400078ef803 */
[----:B------:R-:W-:Y:S01]  /*3870*/  LOP3.LUT R23, R251, 0x38, R3, 0xf8, !PT ;  /* 0x00000038fb177812 */ /* 0x000fe200078ef803 */
[C-C-:B------:R-:W-:Y:S01]  /*3880*/  IMAD R25, R6.reuse, 0xc00, R7.reuse ;  /* 0x00000c0006197824 */ /* 0x140fe200078e0207 */
[-C--:B------:R-:W-:Y:S01]  /*3890*/  LOP3.LUT R22, R19, R30.reuse, RZ, 0x3c, !PT ;  /* 0x0000001e13167212 */ /* 0x080fe200078e3cff */
[--C-:B------:R-:W-:Y:S01]  /*38a0*/  IMAD R24, R6, 0xc00, R12.reuse ;  /* 0x00000c0006187824 */ /* 0x100fe200078e020c */
[-C--:B------:R-:W-:Y:S01]  /*38b0*/  LOP3.LUT R19, R18, R29.reuse, RZ, 0x3c, !PT ;  /* 0x0000001d12137212 */ /* 0x080fe200078e3cff */
[----:B------:R-:W-:Y:S01]  /*38c0*/  IMAD R20, R5, 0xc00, R7 ;  /* 0x00000c0005147824 */ /* 0x000fe200078e0207 */
[----:B------:R-:W-:Y:S01]  /*38d0*/  LOP3.LUT R18, R21, R30, RZ, 0x3c, !PT ;  /* 0x0000001e15127212 */ /* 0x000fe200078e3cff */
[----:B------:R-:W-:Y:S01]  /*38e0*/  IMAD R6, R5, 0xc00, R12 ;  /* 0x00000c0005067824 */ /* 0x000fe200078e020c */
[----:B------:R-:W-:-:S03]  /*38f0*/  LOP3.LUT R5, R23, R29, RZ, 0x3c, !PT ;  /* 0x0000001d17057212 */ /* 0x000fc600078e3cff */
[----:B------:R-:W-:Y:S02]  /*3900*/  IMAD.IADD R21, R20, 0x1, R18 ;  /* 0x0000000114157824 */ /* 0x000fe400078e0212 */
[----:B------:R-:W-:Y:S01]  /*3910*/  IMAD.IADD R20, R6, 0x1, R5 ;  /* 0x0000000106147824 */ /* 0x000fe200078e0205 */
[----:B------:R-:W-:Y:S01]  /*3920*/  SHF.R.S32.HI R6, RZ, 0x1f, R130 ;  /* 0x0000001fff067819 */ /* 0x000fe20000011482 */
[----:B------:R-:W-:Y:S01]  /*3930*/  IMAD.IADD R23, R25, 0x1, R22 ;  /* 0x0000000119177824 */ /* 0x000fe200078e0216 */
[----:B------:R-:W-:Y:S01]  /*3940*/  IADD3 R22, R24, R19, RZ ;  /* 0x0000001318167210 */ /* 0x000fe20007ffe0ff */
[----:B------:R-:W-:Y:S01]  /*3950*/  IMAD.MOV.U32 R5, RZ, RZ, c[0x0][0x27c] ;  /* 0x00009f00ff057624 */ /* 0x000fe200078e00ff */
[----:B------:R-:W-:Y:S01]  /*3960*/  SHF.R.S32.HI R72, RZ, 0x3, R3 ;  /* 0x00000003ff487819 */ /* 0x000fe20000011403 */
[C---:B------:R-:W-:Y:S01]  /*3970*/  IMAD R19, R6.reuse, c[0x0][0x280], RZ ;  /* 0x0000a00006137a24 */ /* 0x040fe200078e02ff */
[----:B------:R-:W-:Y:S01]  /*3980*/  LOP3.LUT R85, R3, 0xfffffff8, RZ, 0xc0, !PT ;  /* 0xfffffff803557812 */ /* 0x000fe200078ec0ff */
[----:B------:R-:W-:-:S02]  /*3990*/  IMAD R18, R6, c[0x0][0x290], RZ ;  /* 0x0000a40006127a24 */ /* 0x000fc400078e02ff */
[----:B------:R-:W-:Y:S02]  /*39a0*/  IMAD R3, R26, c[0x0][0x2b0], RZ ;  /* 0x0000ac001a037a24 */ /* 0x000fe400078e02ff */
[----:B------:R-:W-:Y:S02]  /*39b0*/  IMAD.SHL.U32 R75, R5, 0x2, RZ ;  /* 0x00000002054b7824 */ /* 0x000fe400078e00ff */
[C---:B------:R-:W-:Y:S02]  /*39c0*/  IMAD R6, R130.reuse, c[0x0][0x284], R19 ;  /* 0x0000a10082067a24 */ /* 0x040fe400078e0213 */
[----:B------:R-:W-:Y:S02]  /*39d0*/  IMAD R5, R130, c[0x0][0x294], R18 ;  /* 0x0000a50082057a24 */ /* 0x000fe400078e0212 */
[C---:B------:R-:W-:Y:S02]  /*39e0*/  IMAD R3, R13.reuse, c[0x0][0x2b4], R3 ;  /* 0x0000ad000d037a24 */ /* 0x040fe400078e0203 */
[----:B------:R-:W-:Y:S01]  /*39f0*/  IMAD.WIDE.U32 R112, R13, c[0x0][0x2b0], RZ ;  /* 0x0000ac000d707a25 */ /* 0x000fe200078e00ff */
[----:B------:R-:W-:-:S02]  /*3a00*/  IADD3 R105, R99, R6, RZ ;  /* 0x0000000663697210 */ /* 0x000fc40007ffe0ff */
[----:B------:R-:W-:Y:S01]  /*3a10*/  IADD3 R100, R5, R93, RZ ;  /* 0x0000005d05647210 */ /* 0x000fe20007ffe0ff */
[----:B------:R-:W-:Y:S01]  /*3a20*/  IMAD.IADD R89, R91, 0x1, R27 ;  /* 0x000000015b597824 */ /* 0x000fe200078e021b */
[----:B------:R-:W-:Y:S01]  /*3a30*/  SHF.R.S32.HI R101, RZ, 0x1f, R85 ;  /* 0x0000001fff657819 */ /* 0x000fe20000011455 */
[----:B------:R-:W-:Y:S01]  /*3a40*/  IMAD.IADD R103, R6, 0x1, R97 ;  /* 0x0000000106677824 */ /* 0x000fe200078e0261 */
[----:B------:R-:W-:Y:S01]  /*3a50*/  SHF.L.U32 R121, R21, 0x1, RZ ;  /* 0x0000000115797819 */ /* 0x000fe200000006ff */
[----:B------:R-:W-:Y:S01]  /*3a60*/  IMAD.IADD R104, R95, 0x1, R5 ;  /* 0x000000015f687824 */ /* 0x000fe200078e0205 */
[----:B------:R-:W-:Y:S01]  /*3a70*/  IADD3 R119, R113, R3, RZ ;  /* 0x0000000371777210 */ /* 0x000fe20007ffe0ff */
[----:B------:R-:W-:Y:S02]  /*3a80*/  IMAD.SHL.U32 R123, R23, 0x2, RZ ;  /* 0x00000002177b7824 */ /* 0x000fe400078e00ff */
[----:B------:R-:W-:Y:S02]  /*3a90*/  IMAD.SHL.U32 R122, R22, 0x2, RZ ;  /* 0x00000002167a7824 */ /* 0x000fe400078e00ff */
[----:B------:R-:W-:Y:S01]  /*3aa0*/  IMAD.SHL.U32 R120, R20, 0x2, RZ ;  /* 0x0000000214787824 */ /* 0x000fe200078e00ff */
[----:B------:R-:W-:Y:S06]  /*3ab0*/  BAR.SYNC.DEFER_BLOCKING 0x0 ;  /* 0x0000000000007b1d */ /* 0x000fec0000010000 */
.L_x_2989:
[----:B------:R-:W-:Y:S01]  /*3ac0*/  MOV R83, RZ ;  /* 0x000000ff00537202 */ /* 0x000fe20000000f00 */
[----:B-1--4-:R-:W-:Y:S01]  /*3ad0*/  IMAD.MOV.U32 R4, RZ, RZ, c[0x0][0x2b8] ;  /* 0x0000ae00ff047624 */ /* 0x012fe200078e00ff */
[----:B------:R-:W-:Y:S04]  /*3ae0*/  DEPBAR.LE SB0, 0x0 ;  /* 0x000080000000791a */ /* 0x000fe80000000000 */
[----:B------:R-:W-:Y:S01]  /*3af0*/  ISETP.NE.AND P0, PT, R4, 0x1, PT ;  /* 0x000000010400780c */ /* 0x000fe20003f05270 */
[----:B------:R-:W-:Y:S01]  /*3b00*/  IMAD R3, R39, 0x30, R0 ;  /* 0x0000003027037824 */ /* 0x000fe200078e0200 */
[----:B------:R-:W-:Y:S01]  /*3b10*/  WARPSYNC 0xffffffff ;  /* 0xffffffff00007948 */ /* 0x000fe20003800000 */
[----:B------:R-:W-:Y:S02]  /*3b20*/  BSSY B2, `(.L_x_2949) ;  /* 0x0000545000027945 */ /* 0x000fe40003800000 */
[----:B------:R-:W-:Y:S04]  /*3b30*/  IMAD.IADD R5, R126, 0x1, R3 ;  /* 0x000000017e057824 */ /* 0x000fe800078e0203 */
[--C-:B------:R-:W-:Y:S04]  /*3b40*/  IMAD.MOV.U32 R4, RZ, RZ, R5.reuse ;  /* 0x000000ffff047224 */ /* 0x100fe800078e0005 */
        /* <DEDUP_REMOVED lines=26> */
[----:B------:R-:W-:Y:S04]  /*3cf0*/  MOV R3, c[0x0][0x27c] ;  /* 0x00009f0000037a02 */ /* 0x000fe80000000f00 */
[----:B------:R-:W-:Y:S11]  /*3d00*/  ISETP.GE.AND P0, PT, R3, 0x1, PT ;  /* 0x000000010300780c */ /* 0x000ff60003f06270 */
[----:B------:R-:W-:Y:S02]  /*3d10*/  @!UPT UIADD3 URZ, URZ, URZ, URZ ;  /* 0x0000003f3f3ff290 */ /* 0x000fe4000fffe03f */
[----:B------:R-:W-:-:S05]  /*3d20*/  @!P0 BRA `(.L_x_2950) ;  /* 0x00004ec000008947 */ /* 0x000fca0003800000 */
[-C--:B------:R-:W-:Y:S01]  /*3d30*/  IMAD R6, R150, R39.reuse, RZ ;  /* 0x0000002796067224 */ /* 0x080fe200078e02ff */
[----:B------:R-:W-:Y:S01]  /*3d40*/  ULDC.U8 UR4, c[0x0][0x298] ;  /* 0x0000a60000047ab9 */ /* 0x000fe20000000000 */
[-C--:B------:R-:W-:Y:S01]  /*3d50*/  IMAD R5, R152, R39.reuse, RZ ;  /* 0x0000002798057224 */ /* 0x080fe200078e02ff */
[----:B------:R-:W-:Y:S01]  /*3d60*/  ISETP.NE.AND P0, PT, RZ, UR4, PT ;  /* 0x00000004ff007c0c */ /* 0x000fe2000bf05270 */
[----:B------:R-:W-:Y:S01]  /*3d70*/  IMAD R3, R39, -0x30, R2 ;  /* 0xffffffd027037824 */ /* 0x000fe200078e0202 */
[----:B------:R-:W-:Y:S01]  /*3d80*/  SHF.R.S32.HI R4, RZ, 0x1f, R39 ;  /* 0x0000001fff047819 */ /* 0x000fe20000011427 */
[-C--:B------:R-:W-:Y:S03]  /*3d90*/  IMAD.WIDE.U32 R68, R134, R39.reuse, RZ ;  /* 0x0000002786447225 */ /* 0x080fe600078e00ff */
[----:B------:R-:W-:Y:S01]  /*3da0*/  IMNMX R82, R3, 0x30, PT ;  /* 0x0000003003527817 */ /* 0x000fe20003800200 */
[C---:B------:R-:W-:Y:S02]  /*3db0*/  IMAD R6, R4.reuse, R134, R6 ;  /* 0x0000008604067224 */ /* 0x040fe400078e0206 */
        /* <DEDUP_REMOVED lines=49> */
.L_x_2953:
[----:B------:R-:W-:Y:S05]  /*40d0*/  BSYNC B0 ;  /* 0x0000000000007941 */ /* 0x000fea0003800000 */
.L_x_2952:
        /* <DEDUP_REMOVED lines=70> */
.L_x_2955:
[----:B------:R-:W-:Y:S05]  /*4540*/  BSYNC B0 ;  /* 0x0000000000007941 */ /* 0x000fea0003800000 */
.L_x_2954:
        /* <DEDUP_REMOVED lines=91> */
.L_x_2959:
[----:B------:R-:W-:Y:S05]  /*4b00*/  BSYNC B0 ;  /* 0x0000000000007941 */ /* 0x000fea0003800000 */
.L_x_2958:
        /* <DEDUP_REMOVED lines=58> */
.L_x_2961:
[----:B------:R-:W-:Y:S05]  /*4eb0*/  BSYNC B0 ;  /* 0x0000000000007941 */ /* 0x000fea0003800000 */
.L_x_2960:
        /* <DEDUP_REMOVED lines=58> */
.L_x_2963:
[----:B------:R-:W-:Y:S05]  /*5260*/  BSYNC B0 ;  /* 0x0000000000007941 */ /* 0x000fea0003800000 */
.L_x_2962:
        /* <DEDUP_REMOVED lines=56> */
.L_x_2957:
[----:B-123--:R-:W-:Y:S05]  /*55f0*/  BSYNC B1 ;  /* 0x0000000000017941 */ /* 0x00efea0003800000 */
.L_x_2956:
        /* <DEDUP_REMOVED lines=61> */
.L_x_2966:
[----:B------:R-:W-:Y:S05]  /*59d0*/  BSYNC B0 ;  /* 0x0000000000007941 */ /* 0x000fea0003800000 */
.L_x_2965:
        /* <DEDUP_REMOVED lines=10> */
[----:B------:R-:W-:Y:S01]  /*5a80*/  @!P0 SHF.R.U32.HI R9, RZ, 0x10, R23 ;  /* 0x00000010ff098819 */ /* 0x000fe20000011617 */
[----:B------:R-:W-:Y:S01]  /*5a90*/  @!P0 HADD2.F32 R8, -RZ, R58.H1_H1 ;  /* 0x3000003aff088230 */ /* 0x000fe20000004100 */
[----:B------:R-:W-:Y:S03]  /*5aa0*/  @!P0 SHF.R.U32.HI R11, RZ, 0x10, R51 ;  /* 0x00000010ff0b8819 */ /* 0x000fe60000011633 */
[----:B------:R-:W-:Y:S02]  /*5ab0*/  @!P0 HADD2.F32 R9, -RZ, R9.H0_H0 ;  /* 0x20000009ff098230 */ /* 0x000fe40000004100 */
[----:B------:R-:W-:Y:S01]  /*5ac0*/  @!P0 HADD2.F32 R11, -RZ, R11.H0_H0 ;  /* 0x2000000bff0b8230 */ /* 0x000fe20000004100 */
[----:B--2---:R-:W-:Y:S05]  /*5ad0*/  @!P0 MOV R4, R16 ;  /* 0x0000001000048202 */ /* 0x004fea0000000f00 */
[--C-:B------:R-:W-:Y:S02]  /*5ae0*/  @!P0 HADD2.F32 R6, -RZ, R4.reuse.H1_H1 ;  /* 0x30000004ff068230 */ /* 0x100fe40000004100 */
[----:B------:R-:W-:Y:S03]  /*5af0*/  @!P0 HADD2.F32 R4, -RZ, R4.H0_H0 ;  /* 0x20000004ff048230 */ /* 0x000fe60000004100 */
[-C--:B------:R-:W-:Y:S02]  /*5b00*/  @!P0 FMUL.FTZ R5, R6, R3.reuse ;  /* 0x0000000306058220 */ /* 0x080fe40000410000 */
[C---:B------:R-:W-:Y:S02]  /*5b10*/  @!P0 FMUL.FTZ R3, R4.reuse, R3 ;  /* 0x0000000304038220 */ /* 0x040fe40000410000 */
[-C--:B------:R-:W-:Y:S01]  /*5b20*/  @!P0 FFMA.FTZ R28, R4, R8.reuse, -R5 ;  /* 0x00000008041c8223 */ /* 0x080fe20000010805 */
[----:B------:R-:W-:Y:S01]  /*5b30*/  @!P0 SHF.R.U64 R4, R22, 0x10, R23 ;  /* 0x0000001016048819 */ /* 0x000fe20000001217 */
[----:B------:R-:W-:Y:S01]  /*5b40*/  @!P0 FFMA.FTZ R3, R6, R8, R3 ;  /* 0x0000000806038223 */ /* 0x000fe20000010003 */
[----:B------:R-:W-:Y:S02]  /*5b50*/  @!P0 MOV R5, R17 ;  /* 0x0000001100058202 */ /* 0x000fe40000000f00 */
[----:B------:R-:W-:Y:S01]  /*5b60*/  @!P0 SHF.R.U64 R6, R50, 0x10, R51 ;  /* 0x0000001032068819 */ /* 0x000fe20000001233 */
[----:B------:R-:W-:Y:S02]  /*5b70*/  @!P0 HADD2.F32 R4, -RZ, R4.H0_H0 ;  /* 0x20000004ff048230 */ /* 0x000fe40000004100 */
[--C-:B------:R-:W-:Y:S02]  /*5b80*/  @!P0 HADD2.F32 R8, -RZ, R5.reuse.H1_H1 ;  /* 0x30000005ff088230 */ /* 0x100fe40000004100 */
[----:B------:R-:W-:Y:S02]  /*5b90*/  @!P0 HADD2.F32 R5, -RZ, R5.H0_H0 ;  /* 0x20000005ff058230 */ /* 0x000fe40000004100 */
[----:B------:R-:W-:Y:S01]  /*5ba0*/  @!P0 HADD2.F32 R10, -RZ, R6.H0_H0 ;  /* 0x20000006ff0a8230 */ /* 0x000fe20000004100 */
[CC--:B------:R-:W-:Y:S02]  /*5bb0*/  @!P0 FMUL.FTZ R6, R8.reuse, R4.reuse ;  /* 0x0000000408068220 */ /* 0x0c0fe40000410000 */
[C---:B------:R-:W-:Y:S02]  /*5bc0*/  @!P0 FMUL.FTZ R4, R5.reuse, R4 ;  /* 0x0000000405048220 */ /* 0x040fe40000410000 */
[----:B------:R-:W-:Y:S01]  /*5bd0*/  @!P0 FFMA.FTZ R21, R5, R10, -R6 ;  /* 0x0000000a05158223 */ /* 0x000fe20000010806 */
        /* <DEDUP_REMOVED lines=10> */
[-C--:B------:R-:W-:Y:S01]  /*5c80*/  @!P0 FFMA.FTZ R20, R6, R10.reuse, -R13 ;  /* 0x0000000a06148223 */ /* 0x080fe2000001080d */
[----:B------:R-:W-:Y:S01]  /*5c90*/  @!P0 MOV R6, R19 ;  /* 0x0000001300068202 */ /* 0x000fe20000000f00 */
[----:B------:R-:W-:Y:S04]  /*5ca0*/  @!P0 FFMA.FTZ R5, R8, R10, R5 ;  /* 0x0000000a08058223 */ /* 0x000fe80000010005 */
[--C-:B------:R-:W-:Y:S01]  /*5cb0*/  @!P0 HADD2.F32 R8, -RZ, R6.reuse.H0_H0 ;  /* 0x20000006ff088230 */ /* 0x100fe20000004100 */
[----:B------:R-:W-:Y:S01]  /*5cc0*/  @!P0 F2FP.PACK_AB R5, R5, R20 ;  /* 0x000000140505823e */ /* 0x000fe200000000ff */
[----:B------:R-:W-:Y:S03]  /*5cd0*/  @!P0 HADD2.F32 R10, -RZ, R6.H1_H1 ;  /* 0x30000006ff0a8230 */ /* 0x000fe60000004100 */
[----:B------:R-:W-:Y:S01]  /*5ce0*/  @!P0 MOV R18, R5 ;  /* 0x0000000500128202 */ /* 0x000fe20000000f00 */
        /* <DEDUP_REMOVED lines=9> */
.L_x_2968:
[----:B------:R-:W-:Y:S05]  /*5d80*/  BSYNC B0 ;  /* 0x0000000000007941 */ /* 0x000fea0003800000 */
.L_x_2967:
        /* <DEDUP_REMOVED lines=58> */
.L_x_2970:
[----:B------:R-:W-:Y:S05]  /*6130*/  BSYNC B0 ;  /* 0x0000000000007941 */ /* 0x000fea0003800000 */
.L_x_2969:
        /* <DEDUP_REMOVED lines=58> */
.L_x_2951:
        /* <DEDUP_REMOVED lines=36> */
.L_x_2972:
[----:B------:R-:W-:Y:S05]  /*6720*/  BSYNC B0 ;  /* 0x0000000000007941 */ /* 0x000fea0003800000 */
.L_x_2971:
        /* <DEDUP_REMOVED lines=61> */
.L_x_2974:
[----:B------:R-:W-:Y:S05]  /*6b00*/  BSYNC B0 ;  /* 0x0000000000007941 */ /* 0x000fea0003800000 */
.L_x_2973:
        /* <DEDUP_REMOVED lines=152> */
.L_x_2978:
[----:B------:R-:W-:Y:S05]  /*7490*/  BSYNC B0 ;  /* 0x0000000000007941 */ /* 0x000fea0003800000 */
.L_x_2977:
        /* <DEDUP_REMOVED lines=121> */
.L_x_2976:
[----:B-123--:R-:W-:Y:S05]  /*7c30*/  BSYNC B1 ;  /* 0x0000000000017941 */ /* 0x00efea0003800000 */
.L_x_2975:
        /* <DEDUP_REMOVED lines=125> */
.L_x_2980:
[----:B------:R-:W-:Y:S05]  /*8410*/  BSYNC B0 ;  /* 0x0000000000007941 */ /* 0x000fea0003800000 */
.L_x_2979:
        /* <DEDUP_REMOVED lines=20> */
[--C-:B------:R-:W-:Y:S01]  /*8560*/  @!P0 SHF.R.U64 R22, R64, 0x10, R65.reuse ;  /* 0x0000001040168819 */ /* 0x100fe20000001241 */
[----:B------:R-:W-:Y:S01]  /*8570*/  IMAD R3, R3, 0xc00, R12 ;  /* 0x00000c0003037824 */ /* 0x000fe200078e020c */
[----:B------:R-:W-:Y:S02]  /*8580*/  LOP3.LUT R4, R4, R30, RZ, 0x3c, !PT ;  /* 0x0000001e04047212 */ /* 0x000fe400078e3cff */
[----:B------:R-:W-:Y:S03]  /*8590*/  @!P0 SHF.R.U32.HI R20, RZ, 0x10, R65 ;  /* 0x00000010ff148819 */ /* 0x000fe60000011641 */
[----:B------:R-:W-:Y:S01]  /*85a0*/  IMAD.IADD R3, R3, 0x1, R4 ;  /* 0x0000000103037824 */ /* 0x000fe200078e0204 */
[----:B------:R-:W-:Y:S02]  /*85b0*/  @!P0 HADD2.F32 R4, -RZ, R37.H0_H0 ;  /* 0x20000025ff048230 */ /* 0x000fe40000004100 */
[----:B------:R-:W-:Y:S01]  /*85c0*/  @!P0 HADD2.F32 R20, -RZ, R20.H0_H0 ;  /* 0x20000014ff148230 */ /* 0x000fe20000004100 */
[----:B--2---:R-:W-:Y:S01]  /*85d0*/  @!P0 IMAD.MOV.U32 R8, RZ, RZ, R16 ;  /* 0x000000ffff088224 */ /* 0x004fe200078e0010 */
[----:B------:R-:W-:Y:S04]  /*85e0*/  SHF.L.U32 R3, R3, 0x1, RZ ;  /* 0x0000000103037819 */ /* 0x000fe800000006ff */
[----:B------:R-:W-:Y:S01]  /*85f0*/  @!P0 HADD2.F32 R5, -RZ, R8.H0_H0 ;  /* 0x20000008ff058230 */ /* 0x000fe20000004100 */
[----:B------:R2:W4:Y:S04]  /*8600*/  LDS.128 R28, [R3+0xa080] ;  /* 0x00a08000031c7984 */ /* 0x0005280000000c00 */
[C---:B--2---:R-:W-:Y:S02]  /*8610*/  @!P0 FMUL.FTZ R3, R5.reuse, R4 ;  /* 0x0000000405038220 */ /* 0x044fe40000410000 */
[----:B----4-:R-:W-:Y:S01]  /*8620*/  @!P0 IMAD.MOV.U32 R15, RZ, RZ, R29 ;  /* 0x000000ffff0f8224 */ /* 0x010fe200078e001d */
        /* <DEDUP_REMOVED lines=23> */
[----:B------:R-:W-:Y:S01]  /*87a0*/  @!P0 HADD2.F32 R22, -RZ, R71.H1_H1 ;  /* 0x30000047ff168230 */ /* 0x000fe20000004100 */
[----:B------:R-:W-:Y:S02]  /*87b0*/  @!P0 MOV R17, R24 ;  /* 0x0000001800118202 */ /* 0x000fe40000000f00 */
[C---:B------:R-:W-:Y:S01]  /*87c0*/  @!P0 FFMA.FTZ R8, R4.reuse, R9, -R8 ;  /* 0x0000000904088223 */ /* 0x040fe20000010808 */
[----:B------:R-:W-:Y:S01]  /*87d0*/  @!P0 MOV R23, R31 ;  /* 0x0000001f00178202 */ /* 0x000fe20000000f00 */
[----:B------:R-:W-:Y:S01]  /*87e0*/  @!P0 FMUL.FTZ R4, R4, R10 ;  /* 0x0000000a04048220 */ /* 0x000fe20000410000 */
[----:B------:R-:W-:Y:S01]  /*87f0*/  @!P0 HADD2.F32 R10, -RZ, R25.H0_H0 ;  /* 0x20000019ff0a8230 */ /* 0x000fe20000004100 */
[----:B------:R-:W-:Y:S02]  /*8800*/  @!P0 SHF.R.U32.HI R24, RZ, 0x10, R67 ;  /* 0x00000010ff188819 */ /* 0x000fe40000011643 */
        /* <DEDUP_REMOVED lines=8> */
[----:B------:R-:W-:Y:S01]  /*8890*/  @!P0 SHF.R.U64 R26, R66, 0x10, R67 ;  /* 0x00000010421a8819 */ /* 0x000fe20000001243 */
[----:B------:R-:W-:Y:S01]  /*88a0*/  @!P0 HADD2.F32 R9, -RZ, R13.H0_H0 ;  /* 0x2000000dff098230 */ /* 0x000fe20000004100 */
[-C--:B------:R-:W-:Y:S01]  /*88b0*/  @!P0 FMUL.FTZ R20, R10, R8.reuse ;  /* 0x000000080a148220 */ /* 0x080fe20000410000 */
[--C-:B------:R-:W-:Y:S01]  /*88c0*/  @!P0 HADD2.F32 R21, -RZ, R23.reuse.H0_H0 ;  /* 0x20000017ff158230 */ /* 0x100fe20000004100 */
[--C-:B------:R-:W-:Y:S01]  /*88d0*/  @!P0 SHF.R.U32.HI R14, RZ, 0x10, R35.reuse ;  /* 0x00000010ff0e8819 */ /* 0x100fe20000011623 */
[----:B------:R-:W-:Y:S01]  /*88e0*/  @!P0 HADD2.F32 R23, -RZ, R23.H1_H1 ;  /* 0x30000017ff178230 */ /* 0x000fe20000004100 */
[C---:B------:R-:W-:Y:S01]  /*88f0*/  @!P0 FMUL.FTZ R8, R9.reuse, R8 ;  /* 0x0000000809088220 */ /* 0x040fe20000410000 */
[----:B------:R-:W-:Y:S01]  /*8900*/  @!P0 SHF.R.U64 R15, R34, 0x10, R35 ;  /* 0x00000010220f8819 */ /* 0x000fe20000001223 */
        /* <DEDUP_REMOVED lines=9> */
[----:B------:R-:W-:Y:S01]  /*89a0*/  @!P0 HADD2.F32 R24, -RZ, R24.H0_H0 ;  /* 0x20000018ff188230 */ /* 0x000fe20000004100 */
[----:B------:R-:W-:Y:S01]  /*89b0*/  @!P0 IMAD.MOV.U32 R29, RZ, RZ, R5 ;  /* 0x000000ffff1d8224 */ /* 0x000fe200078e0005 */
[----:B------:R-:W-:Y:S01]  /*89c0*/  @!P0 HADD2.F32 R11, -RZ, R11.H1_H1 ;  /* 0x3000000bff0b8230 */ /* 0x000fe20000004100 */
[C---:B------:R-:W-:Y:S01]  /*89d0*/  @!P0 FFMA.FTZ R32, R9.reuse, R22, -R27 ;  /* 0x0000001609208223 */ /* 0x040fe2000001081b */
[----:B------:R-:W-:Y:S01]  /*89e0*/  @!P0 HADD2.F32 R15, -RZ, R25.H1_H1 ;  /* 0x30000019ff0f8230 */ /* 0x000fe20000004100 */
[----:B------:R-:W-:Y:S02]  /*89f0*/  @!P0 FMUL.FTZ R10, R9, R10 ;  /* 0x0000000a090a8220 */ /* 0x000fe40000410000 */
[----:B------:R-:W-:Y:S04]  /*8a00*/  @!P0 FMUL.FTZ R9, R23, R20 ;  /* 0x0000001417098220 */ /* 0x000fe80000410000 */
[C---:B------:R-:W-:Y:S01]  /*8a10*/  @!P0 FFMA.FTZ R25, R11.reuse, R24, -R9 ;  /* 0x000000180b198223 */ /* 0x040fe20000010809 */
[----:B------:R-:W-:Y:S01]  /*8a20*/  @!P0 HADD2.F32 R9, -RZ, R13.H1_H1 ;  /* 0x3000000dff098230 */ /* 0x000fe20000004100 */
[----:B------:R-:W-:Y:S01]  /*8a30*/  @!P0 FMUL.FTZ R11, R11, R20 ;  /* 0x000000140b0b8220 */ /* 0x000fe20000410000 */
[----:B------:R-:W-:Y:S01]  /*8a40*/  @!P0 HADD2.F32 R20, -RZ, R26.H0_H0 ;  /* 0x2000001aff148230 */ /* 0x000fe20000004100 */
[----:B---3--:R-:W-:Y:S01]  /*8a50*/  LEA R26, P3, R85, R44, 0x1 ;  /* 0x0000002c551a7211 */ /* 0x008fe200078608ff */
[----:B------:R-:W-:Y:S01]  /*8a60*/  @!P0 FMUL.FTZ R13, R15, R14 ;  /* 0x0000000e0f0d8220 */ /* 0x000fe20000410000 */
[----:B------:R-:W-:Y:S02]  /*8a70*/  @!P0 F2FP.PACK_AB R25, R25, R32 ;  /* 0x000000201919823e */ /* 0x000fe400000000ff */
[----:B------:R-:W-:Y:S01]  /*8a80*/  LEA.HI.X R27, R85, R45, R101, 0x1, P3 ;  /* 0x0000002d551b7211 */ /* 0x000fe200018f0c65 */
[C---:B------:R-:W-:Y:S01]  /*8a90*/  @!P0 FFMA.FTZ R13, R9.reuse, R20, -R13 ;  /* 0x00000014090d8223 */ /* 0x040fe2000001080d */
[----:B------:R-:W-:Y:S01]  /*8aa0*/  @!P0 MOV R19, R25 ;  /* 0x0000001900138202 */ /* 0x000fe20000000f00 */
[----:B------:R-:W-:Y:S03]  /*8ab0*/  @!P0 FMUL.FTZ R9, R9, R14 ;  /* 0x0000000e09098220 */ /* 0x000fe60000410000 */
[----:B------:R-:W-:Y:S01]  /*8ac0*/  @!P0 F2FP.PACK_AB R14, R13, R33 ;  /* 0x000000210d0e823e */ /* 0x000fe200000000ff */
[----:B------:R-:W-:Y:S01]  /*8ad0*/  @!P0 FFMA.FTZ R9, R15, R20, R9 ;  /* 0x000000140f098223 */ /* 0x000fe20000010009 */
[----:B------:R-:W-:Y:S01]  /*8ae0*/  @!P0 F2FP.PACK_AB R13, R4, R3 ;  /* 0x00000003040d823e */ /* 0x000fe200000000ff */
[----:B------:R-:W-:Y:S02]  /*8af0*/  @!P0 FFMA.FTZ R10, R21, R22, R10 ;  /* 0x00000016150a8223 */ /* 0x000fe4000001000a */
[----:B------:R-:W-:Y:S01]  /*8b00*/  @!P0 IMAD.MOV.U32 R18, RZ, RZ, R14 ;  /* 0x000000ffff128224 */ /* 0x000fe200078e000e */
[----:B------:R-:W-:Y:S01]  /*8b10*/  @!P0 F2FP.PACK_AB R4, R9, R8 ;  /* 0x000000080904823e */ /* 0x000fe200000000ff */
[----:B------:R-:W-:Y:S01]  /*8b20*/  @!P0 FFMA.FTZ R11, R23, R24, R11 ;  /* 0x00000018170b8223 */ /* 0x000fe2000001000b */
[----:B------:R-:W-:Y:S02]  /*8b30*/  @!P0 MOV R28, R13 ;  /* 0x0000000d001c8202 */ /* 0x000fe40000000f00 */
[----:B------:R2:W-:Y:S01]  /*8b40*/  ST.E.128 [R26.64], R16 ;  /* 0x000000101a007985 */ /* 0x0005e2000c101d06 */
[----:B------:R-:W-:Y:S02]  /*8b50*/  @!P0 MOV R30, R4 ;  /* 0x00000004001e8202 */ /* 0x000fe40000000f00 */
[----:B------:R-:W-:Y:S04]  /*8b60*/  @!P0 F2FP.PACK_AB R3, R11, R10 ;  /* 0x0000000a0b03823e */ /* 0x000fe800000000ff */
        /* <DEDUP_REMOVED lines=8> */
.L_x_2950:
        /* <DEDUP_REMOVED lines=30> */
.L_x_2982:
[----:B-12---:R-:W-:Y:S05]  /*8dd0*/  BSYNC B0 ;  /* 0x0000000000007941 */ /* 0x006fea0003800000 */
.L_x_2981:
        /* <DEDUP_REMOVED lines=25> */
.L_x_2964:
[----:B------:R-:W-:Y:S05]  /*8f70*/  BSYNC B2 ;  /* 0x0000000000027941 */ /* 0x000fea0003800000 */
.L_x_2949:
        /* <DEDUP_REMOVED lines=80> */
.L_x_2984:
[----:B---3--:R-:W-:Y:S05]  /*9480*/  BSYNC B0 ;  /* 0x0000000000007941 */ /* 0x008fea0003800000 */
.L_x_2983:
        /* <DEDUP_REMOVED lines=25> */
.L_x_2986:
[----:B------:R-:W-:Y:S05]  /*9620*/  BSYNC B0 ;  /* 0x0000000000007941 */ /* 0x000fea0003800000 */
.L_x_2985:
[----:B------:R-:W-:Y:S01]  /*9630*/  ISETP.GT.AND P5, PT, R39, R118, PT ;  /* 0x000000762700720c */ /* 0x000fe20003fa4270 */
[----:B------:R-:W-:Y:S01]  /*9640*/  @!UPT UIADD3 URZ, URZ, URZ, URZ ;  /* 0x0000003f3f3ff290 */ /* 0x000fe2000fffe03f */
[----:B------:R-:W-:Y:S11]  /*9650*/  BSSY B0, `(.L_x_2987) ;  /* 0x000002a000007945 */ /* 0x000ff60003800000 */
[----:B------:R-:W-:-:S05]  /*9660*/  @!P5 BRA `(.L_x_2988) ;  /* 0x000002800000d947 */ /* 0x000fca0003800000 */
[----:B-1----:R-:W-:Y:S01]  /*9670*/  IADD3 R3, R39, -0x1, RZ ;  /* 0xffffffff27037810 */ /* 0x002fe20007ffe0ff */
[----:B----4-:R-:W-:Y:S01]  /*9680*/  IMAD.MOV.U32 R4, RZ, RZ, R110 ;  /* 0x000000ffff047224 */ /* 0x010fe200078e006e */
[----:B--2---:R-:W-:Y:S01]  /*9690*/  P2R R11, PR, RZ, 0x4 ;  /* 0x00000004ff0b7803 */ /* 0x004fe20000000000 */
[----:B------:R-:W-:Y:S01]  /*96a0*/  IMAD.MOV.U32 R5, RZ, RZ, R109 ;  /* 0x000000ffff057224 */ /* 0x000fe200078e006d */
[----:B------:R-:W-:Y:S01]  /*96b0*/  SHF.R.S32.HI R8, RZ, 0x1f, R3 ;  /* 0x0000001fff087819 */ /* 0x000fe20000011403 */
[----:B---3--:R-:W-:Y:S01]  /*96c0*/  IMAD R6, R153, R3, RZ ;  /* 0x0000000399067224 */ /* 0x008fe200078e02ff */
[C---:B------:R-:W-:Y:S01]  /*96d0*/  LOP3.LUT P2, RZ, R236.reuse, 0x8, RZ, 0xc0, !PT ;  /* 0x00000008ecff7812 */ /* 0x040fe2000784c0ff */
        /* <DEDUP_REMOVED lines=33> */
.L_x_2988:
[----:B------:R-:W-:Y:S05]  /*98f0*/  BSYNC B0 ;  /* 0x0000000000007941 */ /* 0x000fea0003800000 */
.L_x_2987:
[----:B------:R-:W0:Y:S01]  /*9900*/  LDGDEPBAR ;  /* 0x00000000000079af */ /* 0x000e220000000000 */
[----:B------:R-:W-:Y:S01]  /*9910*/  IADD3 R39, R39, -0x1, RZ ;  /* 0xffffffff27277810 */ /* 0x000fe20007ffe0ff */
[----:B------:R-:W-:-:S05]  /*9920*/  @P5 BRA `(.L_x_2989) ;  /* 0xffffa19000005947 */ /* 0x000fca000383ffff */
[----:B------:R-:W-:Y:S01]  /*9930*/  WARPSYNC 0xffffffff ;  /* 0xffffffff00007948 */ /* 0x000fe20003800000 */
[----:B------:R-:W-:Y:S06]  /*9940*/  BAR.SYNC.DEFER_BLOCKING 0x0 ;  /* 0x0000000000007b1d */ /* 0x000fec0000010000 */
.L_x_2948:
[----:B--2---:R-:W2:Y:S01]  /*9950*/  LDL R14, [R1+0x4] ;  /* 0x00000400010e7983 */ /* 0x004ea20000100800 */
[----:B------:R-:W-:-:S05]  /*9960*/  IMAD.MOV.U32 R2, RZ, RZ, c[0x0][0x2c4] ;  /* 0x0000b100ff027624 */ /* 0x000fca00078e00ff */
[----:B------:R-:W-:Y:S01]  /*9970*/  ISETP.NE.AND P3, PT, R2, 0x1, PT ;  /* 0x000000010200780c */ /* 0x000fe20003f65270 */
[----:B------:R-:W-:Y:S01]  /*9980*/  BSSY B0, `(.L_x_2990) ;  /* 0x0000028000007945 */ /* 0x000fe20003800000 */
[----:B--2---:R-:W-:-:S11]  /*9990*/  IADD3 R2, R14, 0x7f, RZ ;  /* 0x0000007f0e027810 */ /* 0x004fd60007ffe0ff */
[----:B-1----:R-:W-:-:S05]  /*99a0*/  @P3 IMAD.HI.U32 R3, R2, c[0x0][0x2c8], RZ ;  /* 0x0000b20002033a27 */ /* 0x002fca00078e00ff */
[----:B------:R-:W-:-:S05]  /*99b0*/  @P3 SHF.R.U32.HI R2, RZ, c[0x0][0x2cc], R3 ;  /* 0x0000b300ff023a19 */ /* 0x000fca0000011603 */
[----:B------:R-:W-:-:S04]  /*99c0*/  IMAD.IADD R2, R139, 0x1, R2 ;  /* 0x000000018b027824 */ /* 0x000fc800078e0202 */
[----:B------:R-:W-:-:S05]  /*99d0*/  IMAD.HI R2, R2, 0x2aaaaaab, RZ ;  /* 0x2aaaaaab02027827 */ /* 0x000fca00078e02ff */
[----:B------:R-:W-:-:S04]  /*99e0*/  SHF.R.U32.HI R3, RZ, 0x1f, R2 ;  /* 0x0000001fff037819 */ /* 0x000fc80000011602 */
[----:B------:R-:W-:-:S04]  /*99f0*/  LEA.HI.SX32 R2, R2, R3, 0x1d ;  /* 0x0000000302027211 */ /* 0x000fc800078feaff */
[----:B---3--:R-:W-:-:S04]  /*9a00*/  IMNMX R6, R137, R2, PT ;  /* 0x0000000289067217 */ /* 0x008fc80003800200 */
[----:B------:R-:W-:Y:S01]  /*9a10*/  ISETP.GE.AND P0, PT, R6, 0x1, PT ;  /* 0x000000010600780c */ /* 0x000fe20003f06270 */
[----:B------:R-:W-:-:S12]  /*9a20*/  IMAD.MOV.U32 R2, RZ, RZ, RZ ;  /* 0x000000ffff027224 */ /* 0x000fd800078e00ff */
[----:B------:R-:W-:Y:S05]  /*9a30*/  @!P0 BRA `(.L_x_2991) ;  /* 0x000001c000008947 */ /* 0x000fea0003800000 */
[----:B------:R-:W-:Y:S02]  /*9a40*/  IABS R3, R127 ;  /* 0x0000007f00037213 */ /* 0x000fe40000000000 */
[----:B------:R-:W-:Y:S02]  /*9a50*/  IADD3 R8, R127, -0x1, R6 ;  /* 0xffffffff7f087810 */ /* 0x000fe40007ffe006 */
        /* <DEDUP_REMOVED lines=26> */
.L_x_2991:
[----:B------:R-:W-:Y:S05]  /*9c00*/  BSYNC B0 ;  /* 0x0000000000007941 */ /* 0x000fea0003800000 */
.L_x_2990:
[----:B------:R-:W2:Y:S01]  /*9c10*/  LDL R3, [R1+0x58] ;  /* 0x0000580001037983 */ /* 0x000ea20000100800 */
        /* <DEDUP_REMOVED lines=68> */
[----:B------:R-:W-:-:S04]  /*a060*/  IMNMX R218, R6, R3, PT ;  /* 0x0000000306da7217 */ /* 0x000fc80003800200 */
[----:B------:R-:W-:-:S13]  /*a070*/  ISETP.GT.AND P0, PT, R218, R240, PT ;  /* 0x000000f0da00720c */ /* 0x000fda0003f04270 */
[----:B------:R-:W-:Y:S05]  /*a080*/  @!P0 BRA `(.L_x_2992) ;  /* 0x0001343000008947 */ /* 0x000fea0003800000 */
[----:B------:R-:W2:Y:S04]  /*a090*/  LDL R9, [R1+0x28] ;  /* 0x0000280001097983 */ /* 0x000ea80000100800 */
[----:B----4-:R-:W3:Y:S04]  /*a0a0*/  LDL R4, [R1+0x2c] ;  /* 0x00002c0001047983 */ /* 0x010ee80000100800 */
[----:B------:R-:W4:Y:S04]  /*a0b0*/  LDL R5, [R1+0x18] ;  /* 0x0000180001057983 */ /* 0x000f280000100800 */
[----:B------:R-:W4:Y:S04]  /*a0c0*/  LDL R8, [R1+0x34] ;  /* 0x0000340001087983 */ /* 0x000f280000100800 */
[----:B------:R-:W4:Y:S01]  /*a0d0*/  LDL R10, [R1+0x30] ;  /* 0x00003000010a7983 */ /* 0x000f220000100800 */
[----:B------:R-:W-:-:S04]  /*a0e0*/  ISETP.NE.U32.AND P0, PT, RZ, c[0x0][0x340], PT ;  /* 0x0000d000ff007a0c */ /* 0x000fc80003f05070 */
[----:B------:R-:W-:Y:S01]  /*a0f0*/  ISETP.NE.AND.EX P1, PT, RZ, c[0x0][0x344], PT, P0 ;  /* 0x0000d100ff007a0c */ /* 0x000fe20003f25300 */
[----:B------:R-:W-:-:S12]  /*a100*/  IMAD.IADD R6, R0, 0x1, R14 ;  /* 0x0000000100067824 */ /* 0x000fd800078e020e */
[----:B--2---:R-:W-:-:S04]  /*a110*/  @P1 IADD3 R2, P0, R9, c[0x0][0x340], RZ ;  /* 0x0000d00009021a10 */ /* 0x004fc80007f1e0ff */
[----:B---3--:R-:W-:-:S05]  /*a120*/  @P1 IADD3.X R3, R4, c[0x0][0x344], RZ, P0, !PT ;  /* 0x0000d10004031a10 */ /* 0x008fca00007fe4ff */
[----:B------:R1:W5:Y:S01]  /*a130*/  @P1 LDG.E R13, [R2.64] ;  /* 0x00000006020d1981 */ /* 0x000362000c1e1900 */
[----:B------:R-:W-:Y:S01]  /*a140*/  ISETP.NE.U32.AND P0, PT, RZ, c[0x0][0x348], PT ;  /* 0x0000d200ff007a0c */ /* 0x000fe20003f05070 */
[----:B------:R-:W-:Y:S01]  /*a150*/  @P3 IMAD.HI.U32 R9, R6, c[0x0][0x2c8], RZ ;  /* 0x0000b20006093a27 */ /* 0x000fe200078e00ff */
[----:B----4-:R-:W-:Y:S02]  /*a160*/  LOP3.LUT R244, R5, 0xffff, RZ, 0xc0, !PT ;  /* 0x0000ffff05f47812 */ /* 0x010fe400078ec0ff */
[----:B------:R-:W-:Y:S01]  /*a170*/  ISETP.NE.AND.EX P0, PT, RZ, c[0x0][0x34c], PT, P0 ;  /* 0x0000d300ff007a0c */ /* 0x000fe20003f05300 */
[----:B------:R-:W-:Y:S01]  /*a180*/  IMAD.IADD R16, R143, 0x1, R14 ;  /* 0x000000018f107824 */ /* 0x000fe200078e020e */
[----:B------:R-:W-:Y:S02]  /*a190*/  ISETP.GE.AND P5, PT, R140, c[0x0][0x198], PT ;  /* 0x000066008c007a0c */ /* 0x000fe40003fa6270 */
[----:B------:R-:W-:Y:S02]  /*a1a0*/  SEL R8, R8, RZ, !P0 ;  /* 0x000000ff08087207 */ /* 0x000fe40004000000 */
[----:B------:R-:W-:-:S02]  /*a1b0*/  ISETP.GE.AND P4, PT, R142, c[0x0][0x198], PT ;  /* 0x000066008e007a0c */ /* 0x000fc40003f86270 */
[----:B------:R-:W-:Y:S01]  /*a1c0*/  ISETP.GE.AND P2, PT, R220, c[0x0][0x198], PT ;  /* 0x00006600dc007a0c */ /* 0x000fe20003f46270 */
[----:B------:R-:W-:Y:S01]  /*a1d0*/  IMAD R8, R8, c[0x0][0x1c0], RZ ;  /* 0x0000700008087a24 */ /* 0x000fe200078e02ff */
[----:B------:R-:W-:Y:S02]  /*a1e0*/  IADD3 R125, R218, -0x1, RZ ;  /* 0xffffffffda7d7810 */ /* 0x000fe40007ffe0ff */
[----:B-1----:R-:W-:-:S05]  /*a1f0*/  SHF.R.S32.HI R2, RZ, 0x1f, R138 ;  /* 0x0000001fff027819 */ /* 0x002fca000001148a */
[----:B------:R-:W-:Y:S02]  /*a200*/  IMAD R4, R2, c[0x0][0x178], RZ ;  /* 0x00005e0002047a24 */ /* 0x000fe400078e02ff */
[----:B------:R-:W-:-:S04]  /*a210*/  IMAD.WIDE.U32 R2, R138, c[0x0][0x178], RZ ;  /* 0x00005e008a027a25 */ /* 0x000fc800078e00ff */
[----:B------:R-:W-:-:S04]  /*a220*/  IMAD R4, R138, c[0x0][0x17c], R4 ;  /* 0x00005f008a047a24 */ /* 0x000fc800078e0204 */
[----:B------:R-:W-:-:S04]  /*a230*/  IMAD.IADD R3, R3, 0x1, R4 ;  /* 0x0000000103037824 */ /* 0x000fc800078e0204 */
[----:B------:R-:W-:Y:S01]  /*a240*/  IMAD.WIDE.U32 R4, R244, c[0x0][0x1b8], R2 ;  /* 0x00006e00f4047a25 */ /* 0x000fe200078e0002 */
[----:B------:R-:W-:Y:S02]  /*a250*/  MOV R2, R6 ;  /* 0x0000000600027202 */ /* 0x000fe40000000f00 */
[----:B------:R-:W-:Y:S01]  /*a260*/  SEL R3, R10, RZ, !P0 ;  /* 0x000000ff0a037207 */ /* 0x000fe20004000000 */
[----:B------:R-:W-:Y:S01]  /*a270*/  IMAD R5, R244, c[0x0][0x1bc], R5 ;  /* 0x00006f00f4057a24 */ /* 0x000fe200078e0205 */
[----:B------:R-:W-:Y:S02]  /*a280*/  @P3 SHF.R.U32.HI R2, RZ, c[0x0][0x2cc], R9 ;  /* 0x0000b300ff023a19 */ /* 0x000fe40000011609 */
[----:B------:R-:W-:Y:S01]  /*a290*/  ISETP.GE.AND P3, PT, R219, c[0x0][0x198], PT ;  /* 0x00006600db007a0c */ /* 0x000fe20003f66270 */
[C---:B------:R-:W-:Y:S01]  /*a2a0*/  IMAD R8, R3.reuse, c[0x0][0x1c4], R8 ;  /* 0x0000710003087a24 */ /* 0x040fe200078e0208 */
[----:B------:R-:W-:Y:S01]  /*a2b0*/  SHF.R.S32.HI R9, RZ, 0x1f, R2 ;  /* 0x0000001fff097819 */ /* 0x000fe20000011402 */
[----:B------:R-:W-:-:S04]  /*a2c0*/  IMAD.WIDE.U32 R4, R3, c[0x0][0x1c0], R4 ;  /* 0x0000700003047a25 */ /* 0x000fc800078e0004 */
[----:B------:R-:W-:Y:S01]  /*a2d0*/  IMAD.MOV R3, RZ, RZ, -R2 ;  /* 0x000000ffff037224 */ /* 0x000fe200078e0a02 */
[----:B------:R-:W-:-:S03]  /*a2e0*/  IADD3 R5, R5, R8, RZ ;  /* 0x0000000805057210 */ /* 0x000fc60007ffe0ff */
[----:B------:R-:W-:Y:S02]  /*a2f0*/  IMAD R6, R3, c[0x0][0x2c4], R6 ;  /* 0x0000b10003067a24 */ /* 0x000fe400078e0206 */
[----:B------:R-:W-:-:S03]  /*a300*/  IMAD R3, R9, c[0x0][0x1b0], RZ ;  /* 0x00006c0009037a24 */ /* 0x000fc600078e02ff */
[----:B------:R-:W-:Y:S01]  /*a310*/  SHF.R.S32.HI R8, RZ, 0x1f, R6 ;  /* 0x0000001fff087819 */ /* 0x000fe20000011406 */
[C---:B------:R-:W-:Y:S02]  /*a320*/  IMAD R9, R2.reuse, c[0x0][0x1b4], R3 ;  /* 0x00006d0002097a24 */ /* 0x040fe400078e0203 */
[----:B------:R-:W-:-:S04]  /*a330*/  IMAD.WIDE.U32 R2, R2, c[0x0][0x1b0], R4 ;  /* 0x00006c0002027a25 */ /* 0x000fc800078e0004 */
[----:B------:R-:W-:Y:S02]  /*a340*/  IMAD R4, R8, c[0x0][0x1a8], RZ ;  /* 0x00006a0008047a24 */ /* 0x000fe400078e02ff */
[----:B------:R-:W-:Y:S02]  /*a350*/  IMAD.IADD R3, R3, 0x1, R9 ;  /* 0x0000000103037824 */ /* 0x000fe400078e0209 */
[C---:B------:R-:W-:Y:S02]  /*a360*/  IMAD R4, R6.reuse, c[0x0][0x1ac], R4 ;  /* 0x00006b0006047a24 */ /* 0x040fe400078e0204 */
[----:B------:R-:W-:-:S05]  /*a370*/  IMAD.WIDE.U32 R2, R6, c[0x0][0x1a8], R2 ;  /* 0x00006a0006027a25 */ /* 0x000fca00078e0002 */
[----:B------:R-:W-:Y:S02]  /*a380*/  IADD3 R3, R3, R4, RZ ;  /* 0x0000000403037210 */ /* 0x000fe40007ffe0ff */
[----:B------:R-:W-:-:S04]  /*a390*/  LEA R6, P0, R2, c[0x0][0x160], 0x1 ;  /* 0x0000580002067a11 */ /* 0x000fc800078008ff */
[----:B------:R-:W-:Y:S02]  /*a3a0*/  LEA.HI.X R5, R2, c[0x0][0x164], R3, 0x1, P0 ;  /* 0x0000590002057a11 */ /* 0x000fe400000f0c03 */
[----:B------:R-:W-:Y:S01]  /*a3b0*/  @!P1 MOV R13, R10 ;  /* 0x0000000a000d9202 */ /* 0x000fe20000000f00 */
[----:B------:R-:W-:Y:S05]  /*a3c0*/  BRA.DIV ~URZ, `(.L_x_2993) ;  /* 0x000188927f007947 */ /* 0x000fea000b800000 */
[----:B------:R1:W2:Y:S02]  /*a3d0*/  SHFL.IDX PT, R4, R5, RZ, 0x181f ;  /* 0x00181fff05047589 */ /* 0x0002a400000e0000 */
.L_x_3175:
[----:B------:R-:W-:Y:S05]  /*a3e0*/  BRA.DIV ~URZ, `(.L_x_2994) ;  /* 0x000188e27f007947 */ /* 0x000fea000b800000 */
[----:B------:R3:W4:Y:S02]  /*a3f0*/  SHFL.IDX PT, R2, R6, RZ, 0x181f ;  /* 0x00181fff06027589 */ /* 0x00072400000e0000 */
.L_x_3176:
[----:B---3--:R-:W3:Y:S01]  /*a400*/  LDL R3, [R1+0x8] ;  /* 0x0000080001037983 */ /* 0x008ee20000100800 */
[----:B------:R-:W-:Y:S01]  /*a410*/  LOP3.LUT R236, R236, 0xfffffffb, RZ, 0xc0, !PT ;  /* 0xfffffffbecec7812 */ /* 0x000fe200078ec0ff */
[----:B------:R-:W-:Y:S01]  /*a420*/  BSSY B0, `(.L_x_2995) ;  /* 0x0000014000007945 */ /* 0x000fe20003800000 */
[----:B---3--:R-:W-:-:S05]  /*a430*/  IMAD R68, R3, c[0x0][0x2c4], RZ ;  /* 0x0000b10003447a24 */ /* 0x008fca00078e02ff */
        /* <DEDUP_REMOVED lines=18> */
.L_x_2996:
[----:B------:R-:W-:Y:S05]  /*a560*/  BSYNC B0 ;  /* 0x0000000000007941 */ /* 0x000fea0003800000 */
.L_x_2995:
[----:B------:R-:W-:Y:S05]  /*a570*/  BRA.DIV ~URZ, `(.L_x_2997) ;  /* 0x000187c27f007947 */ /* 0x000fea000b800000 */
[----:B--2---:R2:W3:Y:S04]  /*a580*/  SHFL.IDX PT, R4, R5, 0x1, 0x181f ;  /* 0x00381f0005047f89 */ /* 0x0044e800000e0000 */
[----:B----4-:R2:W4:Y:S02]  /*a590*/  SHFL.IDX PT, R2, R6, 0x1, 0x181f ;  /* 0x00381f0006027f89 */ /* 0x01052400000e0000 */
.L_x_3177:
[----:B------:R-:W-:Y:S01]  /*a5a0*/  IADD3 R3, R16, 0x20, RZ ;  /* 0x0000002010037810 */ /* 0x000fe20007ffe0ff */
[----:B------:R-:W-:Y:S01]  /*a5b0*/  BSSY B0, `(.L_x_2998) ;  /* 0x0000014000007945 */ /* 0x000fe20003800000 */
[----:B------:R-:W-:Y:S02]  /*a5c0*/  LOP3.LUT R236, R236, 0xfffffff7, RZ, 0xc0, !PT ;  /* 0xfffffff7ecec7812 */ /* 0x000fe400078ec0ff */
[----:B------:R-:W-:-:S13]  /*a5d0*/  ISETP.GE.AND P0, PT, R3, R68, PT ;  /* 0x000000440300720c */ /* 0x000fda0003f06270 */
[----:B------:R-:W-:Y:S01]  /*a5e0*/  @P0 LOP3.LUT R236, R236, 0x8, RZ, 0xfc, !PT ;  /* 0x00000008ecec0812 */ /* 0x000fe200078efcff */
[----:B------:R-:W-:Y:S05]  /*a5f0*/  @P0 BRA `(.L_x_2999) ;  /* 0x000000f000000947 */ /* 0x000fea0003800000 */
[----:B----4-:R-:W-:-:S04]  /*a600*/  LEA R14, P0, R140, R2, 0x1 ;  /* 0x000000028c0e7211 */ /* 0x010fc800078008ff */
[----:B---3--:R-:W-:Y:S02]  /*a610*/  LEA.HI.X R15, R140, R4, R141, 0x1, P0 ;  /* 0x000000048c0f7211 */ /* 0x008fe400000f0c8d */
        /* <DEDUP_REMOVED lines=13> */
.L_x_2999:
[----:B------:R-:W-:Y:S05]  /*a6f0*/  BSYNC B0 ;  /* 0x0000000000007941 */ /* 0x000fea0003800000 */
.L_x_2998:
[----:B------:R-:W-:Y:S05]  /*a700*/  BRA.DIV ~URZ, `(.L_x_3000) ;  /* 0x000187027f007947 */ /* 0x000fea000b800000 */
[----:B---3--:R3:W1:Y:S02]  /*a710*/  SHFL.IDX PT, R4, R5, 0x2, 0x181f ;  /* 0x00581f0005047f89 */ /* 0x00866400000e0000 */
.L_x_3178:
[----:B------:R-:W-:Y:S05]  /*a720*/  BRA.DIV ~URZ, `(.L_x_3001) ;  /* 0x000187527f007947 */ /* 0x000fea000b800000 */
[----:B----4-:R4:W2:Y:S02]  /*a730*/  SHFL.IDX PT, R2, R6, 0x2, 0x181f ;  /* 0x00581f0006027f89 */ /* 0x0108a400000e0000 */
.L_x_3179:
[----:B------:R-:W-:Y:S01]  /*a740*/  IADD3 R3, R16, 0x40, RZ ;  /* 0x0000004010037810 */ /* 0x000fe20007ffe0ff */
[----:B------:R-:W-:Y:S01]  /*a750*/  BSSY B0, `(.L_x_3002) ;  /* 0x0000014000007945 */ /* 0x000fe20003800000 */
[----:B------:R-:W-:Y:S02]  /*a760*/  LOP3.LUT R236, R236, 0xffffffef, RZ, 0xc0, !PT ;  /* 0xffffffefecec7812 */ /* 0x000fe400078ec0ff */
[----:B------:R-:W-:-:S13]  /*a770*/  ISETP.GE.AND P0, PT, R3, R68, PT ;  /* 0x000000440300720c */ /* 0x000fda0003f06270 */
[----:B------:R-:W-:Y:S01]  /*a780*/  @P0 LOP3.LUT R236, R236, 0x10, RZ, 0xfc, !PT ;  /* 0x00000010ecec0812 */ /* 0x000fe200078efcff */
[----:B------:R-:W-:Y:S05]  /*a790*/  @P0 BRA `(.L_x_3003) ;  /* 0x000000f000000947 */ /* 0x000fea0003800000 */
[----:B--2---:R-:W-:-:S04]  /*a7a0*/  LEA R14, P0, R140, R2, 0x1 ;  /* 0x000000028c0e7211 */ /* 0x004fc800078008ff */
        /* <DEDUP_REMOVED lines=14> */
.L_x_3003:
[----:B------:R-:W-:Y:S05]  /*a890*/  BSYNC B0 ;  /* 0x0000000000007941 */ /* 0x000fea0003800000 */
.L_x_3002:
[----:B------:R-:W-:Y:S05]  /*a8a0*/  BRA.DIV ~URZ, `(.L_x_3004) ;  /* 0x000186427f007947 */ /* 0x000fea000b800000 */
[----:B-1----:R1:W3:Y:S04]  /*a8b0*/  SHFL.IDX PT, R4, R5, 0x3, 0x181f ;  /* 0x00781f0005047f89 */ /* 0x0022e800000e0000 */
[----:B--2---:R1:W2:Y:S02]  /*a8c0*/  SHFL.IDX PT, R2, R6, 0x3, 0x181f ;  /* 0x00781f0006027f89 */ /* 0x0042a400000e0000 */
.L_x_3180:
[----:B------:R-:W-:Y:S01]  /*a8d0*/  IADD3 R3, R16, 0x60, RZ ;  /* 0x0000006010037810 */ /* 0x000fe20007ffe0ff */
[----:B-----5:R-:W-:Y:S01]  /*a8e0*/  IMAD.WIDE.U32 R248, R13, c[0x0][0x2b0], RZ ;  /* 0x0000ac000df87a25 */ /* 0x020fe200078e00ff */
[----:B------:R-:W-:Y:S02]  /*a8f0*/  LOP3.LUT R236, R236, 0xfffffffe, RZ, 0xc0, !PT ;  /* 0xfffffffeecec7812 */ /* 0x000fe400078ec0ff */
[----:B------:R-:W-:-:S13]  /*a900*/  ISETP.GE.AND P1, PT, R3, R68, PT ;  /* 0x000000440300720c */ /* 0x000fda0003f26270 */
[----:B--2---:R-:W-:Y:S02]  /*a910*/  @!P1 LEA R14, P0, R140, R2, 0x1 ;  /* 0x000000028c0e9211 */ /* 0x004fe400078008ff */
        /* <DEDUP_REMOVED lines=13> */
[----:B------:R-:W-:-:S05]  /*a9f0*/  @!P1 LEA.HI.X R3, R220, R4, R238, 0x1, P0 ;  /* 0x00000004dc039211 */ /* 0x000fca00000f0cee */
[----:B------:R3:W-:Y:S04]  /*aa00*/  @!P1 LDGSTS.E.BYPASS.LTC128B.128 [R217+0x1f080], [R2.64], !P2 ;  /* 0x1f08000002d99fae */ /* 0x0007e8000d101d46 */
[----:B------:R-:W0:Y:S01]  /*aa10*/  LDGDEPBAR ;  /* 0x00000000000079af */ /* 0x000e220000000000 */
[----:B------:R-:W-:Y:S01]  /*aa20*/  WARPSYNC 0xffffffff ;  /* 0xffffffff00007948 */ /* 0x000fe20003800000 */
[----:B---3--:R-:W-:-:S05]  /*aa30*/  SHF.R.S32.HI R2, RZ, 0x1f, R13 ;  /* 0x0000001fff027819 */ /* 0x008fca000001140d */
[----:B------:R-:W-:-:S04]  /*aa40*/  IMAD R2, R2, c[0x0][0x2b0], RZ ;  /* 0x0000ac0002027a24 */ /* 0x000fc800078e02ff */
[----:B------:R-:W-:-:S04]  /*aa50*/  IMAD R2, R13, c[0x0][0x2b4], R2 ;  /* 0x0000ad000d027a24 */ /* 0x000fc800078e0202 */
[----:B------:R-:W-:Y:S02]  /*aa60*/  IMAD.IADD R250, R249, 0x1, R2 ;  /* 0x00000001f9fa7824 */ /* 0x000fe400078e0202 */
[----:B--2---:R-:W2:Y:S04]  /*aa70*/  LDL R17, [R1+0xc] ;  /* 0x00000c0001117983 */ /* 0x004ea80000100800 */
[----:B-1----:R-:W3:Y:S01]  /*aa80*/  LDL R5, [R1] ;  /* 0x0000000001057983 */ /* 0x002ee20000100800 */
[----:B------:R-:W-:Y:S02]  /*aa90*/  IMAD.MOV.U32 R124, RZ, RZ, 0x30 ;  /* 0x00000030ff7c7424 */ /* 0x000fe400078e00ff */
[----:B------:R-:W-:Y:S02]  /*aaa0*/  IMAD.MOV.U32 R2, RZ, RZ, c[0x0][0x2b8] ;  /* 0x0000ae00ff027624 */ /* 0x000fe400078e00ff */
[----:B------:R-:W-:Y:S01]  /*aab0*/  IMAD R124, R218, R124, -0x30 ;  /* 0xffffffd0da7c7424 */ /* 0x000fe200078e027c */
[----:B------:R-:W-:Y:S02]  /*aac0*/  BAR.SYNC.DEFER_BLOCKING 0x0 ;  /* 0x0000000000007b1d */ /* 0x000fe40000010000 */
[----:B------:R-:W-:Y:S01]  /*aad0*/  ISETP.NE.AND P1, PT, R2, 0x1, PT ;  /* 0x000000010200780c */ /* 0x000fe20003f25270 */
[----:B------:R-:W-:Y:S01]  /*aae0*/  IMAD.IADD R3, R0, 0x1, R124 ;  /* 0x0000000100037824 */ /* 0x000fe200078e027c */
[----:B------:R-:W-:Y:S01]  /*aaf0*/  LOP3.LUT R236, R236, 0xfffffffd, RZ, 0xc0, !PT ;  /* 0xfffffffdecec7812 */ /* 0x000fe200078ec0ff */
[----:B------:R-:W-:-:S10]  /*ab00*/  IMAD.MOV.U32 R221, RZ, RZ, RZ ;  /* 0x000000ffffdd7224 */ /* 0x000fd400078e00ff */
[----:B------:R-:W-:Y:S02]  /*ab10*/  @P1 LOP3.LUT R236, R236, 0x2, RZ, 0xfc, !PT ;  /* 0x00000002ecec1812 */ /* 0x000fe400078efcff */
[C---:B--2---:R-:W-:Y:S01]  /*ab20*/  ISETP.GE.AND P0, PT, R3.reuse, R17, PT ;  /* 0x000000110300720c */ /* 0x044fe20003f06270 */
[----:B---3--:R-:W-:-:S03]  /*ab30*/  IMAD.IADD R3, R3, 0x1, R5 ;  /* 0x0000000103037824 */ /* 0x008fc600078e0205 */
[----:B------:R-:W-:Y:S01]  /*ab40*/  ISETP.GT.OR P0, PT, R0, 0x2f, P0 ;  /* 0x0000002f0000780c */ /* 0x000fe20000704670 */
[----:B------:R-:W-:-:S04]  /*ab50*/  @P1 IMAD.HI.U32 R4, R3, c[0x0][0x2bc], RZ ;  /* 0x0000af0003041a27 */ /* 0x000fc800078e00ff */
[----:B------:R-:W-:Y:S01]  /*ab60*/  IMAD.MOV.U32 R2, RZ, RZ, R3 ;  /* 0x000000ffff027224 */ /* 0x000fe200078e0003 */
[----:B------:R-:W-:-:S07]  /*ab70*/  @P1 SHF.R.U32.HI R2, RZ, c[0x0][0x2c0], R4 ;  /* 0x0000b000ff021a19 */ /* 0x000fce0000011604 */
[----:B------:R-:W-:-:S04]  /*ab80*/  @!P0 IADD3 R5, P1, R2, R248, RZ ;  /* 0x000000f802058210 */ /* 0x000fc80007f3e0ff */
[----:B----4-:R-:W-:Y:S02]  /*ab90*/  @!P0 LEA.HI.X.SX32 R6, R2, R250, 0x1, P1 ;  /* 0x000000fa02068211 */ /* 0x010fe400008f0eff */
[----:B------:R-:W-:-:S04]  /*aba0*/  @!P0 LEA R4, P1, R5, c[0x0][0x2a0], 0x2 ;  /* 0x0000a80005048a11 */ /* 0x000fc800078210ff */
[----:B------:R-:W-:-:S05]  /*abb0*/  @!P0 LEA.HI.X R5, R5, c[0x0][0x2a4], R6, 0x2, P1 ;  /* 0x0000a90005058a11 */ /* 0x000fca00008f1406 */
[----:B------:R1:W2:Y:S01]  /*abc0*/  @!P0 LDG.E R221, [R4.64] ;  /* 0x0000000604dd8981 */ /* 0x0002a2000c1e1900 */
[----:B------:R-:W-:-:S04]  /*abd0*/  IMAD.MOV R2, RZ, RZ, -R2 ;  /* 0x000000ffff027224 */ /* 0x000fc800078e0a02 */
[----:B------:R-:W-:-:S05]  /*abe0*/  IMAD R222, R2, c[0x0][0x2b8], R3 ;  /* 0x0000ae0002de7a24 */ /* 0x000fca00078e0203 */
[----:B------:R-:W-:Y:S01]  /*abf0*/  SHF.R.S32.HI R122, RZ, 0x1f, R222 ;  /* 0x0000001fff7a7819 */ /* 0x000fe200000114de */
[----:B------:R-:W-:-:S04]  /*ac00*/  IMAD.WIDE.U32 R2, R222, c[0x0][0x1e0], RZ ;  /* 0x00007800de027a25 */ /* 0x000fc800078e00ff */
[----:B-1----:R-:W-:-:S04]  /*ac10*/  IMAD R4, R122, c[0x0][0x1e0], RZ ;  /* 0x000078007a047a24 */ /* 0x002fc800078e02ff */
[----:B------:R-:W-:-:S04]  /*ac20*/  IMAD R4, R222, c[0x0][0x1e4], R4 ;  /* 0x00007900de047a24 */ /* 0x000fc800078e0204 */
[----:B------:R-:W-:Y:S02]  /*ac30*/  IMAD.IADD R3, R3, 0x1, R4 ;  /* 0x0000000103037824 */ /* 0x000fe400078e0204 */
[----:B------:R-:W-:-:S04]  /*ac40*/  IMAD.WIDE.U32 R246, R244, c[0x0][0x1e8], RZ ;  /* 0x00007a00f4f67a25 */ /* 0x000fc800078e00ff */
[----:B------:R-:W-:Y:S02]  /*ac50*/  IMAD R245, R244, c[0x0][0x1ec], R247 ;  /* 0x00007b00f4f57a24 */ /* 0x000fe400078e02f7 */
[----:B------:R-:W-:Y:S01]  /*ac60*/  IMAD R121, R125, -0x30, R17 ;  /* 0xffffffd07d797824 */ /* 0x000fe200078e0211 */
[----:B------:R-:W-:Y:S02]  /*ac70*/  ISETP.GT.AND P6, PT, R0, 0x2f, PT ;  /* 0x0000002f0000780c */ /* 0x000fe40003fc4270 */
[----:B--2---:R-:W-:Y:S01]  /*ac80*/  SHF.R.S32.HI R123, RZ, 0x1f, R221 ;  /* 0x0000001fff7b7819 */ /* 0x004fe200000114dd */
[----:B------:R-:W-:-:S04]  /*ac90*/  IMAD.WIDE.U32 R2, R221, c[0x0][0x1f0], R2 ;  /* 0x00007c00dd027a25 */ /* 0x000fc800078e0002 */
[----:B------:R-:W-:Y:S01]  /*aca0*/  IMAD R4, R123, c[0x0][0x1f0], RZ ;  /* 0x00007c007b047a24 */ /* 0x000fe200078e02ff */
[----:B------:R-:W-:-:S03]  /*acb0*/  IADD3 R2, P0, R2, R246, RZ ;  /* 0x000000f602027210 */ /* 0x000fc60007f1e0ff */
[----:B------:R-:W-:-:S05]  /*acc0*/  IMAD R4, R221, c[0x0][0x1f4], R4 ;  /* 0x00007d00dd047a24 */ /* 0x000fca00078e0204 */
[----:B------:R-:W-:Y:S02]  /*acd0*/  IADD3.X R3, R245, R3, R4, P0, !PT ;  /* 0x00000003f5037210 */ /* 0x000fe400007fe404 */
[C---:B------:R-:W-:Y:S02]  /*ace0*/  LEA R6, P0, R2.reuse, c[0x0][0x1c8], 0x1 ;  /* 0x0000720002067a11 */ /* 0x040fe400078008ff */
[----:B------:R-:W-:Y:S02]  /*acf0*/  IMNMX R4, R121, 0x30, PT ;  /* 0x0000003079047817 */ /* 0x000fe40003800200 */
[----:B------:R-:W-:Y:S02]  /*ad00*/  LEA.HI.X R14, R2, c[0x0][0x1cc], R3, 0x1, P0 ;  /* 0x00007300020e7a11 */ /* 0x000fe400000f0c03 */
[----:B------:R-:W1:Y:S01]  /*ad10*/  SHFL.IDX PT, R2, R6, RZ, 0x181f ;  /* 0x00181fff06027589 */ /* 0x000e6200000e0000 */
[----:B------:R-:W-:-:S03]  /*ad20*/  IMAD.IADD R13, R4, 0x1, -R143 ;  /* 0x00000001040d7824 */ /* 0x000fc600078e0a8f */
[----:B------:R-:W2:Y:S02]  /*ad30*/  SHFL.IDX PT, R3, R14, RZ, 0x181f ;  /* 0x00181fff0e037589 */ /* 0x000ea400000e0000 */
[----:B------:R-:W-:-:S13]  /*ad40*/  ISETP.GE.AND P0, PT, R13, 0x1, PT ;  /* 0x000000010d00780c */ /* 0x000fda0003f06270 */
[----:B-1----:R-:W-:-:S04]  /*ad50*/  @P0 LEA R4, P1, R140, R2, 0x1 ;  /* 0x000000028c040211 */ /* 0x002fc800078208ff */
[----:B--2---:R-:W-:Y:S02]  /*ad60*/  @P0 LEA.HI.X R5, R140, R3, R141, 0x1, P1 ;  /* 0x000000038c050211 */ /* 0x004fe400008f0c8d */
[----:B------:R-:W-:-:S04]  /*ad70*/  @P0 LEA R10, P1, R234, R2, 0x1 ;  /* 0x00000002ea0a0211 */ /* 0x000fc800078208ff */
[----:B------:R-:W-:Y:S02]  /*ad80*/  @P0 LEA.HI.X R11, R234, R3, R237, 0x1, P1 ;  /* 0x00000003ea0b0211 */ /* 0x000fe400008f0ced */
[----:B------:R-:W-:-:S04]  /*ad90*/  @P0 LEA R8, P1, R219, R2, 0x1 ;  /* 0x00000002db080211 */ /* 0x000fc800078208ff */
[----:B------:R-:W-:Y:S02]  /*ada0*/  @P0 LEA.HI.X R9, R219, R3, R239, 0x1, P1 ;  /* 0x00000003db090211 */ /* 0x000fe400008f0cef */
[----:B------:R-:W-:-:S13]  /*adb0*/  @P0 ISETP.GE.AND P1, PT, R140, c[0x0][0x1d4], PT ;  /* 0x000075008c000a0c */ /* 0x000fda0003f26270 */
[----:B------:R-:W-:Y:S01]  /*adc0*/  @!PT LDS RZ, [RZ] ;  /* 0x00000000fffff984 */ /* 0x000fe20000000800 */
[----:B------:R1:W-:Y:S01]  /*add0*/  @P0 LDGSTS.E.BYPASS.LTC128B.128 [R216+0xa080], [R4.64], !P1 ;  /* 0x0a08000004d80fae */ /* 0x0003e2000c901d46 */
[----:B------:R-:W-:-:S04]  /*ade0*/  @P0 LEA R2, P1, R220, R2, 0x1 ;  /* 0x00000002dc020211 */ /* 0x000fc800078208ff */
[----:B------:R-:W-:Y:S02]  /*adf0*/  @P0 LEA.HI.X R3, R220, R3, R238, 0x1, P1 ;  /* 0x00000003dc030211 */ /* 0x000fe400008f0cee */
[----:B------:R-:W-:-:S13]  /*ae00*/  @P0 ISETP.GE.AND P1, PT, R142, c[0x0][0x1d4], PT ;  /* 0x000075008e000a0c */ /* 0x000fda0003f26270 */
[----:B------:R2:W-:Y:S01]  /*ae10*/  @P0 LDGSTS.E.BYPASS.LTC128B.128 [R216+0xb880], [R10.64], !P1 ;  /* 0x0b8800000ad80fae */ /* 0x0005e2000c901d46 */
[----:B------:R-:W-:-:S13]  /*ae20*/  @P0 ISETP.GE.AND P1, PT, R219, c[0x0][0x1d4], PT ;  /* 0x00007500db000a0c */ /* 0x000fda0003f26270 */
[----:B------:R3:W-:Y:S01]  /*ae30*/  @P0 LDGSTS.E.BYPASS.LTC128B.128 [R216+0xd080], [R8.64], !P1 ;  /* 0x0d08000008d80fae */ /* 0x0007e2000c901d46 */
[----:B------:R-:W-:-:S13]  /*ae40*/  @P0 ISETP.GE.AND P1, PT, R220, c[0x0][0x1d4], PT ;  /* 0x00007500dc000a0c */ /* 0x000fda0003f26270 */
[----:B------:R4:W-:Y:S01]  /*ae50*/  @P0 LDGSTS.E.BYPASS.LTC128B.128 [R216+0xe880], [R2.64], !P1 ;  /* 0x0e88000002d80fae */ /* 0x0009e2000c901d46 */
[----:B------:R-:W-:-:S03]  /*ae60*/  ISETP.GE.AND P0, PT, R13, 0x21, PT ;  /* 0x000000210d00780c */ /* 0x000fc60003f06270 */
[----:B----4-:R-:W1:Y:S04]  /*ae70*/  SHFL.IDX PT, R2, R6, 0x1, 0x181f ;  /* 0x00381f0006027f89 */ /* 0x010e6800000e0000 */
[----:B------:R-:W4:Y:S06]  /*ae80*/  SHFL.IDX PT, R3, R14, 0x1, 0x181f ;  /* 0x00381f000e037f89 */ /* 0x000f2c00000e0000 */
[----:B-1----:R-:W-:-:S04]  /*ae90*/  @P0 LEA R4, P1, R140, R2, 0x1 ;  /* 0x000000028c040211 */ /* 0x002fc800078208ff */
[----:B----4-:R-:W-:Y:S02]  /*aea0*/  @P0 LEA.HI.X R5, R140, R3, R141, 0x1, P1 ;  /* 0x000000038c050211 */ /* 0x010fe400008f0c8d */
[----:B--2---:R-:W-:-:S04]  /*aeb0*/  @P0 LEA R10, P1, R234, R2, 0x1 ;  /* 0x00000002ea0a0211 */ /* 0x004fc800078208ff */
[----:B------:R-:W-:Y:S02]  /*aec0*/  @P0 LEA.HI.X R11, R234, R3, R237, 0x1, P1 ;  /* 0x00000003ea0b0211 */ /* 0x000fe400008f0ced */
[----:B---3--:R-:W-:-:S04]  /*aed0*/  @P0 LEA R8, P1, R219, R2, 0x1 ;  /* 0x00000002db080211 */ /* 0x008fc800078208ff */
[----:B------:R-:W-:Y:S02]  /*aee0*/  @P0 LEA.HI.X R9, R219, R3, R239, 0x1, P1 ;  /* 0x00000003db090211 */ /* 0x000fe400008f0cef */
[----:B------:R-:W-:-:S13]  /*aef0*/  @P0 ISETP.GE.AND P1, PT, R140, c[0x0][0x1d4], PT ;  /* 0x000075008c000a0c */ /* 0x000fda0003f26270 */
        /* <DEDUP_REMOVED lines=14> */
.L_x_3005:
[----:B------:R-:W-:Y:S01]  /*afe0*/  ULDC.U8 UR4, c[0x0][0x298] ;  /* 0x0000a60000047ab9 */ /* 0x000fe20000000000 */
[----:B-1----:R-:W-:Y:S01]  /*aff0*/  SHF.R.S32.HI R2, RZ, 0x1f, R130 ;  /* 0x0000001fff027819 */ /* 0x002fe20000011482 */
[----:B------:R-:W-:Y:S01]  /*b000*/  IMAD.WIDE.U32 R8, R130, c[0x0][0x280], RZ ;  /* 0x0000a00082087a25 */ /* 0x000fe200078e00ff */
[----:B------:R-:W-:Y:S01]  /*b010*/  ISETP.NE.AND P0, PT, RZ, UR4, PT ;  /* 0x00000004ff007c0c */ /* 0x000fe2000bf05270 */
[----:B------:R-:W-:Y:S02]  /*b020*/  BSSY B2, `(.L_x_3006) ;  /* 0x00008e5000027945 */ /* 0x000fe40003800000 */
[C---:B------:R-:W-:Y:S02]  /*b030*/  IMAD R3, R2.reuse, c[0x0][0x280], RZ ;  /* 0x0000a00002037a24 */ /* 0x040fe400078e02ff */
[----:B------:R-:W-:Y:S02]  /*b040*/  IMAD R2, R2, c[0x0][0x290], RZ ;  /* 0x0000a40002027a24 */ /* 0x000fe400078e02ff */
[----:B------:R-:W-:-:S02]  /*b050*/  IMAD R3, R130, c[0x0][0x284], R3 ;  /* 0x0000a10082037a24 */ /* 0x000fc400078e0203 */
[C---:B------:R-:W-:Y:S01]  /*b060*/  IMAD R6, R130.reuse, c[0x0][0x294], R2 ;  /* 0x0000a50082067a24 */ /* 0x040fe200078e0202 */
        /* <DEDUP_REMOVED lines=9> */
[----:B------:R1:W5:Y:S11]  /*b100*/  LDL R103, [R1+0xd8] ;  /* 0x0000d80001677983 */ /* 0x0003760000100800 */
        /* <DEDUP_REMOVED lines=39> */
[----:B------:R-:W-:-:S03]  /*b380*/  @!P3 SHF.L.U64.HI R6, R144, 0x1, R145 ;  /* 0x000000019006b819 */ /* 0x000fc60000010291 */
[----:B-----5:R-:W-:Y:S02]  /*b390*/  @!P1 SHF.L.U64.HI R9, R146, 0x1, R107 ;  /* 0x0000000192099819 */ /* 0x020fe4000001026b */
[----:B---3--:R-:W-:-:S05]  /*b3a0*/  @!P3 IADD3 R20, P0, R4, R8, RZ ;  /* 0x000000080414b210 */ /* 0x008fca0007f1e0ff */
[----:B--2---:R-:W-:Y:S01]  /*b3b0*/  @!P3 IMAD.X R21, R5, 0x1, R6, P0 ;  /* 0x000000010515b824 */ /* 0x004fe200000e0606 */
[----:B----4-:R-:W-:Y:S02]  /*b3c0*/  @!P3 IADD3 R18, P0, R2, R8, RZ ;  /* 0x000000080212b210 */ /* 0x010fe40007f1e0ff */
[C---:B------:R-:W-:Y:S01]  /*b3d0*/  @!P2 SHF.L.U64.HI R8, R148.reuse, 0x1, R108 ;  /* 0x000000019408a819 */ /* 0x040fe2000001026c */
[----:B------:R-:W-:Y:S01]  /*b3e0*/  CS2R R28, SRZ ;  /* 0x00000000001c7805 */ /* 0x000fe2000001ff00 */
[----:B------:R2:W5:Y:S01]  /*b3f0*/  @!P3 LD.E.64 R22, [R20.64] ;  /* 0x000000061416b980 */ /* 0x000562000c101b00 */
        /* <DEDUP_REMOVED lines=30> */
.L_x_3009:
[----:B------:R-:W-:Y:S05]  /*b5e0*/  BSYNC B0 ;  /* 0x0000000000007941 */ /* 0x000fea0003800000 */
.L_x_3008:
[----:B-1--45:R-:W-:Y:S01]  /*b5f0*/  IMAD.MOV.U32 R2, RZ, RZ, R33 ;  /* 0x000000ffff027224 */ /* 0x032fe200078e0021 */
[----:B------:R-:W-:Y:S01]  /*b600*/  LOP3.LUT P0, RZ, R236, 0x8, RZ, 0xc0, !PT ;  /* 0x00000008ecff7812 */ /* 0x000fe2000780c0ff */
[----:B------:R-:W-:Y:S01]  /*b610*/  IMAD.MOV.U32 R3, RZ, RZ, R32 ;  /* 0x000000ffff037224 */ /* 0x000fe200078e0020 */
[----:B------:R-:W-:Y:S01]  /*b620*/  MOV R6, R29 ;  /* 0x0000001d00067202 */ /* 0x000fe20000000f00 */
[----:B--2---:R-:W-:Y:S01]  /*b630*/  IMAD.MOV.U32 R5, RZ, RZ, R16 ;  /* 0x000000ffff057224 */ /* 0x004fe200078e0010 */
[----:B------:R-:W-:Y:S01]  /*b640*/  PRMT R90, R90, 0x5410, R2 ;  /* 0x000054105a5a7816 */ /* 0x000fe20000000002 */
[----:B---3--:R-:W-:Y:S01]  /*b650*/  IMAD.MOV.U32 R4, RZ, RZ, R17 ;  /* 0x000000ffff047224 */ /* 0x008fe200078e0011 */
        /* <DEDUP_REMOVED lines=57> */
[----:B-1----:R-:W-:Y:S02]  /*b9f0*/  @!P1 IADD3 R10, P0, R4, R6, RZ ;  /* 0x00000006040a9210 */ /* 0x002fe40007f1e0ff */
[----:B--2---:R-:W-:-:S05]  /*ba00*/  @!P1 SHF.L.U64.HI R9, R146, 0x1, R107 ;  /* 0x0000000192099819 */ /* 0x004fca000001026b */
[----:B------:R-:W-:Y:S01]  /*ba10*/  @!P1 IMAD.X R11, R5, 0x1, R9, P0 ;  /* 0x00000001050b9824 */ /* 0x000fe200000e0609 */
[----:B------:R-:W-:-:S05]  /*ba20*/  @!P1 IADD3 R8, P0, R2, R6, RZ ;  /* 0x0000000602089210 */ /* 0x000fca0007f1e0ff */
[----:B------:R-:W-:Y:S01]  /*ba30*/  @!P1 IMAD.X R9, R3, 0x1, R9, P0 ;  /* 0x0000000103099824 */ /* 0x000fe200000e0609 */
[----:B------:R-:W-:Y:S01]  /*ba40*/  ISETP.GE.AND P0, PT, R147, c[0x0][0x27c], PT ;  /* 0x00009f0093007a0c */ /* 0x000fe20003f06270 */
[----:B------:R-:W-:Y:S01]  /*ba50*/  CS2R R44, SRZ ;  /* 0x00000000002c7805 */ /* 0x000fe2000001ff00 */
[----:B------:R-:W-:-:S05]  /*ba60*/  CS2R R46, SRZ ;  /* 0x00000000002e7805 */ /* 0x000fca000001ff00 */
[----:B------:R1:W5:Y:S04]  /*ba70*/  @!P1 LD.E.64 R44, [R10.64] ;  /* 0x000000060a2c9980 */ /* 0x000368000c101b00 */
[----:B------:R2:W5:Y:S02]  /*ba80*/  @!P1 LD.E.64 R46, [R8.64] ;  /* 0x00000006082e9980 */ /* 0x000564000c101b00 */
[----:B------:R-:W-:-:S05]  /*ba90*/  @!P0 IMAD.SHL.U32 R6, R147, 0x2, RZ ;  /* 0x0000000293068824 */ /* 0x000fca00078e00ff */
[----:B------:R-:W-:Y:S01]  /*baa0*/  @!P0 IADD3 R4, P1, R4, R6, RZ ;  /* 0x0000000604048210 */ /* 0x000fe20007f3e0ff */
[----:B------:R-:W-:Y:S01]  /*bab0*/  CS2R R54, SRZ ;  /* 0x0000000000367805 */ /* 0x000fe2000001ff00 */
[----:B------:R-:W-:Y:S01]  /*bac0*/  CS2R R48, SRZ ;  /* 0x0000000000307805 */ /* 0x000fe2000001ff00 */
[----:B--2---:R-:W-:-:S05]  /*bad0*/  @!P0 SHF.L.U64.HI R8, R147, 0x1, R103 ;  /* 0x0000000193088819 */ /* 0x004fca0000010267 */
[----:B------:R-:W-:Y:S01]  /*bae0*/  @!P0 IMAD.X R5, R5, 0x1, R8, P1 ;  /* 0x0000000105058824 */ /* 0x000fe200008e0608 */
[----:B------:R-:W-:-:S04]  /*baf0*/  @!P0 IADD3 R2, P1, R2, R6, RZ ;  /* 0x0000000602028210 */ /* 0x000fc80007f3e0ff */
[----:B------:R1:W5:Y:S01]  /*bb00*/  @!P0 LD.E.64 R54, [R4.64] ;  /* 0x0000000604368980 */ /* 0x000362000c101b00 */
[----:B------:R-:W-:-:S05]  /*bb10*/  @!P0 IMAD.X R3, R3, 0x1, R8, P1 ;  /* 0x0000000103038824 */ /* 0x000fca00008e0608 */
[----:B------:R1:W5:Y:S03]  /*bb20*/  @!P0 LD.E.64 R48, [R2.64] ;  /* 0x0000000602308980 */ /* 0x000366000c101b00 */
.L_x_3011:
[----:B------:R-:W-:Y:S05]  /*bb30*/  BSYNC B0 ;  /* 0x0000000000007941 */ /* 0x000fea0003800000 */
.L_x_3010:
[----:B-12--5:R-:W-:Y:S01]  /*bb40*/  IMAD.MOV.U32 R5, RZ, RZ, R54 ;  /* 0x000000ffff057224 */ /* 0x026fe200078e0036 */
[----:B------:R-:W-:Y:S01]  /*bb50*/  LOP3.LUT P0, RZ, R236, 0x10, RZ, 0xc0, !PT ;  /* 0x00000010ecff7812 */ /* 0x000fe2000780c0ff */
[----:B----4-:R-:W-:Y:S01]  /*bb60*/  IMAD.MOV.U32 R3, RZ, RZ, R44 ;  /* 0x000000ffff037224 */ /* 0x010fe200078e002c */
[----:B------:R-:W-:Y:S01]  /*bb70*/  MOV R9, R41 ;  /* 0x0000002900097202 */ /* 0x000fe20000000f00 */
[----:B------:R-:W-:Y:S01]  /*bb80*/  IMAD.MOV.U32 R2, RZ, RZ, R45 ;  /* 0x000000ffff027224 */ /* 0x000fe200078e002d */
[----:B------:R-:W-:Y:S01]  /*bb90*/  PRMT R97, R97, 0x5410, R5 ;  /* 0x0000541061617816 */ /* 0x000fe20000000005 */
[----:B---3--:R-:W-:Y:S01]  /*bba0*/  IMAD.MOV.U32 R4, RZ, RZ, R55 ;  /* 0x000000ffff047224 */ /* 0x008fe200078e0037 */
        /* <DEDUP_REMOVED lines=19> */
[----:B------:R1:W2:Y:S01]  /*bce0*/  SHFL.IDX PT, R5, R30, 0x2, 0x181f ;  /* 0x00581f001e057f89 */ /* 0x0002a200000e0000 */
[----:B------:R-:W-:Y:S01]  /*bcf0*/  PRMT R93, R3, 0x5410, R2 ;  /* 0x00005410035d7816 */ /* 0x000fe20000000002 */
[----:B------:R-:W-:Y:S01]  /*bd00*/  CS2R R80, SRZ ;  /* 0x0000000000507805 */ /* 0x000fe2000001ff00 */
[----:B------:R-:W-:Y:S01]  /*bd10*/  PRMT R91, R10, 0x5410, R9 ;  /* 0x000054100a5b7816 */ /* 0x000fe20000000009 */
        /* <DEDUP_REMOVED lines=21> */
[----:B---3--:R-:W-:-:S05]  /*be70*/  @!P0 IADD3 R8, P1, R4, R6, RZ ;  /* 0x0000000604088210 */ /* 0x008fca0007f3e0ff */
[----:B--2---:R-:W-:Y:S01]  /*be80*/  @!P0 IMAD.X R9, R5, 0x1, R10, P1 ;  /* 0x0000000105098824 */ /* 0x004fe200008e060a */
[----:B-1----:R-:W-:-:S04]  /*be90*/  @!P0 IADD3 R14, P1, R2, R6, RZ ;  /* 0x00000006020e8210 */ /* 0x002fc80007f3e0ff */
[----:B------:R1:W5:Y:S01]  /*bea0*/  @!P0 LD.E.64 R50, [R8.64] ;  /* 0x0000000608328980 */ /* 0x000362000c101b00 */
[----:B----4-:R-:W-:Y:S01]  /*beb0*/  @!P0 IMAD.X R15, R3, 0x1, R10, P1 ;  /* 0x00000001030f8824 */ /* 0x010fe200008e060a */
        /* <DEDUP_REMOVED lines=21> */
[----:B-1----:R-:W-:-:S06]  /*c010*/  @!P1 IADD3 R8, P2, R2, R6, RZ ;  /* 0x0000000602089210 */ /* 0x002fcc0007f5e0ff */
[----:B------:R-:W-:Y:S02]  /*c020*/  @!P0 IMAD.SHL.U32 R6, R147, 0x2, RZ ;  /* 0x0000000293068824 */ /* 0x000fe400078e00ff */
[----:B------:R-:W-:-:S03]  /*c030*/  @!P1 IMAD.X R9, R3, 0x1, R10, P2 ;  /* 0x0000000103099824 */ /* 0x000fc600010e060a */
[-C--:B------:R-:W-:Y:S02]  /*c040*/  @!P0 IADD3 R4, P2, R4, R6.reuse, RZ ;  /* 0x0000000604048210 */ /* 0x080fe40007f5e0ff */
[----:B------:R2:W5:Y:S01]  /*c050*/  @!P1 LD.E.64 R60, [R8.64] ;  /* 0x00000006083c9980 */ /* 0x000562000c101b00 */
[----:B------:R-:W-:Y:S02]  /*c060*/  @!P0 IADD3 R2, P1, R2, R6, RZ ;  /* 0x0000000602028210 */ /* 0x000fe40007f3e0ff */
[----:B------:R-:W-:-:S05]  /*c070*/  @!P0 SHF.L.U64.HI R6, R147, 0x1, R103 ;  /* 0x0000000193068819 */ /* 0x000fca0000010267 */
[--C-:B------:R-:W-:Y:S02]  /*c080*/  @!P0 IMAD.X R5, R5, 0x1, R6.reuse, P2 ;  /* 0x0000000105058824 */ /* 0x100fe400010e0606 */
[----:B------:R-:W-:-:S03]  /*c090*/  @!P0 IMAD.X R3, R3, 0x1, R6, P1 ;  /* 0x0000000103038824 */ /* 0x000fc600008e0606 */
[----:B------:R2:W5:Y:S04]  /*c0a0*/  @!P0 LD.E.64 R66, [R4.64] ;  /* 0x0000000604428980 */ /* 0x000568000c101b00 */
[----:B------:R2:W5:Y:S02]  /*c0b0*/  @!P0 LD.E.64 R64, [R2.64] ;  /* 0x0000000602408980 */ /* 0x000564000c101b00 */
.L_x_3013:
[----:B------:R-:W-:Y:S05]  /*c0c0*/  BSYNC B0 ;  /* 0x0000000000007941 */ /* 0x000fea0003800000 */
.L_x_3012:
[----:B--2-45:R-:W-:Y:S01]  /*c0d0*/  IMAD.MOV.U32 R3, RZ, RZ, R66 ;  /* 0x000000ffff037224 */ /* 0x034fe200078e0042 */
[----:B------:R-:W-:Y:S01]  /*c0e0*/  LOP3.LUT P0, RZ, R236, 0x1, RZ, 0xc0, !PT ;  /* 0x00000001ecff7812 */ /* 0x000fe2000780c0ff */
[----:B-1----:R-:W-:Y:S01]  /*c0f0*/  IMAD.MOV.U32 R2, RZ, RZ, R67 ;  /* 0x000000ffff027224 */ /* 0x002fe200078e0043 */
[----:B------:R-:W1:Y:S01]  /*c100*/  SHFL.IDX PT, R5, R30, 0x3, 0x181f ;  /* 0x00781f001e057f89 */ /* 0x000e6200000e0000 */
[----:B------:R-:W-:Y:S01]  /*c110*/  IMAD.MOV.U32 R8, RZ, RZ, R56 ;  /* 0x000000ffff087224 */ /* 0x000fe200078e0038 */
[----:B------:R-:W-:Y:S01]  /*c120*/  BSSY B0, `(.L_x_3014) ;  /* 0x000004f000007945 */ /* 0x000fe20003800000 */
[----:B------:R-:W-:Y:S01]  /*c130*/  IMAD.MOV.U32 R6, RZ, RZ, R57 ;  /* 0x000000ffff067224 */ /* 0x000fe200078e0039 */
[----:B------:R-:W-:Y:S01]  /*c140*/  PRMT R106, R3, 0x5410, R2 ;  /* 0x00005410036a7816 */ /* 0x000fe20000000002 */
[----:B------:R-:W-:Y:S01]  /*c150*/  IMAD.MOV.U32 R3, RZ, RZ, R62 ;  /* 0x000000ffff037224 */ /* 0x000fe200078e003e */
[----:B---3--:R2:W3:Y:S01]  /*c160*/  SHFL.IDX PT, R4, R31, 0x3, 0x181f ;  /* 0x00781f001f047f89 */ /* 0x0084e200000e0000 */
[----:B------:R-:W-:Y:S01]  /*c170*/  IMAD.MOV.U32 R2, RZ, RZ, R63 ;  /* 0x000000ffff027224 */ /* 0x000fe200078e003f */
[----:B------:R-:W-:Y:S01]  /*c180*/  PRMT R99, R8, 0x5410, R6 ;  /* 0x0000541008637816 */ /* 0x000fe20000000006 */
[----:B------:R-:W-:Y:S01]  /*c190*/  IMAD.MOV.U32 R6, RZ, RZ, R53 ;  /* 0x000000ffff067224 */ /* 0x000fe200078e0035 */
[----:B------:R-:W-:Y:S01]  /*c1a0*/  MOV R8, R52 ;  /* 0x0000003400087202 */ /* 0x000fe20000000f00 */
[----:B------:R-:W-:Y:S01]  /*c1b0*/  CS2R R76, SRZ ;  /* 0x00000000004c7805 */ /* 0x000fe2000001ff00 */
[----:B------:R-:W-:Y:S01]  /*c1c0*/  PRMT R102, R3, 0x5410, R2 ;  /* 0x0000541003667816 */ /* 0x000fe20000000002 */
[----:B------:R-:W-:Y:S01]  /*c1d0*/  IMAD.MOV.U32 R2, RZ, RZ, R59 ;  /* 0x000000ffff027224 */ /* 0x000fe200078e003b */
[----:B------:R-:W-:Y:S01]  /*c1e0*/  MOV R3, R58 ;  /* 0x0000003a00037202 */ /* 0x000fe20000000f00 */
[----:B------:R-:W-:Y:S01]  /*c1f0*/  CS2R R72, SRZ ;  /* 0x0000000000487805 */ /* 0x000fe2000001ff00 */
[----:B------:R-:W-:Y:S01]  /*c200*/  PRMT R95, R8, 0x5410, R6 ;  /* 0x00005410085f7816 */ /* 0x000fe20000000006 */
[----:B------:R-:W-:Y:S01]  /*c210*/  CS2R R78, SRZ ;  /* 0x00000000004e7805 */ /* 0x000fe2000001ff00 */
[----:B------:R-:W-:Y:S01]  /*c220*/  PRMT R100, R3, 0x5410, R2 ;  /* 0x0000541003647816 */ /* 0x000fe20000000002 */
[----:B------:R-:W-:Y:S01]  /*c230*/  IMAD.MOV.U32 R2, RZ, RZ, R51 ;  /* 0x000000ffff027224 */ /* 0x000fe200078e0033 */
[----:B------:R-:W-:Y:S01]  /*c240*/  CS2R R74, SRZ ;  /* 0x00000000004a7805 */ /* 0x000fe2000001ff00 */
[----:B------:R-:W-:Y:S01]  /*c250*/  IMAD.MOV.U32 R3, RZ, RZ, R50 ;  /* 0x000000ffff037224 */ /* 0x000fe200078e0032 */
[----:B------:R-:W-:-:S02]  /*c260*/  CS2R R70, SRZ ;  /* 0x0000000000467805 */ /* 0x000fc4000001ff00 */
[----:B------:R-:W-:Y:S01]  /*c270*/  PRMT R98, R2, 0x7610, R98 ;  /* 0x0000761002627816 */ /* 0x000fe20000000062 */
[----:B------:R-:W-:Y:S01]  /*c280*/  IMAD.MOV.U32 R2, RZ, RZ, R65 ;  /* 0x000000ffff027224 */ /* 0x000fe200078e0041 */
[----:B------:R-:W-:Y:S02]  /*c290*/  PRMT R96, R96, 0x5410, R3 ;  /* 0x0000541060607816 */ /* 0x000fe40000000003 */
[----:B------:R-:W-:Y:S01]  /*c2a0*/  MOV R3, R64 ;  /* 0x0000004000037202 */ /* 0x000fe20000000f00 */
[----:B--2---:R-:W-:Y:S01]  /*c2b0*/  CS2R R30, SRZ ;  /* 0x00000000001e7805 */ /* 0x004fe2000001ff00 */
[----:B------:R-:W-:Y:S02]  /*c2c0*/  PRMT R105, R2, 0x7610, R105 ;  /* 0x0000761002697816 */ /* 0x000fe40000000069 */
[----:B------:R-:W-:Y:S01]  /*c2d0*/  PRMT R104, R3, 0x7610, R104 ;  /* 0x0000761003687816 */ /* 0x000fe20000000068 */
[----:B------:R-:W-:Y:S01]  /*c2e0*/  IMAD.MOV.U32 R3, RZ, RZ, R60 ;  /* 0x000000ffff037224 */ /* 0x000fe200078e003c */
[----:B------:R-:W-:-:S04]  /*c2f0*/  MOV R2, R61 ;  /* 0x0000003d00027202 */ /* 0x000fc80000000f00 */
[----:B------:R-:W-:Y:S02]  /*c300*/  PRMT R101, R3, 0x5410, R2 ;  /* 0x0000541003657816 */ /* 0x000fe40000000002 */
[----:B------:R-:W2:Y:S04]  /*c310*/  SHFL.IDX PT, R3, R26, 0x3, 0x181f ;  /* 0x00781f001a037f89 */ /* 0x000ea800000e0000 */
[----:B------:R4:W1:Y:S02]  /*c320*/  SHFL.IDX PT, R2, R27, 0x3, 0x181f ;  /* 0x00781f001b027f89 */ /* 0x00086400000e0000 */
        /* <DEDUP_REMOVED lines=46> */
.L_x_3015:
[----:B-123--:R-:W-:Y:S05]  /*c610*/  BSYNC B0 ;  /* 0x0000000000007941 */ /* 0x00efea0003800000 */
.L_x_3014:
[----:B------:R-:W2:Y:S01]  /*c620*/  LDL R4, [R1+0x4] ;  /* 0x0000040001047983 */ /* 0x000ea20000100800 */
        /* <DEDUP_REMOVED lines=17> */
[----:B------:R-:W-:Y:S02]  /*c740*/  PRMT R111, R3, 0x5410, R2 ;  /* 0x00005410036f7816 */ /* 0x000fe40000000002 */
[----:B------:R-:W-:-:S04]  /*c750*/  MOV R2, R74 ;  /* 0x0000004a00027202 */ /* 0x000fc80000000f00 */
[----:B------:R-:W-:Y:S01]  /*c760*/  PRMT R109, R2, 0x7610, R109 ;  /* 0x00007610026d7816 */ /* 0x000fe2000000006d */
[----:B------:R-:W-:-:S05]  /*c770*/  IMAD.MOV.U32 R2, RZ, RZ, R75 ;  /* 0x000000ffff027224 */ /* 0x000fca00078e004b */
        /* <DEDUP_REMOVED lines=8> */
[----:B------:R-:W-:Y:S01]  /*c800*/  PRMT R103, R103, 0x5410, R2 ;  /* 0x0000541067677816 */ /* 0x000fe20000000002 */
[----:B------:R-:W-:Y:S01]  /*c810*/  BAR.SYNC.DEFER_BLOCKING 0x0 ;  /* 0x0000000000007b1d */ /* 0x000fe20000010000 */
[----:B--2---:R-:W-:-:S05]  /*c820*/  IMAD.IADD R3, R68, 0x1, -R4 ;  /* 0x0000000144037824 */ /* 0x004fca00078e0a04 */
[----:B------:R-:W-:-:S04]  /*c830*/  IMNMX R68, R3, 0x80, PT ;  /* 0x0000008003447817 */ /* 0x000fc80003800200 */
[----:B------:R-:W-:-:S13]  /*c840*/  ISETP.GE.AND P0, PT, R143, R68, PT ;  /* 0x000000448f00720c */ /* 0x000fda0003f06270 */
        /* <DEDUP_REMOVED lines=10> */
[----:B------:R-:W-:Y:S02]  /*c8f0*/  HADD2.F32 R5, -RZ, R4.H0_H0 ;  /* 0x20000004ff057230 */ /* 0x000fe40000004100 */
[----:B-1----:R-:W-:-:S02]  /*c900*/  HADD2.F32 R2, -RZ, R11.H1_H1 ;  /* 0x3000000bff027230 */ /* 0x002fc40000004100 */
[----:B------:R-:W-:-:S03]  /*c910*/  HADD2.F32 R3, -RZ, R11.H0_H0 ;  /* 0x2000000bff037230 */ /* 0x000fc60000004100 */
[----:B------:R-:W-:-:S04]  /*c920*/  FMUL.FTZ R4, R2, R6 ;  /* 0x0000000602047220 */ /* 0x000fc80000410000 */
[C---:B------:R-:W-:Y:S02]  /*c930*/  FFMA.FTZ R4, R3.reuse, R5, -R4 ;  /* 0x0000000503047223 */ /* 0x040fe40000010804 */
[----:B------:R-:W-:-:S04]  /*c940*/  FMUL.FTZ R3, R3, R6 ;  /* 0x0000000603037220 */ /* 0x000fc80000410000 */
[----:B------:R-:W-:Y:S01]  /*c950*/  FFMA.FTZ R2, R2, R5, R3 ;  /* 0x0000000502027223 */ /* 0x000fe20000010003 */
[----:B------:R-:W-:Y:S02]  /*c960*/  HADD2.F32 R5, -RZ, R8.H0_H0 ;  /* 0x20000008ff057230 */ /* 0x000fe40000004100 */
[----:B------:R-:W-:Y:S02]  /*c970*/  HADD2.F32 R3, -RZ, R82.H0_H0 ;  /* 0x20000052ff037230 */ /* 0x000fe40000004100 */
[----:B------:R-:W-:Y:S01]  /*c980*/  F2FP.PACK_AB R11, R2, R4 ;  /* 0x00000004020b723e */ /* 0x000fe200000000ff */
[----:B------:R-:W-:Y:S02]  /*c990*/  HADD2.F32 R2, -RZ, R69.H0_H0 ;  /* 0x20000045ff027230 */ /* 0x000fe40000004100 */
[----:B------:R-:W-:-:S05]  /*c9a0*/  HADD2.F32 R4, -RZ, R8.H1_H1 ;  /* 0x30000008ff047230 */ /* 0x000fca0000004100 */
[CC--:B------:R-:W-:Y:S02]  /*c9b0*/  FMUL.FTZ R6, R4.reuse, R2.reuse ;  /* 0x0000000204067220 */ /* 0x0c0fe40000410000 */
[C---:B------:R-:W-:Y:S02]  /*c9c0*/  FMUL.FTZ R2, R5.reuse, R2 ;  /* 0x0000000205027220 */ /* 0x040fe40000410000 */
[-C--:B------:R-:W-:Y:S01]  /*c9d0*/  FFMA.FTZ R13, R5, R3.reuse, -R6 ;  /* 0x00000003050d7223 */ /* 0x080fe20000010806 */
[--C-:B------:R-:W-:Y:S01]  /*c9e0*/  HADD2.F32 R5, -RZ, R10.reuse.H0_H0 ;  /* 0x2000000aff057230 */ /* 0x100fe20000004100 */
[----:B------:R-:W-:Y:S01]  /*c9f0*/  FFMA.FTZ R8, R4, R3, R2 ;  /* 0x0000000304087223 */ /* 0x000fe20000010002 */
[----:B------:R-:W-:Y:S02]  /*ca00*/  HADD2.F32 R2, -RZ, R69.H1_H1 ;  /* 0x30000045ff027230 */ /* 0x000fe40000004100 */
[----:B------:R-:W-:Y:S02]  /*ca10*/  HADD2.F32 R4, -RZ, R10.H1_H1 ;  /* 0x3000000aff047230 */ /* 0x000fe40000004100 */
[----:B------:R-:W-:Y:S01]  /*ca20*/  HADD2.F32 R3, -RZ, R82.H1_H1 ;  /* 0x30000052ff037230 */ /* 0x000fe20000004100 */
[----:B------:R-:W-:Y:S01]  /*ca30*/  F2FP.PACK_AB R8, R8, R13 ;  /* 0x0000000d0808723e */ /* 0x000fe200000000ff */
[----:B------:R-:W-:Y:S01]  /*ca40*/  HADD2.F32 R10, -RZ, R14.H0_H0 ;  /* 0x2000000eff0a7230 */ /* 0x000fe20000004100 */
[----:B------:R-:W-:-:S02]  /*ca50*/  FMUL.FTZ R6, R4, R2 ;  /* 0x0000000204067220 */ /* 0x000fc40000410000 */
[C---:B------:R-:W-:Y:S02]  /*ca60*/  FMUL.FTZ R2, R5.reuse, R2 ;  /* 0x0000000205027220 */ /* 0x040fe40000410000 */
[-C--:B------:R-:W-:Y:S02]  /*ca70*/  FFMA.FTZ R6, R5, R3.reuse, -R6 ;  /* 0x0000000305067223 */ /* 0x080fe40000010806 */
[----:B------:R-:W-:Y:S01]  /*ca80*/  FFMA.FTZ R5, R4, R3, R2 ;  /* 0x0000000304057223 */ /* 0x000fe20000010002 */
[--C-:B------:R-:W-:Y:S02]  /*ca90*/  HADD2.F32 R2, -RZ, R9.reuse.H1_H1 ;  /* 0x30000009ff027230 */ /* 0x100fe40000004100 */
[----:B------:R-:W-:Y:S02]  /*caa0*/  HADD2.F32 R3, -RZ, R9.H0_H0 ;  /* 0x20000009ff037230 */ /* 0x000fe40000004100 */
[----:B------:R-:W-:Y:S01]  /*cab0*/  HADD2.F32 R9, -RZ, R15.H0_H0 ;  /* 0x2000000fff097230 */ /* 0x000fe20000004100 */
[----:B------:R-:W-:-:S04]  /*cac0*/  FMUL.FTZ R4, R2, R10 ;  /* 0x0000000a02047220 */ /* 0x000fc80000410000 */
[C---:B------:R-:W-:Y:S02]  /*cad0*/  FFMA.FTZ R4, R3.reuse, R9, -R4 ;  /* 0x0000000903047223 */ /* 0x040fe40000010804 */
[----:B------:R-:W-:Y:S01]  /*cae0*/  FMUL.FTZ R3, R3, R10 ;  /* 0x0000000a03037220 */ /* 0x000fe20000410000 */
[----:B------:R-:W-:-:S03]  /*caf0*/  F2FP.PACK_AB R10, R5, R6 ;  /* 0x00000006050a723e */ /* 0x000fc600000000ff */
[----:B------:R-:W-:-:S05]  /*cb00*/  FFMA.FTZ R3, R2, R9, R3 ;  /* 0x0000000902037223 */ /* 0x000fca0000010003 */
[----:B------:R-:W-:-:S05]  /*cb10*/  F2FP.PACK_AB R9, R3, R4 ;  /* 0x000000040309723e */ /* 0x000fca00000000ff */
[----:B------:R1:W-:Y:S02]  /*cb20*/  STS.128 [R216+0x10080], R8 ;  /* 0x01008008d8007388 */ /* 0x0003e40000000c00 */
.L_x_3019:
[----:B------:R-:W-:Y:S05]  /*cb30*/  BSYNC B0 ;  /* 0x0000000000007941 */ /* 0x000fea0003800000 */
.L_x_3018:
        /* <DEDUP_REMOVED lines=45> */
.L_x_3021:
[----:B------:R-:W-:Y:S05]  /*ce10*/  BSYNC B0 ;  /* 0x0000000000007941 */ /* 0x000fea0003800000 */
.L_x_3020:
        /* <DEDUP_REMOVED lines=45> */
.L_x_3023:
[----:B------:R-:W-:Y:S05]  /*d0f0*/  BSYNC B0 ;  /* 0x0000000000007941 */ /* 0x000fea0003800000 */
.L_x_3022:
        /* <DEDUP_REMOVED lines=12> */
[C---:B------:R-:W-:Y:S01]  /*d1c0*/  FFMA.FTZ R16, R3.reuse, R5, -R4 ;  /* 0x0000000503107223 */ /* 0x040fe20000010804 */
[----:B------:R-:W-:Y:S01]  /*d1d0*/  HADD2.F32 R4, -RZ, R8.H1_H1 ;  /* 0x30000008ff047230 */ /* 0x000fe20000004100 */
[----:B------:R-:W-:-:S04]  /*d1e0*/  FMUL.FTZ R3, R3, R6 ;  /* 0x0000000603037220 */ /* 0x000fc80000410000 */
[----:B------:R-:W-:Y:S01]  /*d1f0*/  FFMA.FTZ R11, R2, R5, R3 ;  /* 0x00000005020b7223 */ /* 0x000fe20000010003 */
[----:B------:R-:W-:Y:S02]  /*d200*/  HADD2.F32 R2, -RZ, R87.H1_H1 ;  /* 0x30000057ff027230 */ /* 0x000fe40000004100 */
[----:B------:R-:W-:Y:S02]  /*d210*/  HADD2.F32 R5, -RZ, R8.H0_H0 ;  /* 0x20000008ff057230 */ /* 0x000fe40000004100 */
[--C-:B------:R-:W-:Y:S01]  /*d220*/  HADD2.F32 R3, -RZ, R89.reuse.H1_H1 ;  /* 0x30000059ff037230 */ /* 0x100fe20000004100 */
[C---:B------:R-:W-:Y:S01]  /*d230*/  FMUL.FTZ R6, R4.reuse, R2 ;  /* 0x0000000204067220 */ /* 0x040fe20000410000 */
[----:B------:R-:W-:Y:S01]  /*d240*/  F2FP.PACK_AB R11, R11, R16 ;  /* 0x000000100b0b723e */ /* 0x000fe200000000ff */
[C---:B------:R-:W-:Y:S02]  /*d250*/  FMUL.FTZ R2, R5.reuse, R2 ;  /* 0x0000000205027220 */ /* 0x040fe40000410000 */
[-C--:B------:R-:W-:Y:S01]  /*d260*/  FFMA.FTZ R13, R5, R3.reuse, -R6 ;  /* 0x00000003050d7223 */ /* 0x080fe20000010806 */
[----:B------:R-:W-:Y:S01]  /*d270*/  HADD2.F32 R5, -RZ, R10.H0_H0 ;  /* 0x2000000aff057230 */ /* 0x000fe20000004100 */
[----:B------:R-:W-:Y:S01]  /*d280*/  FFMA.FTZ R8, R4, R3, R2 ;  /* 0x0000000304087223 */ /* 0x000fe20000010002 */
[----:B------:R-:W-:-:S02]  /*d290*/  HADD2.F32 R2, -RZ, R89.H0_H0 ;  /* 0x20000059ff027230 */ /* 0x000fc40000004100 */
[----:B------:R-:W-:Y:S02]  /*d2a0*/  HADD2.F32 R4, -RZ, R10.H1_H1 ;  /* 0x3000000aff047230 */ /* 0x000fe40000004100 */
[----:B------:R-:W-:Y:S01]  /*d2b0*/  HADD2.F32 R3, -RZ, R90.H1_H1 ;  /* 0x3000005aff037230 */ /* 0x000fe20000004100 */
[----:B------:R-:W-:Y:S02]  /*d2c0*/  F2FP.PACK_AB R8, R8, R13 ;  /* 0x0000000d0808723e */ /* 0x000fe400000000ff */
[CC--:B------:R-:W-:Y:S02]  /*d2d0*/  FMUL.FTZ R6, R4.reuse, R2.reuse ;  /* 0x0000000204067220 */ /* 0x0c0fe40000410000 */
[C---:B------:R-:W-:Y:S02]  /*d2e0*/  FMUL.FTZ R2, R5.reuse, R2 ;  /* 0x0000000205027220 */ /* 0x040fe40000410000 */
[-C--:B------:R-:W-:Y:S02]  /*d2f0*/  FFMA.FTZ R10, R5, R3.reuse, -R6 ;  /* 0x00000003050a7223 */ /* 0x080fe40000010806 */
[----:B------:R-:W-:Y:S01]  /*d300*/  FFMA.FTZ R6, R4, R3, R2 ;  /* 0x0000000304067223 */ /* 0x000fe20000010002 */
[----:B------:R-:W-:-:S02]  /*d310*/  HADD2.F32 R4, -RZ, R14.H0_H0 ;  /* 0x2000000eff047230 */ /* 0x000fc40000004100 */
[--C-:B------:R-:W-:Y:S02]  /*d320*/  HADD2.F32 R2, -RZ, R9.reuse.H1_H1 ;  /* 0x30000009ff027230 */ /* 0x100fe40000004100 */
[----:B------:R-:W-:Y:S01]  /*d330*/  HADD2.F32 R3, -RZ, R9.H0_H0 ;  /* 0x20000009ff037230 */ /* 0x000fe20000004100 */
[----:B------:R-:W-:Y:S01]  /*d340*/  F2FP.PACK_AB R10, R6, R10 ;  /* 0x0000000a060a723e */ /* 0x000fe200000000ff */
[----:B------:R-:W-:Y:S01]  /*d350*/  HADD2.F32 R9, -RZ, R15.H0_H0 ;  /* 0x2000000fff097230 */ /* 0x000fe20000004100 */
[CC--:B------:R-:W-:Y:S02]  /*d360*/  FMUL.FTZ R5, R2.reuse, R4.reuse ;  /* 0x0000000402057220 */ /* 0x0c0fe40000410000 */
[C---:B------:R-:W-:Y:S02]  /*d370*/  FMUL.FTZ R4, R3.reuse, R4 ;  /* 0x0000000403047220 */ /* 0x040fe40000410000 */
[-C--:B------:R-:W-:Y:S02]  /*d380*/  FFMA.FTZ R3, R3, R9.reuse, -R5 ;  /* 0x0000000903037223 */ /* 0x080fe40000010805 */
[----:B------:R-:W-:-:S05]  /*d390*/  FFMA.FTZ R2, R2, R9, R4 ;  /* 0x0000000902027223 */ /* 0x000fca0000010004 */
[----:B------:R-:W-:-:S05]  /*d3a0*/  F2FP.PACK_AB R9, R2, R3 ;  /* 0x000000030209723e */ /* 0x000fca00000000ff */
[----:B------:R1:W-:Y:S02]  /*d3b0*/  STS.128 [R216+0x1c080], R8 ;  /* 0x01c08008d8007388 */ /* 0x0003e40000000c00 */
.L_x_3017:
[----:B------:R-:W-:Y:S05]  /*d3c0*/  BSYNC B1 ;  /* 0x0000000000017941 */ /* 0x000fea0003800000 */
.L_x_3016:
        /* <DEDUP_REMOVED lines=9> */
[----:B------:R-:W-:-:S03]  /*d460*/  SHF.R.U32.HI R3, RZ, 0x10, R39 ;  /* 0x00000010ff037819 */ /* 0x000fc60000011627 */
[----:B------:R-:W-:Y:S02]  /*d470*/  HADD2.F32 R2, -RZ, R2.H0_H0 ;  /* 0x20000002ff027230 */ /* 0x000fe40000004100 */
[----:B------:R-:W-:Y:S02]  /*d480*/  HADD2.F32 R3, -RZ, R3.H0_H0 ;  /* 0x20000003ff037230 */ /* 0x000fe40000004100 */
[--C-:B-1----:R-:W-:Y:S02]  /*d490*/  HADD2.F32 R4, -RZ, R11.reuse.H1_H1 ;  /* 0x3000000bff047230 */ /* 0x102fe40000004100 */
[----:B------:R-:W-:-:S03]  /*d4a0*/  HADD2.F32 R5, -RZ, R11.H0_H0 ;  /* 0x2000000bff057230 */ /* 0x000fc60000004100 */
[CC--:B------:R-:W-:Y:S02]  /*d4b0*/  FMUL.FTZ R6, R4.reuse, R2.reuse ;  /* 0x0000000204067220 */ /* 0x0c0fe40000410000 */
[C---:B------:R-:W-:Y:S02]  /*d4c0*/  FMUL.FTZ R2, R5.reuse, R2 ;  /* 0x0000000205027220 */ /* 0x040fe40000410000 */
[-C--:B------:R-:W-:Y:S01]  /*d4d0*/  FFMA.FTZ R15, R5, R3.reuse, -R6 ;  /* 0x00000003050f7223 */ /* 0x080fe20000010806 */
[--C-:B------:R-:W-:Y:S01]  /*d4e0*/  HADD2.F32 R5, -RZ, R8.reuse.H0_H0 ;  /* 0x20000008ff057230 */ /* 0x100fe20000004100 */
[----:B------:R-:W-:Y:S01]  /*d4f0*/  FFMA.FTZ R11, R4, R3, R2 ;  /* 0x00000003040b7223 */ /* 0x000fe20000010002 */
[----:B------:R-:W-:Y:S01]  /*d500*/  HADD2.F32 R4, -RZ, R8.H1_H1 ;  /* 0x30000008ff047230 */ /* 0x000fe20000004100 */
[----:B------:R-:W-:Y:S01]  /*d510*/  SHF.R.U64 R8, R36, 0x10, R37 ;  /* 0x0000001024087819 */ /* 0x000fe20000001225 */
[----:B------:R-:W-:Y:S02]  /*d520*/  HADD2.F32 R2, -RZ, R87.H0_H0 ;  /* 0x20000057ff027230 */ /* 0x000fe40000004100 */
[----:B------:R-:W-:Y:S01]  /*d530*/  HADD2.F32 R3, -RZ, R88.H1_H1 ;  /* 0x30000058ff037230 */ /* 0x000fe20000004100 */
[----:B------:R-:W-:Y:S01]  /*d540*/  F2FP.PACK_AB R11, R11, R15 ;  /* 0x0000000f0b0b723e */ /* 0x000fe200000000ff */
[----:B------:R-:W-:Y:S01]  /*d550*/  HADD2.F32 R8, -RZ, R8.H0_H0 ;  /* 0x20000008ff087230 */ /* 0x000fe20000004100 */
[----:B------:R-:W-:-:S02]  /*d560*/  FMUL.FTZ R6, R4, R2 ;  /* 0x0000000204067220 */ /* 0x000fc40000410000 */
        /* <DEDUP_REMOVED lines=17> */
[----:B------:R-:W-:Y:S01]  /*d680*/  FMUL.FTZ R4, R3, R8 ;  /* 0x0000000803047220 */ /* 0x000fe20000410000 */
[----:B------:R-:W-:Y:S01]  /*d690*/  F2FP.PACK_AB R8, R13, R14 ;  /* 0x0000000e0d08723e */ /* 0x000fe200000000ff */
[-C--:B------:R-:W-:Y:S02]  /*d6a0*/  FFMA.FTZ R3, R3, R9.reuse, -R5 ;  /* 0x0000000903037223 */ /* 0x080fe40000010805 */
[----:B------:R-:W-:-:S05]  /*d6b0*/  FFMA.FTZ R2, R2, R9, R4 ;  /* 0x0000000902027223 */ /* 0x000fca0000010004 */
[----:B------:R-:W-:-:S05]  /*d6c0*/  F2FP.PACK_AB R9, R2, R3 ;  /* 0x000000030209723e */ /* 0x000fca00000000ff */
[----:B------:R1:W-:Y:S02]  /*d6d0*/  STS.128 [R216+0x11080], R8 ;  /* 0x01108008d8007388 */ /* 0x0003e40000000c00 */
.L_x_3027:
[----:B------:R-:W-:Y:S05]  /*d6e0*/  BSYNC B0 ;  /* 0x0000000000007941 */ /* 0x000fea0003800000 */
.L_x_3026:
        /* <DEDUP_REMOVED lines=18> */
[----:B------:R-:W-:Y:S01]  /*d810*/  HADD2.F32 R3, -RZ, R92.H0_H0 ;  /* 0x2000005cff037230 */ /* 0x000fe20000004100 */
        /* <DEDUP_REMOVED lines=26> */
.L_x_3029:
[----:B------:R-:W-:Y:S05]  /*d9c0*/  BSYNC B0 ;  /* 0x0000000000007941 */ /* 0x000fea0003800000 */
.L_x_3028:
[----:B------:R-:W-:Y:S01]  /*d9d0*/  ISETP.GE.AND P0, PT, R146, c[0x0][0x27c], PT ;  /* 0x00009f0092007a0c */ /* 0x000fe20003f06270 */
[----:B------:R-:W-:-:S12]  /*d9e0*/  BSSY B0, `(.L_x_3030) ;  /* 0x000002c000007945 */ /* 0x000fd80003800000 */
[----:B------:R-:W-:Y:S05]  /*d9f0*/  @P0 BRA `(.L_x_3031) ;  /* 0x000002a000000947 */ /* 0x000fea0003800000 */
[----:B-1----:R-:W1:Y:S01]  /*da00*/  LDS.128 R8, [R216+0x19080] ;  /* 0x01908000d8087984 */ /* 0x002e620000000c00 */
[----:B------:R-:W-:Y:S02]  /*da10*/  SHF.R.U32.HI R2, RZ, 0x10, R47 ;  /* 0x00000010ff027819 */ /* 0x000fe4000001162f */
[--C-:B------:R-:W-:Y:S02]  /*da20*/  SHF.R.U32.HI R3, RZ, 0x10, R45.reuse ;  /* 0x00000010ff037819 */ /* 0x100fe4000001162d */
[----:B------:R-:W-:Y:S01]  /*da30*/  SHF.R.U64 R13, R44, 0x10, R45 ;  /* 0x000000102c0d7819 */ /* 0x000fe2000000122d */
[----:B------:R-:W-:Y:S02]  /*da40*/  HADD2.F32 R2, -RZ, R2.H0_H0 ;  /* 0x20000002ff027230 */ /* 0x000fe40000004100 */
[----:B------:R-:W-:Y:S02]  /*da50*/  HADD2.F32 R3, -RZ, R3.H0_H0 ;  /* 0x20000003ff037230 */ /* 0x000fe40000004100 */
[----:B-1----:R-:W-:-:S02]  /*da60*/  HADD2.F32 R4, -RZ, R11.H1_H1 ;  /* 0x3000000bff047230 */ /* 0x002fc40000004100 */
[----:B------:R-:W-:Y:S01]  /*da70*/  HADD2.F32 R5, -RZ, R11.H0_H0 ;  /* 0x2000000bff057230 */ /* 0x000fe20000004100 */
[----:B------:R-:W-:Y:S02]  /*da80*/  SHF.R.U64 R11, R46, 0x10, R47 ;  /* 0x000000102e0b7819 */ /* 0x000fe4000000122f */
[CC--:B------:R-:W-:Y:S02]  /*da90*/  FMUL.FTZ R6, R4.reuse, R2.reuse ;  /* 0x0000000204067220 */ /* 0x0c0fe40000410000 */
[C---:B------:R-:W-:Y:S01]  /*daa0*/  FMUL.FTZ R2, R5.reuse, R2 ;  /* 0x0000000205027220 */ /* 0x040fe20000410000 */
[----:B------:R-:W-:Y:S01]  /*dab0*/  HADD2.F32 R18, -RZ, R11.H0_H0 ;  /* 0x2000000bff127230 */ /* 0x000fe20000004100 */
[-C--:B------:R-:W-:Y:S01]  /*dac0*/  FFMA.FTZ R17, R5, R3.reuse, -R6 ;  /* 0x0000000305117223 */ /* 0x080fe20000010806 */
[----:B------:R-:W-:Y:S01]  /*dad0*/  HADD2.F32 R5, -RZ, R8.H0_H0 ;  /* 0x20000008ff057230 */ /* 0x000fe20000004100 */
[----:B------:R-:W-:Y:S01]  /*dae0*/  FFMA.FTZ R16, R4, R3, R2 ;  /* 0x0000000304107223 */ /* 0x000fe20000010002 */
[----:B------:R-:W-:-:S02]  /*daf0*/  HADD2.F32 R2, -RZ, R93.H0_H0 ;  /* 0x2000005dff027230 */ /* 0x000fc40000004100 */
[----:B------:R-:W-:Y:S02]  /*db00*/  HADD2.F32 R4, -RZ, R8.H1_H1 ;  /* 0x30000008ff047230 */ /* 0x000fe40000004100 */
[----:B------:R-:W-:Y:S02]  /*db10*/  HADD2.F32 R3, -RZ, R94.H0_H0 ;  /* 0x2000005eff037230 */ /* 0x000fe40000004100 */
[----:B------:R-:W-:Y:S01]  /*db20*/  HADD2.F32 R8, -RZ, R10.H1_H1 ;  /* 0x3000000aff087230 */ /* 0x000fe20000004100 */
[CC--:B------:R-:W-:Y:S01]  /*db30*/  FMUL.FTZ R6, R4.reuse, R2.reuse ;  /* 0x0000000204067220 */ /* 0x0c0fe20000410000 */
[----:B------:R-:W-:Y:S01]  /*db40*/  HADD2.F32 R11, -RZ, R13.H0_H0 ;  /* 0x2000000dff0b7230 */ /* 0x000fe20000004100 */
[C---:B------:R-:W-:Y:S02]  /*db50*/  FMUL.FTZ R2, R5.reuse, R2 ;  /* 0x0000000205027220 */ /* 0x040fe40000410000 */
[-C--:B------:R-:W-:Y:S01]  /*db60*/  FFMA.FTZ R15, R5, R3.reuse, -R6 ;  /* 0x00000003050f7223 */ /* 0x080fe20000010806 */
[----:B------:R-:W-:Y:S01]  /*db70*/  HADD2.F32 R6, -RZ, R93.H1_H1 ;  /* 0x3000005dff067230 */ /* 0x000fe20000004100 */
[----:B------:R-:W-:Y:S01]  /*db80*/  FFMA.FTZ R14, R4, R3, R2 ;  /* 0x00000003040e7223 */ /* 0x000fe20000010002 */
[----:B------:R-:W-:-:S02]  /*db90*/  HADD2.F32 R2, -RZ, R94.H1_H1 ;  /* 0x3000005eff027230 */ /* 0x000fc40000004100 */
[----:B------:R-:W-:Y:S01]  /*dba0*/  HADD2.F32 R3, -RZ, R10.H0_H0 ;  /* 0x2000000aff037230 */ /* 0x000fe20000004100 */
[-C--:B------:R-:W-:Y:S01]  /*dbb0*/  FMUL.FTZ R10, R8, R6.reuse ;  /* 0x00000006080a7220 */ /* 0x080fe20000410000 */
[--C-:B------:R-:W-:Y:S02]  /*dbc0*/  HADD2.F32 R4, -RZ, R9.reuse.H1_H1 ;  /* 0x30000009ff047230 */ /* 0x100fe40000004100 */
[----:B------:R-:W-:Y:S01]  /*dbd0*/  HADD2.F32 R5, -RZ, R9.H0_H0 ;  /* 0x20000009ff057230 */ /* 0x000fe20000004100 */
[C---:B------:R-:W-:Y:S02]  /*dbe0*/  FMUL.FTZ R6, R3.reuse, R6 ;  /* 0x0000000603067220 */ /* 0x040fe40000410000 */
[----:B------:R-:W-:Y:S02]  /*dbf0*/  FFMA.FTZ R10, R3, R2, -R10 ;  /* 0x00000002030a7223 */ /* 0x000fe4000001080a */
[-C--:B------:R-:W-:Y:S02]  /*dc00*/  FMUL.FTZ R3, R4, R18.reuse ;  /* 0x0000001204037220 */ /* 0x080fe40000410000 */
[----:B------:R-:W-:-:S02]  /*dc10*/  FMUL.FTZ R9, R5, R18 ;  /* 0x0000001205097220 */ /* 0x000fc40000410000 */
[----:B------:R-:W-:Y:S02]  /*dc20*/  FFMA.FTZ R5, R5, R11, -R3 ;  /* 0x0000000b05057223 */ /* 0x000fe40000010803 */
[----:B------:R-:W-:Y:S01]  /*dc30*/  FFMA.FTZ R2, R8, R2, R6 ;  /* 0x0000000208027223 */ /* 0x000fe20000010006 */
[----:B------:R-:W-:Y:S01]  /*dc40*/  F2FP.PACK_AB R8, R14, R15 ;  /* 0x0000000f0e08723e */ /* 0x000fe200000000ff */
[----:B------:R-:W-:Y:S01]  /*dc50*/  FFMA.FTZ R3, R4, R11, R9 ;  /* 0x0000000b04037223 */ /* 0x000fe20000010009 */
[----:B------:R-:W-:Y:S02]  /*dc60*/  F2FP.PACK_AB R11, R16, R17 ;  /* 0x00000011100b723e */ /* 0x000fe400000000ff */
[----:B------:R-:W-:Y:S02]  /*dc70*/  F2FP.PACK_AB R10, R2, R10 ;  /* 0x0000000a020a723e */ /* 0x000fe400000000ff */
[----:B------:R-:W-:-:S05]  /*dc80*/  F2FP.PACK_AB R9, R3, R5 ;  /* 0x000000050309723e */ /* 0x000fca00000000ff */
[----:B------:R1:W-:Y:S02]  /*dc90*/  STS.128 [R216+0x19080], R8 ;  /* 0x01908008d8007388 */ /* 0x0003e40000000c00 */
.L_x_3031:
[----:B------:R-:W-:Y:S05]  /*dca0*/  BSYNC B0 ;  /* 0x0000000000007941 */ /* 0x000fea0003800000 */
.L_x_3030:
[----:B------:R-:W-:-:S13]  /*dcb0*/  ISETP.GE.AND P0, PT, R147, c[0x0][0x27c], PT ;  /* 0x00009f0093007a0c */ /* 0x000fda0003f06270 */
[----:B------:R-:W-:Y:S05]  /*dcc0*/  @P0 BRA `(.L_x_3025) ;  /* 0x000002a000000947 */ /* 0x000fea0003800000 */
[----:B-1----:R-:W1:Y:S01]  /*dcd0*/  LDS.128 R8, [R216+0x1d080] ;  /* 0x01d08000d8087984 */ /* 0x002e620000000c00 */
[----:B------:R-:W-:Y:S02]  /*dce0*/  SHF.R.U32.HI R2, RZ, 0x10, R49 ;  /* 0x00000010ff027819 */ /* 0x000fe40000011631 */
[----:B------:R-:W-:Y:S02]  /*dcf0*/  SHF.R.U32.HI R3, RZ, 0x10, R55 ;  /* 0x00000010ff037819 */ /* 0x000fe40000011637 */
[----:B------:R-:W-:Y:S02]  /*dd00*/  SHF.R.U64 R17, R48, 0x10, R49 ;  /* 0x0000001030117819 */ /* 0x000fe40000001231 */
[----:B------:R-:W-:Y:S01]  /*dd10*/  SHF.R.U64 R18, R54, 0x10, R55 ;  /* 0x0000001036127819 */ /* 0x000fe20000001237 */
[----:B------:R-:W-:Y:S02]  /*dd20*/  HADD2.F32 R20, -RZ, R3.H0_H0 ;  /* 0x20000003ff147230 */ /* 0x000fe40000004100 */
[----:B------:R-:W-:-:S02]  /*dd30*/  HADD2.F32 R3, -RZ, R97.H1_H1 ;  /* 0x30000061ff037230 */ /* 0x000fc40000004100 */
[----:B------:R-:W-:Y:S02]  /*dd40*/  HADD2.F32 R18, -RZ, R18.H0_H0 ;  /* 0x20000012ff127230 */ /* 0x000fe40000004100 */
[--C-:B-1----:R-:W-:Y:S02]  /*dd50*/  HADD2.F32 R15, -RZ, R10.reuse.H0_H0 ;  /* 0x2000000aff0f7230 */ /* 0x102fe40000004100 */
[----:B------:R-:W-:Y:S02]  /*dd60*/  HADD2.F32 R6, -RZ, R10.H1_H1 ;  /* 0x3000000aff067230 */ /* 0x000fe40000004100 */
[--C-:B------:R-:W-:Y:S02]  /*dd70*/  HADD2.F32 R5, -RZ, R11.reuse.H1_H1 ;  /* 0x3000000bff057230 */ /* 0x100fe40000004100 */
[----:B------:R-:W-:Y:S02]  /*dd80*/  HADD2.F32 R10, -RZ, R2.H0_H0 ;  /* 0x20000002ff0a7230 */ /* 0x000fe40000004100 */
[----:B------:R-:W-:-:S02]  /*dd90*/  HADD2.F32 R14, -RZ, R11.H0_H0 ;  /* 0x2000000bff0e7230 */ /* 0x000fc40000004100 */
[--C-:B------:R-:W-:Y:S02]  /*dda0*/  HADD2.F32 R13, -RZ, R8.reuse.H0_H0 ;  /* 0x20000008ff0d7230 */ /* 0x100fe40000004100 */
[----:B------:R-:W-:Y:S02]  /*ddb0*/  HADD2.F32 R11, -RZ, R8.H1_H1 ;  /* 0x30000008ff0b7230 */ /* 0x000fe40000004100 */
[--C-:B------:R-:W-:Y:S02]  /*ddc0*/  HADD2.F32 R8, -RZ, R9.reuse.H0_H0 ;  /* 0x20000009ff087230 */ /* 0x100fe40000004100 */
[----:B------:R-:W-:Y:S01]  /*ddd0*/  HADD2.F32 R4, -RZ, R9.H1_H1 ;  /* 0x30000009ff047230 */ /* 0x000fe20000004100 */
[-C--:B------:R-:W-:Y:S01]  /*dde0*/  FMUL.FTZ R9, R5, R10.reuse ;  /* 0x0000000a05097220 */ /* 0x080fe20000410000 */
[----:B------:R-:W-:Y:S01]  /*ddf0*/  HADD2.F32 R2, -RZ, R96.H0_H0 ;  /* 0x20000060ff027230 */ /* 0x000fe20000004100 */
[C---:B------:R-:W-:Y:S02]  /*de00*/  FMUL.FTZ R10, R14.reuse, R10 ;  /* 0x0000000a0e0a7220 */ /* 0x040fe40000410000 */
[----:B------:R-:W-:-:S02]  /*de10*/  FFMA.FTZ R19, R14, R20, -R9 ;  /* 0x000000140e137223 */ /* 0x000fc40000010809 */
[-C--:B------:R-:W-:Y:S02]  /*de20*/  FMUL.FTZ R16, R11, R2.reuse ;  /* 0x000000020b107220 */ /* 0x080fe40000410000 */
[C---:B------:R-:W-:Y:S01]  /*de30*/  FMUL.FTZ R9, R13.reuse, R2 ;  /* 0x000000020d097220 */ /* 0x040fe20000410000 */
[----:B------:R-:W-:Y:S01]  /*de40*/  HADD2.F32 R2, -RZ, R97.H0_H0 ;  /* 0x20000061ff027230 */ /* 0x000fe20000004100 */
[-C--:B------:R-:W-:Y:S02]  /*de50*/  FFMA.FTZ R16, R13, R3.reuse, -R16 ;  /* 0x000000030d107223 */ /* 0x080fe40000010810 */
[----:B------:R-:W-:Y:S01]  /*de60*/  FFMA.FTZ R13, R11, R3, R9 ;  /* 0x000000030b0d7223 */ /* 0x000fe20000010009 */
[----:B------:R-:W-:Y:S01]  /*de70*/  HADD2.F32 R11, -RZ, R17.H0_H0 ;  /* 0x20000011ff0b7230 */ /* 0x000fe20000004100 */
[----:B------:R-:W-:Y:S01]  /*de80*/  FFMA.FTZ R14, R5, R20, R10 ;  /* 0x00000014050e7223 */ /* 0x000fe2000001000a */
[----:B------:R-:W-:Y:S01]  /*de90*/  HADD2.F32 R3, -RZ, R98.H1_H1 ;  /* 0x30000062ff037230 */ /* 0x000fe20000004100 */
[----:B------:R-:W-:-:S02]  /*dea0*/  FMUL.FTZ R5, R6, R2 ;  /* 0x0000000206057220 */ /* 0x000fc40000410000 */
[C---:B------:R-:W-:Y:S02]  /*deb0*/  FMUL.FTZ R2, R15.reuse, R2 ;  /* 0x000000020f027220 */ /* 0x040fe40000410000 */
[-C--:B------:R-:W-:Y:S02]  /*dec0*/  FMUL.FTZ R9, R4, R11.reuse ;  /* 0x0000000b04097220 */ /* 0x080fe40000410000 */
[----:B------:R-:W-:Y:S02]  /*ded0*/  FMUL.FTZ R11, R8, R11 ;  /* 0x0000000b080b7220 */ /* 0x000fe40000410000 */
[-C--:B------:R-:W-:Y:S02]  /*dee0*/  FFMA.FTZ R10, R15, R3.reuse, -R5 ;  /* 0x000000030f0a7223 */ /* 0x080fe40000010805 */
[----:B------:R-:W-:Y:S02]  /*def0*/  FFMA.FTZ R3, R6, R3, R2 ;  /* 0x0000000306037223 */ /* 0x000fe40000010002 */
[----:B------:R-:W-:Y:S01]  /*df00*/  FFMA.FTZ R5, R8, R18, -R9 ;  /* 0x0000001208057223 */ /* 0x000fe20000010809 */
[----:B------:R-:W-:Y:S01]  /*df10*/  F2FP.PACK_AB R8, R13, R16 ;  /* 0x000000100d08723e */ /* 0x000fe200000000ff */
[----:B------:R-:W-:Y:S01]  /*df20*/  FFMA.FTZ R2, R4, R18, R11 ;  /* 0x0000001204027223 */ /* 0x000fe2000001000b */
[----:B------:R-:W-:-:S02]  /*df30*/  F2FP.PACK_AB R11, R14, R19 ;  /* 0x000000130e0b723e */ /* 0x000fc400000000ff */
[----:B------:R-:W-:Y:S02]  /*df40*/  F2FP.PACK_AB R10, R3, R10 ;  /* 0x0000000a030a723e */ /* 0x000fe400000000ff */
[----:B------:R-:W-:-:S05]  /*df50*/  F2FP.PACK_AB R9, R2, R5 ;  /* 0x000000050209723e */ /* 0x000fca00000000ff */
[----:B------:R1:W-:Y:S02]  /*df60*/  STS.128 [R216+0x1d080], R8 ;  /* 0x01d08008d8007388 */ /* 0x0003e40000000c00 */
.L_x_3025:
[----:B------:R-:W-:Y:S05]  /*df70*/  BSYNC B1 ;  /* 0x0000000000017941 */ /* 0x000fea0003800000 */
.L_x_3024:
        /* <DEDUP_REMOVED lines=30> */
[----:B------:R-:W-:Y:S01]  /*e160*/  HADD2.F32 R2, -RZ, R95.H1_H1 ;  /* 0x3000005fff027230 */ /* 0x000fe20000004100 */
[-C--:B------:R-:W-:Y:S02]  /*e170*/  FFMA.FTZ R16, R13, R3.reuse, -R16 ;  /* 0x000000030d107223 */ /* 0x080fe40000010810 */
[----:B------:R-:W-:Y:S01]  /*e180*/  FFMA.FTZ R13, R11, R3, R9 ;  /* 0x000000030b0d7223 */ /* 0x000fe20000010009 */
[----:B------:R-:W-:Y:S01]  /*e190*/  HADD2.F32 R11, -RZ, R17.H0_H0 ;  /* 0x20000011ff0b7230 */ /* 0x000fe20000004100 */
[----:B------:R-:W-:Y:S01]  /*e1a0*/  FFMA.FTZ R14, R5, R20, R10 ;  /* 0x00000014050e7223 */ /* 0x000fe2000001000a */
[----:B------:R-:W-:Y:S01]  /*e1b0*/  HADD2.F32 R3, -RZ, R98.H0_H0 ;  /* 0x20000062ff037230 */ /* 0x000fe20000004100 */
        /* <DEDUP_REMOVED lines=13> */
.L_x_3035:
[----:B------:R-:W-:Y:S05]  /*e290*/  BSYNC B0 ;  /* 0x0000000000007941 */ /* 0x000fea0003800000 */
.L_x_3034:
        /* <DEDUP_REMOVED lines=9> */
[----:B------:R-:W-:-:S02]  /*e330*/  HADD2.F32 R3, -RZ, R100.H0_H0 ;  /* 0x20000064ff037230 */ /* 0x000fc40000004100 */
        /* <DEDUP_REMOVED lines=35> */
.L_x_3037:
[----:B------:R-:W-:Y:S05]  /*e570*/  BSYNC B0 ;  /* 0x0000000000007941 */ /* 0x000fea0003800000 */
.L_x_3036:
        /* <DEDUP_REMOVED lines=45> */
.L_x_3039:
[----:B------:R-:W-:Y:S05]  /*e850*/  BSYNC B0 ;  /* 0x0000000000007941 */ /* 0x000fea0003800000 */
.L_x_3038:
        /* <DEDUP_REMOVED lines=44> */
.L_x_3033:
[----:B------:R-:W-:Y:S05]  /*eb20*/  BSYNC B1 ;  /* 0x0000000000017941 */ /* 0x000fea0003800000 */
.L_x_3032:
        /* <DEDUP_REMOVED lines=48> */
.L_x_3042:
[----:B------:R-:W-:Y:S05]  /*ee30*/  BSYNC B0 ;  /* 0x0000000000007941 */ /* 0x000fea0003800000 */
.L_x_3041:
        /* <DEDUP_REMOVED lines=45> */
.L_x_3044:
[----:B------:R-:W-:Y:S05]  /*f110*/  BSYNC B0 ;  /* 0x0000000000007941 */ /* 0x000fea0003800000 */
.L_x_3043:
        /* <DEDUP_REMOVED lines=45> */
.L_x_3046:
[----:B------:R-:W-:Y:S05]  /*f3f0*/  BSYNC B0 ;  /* 0x0000000000007941 */ /* 0x000fea0003800000 */
.L_x_3045:
        /* <DEDUP_REMOVED lines=43> */
[----:B------:R1:W-:Y:S01]  /*f6b0*/  STS.128 [R216+0x1f080], R8 ;  /* 0x01f08008d8007388 */ /* 0x0003e20000000c00 */
[----:B------:R-:W-:Y:S05]  /*f6c0*/  BRA `(.L_x_3040) ;  /* 0x000047a000007947 */ /* 0x000fea0003800000 */
.L_x_3007:
        /* <DEDUP_REMOVED lines=24> */
[----:B------:R-:W-:-:S05]  /*f850*/  MOV R5, R6 ;  /* 0x0000000600057202 */ /* 0x000fca0000000f00 */
[----:B------:R-:W-:-:S04]  /*f860*/  IMAD.WIDE.U32 R4, R2, c[0x0][0x290], R4 ;  /* 0x0000a40002047a25 */ /* 0x000fc800078e0004 */
[----:B------:R-:W-:Y:S01]  /*f870*/  IMAD R2, R2, c[0x0][0x294], R3 ;  /* 0x0000a50002027a24 */ /* 0x000fe200078e0203 */
[C---:B------:R-:W-:Y:S01]  /*f880*/  LEA R16, P0, R4.reuse, c[0x0][0x288], 0x1 ;  /* 0x0000a20004107a11 */ /* 0x040fe200078008ff */
[----:B------:R1:W2:Y:S02]  /*f890*/  SHFL.IDX PT, R3, R18, RZ, 0x181f ;  /* 0x00181fff12037589 */ /* 0x0002a400000e0000 */
[----:B------:R-:W-:Y:S02]  /*f8a0*/  IMAD.IADD R2, R5, 0x1, R2 ;  /* 0x0000000105027824 */ /* 0x000fe400078e0202 */
[----:B------:R1:W3:Y:S03]  /*f8b0*/  SHFL.IDX PT, R6, R16, RZ, 0x181f ;  /* 0x00181fff10067589 */ /* 0x0002e600000e0000 */
[----:B------:R-:W-:Y:S01]  /*f8c0*/  LEA.HI.X R15, R4, c[0x0][0x28c], R2, 0x1, P0 ;  /* 0x0000a300040f7a11 */ /* 0x000fe200000f0c02 */
        /* <DEDUP_REMOVED lines=10> */
[----:B--2---:R-:W-:-:S05]  /*f970*/  @!P1 IADD3 R10, P0, R3, R2, RZ ;  /* 0x00000002030a9210 */ /* 0x004fca0007f1e0ff */
[--C-:B----4-:R-:W-:Y:S01]  /*f980*/  @!P1 IMAD.X R11, R5, 0x1, R4.reuse, P0 ;  /* 0x00000001050b9824 */ /* 0x110fe200000e0604 */
        /* <DEDUP_REMOVED lines=17> */
.L_x_3048:
[----:B------:R-:W-:Y:S05]  /*faa0*/  BSYNC B0 ;  /* 0x0000000000007941 */ /* 0x000fea0003800000 */
.L_x_3047:
[----:B-12--5:R-:W-:Y:S01]  /*fab0*/  IMAD.MOV.U32 R3, RZ, RZ, R30 ;  /* 0x000000ffff037224 */ /* 0x026fe200078e001e */
[----:B------:R-:W-:Y:S01]  /*fac0*/  LOP3.LUT P0, RZ, R236, 0x8, RZ, 0xc0, !PT ;  /* 0x00000008ecff7812 */ /* 0x000fe2000780c0ff */
[----:B------:R-:W-:Y:S01]  /*fad0*/  IMAD.MOV.U32 R2, RZ, RZ, R31 ;  /* 0x000000ffff027224 */ /* 0x000fe200078e001f */
[----:B------:R1:W2:Y:S01]  /*fae0*/  SHFL.IDX PT, R10, R17, 0x1, 0x181f ;  /* 0x00381f00110a7f89 */ /* 0x0002a200000e0000 */
[----:B----4-:R-:W-:Y:S01]  /*faf0*/  IMAD.MOV.U32 R5, RZ, RZ, R28 ;  /* 0x000000ffff057224 */ /* 0x010fe200078e001c */
        /* <DEDUP_REMOVED lines=26> */
[----:B------:R-:W-:Y:S01]  /*fca0*/  BSSY B0, `(.L_x_3049) ;  /* 0x0000028000007945 */ /* 0x000fe20003800000 */
[----:B------:R-:W-:Y:S01]  /*fcb0*/  PRMT R50, R4, 0x7610, R50 ;  /* 0x0000761004327816 */ /* 0x000fe20000000032 */
[----:B------:R1:W3:Y:S01]  /*fcc0*/  SHFL.IDX PT, R11, R15, 0x1, 0x181f ;  /* 0x00381f000f0b7f89 */ /* 0x0002e200000e0000 */
[----:B------:R-:W-:Y:S01]  /*fcd0*/  PRMT R14, R3, 0x5410, R5 ;  /* 0x00005410030e7816 */ /* 0x000fe20000000005 */
[----:B------:R-:W-:Y:S01]  /*fce0*/  CS2R R56, SRZ ;  /* 0x0000000000387805 */ /* 0x000fe2000001ff00 */
[----:B------:R-:W-:Y:S01]  /*fcf0*/  PRMT R13, R2, 0x7610, R13 ;  /* 0x00007610020d7816 */ /* 0x000fe2000000000d */
[----:B------:R1:W1:Y:S01]  /*fd00*/  SHFL.IDX PT, R9, R16, 0x1, 0x181f ;  /* 0x00381f0010097f89 */ /* 0x00026200000e0000 */
[----:B------:R-:W-:Y:S01]  /*fd10*/  CS2R R42, SRZ ;  /* 0x00000000002a7805 */ /* 0x000fe2000001ff00 */
[----:B------:R-:W-:Y:S01]  /*fd20*/  CS2R R40, SRZ ;  /* 0x0000000000287805 */ /* 0x000fe2000001ff00 */
[----:B------:R-:W-:Y:S01]  /*fd30*/  CS2R R54, SRZ ;  /* 0x0000000000367805 */ /* 0x000fe2000001ff00 */
[----:B------:R-:W-:Y:S01]  /*fd40*/  CS2R R52, SRZ ;  /* 0x0000000000347805 */ /* 0x000fe2000001ff00 */
[----:B------:R-:W-:Y:S01]  /*fd50*/  CS2R R46, SRZ ;  /* 0x00000000002e7805 */ /* 0x000fe2000001ff00 */
[----:B------:R-:W-:Y:S01]  /*fd60*/  CS2R R44, SRZ ;  /* 0x00000000002c7805 */ /* 0x000fe2000001ff00 */
[----:B------:R-:W-:Y:S05]  /*fd70*/  @P0 BRA `(.L_x_3050) ;  /* 0x000001a000000947 */ /* 0x000fea0003800000 */
[----:B--2---:R-:W-:Y:S01]  /*fd80*/  ISETP.GE.AND P1, PT, R140, c[0x0][0x27c], PT ;  /* 0x00009f008c007a0c */ /* 0x004fe20003f26270 */
[----:B------:R-:W-:Y:S01]  /*fd90*/  CS2R R42, SRZ ;  /* 0x00000000002a7805 */ /* 0x000fe2000001ff00 */
[----:B------:R-:W-:Y:S01]  /*fda0*/  CS2R R40, SRZ ;  /* 0x0000000000287805 */ /* 0x000fe2000001ff00 */
[----:B------:R-:W-:Y:S01]  /*fdb0*/  CS2R R46, SRZ ;  /* 0x00000000002e7805 */ /* 0x000fe2000001ff00 */
[----:B------:R-:W-:-:S09]  /*fdc0*/  CS2R R44, SRZ ;  /* 0x00000000002c7805 */ /* 0x000fd2000001ff00 */
[C---:B------:R-:W-:Y:S01]  /*fdd0*/  @!P1 IMAD.SHL.U32 R2, R140.reuse, 0x2, RZ ;  /* 0x000000028c029824 */ /* 0x040fe200078e00ff */
[----:B------:R-:W-:-:S04]  /*fde0*/  @!P1 SHF.L.U64.HI R3, R140, 0x1, R141 ;  /* 0x000000018c039819 */ /* 0x000fc8000001028d */
[----:B----4-:R-:W-:-:S05]  /*fdf0*/  @!P1 IADD3 R4, P0, R8, R2, RZ ;  /* 0x0000000208049210 */ /* 0x010fca0007f1e0ff */
        /* <DEDUP_REMOVED lines=18> */
.L_x_3050:
[----:B--2---:R-:W-:Y:S05]  /*ff20*/  BSYNC B0 ;  /* 0x0000000000007941 */ /* 0x004fea0003800000 */
.L_x_3049:
[----:B-1---5:R-:W-:Y:S01]  /*ff30*/  IMAD.MOV.U32 R5, RZ, RZ, R58 ;  /* 0x000000ffff057224 */ /* 0x022fe200078e003a */
[----:B------:R-:W-:Y:S01]  /*ff40*/  LOP3.LUT P0, RZ, R236, 0x10, RZ, 0xc0, !PT ;  /* 0x00000010ecff7812 */ /* 0x000fe2000780c0ff */
[----:B------:R-:W-:Y:S01]  /*ff50*/  IMAD.MOV.U32 R4, RZ, RZ, R59 ;  /* 0x000000ffff047224 */ /* 0x000fe200078e003b */
[----:B------:R1:W2:Y:S01]  /*ff60*/  SHFL.IDX PT, R10, R17, 0x2, 0x181f ;  /* 0x00581f00110a7f89 */ /* 0x0002a200000e0000 */
        /* <DEDUP_REMOVED lines=25> */
[----:B---3--:R1:W3:Y:S01]  /*10100*/  SHFL.IDX PT, R6, R18, 0x2, 0x181f ;  /* 0x00581f0012067f89 */ /* 0x0082e200000e0000 */
[----:B------:R-:W-:Y:S01]  /*10110*/  IMAD.MOV.U32 R2, RZ, RZ, R45 ;  /* 0x000000ffff027224 */ /* 0x000fe200078e002d */
[----:B------:R-:W-:Y:S01]  /*10120*/  BSSY B0, `(.L_x_3051) ;  /* 0x000002b000007945 */ /* 0x000fe20003800000 */
[----:B------:R-:W-:Y:S01]  /*10130*/  PRMT R99, R5, 0x7610, R99 ;  /* 0x0000761005637816 */ /* 0x000fe20000000063 */
[----:B------:R1:W4:Y:S01]  /*10140*/  SHFL.IDX PT, R9, R15, 0x2, 0x181f ;  /* 0x00581f000f097f89 */ /* 0x00032200000e0000 */
[----:B------:R-:W-:Y:S01]  /*10150*/  PRMT R100, R4, 0x7610, R100 ;  /* 0x0000761004647816 */ /* 0x000fe20000000064 */
[----:B------:R-:W-:Y:S01]  /*10160*/  CS2R R94, SRZ ;  /* 0x00000000005e7805 */ /* 0x000fe2000001ff00 */
[----:B------:R-:W-:Y:S01]  /*10170*/  PRMT R98, R98, 0x5410, R3 ;  /* 0x0000541062627816 */ /* 0x000fe20000000003 */
[----:B----4-:R1:W4:Y:S01]  /*10180*/  SHFL.IDX PT, R8, R16, 0x2, 0x181f ;  /* 0x00581f0010087f89 */ /* 0x01032200000e0000 */
        /* <DEDUP_REMOVED lines=12> */
[----:B------:R-:W-:-:S11]  /*10250*/  CS2R R60, SRZ ;  /* 0x00000000003c7805 */ /* 0x000fd6000001ff00 */
[C---:B------:R-:W-:Y:S01]  /*10260*/  @!P1 IMAD.SHL.U32 R2, R140.reuse, 0x2, RZ ;  /* 0x000000028c029824 */ /* 0x040fe200078e00ff */
[----:B------:R-:W-:-:S04]  /*10270*/  @!P1 SHF.L.U64.HI R3, R140, 0x1, R141 ;  /* 0x000000018c039819 */ /* 0x000fc8000001028d */
[-C--:B---3--:R-:W-:Y:S02]  /*10280*/  @!P1 IADD3 R4, P0, R6, R2.reuse, RZ ;  /* 0x0000000206049210 */ /* 0x088fe40007f1e0ff */
[----:B----4-:R-:W-:-:S03]  /*10290*/  @!P1 IADD3 R2, P2, R8, R2, RZ ;  /* 0x0000000208029210 */ /* 0x010fc60007f5e0ff */
[--C-:B------:R-:W-:Y:S01]  /*102a0*/  @!P1 IMAD.X R5, R10, 0x1, R3.reuse, P0 ;  /* 0x000000010a059824 */ /* 0x100fe200000e0603 */
[----:B------:R-:W-:Y:S01]  /*102b0*/  ISETP.GE.AND P0, PT, R142, c[0x0][0x27c], PT ;  /* 0x00009f008e007a0c */ /* 0x000fe20003f06270 */
[----:B------:R-:W-:Y:S01]  /*102c0*/  CS2R R66, SRZ ;  /* 0x0000000000427805 */ /* 0x000fe2000001ff00 */
[----:B------:R-:W-:Y:S01]  /*102d0*/  CS2R R64, SRZ ;  /* 0x0000000000407805 */ /* 0x000fe2000001ff00 */
[----:B------:R-:W-:Y:S01]  /*102e0*/  @!P1 IMAD.X R3, R9, 0x1, R3, P2 ;  /* 0x0000000109039824 */ /* 0x000fe200010e0603 */
[----:B------:R2:W5:Y:S04]  /*102f0*/  @!P1 LD.E.128 R60, [R4.64] ;  /* 0x00000006043c9980 */ /* 0x000568000c101d00 */
[----:B------:R3:W5:Y:S01]  /*10300*/  @!P1 LD.E.128 R64, [R2.64] ;  /* 0x0000000602409980 */ /* 0x000762000c101d00 */
[----:B------:R-:W-:Y:S01]  /*10310*/  CS2R R78, SRZ ;  /* 0x00000000004e7805 */ /* 0x000fe2000001ff00 */
[----:B------:R-:W-:Y:S01]  /*10320*/  CS2R R76, SRZ ;  /* 0x00000000004c7805 */ /* 0x000fe2000001ff00 */
[----:B------:R-:W-:Y:S01]  /*10330*/  CS2R R74, SRZ ;  /* 0x00000000004a7805 */ /* 0x000fe2000001ff00 */
[----:B------:R-:W-:Y:S01]  /*10340*/  CS2R R72, SRZ ;  /* 0x0000000000487805 */ /* 0x000fe2000001ff00 */
[C---:B---3--:R-:W-:Y:S01]  /*10350*/  @!P0 IMAD.SHL.U32 R2, R234.reuse, 0x2, RZ ;  /* 0x00000002ea028824 */ /* 0x048fe200078e00ff */
[----:B------:R-:W-:-:S04]  /*10360*/  @!P0 SHF.L.U64.HI R3, R234, 0x1, R237 ;  /* 0x00000001ea038819 */ /* 0x000fc800000102ed */
[-C--:B--2---:R-:W-:Y:S02]  /*10370*/  @!P0 IADD3 R4, P2, R6, R2.reuse, RZ ;  /* 0x0000000206048210 */ /* 0x084fe40007f5e0ff */
[----:B------:R-:W-:-:S03]  /*10380*/  @!P0 IADD3 R2, P1, R8, R2, RZ ;  /* 0x0000000208028210 */ /* 0x000fc60007f3e0ff */
[--C-:B------:R-:W-:Y:S02]  /*10390*/  @!P0 IMAD.X R5, R10, 0x1, R3.reuse, P2 ;  /* 0x000000010a058824 */ /* 0x100fe400010e0603 */
[----:B------:R-:W-:-:S03]  /*103a0*/  @!P0 IMAD.X R3, R9, 0x1, R3, P1 ;  /* 0x0000000109038824 */ /* 0x000fc600008e0603 */
[----:B------:R2:W5:Y:S04]  /*103b0*/  @!P0 LD.E.128 R76, [R4.64] ;  /* 0x00000006044c8980 */ /* 0x000568000c101d00 */
[----:B------:R2:W5:Y:S02]  /*103c0*/  @!P0 LD.E.128 R72, [R2.64] ;  /* 0x0000000602488980 */ /* 0x000564000c101d00 */
.L_x_3052:
[----:B--2---:R-:W-:Y:S05]  /*103d0*/  BSYNC B0 ;  /* 0x0000000000007941 */ /* 0x004fea0003800000 */
.L_x_3051:
[----:B-----5:R-:W-:Y:S01]  /*103e0*/  IMAD.MOV.U32 R2, RZ, RZ, R79 ;  /* 0x000000ffff027224 */ /* 0x020fe200078e004f */
[----:B------:R-:W-:Y:S01]  /*103f0*/  LOP3.LUT P0, RZ, R236, 0x1, RZ, 0xc0, !PT ;  /* 0x00000001ecff7812 */ /* 0x000fe2000780c0ff */
[----:B------:R-:W-:Y:S01]  /*10400*/  IMAD.MOV.U32 R3, RZ, RZ, R78 ;  /* 0x000000ffff037224 */ /* 0x000fe200078e004e */
[----:B------:R2:W1:Y:S01]  /*10410*/  SHFL.IDX PT, R10, R17, 0x3, 0x181f ;  /* 0x00781f00110a7f89 */ /* 0x00046200000e0000 */
[----:B------:R-:W-:Y:S01]  /*10420*/  BSSY B0, `(.L_x_3053) ;  /* 0x0000042000007945 */ /* 0x000fe20003800000 */
[----:B------:R-:W-:Y:S01]  /*10430*/  PRMT R112, R112, 0x5410, R2 ;  /* 0x0000541070707816 */ /* 0x000fe20000000002 */
[----:B------:R-:W-:Y:S01]  /*10440*/  IMAD.MOV.U32 R2, RZ, RZ, R77 ;  /* 0x000000ffff027224 */ /* 0x000fe200078e004d */
[----:B------:R-:W-:Y:S01]  /*10450*/  PRMT R113, R3, 0x7610, R113 ;  /* 0x0000761003717816 */ /* 0x000fe20000000071 */
[----:B------:R-:W-:Y:S01]  /*10460*/  IMAD.MOV.U32 R3, RZ, RZ, R76 ;  /* 0x000000ffff037224 */ /* 0x000fe200078e004c */
[----:B---3--:R2:W3:Y:S01]  /*10470*/  SHFL.IDX PT, R6, R18, 0x3, 0x181f ;  /* 0x00781f0012067f89 */ /* 0x0084e200000e0000 */
[----:B------:R-:W-:Y:S01]  /*10480*/  CS2R R92, SRZ ;  /* 0x00000000005c7805 */ /* 0x000fe2000001ff00 */
[----:B------:R-:W-:Y:S01]  /*10490*/  PRMT R110, R110, 0x5410, R2 ;  /* 0x000054106e6e7816 */ /* 0x000fe20000000002 */
[----:B------:R-:W-:Y:S01]  /*104a0*/  IMAD.MOV.U32 R2, RZ, RZ, R63 ;  /* 0x000000ffff027224 */ /* 0x000fe200078e003f */
[----:B------:R-:W-:Y:S01]  /*104b0*/  PRMT R112, R3, 0x7610, R112 ;  /* 0x0000761003707816 */ /* 0x000fe20000000070 */
[----:B------:R-:W-:Y:S01]  /*104c0*/  IMAD.MOV.U32 R3, RZ, RZ, R62 ;  /* 0x000000ffff037224 */ /* 0x000fe200078e003e */
[----:B------:R2:W4:Y:S01]  /*104d0*/  SHFL.IDX PT, R9, R15, 0x3, 0x181f ;  /* 0x00781f000f097f89 */ /* 0x00052200000e0000 */
[----:B------:R-:W-:Y:S01]  /*104e0*/  CS2R R86, SRZ ;  /* 0x0000000000567805 */ /* 0x000fe2000001ff00 */
[----:B------:R-:W-:Y:S01]  /*104f0*/  PRMT R109, R2, 0x7610, R109 ;  /* 0x00007610026d7816 */ /* 0x000fe2000000006d */
[----:B------:R-:W-:Y:S01]  /*10500*/  IMAD.MOV.U32 R2, RZ, RZ, R61 ;  /* 0x000000ffff027224 */ /* 0x000fe200078e003d */
[----:B------:R-:W-:Y:S01]  /*10510*/  PRMT R108, R108, 0x5410, R3 ;  /* 0x000054106c6c7816 */ /* 0x000fe20000000003 */
[----:B------:R-:W-:Y:S01]  /*10520*/  IMAD.MOV.U32 R3, RZ, RZ, R60 ;  /* 0x000000ffff037224 */ /* 0x000fe200078e003c */
[----:B----4-:R2:W4:Y:S01]  /*10530*/  SHFL.IDX PT, R8, R16, 0x3, 0x181f ;  /* 0x00781f0010087f89 */ /* 0x01052200000e0000 */
[----:B------:R-:W-:Y:S01]  /*10540*/  CS2R R84, SRZ ;  /* 0x0000000000547805 */ /* 0x000fe2000001ff00 */
[----:B------:R-:W-:Y:S01]  /*10550*/  PRMT R106, R106, 0x5410, R2 ;  /* 0x000054106a6a7816 */ /* 0x000fe20000000002 */
[----:B------:R-:W-:Y:S01]  /*10560*/  IMAD.MOV.U32 R2, RZ, RZ, R75 ;  /* 0x000000ffff027224 */ /* 0x000fe200078e004b */
[----:B------:R-:W-:Y:S01]  /*10570*/  PRMT R108, R3, 0x7610, R108 ;  /* 0x00007610036c7816 */ /* 0x000fe2000000006c */
[----:B------:R-:W-:Y:S01]  /*10580*/  CS2R R90, SRZ ;  /* 0x00000000005a7805 */ /* 0x000fe2000001ff00 */
        /* <DEDUP_REMOVED lines=10> */
[----:B------:R-:W-:-:S04]  /*10630*/  MOV R2, R67 ;  /* 0x0000004300027202 */ /* 0x000fc80000000f00 */
[----:B------:R-:W-:Y:S01]  /*10640*/  PRMT R107, R3, 0x5410, R2 ;  /* 0x00005410036b7816 */ /* 0x000fe20000000002 */
[----:B------:R-:W-:Y:S02]  /*10650*/  IMAD.MOV.U32 R3, RZ, RZ, R64 ;  /* 0x000000ffff037224 */ /* 0x000fe400078e0040 */
[----:B------:R-:W-:-:S03]  /*10660*/  IMAD.MOV.U32 R2, RZ, RZ, R65 ;  /* 0x000000ffff027224 */ /* 0x000fc600078e0041 */
[----:B------:R-:W-:Y:S02]  /*10670*/  PRMT R106, R3, 0x7610, R106 ;  /* 0x00007610036a7816 */ /* 0x000fe4000000006a */
        /* <DEDUP_REMOVED lines=18> */
[----:B------:R-:W-:Y:S01]  /*107a0*/  CS2R R90, SRZ ;  /* 0x00000000005a7805 */ /* 0x000fe2000001ff00 */
[----:B------:R-:W-:Y:S01]  /*107b0*/  CS2R R88, SRZ ;  /* 0x0000000000587805 */ /* 0x000fe2000001ff00 */
[C---:B-1----:R-:W-:Y:S01]  /*107c0*/  @!P0 IMAD.SHL.U32 R2, R234.reuse, 0x2, RZ ;  /* 0x00000002ea028824 */ /* 0x042fe200078e00ff */
[----:B------:R-:W-:-:S04]  /*107d0*/  @!P0 SHF.L.U64.HI R3, R234, 0x1, R237 ;  /* 0x00000001ea038819 */ /* 0x000fc800000102ed */
[-C--:B------:R-:W-:Y:S02]  /*107e0*/  @!P0 IADD3 R4, P2, R6, R2.reuse, RZ ;  /* 0x0000000206048210 */ /* 0x080fe40007f5e0ff */
[----:B------:R-:W-:-:S03]  /*107f0*/  @!P0 IADD3 R2, P1, R8, R2, RZ ;  /* 0x0000000208028210 */ /* 0x000fc60007f3e0ff */
[--C-:B------:R-:W-:Y:S02]  /*10800*/  @!P0 IMAD.X R5, R10, 0x1, R3.reuse, P2 ;  /* 0x000000010a058824 */ /* 0x100fe400010e0603 */
[----:B------:R-:W-:-:S03]  /*10810*/  @!P0 IMAD.X R3, R9, 0x1, R3, P1 ;  /* 0x0000000109038824 */ /* 0x000fc600008e0603 */
[----:B------:R1:W5:Y:S04]  /*10820*/  @!P0 LD.E.128 R92, [R4.64] ;  /* 0x00000006045c8980 */ /* 0x000368000c101d00 */
[----:B------:R1:W5:Y:S02]  /*10830*/  @!P0 LD.E.128 R88, [R2.64] ;  /* 0x0000000602588980 */ /* 0x000364000c101d00 */
.L_x_3054:
[----:B-1234-:R-:W-:Y:S05]  /*10840*/  BSYNC B0 ;  /* 0x0000000000007941 */ /* 0x01efea0003800000 */
.L_x_3053:
[----:B------:R-:W2:Y:S01]  /*10850*/  LDL R4, [R1+0x4] ;  /* 0x0000040001047983 */ /* 0x000ea20000100800 */
[----:B-----5:R-:W-:Y:S01]  /*10860*/  IMAD.MOV.U32 R3, RZ, RZ, R94 ;  /* 0x000000ffff037224 */ /* 0x020fe200078e005e */
[----:B------:R-:W-:-:S04]  /*10870*/  DEPBAR.LE SB0, 0x1 ;  /* 0x000080400000791a */ /* 0x000fc80000000000 */
[----:B------:R-:W-:Y:S01]  /*10880*/  IMAD.MOV.U32 R2, RZ, RZ, R95 ;  /* 0x000000ffff027224 */ /* 0x000fe200078e005f */
[----:B------:R-:W-:Y:S01]  /*10890*/  PRMT R120, R3, 0x7610, R120 ;  /* 0x0000761003787816 */ /* 0x000fe20000000078 */
[----:B------:R-:W-:Y:S01]  /*108a0*/  IMAD.MOV.U32 R3, RZ, RZ, R92 ;  /* 0x000000ffff037224 */ /* 0x000fe200078e005c */
[----:B------:R-:W-:Y:S02]  /*108b0*/  BSSY B1, `(.L_x_3055) ;  /* 0x00000e8000017945 */ /* 0x000fe40003800000 */
        /* <DEDUP_REMOVED lines=23> */
[----:B------:R-:W-:Y:S01]  /*10a30*/  IMAD.MOV.U32 R2, RZ, RZ, R80 ;  /* 0x000000ffff027224 */ /* 0x000fe200078e0050 */
[----:B------:R-:W-:Y:S01]  /*10a40*/  BAR.SYNC.DEFER_BLOCKING 0x0 ;  /* 0x0000000000007b1d */ /* 0x000fe20000010000 */
[----:B--2---:R-:W-:-:S03]  /*10a50*/  IMAD.IADD R3, R68, 0x1, -R4 ;  /* 0x0000000144037824 */ /* 0x004fc600078e0a04 */
[----:B------:R-:W-:Y:S01]  /*10a60*/  PRMT R68, R68, 0x5410, R2 ;  /* 0x0000541044447816 */ /* 0x000fe20000000002 */
[----:B------:R-:W-:Y:S01]  /*10a70*/  IMAD.MOV.U32 R2, RZ, RZ, R81 ;  /* 0x000000ffff027224 */ /* 0x000fe200078e0051 */
[----:B------:R-:W-:-:S04]  /*10a80*/  IMNMX R51, R3, 0x80, PT ;  /* 0x0000008003337817 */ /* 0x000fc80003800200 */
[----:B------:R-:W-:Y:S02]  /*10a90*/  PRMT R68, R2, 0x7610, R68 ;  /* 0x0000761002447816 */ /* 0x000fe40000000044 */
        /* <DEDUP_REMOVED lines=22> */
[----:B------:R-:W2:Y:S02]  /*10c00*/  LDS.128 R8, [R36+0x10080] ;  /* 0x0100800024087984 */ /* 0x000ea40000000c00 */
[----:B------:R-:W-:Y:S02]  /*10c10*/  HADD2.F32 R13, -RZ, R13.H0_H0 ;  /* 0x2000000dff0d7230 */ /* 0x000fe40000004100 */
        /* <DEDUP_REMOVED lines=11> */
[----:B------:R-:W-:Y:S01]  /*10cd0*/  HADD2.F32 R2, -RZ, R9.H1_H1 ;  /* 0x30000009ff027230 */ /* 0x000fe20000004100 */
[----:B------:R-:W-:Y:S01]  /*10ce0*/  SHF.R.U64 R9, R26, 0x10, R27 ;  /* 0x000000101a097819 */ /* 0x000fe2000000121b */
[----:B------:R-:W-:Y:S01]  /*10cf0*/  HADD2.F32 R6, -RZ, R4.H0_H0 ;  /* 0x20000004ff067230 */ /* 0x000fe20000004100 */
[CC--:B------:R-:W-:Y:S01]  /*10d00*/  FMUL.FTZ R4, R3.reuse, R5.reuse ;  /* 0x0000000503047220 */ /* 0x0c0fe20000410000 */
        /* <DEDUP_REMOVED lines=8> */
[CC--:B------:R-:W-:Y:S01]  /*10d90*/  FMUL.FTZ R6, R4.reuse, R2.reuse ;  /* 0x0000000204067220 */ /* 0x0c0fe20000410000 */
[----:B------:R-:W-:Y:S01]  /*10da0*/  F2FP.PACK_AB R17, R15, R39 ;  /* 0x000000270f11723e */ /* 0x000fe200000000ff */
[C---:B------:R-:W-:Y:S01]  /*10db0*/  FMUL.FTZ R2, R5.reuse, R2 ;  /* 0x0000000205027220 */ /* 0x040fe20000410000 */
[----:B------:R-:W-:Y:S01]  /*10dc0*/  HADD2.F32 R15, -RZ, R38.H0_H0 ;  /* 0x20000026ff0f7230 */ /* 0x000fe20000004100 */
        /* <DEDUP_REMOVED lines=9> */
[----:B------:R-:W-:Y:S01]  /*10e60*/  HADD2.F32 R5, -RZ, R19.H0_H0 ;  /* 0x20000013ff057230 */ /* 0x000fe20000004100 */
[----:B------:R-:W-:Y:S01]  /*10e70*/  FFMA.FTZ R24, R4, R3, R2 ;  /* 0x0000000304187223 */ /* 0x000fe20000010002 */
[----:B------:R-:W-:Y:S02]  /*10e80*/  HADD2.F32 R2, -RZ, R50.H0_H0 ;  /* 0x20000032ff027230 */ /* 0x000fe40000004100 */
[----:B------:R-:W-:Y:S02]  /*10e90*/  HADD2.F32 R4, -RZ, R11.H0_H0 ;  /* 0x2000000bff047230 */ /* 0x000fe40000004100 */
[----:B------:R-:W-:-:S03]  /*10ea0*/  HADD2.F32 R3, -RZ, R69.H0_H0 ;  /* 0x20000045ff037230 */ /* 0x000fc60000004100 */
        /* <DEDUP_REMOVED lines=8> */
[----:B------:R-:W-:-:S02]  /*10f30*/  HADD2.F32 R8, -RZ, R16.H1_H1 ;  /* 0x30000010ff087230 */ /* 0x000fc40000004100 */
        /* <DEDUP_REMOVED lines=10> */
[C---:B------:R-:W-:Y:S02]  /*10fe0*/  FFMA.FTZ R3, R8.reuse, R15, -R3 ;  /* 0x0000000f08037223 */ /* 0x040fe40000010803 */
[----:B------:R-:W-:Y:S01]  /*10ff0*/  FMUL.FTZ R5, R8, R22 ;  /* 0x0000001608057220 */ /* 0x000fe20000410000 */
[----:B------:R-:W-:Y:S02]  /*11000*/  F2FP.PACK_AB R11, R11, R14 ;  /* 0x0000000e0b0b723e */ /* 0x000fe400000000ff */
[----:B------:R-:W-:Y:S01]  /*11010*/  F2FP.PACK_AB R16, R3, R21 ;  /* 0x000000150310723e */ /* 0x000fe200000000ff */
[----:B------:R-:W-:Y:S01]  /*11020*/  HADD2.F32 R3, -RZ, R10.H1_H1 ;  /* 0x3000000aff037230 */ /* 0x000fe20000004100 */
[----:B------:R-:W-:Y:S01]  /*11030*/  FFMA.FTZ R5, R4, R15, R5 ;  /* 0x0000000f04057223 */ /* 0x000fe20000010005 */
[----:B------:R-:W-:-:S04]  /*11040*/  HADD2.F32 R10, -RZ, R9.H0_H0 ;  /* 0x20000009ff0a7230 */ /* 0x000fc80000004100 */
[----:B------:R-:W-:Y:S01]  /*11050*/  F2FP.PACK_AB R8, R5, R37 ;  /* 0x000000250508723e */ /* 0x000fe200000000ff */
[CC--:B------:R-:W-:Y:S02]  /*11060*/  FMUL.FTZ R9, R3.reuse, R10.reuse ;  /* 0x0000000a03097220 */ /* 0x0c0fe40000410000 */
[C---:B------:R-:W-:Y:S02]  /*11070*/  FMUL.FTZ R2, R6.reuse, R10 ;  /* 0x0000000a06027220 */ /* 0x040fe40000410000 */
[-C--:B------:R-:W-:Y:S02]  /*11080*/  FFMA.FTZ R9, R6, R13.reuse, -R9 ;  /* 0x0000000d06097223 */ /* 0x080fe40000010809 */
[----:B------:R-:W-:-:S03]  /*11090*/  FFMA.FTZ R2, R3, R13, R2 ;  /* 0x0000000d03027223 */ /* 0x000fc60000010002 */
[----:B------:R-:W-:Y:S02]  /*110a0*/  F2FP.PACK_AB R18, R9, R20 ;  /* 0x000000140912723e */ /* 0x000fe400000000ff */
[----:B------:R-:W-:Y:S02]  /*110b0*/  F2FP.PACK_AB R9, R48, R49 ;  /* 0x000000313009723e */ /* 0x000fe400000000ff */
[----:B------:R-:W-:Y:S01]  /*110c0*/  F2FP.PACK_AB R10, R2, R24 ;  /* 0x00000018020a723e */ /* 0x000fe200000000ff */
[----:B------:R1:W-:Y:S04]  /*110d0*/  STS.128 [R216+0x10080], R16 ;  /* 0x01008010d8007388 */ /* 0x0003e80000000c00 */
[----:B------:R1:W-:Y:S02]  /*110e0*/  STS.128 [R36+0x10080], R8 ;  /* 0x0100800824007388 */ /* 0x0003e40000000c00 */
.L_x_3058:
[----:B------:R-:W-:Y:S05]  /*110f0*/  BSYNC B0 ;  /* 0x0000000000007941 */ /* 0x000fea0003800000 */
.L_x_3057:
[----:B------:R-:W-:-:S13]  /*11100*/  ISETP.GE.AND P0, PT, R142, c[0x0][0x27c], PT ;  /* 0x00009f008e007a0c */ /* 0x000fda0003f06270 */
[----:B------:R-:W-:Y:S05]  /*11110*/  @P0 BRA `(.L_x_3056) ;  /* 0x0000061000000947 */ /* 0x000fea0003800000 */
[----:B------:R-:W2:Y:S04]  /*11120*/  LDL R3, [R1+0xe4] ;  /* 0x0000e40001037983 */ /* 0x000ea80000100800 */
[----:B------:R-:W3:Y:S01]  /*11130*/  LDL R37, [R1+0xfc] ;  /* 0x0000fc0001257983 */ /* 0x000ee20000100800 */
[----:B------:R-:W-:Y:S02]  /*11140*/  MOV R2, c[0x0][0x27c] ;  /* 0x00009f0000027a02 */ /* 0x000fe40000000f00 */
[----:B------:R-:W-:Y:S02]  /*11150*/  SHF.R.U64 R26, R28, 0x10, R29 ;  /* 0x000000101c1a7819 */ /* 0x000fe4000000121d */
[----:B------:R-:W-:Y:S02]  /*11160*/  SHF.R.U64 R24, R32, 0x10, R33 ;  /* 0x0000001020187819 */ /* 0x000fe40000001221 */
[----:B------:R-:W-:-:S03]  /*11170*/  SHF.R.U64 R13, R30, 0x10, R31 ;  /* 0x000000101e0d7819 */ /* 0x000fc6000000121f */
[----:B------:R-:W-:Y:S02]  /*11180*/  HADD2.F32 R24, -RZ, R24.H0_H0 ;  /* 0x20000018ff187230 */ /* 0x000fe40000004100 */
[----:B------:R-:W-:Y:S01]  /*11190*/  HADD2.F32 R13, -RZ, R13.H0_H0 ;  /* 0x2000000dff0d7230 */ /* 0x000fe20000004100 */
[----:B--2---:R-:W-:-:S04]  /*111a0*/  LEA.HI R2, R2, R3, RZ, 0x1d ;  /* 0x0000000302027211 */ /* 0x004fc800078fe8ff */
[----:B------:R-:W-:Y:S01]  /*111b0*/  SHF.R.S32.HI R3, RZ, 0x1f, R2 ;  /* 0x0000001fff037819 */ /* 0x000fe20000011402 */
[----:B-1-3--:R-:W1:Y:S03]  /*111c0*/  LDS.128 R16, [R37] ;  /* 0x0000000025107984 */ /* 0x00ae660000000c00 */
[----:B------:R-:W-:Y:S02]  /*111d0*/  LEA.HI R3, R3, R2, RZ, 0x3 ;  /* 0x0000000203037211 */ /* 0x000fe400078f18ff */
[----:B------:R-:W-:-:S04]  /*111e0*/  SHF.L.U32 R2, R2, 0x3, RZ ;  /* 0x0000000302027819 */ /* 0x000fc800000006ff */
        /* <DEDUP_REMOVED lines=17> */
[----:B------:R-:W-:-:S03]  /*11300*/  SHF.R.U32.HI R4, RZ, 0x10, R29 ;  /* 0x00000010ff047819 */ /* 0x000fc6000001161d */
[----:B------:R-:W-:Y:S02]  /*11310*/  HADD2.F32 R5, -RZ, R2.H0_H0 ;  /* 0x20000002ff057230 */ /* 0x000fe40000004100 */
[----:B------:R-:W-:Y:S01]  /*11320*/  HADD2.F32 R2, -RZ, R9.H1_H1 ;  /* 0x30000009ff027230 */ /* 0x000fe20000004100 */
[----:B------:R-:W-:Y:S01]  /*11330*/  SHF.R.U64 R9, R34, 0x10, R35 ;  /* 0x0000001022097819 */ /* 0x000fe20000001223 */
[----:B------:R-:W-:Y:S01]  /*11340*/  HADD2.F32 R6, -RZ, R4.H0_H0 ;  /* 0x20000004ff067230 */ /* 0x000fe20000004100 */
[CC--:B------:R-:W-:Y:S02]  /*11350*/  FMUL.FTZ R4, R3.reuse, R5.reuse ;  /* 0x0000000503047220 */ /* 0x0c0fe40000410000 */
[C---:B------:R-:W-:Y:S02]  /*11360*/  FMUL.FTZ R5, R2.reuse, R5 ;  /* 0x0000000502057220 */ /* 0x040fe40000410000 */
[-C--:B------:R-:W-:Y:S01]  /*11370*/  FFMA.FTZ R28, R2, R6.reuse, R4 ;  /* 0x00000006021c7223 */ /* 0x080fe20000010004 */
[----:B------:R-:W-:Y:S01]  /*11380*/  HADD2.F32 R2, -RZ, R70.H1_H1 ;  /* 0x30000046ff027230 */ /* 0x000fe20000004100 */
[----:B------:R-:W-:Y:S01]  /*11390*/  FFMA.FTZ R15, R3, R6, -R5 ;  /* 0x00000006030f7223 */ /* 0x000fe20000010805 */
[----:B------:R-:W-:-:S02]  /*113a0*/  HADD2.F32 R4, -RZ, R8.H0_H0 ;  /* 0x20000008ff047230 */ /* 0x000fc40000004100 */
[----:B------:R-:W-:Y:S02]  /*113b0*/  HADD2.F32 R5, -RZ, R16.H0_H0 ;  /* 0x20000010ff057230 */ /* 0x000fe40000004100 */
[--C-:B------:R-:W-:Y:S01]  /*113c0*/  HADD2.F32 R3, -RZ, R71.reuse.H1_H1 ;  /* 0x30000047ff037230 */ /* 0x100fe20000004100 */
[CC--:B------:R-:W-:Y:S01]  /*113d0*/  FMUL.FTZ R6, R4.reuse, R2.reuse ;  /* 0x0000000204067220 */ /* 0x0c0fe20000410000 */
[----:B------:R-:W-:Y:S01]  /*113e0*/  F2FP.PACK_AB R17, R15, R27 ;  /* 0x0000001b0f11723e */ /* 0x000fe200000000ff */
[C---:B------:R-:W-:Y:S01]  /*113f0*/  FMUL.FTZ R2, R5.reuse, R2 ;  /* 0x0000000205027220 */ /* 0x040fe20000410000 */
[----:B------:R-:W-:Y:S01]  /*11400*/  HADD2.F32 R15, -RZ, R26.H0_H0 ;  /* 0x2000001aff0f7230 */ /* 0x000fe20000004100 */
[-C--:B------:R-:W-:Y:S01]  /*11410*/  FFMA.FTZ R22, R5, R3.reuse, -R6 ;  /* 0x0000000305167223 */ /* 0x080fe20000010806 */
[----:B------:R-:W-:Y:S01]  /*11420*/  HADD2.F32 R5, -RZ, R18.H0_H0 ;  /* 0x20000012ff057230 */ /* 0x000fe20000004100 */
[----:B------:R-:W-:Y:S01]  /*11430*/  FFMA.FTZ R25, R4, R3, R2 ;  /* 0x0000000304197223 */ /* 0x000fe20000010002 */
[----:B------:R-:W-:-:S02]  /*11440*/  HADD2.F32 R2, -RZ, R71.H0_H0 ;  /* 0x20000047ff027230 */ /* 0x000fc40000004100 */
        /* <DEDUP_REMOVED lines=44> */
[----:B------:R1:W-:Y:S04]  /*11710*/  STS.128 [R37], R16 ;  /* 0x0000001025007388 */ /* 0x0003e80000000c00 */
[----:B------:R1:W-:Y:S02]  /*11720*/  STS.128 [R21+0x10080], R8 ;  /* 0x0100800815007388 */ /* 0x0003e40000000c00 */
.L_x_3056:
[----:B------:R-:W-:Y:S05]  /*11730*/  BSYNC B1 ;  /* 0x0000000000017941 */ /* 0x000fea0003800000 */
.L_x_3055:
        /* <DEDUP_REMOVED lines=8> */
[----:B------:R-:W2:Y:S01]  /*117c0*/  LDL R32, [R1+0x184] ;  /* 0x0001840001207983 */ /* 0x000ea20000100800 */
[----:B------:R-:W-:Y:S02]  /*117d0*/  MOV R3, c[0x0][0x27c] ;  /* 0x00009f0000037a02 */ /* 0x000fe40000000f00 */
[----:B------:R-:W-:Y:S02]  /*117e0*/  SHF.R.U64 R13, R44, 0x10, R45 ;  /* 0x000000102c0d7819 */ /* 0x000fe4000000122d */
[----:B------:R-:W-:Y:S02]  /*117f0*/  LEA.HI R3, R3, R149, RZ, 0x1d ;  /* 0x0000009503037211 */ /* 0x000fe400078fe8ff */
[----:B------:R-:W-:Y:S02]  /*11800*/  SHF.R.U64 R24, R40, 0x10, R41 ;  /* 0x0000001028187819 */ /* 0x000fe40000001229 */
[----:B------:R-:W-:Y:S02]  /*11810*/  SHF.R.S32.HI R2, RZ, 0x1f, R3 ;  /* 0x0000001fff027819 */ /* 0x000fe40000011403 */
[----:B------:R-:W-:-:S02]  /*11820*/  SHF.R.U64 R14, R42, 0x10, R43 ;  /* 0x000000102a0e7819 */ /* 0x000fc4000000122b */
[----:B------:R-:W-:Y:S02]  /*11830*/  LEA.HI R2, R2, R3, RZ, 0x3 ;  /* 0x0000000302027211 */ /* 0x000fe400078f18ff */
[----:B------:R-:W-:Y:S02]  /*11840*/  SHF.L.U32 R3, R3, 0x3, RZ ;  /* 0x0000000303037819 */ /* 0x000fe400000006ff */
[----:B------:R-:W-:Y:S02]  /*11850*/  SHF.L.U32 R2, R2, 0xa, RZ ;  /* 0x0000000a02027819 */ /* 0x000fe400000006ff */
[----:B------:R-:W-:Y:S02]  /*11860*/  LOP3.LUT R3, R251, 0x38, R3, 0xf8, !PT ;  /* 0x00000038fb037812 */ /* 0x000fe400078ef803 */
[----:B------:R-:W-:Y:S02]  /*11870*/  LOP3.LUT R2, R2, 0x7fffe000, RZ, 0xc0, !PT ;  /* 0x7fffe00002027812 */ /* 0x000fe400078ec0ff */
[----:B------:R-:W-:-:S04]  /*11880*/  LOP3.LUT R3, R3, R31, RZ, 0x3c, !PT ;  /* 0x0000001f03037212 */ /* 0x000fc800078e3cff */
[----:B------:R-:W-:Y:S01]  /*11890*/  IADD3 R2, R3, R2, R12 ;  /* 0x0000000203027210 */ /* 0x000fe20007ffe00c */
[----:B------:R-:W-:-:S03]  /*118a0*/  HADD2.F32 R3, -RZ, R98.H0_H0 ;  /* 0x20000062ff037230 */ /* 0x000fc60000004100 */
[----:B------:R-:W-:Y:S01]  /*118b0*/  SHF.L.U32 R20, R2, 0x1, RZ ;  /* 0x0000000102147819 */ /* 0x000fe200000006ff */
[----:B------:R-:W-:-:S04]  /*118c0*/  HADD2.F32 R2, -RZ, R97.H1_H1 ;  /* 0x30000061ff027230 */ /* 0x000fc80000004100 */
[----:B-1----:R-:W1:Y:S02]  /*118d0*/  LDS.128 R16, [R20+0x10080] ;  /* 0x0100800014107984 */ /* 0x002e640000000c00 */
[----:B-1----:R-:W-:-:S05]  /*118e0*/  HADD2.F32 R4, -RZ, R17.H0_H0 ;  /* 0x20000011ff047230 */ /* 0x002fca0000004100 */
[----:B------:R-:W-:Y:S01]  /*118f0*/  FMUL.FTZ R6, R4, R2 ;  /* 0x0000000204067220 */ /* 0x000fe20000410000 */
[----:B--2---:R-:W1:Y:S02]  /*11900*/  LDS.128 R8, [R32] ;  /* 0x0000000020087984 */ /* 0x004e640000000c00 */
[----:B-1----:R-:W-:-:S05]  /*11910*/  HADD2.F32 R5, -RZ, R9.H0_H0 ;  /* 0x20000009ff057230 */ /* 0x002fca0000004100 */
        /* <DEDUP_REMOVED lines=18> */
[CC--:B------:R-:W-:Y:S02]  /*11a40*/  FMUL.FTZ R6, R4.reuse, R2.reuse ;  /* 0x0000000204067220 */ /* 0x0c0fe40000410000 */
[C---:B------:R-:W-:Y:S02]  /*11a50*/  FMUL.FTZ R2, R5.reuse, R2 ;  /* 0x0000000205027220 */ /* 0x040fe40000410000 */
        /* <DEDUP_REMOVED lines=22> */
[----:B------:R-:W-:Y:S02]  /*11bc0*/  HADD2.F32 R2, -RZ, R19.H1_H1 ;  /* 0x30000013ff027230 */ /* 0x000fe40000004100 */
[----:B------:R-:W-:-:S03]  /*11bd0*/  HADD2.F32 R5, -RZ, R4.H0_H0 ;  /* 0x20000004ff057230 */ /* 0x000fc60000004100 */
[----:B------:R-:W-:-:S04]  /*11be0*/  FMUL.FTZ R4, R2, R6 ;  /* 0x0000000602047220 */ /* 0x000fc80000410000 */
[C---:B------:R-:W-:Y:S02]  /*11bf0*/  FFMA.FTZ R15, R3.reuse, R5, -R4 ;  /* 0x00000005030f7223 */ /* 0x040fe40000010804 */
[----:B------:R-:W-:-:S03]  /*11c00*/  FMUL.FTZ R3, R3, R6 ;  /* 0x0000000603037220 */ /* 0x000fc60000410000 */
[----:B------:R-:W-:Y:S01]  /*11c10*/  F2FP.PACK_AB R19, R15, R21 ;  /* 0x000000150f13723e */ /* 0x000fe200000000ff */
[----:B------:R-:W-:Y:S01]  /*11c20*/  FFMA.FTZ R11, R2, R5, R3 ;  /* 0x00000005020b7223 */ /* 0x000fe20000010003 */
[----:B------:R-:W-:Y:S02]  /*11c30*/  HADD2.F32 R3, -RZ, R8.H1_H1 ;  /* 0x30000008ff037230 */ /* 0x000fe40000004100 */
[----:B------:R-:W-:Y:S02]  /*11c40*/  HADD2.F32 R5, -RZ, R13.H0_H0 ;  /* 0x2000000dff057230 */ /* 0x000fe40000004100 */
[----:B------:R-:W-:Y:S01]  /*11c50*/  HADD2.F32 R2, -RZ, R16.H1_H1 ;  /* 0x30000010ff027230 */ /* 0x000fe20000004100 */
[----:B------:R-:W-:Y:S01]  /*11c60*/  F2FP.PACK_AB R11, R11, R17 ;  /* 0x000000110b0b723e */ /* 0x000fe200000000ff */
[----:B------:R-:W-:Y:S01]  /*11c70*/  HADD2.F32 R8, -RZ, R24.H0_H0 ;  /* 0x20000018ff087230 */ /* 0x000fe20000004100 */
[-C--:B------:R-:W-:Y:S01]  /*11c80*/  FMUL.FTZ R4, R3, R5.reuse ;  /* 0x0000000503047220 */ /* 0x080fe20000410000 */
[----:B------:R-:W-:Y:S01]  /*11c90*/  F2FP.PACK_AB R17, R27, R30 ;  /* 0x0000001e1b11723e */ /* 0x000fe200000000ff */
[----:B------:R-:W-:-:S02]  /*11ca0*/  FMUL.FTZ R5, R2, R5 ;  /* 0x0000000502057220 */ /* 0x000fc40000410000 */
[-C--:B------:R-:W-:Y:S01]  /*11cb0*/  FFMA.FTZ R6, R2, R8.reuse, R4 ;  /* 0x0000000802067223 */ /* 0x080fe20000010004 */
[----:B------:R-:W-:Y:S01]  /*11cc0*/  HADD2.F32 R2, -RZ, R18.H1_H1 ;  /* 0x30000012ff027230 */ /* 0x000fe20000004100 */
[----:B------:R-:W-:Y:S01]  /*11cd0*/  FFMA.FTZ R13, R3, R8, -R5 ;  /* 0x00000008030d7223 */ /* 0x000fe20000010805 */
[----:B------:R-:W-:Y:S02]  /*11ce0*/  HADD2.F32 R3, -RZ, R10.H1_H1 ;  /* 0x3000000aff037230 */ /* 0x000fe40000004100 */
[----:B------:R-:W-:Y:S01]  /*11cf0*/  HADD2.F32 R5, -RZ, R9.H0_H0 ;  /* 0x20000009ff057230 */ /* 0x000fe20000004100 */
[----:B------:R-:W-:Y:S01]  /*11d00*/  F2FP.PACK_AB R9, R26, R29 ;  /* 0x0000001d1a09723e */ /* 0x000fe200000000ff */
[----:B------:R-:W-:Y:S01]  /*11d10*/  HADD2.F32 R8, -RZ, R14.H0_H0 ;  /* 0x2000000eff087230 */ /* 0x000fe20000004100 */
[----:B------:R-:W-:Y:S02]  /*11d20*/  F2FP.PACK_AB R16, R13, R28 ;  /* 0x0000001c0d10723e */ /* 0x000fe400000000ff */
[----:B------:R-:W-:-:S02]  /*11d30*/  FMUL.FTZ R4, R3, R5 ;  /* 0x0000000503047220 */ /* 0x000fc40000410000 */
[C---:B------:R-:W-:Y:S02]  /*11d40*/  FMUL.FTZ R5, R2.reuse, R5 ;  /* 0x0000000502057220 */ /* 0x040fe40000410000 */
[-C--:B------:R-:W-:Y:S02]  /*11d50*/  FFMA.FTZ R2, R2, R8.reuse, R4 ;  /* 0x0000000802027223 */ /* 0x080fe40000010004 */
[----:B------:R-:W-:Y:S01]  /*11d60*/  FFMA.FTZ R3, R3, R8, -R5 ;  /* 0x0000000803037223 */ /* 0x000fe20000010805 */
[----:B------:R-:W-:Y:S02]  /*11d70*/  F2FP.PACK_AB R8, R6, R23 ;  /* 0x000000170608723e */ /* 0x000fe400000000ff */
[----:B------:R-:W-:Y:S02]  /*11d80*/  F2FP.PACK_AB R10, R2, R22 ;  /* 0x00000016020a723e */ /* 0x000fe400000000ff */
[----:B------:R-:W-:-:S05]  /*11d90*/  F2FP.PACK_AB R18, R3, R25 ;  /* 0x000000190312723e */ /* 0x000fca00000000ff */
[----:B------:R1:W-:Y:S04]  /*11da0*/  STS.128 [R32], R16 ;  /* 0x0000001020007388 */ /* 0x0003e80000000c00 */
[----:B------:R1:W-:Y:S02]  /*11db0*/  STS.128 [R20+0x10080], R8 ;  /* 0x0100800814007388 */ /* 0x0003e40000000c00 */
.L_x_3062:
[----:B------:R-:W-:Y:S05]  /*11dc0*/  BSYNC B0 ;  /* 0x0000000000007941 */ /* 0x000fea0003800000 */
.L_x_3061:
[----:B------:R-:W-:-:S13]  /*11dd0*/  ISETP.GE.AND P0, PT, R142, c[0x0][0x27c], PT ;  /* 0x00009f008e007a0c */ /* 0x000fda0003f06270 */
[----:B------:R-:W-:Y:S05]  /*11de0*/  @P0 BRA `(.L_x_3060) ;  /* 0x0000061000000947 */ /* 0x000fea0003800000 */
[----:B------:R-:W2:Y:S04]  /*11df0*/  LDL R3, [R1+0xe4] ;  /* 0x0000e40001037983 */ /* 0x000ea80000100800 */
[----:B------:R-:W3:Y:S01]  /*11e00*/  LDL R29, [R1+0xf8] ;  /* 0x0000f800011d7983 */ /* 0x000ee20000100800 */
[----:B------:R-:W-:-:S04]  /*11e10*/  MOV R2, c[0x0][0x27c] ;  /* 0x00009f0000027a02 */ /* 0x000fc80000000f00 */
        /* <DEDUP_REMOVED lines=14> */
[----:B-1----:R-:W-:-:S05]  /*11f00*/  HADD2.F32 R5, -RZ, R9.H0_H0 ;  /* 0x20000009ff057230 */ /* 0x002fca0000004100 */
[----:B------:R-:W-:Y:S01]  /*11f10*/  FMUL.FTZ R6, R5, R2 ;  /* 0x0000000205067220 */ /* 0x000fe20000410000 */
[----:B--2---:R-:W-:-:S05]  /*11f20*/  HADD2.F32 R4, -RZ, R17.H0_H0 ;  /* 0x20000011ff047230 */ /* 0x004fca0000004100 */
        /* <DEDUP_REMOVED lines=20> */
[----:B------:R-:W-:Y:S01]  /*12070*/  HADD2.F32 R4, -RZ, R18.H0_H0 ;  /* 0x20000012ff047230 */ /* 0x000fe20000004100 */
[----:B------:R-:W-:Y:S01]  /*12080*/  FFMA.FTZ R24, R5, R3, -R2 ;  /* 0x0000000305187223 */ /* 0x000fe20000010802 */
[----:B------:R-:W-:Y:S02]  /*12090*/  HADD2.F32 R2, -RZ, R103.H0_H0 ;  /* 0x20000067ff027230 */ /* 0x000fe40000004100 */
        /* <DEDUP_REMOVED lines=23> */
[----:B------:R-:W-:Y:S01]  /*12210*/  SHF.R.U64 R4, R56, 0x10, R57 ;  /* 0x0000001038047819 */ /* 0x000fe20000001239 */
[----:B------:R-:W-:Y:S01]  /*12220*/  FFMA.FTZ R14, R5, R3, -R2 ;  /* 0x00000003050e7223 */ /* 0x000fe20000010802 */
[----:B------:R-:W-:Y:S01]  /*12230*/  SHF.R.U64 R2, R52, 0x10, R53 ;  /* 0x0000001034027819 */ /* 0x000fe20000001235 */
[----:B------:R-:W-:Y:S01]  /*12240*/  HADD2.F32 R3, -RZ, R8.H1_H1 ;  /* 0x30000008ff037230 */ /* 0x000fe20000004100 */
[----:B------:R-:W-:Y:S01]  /*12250*/  SHF.R.U64 R6, R54, 0x10, R55 ;  /* 0x0000001036067819 */ /* 0x000fe20000001237 */
[----:B------:R-:W-:Y:S01]  /*12260*/  HADD2.F32 R9, -RZ, R4.H0_H0 ;  /* 0x20000004ff097230 */ /* 0x000fe20000004100 */
[----:B------:R-:W-:Y:S01]  /*12270*/  F2FP.PACK_AB R19, R14, R17 ;  /* 0x000000110e13723e */ /* 0x000fe200000000ff */
[----:B------:R-:W-:Y:S01]  /*12280*/  HADD2.F32 R5, -RZ, R2.H0_H0 ;  /* 0x20000002ff057230 */ /* 0x000fe20000004100 */
[----:B------:R-:W-:Y:S01]  /*12290*/  F2FP.PACK_AB R17, R26, R28 ;  /* 0x0000001c1a11723e */ /* 0x000fe200000000ff */
[----:B------:R-:W-:Y:S01]  /*122a0*/  HADD2.F32 R2, -RZ, R16.H1_H1 ;  /* 0x30000010ff027230 */ /* 0x000fe20000004100 */
[----:B------:R-:W-:Y:S01]  /*122b0*/  F2FP.PACK_AB R11, R11, R15 ;  /* 0x0000000f0b0b723e */ /* 0x000fe200000000ff */
[----:B------:R-:W-:Y:S01]  /*122c0*/  HADD2.F32 R6, -RZ, R6.H0_H0 ;  /* 0x20000006ff067230 */ /* 0x000fe20000004100 */
[----:B------:R-:W-:-:S02]  /*122d0*/  FMUL.FTZ R4, R3, R5 ;  /* 0x0000000503047220 */ /* 0x000fc40000410000 */
[C---:B------:R-:W-:Y:S02]  /*122e0*/  FMUL.FTZ R5, R2.reuse, R5 ;  /* 0x0000000502057220 */ /* 0x040fe40000410000 */
[-C--:B------:R-:W-:Y:S01]  /*122f0*/  FFMA.FTZ R8, R2, R9.reuse, R4 ;  /* 0x0000000902087223 */ /* 0x080fe20000010004 */
[----:B------:R-:W-:Y:S01]  /*12300*/  SHF.R.U64 R4, R58, 0x10, R59 ;  /* 0x000000103a047819 */ /* 0x000fe2000000123b */
[----:B------:R-:W-:Y:S01]  /*12310*/  FFMA.FTZ R13, R3, R9, -R5 ;  /* 0x00000009030d7223 */ /* 0x000fe20000010805 */
[----:B------:R-:W-:Y:S02]  /*12320*/  HADD2.F32 R2, -RZ, R18.H1_H1 ;  /* 0x30000012ff027230 */ /* 0x000fe40000004100 */
[----:B------:R-:W-:Y:S01]  /*12330*/  HADD2.F32 R3, -RZ, R10.H1_H1 ;  /* 0x3000000aff037230 */ /* 0x000fe20000004100 */
[----:B------:R-:W-:Y:S01]  /*12340*/  F2FP.PACK_AB R8, R8, R23 ;  /* 0x000000170808723e */ /* 0x000fe200000000ff */
[----:B------:R-:W-:Y:S01]  /*12350*/  HADD2.F32 R9, -RZ, R4.H0_H0 ;  /* 0x20000004ff097230 */ /* 0x000fe20000004100 */
[----:B------:R-:W-:Y:S01]  /*12360*/  FMUL.FTZ R5, R2, R6 ;  /* 0x0000000602057220 */ /* 0x000fe20000410000 */
[----:B------:R-:W-:Y:S01]  /*12370*/  F2FP.PACK_AB R16, R13, R24 ;  /* 0x000000180d10723e */ /* 0x000fe200000000ff */
[----:B------:R-:W-:-:S02]  /*12380*/  FMUL.FTZ R4, R3, R6 ;  /* 0x0000000603047220 */ /* 0x000fc40000410000 */
[-C--:B------:R-:W-:Y:S02]  /*12390*/  FFMA.FTZ R3, R3, R9.reuse, -R5 ;  /* 0x0000000903037223 */ /* 0x080fe40000010805 */
[----:B------:R-:W-:Y:S01]  /*123a0*/  FFMA.FTZ R2, R2, R9, R4 ;  /* 0x0000000902027223 */ /* 0x000fe20000010004 */
[----:B------:R-:W-:Y:S02]  /*123b0*/  F2FP.PACK_AB R9, R25, R27 ;  /* 0x0000001b1909723e */ /* 0x000fe400000000ff */
[----:B------:R-:W-:Y:S02]  /*123c0*/  F2FP.PACK_AB R18, R3, R21 ;  /* 0x000000150312723e */ /* 0x000fe400000000ff */
[----:B------:R-:W-:-:S03]  /*123d0*/  F2FP.PACK_AB R10, R2, R22 ;  /* 0x00000016020a723e */ /* 0x000fc600000000ff */
[----:B------:R1:W-:Y:S04]  /*123e0*/  STS.128 [R29], R16 ;  /* 0x000000101d007388 */ /* 0x0003e80000000c00 */
[----:B------:R1:W-:Y:S02]  /*123f0*/  STS.128 [R20+0x10080], R8 ;  /* 0x0100800814007388 */ /* 0x0003e40000000c00 */
.L_x_3060:
[----:B------:R-:W-:Y:S05]  /*12400*/  BSYNC B1 ;  /* 0x0000000000017941 */ /* 0x000fea0003800000 */
.L_x_3059:
        /* <DEDUP_REMOVED lines=17> */
[----:B------:R-:W-:Y:S01]  /*12520*/  HADD2.F32 R5, -RZ, R106.H1_H1 ;  /* 0x3000006aff057230 */ /* 0x000fe20000004100 */
[----:B-1----:R-:W-:Y:S02]  /*12530*/  SHF.R.U32.HI R9, RZ, 0x10, R61 ;  /* 0x00000010ff097819 */ /* 0x002fe4000001163d */
[----:B------:R-:W-:-:S02]  /*12540*/  LEA.HI R2, R2, R149, RZ, 0x1d ;  /* 0x0000009502027211 */ /* 0x000fc400078fe8ff */
[----:B------:R-:W-:Y:S01]  /*12550*/  SHF.R.U32.HI R15, RZ, 0x10, R67 ;  /* 0x00000010ff0f7819 */ /* 0x000fe20000011643 */
[----:B------:R-:W-:Y:S01]  /*12560*/  HADD2.F32 R40, -RZ, R9.H0_H0 ;  /* 0x20000009ff287230 */ /* 0x000fe20000004100 */
        /* <DEDUP_REMOVED lines=13> */
[----:B------:R-:W-:Y:S01]  /*12640*/  HADD2.F32 R2, -RZ, R105.H1_H1 ;  /* 0x30000069ff027230 */ /* 0x000fe20000004100 */
[----:B------:R-:W-:Y:S01]  /*12650*/  SHF.R.U64 R28, R64, 0x10, R65 ;  /* 0x00000010401c7819 */ /* 0x000fe20000001241 */
[----:B------:R-:W-:Y:S01]  /*12660*/  HADD2.F32 R39, -RZ, R27.H0_H0 ;  /* 0x2000001bff277230 */ /* 0x000fe20000004100 */
[----:B------:R-:W-:Y:S01]  /*12670*/  SHF.R.U64 R30, R60, 0x10, R61 ;  /* 0x000000103c1e7819 */ /* 0x000fe2000000123d */
[----:B------:R-:W1:Y:S01]  /*12680*/  LDS.128 R16, [R24+0x10080] ;  /* 0x0100800018107984 */ /* 0x000e620000000c00 */
[----:B------:R-:W-:-:S02]  /*12690*/  SHF.R.U64 R32, R66, 0x10, R67 ;  /* 0x0000001042207819 */ /* 0x000fc40000001243 */
[----:B------:R-:W-:Y:S01]  /*126a0*/  SHF.R.U64 R36, R62, 0x10, R63 ;  /* 0x000000103e247819 */ /* 0x000fe2000000123f */
[----:B------:R-:W-:Y:S02]  /*126b0*/  HADD2.F32 R27, -RZ, R30.H0_H0 ;  /* 0x2000001eff1b7230 */ /* 0x000fe40000004100 */
[----:B-1----:R-:W-:-:S05]  /*126c0*/  HADD2.F32 R3, -RZ, R17.H0_H0 ;  /* 0x20000011ff037230 */ /* 0x002fca0000004100 */
[-C--:B------:R-:W-:Y:S01]  /*126d0*/  FMUL.FTZ R14, R3, R2.reuse ;  /* 0x00000002030e7220 */ /* 0x080fe20000410000 */
[----:B---3--:R-:W1:Y:S02]  /*126e0*/  LDS.128 R20, [R44] ;  /* 0x000000002c147984 */ /* 0x008e640000000c00 */
[--C-:B-1----:R-:W-:Y:S02]  /*126f0*/  HADD2.F32 R6, -RZ, R21.reuse.H0_H0 ;  /* 0x20000015ff067230 */ /* 0x102fe40000004100 */
[----:B------:R-:W-:Y:S02]  /*12700*/  HADD2.F32 R21, -RZ, R21.H1_H1 ;  /* 0x30000015ff157230 */ /* 0x000fe40000004100 */
[----:B------:R-:W-:Y:S01]  /*12710*/  HADD2.F32 R13, -RZ, R20.H0_H0 ;  /* 0x20000014ff0d7230 */ /* 0x000fe20000004100 */
[----:B------:R-:W-:Y:S01]  /*12720*/  FMUL.FTZ R8, R6, R2 ;  /* 0x0000000206087220 */ /* 0x000fe20000410000 */
[----:B------:R-:W-:Y:S01]  /*12730*/  HADD2.F32 R2, -RZ, R17.H1_H1 ;  /* 0x30000011ff027230 */ /* 0x000fe20000004100 */
[-C--:B------:R-:W-:Y:S01]  /*12740*/  FMUL.FTZ R4, R21, R10.reuse ;  /* 0x0000000a15047220 */ /* 0x080fe20000410000 */
[----:B------:R-:W-:Y:S01]  /*12750*/  HADD2.F32 R11, -RZ, R22.H0_H0 ;  /* 0x20000016ff0b7230 */ /* 0x000fe20000004100 */
        /* <DEDUP_REMOVED lines=8> */
[----:B------:R-:W-:Y:S01]  /*127e0*/  FFMA.FTZ R34, R6, R5, -R14 ;  /* 0x0000000506227223 */ /* 0x000fe2000001080e */
[----:B------:R-:W-:Y:S01]  /*127f0*/  HADD2.F32 R9, -RZ, R23.H0_H0 ;  /* 0x20000017ff097230 */ /* 0x000fe20000004100 */
[C---:B------:R-:W-:Y:S01]  /*12800*/  FMUL.FTZ R29, R2.reuse, R3 ;  /* 0x00000003021d7220 */ /* 0x040fe20000410000 */
[----:B------:R-:W-:Y:S01]  /*12810*/  HADD2.F32 R3, -RZ, R107.H1_H1 ;  /* 0x3000006bff037230 */ /* 0x000fe20000004100 */
[----:B------:R-:W-:Y:S01]  /*12820*/  FFMA.FTZ R35, R2, R10, R8 ;  /* 0x0000000a02237223 */ /* 0x000fe20000010008 */
[----:B------:R-:W-:Y:S01]  /*12830*/  HADD2.F32 R2, -RZ, R18.H0_H0 ;  /* 0x20000012ff027230 */ /* 0x000fe20000004100 */
[----:B------:R-:W-:Y:S01]  /*12840*/  FMUL.FTZ R5, R11, R4 ;  /* 0x000000040b057220 */ /* 0x000fe20000410000 */
[----:B------:R-:W-:Y:S01]  /*12850*/  HADD2.F32 R8, -RZ, R108.H1_H1 ;  /* 0x3000006cff087230 */ /* 0x000fe20000004100 */
[----:B------:R-:W-:Y:S01]  /*12860*/  FFMA.FTZ R13, R13, R10, -R29 ;  /* 0x0000000a0d0d7223 */ /* 0x000fe2000001081d */
[----:B------:R-:W-:Y:S01]  /*12870*/  HADD2.F32 R6, -RZ, R23.H1_H1 ;  /* 0x30000017ff067230 */ /* 0x000fe20000004100 */
[C---:B------:R-:W-:Y:S01]  /*12880*/  FMUL.FTZ R26, R2.reuse, R4 ;  /* 0x00000004021a7220 */ /* 0x040fe20000410000 */
[----:B------:R-:W-:Y:S01]  /*12890*/  HADD2.F32 R17, -RZ, R28.H0_H0 ;  /* 0x2000001cff117230 */ /* 0x000fe20000004100 */
[-C--:B------:R-:W-:Y:S01]  /*128a0*/  FFMA.FTZ R33, R2, R8.reuse, R5 ;  /* 0x0000000802217223 */ /* 0x080fe20000010005 */
[----:B------:R-:W-:Y:S01]  /*128b0*/  HADD2.F32 R2, -RZ, R19.H0_H0 ;  /* 0x20000013ff027230 */ /* 0x000fe20000004100 */
[----:B------:R-:W-:Y:S01]  /*128c0*/  FMUL.FTZ R4, R9, R3 ;  /* 0x0000000309047220 */ /* 0x000fe20000410000 */
[----:B------:R-:W-:Y:S01]  /*128d0*/  HADD2.F32 R5, -RZ, R109.H0_H0 ;  /* 0x2000006dff057230 */ /* 0x000fe20000004100 */
[----:B------:R-:W-:-:S02]  /*128e0*/  FFMA.FTZ R10, R11, R8, -R26 ;  /* 0x000000080b0a7223 */ /* 0x000fc4000001081a */
[C---:B------:R-:W-:Y:S02]  /*128f0*/  FMUL.FTZ R23, R2.reuse, R3 ;  /* 0x0000000302177220 */ /* 0x040fe40000410000 */
[----:B------:R-:W-:Y:S01]  /*12900*/  FFMA.FTZ R25, R2, R5, R4 ;  /* 0x0000000502197223 */ /* 0x000fe20000010004 */
[----:B------:R-:W-:Y:S01]  /*12910*/  HADD2.F32 R2, -RZ, R19.H1_H1 ;  /* 0x30000013ff027230 */ /* 0x000fe20000004100 */
[----:B------:R-:W-:Y:S01]  /*12920*/  FMUL.FTZ R3, R6, R15 ;  /* 0x0000000f06037220 */ /* 0x000fe20000410000 */
[----:B------:R-:W-:Y:S01]  /*12930*/  HADD2.F32 R4, -RZ, R20.H1_H1 ;  /* 0x30000014ff047230 */ /* 0x000fe20000004100 */
[----:B------:R-:W-:Y:S01]  /*12940*/  FFMA.FTZ R5, R9, R5, -R23 ;  /* 0x0000000509057223 */ /* 0x000fe20000010817 */
[----:B------:R-:W-:Y:S01]  /*12950*/  F2FP.PACK_AB R9, R37, R38 ;  /* 0x000000262509723e */ /* 0x000fe200000000ff */
[C---:B------:R-:W-:Y:S01]  /*12960*/  FMUL.FTZ R19, R2.reuse, R15 ;  /* 0x0000000f02137220 */ /* 0x040fe20000410000 */
[----:B------:R-:W-:Y:S01]  /*12970*/  HADD2.F32 R15, -RZ, R32.H0_H0 ;  /* 0x20000020ff0f7230 */ /* 0x000fe20000004100 */
[----:B------:R-:W-:Y:S01]  /*12980*/  FFMA.FTZ R20, R2, R39, R3 ;  /* 0x0000002702147223 */ /* 0x000fe20000010003 */
[----:B------:R-:W-:Y:S01]  /*12990*/  HADD2.F32 R2, -RZ, R16.H1_H1 ;  /* 0x30000010ff027230 */ /* 0x000fe20000004100 */
[----:B------:R-:W-:Y:S01]  /*129a0*/  FMUL.FTZ R14, R4, R17 ;  /* 0x00000011040e7220 */ /* 0x000fe20000410000 */
[----:B------:R-:W-:-:S02]  /*129b0*/  HADD2.F32 R3, -RZ, R22.H1_H1 ;  /* 0x30000016ff037230 */ /* 0x000fc40000004100 */
[----:B------:R-:W-:Y:S01]  /*129c0*/  F2FP.PACK_AB R11, R20, R25 ;  /* 0x00000019140b723e */ /* 0x000fe200000000ff */
[C---:B------:R-:W-:Y:S02]  /*129d0*/  FMUL.FTZ R16, R2.reuse, R17 ;  /* 0x0000001102107220 */ /* 0x040fe40000410000 */
[----:B------:R-:W-:Y:S01]  /*129e0*/  FFMA.FTZ R17, R2, R27, R14 ;  /* 0x0000001b02117223 */ /* 0x000fe2000001000e */
[----:B------:R-:W-:Y:S01]  /*129f0*/  HADD2.F32 R2, -RZ, R18.H1_H1 ;  /* 0x30000012ff027230 */ /* 0x000fe20000004100 */
[----:B------:R-:W-:Y:S01]  /*12a00*/  FMUL.FTZ R14, R3, R15 ;  /* 0x0000000f030e7220 */ /* 0x000fe20000410000 */
[----:B------:R-:W-:Y:S01]  /*12a10*/  HADD2.F32 R18, -RZ, R36.H0_H0 ;  /* 0x20000024ff127230 */ /* 0x000fe20000004100 */
[----:B------:R-:W-:Y:S01]  /*12a20*/  FFMA.FTZ R4, R4, R27, -R16 ;  /* 0x0000001b04047223 */ /* 0x000fe20000010810 */
[----:B------:R-:W-:Y:S01]  /*12a30*/  F2FP.PACK_AB R8, R17, R35 ;  /* 0x000000231108723e */ /* 0x000fe200000000ff */
[C---:B------:R-:W-:Y:S02]  /*12a40*/  FMUL.FTZ R15, R2.reuse, R15 ;  /* 0x0000000f020f7220 */ /* 0x040fe40000410000 */
[----:B------:R-:W-:Y:S01]  /*12a50*/  FFMA.FTZ R22, R2, R18, R14 ;  /* 0x0000001202167223 */ /* 0x000fe2000001000e */
[----:B------:R-:W-:Y:S01]  /*12a60*/  F2FP.PACK_AB R16, R4, R13 ;  /* 0x0000000d0410723e */ /* 0x000fe200000000ff */
[----:B------:R-:W-:-:S02]  /*12a70*/  FFMA.FTZ R14, R21, R40, -R31 ;  /* 0x00000028150e7223 */ /* 0x000fc4000001081f */
[----:B------:R-:W-:Y:S02]  /*12a80*/  FFMA.FTZ R2, R6, R39, -R19 ;  /* 0x0000002706027223 */ /* 0x000fe40000010813 */
[----:B------:R-:W-:Y:S01]  /*12a90*/  FFMA.FTZ R3, R3, R18, -R15 ;  /* 0x0000001203037223 */ /* 0x000fe2000001080f */
[----:B------:R-:W-:Y:S02]  /*12aa0*/  F2FP.PACK_AB R17, R14, R34 ;  /* 0x000000220e11723e */ /* 0x000fe400000000ff */
[----:B------:R-:W-:Y:S02]  /*12ab0*/  F2FP.PACK_AB R19, R2, R5 ;  /* 0x000000050213723e */ /* 0x000fe400000000ff */
[----:B------:R-:W-:Y:S02]  /*12ac0*/  F2FP.PACK_AB R18, R3, R10 ;  /* 0x0000000a0312723e */ /* 0x000fe400000000ff */
[----:B------:R-:W-:-:S03]  /*12ad0*/  F2FP.PACK_AB R10, R22, R33 ;  /* 0x00000021160a723e */ /* 0x000fc600000000ff */
[----:B------:R1:W-:Y:S04]  /*12ae0*/  STS.128 [R44], R16 ;  /* 0x000000102c007388 */ /* 0x0003e80000000c00 */
[----:B------:R1:W-:Y:S02]  /*12af0*/  STS.128 [R24+0x10080], R8 ;  /* 0x0100800818007388 */ /* 0x0003e40000000c00 */
.L_x_3066:
[----:B------:R-:W-:Y:S05]  /*12b00*/  BSYNC B0 ;  /* 0x0000000000007941 */ /* 0x000fea0003800000 */
.L_x_3065:
[----:B------:R-:W-:-:S13]  /*12b10*/  ISETP.GE.AND P0, PT, R142, c[0x0][0x27c], PT ;  /* 0x00009f008e007a0c */ /* 0x000fda0003f06270 */
[----:B------:R-:W-:Y:S05]  /*12b20*/  @P0 BRA `(.L_x_3064) ;  /* 0x0000061000000947 */ /* 0x000fea0003800000 */
[----:B------:R-:W3:Y:S04]  /*12b30*/  LDL R3, [R1+0xe4] ;  /* 0x0000e40001037983 */ /* 0x000ee80000100800 */
[----:B------:R-:W4:Y:S01]  /*12b40*/  LDL R45, [R1+0xf4] ;  /* 0x0000f400012d7983 */ /* 0x000f220000100800 */
[----:B------:R-:W-:Y:S02]  /*12b50*/  MOV R2, c[0x0][0x27c] ;  /* 0x00009f0000027a02 */ /* 0x000fe40000000f00 */
[----:B------:R-:W-:Y:S02]  /*12b60*/  SHF.R.U32.HI R5, RZ, 0x10, R73 ;  /* 0x00000010ff057819 */ /* 0x000fe40000011649 */
[----:B------:R-:W-:Y:S02]  /*12b70*/  SHF.R.U32.HI R28, RZ, 0x10, R77 ;  /* 0x00000010ff1c7819 */ /* 0x000fe4000001164d */
[----:B------:R-:W-:-:S02]  /*12b80*/  SHF.R.U32.HI R30, RZ, 0x10, R75 ;  /* 0x00000010ff1e7819 */ /* 0x000fc4000001164b */
[----:B------:R-:W-:Y:S01]  /*12b90*/  SHF.R.U64 R35, R72, 0x10, R73 ;  /* 0x0000001048237819 */ /* 0x000fe20000001249 */
[----:B-1----:R-:W-:Y:S01]  /*12ba0*/  HADD2.F32 R44, -RZ, R28.H0_H0 ;  /* 0x2000001cff2c7230 */ /* 0x002fe20000004100 */
[----:B------:R-:W-:Y:S02]  /*12bb0*/  SHF.R.U32.HI R34, RZ, 0x10, R79 ;  /* 0x00000010ff227819 */ /* 0x000fe4000001164f */
[----:B------:R-:W-:Y:S02]  /*12bc0*/  SHF.R.U64 R36, R74, 0x10, R75 ;  /* 0x000000104a247819 */ /* 0x000fe4000000124b */
[----:B------:R-:W-:Y:S02]  /*12bd0*/  SHF.R.U64 R39, R76, 0x10, R77 ;  /* 0x000000104c277819 */ /* 0x000fe4000000124d */
[----:B---3--:R-:W-:-:S04]  /*12be0*/  LEA.HI R2, R2, R3, RZ, 0x1d ;  /* 0x0000000302027211 */ /* 0x008fc800078fe8ff */
[----:B------:R-:W-:Y:S01]  /*12bf0*/  SHF.R.S32.HI R3, RZ, 0x1f, R2 ;  /* 0x0000001fff037819 */ /* 0x000fe20000011402 */
[----:B----4-:R-:W1:Y:S01]  /*12c00*/  LDS.128 R8, [R45] ;  /* 0x000000002d087984 */ /* 0x010e620000000c00 */
[----:B------:R-:W-:Y:S02]  /*12c10*/  SHF.L.U32 R4, R2, 0x3, RZ ;  /* 0x0000000302047819 */ /* 0x000fe400000006ff */
[----:B------:R-:W-:Y:S02]  /*12c20*/  LEA.HI R2, R3, R2, RZ, 0x3 ;  /* 0x0000000203027211 */ /* 0x000fe400078f18ff */
[----:B------:R-:W-:Y:S01]  /*12c30*/  LOP3.LUT R3, R43, 0x38, R4, 0xf8, !PT ;  /* 0x000000382b037812 */ /* 0x000fe200078ef804 */
[----:B------:R-:W-:Y:S01]  /*12c40*/  HADD2.F32 R43, -RZ, R34.H0_H0 ;  /* 0x20000022ff2b7230 */ /* 0x000fe20000004100 */
[----:B------:R-:W-:Y:S02]  /*12c50*/  SHF.L.U32 R2, R2, 0xa, RZ ;  /* 0x0000000a02027819 */ /* 0x000fe400000006ff */
[----:B------:R-:W-:-:S02]  /*12c60*/  LOP3.LUT R3, R3, R42, RZ, 0x3c, !PT ;  /* 0x0000002a03037212 */ /* 0x000fc400078e3cff */
[----:B------:R-:W-:-:S04]  /*12c70*/  LOP3.LUT R2, R2, 0x7fffe000, RZ, 0xc0, !PT ;  /* 0x7fffe00002027812 */ /* 0x000fc800078ec0ff */
[----:B-----5:R-:W-:Y:S02]  /*12c80*/  IADD3 R2, R3, R2, R41 ;  /* 0x0000000203027210 */ /* 0x020fe40007ffe029 */
[----:B------:R-:W-:Y:S02]  /*12c90*/  SHF.R.U64 R41, R78, 0x10, R79 ;  /* 0x000000104e297819 */ /* 0x000fe4000000124f */
[----:B------:R-:W-:Y:S01]  /*12ca0*/  SHF.L.U32 R29, R2, 0x1, RZ ;  /* 0x00000001021d7819 */ /* 0x000fe200000006ff */
[----:B------:R-:W-:Y:S02]  /*12cb0*/  HADD2.F32 R2, -RZ, R109.H1_H1 ;  /* 0x3000006dff027230 */ /* 0x000fe40000004100 */
[----:B------:R-:W-:Y:S02]  /*12cc0*/  HADD2.F32 R34, -RZ, R41.H0_H0 ;  /* 0x20000029ff227230 */ /* 0x000fe40000004100 */
[----:B------:R-:W3:Y:S01]  /*12cd0*/  LDS.128 R16, [R29+0x10080] ;  /* 0x010080001d107984 */ /* 0x000ee20000000c00 */
[----:B-1----:R-:W-:-:S02]  /*12ce0*/  HADD2.F32 R26, -RZ, R9.H0_H0 ;  /* 0x20000009ff1a7230 */ /* 0x002fc40000004100 */
[--C-:B------:R-:W-:Y:S02]  /*12cf0*/  HADD2.F32 R22, -RZ, R10.reuse.H0_H0 ;  /* 0x2000000aff167230 */ /* 0x100fe40000004100 */
[----:B------:R-:W-:Y:S01]  /*12d00*/  HADD2.F32 R25, -RZ, R10.H1_H1 ;  /* 0x3000000aff197230 */ /* 0x000fe20000004100 */
[----:B------:R-:W-:Y:S01]  /*12d10*/  FMUL.FTZ R6, R26, R2 ;  /* 0x000000021a067220 */ /* 0x000fe20000410000 */
[----:B------:R-:W-:Y:S02]  /*12d20*/  HADD2.F32 R23, -RZ, R9.H1_H1 ;  /* 0x30000009ff177230 */ /* 0x000fe40000004100 */
[--C-:B------:R-:W-:Y:S02]  /*12d30*/  HADD2.F32 R24, -RZ, R8.reuse.H0_H0 ;  /* 0x20000008ff187230 */ /* 0x100fe40000004100 */
[----:B------:R-:W-:Y:S02]  /*12d40*/  HADD2.F32 R27, -RZ, R8.H1_H1 ;  /* 0x30000008ff1b7230 */ /* 0x000fe40000004100 */
[----:B------:R-:W-:-:S02]  /*12d50*/  HADD2.F32 R8, -RZ, R110.H1_H1 ;  /* 0x3000006eff087230 */ /* 0x000fc40000004100 */
[--C-:B------:R-:W-:Y:S02]  /*12d60*/  HADD2.F32 R21, -RZ, R11.reuse.H0_H0 ;  /* 0x2000000bff157230 */ /* 0x100fe40000004100 */
[----:B------:R-:W-:Y:S02]  /*12d70*/  HADD2.F32 R20, -RZ, R11.H1_H1 ;  /* 0x3000000bff147230 */ /* 0x000fe40000004100 */
[----:B---3--:R-:W-:Y:S02]  /*12d80*/  HADD2.F32 R4, -RZ, R17.H0_H0 ;  /* 0x20000011ff047230 */ /* 0x008fe40000004100 */
[--C-:B------:R-:W-:Y:S02]  /*12d90*/  HADD2.F32 R10, -RZ, R16.reuse.H0_H0 ;  /* 0x20000010ff0a7230 */ /* 0x100fe40000004100 */
[----:B------:R-:W-:Y:S01]  /*12da0*/  HADD2.F32 R15, -RZ, R16.H1_H1 ;  /* 0x30000010ff0f7230 */ /* 0x000fe20000004100 */
[C---:B------:R-:W-:Y:S01]  /*12db0*/  FMUL.FTZ R33, R4.reuse, R2 ;  /* 0x0000000204217220 */ /* 0x040fe20000410000 */
[----:B------:R-:W-:Y:S01]  /*12dc0*/  HADD2.F32 R16, -RZ, R5.H0_H0 ;  /* 0x20000005ff107230 */ /* 0x000fe20000004100 */
[----:B------:R-:W-:Y:S01]  /*12dd0*/  FFMA.FTZ R42, R4, R8, R6 ;  /* 0x00000008042a7223 */ /* 0x000fe20000010006 */
[----:B------:R-:W-:-:S02]  /*12de0*/  HADD2.F32 R3, -RZ, R17.H1_H1 ;  /* 0x30000011ff037230 */ /* 0x000fc40000004100 */
[----:B------:R-:W-:Y:S01]  /*12df0*/  HADD2.F32 R5, -RZ, R110.H0_H0 ;  /* 0x2000006eff057230 */ /* 0x000fe20000004100 */
[-C--:B------:R-:W-:Y:S01]  /*12e00*/  FMUL.FTZ R2, R23, R16.reuse ;  /* 0x0000001017027220 */ /* 0x080fe20000410000 */
[----:B------:R-:W-:Y:S01]  /*12e10*/  HADD2.F32 R6, -RZ, R112.H0_H0 ;  /* 0x20000070ff067230 */ /* 0x000fe20000004100 */
[C---:B------:R-:W-:Y:S01]  /*12e20*/  FMUL.FTZ R32, R3.reuse, R16 ;  /* 0x0000001003207220 */ /* 0x040fe20000410000 */
[----:B------:R-:W-:Y:S01]  /*12e30*/  HADD2.F32 R11, -RZ, R19.H0_H0 ;  /* 0x20000013ff0b7230 */ /* 0x000fe20000004100 */
[-C--:B------:R-:W-:Y:S01]  /*12e40*/  FMUL.FTZ R4, R24, R5.reuse ;  /* 0x0000000518047220 */ /* 0x080fe20000410000 */
[----:B------:R-:W-:Y:S01]  /*12e50*/  HADD2.F32 R17, -RZ, R30.H0_H0 ;  /* 0x2000001eff117230 */ /* 0x000fe20000004100 */
[----:B------:R-:W-:Y:S01]  /*12e60*/  FFMA.FTZ R40, R3, R44, R2 ;  /* 0x0000002c03287223 */ /* 0x000fe20000010002 */
[--C-:B------:R-:W-:Y:S01]  /*12e70*/  HADD2.F32 R2, -RZ, R111.reuse.H1_H1 ;  /* 0x3000006fff027230 */ /* 0x100fe20000004100 */
[C---:B------:R-:W-:Y:S01]  /*12e80*/  FFMA.FTZ R37, R10.reuse, R6, R4 ;  /* 0x000000060a257223 */ /* 0x040fe20000010004 */
[----:B------:R-:W-:Y:S01]  /*12e90*/  HADD2.F32 R3, -RZ, R111.H0_H0 ;  /* 0x2000006fff037230 */ /* 0x000fe20000004100 */
[----:B------:R-:W-:Y:S01]  /*12ea0*/  FMUL.FTZ R31, R10, R5 ;  /* 0x000000050a1f7220 */ /* 0x000fe20000410000 */
[----:B------:R-:W-:Y:S01]  /*12eb0*/  HADD2.F32 R4, -RZ, R112.H1_H1 ;  /* 0x30000070ff047230 */ /* 0x000fe20000004100 */
[-C--:B------:R-:W-:Y:S01]  /*12ec0*/  FMUL.FTZ R10, R21, R2.reuse ;  /* 0x00000002150a7220 */ /* 0x080fe20000410000 */
[--C-:B------:R-:W-:Y:S01]  /*12ed0*/  HADD2.F32 R14, -RZ, R18.reuse.H0_H0 ;  /* 0x20000012ff0e7230 */ /* 0x100fe20000004100 */
[----:B------:R-:W-:Y:S01]  /*12ee0*/  FMUL.FTZ R16, R22, R3 ;  /* 0x0000000316107220 */ /* 0x000fe20000410000 */
[----:B------:R-:W-:Y:S01]  /*12ef0*/  HADD2.F32 R13, -RZ, R18.H1_H1 ;  /* 0x30000012ff0d7230 */ /* 0x000fe20000004100 */
[C---:B------:R-:W-:Y:S01]  /*12f00*/  FMUL.FTZ R18, R11.reuse, R2 ;  /* 0x000000020b127220 */ /* 0x040fe20000410000 */
[----:B------:R-:W-:Y:S01]  /*12f10*/  HADD2.F32 R9, -RZ, R19.H1_H1 ;  /* 0x30000013ff097230 */ /* 0x000fe20000004100 */
[----:B------:R-:W-:Y:S01]  /*12f20*/  FFMA.FTZ R19, R11, R4, R10 ;  /* 0x000000040b137223 */ /* 0x000fe2000001000a */
[----:B------:R-:W-:Y:S01]  /*12f30*/  HADD2.F32 R5, -RZ, R113.H0_H0 ;  /* 0x20000071ff057230 */ /* 0x000fe20000004100 */
[----:B------:R-:W-:Y:S01]  /*12f40*/  FMUL.FTZ R2, R20, R17 ;  /* 0x0000001114027220 */ /* 0x000fe20000410000 */
[----:B------:R-:W-:Y:S01]  /*12f50*/  HADD2.F32 R11, -RZ, R35.H0_H0 ;  /* 0x20000023ff0b7230 */ /* 0x000fe20000004100 */
[C---:B------:R-:W-:Y:S01]  /*12f60*/  FMUL.FTZ R28, R14.reuse, R3 ;  /* 0x000000030e1c7220 */ /* 0x040fe20000410000 */
[----:B------:R-:W-:Y:S01]  /*12f70*/  HADD2.F32 R10, -RZ, R36.H0_H0 ;  /* 0x20000024ff0a7230 */ /* 0x000fe20000004100 */
[----:B------:R-:W-:Y:S01]  /*12f80*/  FFMA.FTZ R38, R14, R5, R16 ;  /* 0x000000050e267223 */ /* 0x000fe20000010010 */
[----:B------:R-:W-:Y:S01]  /*12f90*/  HADD2.F32 R35, -RZ, R39.H0_H0 ;  /* 0x20000027ff237230 */ /* 0x000fe20000004100 */
[----:B------:R-:W-:-:S02]  /*12fa0*/  FMUL.FTZ R16, R9, R17 ;  /* 0x0000001109107220 */ /* 0x000fc40000410000 */
[----:B------:R-:W-:Y:S02]  /*12fb0*/  FFMA.FTZ R17, R9, R43, R2 ;  /* 0x0000002b09117223 */ /* 0x000fe40000010002 */
[-C--:B------:R-:W-:Y:S02]  /*12fc0*/  FMUL.FTZ R3, R27, R11.reuse ;  /* 0x0000000b1b037220 */ /* 0x080fe40000410000 */
[-C--:B------:R-:W-:Y:S02]  /*12fd0*/  FMUL.FTZ R2, R25, R10.reuse ;  /* 0x0000000a19027220 */ /* 0x080fe40000410000 */
[----:B------:R-:W-:Y:S02]  /*12fe0*/  FMUL.FTZ R11, R15, R11 ;  /* 0x0000000b0f0b7220 */ /* 0x000fe40000410000 */
[----:B------:R-:W-:Y:S02]  /*12ff0*/  FMUL.FTZ R9, R13, R10 ;  /* 0x0000000a0d097220 */ /* 0x000fe40000410000 */
[----:B------:R-:W-:-:S02]  /*13000*/  FFMA.FTZ R15, R15, R35, R3 ;  /* 0x000000230f0f7223 */ /* 0x000fc40000010003 */
[----:B------:R-:W-:Y:S02]  /*13010*/  FFMA.FTZ R10, R24, R6, -R31 ;  /* 0x00000006180a7223 */ /* 0x000fe4000001081f */
[----:B------:R-:W-:Y:S02]  /*13020*/  FFMA.FTZ R30, R13, R34, R2 ;  /* 0x000000220d1e7223 */ /* 0x000fe40000010002 */
[----:B------:R-:W-:Y:S02]  /*13030*/  FFMA.FTZ R6, R22, R5, -R28 ;  /* 0x0000000516067223 */ /* 0x000fe4000001081c */
[----:B------:R-:W-:Y:S02]  /*13040*/  FFMA.FTZ R3, R21, R4, -R18 ;  /* 0x0000000415037223 */ /* 0x000fe40000010812 */
[----:B------:R-:W-:Y:S01]  /*13050*/  FFMA.FTZ R14, R26, R8, -R33 ;  /* 0x000000081a0e7223 */ /* 0x000fe20000010821 */
[----:B------:R-:W-:Y:S01]  /*13060*/  F2FP.PACK_AB R8, R15, R37 ;  /* 0x000000250f08723e */ /* 0x000fe200000000ff */
        /* <DEDUP_REMOVED lines=9> */
[----:B------:R-:W-:Y:S02]  /*13100*/  F2FP.PACK_AB R9, R40, R42 ;  /* 0x0000002a2809723e */ /* 0x000fe400000000ff */
[----:B------:R-:W-:Y:S01]  /*13110*/  F2FP.PACK_AB R10, R30, R38 ;  /* 0x000000261e0a723e */ /* 0x000fe200000000ff */
[----:B------:R1:W-:Y:S04]  /*13120*/  STS.128 [R45], R16 ;  /* 0x000000102d007388 */ /* 0x0003e80000000c00 */
[----:B------:R1:W-:Y:S02]  /*13130*/  STS.128 [R29+0x10080], R8 ;  /* 0x010080081d007388 */ /* 0x0003e40000000c00 */
.L_x_3064:
[----:B------:R-:W-:Y:S05]  /*13140*/  BSYNC B1 ;  /* 0x0000000000017941 */ /* 0x000fea0003800000 */
.L_x_3063:
        /* <DEDUP_REMOVED lines=29> */
[----:B------:R-:W-:Y:S02]  /*13320*/  SHF.R.U64 R35, R80, 0x10, R81 ;  /* 0x0000001050237819 */ /* 0x000fe40000001251 */
[----:B------:R-:W-:Y:S01]  /*13330*/  SHF.L.U32 R29, R2, 0x1, RZ ;  /* 0x00000001021d7819 */ /* 0x000fe200000006ff */
[----:B------:R-:W-:Y:S01]  /*13340*/  HADD2.F32 R2, -RZ, R68.H0_H0 ;  /* 0x20000044ff027230 */ /* 0x000fe20000004100 */
[----:B------:R-:W-:-:S02]  /*13350*/  SHF.R.U32.HI R34, RZ, 0x10, R87 ;  /* 0x00000010ff227819 */ /* 0x000fc40000011657 */
[----:B------:R-:W-:Y:S01]  /*13360*/  SHF.R.U64 R36, R82, 0x10, R83 ;  /* 0x0000001052247819 */ /* 0x000fe20000001253 */
[----:B------:R-:W1:Y:S01]  /*13370*/  LDS.128 R16, [R29+0x10080] ;  /* 0x010080001d107984 */ /* 0x000e620000000c00 */
[----:B------:R-:W-:Y:S01]  /*13380*/  SHF.R.U64 R39, R84, 0x10, R85 ;  /* 0x0000001054277819 */ /* 0x000fe20000001255 */
[----:B------:R-:W-:Y:S01]  /*13390*/  HADD2.F32 R43, -RZ, R34.H0_H0 ;  /* 0x20000022ff2b7230 */ /* 0x000fe20000004100 */
[----:B------:R-:W-:-:S05]  /*133a0*/  SHF.R.U64 R41, R86, 0x10, R87 ;  /* 0x0000001056297819 */ /* 0x000fca0000001257 */
[----:B------:R-:W-:Y:S02]  /*133b0*/  HADD2.F32 R34, -RZ, R41.H0_H0 ;  /* 0x20000029ff227230 */ /* 0x000fe40000004100 */
[--C-:B-1----:R-:W-:Y:S02]  /*133c0*/  HADD2.F32 R4, -RZ, R17.reuse.H0_H0 ;  /* 0x20000011ff047230 */ /* 0x102fe40000004100 */
[----:B------:R-:W-:Y:S02]  /*133d0*/  HADD2.F32 R15, -RZ, R16.H1_H1 ;  /* 0x30000010ff0f7230 */ /* 0x000fe40000004100 */
[----:B------:R-:W-:Y:S01]  /*133e0*/  HADD2.F32 R3, -RZ, R17.H1_H1 ;  /* 0x30000011ff037230 */ /* 0x000fe20000004100 */
[----:B------:R-:W-:Y:S01]  /*133f0*/  FMUL.FTZ R33, R4, R2 ;  /* 0x0000000204217220 */ /* 0x000fe20000410000 */
[----:B------:R-:W-:Y:S02]  /*13400*/  HADD2.F32 R17, -RZ, R30.H0_H0 ;  /* 0x2000001eff117230 */ /* 0x000fe40000004100 */
[----:B------:R-:W-:-:S02]  /*13410*/  HADD2.F32 R14, -RZ, R18.H0_H0 ;  /* 0x20000012ff0e7230 */ /* 0x000fc40000004100 */
[----:B------:R-:W-:Y:S01]  /*13420*/  HADD2.F32 R13, -RZ, R18.H1_H1 ;  /* 0x30000012ff0d7230 */ /* 0x000fe20000004100 */
[----:B----4-:R-:W1:Y:S02]  /*13430*/  LDS.128 R8, [R45] ;  /* 0x000000002d087984 */ /* 0x010e640000000c00 */
[--C-:B-1----:R-:W-:Y:S02]  /*13440*/  HADD2.F32 R26, -RZ, R9.reuse.H0_H0 ;  /* 0x20000009ff1a7230 */ /* 0x102fe40000004100 */
[--C-:B------:R-:W-:Y:S02]  /*13450*/  HADD2.F32 R22, -RZ, R10.reuse.H0_H0 ;  /* 0x2000000aff167230 */ /* 0x100fe40000004100 */
[----:B------:R-:W-:Y:S01]  /*13460*/  HADD2.F32 R25, -RZ, R10.H1_H1 ;  /* 0x3000000aff197230 */ /* 0x000fe20000004100 */
[----:B------:R-:W-:Y:S01]  /*13470*/  FMUL.FTZ R6, R26, R2 ;  /* 0x000000021a067220 */ /* 0x000fe20000410000 */
[----:B------:R-:W-:Y:S02]  /*13480*/  HADD2.F32 R10, -RZ, R16.H0_H0 ;  /* 0x20000010ff0a7230 */ /* 0x000fe40000004100 */
[----:B------:R-:W-:-:S02]  /*13490*/  HADD2.F32 R23, -RZ, R9.H1_H1 ;  /* 0x30000009ff177230 */ /* 0x000fc40000004100 */
[----:B------:R-:W-:Y:S02]  /*134a0*/  HADD2.F32 R16, -RZ, R5.H0_H0 ;  /* 0x20000005ff107230 */ /* 0x000fe40000004100 */
[--C-:B------:R-:W-:Y:S02]  /*134b0*/  HADD2.F32 R24, -RZ, R8.reuse.H0_H0 ;  /* 0x20000008ff187230 */ /* 0x100fe40000004100 */
[----:B------:R-:W-:Y:S01]  /*134c0*/  HADD2.F32 R27, -RZ, R8.H1_H1 ;  /* 0x30000008ff1b7230 */ /* 0x000fe20000004100 */
[-C--:B------:R-:W-:Y:S01]  /*134d0*/  FMUL.FTZ R2, R23, R16.reuse ;  /* 0x0000001017027220 */ /* 0x080fe20000410000 */
        /* <DEDUP_REMOVED lines=8> */
[--C-:B------:R-:W-:Y:S01]  /*13560*/  HADD2.F32 R2, -RZ, R114.reuse.H1_H1 ;  /* 0x30000072ff027230 */ /* 0x100fe20000004100 */
[C---:B------:R-:W-:Y:S01]  /*13570*/  FMUL.FTZ R31, R10.reuse, R5 ;  /* 0x000000050a1f7220 */ /* 0x040fe20000410000 */
[----:B------:R-:W-:Y:S01]  /*13580*/  HADD2.F32 R20, -RZ, R11.H1_H1 ;  /* 0x3000000bff147230 */ /* 0x000fe20000004100 */
[----:B------:R-:W-:Y:S01]  /*13590*/  FFMA.FTZ R37, R10, R6, R4 ;  /* 0x000000060a257223 */ /* 0x000fe20000010004 */
[----:B------:R-:W-:Y:S01]  /*135a0*/  HADD2.F32 R11, -RZ, R19.H0_H0 ;  /* 0x20000013ff0b7230 */ /* 0x000fe20000004100 */
[----:B------:R-:W-:Y:S01]  /*135b0*/  FMUL.FTZ R10, R21, R2 ;  /* 0x00000002150a7220 */ /* 0x000fe20000410000 */
[----:B------:R-:W-:-:S02]  /*135c0*/  HADD2.F32 R3, -RZ, R114.H0_H0 ;  /* 0x20000072ff037230 */ /* 0x000fc40000004100 */
[----:B------:R-:W-:Y:S01]  /*135d0*/  HADD2.F32 R4, -RZ, R115.H1_H1 ;  /* 0x30000073ff047230 */ /* 0x000fe20000004100 */
[C---:B------:R-:W-:Y:S01]  /*135e0*/  FMUL.FTZ R18, R11.reuse, R2 ;  /* 0x000000020b127220 */ /* 0x040fe20000410000 */
[----:B------:R-:W-:Y:S01]  /*135f0*/  HADD2.F32 R9, -RZ, R19.H1_H1 ;  /* 0x30000013ff097230 */ /* 0x000fe20000004100 */
[----:B------:R-:W-:Y:S01]  /*13600*/  FMUL.FTZ R16, R22, R3 ;  /* 0x0000000316107220 */ /* 0x000fe20000410000 */
[----:B------:R-:W-:Y:S01]  /*13610*/  HADD2.F32 R5, -RZ, R116.H0_H0 ;  /* 0x20000074ff057230 */ /* 0x000fe20000004100 */
[----:B------:R-:W-:Y:S01]  /*13620*/  FFMA.FTZ R19, R11, R4, R10 ;  /* 0x000000040b137223 */ /* 0x000fe2000001000a */
[----:B------:R-:W-:Y:S01]  /*13630*/  HADD2.F32 R11, -RZ, R35.H0_H0 ;  /* 0x20000023ff0b7230 */ /* 0x000fe20000004100 */
[----:B------:R-:W-:Y:S01]  /*13640*/  FMUL.FTZ R2, R20, R17 ;  /* 0x0000001114027220 */ /* 0x000fe20000410000 */
[----:B------:R-:W-:Y:S01]  /*13650*/  HADD2.F32 R10, -RZ, R36.H0_H0 ;  /* 0x20000024ff0a7230 */ /* 0x000fe20000004100 */
[C---:B------:R-:W-:Y:S01]  /*13660*/  FFMA.FTZ R38, R14.reuse, R5, R16 ;  /* 0x000000050e267223 */ /* 0x040fe20000010010 */
[----:B------:R-:W-:Y:S01]  /*13670*/  HADD2.F32 R35, -RZ, R39.H0_H0 ;  /* 0x20000027ff237230 */ /* 0x000fe20000004100 */
[----:B------:R-:W-:-:S02]  /*13680*/  FMUL.FTZ R28, R14, R3 ;  /* 0x000000030e1c7220 */ /* 0x000fc40000410000 */
[C---:B------:R-:W-:Y:S02]  /*13690*/  FMUL.FTZ R16, R9.reuse, R17 ;  /* 0x0000001109107220 */ /* 0x040fe40000410000 */
[----:B------:R-:W-:Y:S02]  /*136a0*/  FFMA.FTZ R17, R9, R43, R2 ;  /* 0x0000002b09117223 */ /* 0x000fe40000010002 */
[-C--:B------:R-:W-:Y:S02]  /*136b0*/  FMUL.FTZ R3, R27, R11.reuse ;  /* 0x0000000b1b037220 */ /* 0x080fe40000410000 */
[-C--:B------:R-:W-:Y:S02]  /*136c0*/  FMUL.FTZ R2, R25, R10.reuse ;  /* 0x0000000a19027220 */ /* 0x080fe40000410000 */
[----:B------:R-:W-:Y:S02]  /*136d0*/  FMUL.FTZ R11, R15, R11 ;  /* 0x0000000b0f0b7220 */ /* 0x000fe40000410000 */
[----:B------:R-:W-:-:S02]  /*136e0*/  FMUL.FTZ R9, R13, R10 ;  /* 0x0000000a0d097220 */ /* 0x000fc40000410000 */
[----:B------:R-:W-:Y:S02]  /*136f0*/  FFMA.FTZ R15, R15, R35, R3 ;  /* 0x000000230f0f7223 */ /* 0x000fe40000010003 */
        /* <DEDUP_REMOVED lines=19> */
.L_x_3068:
[----:B------:R-:W-:Y:S05]  /*13830*/  BSYNC B0 ;  /* 0x0000000000007941 */ /* 0x000fea0003800000 */
.L_x_3067:
        /* <DEDUP_REMOVED lines=8> */
[----:B------:R-:W-:Y:S01]  /*138c0*/  SHF.R.U64 R35, R88, 0x10, R89 ;  /* 0x0000001058237819 */ /* 0x000fe20000001259 */
[----:B------:R-:W-:Y:S01]  /*138d0*/  HADD2.F32 R44, -RZ, R28.H0_H0 ;  /* 0x2000001cff2c7230 */ /* 0x000fe20000004100 */
[----:B------:R-:W-:Y:S02]  /*138e0*/  SHF.R.U32.HI R34, RZ, 0x10, R95 ;  /* 0x00000010ff227819 */ /* 0x000fe4000001165f */
[----:B------:R-:W-:Y:S02]  /*138f0*/  SHF.R.U64 R36, R90, 0x10, R91 ;  /* 0x000000105a247819 */ /* 0x000fe4000000125b */
[----:B------:R-:W-:Y:S01]  /*13900*/  SHF.R.U64 R39, R92, 0x10, R93 ;  /* 0x000000105c277819 */ /* 0x000fe2000000125d */
[----:B------:R-:W-:Y:S01]  /*13910*/  HADD2.F32 R43, -RZ, R34.H0_H0 ;  /* 0x20000022ff2b7230 */ /* 0x000fe20000004100 */
[----:B-----5:R-:W-:-:S05]  /*13920*/  SHF.R.U64 R41, R94, 0x10, R95 ;  /* 0x000000105e297819 */ /* 0x020fca000000125f */
[----:B------:R-:W-:Y:S01]  /*13930*/  HADD2.F32 R34, -RZ, R41.H0_H0 ;  /* 0x20000029ff227230 */ /* 0x000fe20000004100 */
        /* <DEDUP_REMOVED lines=11> */
[----:B------:R-:W-:-:S04]  /*139f0*/  HADD2.F32 R2, -RZ, R116.H1_H1 ;  /* 0x30000074ff027230 */ /* 0x000fc80000004100 */
[----:B------:R-:W2:Y:S01]  /*13a00*/  LDS.128 R16, [R29+0x10080] ;  /* 0x010080001d107984 */ /* 0x000ea20000000c00 */
[--C-:B-1----:R-:W-:Y:S02]  /*13a10*/  HADD2.F32 R26, -RZ, R9.reuse.H0_H0 ;  /* 0x20000009ff1a7230 */ /* 0x102fe40000004100 */
[--C-:B------:R-:W-:Y:S02]  /*13a20*/  HADD2.F32 R22, -RZ, R10.reuse.H0_H0 ;  /* 0x2000000aff167230 */ /* 0x100fe40000004100 */
[----:B------:R-:W-:Y:S01]  /*13a30*/  HADD2.F32 R25, -RZ, R10.H1_H1 ;  /* 0x3000000aff197230 */ /* 0x000fe20000004100 */
[----:B------:R-:W-:Y:S01]  /*13a40*/  FMUL.FTZ R6, R26, R2 ;  /* 0x000000021a067220 */ /* 0x000fe20000410000 */
[----:B------:R-:W-:Y:S02]  /*13a50*/  HADD2.F32 R23, -RZ, R9.H1_H1 ;  /* 0x30000009ff177230 */ /* 0x000fe40000004100 */
[--C-:B------:R-:W-:Y:S02]  /*13a60*/  HADD2.F32 R24, -RZ, R8.reuse.H0_H0 ;  /* 0x20000008ff187230 */ /* 0x100fe40000004100 */
[----:B------:R-:W-:-:S02]  /*13a70*/  HADD2.F32 R27, -RZ, R8.H1_H1 ;  /* 0x30000008ff1b7230 */ /* 0x000fc40000004100 */
[----:B------:R-:W-:Y:S02]  /*13a80*/  HADD2.F32 R8, -RZ, R117.H1_H1 ;  /* 0x30000075ff087230 */ /* 0x000fe40000004100 */
[--C-:B------:R-:W-:Y:S02]  /*13a90*/  HADD2.F32 R21, -RZ, R11.reuse.H0_H0 ;  /* 0x2000000bff157230 */ /* 0x100fe40000004100 */
[----:B------:R-:W-:Y:S02]  /*13aa0*/  HADD2.F32 R20, -RZ, R11.H1_H1 ;  /* 0x3000000bff147230 */ /* 0x000fe40000004100 */
[----:B--2---:R-:W-:Y:S02]  /*13ab0*/  HADD2.F32 R4, -RZ, R17.H0_H0 ;  /* 0x20000011ff047230 */ /* 0x004fe40000004100 */
        /* <DEDUP_REMOVED lines=59> */
.L_x_3040:
[----:B------:R-:W-:Y:S05]  /*13e70*/  BSYNC B2 ;  /* 0x0000000000027941 */ /* 0x000fea0003800000 */
.L_x_3006:
[----:B-1----:R-:W-:Y:S01]  /*13e80*/  IMAD R4, R122, c[0x0][0x208], RZ ;  /* 0x000082007a047a24 */ /* 0x002fe200078e02ff */
[----:B------:R-:W-:-:S04]  /*13e90*/  DEPBAR.LE SB0, 0x0 ;  /* 0x000080000000791a */ /* 0x000fc80000000000 */
[----:B------:R-:W-:Y:S01]  /*13ea0*/  IMAD.WIDE.U32 R2, R222, c[0x0][0x208], RZ ;  /* 0x00008200de027a25 */ /* 0x000fe200078e00ff */
[----:B------:R-:W-:Y:S01]  /*13eb0*/  BAR.SYNC.DEFER_BLOCKING 0x0 ;  /* 0x0000000000007b1d */ /* 0x000fe20000010000 */
[----:B------:R-:W-:Y:S02]  /*13ec0*/  ISETP.GE.AND P3, PT, R140, c[0x0][0x1d4], PT ;  /* 0x000075008c007a0c */ /* 0x000fe40003f66270 */
[----:B------:R-:W-:Y:S01]  /*13ed0*/  IMAD R4, R222, c[0x0][0x20c], R4 ;  /* 0x00008300de047a24 */ /* 0x000fe200078e0204 */
[----:B------:R-:W-:Y:S01]  /*13ee0*/  IADD3 R204, R151, 0x20, RZ ;  /* 0x0000002097cc7810 */ /* 0x000fe20007ffe0ff */
[----:B------:R-:W-:Y:S01]  /*13ef0*/  IMAD.WIDE.U32 R242, R244, c[0x0][0x210], RZ ;  /* 0x00008400f4f27a25 */ /* 0x000fe200078e00ff */
[----:B------:R-:W-:Y:S01]  /*13f00*/  SHF.L.U64.HI R230, R140, 0x1, R141 ;  /* 0x000000018ce67819 */ /* 0x000fe2000001028d */
[----:B------:R-:W1:Y:S01]  /*13f10*/  S2R R13, SR_TID.X ;  /* 0x00000000000d7919 */ /* 0x000e620000002100 */
[----:B------:R-:W-:Y:S01]  /*13f20*/  SHF.L.U64.HI R225, R234, 0x1, R237 ;  /* 0x00000001eae17819 */ /* 0x000fe200000102ed */
[----:B------:R-:W-:Y:S01]  /*13f30*/  IMAD.IADD R3, R3, 0x1, R4 ;  /* 0x0000000103037824 */ /* 0x000fe200078e0204 */
[----:B------:R-:W-:Y:S01]  /*13f40*/  SHF.L.U64.HI R226, R219, 0x1, R239 ;  /* 0x00000001dbe27819 */ /* 0x000fe200000102ef */
[----:B------:R-:W-:Y:S01]  /*13f50*/  IMAD R4, R123, c[0x0][0x218], RZ ;  /* 0x000086007b047a24 */ /* 0x000fe200078e02ff */
[----:B------:R-:W-:Y:S01]  /*13f60*/  ISETP.GE.AND P4, PT, R142, c[0x0][0x1d4], PT ;  /* 0x000075008e007a0c */ /* 0x000fe20003f86270 */
[----:B------:R-:W-:Y:S01]  /*13f70*/  IMAD.WIDE.U32 R2, R221, c[0x0][0x218], R2 ;  /* 0x00008600dd027a25 */ /* 0x000fe200078e0002 */
[----:B------:R-:W-:Y:S01]  /*13f80*/  ISETP.GE.AND P2, PT, R219, c[0x0][0x1d4], PT ;  /* 0x00007500db007a0c */ /* 0x000fe20003f46270 */
[----:B------:R-:W-:Y:S01]  /*13f90*/  BSSY B0, `(.L_x_3069) ;  /* 0x0000047000007945 */ /* 0x000fe20003800000 */
[----:B------:R-:W-:Y:S01]  /*13fa0*/  SHF.L.U64.HI R223, R220, 0x1, R238 ;  /* 0x00000001dcdf7819 */ /* 0x000fe200000102ee */
[----:B------:R-:W-:Y:S01]  /*13fb0*/  IMAD R4, R221, c[0x0][0x21c], R4 ;  /* 0x00008700dd047a24 */ /* 0x000fe200078e0204 */
[----:B------:R-:W-:Y:S01]  /*13fc0*/  IADD3 R2, P0, R2, R242, RZ ;  /* 0x000000f202027210 */ /* 0x000fe20007f1e0ff */
[----:B------:R-:W-:-:S02]  /*13fd0*/  IMAD R244, R244, c[0x0][0x214], R243 ;  /* 0x00008500f4f47a24 */ /* 0x000fc400078e02f3 */
[----:B------:R-:W-:Y:S02]  /*13fe0*/  IMAD.SHL.U32 R229, R140, 0x2, RZ ;  /* 0x000000028ce57824 */ /* 0x000fe400078e00ff */
[----:B------:R-:W-:Y:S01]  /*13ff0*/  IMAD.SHL.U32 R228, R234, 0x2, RZ ;  /* 0x00000002eae47824 */ /* 0x000fe200078e00ff */
[----:B------:R-:W-:Y:S01]  /*14000*/  IADD3.X R3, R244, R3, R4, P0, !PT ;  /* 0x00000003f4037210 */ /* 0x000fe200007fe404 */
[----:B------:R-:W-:Y:S01]  /*14010*/  IMAD.IADD R4, R121, 0x1, -R143 ;  /* 0x0000000179047824 */ /* 0x000fe200078e0a8f */
[C---:B------:R-:W-:Y:S01]  /*14020*/  LEA R6, P0, R2.reuse, c[0x0][0x1f8], 0x1 ;  /* 0x00007e0002067a11 */ /* 0x040fe200078008ff */
[----:B------:R-:W-:Y:S01]  /*14030*/  LDSM.16.M88.4 R8, [R200] ;  /* 0x00000000c808783b */ /* 0x000fe20000000200 */
[----:B------:R-:W-:Y:S02]  /*14040*/  IMAD.SHL.U32 R227, R219, 0x2, RZ ;  /* 0x00000002dbe37824 */ /* 0x000fe400078e00ff */
[----:B------:R-:W-:Y:S01]  /*14050*/  LEA.HI.X R5, R2, c[0x0][0x1fc], R3, 0x1, P0 ;  /* 0x00007f0002057a11 */ /* 0x000fe200000f0c03 */
[----:B------:R-:W-:Y:S01]  /*14060*/  LDSM.16.M88.4 R28, [R151] ;  /* 0x00000000971c783b */ /* 0x000fe20000000200 */
[----:B------:R-:W-:Y:S01]  /*14070*/  LOP3.LUT P0, RZ, R149, 0x2, RZ, 0xc0, !PT ;  /* 0x0000000295ff7812 */ /* 0x000fe2000780c0ff */
[----:B------:R-:W-:-:S02]  /*14080*/  IMAD.SHL.U32 R224, R220, 0x2, RZ ;  /* 0x00000002dce07824 */ /* 0x000fc400078e00ff */
[----:B------:R-:W4:Y:S04]  /*14090*/  SHFL.IDX PT, R2, R6, RZ, 0x181f ;  /* 0x00181fff06027589 */ /* 0x000f2800000e0000 */
[----:B------:R-:W2:Y:S04]  /*140a0*/  SHFL.IDX PT, R3, R5, RZ, 0x181f ;  /* 0x00181fff05037589 */ /* 0x000ea800000e0000 */
[----:B------:R3:W1:Y:S02]  /*140b0*/  LDSM.16.M88.4 R36, [R151+0x800] ;  /* 0x000800009724783b */ /* 0x0006640000000200 */
[----:B------:R-:W-:-:S02]  /*140c0*/  @P0 IADD3 R204, R151, -0x20, RZ ;  /* 0xffffffe097cc0810 */ /* 0x000fc40007ffe0ff */
[----:B------:R-:W-:Y:S01]  /*140d0*/  ISETP.LT.OR P0, PT, R4, 0x1, P3 ;  /* 0x000000010400780c */ /* 0x000fe20001f01670 */
[----:B-----5:R3:W1:Y:S01]  /*140e0*/  LDSM.16.M88.4 R44, [R151+0x1000] ;  /* 0x00100000972c783b */ /* 0x0206620000000200 */
[C---:B------:R-:W-:Y:S02]  /*140f0*/  IADD3 R215, R204.reuse, 0x1000, RZ ;  /* 0x00001000ccd77810 */ /* 0x040fe40007ffe0ff */
[----:B------:R-:W-:Y:S01]  /*14100*/  IADD3 R214, R204, 0x800, RZ ;  /* 0x00000800ccd67810 */ /* 0x000fe20007ffe0ff */
[----:B------:R3:W1:Y:S04]  /*14110*/  LDSM.16.M88.4 R16, [R201] ;  /* 0x00000000c910783b */ /* 0x0006680000000200 */
[----:B------:R3:W1:Y:S01]  /*14120*/  LDSM.16.M88.4 R40, [R204] ;  /* 0x00000000cc28783b */ /* 0x0006620000000200 */
[----:B----4-:R-:W-:-:S03]  /*14130*/  IADD3 R14, P1, R2, R229, RZ ;  /* 0x000000e5020e7210 */ /* 0x010fc60007f3e0ff */
[----:B------:R3:W4:Y:S02]  /*14140*/  LDSM.16.M88.4 R56, [R204+0x800] ;  /* 0x00080000cc38783b */ /* 0x0007240000000200 */
[----:B--2---:R-:W-:Y:S02]  /*14150*/  IMAD.X R15, R3, 0x1, R230, P1 ;  /* 0x00000001030f7824 */ /* 0x004fe400008e06e6 */
[----:B------:R3:W2:Y:S01]  /*14160*/  LDSM.16.M88.4 R64, [R204+0x1000] ;  /* 0x00100000cc40783b */ /* 0x0006a20000000200 */
[----:B------:R-:W-:-:S03]  /*14170*/  ISETP.LT.OR P1, PT, R4, 0x1, P4 ;  /* 0x000000010400780c */ /* 0x000fc60002721670 */
[----:B------:R-:W-:Y:S01]  /*14180*/  @!PT LDS RZ, [RZ] ;  /* 0x00000000fffff984 */ /* 0x000fe20000000800 */
[----:B------:R-:W-:Y:S01]  /*14190*/  @!PT LDS RZ, [RZ] ;  /* 0x00000000fffff984 */ /* 0x000fe20000000800 */
[----:B------:R-:W-:Y:S01]  /*141a0*/  @!PT LDS RZ, [RZ] ;  /* 0x00000000fffff984 */ /* 0x000fe20000000800 */
[----:B------:R1:W-:Y:S01]  /*141b0*/  LDGSTS.E.BYPASS.LTC128B.128 [R216+0x4080], [R14.64], !P0 ;  /* 0x040800000ed87fae */ /* 0x0003e2000c101d46 */
[----:B------:R-:W-:-:S05]  /*141c0*/  IADD3 R20, P0, R2, R228, RZ ;  /* 0x000000e402147210 */ /* 0x000fca0007f1e0ff */
[----:B------:R-:W-:-:S05]  /*141d0*/  IMAD.X R21, R3, 0x1, R225, P0 ;  /* 0x0000000103157824 */ /* 0x000fca00000e06e1 */
[----:B------:R3:W-:Y:S01]  /*141e0*/  LDGSTS.E.BYPASS.LTC128B.128 [R216+0x5880], [R20.64], !P1 ;  /* 0x0588000014d87fae */ /* 0x0007e2000c901d46 */
[----:B------:R-:W-:Y:S02]  /*141f0*/  ISETP.GE.AND P1, PT, R220, c[0x0][0x1d4], PT ;  /* 0x00007500dc007a0c */ /* 0x000fe40003f26270 */
[----:B-1----:R-:W-:-:S05]  /*14200*/  IADD3 R14, P0, R2, R227, RZ ;  /* 0x000000e3020e7210 */ /* 0x002fca0007f1e0ff */
[----:B------:R-:W-:Y:S01]  /*14210*/  IMAD.X R15, R3, 0x1, R226, P0 ;  /* 0x00000001030f7824 */ /* 0x000fe200000e06e2 */
[----:B------:R-:W-:-:S13]  /*14220*/  ISETP.LT.OR P0, PT, R4, 0x1, P2 ;  /* 0x000000010400780c */ /* 0x000fda0001701670 */
[----:B------:R3:W-:Y:S01]  /*14230*/  LDGSTS.E.BYPASS.LTC128B.128 [R216+0x7080], [R14.64], !P0 ;  /* 0x070800000ed87fae */ /* 0x0007e2000c101d46 */
[----:B------:R-:W-:-:S05]  /*14240*/  IADD3 R2, P0, R2, R224, RZ ;  /* 0x000000e002027210 */ /* 0x000fca0007f1e0ff */
[----:B------:R-:W-:Y:S01]  /*14250*/  IMAD.X R3, R3, 0x1, R223, P0 ;  /* 0x0000000103037824 */ /* 0x000fe200000e06df */
[----:B------:R-:W-:-:S13]  /*14260*/  ISETP.LT.OR P0, PT, R4, 0x1, P1 ;  /* 0x000000010400780c */ /* 0x000fda0000f01670 */
[----:B------:R3:W-:Y:S01]  /*14270*/  LDGSTS.E.BYPASS.LTC128B.128 [R216+0x8880], [R2.64], !P0 ;  /* 0x0888000002d87fae */ /* 0x0007e2000c101d46 */
[----:B------:R-:W-:-:S13]  /*14280*/  ISETP.GT.AND P0, PT, R13, 0x7f, PT ;  /* 0x0000007f0d00780c */ /* 0x000fda0003f04270 */
[----:B------:R-:W-:Y:S05]  /*14290*/  @P0 BRA `(.L_x_3070) ;  /* 0x0000016000000947 */ /* 0x000fea0003800000 */
[----:B--2-4-:R-:W-:Y:S05]  /*142a0*/  BRA.DIV ~URZ, `(.L_x_3071) ;  /* 0x0000ed127f007947 */ /* 0x014fea000b800000 */
[----:B------:R-:W1:Y:S04]  /*142b0*/  SHFL.IDX PT, R5, R5, 0x1, 0x181f ;  /* 0x00381f0005057f89 */ /* 0x000e6800000e0000 */
[----:B---3--:R2:W3:Y:S02]  /*142c0*/  SHFL.IDX PT, R2, R6, 0x1, 0x181f ;  /* 0x00381f0006027f89 */ /* 0x0084e400000e0000 */
.L_x_3181:
[----:B---3--:R-:W-:Y:S02]  /*142d0*/  IADD3 R22, P0, R2, R228, RZ ;  /* 0x000000e402167210 */ /* 0x008fe40007f1e0ff */
[C---:B------:R-:W-:Y:S02]  /*142e0*/  ISETP.LT.OR P2, PT, R4.reuse, 0x21, P2 ;  /* 0x000000210400780c */ /* 0x040fe40001741670 */
[----:B------:R-:W-:Y:S01]  /*142f0*/  ISETP.LT.OR P1, PT, R4, 0x21, P1 ;  /* 0x000000210400780c */ /* 0x000fe20000f21670 */
[----:B-1----:R-:W-:Y:S01]  /*14300*/  IMAD.X R23, R5, 0x1, R225, P0 ;  /* 0x0000000105177824 */ /* 0x002fe200000e06e1 */
[----:B------:R-:W-:-:S05]  /*14310*/  IADD3 R20, P0, R2, R227, RZ ;  /* 0x000000e302147210 */ /* 0x000fca0007f1e0ff */
[----:B------:R-:W-:Y:S01]  /*14320*/  IMAD.X R21, R5, 0x1, R226, P0 ;  /* 0x0000000105157824 */ /* 0x000fe200000e06e2 */
[----:B------:R-:W-:-:S05]  /*14330*/  IADD3 R14, P0, R2, R229, RZ ;  /* 0x000000e5020e7210 */ /* 0x000fca0007f1e0ff */
[----:B------:R-:W-:Y:S01]  /*14340*/  IMAD.X R15, R5, 0x1, R230, P0 ;  /* 0x00000001050f7824 */ /* 0x000fe200000e06e6 */
[C---:B------:R-:W-:Y:S02]  /*14350*/  ISETP.LT.OR P0, PT, R4.reuse, 0x21, P3 ;  /* 0x000000210400780c */ /* 0x040fe40001f01670 */
[----:B------:R-:W-:-:S11]  /*14360*/  ISETP.LT.OR P3, PT, R4, 0x21, P4 ;  /* 0x000000210400780c */ /* 0x000fd60002761670 */
[----:B------:R-:W-:Y:S01]  /*14370*/  @!PT LDS RZ, [RZ] ;  /* 0x00000000fffff984 */ /* 0x000fe20000000800 */
[----:B------:R-:W-:Y:S01]  /*14380*/  @!PT LDS RZ, [RZ] ;  /* 0x00000000fffff984 */ /* 0x000fe20000000800 */
[----:B------:R-:W-:Y:S01]  /*14390*/  @!PT LDS RZ, [RZ] ;  /* 0x00000000fffff984 */ /* 0x000fe20000000800 */
[----:B------:R1:W-:Y:S01]  /*143a0*/  LDGSTS.E.BYPASS.LTC128B.128 [R217+0x5080], [R14.64], !P0 ;  /* 0x050800000ed97fae */ /* 0x0003e2000c101d46 */
[----:B------:R-:W-:-:S03]  /*143b0*/  IADD3 R2, P0, R2, R224, RZ ;  /* 0x000000e002027210 */ /* 0x000fc60007f1e0ff */
[----:B------:R1:W-:Y:S02]  /*143c0*/  LDGSTS.E.BYPASS.LTC128B.128 [R217+0x6880], [R22.64], !P3 ;  /* 0x0688000016d97fae */ /* 0x0003e4000d901d46 */
[----:B------:R-:W-:Y:S02]  /*143d0*/  IMAD.X R3, R5, 0x1, R223, P0 ;  /* 0x0000000105037824 */ /* 0x000fe400000e06df */
[----:B------:R1:W-:Y:S04]  /*143e0*/  LDGSTS.E.BYPASS.LTC128B.128 [R217+0x8080], [R20.64], !P2 ;  /* 0x0808000014d97fae */ /* 0x0003e8000d101d46 */
[----:B------:R1:W-:Y:S02]  /*143f0*/  LDGSTS.E.BYPASS.LTC128B.128 [R217+0x9880], [R2.64], !P1 ;  /* 0x0988000002d97fae */ /* 0x0003e4000c901d46 */
.L_x_3070:
[----:B--2-4-:R-:W-:Y:S05]  /*14400*/  BSYNC B0 ;  /* 0x0000000000007941 */ /* 0x014fea0003800000 */
.L_x_3069:
[----:B-1-3--:R-:W-:Y:S01]  /*14410*/  IMAD.MOV.U32 R2, RZ, RZ, 0x40 ;  /* 0x00000040ff027424 */ /* 0x00afe200078e00ff */
[----:B------:R-:W-:Y:S01]  /*14420*/  LOP3.LUT P0, RZ, R149, 0x4, RZ, 0xc0, !PT ;  /* 0x0000000495ff7812 */ /* 0x000fe2000780c0ff */
[----:B------:R-:W0:Y:S01]  /*14430*/  LDGDEPBAR ;  /* 0x00000000000079af */ /* 0x000e220000000000 */
[----:B------:R-:W-:Y:S01]  /*14440*/  WARPSYNC 0xffffffff ;  /* 0xffffffff00007948 */ /* 0x000fe20003800000 */
[----:B------:R-:W-:Y:S01]  /*14450*/  HMMA.16816.F32 R32, R8, R28, RZ ;  /* 0x0000001c0820723c */ /* 0x000fe200000018ff */
[----:B------:R-:W-:Y:S01]  /*14460*/  SEL R2, R2, 0xffffffc0, !P0 ;  /* 0xffffffc002027807 */ /* 0x000fe20004000000 */
[----:B------:R-:W-:Y:S01]  /*14470*/  BSSY B1, `(.L_x_3072) ;  /* 0x00000f9000017945 */ /* 0x000fe20003800000 */
[----:B------:R-:W-:-:S02]  /*14480*/  ISETP.GT.AND P0, PT, R125, R240, PT ;  /* 0x000000f07d00720c */ /* 0x000fc40003f04270 */
[C---:B------:R-:W-:Y:S01]  /*14490*/  IADD3 R213, R204.reuse, 0x4800, RZ ;  /* 0x00004800ccd57810 */ /* 0x040fe20007ffe0ff */
[--C-:B------:R-:W-:Y:S01]  /*144a0*/  IMAD.IADD R150, R151, 0x1, R2.reuse ;  /* 0x0000000197967824 */ /* 0x100fe200078e0202 */
[C---:B------:R-:W-:Y:S01]  /*144b0*/  IADD3 R212, R204.reuse, 0x5800, RZ ;  /* 0x00005800ccd47810 */ /* 0x040fe20007ffe0ff */
[C---:B------:R-:W-:Y:S01]  /*144c0*/  HMMA.16816.F32 R28, R8.reuse, R30, RZ ;  /* 0x0000001e081c723c */ /* 0x040fe200000018ff */
[C---:B------:R-:W-:Y:S01]  /*144d0*/  IMAD.IADD R15, R204.reuse, 0x1, R2 ;  /* 0x00000001cc0f7824 */ /* 0x040fe200078e0202 */
[C---:B------:R-:W-:Y:S01]  /*144e0*/  IADD3 R211, R204.reuse, 0x5000, RZ ;  /* 0x00005000ccd37810 */ /* 0x040fe20007ffe0ff */
[----:B------:R-:W-:Y:S01]  /*144f0*/  LDSM.16.M88.4 R52, [R150] ;  /* 0x000000009634783b */ /* 0x000fe20000000200 */
[C---:B------:R-:W-:Y:S02]  /*14500*/  IADD3 R210, R204.reuse, 0x3000, RZ ;  /* 0x00003000ccd27810 */ /* 0x040fe40007ffe0ff */
[C---:B------:R-:W-:Y:S01]  /*14510*/  IADD3 R209, R204.reuse, 0x4000, RZ ;  /* 0x00004000ccd17810 */ /* 0x040fe20007ffe0ff */
[----:B------:R-:W-:Y:S01]  /*14520*/  LDSM.16.M88.4 R60, [R150+0x800] ;  /* 0x00080000963c783b */ /* 0x000fe20000000200 */
[----:B------:R-:W-:Y:S01]  /*14530*/  HMMA.16816.F32 R24, R8, R36, RZ ;  /* 0x000000240818723c */ /* 0x000fe200000018ff */
[----:B------:R-:W-:-:S02]  /*14540*/  IADD3 R208, R204, 0x3800, RZ ;  /* 0x00003800ccd07810 */ /* 0x000fc40007ffe0ff */
        /* <DEDUP_REMOVED lines=115> */
[C---:B----4-:R-:W-:Y:S08]  /*14c80*/  HMMA.16816.F32 R24, R16.reuse, R68, R24 ;  /* 0x000000441018723c */ /* 0x050ff00000001818 */
[----:B------:R-:W-:Y:S01]  /*14c90*/  HMMA.16816.F32 R16, R16, R70, R20 ;  /* 0x000000461010723c */ /* 0x000fe20000001814 */
[----:B------:R-:W2:Y:S04]  /*14ca0*/  LDSM.16.M88.4 R20, [R201+0xc000] ;  /* 0x00c00000c914783b */ /* 0x000ea80000000200 */
[----:B------:R-:W4:Y:S03]  /*14cb0*/  LDSM.16.M88.4 R68, [R204+0x5800] ;  /* 0x00580000cc44783b */ /* 0x000f260000000200 */
        /* <DEDUP_REMOVED lines=35> */
[----:B------:R-:W2:Y:S01]  /*14ef0*/  LDL R3, [R1] ;  /* 0x0000000001037983 */ /* 0x000ea20000100800 */
[----:B------:R-:W-:-:S05]  /*14f00*/  IMAD.MOV.U32 R4, RZ, RZ, c[0x0][0x2b8] ;  /* 0x0000ae00ff047624 */ /* 0x000fca00078e00ff */
[----:B------:R-:W-:Y:S01]  /*14f10*/  ISETP.NE.AND P1, PT, R4, 0x1, PT ;  /* 0x000000010400780c */ /* 0x000fe20003f25270 */
[----:B------:R-:W-:Y:S01]  /*14f20*/  IMAD.MOV.U32 R221, RZ, RZ, RZ ;  /* 0x000000ffffdd7224 */ /* 0x000fe200078e00ff */
[----:B--2---:R-:W-:-:S04]  /*14f30*/  IADD3 R3, R0, R124, R3 ;  /* 0x0000007c00037210 */ /* 0x004fc80007ffe003 */
[----:B------:R-:W-:-:S07]  /*14f40*/  IADD3 R3, R3, -0x30, RZ ;  /* 0xffffffd003037810 */ /* 0x000fce0007ffe0ff */
[----:B------:R-:W-:-:S04]  /*14f50*/  @P1 IMAD.HI.U32 R4, R3, c[0x0][0x2bc], RZ ;  /* 0x0000af0003041a27 */ /* 0x000fc800078e00ff */
[----:B------:R-:W-:Y:S01]  /*14f60*/  IMAD.MOV.U32 R2, RZ, RZ, R3 ;  /* 0x000000ffff027224 */ /* 0x000fe200078e0003 */
[----:B------:R-:W-:-:S04]  /*14f70*/  @P1 SHF.R.U32.HI R2, RZ, c[0x0][0x2c0], R4 ;  /* 0x0000b000ff021a19 */ /* 0x000fc80000011604 */
[----:B------:R-:W-:-:S04]  /*14f80*/  @!P6 IADD3 R5, P0, R2, R248, RZ ;  /* 0x000000f80205e210 */ /* 0x000fc80007f1e0ff */
[----:B------:R-:W-:Y:S02]  /*14f90*/  @!P6 LEA.HI.X.SX32 R6, R2, R250, 0x1, P0 ;  /* 0x000000fa0206e211 */ /* 0x000fe400000f0eff */
[----:B------:R-:W-:-:S04]  /*14fa0*/  @!P6 LEA R4, P0, R5, c[0x0][0x2a0], 0x2 ;  /* 0x0000a8000504ea11 */ /* 0x000fc800078010ff */
[----:B------:R-:W-:-:S05]  /*14fb0*/  @!P6 LEA.HI.X R5, R5, c[0x0][0x2a4], R6, 0x2, P0 ;  /* 0x0000a9000505ea11 */ /* 0x000fca00000f1406 */
[----:B------:R1:W2:Y:S01]  /*14fc0*/  @!P6 LDG.E R221, [R4.64] ;  /* 0x0000000604dde981 */ /* 0x0002a2000c1e1900 */
[----:B------:R-:W-:-:S04]  /*14fd0*/  IMAD.MOV R2, RZ, RZ, -R2 ;  /* 0x000000ffff027224 */ /* 0x000fc800078e0a02 */
[----:B------:R-:W-:-:S05]  /*14fe0*/  IMAD R222, R2, c[0x0][0x2b8], R3 ;  /* 0x0000ae0002de7a24 */ /* 0x000fca00078e0203 */
[----:B------:R-:W-:-:S05]  /*14ff0*/  SHF.R.S32.HI R2, RZ, 0x1f, R222 ;  /* 0x0000001fff027819 */ /* 0x000fca00000114de */
[----:B-1----:R-:W-:Y:S02]  /*15000*/  IMAD R4, R2, c[0x0][0x1e0], RZ ;  /* 0x0000780002047a24 */ /* 0x002fe400078e02ff */
[----:B------:R-:W-:-:S04]  /*15010*/  IMAD.WIDE.U32 R2, R222, c[0x0][0x1e0], RZ ;  /* 0x00007800de027a25 */ /* 0x000fc800078e00ff */
[----:B------:R-:W-:-:S04]  /*15020*/  IMAD R4, R222, c[0x0][0x1e4], R4 ;  /* 0x00007900de047a24 */ /* 0x000fc800078e0204 */
[----:B------:R-:W-:Y:S01]  /*15030*/  IMAD.IADD R3, R3, 0x1, R4 ;  /* 0x0000000103037824 */ /* 0x000fe200078e0204 */
[----:B------:R-:W-:-:S04]  /*15040*/  IADD3 R13, -R143, 0x30, RZ ;  /* 0x000000308f0d7810 */ /* 0x000fc80007ffe1ff */
[----:B------:R-:W-:Y:S02]  /*15050*/  ISETP.GE.AND P0, PT, R13, 0x1, PT ;  /* 0x000000010d00780c */ /* 0x000fe40003f06270 */
[----:B--2---:R-:W-:Y:S01]  /*15060*/  SHF.R.S32.HI R4, RZ, 0x1f, R221 ;  /* 0x0000001fff047819 */ /* 0x004fe200000114dd */
        /* <DEDUP_REMOVED lines=9> */
.L_x_3182:
[----:B------:R-:W-:Y:S05]  /*15100*/  BRA.DIV ~URZ, `(.L_x_3075) ;  /* 0x0000dff27f007947 */ /* 0x000fea000b800000 */
[----:B------:R3:W4:Y:S02]  /*15110*/  SHFL.IDX PT, R2, R6, RZ, 0x181f ;  /* 0x00181fff06027589 */ /* 0x00072400000e0000 */
.L_x_3183:
[----:B------:R-:W-:Y:S01]  /*15120*/  BSSY B0, `(.L_x_3076) ;  /* 0x0000015000007945 */ /* 0x000fe20003800000 */
[----:B------:R-:W-:Y:S05]  /*15130*/  @!P0 BRA `(.L_x_3077) ;  /* 0x0000013000008947 */ /* 0x000fea0003800000 */
[----:B------:R-:W-:Y:S02]  /*15140*/  ISETP.GE.AND P0, PT, R140, c[0x0][0x1d4], PT ;  /* 0x000075008c007a0c */ /* 0x000fe40003f06270 */
[----:B----4-:R-:W-:Y:S02]  /*15150*/  IADD3 R8, P1, R2, R229, RZ ;  /* 0x000000e502087210 */ /* 0x010fe40007f3e0ff */
[----:B------:R-:W-:Y:S02]  /*15160*/  ISETP.GE.AND P3, PT, R142, c[0x0][0x1d4], PT ;  /* 0x000075008e007a0c */ /* 0x000fe40003f66270 */
[----:B------:R-:W-:Y:S01]  /*15170*/  ISETP.GE.AND P2, PT, R219, c[0x0][0x1d4], PT ;  /* 0x00007500db007a0c */ /* 0x000fe20003f46270 */
[----:B--2---:R-:W-:Y:S01]  /*15180*/  IMAD.X R9, R4, 0x1, R230, P1 ;  /* 0x0000000104097824 */ /* 0x004fe200008e06e6 */
[----:B------:R-:W-:-:S05]  /*15190*/  IADD3 R10, P1, R2, R228, RZ ;  /* 0x000000e4020a7210 */ /* 0x000fca0007f3e0ff */
[----:B------:R-:W-:Y:S01]  /*151a0*/  @!PT LDS RZ, [RZ] ;  /* 0x00000000fffff984 */ /* 0x000fe20000000800 */
[----:B------:R-:W-:Y:S01]  /*151b0*/  @!PT LDS RZ, [RZ] ;  /* 0x00000000fffff984 */ /* 0x000fe20000000800 */
[----:B------:R-:W-:Y:S01]  /*151c0*/  @!PT LDS RZ, [RZ] ;  /* 0x00000000fffff984 */ /* 0x000fe20000000800 */
[----:B------:R2:W-:Y:S01]  /*151d0*/  LDGSTS.E.BYPASS.LTC128B.128 [R216+0xa080], [R8.64], !P0 ;  /* 0x0a08000008d87fae */ /* 0x0005e2000c101d46 */
[----:B------:R-:W-:Y:S01]  /*151e0*/  IMAD.X R11, R4, 0x1, R225, P1 ;  /* 0x00000001040b7824 */ /* 0x000fe200008e06e1 */
[----:B------:R-:W-:-:S04]  /*151f0*/  ISETP.GE.AND P1, PT, R220, c[0x0][0x1d4], PT ;  /* 0x00007500dc007a0c */ /* 0x000fc80003f26270 */
[----:B------:R4:W-:Y:S01]  /*15200*/  LDGSTS.E.BYPASS.LTC128B.128 [R216+0xb880], [R10.64], !P3 ;  /* 0x0b8800000ad87fae */ /* 0x0009e2000d901d46 */
[----:B--2---:R-:W-:-:S05]  /*15210*/  IADD3 R8, P0, R2, R227, RZ ;  /* 0x000000e302087210 */ /* 0x004fca0007f1e0ff */
[----:B------:R-:W-:Y:S01]  /*15220*/  IMAD.X R9, R4, 0x1, R226, P0 ;  /* 0x0000000104097824 */ /* 0x000fe200000e06e2 */
[----:B------:R-:W-:-:S04]  /*15230*/  IADD3 R2, P0, R2, R224, RZ ;  /* 0x000000e002027210 */ /* 0x000fc80007f1e0ff */
[----:B------:R4:W-:Y:S01]  /*15240*/  LDGSTS.E.BYPASS.LTC128B.128 [R216+0xd080], [R8.64], !P2 ;  /* 0x0d08000008d87fae */ /* 0x0009e2000d101d46 */
[----:B------:R-:W-:-:S05]  /*15250*/  IMAD.X R3, R4, 0x1, R223, P0 ;  /* 0x0000000104037824 */ /* 0x000fca00000e06df */
[----:B------:R4:W-:Y:S03]  /*15260*/  LDGSTS.E.BYPASS.LTC128B.128 [R216+0xe880], [R2.64], !P1 ;  /* 0x0e88000002d87fae */ /* 0x0009e6000c901d46 */
.L_x_3077:
[----:B------:R-:W-:Y:S05]  /*15270*/  BSYNC B0 ;  /* 0x0000000000007941 */ /* 0x000fea0003800000 */
.L_x_3076:
[----:B------:R-:W-:Y:S01]  /*15280*/  ISETP.GE.AND P0, PT, R13, 0x21, PT ;  /* 0x000000210d00780c */ /* 0x000fe20003f06270 */
[----:B------:R-:W-:Y:S06]  /*15290*/  BRA.DIV ~URZ, `(.L_x_3078) ;  /* 0x0000ded27f007947 */ /* 0x000fec000b800000 */
[----:B--2---:R2:W1:Y:S04]  /*152a0*/  SHFL.IDX PT, R4, R5, 0x1, 0x181f ;  /* 0x00381f0005047f89 */ /* 0x00446800000e0000 */
[----:B----4-:R2:W4:Y:S02]  /*152b0*/  SHFL.IDX PT, R2, R6, 0x1, 0x181f ;  /* 0x00381f0006027f89 */ /* 0x01052400000e0000 */
.L_x_3184:
[----:B------:R-:W-:Y:S05]  /*152c0*/  @!P0 BRA `(.L_x_3073) ;  /* 0x0000013000008947 */ /* 0x000fea0003800000 */
[----:B------:R-:W-:Y:S02]  /*152d0*/  ISETP.GE.AND P0, PT, R140, c[0x0][0x1d4], PT ;  /* 0x000075008c007a0c */ /* 0x000fe40003f06270 */
[----:B----4-:R-:W-:Y:S02]  /*152e0*/  IADD3 R8, P1, R2, R229, RZ ;  /* 0x000000e502087210 */ /* 0x010fe40007f3e0ff */
[----:B------:R-:W-:Y:S02]  /*152f0*/  ISETP.GE.AND P3, PT, R142, c[0x0][0x1d4], PT ;  /* 0x000075008e007a0c */ /* 0x000fe40003f66270 */
[----:B------:R-:W-:Y:S01]  /*15300*/  ISETP.GE.AND P2, PT, R219, c[0x0][0x1d4], PT ;  /* 0x00007500db007a0c */ /* 0x000fe20003f46270 */
[----:B-1----:R-:W-:Y:S01]  /*15310*/  IMAD.X R9, R4, 0x1, R230, P1 ;  /* 0x0000000104097824 */ /* 0x002fe200008e06e6 */
        /* <DEDUP_REMOVED lines=8> */
[----:B-1----:R-:W-:-:S05]  /*153a0*/  IADD3 R8, P0, R2, R227, RZ ;  /* 0x000000e302087210 */ /* 0x002fca0007f1e0ff */
[----:B------:R-:W-:Y:S01]  /*153b0*/  IMAD.X R9, R4, 0x1, R226, P0 ;  /* 0x0000000104097824 */ /* 0x000fe200000e06e2 */
[----:B------:R-:W-:-:S04]  /*153c0*/  IADD3 R2, P0, R2, R224, RZ ;  /* 0x000000e002027210 */ /* 0x000fc80007f1e0ff */
[----:B------:R4:W-:Y:S01]  /*153d0*/  LDGSTS.E.BYPASS.LTC128B.128 [R217+0xe080], [R8.64], !P2 ;  /* 0x0e08000008d97fae */ /* 0x0009e2000d101d46 */
[----:B------:R-:W-:-:S05]  /*153e0*/  IMAD.X R3, R4, 0x1, R223, P0 ;  /* 0x0000000104037824 */ /* 0x000fca00000e06df */
[----:B------:R4:W-:Y:S03]  /*153f0*/  LDGSTS.E.BYPASS.LTC128B.128 [R217+0xf880], [R2.64], !P1 ;  /* 0x0f88000002d97fae */ /* 0x0009e6000c901d46 */
.L_x_3073:
[----:B------:R-:W-:Y:S05]  /*15400*/  BSYNC B1 ;  /* 0x0000000000017941 */ /* 0x000fea0003800000 */
.L_x_3072:
[----:B----4-:R-:W4:Y:S01]  /*15410*/  LDL R3, [R1+0x4] ;  /* 0x0000040001037983 */ /* 0x010f220000100800 */
[----:B-1----:R-:W-:-:S03]  /*15420*/  IMAD.MOV.U32 R4, RZ, RZ, c[0x0][0x2c4] ;  /* 0x0000b100ff047624 */ /* 0x002fc600078e00ff */
[----:B------:R-:W4:Y:S04]  /*15430*/  LDL R2, [R1+0x24] ;  /* 0x0000240001027983 */ /* 0x000f280000100800 */
[----:B--23--:R-:W2:Y:S04]  /*15440*/  LDL R6, [R1+0x20] ;  /* 0x0000200001067983 */ /* 0x00cea80000100800 */
[----:B------:R-:W3:Y:S01]  /*15450*/  LDL R5, [R1+0x8] ;  /* 0x0000080001057983 */ /* 0x000ee20000100800 */
[----:B------:R-:W-:-:S03]  /*15460*/  ISETP.NE.AND P0, PT, R4, 0x1, PT ;  /* 0x000000010400780c */ /* 0x000fc60003f05270 */
[----:B------:R-:W0:Y:S01]  /*15470*/  LDGDEPBAR ;  /* 0x00000000000079af */ /* 0x000e220000000000 */
[----:B----4-:R-:W-:-:S09]  /*15480*/  IADD3 R2, R2, R3, RZ ;  /* 0x0000000302027210 */ /* 0x010fd20007ffe0ff */
[----:B------:R-:W-:-:S04]  /*15490*/  @P0 IMAD.HI.U32 R3, R2, c[0x0][0x2c8], RZ ;  /* 0x0000b20002030a27 */ /* 0x000fc800078e00ff */
[----:B------:R-:W-:Y:S01]  /*154a0*/  IMAD.MOV.U32 R4, RZ, RZ, R2 ;  /* 0x000000ffff047224 */ /* 0x000fe200078e0002 */
[C---:B--2---:R-:W-:Y:S02]  /*154b0*/  IADD3 R2, -R6.reuse, 0x1, R121 ;  /* 0x0000000106027810 */ /* 0x044fe40007ffe179 */
[----:B------:R-:W-:Y:S02]  /*154c0*/  @P0 SHF.R.U32.HI R4, RZ, c[0x0][0x2cc], R3 ;  /* 0x0000b300ff040a19 */ /* 0x000fe40000011603 */
[----:B------:R-:W-:Y:S01]  /*154d0*/  IADD3 R6, -R6, R121, RZ ;  /* 0x0000007906067210 */ /* 0x000fe20007ffe1ff */
[----:B---3--:R-:W-:Y:S01]  /*154e0*/  IMAD.IADD R5, R2, 0x1, -R5 ;  /* 0x0000000102057824 */ /* 0x008fe200078e0a05 */
[----:B------:R-:W-:Y:S05]  /*154f0*/  BRA.DIV ~URZ, `(.L_x_3079) ;  /* 0x0000dd427f007947 */ /* 0x000fea000b800000 */
[----:B------:R1:W2:Y:S02]  /*15500*/  SHFL.IDX PT, R2, R4, RZ, 0x1c1f ;  /* 0x001c1fff04027589 */ /* 0x0002a400000e0000 */
.L_x_3185:
        /* <DEDUP_REMOVED lines=45> */
[----:B-1----:R-:W-:Y:S02]  /*157e0*/  FMNMX.FTZ R4, R8, R9, !PT ;  /* 0x0000000908047209 */ /* 0x002fe40007810000 */
        /* <DEDUP_REMOVED lines=13> */
[----:B------:R-:W-:Y:S02]  /*158c0*/  ISETP.GT.AND P1, PT, R2, 0x20, PT ;  /* 0x000000200200780c */ /* 0x000fe40003f24270 */
        /* <DEDUP_REMOVED lines=23> */
.L_x_3186:
[C---:B------:R-:W-:Y:S01]  /*15a40*/  FMUL.FTZ R3, R6.reuse, c[0x0][0x2d0] ;  /* 0x0000b40006037a20 */ /* 0x040fe20000410000 */
[----:B------:R-:W-:Y:S01]  /*15a50*/  FSETP.NEU.FTZ.AND P0, PT, R6, -INF , PT ;  /* 0xff8000000600780b */ /* 0x000fe20003f1d000 */
[----:B------:R-:W-:Y:S01]  /*15a60*/  WARPSYNC 0xffffffff ;  /* 0xffffffff00007948 */ /* 0x000fe20003800000 */
[----:B--23--:R-:W-:Y:S01]  /*15a70*/  FMNMX.FTZ R5, R4, R5, !PT ;  /* 0x0000000504057209 */ /* 0x00cfe20007810000 */
[----:B------:R-:W1:Y:S01]  /*15a80*/  LDSM.16.MT88.4 R24, [R196] ;  /* 0x00000000c418783b */ /* 0x000e620000004200 */
[----:B------:R-:W-:Y:S02]  /*15a90*/  FSEL R3, R3, RZ, P0 ;  /* 0x000000ff03037208 */ /* 0x000fe40000000000 */
[----:B------:R-:W-:Y:S01]  /*15aa0*/  FSETP.NEU.FTZ.AND P0, PT, R5, -INF , PT ;  /* 0xff8000000500780b */ /* 0x000fe20003f1d000 */
[----:B------:R-:W2:Y:S02]  /*15ab0*/  LDSM.16.MT88.4 R20, [R197] ;  /* 0x00000000c514783b */ /* 0x000ea40000004200 */
[----:B------:R-:W-:-:S02]  /*15ac0*/  FFMA.FTZ R2, R13, c[0x0][0x2d0], -R3 ;  /* 0x0000b4000d027a23 */ /* 0x000fc40000010803 */
[--C-:B------:R-:W-:Y:S01]  /*15ad0*/  FFMA.FTZ R4, R18, c[0x0][0x2d0], -R3.reuse ;  /* 0x0000b40012047a23 */ /* 0x100fe20000010803 */
[----:B------:R-:W-:Y:S01]  /*15ae0*/  LDSM.16.MT88.4 R36, [R197+0x800] ;  /* 0x00080000c524783b */ /* 0x000fe20000004200 */
[----:B------:R3:W-:Y:S03]  /*15af0*/  MUFU.EX2 R109, R2 ;  /* 0x00000002006d7308 */ /* 0x0007e60000000800 */
[----:B------:R-:W-:Y:S04]  /*15b00*/  LDSM.16.MT88.4 R40, [R196+0x800] ;  /* 0x00080000c428783b */ /* 0x000fe80000004200 */
[----:B------:R-:W4:Y:S01]  /*15b10*/  LDSM.16.MT88.4 R64, [R198] ;  /* 0x00000000c640783b */ /* 0x000f220000004200 */
[----:B------:R5:W-:Y:S03]  /*15b20*/  MUFU.EX2 R119, R4 ;  /* 0x0000000400777308 */ /* 0x000be60000000800 */
[----:B------:R-:W1:Y:S04]  /*15b30*/  LDSM.16.MT88.4 R56, [R199] ;  /* 0x00000000c738783b */ /* 0x000e680000004200 */
[----:B------:R-:W1:Y:S01]  /*15b40*/  LDSM.16.MT88.4 R68, [R196+0x1800] ;  /* 0x00180000c444783b */ /* 0x000e620000004200 */
[----:B---3--:R-:W-:-:S03]  /*15b50*/  FFMA.FTZ R2, R14, c[0x0][0x2d0], -R3 ;  /* 0x0000b4000e027a23 */ /* 0x008fc60000010803 */
[----:B------:R-:W-:Y:S01]  /*15b60*/  LDSM.16.MT88.4 R72, [R199+0x800] ;  /* 0x00080000c748783b */ /* 0x000fe20000004200 */
[----:B------:R3:W2:Y:S03]  /*15b70*/  MUFU.EX2 R108, R2 ;  /* 0x00000002006c7308 */ /* 0x0006a60000000800 */
[----:B------:R-:W-:Y:S01]  /*15b80*/  LDSM.16.MT88.4 R52, [R197+0x1800] ;  /* 0x00180000c534783b */ /* 0x000fe20000004200 */
[----:B-----5:R-:W-:-:S03]  /*15b90*/  FFMA.FTZ R4, R19, c[0x0][0x2d0], -R3 ;  /* 0x0000b40013047a23 */ /* 0x020fc60000010803 */
[----:B------:R-:W-:Y:S01]  /*15ba0*/  LDSM.16.MT88.4 R60, [R199+0x1800] ;  /* 0x00180000c73c783b */ /* 0x000fe20000004200 */
[----:B------:R-:W-:Y:S03]  /*15bb0*/  MUFU.EX2 R133, R4 ;  /* 0x0000000400857308 */ /* 0x000fe60000000800 */
[----:B------:R-:W-:Y:S04]  /*15bc0*/  LDSM.16.MT88.4 R80, [R198+0x1800] ;  /* 0x00180000c650783b */ /* 0x000fe80000004200 */
[----:B------:R-:W-:Y:S01]  /*15bd0*/  LDSM.16.MT88.4 R76, [R197+0x2000] ;  /* 0x00200000c54c783b */ /* 0x000fe20000004200 */
[----:B---3--:R-:W-:Y:S01]  /*15be0*/  FFMA.FTZ R2, R16, c[0x0][0x2d0], -R3 ;  /* 0x0000b40010027a23 */ /* 0x008fe20000010803 */
[----:B--2---:R-:W-:-:S02]  /*15bf0*/  F2FP.PACK_AB R16, R108, R109 ;  /* 0x0000006d6c10723e */ /* 0x004fc400000000ff */
[----:B------:R-:W-:Y:S01]  /*15c00*/  LDSM.16.MT88.4 R168, [R196+0x1000] ;  /* 0x00100000c4a8783b */ /* 0x000fe20000004200 */
[----:B------:R2:W-:Y:S03]  /*15c10*/  MUFU.EX2 R118, R2 ;  /* 0x0000000200767308 */ /* 0x0005e60000000800 */
[----:B------:R-:W-:Y:S01]  /*15c20*/  LDSM.16.MT88.4 R160, [R197+0x1000] ;  /* 0x00100000c5a0783b */ /* 0x000fe20000004200 */
[----:B--2---:R-:W-:-:S04]  /*15c30*/  FFMA.FTZ R2, R17, c[0x0][0x2d0], -R3 ;  /* 0x0000b40011027a23 */ /* 0x004fc80000010803 */
[----:B------:R2:W3:Y:S02]  /*15c40*/  MUFU.EX2 R116, R2 ;  /* 0x0000000200747308 */ /* 0x0004e40000000800 */
[----:B--2---:R-:W-:Y:S01]  /*15c50*/  FMUL.FTZ R2, R5, c[0x0][0x2d0] ;  /* 0x0000b40005027a20 */ /* 0x004fe20000410000 */
[----:B---3--:R-:W-:-:S04]  /*15c60*/  F2FP.PACK_AB R18, R116, R118 ;  /* 0x000000767412723e */ /* 0x008fc800000000ff */
[----:B------:R-:W-:-:S05]  /*15c70*/  FSEL R2, R2, RZ, P0 ;  /* 0x000000ff02027208 */ /* 0x000fca0000000000 */
[----:B------:R-:W-:Y:S01]  /*15c80*/  FFMA.FTZ R4, R8, c[0x0][0x2d0], -R2 ;  /* 0x0000b40008047a23 */ /* 0x000fe20000010802 */
[----:B------:R-:W-:-:S03]  /*15c90*/  F2FP.PACK_AB R8, R133, R119 ;  /* 0x000000778508723e */ /* 0x000fc600000000ff */
[----:B------:R2:W-:Y:S02]  /*15ca0*/  MUFU.EX2 R13, R4 ;  /* 0x00000004000d7308 */ /* 0x0005e40000000800 */
[----:B--2---:R-:W-:-:S06]  /*15cb0*/  FFMA.FTZ R4, R9, c[0x0][0x2d0], -R2 ;  /* 0x0000b40009047a23 */ /* 0x004fcc0000010802 */
[----:B------:R2:W3:Y:S02]  /*15cc0*/  MUFU.EX2 R14, R4 ;  /* 0x00000004000e7308 */ /* 0x0004e40000000800 */
[----:B--2---:R-:W-:Y:S01]  /*15cd0*/  FFMA.FTZ R4, R11, c[0x0][0x2d0], -R2 ;  /* 0x0000b4000b047a23 */ /* 0x004fe20000010802 */
[----:B---3--:R-:W-:Y:S01]  /*15ce0*/  F2FP.PACK_AB R17, R14, R13 ;  /* 0x0000000d0e11723e */ /* 0x008fe200000000ff */
[----:B------:R-:W-:-:S04]  /*15cf0*/  FADD.FTZ R14, R13, R14 ;  /* 0x0000000e0d0e7221 */ /* 0x000fc80000010000 */
[----:B------:R2:W3:Y:S02]  /*15d00*/  MUFU.EX2 R117, R4 ;  /* 0x0000000400757308 */ /* 0x0004e40000000800 */
[----:B--2---:R-:W-:Y:S02]  /*15d10*/  FFMA.FTZ R4, R10, c[0x0][0x2d0], -R2 ;  /* 0x0000b4000a047a23 */ /* 0x004fe40000010802 */
[----:B---3--:R-:W-:-:S04]  /*15d20*/  FADD.FTZ R14, R117, R14 ;  /* 0x0000000e750e7221 */ /* 0x008fc80000010000 */
[----:B------:R2:W3:Y:S02]  /*15d30*/  MUFU.EX2 R125, R4 ;  /* 0x00000004007d7308 */ /* 0x0004e40000000800 */
[----:B--2---:R-:W-:Y:S01]  /*15d40*/  FFMA.FTZ R4, R30, c[0x0][0x2d0], -R3 ;  /* 0x0000b4001e047a23 */ /* 0x004fe20000010803 */
[----:B---3--:R-:W-:-:S05]  /*15d50*/  F2FP.PACK_AB R19, R125, R117 ;  /* 0x000000757d13723e */ /* 0x008fca00000000ff */
[----:B------:R2:W-:Y:S02]  /*15d60*/  MUFU.EX2 R127, R4 ;  /* 0x00000004007f7308 */ /* 0x0005e40000000800 */
[----:B-1----:R-:W-:Y:S01]  /*15d70*/  HMMA.16816.F32 R44, R16, R24, RZ ;  /* 0x00000018102c723c */ /* 0x002fe200000018ff */
[----:B--2---:R-:W-:-:S05]  /*15d80*/  FFMA.FTZ R4, R31, c[0x0][0x2d0], -R3 ;  /* 0x0000b4001f047a23 */ /* 0x004fca0000010803 */
[----:B------:R1:W2:Y:S02]  /*15d90*/  MUFU.EX2 R132, R4 ;  /* 0x0000000400847308 */ /* 0x0002a40000000800 */
[----:B-1----:R-:W-:Y:S01]  /*15da0*/  FFMA.FTZ R4, R29, c[0x0][0x2d0], -R2 ;  /* 0x0000b4001d047a23 */ /* 0x002fe20000010802 */
[----:B--2---:R-:W-:-:S05]  /*15db0*/  F2FP.PACK_AB R10, R132, R127 ;  /* 0x0000007f840a723e */ /* 0x004fca00000000ff */
[----:B------:R1:W-:Y:S02]  /*15dc0*/  MUFU.EX2 R124, R4 ;  /* 0x00000004007c7308 */ /* 0x0003e40000000800 */
[--C-:B-1----:R-:W-:Y:S02]  /*15dd0*/  FFMA.FTZ R4, R28, c[0x0][0x2d0], -R2.reuse ;  /* 0x0000b4001c047a23 */ /* 0x102fe40000010802 */
[C---:B------:R-:W-:Y:S04]  /*15de0*/  HMMA.16816.F32 R28, R16.reuse, R26, RZ ;  /* 0x0000001a101c723c */ /* 0x040fe800000018ff */
[----:B------:R1:W2:Y:S04]  /*15df0*/  MUFU.EX2 R126, R4 ;  /* 0x00000004007e7308 */ /* 0x0002a80000000800 */
[C---:B------:R-:W-:Y:S08]  /*15e00*/  HMMA.16816.F32 R24, R16.reuse, R20, RZ ;  /* 0x000000141018723c */ /* 0x040ff000000018ff */
[----:B------:R-:W-:Y:S01]  /*15e10*/  HMMA.16816.F32 R20, R16, R22, RZ ;  /* 0x000000161014723c */ /* 0x000fe200000018ff */
[----:B-1----:R-:W-:Y:S01]  /*15e20*/  FFMA.FTZ R4, R32, c[0x0][0x2d0], -R2 ;  /* 0x0000b40020047a23 */ /* 0x002fe20000010802 */
[----:B--2---:R-:W-:-:S03]  /*15e30*/  F2FP.PACK_AB R9, R126, R124 ;  /* 0x0000007c7e09723e */ /* 0x004fc600000000ff */
[----:B------:R1:W-:Y:S02]  /*15e40*/  MUFU.EX2 R137, R4 ;  /* 0x0000000400897308 */ /* 0x0003e40000000800 */
[----:B-1----:R-:W-:Y:S02]  /*15e50*/  FFMA.FTZ R4, R33, c[0x0][0x2d0], -R2 ;  /* 0x0000b40021047a23 */ /* 0x002fe40000010802 */
[----:B----4-:R-:W-:Y:S04]  /*15e60*/  HMMA.16816.F32 R32, R16, R64, RZ ;  /* 0x000000401020723c */ /* 0x010fe800000018ff */
[----:B------:R-:W1:Y:S02]  /*15e70*/  MUFU.EX2 R136, R4 ;  /* 0x0000000400887308 */ /* 0x000e640000000800 */
[----:B-1----:R-:W-:-:S09]  /*15e80*/  F2FP.PACK_AB R11, R136, R137 ;  /* 0x00000089880b723e */ /* 0x002fd200000000ff */
[C---:B------:R-:W-:Y:S08]  /*15e90*/  HMMA.16816.F32 R48, R8.reuse, R38, R20 ;  /* 0x000000260830723c */ /* 0x040ff00000001814 */
[C---:B------:R-:W-:Y:S01]  /*15ea0*/  HMMA.16816.F32 R172, R8.reuse, R40, R44 ;  /* 0x0000002808ac723c */ /* 0x040fe2000000182c */
[----:B------:R-:W-:Y:S07]  /*15eb0*/  LDSM.16.MT88.4 R44, [R196+0x2000] ;  /* 0x00200000c42c783b */ /* 0x000fee0000004200 */
[----:B------:R-:W-:Y:S08]  /*15ec0*/  HMMA.16816.F32 R152, R8, R42, R28 ;  /* 0x0000002a0898723c */ /* 0x000ff0000000181c */
[----:B------:R-:W-:Y:S01]  /*15ed0*/  MOV R102, R48 ;  /* 0x0000003000667202 */ /* 0x000fe20000000f00 */
[----:B------:R-:W-:Y:S01]  /*15ee0*/  IMAD.MOV.U32 R4, RZ, RZ, R51 ;  /* 0x000000ffff047224 */ /* 0x000fe200078e0033 */
[----:B------:R-:W-:Y:S01]  /*15ef0*/  MOV R101, R49 ;  /* 0x0000003100657202 */ /* 0x000fe20000000f00 */
[----:B------:R-:W-:Y:S01]  /*15f00*/  HMMA.16816.F32 R28, R16, R66, RZ ;  /* 0x00000042101c723c */ /* 0x000fe200000018ff */
[----:B------:R-:W-:Y:S01]  /*15f10*/  MOV R100, R50 ;  /* 0x0000003200647202 */ /* 0x000fe20000000f00 */
[----:B------:R-:W-:Y:S04]  /*15f20*/  LDSM.16.MT88.4 R64, [R198+0x2000] ;  /* 0x00200000c640783b */ /* 0x000fe80000004200 */
[----:B------:R-:W1:Y:S02]  /*15f30*/  LDSM.16.MT88.4 R48, [R198+0x800] ;  /* 0x00080000c630783b */ /* 0x000e640000004200 */
[----:B------:R-:W-:Y:S08]  /*15f40*/  HMMA.16816.F32 R164, R8, R36, R24 ;  /* 0x0000002408a4723c */ /* 0x000ff00000001818 */
[C---:B------:R-:W-:Y:S08]  /*15f50*/  HMMA.16816.F32 R36, R16.reuse, R58, RZ ;  /* 0x0000003a1024723c */ /* 0x040ff000000018ff */
[C---:B------:R-:W-:Y:S08]  /*15f60*/  HMMA.16816.F32 R24, R16.reuse, R68, RZ ;  /* 0x000000441018723c */ /* 0x040ff000000018ff */
[C---:B------:R-:W-:Y:S01]  /*15f70*/  HMMA.16816.F32 R20, R16.reuse, R70, RZ ;  /* 0x000000461014723c */ /* 0x040fe200000018ff */
[----:B------:R-:W2:Y:S07]  /*15f80*/  LDSM.16.MT88.4 R68, [R199+0x2000] ;  /* 0x00200000c744783b */ /* 0x000eae0000004200 */
[----:B------:R-:W-:Y:S01]  /*15f90*/  HMMA.16816.F32 R40, R16, R56, RZ ;  /* 0x000000381028723c */ /* 0x000fe200000018ff */
[----:B------:R-:W-:Y:S07]  /*15fa0*/  LDSM.16.MT88.4 R56, [R197+0x3000] ;  /* 0x00300000c538783b */ /* 0x000fee0000004200 */
[C---:B-1----:R-:W-:Y:S08]  /*15fb0*/  HMMA.16816.F32 R32, R8.reuse, R48, R32 ;  /* 0x000000300820723c */ /* 0x042ff00000001820 */
[C---:B------:R-:W-:Y:S01]  /*15fc0*/  HMMA.16816.F32 R28, R8.reuse, R50, R28 ;  /* 0x00000032081c723c */ /* 0x040fe2000000181c */
[----:B------:R-:W1:Y:S07]  /*15fd0*/  LDSM.16.MT88.4 R48, [R196+0x3000] ;  /* 0x00300000c430783b */ /* 0x000e6e0000004200 */
[C---:B------:R-:W-:Y:S08]  /*15fe0*/  HMMA.16816.F32 R92, R8.reuse, R74, R36 ;  /* 0x0000004a085c723c */ /* 0x040ff00000001824 */
[----:B------:R-:W-:Y:S01]  /*15ff0*/  HMMA.16816.F32 R24, R8, R44, R24 ;  /* 0x0000002c0818723c */ /* 0x000fe20000001818 */
[----:B------:R-:W-:Y:S01]  /*16000*/  MOV R120, R32 ;  /* 0x0000002000787202 */ /* 0x000fe20000000f00 */
[----:B------:R-:W-:Y:S01]  /*16010*/  IMAD.MOV.U32 R115, RZ, RZ, R33 ;  /* 0x000000ffff737224 */ /* 0x000fe200078e0021 */
[----:B------:R-:W-:-:S02]  /*16020*/  MOV R114, R34 ;  /* 0x0000002200727202 */ /* 0x000fc40000000f00 */
[----:B------:R-:W-:-:S03]  /*16030*/  MOV R113, R35 ;  /* 0x0000002300717202 */ /* 0x000fc60000000f00 */
[C---:B------:R-:W-:Y:S01]  /*16040*/  HMMA.16816.F32 R20, R8.reuse, R46, R20 ;  /* 0x0000002e0814723c */ /* 0x040fe20000001814 */
[----:B------:R-:W3:Y:S07]  /*16050*/  LDSM.16.MT88.4 R44, [R196+0x3800] ;  /* 0x00380000c42c783b */ /* 0x000eee0000004200 */
[----:B------:R-:W-:Y:S01]  /*16060*/  HMMA.16816.F32 R156, R8, R72, R40 ;  /* 0x00000048089c723c */ /* 0x000fe20000001828 */
[----:B------:R-:W-:Y:S01]  /*16070*/  MOV R112, R92 ;  /* 0x0000005c00707202 */ /* 0x000fe20000000f00 */
[----:B------:R-:W-:Y:S01]  /*16080*/  IMAD.MOV.U32 R110, RZ, RZ, R94 ;  /* 0x000000ffff6e7224 */ /* 0x000fe200078e005e */
[----:B------:R-:W-:Y:S01]  /*16090*/  MOV R111, R93 ;  /* 0x0000005d006f7202 */ /* 0x000fe20000000f00 */
[----:B------:R-:W-:Y:S01]  /*160a0*/  IMAD.MOV.U32 R94, RZ, RZ, R29 ;  /* 0x000000ffff5e7224 */ /* 0x000fe200078e001d */
[----:B------:R-:W-:-:S02]  /*160b0*/  MOV R103, R95 ;  /* 0x0000005f00677202 */ /* 0x000fc40000000f00 */
[----:B------:R-:W-:Y:S01]  /*160c0*/  MOV R95, R28 ;  /* 0x0000001c005f7202 */ /* 0x000fe20000000f00 */
[C---:B------:R-:W-:Y:S01]  /*160d0*/  HMMA.16816.F32 R40, R16.reuse, R52, RZ ;  /* 0x000000341028723c */ /* 0x040fe200000018ff */
[----:B------:R-:W-:Y:S01]  /*160e0*/  MOV R93, R30 ;  /* 0x0000001e005d7202 */ /* 0x000fe20000000f00 */
[----:B------:R-:W-:Y:S01]  /*160f0*/  IMAD.MOV.U32 R98, RZ, RZ, R25 ;  /* 0x000000ffff627224 */ /* 0x000fe200078e0019 */
[----:B------:R-:W-:Y:S02]  /*16100*/  MOV R92, R31 ;  /* 0x0000001f005c7202 */ /* 0x000fe40000000f00 */
[----:B------:R-:W-:Y:S02]  /*16110*/  MOV R99, R24 ;  /* 0x0000001800637202 */ /* 0x000fe40000000f00 */
[----:B------:R-:W-:Y:S01]  /*16120*/  MOV R97, R26 ;  /* 0x0000001a00617202 */ /* 0x000fe20000000f00 */
[----:B------:R-:W-:Y:S01]  /*16130*/  HMMA.16816.F32 R36, R16, R54, RZ ;  /* 0x000000361024723c */ /* 0x000fe200000018ff */
[----:B------:R-:W-:Y:S01]  /*16140*/  MOV R96, R27 ;  /* 0x0000001b00607202 */ /* 0x000fe20000000f00 */
[----:B------:R-:W-:Y:S01]  /*16150*/  IMAD.MOV.U32 R106, RZ, RZ, R21 ;  /* 0x000000ffff6a7224 */ /* 0x000fe200078e0015 */
[----:B------:R-:W-:Y:S01]  /*16160*/  MOV R107, R20 ;  /* 0x00000014006b7202 */ /* 0x000fe20000000f00 */
[----:B------:R-:W-:Y:S01]  /*16170*/  LDSM.16.MT88.4 R52, [R199+0x3800] ;  /* 0x00380000c734783b */ /* 0x000fe20000004200 */
[----:B------:R-:W-:-:S02]  /*16180*/  MOV R105, R22 ;  /* 0x0000001600697202 */ /* 0x000fc40000000f00 */
[----:B------:R-:W-:Y:S01]  /*16190*/  MOV R104, R23 ;  /* 0x0000001700687202 */ /* 0x000fe20000000f00 */
[C---:B------:R-:W-:Y:S08]  /*161a0*/  HMMA.16816.F32 R32, R16.reuse, R60, RZ ;  /* 0x0000003c1020723c */ /* 0x040ff000000018ff */
[C---:B------:R-:W-:Y:S01]  /*161b0*/  HMMA.16816.F32 R28, R16.reuse, R62, RZ ;  /* 0x0000003e101c723c */ /* 0x040fe200000018ff */
[----:B------:R-:W4:Y:S07]  /*161c0*/  LDSM.16.MT88.4 R60, [R199+0x3000] ;  /* 0x00300000c73c783b */ /* 0x000f2e0000004200 */
[C---:B------:R-:W-:Y:S08]  /*161d0*/  HMMA.16816.F32 R24, R16.reuse, R80, RZ ;  /* 0x000000501018723c */ /* 0x040ff000000018ff */
[----:B------:R-:W-:Y:S08]  /*161e0*/  HMMA.16816.F32 R20, R16, R82, RZ ;  /* 0x000000521014723c */ /* 0x000ff000000018ff */
[C---:B------:R-:W-:Y:S01]  /*161f0*/  HMMA.16816.F32 R80, R8.reuse, R76, R40 ;  /* 0x0000004c0850723c */ /* 0x040fe20000001828 */
[----:B------:R-:W5:Y:S07]  /*16200*/  LDSM.16.MT88.4 R40, [R197+0x3800] ;  /* 0x00380000c528783b */ /* 0x000f6e0000004200 */
[C---:B------:R-:W-:Y:S08]  /*16210*/  HMMA.16816.F32 R192, R8.reuse, R78, R36 ;  /* 0x0000004e08c0723c */ /* 0x040ff00000001824 */
[----:B--2---:R-:W-:Y:S08]  /*16220*/  HMMA.16816.F32 R72, R8, R68, R32 ;  /* 0x000000440848723c */ /* 0x004ff00000001820 */
[C---:B-1----:R-:W-:Y:S08]  /*16230*/  HMMA.16816.F32 R36, R16.reuse, R48, RZ ;  /* 0x000000301024723c */ /* 0x042ff000000018ff */
[----:B------:R-:W-:Y:S01]  /*16240*/  HMMA.16816.F32 R32, R16, R50, RZ ;  /* 0x000000321020723c */ /* 0x000fe200000018ff */
[----:B------:R-:W1:Y:S07]  /*16250*/  LDSM.16.MT88.4 R48, [R198+0x3000] ;  /* 0x00300000c630783b */ /* 0x000e6e0000004200 */
[C---:B------:R-:W-:Y:S08]  /*16260*/  HMMA.16816.F32 R188, R8.reuse, R70, R28 ;  /* 0x0000004608bc723c */ /* 0x040ff0000000181c */
[----:B------:R-:W-:Y:S07]  /*16270*/  HMMA.16816.F32 R68, R8, R64, R24 ;  /* 0x000000400844723c */ /* 0x000fee0000001818 */
[----:B------:R-:W-:Y:S01]  /*16280*/  MOV R64, R107 ;  /* 0x0000006b00407202 */ /* 0x000fe20000000f00 */
[----:B------:R-:W-:Y:S01]  /*16290*/  HMMA.16816.F32 R24, R16, R58, RZ ;  /* 0x0000003a1018723c */ /* 0x000fe200000018ff */
[----:B------:R-:W-:-:S06]  /*162a0*/  IMAD.MOV.U32 R65, RZ, RZ, R106 ;  /* 0x000000ffff417224 */ /* 0x000fcc00078e006a */
[----:B------:R-:W-:Y:S01]  /*162b0*/  MOV R58, R97 ;  /* 0x00000061003a7202 */ /* 0x000fe20000000f00 */
[----:B---3--:R-:W-:Y:S01]  /*162c0*/  HMMA.16816.F32 R180, R8, R46, R32 ;  /* 0x0000002e08b4723c */ /* 0x008fe20000001820 */
[----:B------:R-:W2:Y:S01]  /*162d0*/  LDSM.16.MT88.4 R32, [R198+0x3800] ;  /* 0x00380000c620783b */ /* 0x000ea20000004200 */
[----:B------:R-:W-:-:S05]  /*162e0*/  MOV R59, R96 ;  /* 0x00000060003b7202 */ /* 0x000fca0000000f00 */
[----:B------:R-:W-:Y:S01]  /*162f0*/  MOV R46, R93 ;  /* 0x0000005d002e7202 */ /* 0x000fe20000000f00 */
[----:B------:R-:W-:Y:S01]  /*16300*/  HMMA.16816.F32 R184, R8, R66, R20 ;  /* 0x0000004208b8723c */ /* 0x000fe20000001814 */
[----:B------:R-:W-:-:S06]  /*16310*/  MOV R47, R92 ;  /* 0x0000005c002f7202 */ /* 0x000fcc0000000f00 */
[----:B------:R-:W-:Y:S01]  /*16320*/  MOV R66, R105 ;  /* 0x0000006900427202 */ /* 0x000fe20000000f00 */
[----:B----4-:R-:W-:Y:S01]  /*16330*/  HMMA.16816.F32 R20, R16, R60, RZ ;  /* 0x0000003c1014723c */ /* 0x010fe200000018ff */
[----:B------:R-:W-:-:S06]  /*16340*/  MOV R67, R104 ;  /* 0x0000006800437202 */ /* 0x000fcc0000000f00 */
[----:B------:R-:W-:Y:S01]  /*16350*/  MOV R60, R120 ;  /* 0x00000078003c7202 */ /* 0x000fe20000000f00 */
[----:B------:R-:W-:Y:S01]  /*16360*/  HMMA.16816.F32 R28, R16, R56, RZ ;  /* 0x00000038101c723c */ /* 0x000fe200000018ff */
[----:B------:R-:W-:-:S06]  /*16370*/  IMAD.MOV.U32 R61, RZ, RZ, R115 ;  /* 0x000000ffff3d7224 */ /* 0x000fcc00078e0073 */
[----:B------:R-:W-:Y:S01]  /*16380*/  MOV R56, R99 ;  /* 0x0000006300387202 */ /* 0x000fe20000000f00 */
[----:B-----5:R-:W-:Y:S01]  /*16390*/  HMMA.16816.F32 R104, R8, R42, R24 ;  /* 0x0000002a0868723c */ /* 0x020fe20000001818 */
[----:B------:R-:W-:-:S06]  /*163a0*/  IMAD.MOV.U32 R57, RZ, RZ, R98 ;  /* 0x000000ffff397224 */ /* 0x000fcc00078e0062 */
[----:B------:R-:W-:Y:S01]  /*163b0*/  MOV R42, R100 ;  /* 0x00000064002a7202 */ /* 0x000fe20000000f00 */
[----:B------:R-:W-:Y:S01]  /*163c0*/  HMMA.16816.F32 R76, R8, R44, R36 ;  /* 0x0000002c084c723c */ /* 0x000fe20000001824 */
[----:B------:R-:W3:Y:S01]  /*163d0*/  LDSM.16.MT88.4 R36, [R196+0x4800] ;  /* 0x00480000c424783b */ /* 0x000ee20000004200 */
[----:B------:R-:W-:Y:S01]  /*163e0*/  MOV R43, R4 ;  /* 0x00000004002b7202 */ /* 0x000fe20000000f00 */
[----:B------:R-:W-:-:S04]  /*163f0*/  FADD.FTZ R4, R109, R108 ;  /* 0x0000006c6d047221 */ /* 0x000fc80000010000 */
[----:B------:R-:W-:Y:S01]  /*16400*/  MOV R44, R95 ;  /* 0x0000005f002c7202 */ /* 0x000fe20000000f00 */
[----:B-1----:R-:W-:Y:S01]  /*16410*/  HMMA.16816.F32 R24, R16, R48, RZ ;  /* 0x000000301018723c */ /* 0x002fe200000018ff */
[----:B------:R-:W-:Y:S02]  /*16420*/  IMAD.MOV.U32 R45, RZ, RZ, R94 ;  /* 0x000000ffff2d7224 */ /* 0x000fe400078e005e */
[----:B------:R-:W-:-:S04]  /*16430*/  FADD.FTZ R4, R118, R4 ;  /* 0x0000000476047221 */ /* 0x000fc80000010000 */
[----:B------:R-:W-:Y:S01]  /*16440*/  IMAD.MOV.U32 R49, RZ, RZ, R111 ;  /* 0x000000ffff317224 */ /* 0x000fe200078e006f */
[----:B------:R-:W-:Y:S01]  /*16450*/  HMMA.16816.F32 R92, R8, R52, R20 ;  /* 0x00000034085c723c */ /* 0x000fe20000001814 */
[----:B------:R-:W-:Y:S01]  /*16460*/  MOV R48, R112 ;  /* 0x0000007000307202 */ /* 0x000fe20000000f00 */
[----:B------:R-:W-:-:S04]  /*16470*/  FADD.FTZ R4, R116, R4 ;  /* 0x0000000474047221 */ /* 0x000fc80000010000 */
[----:B------:R-:W-:Y:S02]  /*16480*/  FADD.FTZ R13, R119, R4 ;  /* 0x00000004770d7221 */ /* 0x000fe40000010000 */
[----:B------:R-:W-:Y:S01]  /*16490*/  HMMA.16816.F32 R20, R16, R50, RZ ;  /* 0x000000321014723c */ /* 0x000fe200000018ff */
[----:B------:R-:W-:Y:S02]  /*164a0*/  FADD.FTZ R4, R125, R14 ;  /* 0x0000000e7d047221 */ /* 0x000fe40000010000 */
[----:B------:R-:W-:Y:S02]  /*164b0*/  FFMA.FTZ R14, R88, c[0x0][0x2d0], -R3 ;  /* 0x0000b400580e7a23 */ /* 0x000fe40000010803 */
[----:B------:R-:W-:Y:S02]  /*164c0*/  FADD.FTZ R4, R124, R4 ;  /* 0x000000047c047221 */ /* 0x000fe40000010000 */
[----:B------:R-:W-:Y:S01]  /*164d0*/  MOV R51, R103 ;  /* 0x0000006700337202 */ /* 0x000fe20000000f00 */
[----:B------:R-:W-:Y:S01]  /*164e0*/  HMMA.16816.F32 R96, R8, R40, R28 ;  /* 0x000000280860723c */ /* 0x000fe2000000181c */
[----:B------:R-:W-:Y:S01]  /*164f0*/  MOV R50, R110 ;  /* 0x0000006e00327202 */ /* 0x000fe20000000f00 */
[----:B------:R-:W-:Y:S01]  /*16500*/  FADD.FTZ R4, R126, R4 ;  /* 0x000000047e047221 */ /* 0x000fe20000010000 */
[----:B------:R-:W-:Y:S04]  /*16510*/  MUFU.EX2 R14, R14 ;  /* 0x0000000e000e7308 */ /* 0x000fe80000000800 */
[----:B------:R-:W-:Y:S01]  /*16520*/  MOV R40, R102 ;  /* 0x0000006600287202 */ /* 0x000fe20000000f00 */
[----:B------:R-:W-:Y:S01]  /*16530*/  IMAD.MOV.U32 R41, RZ, RZ, R101 ;  /* 0x000000ffff297224 */ /* 0x000fe200078e0065 */
[----:B------:R-:W-:Y:S07]  /*16540*/  HMMA.16816.F32 R28, R16, R62, RZ ;  /* 0x0000003e101c723c */ /* 0x000fee00000018ff */
[----:B------:R-:W-:Y:S01]  /*16550*/  MOV R62, R114 ;  /* 0x00000072003e7202 */ /* 0x000fe20000000f00 */
[----:B--2---:R-:W-:Y:S01]  /*16560*/  HMMA.16816.F32 R100, R8, R32, R24 ;  /* 0x000000200864723c */ /* 0x004fe20000001818 */
[----:B------:R-:W1:Y:S01]  /*16570*/  LDSM.16.MT88.4 R24, [R196+0x5000] ;  /* 0x00500000c418783b */ /* 0x000e620000004200 */
[----:B------:R-:W-:-:S05]  /*16580*/  MOV R63, R113 ;  /* 0x00000071003f7202 */ /* 0x000fca0000000f00 */
[--C-:B------:R-:W-:Y:S01]  /*16590*/  FFMA.FTZ R33, R90, c[0x0][0x2d0], -R3.reuse ;  /* 0x0000b4005a217a23 */ /* 0x100fe20000010803 */
[----:B------:R-:W-:Y:S01]  /*165a0*/  HMMA.16816.F32 R120, R8, R34, R20 ;  /* 0x000000220878723c */ /* 0x000fe20000001814 */
[----:B------:R-:W-:-:S06]  /*165b0*/  FFMA.FTZ R32, R89, c[0x0][0x2d0], -R3 ;  /* 0x0000b40059207a23 */ /* 0x000fcc0000010803 */
[----:B------:R-:W-:Y:S01]  /*165c0*/  FFMA.FTZ R34, R91, c[0x0][0x2d0], -R3 ;  /* 0x0000b4005b227a23 */ /* 0x000fe20000010803 */
[----:B---3--:R-:W-:Y:S01]  /*165d0*/  HMMA.16816.F32 R20, R16, R36, RZ ;  /* 0x000000241014723c */ /* 0x008fe200000018ff */
[----:B------:R-:W-:Y:S01]  /*165e0*/  FADD.FTZ R3, R133, R13 ;  /* 0x0000000d85037221 */ /* 0x000fe20000010000 */
[----:B------:R-:W-:Y:S01]  /*165f0*/  LDSM.16.MT88.4 R88, [R197+0x4000] ;  /* 0x00400000c558783b */ /* 0x000fe20000004200 */
[--C-:B------:R-:W-:Y:S02]  /*16600*/  FFMA.FTZ R35, R86, c[0x0][0x2d0], -R2.reuse ;  /* 0x0000b40056237a23 */ /* 0x100fe40000010802 */
[----:B------:R-:W-:Y:S02]  /*16610*/  FADD.FTZ R3, R127, R3 ;  /* 0x000000037f037221 */ /* 0x000fe40000010000 */
[--C-:B------:R-:W-:Y:S01]  /*16620*/  FFMA.FTZ R36, R87, c[0x0][0x2d0], -R2.reuse ;  /* 0x0000b40057247a23 */ /* 0x100fe20000010802 */
[----:B------:R-:W-:Y:S01]  /*16630*/  HMMA.16816.F32 R112, R8, R54, R28 ;  /* 0x000000360870723c */ /* 0x000fe2000000181c */
[----:B------:R-:W2:Y:S01]  /*16640*/  LDSM.16.MT88.4 R28, [R197+0x4800] ;  /* 0x00480000c51c783b */ /* 0x000ea20000004200 */
[----:B------:R-:W-:-:S02]  /*16650*/  FFMA.FTZ R13, R85, c[0x0][0x2d0], -R2 ;  /* 0x0000b400550d7a23 */ /* 0x000fc40000010802 */
[----:B------:R-:W-:Y:S02]  /*16660*/  FFMA.FTZ R37, R84, c[0x0][0x2d0], -R2 ;  /* 0x0000b40054257a23 */ /* 0x000fe40000010802 */
[----:B------:R-:W-:Y:S02]  /*16670*/  FADD.FTZ R2, R132, R3 ;  /* 0x0000000384027221 */ /* 0x000fe40000010000 */
[----:B------:R-:W-:Y:S01]  /*16680*/  FADD.FTZ R3, R137, R4 ;  /* 0x0000000489037221 */ /* 0x000fe20000010000 */
[----:B------:R-:W-:Y:S03]  /*16690*/  MUFU.EX2 R13, R13 ;  /* 0x0000000d000d7308 */ /* 0x000fe60000000800 */
[----:B------:R-:W-:-:S04]  /*166a0*/  FADD.FTZ R3, R136, R3 ;  /* 0x0000000388037221 */ /* 0x000fc80000010000 */
[----:B-1----:R-:W-:Y:S01]  /*166b0*/  HMMA.16816.F32 R108, R8, R24, R20 ;  /* 0x00000018086c723c */ /* 0x002fe20000001814 */
[----:B------:R-:W1:Y:S07]  /*166c0*/  MUFU.EX2 R4, R37 ;  /* 0x0000002500047308 */ /* 0x000e6e0000000800 */
[----:B------:R-:W-:Y:S01]  /*166d0*/  HMMA.16816.F32 R20, R16, R38, RZ ;  /* 0x000000261014723c */ /* 0x000fe200000018ff */
[----:B-1----:R-:W-:Y:S11]  /*166e0*/  F2FP.PACK_AB R139, R4, R13 ;  /* 0x0000000d048b723e */ /* 0x002ff600000000ff */
[----:B------:R-:W-:Y:S11]  /*166f0*/  @!UPT UIADD3 URZ, URZ, URZ, URZ ;  /* 0x0000003f3f3ff290 */ /* 0x000ff6000fffe03f */
[----:B------:R-:W-:Y:S01]  /*16700*/  @!UPT UIADD3 URZ, URZ, URZ, URZ ;  /* 0x0000003f3f3ff290 */ /* 0x000fe2000fffe03f */
[----:B------:R-:W-:Y:S01]  /*16710*/  HMMA.16816.F32 R128, R8, R26, R20 ;  /* 0x0000001a0880723c */ /* 0x000fe20000001814 */
[----:B------:R-:W1:Y:S07]  /*16720*/  LDSM.16.MT88.4 R24, [R197+0x5000] ;  /* 0x00500000c518783b */ /* 0x000e6e0000004200 */
[----:B--2---:R-:W-:Y:S11]  /*16730*/  HMMA.16816.F32 R20, R16, R28, RZ ;  /* 0x0000001c1014723c */ /* 0x004ff600000018ff */
[----:B------:R-:W-:Y:S11]  /*16740*/  @!UPT UIADD3 URZ, URZ, URZ, URZ ;  /* 0x0000003f3f3ff290 */ /* 0x000ff6000fffe03f */
[----:B------:R-:W-:Y:S02]  /*16750*/  @!UPT UIADD3 URZ, URZ, URZ, URZ ;  /* 0x0000003f3f3ff290 */ /* 0x000fe4000fffe03f */
        /* <DEDUP_REMOVED lines=8> */
[----:B------:R-:W1:Y:S02]  /*167e0*/  MUFU.EX2 R28, R34 ;  /* 0x00000022001c7308 */ /* 0x000e640000000800 */
[----:B-1----:R-:W-:Y:S11]  /*167f0*/  FADD.FTZ R2, R28, R2 ;  /* 0x000000021c027221 */ /* 0x002ff60000010000 */
[----:B------:R-:W-:Y:S10]  /*16800*/  @!UPT UIADD3 URZ, URZ, URZ, URZ ;  /* 0x0000003f3f3ff290 */ /* 0x000ff4000fffe03f */
[----:B--2---:R-:W-:Y:S01]  /*16810*/  HMMA.16816.F32 R124, R8, R24, R20 ;  /* 0x00000018087c723c */ /* 0x004fe20000001814 */
[----:B------:R-:W1:Y:S07]  /*16820*/  MUFU.EX2 R24, R33 ;  /* 0x0000002100187308 */ /* 0x000e6e0000000800 */
[----:B------:R-:W-:Y:S01]  /*16830*/  HMMA.16816.F32 R20, R16, R30, RZ ;  /* 0x0000001e1014723c */ /* 0x000fe200000018ff */
[----:B------:R-:W2:Y:S01]  /*16840*/  MUFU.EX2 R25, R32 ;  /* 0x0000002000197308 */ /* 0x000ea20000000800 */
[C---:B-1----:R-:W-:Y:S01]  /*16850*/  FADD.FTZ R2, R24.reuse, R2 ;  /* 0x0000000218027221 */ /* 0x042fe20000010000 */
[----:B------:R-:W-:-:S06]  /*16860*/  F2FP.PACK_AB R136, R24, R28 ;  /* 0x0000001c1888723e */ /* 0x000fcc00000000ff */
[----:B------:R-:W1:Y:S01]  /*16870*/  MUFU.EX2 R28, R36 ;  /* 0x00000024001c7308 */ /* 0x000e620000000800 */
[----:B--2---:R-:W-:Y:S01]  /*16880*/  FADD.FTZ R2, R25, R2 ;  /* 0x0000000219027221 */ /* 0x004fe20000010000 */
[----:B------:R-:W-:-:S03]  /*16890*/  F2FP.PACK_AB R138, R14, R25 ;  /* 0x000000190e8a723e */ /* 0x000fc600000000ff */
[----:B------:R-:W-:-:S03]  /*168a0*/  FADD.FTZ R235, R14, R2 ;  /* 0x000000020eeb7221 */ /* 0x000fc60000010000 */
[----:B------:R-:W2:Y:S07]  /*168b0*/  MUFU.EX2 R14, R35 ;  /* 0x00000023000e7308 */ /* 0x000eae0000000800 */
[----:B------:R-:W-:Y:S01]  /*168c0*/  HMMA.16816.F32 R132, R8, R26, R20 ;  /* 0x0000001a0884723c */ /* 0x000fe20000001814 */
[----:B------:R-:W3:Y:S01]  /*168d0*/  LDSM.16.MT88.4 R20, [R198+0x4800] ;  /* 0x00480000c614783b */ /* 0x000ee20000004200 */
[----:B-1----:R-:W-:-:S04]  /*168e0*/  FADD.FTZ R2, R28, R3 ;  /* 0x000000031c027221 */ /* 0x002fc80000010000 */
[C---:B--2---:R-:W-:Y:S01]  /*168f0*/  FADD.FTZ R2, R14.reuse, R2 ;  /* 0x000000020e027221 */ /* 0x044fe20000010000 */
[----:B------:R-:W-:-:S03]  /*16900*/  F2FP.PACK_AB R137, R14, R28 ;  /* 0x0000001c0e89723e */ /* 0x000fc600000000ff */
[----:B------:R-:W-:Y:S02]  /*16910*/  FADD.FTZ R2, R13, R2 ;  /* 0x000000020d027221 */ /* 0x000fe40000010000 */
[----:B------:R-:W2:Y:S02]  /*16920*/  LDL R13, [R1+0x8] ;  /* 0x00000800010d7983 */ /* 0x000ea40000100800 */
[----:B------:R-:W-:Y:S01]  /*16930*/  FADD.FTZ R233, R4, R2 ;  /* 0x0000000204e97221 */ /* 0x000fe20000010000 */
[C---:B------:R-:W-:Y:S01]  /*16940*/  HMMA.16816.F32 R172, R136.reuse, R168, R172 ;  /* 0x000000a888ac723c */ /* 0x040fe200000018ac */
[----:B------:R-:W4:Y:S04]  /*16950*/  LDL R2, [R1+0x4] ;  /* 0x0000040001027983 */ /* 0x000f280000100800 */
[----:B------:R-:W2:Y:S03]  /*16960*/  LDL R4, [R1+0xc] ;  /* 0x00000c0001047983 */ /* 0x000ea60000100800 */
[C---:B------:R-:W-:Y:S01]  /*16970*/  HMMA.16816.F32 R168, R136.reuse, R170, R152 ;  /* 0x000000aa88a8723c */ /* 0x040fe20000001898 */
[----:B------:R-:W1:Y:S07]  /*16980*/  LDSM.16.MT88.4 R152, [R199+0x1000] ;  /* 0x00100000c798783b */ /* 0x000e6e0000004200 */
[C---:B------:R-:W-:Y:S08]  /*16990*/  HMMA.16816.F32 R164, R136.reuse, R160, R164 ;  /* 0x000000a088a4723c */ /* 0x040ff000000018a4 */
[C---:B------:R-:W-:Y:S01]  /*169a0*/  HMMA.16816.F32 R160, R136.reuse, R162, R40 ;  /* 0x000000a288a0723c */ /* 0x040fe20000001828 */
[----:B------:R-:W5:Y:S07]  /*169b0*/  LDSM.16.MT88.4 R40, [R198+0x1000] ;  /* 0x00100000c628783b */ /* 0x000f6e0000004200 */
[----:B------:R-:W-:Y:S01]  /*169c0*/  HMMA.16816.F32 R84, R136, R88, R96 ;  /* 0x000000588854723c */ /* 0x000fe20000001860 */
[----:B------:R-:W5:Y:S07]  /*169d0*/  LDSM.16.MT88.4 R96, [R199+0x4000] ;  /* 0x00400000c760783b */ /* 0x000f6e0000004200 */
[----:B---3--:R-:W-:Y:S08]  /*169e0*/  HMMA.16816.F32 R24, R16, R20, RZ ;  /* 0x000000141018723c */ /* 0x008ff000000018ff */
[C---:B-1----:R-:W-:Y:S08]  /*169f0*/  HMMA.16816.F32 R156, R136.reuse, R152, R156 ;  /* 0x00000098889c723c */ /* 0x042ff0000000189c */
[C---:B------:R-:W-:Y:S01]  /*16a00*/  HMMA.16816.F32 R152, R136.reuse, R154, R48 ;  /* 0x0000009a8898723c */ /* 0x040fe20000001830 */
[----:B------:R-:W1:Y:S07]  /*16a10*/  LDSM.16.MT88.4 R48, [R196+0x2800] ;  /* 0x00280000c430783b */ /* 0x000e6e0000004200 */
[C---:B-----5:R-:W-:Y:S08]  /*16a20*/  HMMA.16816.F32 R36, R136.reuse, R40, R60 ;  /* 0x000000288824723c */ /* 0x060ff0000000183c */
[C---:B------:R-:W-:Y:S08]  /*16a30*/  HMMA.16816.F32 R92, R136.reuse, R96, R92 ;  /* 0x00000060885c723c */ /* 0x040ff0000000185c */
[C---:B------:R-:W-:Y:S08]  /*16a40*/  HMMA.16816.F32 R40, R136.reuse, R42, R44 ;  /* 0x0000002a8828723c */ /* 0x040ff0000000182c */
[C---:B------:R-:W-:Y:S01]  /*16a50*/  HMMA.16816.F32 R96, R136.reuse, R98, R112 ;  /* 0x000000628860723c */ /* 0x040fe20000001870 */
[----:B------:R-:W3:Y:S07]  /*16a60*/  LDSM.16.MT88.4 R112, [R196+0x5800] ;  /* 0x00580000c470783b */ /* 0x000eee0000004200 */
[C---:B------:R-:W-:Y:S01]  /*16a70*/  HMMA.16816.F32 R88, R136.reuse, R90, R104 ;  /* 0x0000005a8858723c */ /* 0x040fe20000001868 */
[----:B------:R-:W5:Y:S07]  /*16a80*/  LDSM.16.MT88.4 R104, [R198+0x4000] ;  /* 0x00400000c668783b */ /* 0x000f6e0000004200 */
[C---:B-1----:R-:W-:Y:S01]  /*16a90*/  HMMA.16816.F32 R44, R136.reuse, R48, R56 ;  /* 0x00000030882c723c */ /* 0x042fe20000001838 */
[----:B------:R-:W1:Y:S07]  /*16aa0*/  LDSM.16.MT88.4 R56, [R197+0x2800] ;  /* 0x00280000c538783b */ /* 0x000e6e0000004200 */
[----:B------:R-:W-:Y:S01]  /*16ab0*/  HMMA.16816.F32 R48, R136, R50, R64 ;  /* 0x000000328830723c */ /* 0x000fe20000001840 */
[----:B------:R-:W1:Y:S07]  /*16ac0*/  LDSM.16.MT88.4 R64, [R199+0x2800] ;  /* 0x00280000c740783b */ /* 0x000e6e0000004200 */
[----:B------:R-:W-:Y:S01]  /*16ad0*/  HMMA.16816.F32 R20, R16, R22, RZ ;  /* 0x000000161014723c */ /* 0x000fe200000018ff */
[----:B------:R-:W1:Y:S01]  /*16ae0*/  LDSM.16.MT88.4 R16, [R198+0x5000] ;  /* 0x00500000c610783b */ /* 0x000e620000004200 */
[----:B------:R-:W-:-:S04]  /*16af0*/  MOV R3, c[0x0][0x2c4] ;  /* 0x0000b10000037a02 */ /* 0x000fc80000000f00 */
[----:B------:R-:W-:Y:S02]  /*16b00*/  ISETP.NE.AND P1, PT, R3, 0x1, PT ;  /* 0x000000010300780c */ /* 0x000fe40003f25270 */
[C---:B---3--:R-:W-:Y:S08]  /*16b10*/  HMMA.16816.F32 R108, R136.reuse, R112, R108 ;  /* 0x00000070886c723c */ /* 0x048ff0000000186c */
[C---:B-----5:R-:W-:Y:S08]  /*16b20*/  HMMA.16816.F32 R100, R136.reuse, R104, R100 ;  /* 0x000000688864723c */ /* 0x060ff00000001864 */
[C---:B------:R-:W-:Y:S01]  /*16b30*/  HMMA.16816.F32 R112, R136.reuse, R114, R128 ;  /* 0x000000728870723c */ /* 0x040fe20000001880 */
[----:B------:R-:W3:Y:S07]  /*16b40*/  LDSM.16.MT88.4 R128, [R199+0x5800] ;  /* 0x00580000c780783b */ /* 0x000eee0000004200 */
[C---:B-1----:R-:W-:Y:S01]  /*16b50*/  HMMA.16816.F32 R52, R136.reuse, R56, R80 ;  /* 0x000000388834723c */ /* 0x042fe20000001850 */
[----:B------:R-:W1:Y:S07]  /*16b60*/  LDSM.16.MT88.4 R80, [R196+0x4000] ;  /* 0x00400000c450783b */ /* 0x000e6e0000004200 */
[C---:B------:R-:W-:Y:S01]  /*16b70*/  HMMA.16816.F32 R60, R136.reuse, R64, R72 ;  /* 0x00000040883c723c */ /* 0x040fe20000001848 */
[----:B------:R-:W5:Y:S07]  /*16b80*/  LDSM.16.MT88.4 R72, [R198+0x2800] ;  /* 0x00280000c648783b */ /* 0x000f6e0000004200 */
[----:B------:R-:W-:Y:S01]  /*16b90*/  HMMA.16816.F32 R104, R136, R106, R120 ;  /* 0x0000006a8868723c */ /* 0x000fe20000001878 */
[----:B------:R-:W5:Y:S07]  /*16ba0*/  LDSM.16.MT88.4 R120, [R197+0x5800] ;  /* 0x00580000c578783b */ /* 0x000f6e0000004200 */
[C---:B------:R-:W-:Y:S08]  /*16bb0*/  HMMA.16816.F32 R24, R8.reuse, R16, R24 ;  /* 0x000000100818723c */ /* 0x040ff00000001818 */
[----:B------:R-:W-:Y:S01]  /*16bc0*/  HMMA.16816.F32 R20, R8, R18, R20 ;  /* 0x000000120814723c */ /* 0x000fe20000001814 */
[----:B------:R-:W2:Y:S01]  /*16bd0*/  LDSM.16.MT88.4 R8, [R198+0x5800] ;  /* 0x00580000c608783b */ /* 0x000ea20000004200 */
[----:B------:R-:W-:-:S06]  /*16be0*/  IADD3 R218, R218, -0x2, RZ ;  /* 0xfffffffedada7810 */ /* 0x000fcc0007ffe0ff */
[C---:B---3--:R-:W-:Y:S08]  /*16bf0*/  HMMA.16816.F32 R124, R136.reuse, R128, R124 ;  /* 0x00000080887c723c */ /* 0x048ff0000000187c */
[C---:B-1----:R-:W-:Y:S08]  /*16c00*/  HMMA.16816.F32 R76, R136.reuse, R80, R76 ;  /* 0x00000050884c723c */ /* 0x042ff0000000184c */
[C---:B-----5:R-:W-:Y:S08]  /*16c10*/  HMMA.16816.F32 R68, R136.reuse, R72, R68 ;  /* 0x000000488844723c */ /* 0x060ff00000001844 */
[C---:B------:R-:W-:Y:S08]  /*16c20*/  HMMA.16816.F32 R116, R136.reuse, R120, R116 ;  /* 0x000000788874723c */ /* 0x040ff00000001874 */
[C---:B------:R-:W-:Y:S08]  /*16c30*/  HMMA.16816.F32 R128, R136.reuse, R130, R132 ;  /* 0x000000828880723c */ /* 0x040ff00000001884 */
[C---:B------:R-:W-:Y:S08]  /*16c40*/  HMMA.16816.F32 R56, R136.reuse, R58, R192 ;  /* 0x0000003a8838723c */ /* 0x040ff000000018c0 */
[C---:B------:R-:W-:Y:S08]  /*16c50*/  HMMA.16816.F32 R64, R136.reuse, R66, R188 ;  /* 0x000000428840723c */ /* 0x040ff000000018bc */
[C---:B------:R-:W-:Y:S08]  /*16c60*/  HMMA.16816.F32 R72, R136.reuse, R74, R184 ;  /* 0x0000004a8848723c */ /* 0x040ff000000018b8 */
[----:B------:R-:W-:Y:S01]  /*16c70*/  HMMA.16816.F32 R80, R136, R82, R180 ;  /* 0x000000528850723c */ /* 0x000fe200000018b4 */
[----:B----4-:R-:W-:-:S05]  /*16c80*/  @P1 IMAD.HI.U32 R3, R2, c[0x0][0x2c8], RZ ;  /* 0x0000b20002031a27 */ /* 0x010fca00078e00ff */
[----:B------:R-:W-:-:S04]  /*16c90*/  @P1 SHF.R.U32.HI R2, RZ, c[0x0][0x2cc], R3 ;  /* 0x0000b300ff021a19 */ /* 0x000fc80000011603 */
[----:B--2---:R-:W-:-:S05]  /*16ca0*/  IADD3 R2, R2, R4, -R13 ;  /* 0x0000000402027210 */ /* 0x004fca0007ffe80d */
[----:B------:R-:W-:-:S05]  /*16cb0*/  IMAD.HI R2, R2, 0x2aaaaaab, RZ ;  /* 0x2aaaaaab02027827 */ /* 0x000fca00078e02ff */
[----:B------:R-:W-:-:S04]  /*16cc0*/  SHF.R.U32.HI R3, RZ, 0x1f, R2 ;  /* 0x0000001fff037819 */ /* 0x000fc80000011602 */
[----:B------:R-:W-:-:S04]  /*16cd0*/  LEA.HI.SX32 R2, R2, R3, 0x1d ;  /* 0x0000000302027211 */ /* 0x000fc800078feaff */
[----:B------:R-:W-:-:S04]  /*16ce0*/  IMNMX R241, R240, R2, !PT ;  /* 0x00000002f0f17217 */ /* 0x000fc80007800200 */
[----:B------:R-:W-:Y:S01]  /*16cf0*/  ISETP.GE.AND P0, PT, R218, R241, PT ;  /* 0x000000f1da00720c */ /* 0x000fe20003f06270 */
[C---:B------:R-:W-:Y:S08]  /*16d00*/  HMMA.16816.F32 R120, R136.reuse, R122, R176 ;  /* 0x0000007a8878723c */ /* 0x040ff000000018b0 */
[C---:B------:R-:W-:Y:S08]  /*16d10*/  HMMA.16816.F32 R132, R136.reuse, R8, R24 ;  /* 0x000000088884723c */ /* 0x040ff00000001818 */
[----:B------:R-:W-:Y:S01]  /*16d20*/  HMMA.16816.F32 R136, R136, R10, R20 ;  /* 0x0000000a8888723c */ /* 0x000fe20000001814 */
[----:B------:R-:W-:Y:S03]  /*16d30*/  @!UPT UIADD3 URZ, URZ, URZ, URZ ;  /* 0x0000003f3f3ff290 */ /* 0x000fe6000fffe03f */
[----:B------:R-:W-:Y:S11]  /*16d40*/  @!P0 BRA `(.L_x_3081) ;  /* 0x0000317000008947 */ /* 0x000ff60003800000 */
[----:B------:R-:W-:Y:S02]  /*16d50*/  MOV R14, R5 ;  /* 0x00000005000e7202 */ /* 0x000fe40000000f00 */
[----:B------:R-:W-:-:S07]  /*16d60*/  MOV R13, R6 ;  /* 0x00000006000d7202 */ /* 0x000fce0000000f00 */
.L_x_3094:
        /* <DEDUP_REMOVED lines=14> */
[----:B------:R-:W-:Y:S05]  /*16e50*/  SHF.R.S32.HI R2, RZ, 0x1f, R222 ;  /* 0x0000001fff027819 */ /* 0x000fea00000114de */
[----:B------:R-:W-:Y:S02]  /*16e60*/  IMAD R4, R2, c[0x0][0x208], RZ ;  /* 0x0000820002047a24 */ /* 0x000fe400078e02ff */
[C---:B------:R-:W-:Y:S04]  /*16e70*/  IMAD.WIDE.U32 R2, R222.reuse, c[0x0][0x208], RZ ;  /* 0x00008200de027a25 */ /* 0x040fe800078e00ff */
        /* <DEDUP_REMOVED lines=12> */
.L_x_3187:
[----:B------:R-:W-:-:S05]  /*16f40*/  BRA.DIV ~URZ, `(.L_x_3085) ;  /* 0x0000c8727f007947 */ /* 0x000fca000b800000 */
[----:B------:R4:W3:Y:S02]  /*16f50*/  SHFL.IDX PT, R2, R6, RZ, 0x181f ;  /* 0x00181fff06027589 */ /* 0x0008e400000e0000 */
.L_x_3188:
[----:B------:R-:W5:Y:S01]  /*16f60*/  S2R R10, SR_TID.X ;  /* 0x00000000000a7919 */ /* 0x000f620000002100 */
[----:B------:R-:W-:Y:S02]  /*16f70*/  ISETP.GE.AND P3, PT, R140, c[0x0][0x1d4], PT ;  /* 0x000075008c007a0c */ /* 0x000fe40003f66270 */
[----:B---3--:R-:W-:Y:S02]  /*16f80*/  IADD3 R8, P0, R2, R229, RZ ;  /* 0x000000e502087210 */ /* 0x008fe40007f1e0ff */
[----:B------:R-:W-:Y:S02]  /*16f90*/  ISETP.GE.AND P2, PT, R142, c[0x0][0x1d4], PT ;  /* 0x000075008e007a0c */ /* 0x000fe40003f46270 */
[----:B------:R-:W-:Y:S01]  /*16fa0*/  ISETP.GE.AND P4, PT, R219, c[0x0][0x1d4], PT ;  /* 0x00007500db007a0c */ /* 0x000fe20003f86270 */
[----:B------:R-:W-:Y:S01]  /*16fb0*/  IMAD.X R9, R4, 0x1, R230, P0 ;  /* 0x0000000104097824 */ /* 0x000fe200000e06e6 */
[----:B------:R-:W-:Y:S05]  /*16fc0*/  ISETP.GE.AND P1, PT, R220, c[0x0][0x1d4], PT ;  /* 0x00007500dc007a0c */ /* 0x000fea0003f26270 */
[----:B------:R-:W-:Y:S01]  /*16fd0*/  @!PT LDS RZ, [RZ] ;  /* 0x00000000fffff984 */ /* 0x000fe20000000800 */
[----:B------:R-:W-:Y:S01]  /*16fe0*/  @!PT LDS RZ, [RZ] ;  /* 0x00000000fffff984 */ /* 0x000fe20000000800 */
[----:B------:R-:W-:Y:S01]  /*16ff0*/  @!PT LDS RZ, [RZ] ;  /* 0x00000000fffff984 */ /* 0x000fe20000000800 */
[----:B------:R3:W-:Y:S02]  /*17000*/  LDGSTS.E.BYPASS.LTC128B.128 [R216+0x4080], [R8.64], !P3 ;  /* 0x0408000008d87fae */ /* 0x0007e4000d901d46 */
[----:B---3--:R-:W-:Y:S05]  /*17010*/  IADD3 R8, P0, R2, R228, RZ ;  /* 0x000000e402087210 */ /* 0x008fea0007f1e0ff */
[----:B------:R-:W-:Y:S05]  /*17020*/  IMAD.X R9, R4, 0x1, R225, P0 ;  /* 0x0000000104097824 */ /* 0x000fea00000e06e1 */
[----:B------:R3:W-:Y:S02]  /*17030*/  LDGSTS.E.BYPASS.LTC128B.128 [R216+0x5880], [R8.64], !P2 ;  /* 0x0588000008d87fae */ /* 0x0007e4000d101d46 */
[----:B---3--:R-:W-:Y:S05]  /*17040*/  IADD3 R8, P0, R2, R227, RZ ;  /* 0x000000e302087210 */ /* 0x008fea0007f1e0ff */
[----:B------:R-:W-:Y:S01]  /*17050*/  IMAD.X R9, R4, 0x1, R226, P0 ;  /* 0x0000000104097824 */ /* 0x000fe200000e06e2 */
[----:B------:R-:W-:Y:S04]  /*17060*/  IADD3 R2, P0, R2, R224, RZ ;  /* 0x000000e002027210 */ /* 0x000fe80007f1e0ff */
[----:B------:R3:W-:Y:S01]  /*17070*/  LDGSTS.E.BYPASS.LTC128B.128 [R216+0x7080], [R8.64], !P4 ;  /* 0x0708000008d87fae */ /* 0x0007e2000e101d46 */
[----:B------:R-:W-:Y:S01]  /*17080*/  IMAD.X R3, R4, 0x1, R223, P0 ;  /* 0x0000000104037824 */ /* 0x000fe200000e06df */
[----:B-----5:R-:W-:Y:S04]  /*17090*/  ISETP.GT.AND P0, PT, R10, 0x7f, PT ;  /* 0x0000007f0a00780c */ /* 0x020fe80003f04270 */
[----:B------:R3:W-:Y:S09]  /*170a0*/  LDGSTS.E.BYPASS.LTC128B.128 [R216+0x8880], [R2.64], !P1 ;  /* 0x0888000002d87fae */ /* 0x0007f2000c901d46 */
[----:B------:R-:W-:-:S05]  /*170b0*/  @P0 BRA `(.L_x_3083) ;  /* 0x0000012000000947 */ /* 0x000fca0003800000 */
[----:B------:R-:W-:-:S05]  /*170c0*/  BRA.DIV ~URZ, `(.L_x_3086) ;  /* 0x0000c7627f007947 */ /* 0x000fca000b800000 */
[----:B------:R3:W4:Y:S04]  /*170d0*/  SHFL.IDX PT, R4, R5, 0x1, 0x181f ;  /* 0x00381f0005047f89 */ /* 0x00072800000e0000 */
[----:B---3--:R3:W2:Y:S02]  /*170e0*/  SHFL.IDX PT, R2, R6, 0x1, 0x181f ;  /* 0x00381f0006027f89 */ /* 0x0086a400000e0000 */
.L_x_3189:
[----:B--2---:R-:W-:Y:S05]  /*170f0*/  IADD3 R8, P0, R2, R229, RZ ;  /* 0x000000e502087210 */ /* 0x004fea0007f1e0ff */
[----:B----4-:R-:W-:Y:S05]  /*17100*/  IMAD.X R9, R4, 0x1, R230, P0 ;  /* 0x0000000104097824 */ /* 0x010fea00000e06e6 */
[----:B------:R-:W-:Y:S01]  /*17110*/  @!PT LDS RZ, [RZ] ;  /* 0x00000000fffff984 */ /* 0x000fe20000000800 */
[----:B------:R-:W-:Y:S01]  /*17120*/  @!PT LDS RZ, [RZ] ;  /* 0x00000000fffff984 */ /* 0x000fe20000000800 */
[----:B------:R-:W-:Y:S01]  /*17130*/  @!PT LDS RZ, [RZ] ;  /* 0x00000000fffff984 */ /* 0x000fe20000000800 */
[----:B------:R2:W-:Y:S02]  /*17140*/  LDGSTS.E.BYPASS.LTC128B.128 [R217+0x5080], [R8.64], !P3 ;  /* 0x0508000008d97fae */ /* 0x0005e4000d901d46 */
[----:B--2---:R-:W-:Y:S05]  /*17150*/  IADD3 R8, P0, R2, R228, RZ ;  /* 0x000000e402087210 */ /* 0x004fea0007f1e0ff */
[----:B------:R-:W-:Y:S05]  /*17160*/  IMAD.X R9, R4, 0x1, R225, P0 ;  /* 0x0000000104097824 */ /* 0x000fea00000e06e1 */
[----:B------:R2:W-:Y:S02]  /*17170*/  LDGSTS.E.BYPASS.LTC128B.128 [R217+0x6880], [R8.64], !P2 ;  /* 0x0688000008d97fae */ /* 0x0005e4000d101d46 */
[----:B--2---:R-:W-:Y:S05]  /*17180*/  IADD3 R8, P0, R2, R227, RZ ;  /* 0x000000e302087210 */ /* 0x004fea0007f1e0ff */
[----:B------:R-:W-:Y:S01]  /*17190*/  IMAD.X R9, R4, 0x1, R226, P0 ;  /* 0x0000000104097824 */ /* 0x000fe200000e06e2 */
[----:B------:R-:W-:Y:S04]  /*171a0*/  IADD3 R2, P0, R2, R224, RZ ;  /* 0x000000e002027210 */ /* 0x000fe80007f1e0ff */
[----:B------:R2:W-:Y:S01]  /*171b0*/  LDGSTS.E.BYPASS.LTC128B.128 [R217+0x8080], [R8.64], !P4 ;  /* 0x0808000008d97fae */ /* 0x0005e2000e101d46 */
[----:B------:R-:W-:Y:S05]  /*171c0*/  IMAD.X R3, R4, 0x1, R223, P0 ;  /* 0x0000000104037824 */ /* 0x000fea00000e06df */
[----:B------:R2:W-:Y:S03]  /*171d0*/  LDGSTS.E.BYPASS.LTC128B.128 [R217+0x9880], [R2.64], !P1 ;  /* 0x0988000002d97fae */ /* 0x0005e6000c901d46 */
.L_x_3083:
[----:B------:R-:W-:Y:S05]  /*171e0*/  BSYNC B0 ;  /* 0x0000000000007941 */ /* 0x000fea0003800000 */
.L_x_3082:
        /* <DEDUP_REMOVED lines=160> */
[----:B------:R-:W-:Y:S01]  /*17bf0*/  IMAD.MOV.U32 R3, RZ, RZ, c[0x0][0x2b8] ;  /* 0x0000ae00ff037624 */ /* 0x000fe200078e00ff */
[----:B------:R-:W2:Y:S01]  /*17c00*/  LDL R2, [R1] ;  /* 0x0000000001027983 */ /* 0x000ea20000100800 */
[----:B------:R-:W-:Y:S03]  /*17c10*/  IMAD.MOV.U32 R221, RZ, RZ, RZ ;  /* 0x000000ffffdd7224 */ /* 0x000fe600078e00ff */
[----:B------:R-:W-:Y:S01]  /*17c20*/  ISETP.NE.AND P1, PT, R3, 0x1, PT ;  /* 0x000000010300780c */ /* 0x000fe20003f25270 */
[----:B--2---:R-:W-:Y:S05]  /*17c30*/  IMAD R3, R218, 0x30, R2 ;  /* 0x00000030da037824 */ /* 0x004fea00078e0202 */
[----:B------:R-:W-:Y:S07]  /*17c40*/  IADD3 R3, R3, -0x30, R0 ;  /* 0xffffffd003037810 */ /* 0x000fee0007ffe000 */
[----:B------:R-:W-:Y:S04]  /*17c50*/  @P1 IMAD.HI.U32 R4, R3, c[0x0][0x2bc], RZ ;  /* 0x0000af0003041a27 */ /* 0x000fe800078e00ff */
[--C-:B------:R-:W-:Y:S01]  /*17c60*/  IMAD.MOV.U32 R2, RZ, RZ, R3.reuse ;  /* 0x000000ffff027224 */ /* 0x100fe200078e0003 */
[----:B------:R-:W-:Y:S04]  /*17c70*/  @P1 SHF.R.U32.HI R2, RZ, c[0x0][0x2c0], R4 ;  /* 0x0000b000ff021a19 */ /* 0x000fe80000011604 */
[C---:B------:R-:W-:Y:S01]  /*17c80*/  @!P6 IADD3 R4, P0, R2.reuse, R248, RZ ;  /* 0x000000f80204e210 */ /* 0x040fe20007f1e0ff */
        /* <DEDUP_REMOVED lines=23> */
.L_x_3190:
[----:B------:R-:W-:-:S05]  /*17e00*/  BRA.DIV ~URZ, `(.L_x_3090) ;  /* 0x0000bb627f007947 */ /* 0x000fca000b800000 */
[----:B------:R3:W4:Y:S02]  /*17e10*/  SHFL.IDX PT, R2, R178, RZ, 0x181f ;  /* 0x00181fffb2027589 */ /* 0x00072400000e0000 */
.L_x_3191:
[----:B------:R-:W-:Y:S02]  /*17e20*/  @P0 ISETP.GE.AND P1, PT, R140, c[0x0][0x1d4], PT ;  /* 0x000075008c000a0c */ /* 0x000fe40003f26270 */
[----:B----4-:R-:W-:Y:S05]  /*17e30*/  @P0 IADD3 R176, P2, R2, R229, RZ ;  /* 0x000000e502b00210 */ /* 0x010fea0007f5e0ff */
[----:B--2---:R-:W-:Y:S06]  /*17e40*/  @P0 IMAD.X R177, R4, 0x1, R230, P2 ;  /* 0x0000000104b10824 */ /* 0x004fec00010e06e6 */
[----:B------:R-:W-:Y:S01]  /*17e50*/  @!PT LDS RZ, [RZ] ;  /* 0x00000000fffff984 */ /* 0x000fe20000000800 */
[----:B------:R-:W-:Y:S01]  /*17e60*/  @!PT LDS RZ, [RZ] ;  /* 0x00000000fffff984 */ /* 0x000fe20000000800 */
[----:B------:R-:W-:Y:S01]  /*17e70*/  @!PT LDS RZ, [RZ] ;  /* 0x00000000fffff984 */ /* 0x000fe20000000800 */
[----:B------:R2:W-:Y:S01]  /*17e80*/  @P0 LDGSTS.E.BYPASS.LTC128B.128 [R216+0xa080], [R176.64], !P1 ;  /* 0x0a080000b0d80fae */ /* 0x0005e2000c901d46 */
[----:B------:R-:W-:Y:S02]  /*17e90*/  @P0 ISETP.GE.AND P1, PT, R142, c[0x0][0x1d4], PT ;  /* 0x000075008e000a0c */ /* 0x000fe40003f26270 */
[----:B--2---:R-:W-:Y:S05]  /*17ea0*/  @P0 IADD3 R176, P2, R2, R228, RZ ;  /* 0x000000e402b00210 */ /* 0x004fea0007f5e0ff */
[----:B------:R-:W-:Y:S06]  /*17eb0*/  @P0 IMAD.X R177, R4, 0x1, R225, P2 ;  /* 0x0000000104b10824 */ /* 0x000fec00010e06e1 */
[----:B------:R2:W-:Y:S01]  /*17ec0*/  @P0 LDGSTS.E.BYPASS.LTC128B.128 [R216+0xb880], [R176.64], !P1 ;  /* 0x0b880000b0d80fae */ /* 0x0005e2000c901d46 */
[----:B------:R-:W-:Y:S02]  /*17ed0*/  @P0 ISETP.GE.AND P1, PT, R219, c[0x0][0x1d4], PT ;  /* 0x00007500db000a0c */ /* 0x000fe40003f26270 */
[----:B--2---:R-:W-:Y:S05]  /*17ee0*/  @P0 IADD3 R176, P2, R2, R227, RZ ;  /* 0x000000e302b00210 */ /* 0x004fea0007f5e0ff */
[----:B------:R-:W-:Y:S01]  /*17ef0*/  @P0 IMAD.X R177, R4, 0x1, R226, P2 ;  /* 0x0000000104b10824 */ /* 0x000fe200010e06e2 */
[----:B------:R-:W-:Y:S05]  /*17f00*/  @P0 IADD3 R2, P2, R2, R224, RZ ;  /* 0x000000e002020210 */ /* 0x000fea0007f5e0ff */
[----:B------:R2:W-:Y:S01]  /*17f10*/  @P0 LDGSTS.E.BYPASS.LTC128B.128 [R216+0xd080], [R176.64], !P1 ;  /* 0x0d080000b0d80fae */ /* 0x0005e2000c901d46 */
[----:B------:R-:W-:Y:S01]  /*17f20*/  @P0 ISETP.GE.AND P1, PT, R220, c[0x0][0x1d4], PT ;  /* 0x00007500dc000a0c */ /* 0x000fe20003f26270 */
[----:B------:R-:W-:Y:S11]  /*17f30*/  @P0 IMAD.X R3, R4, 0x1, R223, P2 ;  /* 0x0000000104030824 */ /* 0x000ff600010e06df */
[----:B------:R-:W-:Y:S01]  /*17f40*/  @!UPT UIADD3 URZ, URZ, URZ, URZ ;  /* 0x0000003f3f3ff290 */ /* 0x000fe2000fffe03f */
[----:B------:R2:W-:Y:S01]  /*17f50*/  @P0 LDGSTS.E.BYPASS.LTC128B.128 [R216+0xe880], [R2.64], !P1 ;  /* 0x0e88000002d80fae */ /* 0x0005e2000c901d46 */
[----:B------:R-:W-:Y:S01]  /*17f60*/  ISETP.GE.AND P0, PT, R5, 0x21, PT ;  /* 0x000000210500780c */ /* 0x000fe20003f06270 */
[----:B------:R-:W-:-:S06]  /*17f70*/  BRA.DIV ~URZ, `(.L_x_3091) ;  /* 0x0000ba627f007947 */ /* 0x000fcc000b800000 */
[----:B------:R4:W1:Y:S04]  /*17f80*/  SHFL.IDX PT, R4, R6, 0x1, 0x181f ;  /* 0x00381f0006047f89 */ /* 0x00086800000e0000 */
[----:B--2---:R4:W2:Y:S02]  /*17f90*/  SHFL.IDX PT, R2, R178, 0x1, 0x181f ;  /* 0x00381f00b2027f89 */ /* 0x0048a400000e0000 */
.L_x_3192:
[----:B------:R-:W-:Y:S02]  /*17fa0*/  @P0 ISETP.GE.AND P1, PT, R140, c[0x0][0x1d4], PT ;  /* 0x000075008c000a0c */ /* 0x000fe40003f26270 */
[----:B--2---:R-:W-:Y:S05]  /*17fb0*/  @P0 IADD3 R176, P2, R2, R229, RZ ;  /* 0x000000e502b00210 */ /* 0x004fea0007f5e0ff */
[----:B-1----:R-:W-:Y:S06]  /*17fc0*/  @P0 IMAD.X R177, R4, 0x1, R230, P2 ;  /* 0x0000000104b10824 */ /* 0x002fec00010e06e6 */
[----:B------:R-:W-:Y:S01]  /*17fd0*/  @!PT LDS RZ, [RZ] ;  /* 0x00000000fffff984 */ /* 0x000fe20000000800 */
[----:B------:R-:W-:Y:S01]  /*17fe0*/  @!PT LDS RZ, [RZ] ;  /* 0x00000000fffff984 */ /* 0x000fe20000000800 */
[----:B------:R-:W-:Y:S01]  /*17ff0*/  @!PT LDS RZ, [RZ] ;  /* 0x00000000fffff984 */ /* 0x000fe20000000800 */
[----:B------:R1:W-:Y:S01]  /*18000*/  @P0 LDGSTS.E.BYPASS.LTC128B.128 [R217+0xb080], [R176.64], !P1 ;  /* 0x0b080000b0d90fae */ /* 0x0003e2000c901d46 */
[----:B------:R-:W-:Y:S02]  /*18010*/  @P0 ISETP.GE.AND P1, PT, R142, c[0x0][0x1d4], PT ;  /* 0x000075008e000a0c */ /* 0x000fe40003f26270 */
[----:B-1----:R-:W-:Y:S05]  /*18020*/  @P0 IADD3 R176, P2, R2, R228, RZ ;  /* 0x000000e402b00210 */ /* 0x002fea0007f5e0ff */
[----:B------:R-:W-:Y:S06]  /*18030*/  @P0 IMAD.X R177, R4, 0x1, R225, P2 ;  /* 0x0000000104b10824 */ /* 0x000fec00010e06e1 */
[----:B------:R1:W-:Y:S01]  /*18040*/  @P0 LDGSTS.E.BYPASS.LTC128B.128 [R217+0xc880], [R176.64], !P1 ;  /* 0x0c880000b0d90fae */ /* 0x0003e2000c901d46 */
[----:B------:R-:W-:Y:S02]  /*18050*/  @P0 ISETP.GE.AND P1, PT, R219, c[0x0][0x1d4], PT ;  /* 0x00007500db000a0c */ /* 0x000fe40003f26270 */
[----:B-1----:R-:W-:Y:S05]  /*18060*/  @P0 IADD3 R176, P2, R2, R227, RZ ;  /* 0x000000e302b00210 */ /* 0x002fea0007f5e0ff */
[----:B------:R-:W-:Y:S01]  /*18070*/  @P0 IMAD.X R177, R4, 0x1, R226, P2 ;  /* 0x0000000104b10824 */ /* 0x000fe200010e06e2 */
[----:B------:R-:W-:Y:S05]  /*18080*/  @P0 IADD3 R2, P2, R2, R224, RZ ;  /* 0x000000e002020210 */ /* 0x000fea0007f5e0ff */
[----:B------:R1:W-:Y:S01]  /*18090*/  @P0 LDGSTS.E.BYPASS.LTC128B.128 [R217+0xe080], [R176.64], !P1 ;  /* 0x0e080000b0d90fae */ /* 0x0003e2000c901d46 */
[----:B------:R-:W-:Y:S01]  /*180a0*/  @P0 ISETP.GE.AND P1, PT, R220, c[0x0][0x1d4], PT ;  /* 0x00007500dc000a0c */ /* 0x000fe20003f26270 */
[----:B------:R-:W-:Y:S11]  /*180b0*/  @P0 IMAD.X R3, R4, 0x1, R223, P2 ;  /* 0x0000000104030824 */ /* 0x000ff600010e06df */
[----:B------:R-:W-:Y:S01]  /*180c0*/  @!UPT UIADD3 URZ, URZ, URZ, URZ ;  /* 0x0000003f3f3ff290 */ /* 0x000fe2000fffe03f */
[----:B------:R1:W-:Y:S02]  /*180d0*/  @P0 LDGSTS.E.BYPASS.LTC128B.128 [R217+0xf880], [R2.64], !P1 ;  /* 0x0f88000002d90fae */ /* 0x0003e4000c901d46 */
.L_x_3088:
[----:B------:R-:W-:Y:S05]  /*180e0*/  BSYNC B0 ;  /* 0x0000000000007941 */ /* 0x000fea0003800000 */
.L_x_3087:
[----:B------:R-:W2:Y:S01]  /*180f0*/  LDL R4, [R1+0x4] ;  /* 0x0000040001047983 */ /* 0x000ea20000100800 */
[----:B-1----:R-:W-:Y:S03]  /*18100*/  IMAD.MOV.U32 R176, RZ, RZ, c[0x0][0x2c4] ;  /* 0x0000b100ffb07624 */ /* 0x002fe600078e00ff */
[----:B------:R-:W2:Y:S02]  /*18110*/  LDL R2, [R1+0x24] ;  /* 0x0000240001027983 */ /* 0x000ea40000100800 */
[----:B------:R-:W-:Y:S02]  /*18120*/  ISETP.NE.AND P0, PT, R176, 0x1, PT ;  /* 0x00000001b000780c */ /* 0x000fe40003f05270 */
[----:B----4-:R-:W4:Y:S04]  /*18130*/  LDL R6, [R1+0x20] ;  /* 0x0000200001067983 */ /* 0x010f280000100800 */
[----:B------:R-:W5:Y:S04]  /*18140*/  LDL R5, [R1+0xc] ;  /* 0x00000c0001057983 */ /* 0x000f680000100800 */
[----:B------:R-:W5:Y:S04]  /*18150*/  LDL R3, [R1+0x8] ;  /* 0x0000080001037983 */ /* 0x000f680000100800 */
[----:B------:R-:W0:Y:S01]  /*18160*/  LDGDEPBAR ;  /* 0x00000000000079af */ /* 0x000e220000000000 */
[----:B--2---:R-:W-:Y:S04]  /*18170*/  IMAD.IADD R4, R2, 0x1, R4 ;  /* 0x0000000102047824 */ /* 0x004fe800078e0204 */
[----:B------:R-:W-:Y:S05]  /*18180*/  @P0 IMAD.HI.U32 R2, R4, c[0x0][0x2c8], RZ ;  /* 0x0000b20004020a27 */ /* 0x000fea00078e00ff */
[----:B------:R-:W-:Y:S01]  /*18190*/  @P0 SHF.R.U32.HI R4, RZ, c[0x0][0x2cc], R2 ;  /* 0x0000b300ff040a19 */ /* 0x000fe20000011602 */
[----:B------:R-:W-:Y:S05]  /*181a0*/  IMAD R2, R218, -0x30, RZ ;  /* 0xffffffd0da027824 */ /* 0x000fea00078e02ff */
[----:B----4-:R-:W-:Y:S04]  /*181b0*/  IADD3 R2, -R6, 0x1, R2 ;  /* 0x0000000106027810 */ /* 0x010fe80007ffe102 */
[----:B-----5:R-:W-:Y:S01]  /*181c0*/  IADD3 R5, -R3, R2, R5 ;  /* 0x0000000203057210 */ /* 0x020fe20007ffe105 */
[----:B------:R-:W-:-:S05]  /*181d0*/  BRA.DIV ~URZ, `(.L_x_3092) ;  /* 0x0000b8d27f007947 */ /* 0x000fca000b800000 */
[----:B------:R1:W2:Y:S02]  /*181e0*/  SHFL.IDX PT, R2, R4, RZ, 0x1c1f ;  /* 0x001c1fff04027589 */ /* 0x0002a400000e0000 */
.L_x_3193:
        /* <DEDUP_REMOVED lines=20> */
[----:B---3--:R-:W-:Y:S02]  /*18330*/  FSEL R178, R25, -INF , P4 ;  /* 0xff80000019b27808 */ /* 0x008fe40002000000 */
        /* <DEDUP_REMOVED lines=62> */
.L_x_3194:
[C---:B------:R-:W-:Y:S01]  /*18720*/  FSETP.NEU.FTZ.AND P0, PT, R6.reuse, -INF , PT ;  /* 0xff8000000600780b */ /* 0x040fe20003f1d000 */
[----:B------:R-:W-:Y:S01]  /*18730*/  FMUL.FTZ R3, R6, c[0x0][0x2d0] ;  /* 0x0000b40006037a20 */ /* 0x000fe20000410000 */
[----:B-12---:R-:W-:Y:S01]  /*18740*/  FMNMX.FTZ R4, R2, R4, !PT ;  /* 0x0000000402047209 */ /* 0x006fe20007810000 */
[----:B------:R-:W-:Y:S01]  /*18750*/  WARPSYNC 0xffffffff ;  /* 0xffffffff00007948 */ /* 0x000fe20003800000 */
[----:B------:R-:W-:Y:S02]  /*18760*/  FSEL R2, R6, RZ, P0 ;  /* 0x000000ff06027208 */ /* 0x000fe40000000000 */
[----:B------:R-:W-:Y:S02]  /*18770*/  FSEL R3, R3, RZ, P0 ;  /* 0x000000ff03037208 */ /* 0x000fe40000000000 */
[----:B------:R-:W-:Y:S01]  /*18780*/  FSETP.NEU.FTZ.AND P0, PT, R4, -INF , PT ;  /* 0xff8000000400780b */ /* 0x000fe20003f1d000 */
[----:B------:R-:W-:Y:S02]  /*18790*/  FADD.FTZ R2, -R2, R13 ;  /* 0x0000000d02027221 */ /* 0x000fe40000010100 */
[--C-:B------:R-:W-:Y:S02]  /*187a0*/  FFMA.FTZ R5, R181, c[0x0][0x2d0], -R3.reuse ;  /* 0x0000b400b5057a23 */ /* 0x100fe40000010803 */
        /* <DEDUP_REMOVED lines=14> */
[----:B------:R-:W-:Y:S01]  /*18890*/  FFMA.FTZ R195, R177, c[0x0][0x2d0], -R3 ;  /* 0x0000b400b1c37a23 */ /* 0x000fe20000010803 */
[C---:B-1----:R-:W-:Y:S01]  /*188a0*/  F2FP.PACK_AB R176, R5.reuse, R27 ;  /* 0x0000001b05b0723e */ /* 0x042fe200000000ff */
[C---:B------:R-:W-:Y:S07]  /*188b0*/  FFMA.FTZ R3, R2.reuse, R235, R27 ;  /* 0x000000eb02037223 */ /* 0x040fee000001001b */
[----:B------:R-:W-:Y:S01]  /*188c0*/  MUFU.EX2 R27, R23 ;  /* 0x00000017001b7308 */ /* 0x000fe20000000800 */
[----:B------:R-:W-:Y:S02]  /*188d0*/  FMUL.FTZ R32, R2, R152 ;  /* 0x0000009802207220 */ /* 0x000fe40000410000 */
[----:B------:R-:W-:Y:S01]  /*188e0*/  FADD.FTZ R22, R5, R3 ;  /* 0x0000000305167221 */ /* 0x000fe20000010000 */
[C---:B------:R-:W-:Y:S01]  /*188f0*/  FSEL R3, R4.reuse, RZ, P0 ;  /* 0x000000ff04037208 */ /* 0x040fe20000000000 */
[----:B------:R-:W-:Y:S02]  /*18900*/  FMUL.FTZ R5, R4, c[0x0][0x2d0] ;  /* 0x0000b40004057a20 */ /* 0x000fe40000410000 */
[C---:B------:R-:W-:Y:S02]  /*18910*/  FMUL.FTZ R33, R2.reuse, R153 ;  /* 0x0000009902217220 */ /* 0x040fe40000410000 */
[----:B------:R-:W-:Y:S01]  /*18920*/  FADD.FTZ R3, -R3, R14 ;  /* 0x0000000e03037221 */ /* 0x000fe20000010100 */
[----:B------:R-:W1:Y:S01]  /*18930*/  MUFU.EX2 R23, R26 ;  /* 0x0000001a00177308 */ /* 0x000e620000000800 */
[----:B------:R-:W-:Y:S01]  /*18940*/  FSEL R5, R5, RZ, P0 ;  /* 0x000000ff05057208 */ /* 0x000fe20000000000 */
[----:B------:R-:W-:Y:S01]  /*18950*/  FMUL.FTZ R28, R2, R156 ;  /* 0x0000009c021c7220 */ /* 0x000fe20000410000 */
[C---:B------:R-:W-:Y:S01]  /*18960*/  ISETP.GT.AND P0, PT, R218.reuse, R241, PT ;  /* 0x000000f1da00720c */ /* 0x040fe20003f04270 */
[----:B------:R-:W-:Y:S01]  /*18970*/  FMUL.FTZ R3, R3, c[0x0][0x2d0] ;  /* 0x0000b40003037a20 */ /* 0x000fe20000410000 */
[----:B------:R-:W-:Y:S01]  /*18980*/  IADD3 R218, R218, -0x1, RZ ;  /* 0xffffffffdada7810 */ /* 0x000fe20007ffe0ff */
[--C-:B------:R-:W-:Y:S02]  /*18990*/  FFMA.FTZ R14, R25, c[0x0][0x2d0], -R5.reuse ;  /* 0x0000b400190e7a23 */ /* 0x100fe40000010805 */
[--C-:B------:R-:W-:Y:S02]  /*189a0*/  FFMA.FTZ R182, R19, c[0x0][0x2d0], -R5.reuse ;  /* 0x0000b40013b67a23 */ /* 0x100fe40000010805 */
[----:B------:R-:W2:Y:S01]  /*189b0*/  MUFU.EX2 R3, R3 ;  /* 0x0000000300037308 */ /* 0x000ea20000000800 */
[--C-:B------:R-:W-:Y:S02]  /*189c0*/  FFMA.FTZ R180, R18, c[0x0][0x2d0], -R5.reuse ;  /* 0x0000b40012b47a23 */ /* 0x100fe40000010805 */
        /* <DEDUP_REMOVED lines=8> */
[----:B-1----:R-:W-:Y:S01]  /*18a50*/  F2FP.PACK_AB R178, R23, R27 ;  /* 0x0000001b17b2723e */ /* 0x002fe200000000ff */
[--C-:B------:R-:W-:Y:S02]  /*18a60*/  FFMA.FTZ R191, R9, c[0x0][0x2d0], -R5.reuse ;  /* 0x0000b40009bf7a23 */ /* 0x100fe40000010805 */
[----:B------:R-:W-:Y:S02]  /*18a70*/  FFMA.FTZ R5, R8, c[0x0][0x2d0], -R5 ;  /* 0x0000b40008057a23 */ /* 0x000fe40000010805 */
[----:B------:R-:W-:Y:S02]  /*18a80*/  FADD.FTZ R8, R27, R22 ;  /* 0x000000161b087221 */ /* 0x000fe40000010000 */
[C---:B------:R-:W-:Y:S01]  /*18a90*/  FMUL.FTZ R21, R2.reuse, R165 ;  /* 0x000000a502157220 */ /* 0x040fe20000410000 */
[----:B------:R-:W-:Y:S01]  /*18aa0*/  MUFU.EX2 R231, R179 ;  /* 0x000000b300e77308 */ /* 0x000fe20000000800 */
[C---:B--2---:R-:W-:Y:S02]  /*18ab0*/  FMUL.FTZ R34, R3.reuse, R154 ;  /* 0x0000009a03227220 */ /* 0x044fe40000410000 */
[----:B------:R-:W-:Y:S02]  /*18ac0*/  FMUL.FTZ R35, R3, R155 ;  /* 0x0000009b03237220 */ /* 0x000fe40000410000 */
[----:B------:R-:W1:Y:S01]  /*18ad0*/  LDSM.16.MT88.4 R152, [R196] ;  /* 0x00000000c498783b */ /* 0x000e620000004200 */
[----:B------:R-:W-:Y:S02]  /*18ae0*/  FADD.FTZ R181, R23, R8 ;  /* 0x0000000817b57221 */ /* 0x000fe40000010000 */
[C---:B------:R-:W-:Y:S02]  /*18af0*/  FMUL.FTZ R8, R2.reuse, R172 ;  /* 0x000000ac02087220 */ /* 0x040fe40000410000 */
[----:B------:R-:W2:Y:S01]  /*18b00*/  MUFU.EX2 R172, R14 ;  /* 0x0000000e00ac7308 */ /* 0x000ea20000000800 */
[C---:B------:R-:W-:Y:S02]  /*18b10*/  FMUL.FTZ R9, R2.reuse, R173 ;  /* 0x000000ad02097220 */ /* 0x040fe40000410000 */
[C---:B------:R-:W-:Y:S02]  /*18b20*/  FMUL.FTZ R10, R3.reuse, R174 ;  /* 0x000000ae030a7220 */ /* 0x040fe40000410000 */
[C---:B------:R-:W-:Y:S02]  /*18b30*/  FMUL.FTZ R11, R3.reuse, R175 ;  /* 0x000000af030b7220 */ /* 0x040fe40000410000 */
[C---:B------:R-:W-:Y:S02]  /*18b40*/  FMUL.FTZ R16, R2.reuse, R168 ;  /* 0x000000a802107220 */ /* 0x040fe40000410000 */
[C---:B------:R-:W-:Y:S01]  /*18b50*/  FMUL.FTZ R17, R2.reuse, R169 ;  /* 0x000000a902117220 */ /* 0x040fe20000410000 */
[----:B------:R2:W3:Y:S01]  /*18b60*/  MUFU.EX2 R165, R177 ;  /* 0x000000b100a57308 */ /* 0x0004e20000000800 */
[C---:B------:R-:W-:Y:S02]  /*18b70*/  FMUL.FTZ R18, R3.reuse, R170 ;  /* 0x000000aa03127220 */ /* 0x040fe40000410000 */
[C---:B------:R-:W-:Y:S02]  /*18b80*/  FMUL.FTZ R19, R3.reuse, R171 ;  /* 0x000000ab03137220 */ /* 0x040fe40000410000 */
[C---:B------:R-:W-:Y:S01]  /*18b90*/  FMUL.FTZ R20, R2.reuse, R164 ;  /* 0x000000a402147220 */ /* 0x040fe20000410000 */
        /* <DEDUP_REMOVED lines=8> */
[----:B------:R-:W-:Y:S01]  /*18c20*/  FMUL.FTZ R29, R2, R157 ;  /* 0x0000009d021d7220 */ /* 0x000fe20000410000 */
[----:B------:R-:W-:Y:S01]  /*18c30*/  MUFU.EX2 R160, R186 ;  /* 0x000000ba00a07308 */ /* 0x000fe20000000800 */
[C---:B------:R-:W-:Y:S02]  /*18c40*/  FMUL.FTZ R30, R3.reuse, R158 ;  /* 0x0000009e031e7220 */ /* 0x040fe40000410000 */
[----:B------:R-:W-:Y:S01]  /*18c50*/  FMUL.FTZ R31, R3, R159 ;  /* 0x0000009f031f7220 */ /* 0x000fe20000410000 */
[----:B--2---:R-:W-:Y:S01]  /*18c60*/  F2FP.PACK_AB R177, R172, R13 ;  /* 0x0000000dacb1723e */ /* 0x004fe200000000ff */
[C---:B------:R-:W-:Y:S01]  /*18c70*/  FMUL.FTZ R36, R2.reuse, R36 ;  /* 0x0000002402247220 */ /* 0x040fe20000410000 */
[----:B---3--:R-:W-:Y:S01]  /*18c80*/  F2FP.PACK_AB R179, R231, R165 ;  /* 0x000000a5e7b3723e */ /* 0x008fe200000000ff */
[----:B------:R-:W-:Y:S01]  /*18c90*/  LDSM.16.MT88.4 R156, [R196+0x800] ;  /* 0x00080000c49c783b */ /* 0x000fe20000004200 */
        /* <DEDUP_REMOVED lines=125> */
[----:B------:R-:W-:Y:S05]  /*19470*/  FMUL.FTZ R137, R2, R137 ;  /* 0x0000008902897220 */ /* 0x000fea0000410000 */
[----:B------:R-:W4:Y:S01]  /*19480*/  MUFU.EX2 R187, R182 ;  /* 0x000000b600bb7308 */ /* 0x000f220000000800 */
[C---:B-1----:R-:W-:Y:S03]  /*19490*/  HMMA.16816.F32 R52, R176.reuse, R152, R52 ;  /* 0x00000098b034723c */ /* 0x042fe60000001834 */
[----:B--2---:R-:W-:Y:S05]  /*194a0*/  FADD.FTZ R2, R13, R181 ;  /* 0x000000b50d027221 */ /* 0x004fea0000010000 */
[C---:B------:R-:W-:Y:S01]  /*194b0*/  HMMA.16816.F32 R56, R176.reuse, R154, R56 ;  /* 0x0000009ab038723c */ /* 0x040fe20000001838 */
[----:B------:R-:W1:Y:S01]  /*194c0*/  LDSM.16.MT88.4 R152, [R199+0x1800] ;  /* 0x00180000c798783b */ /* 0x000e620000004200 */
[----:B------:R-:W-:Y:S02]  /*194d0*/  MUFU.EX2 R181, R190 ;  /* 0x000000be00b57308 */ /* 0x000fe40000000800 */
[C---:B---3--:R-:W-:Y:S04]  /*194e0*/  FADD.FTZ R2, R3.reuse, R2 ;  /* 0x0000000203027221 */ /* 0x048fe80000010000 */
[----:B------:R-:W-:Y:S04]  /*194f0*/  FADD.FTZ R2, R160, R2 ;  /* 0x00000002a0027221 */ /* 0x000fe80000010000 */
[----:B------:R-:W2:Y:S01]  /*19500*/  MUFU.EX2 R182, R189 ;  /* 0x000000bd00b67308 */ /* 0x000ea20000000800 */
        /* <DEDUP_REMOVED lines=32> */
[----:B----4-:R-:W-:Y:S03]  /*19710*/  F2FP.PACK_AB R153, R186, R187 ;  /* 0x000000bbba99723e */ /* 0x010fe600000000ff */
[----:B------:R-:W-:Y:S02]  /*19720*/  F2FP.PACK_AB R154, R14, R160 ;  /* 0x000000a00e9a723e */ /* 0x000fe400000000ff */
[----:B------:R-:W3:Y:S02]  /*19730*/  LDSM.16.MT88.4 R160, [R197+0x800] ;  /* 0x00080000c5a0783b */ /* 0x000ee40000004200 */
[----:B------:R-:W4:Y:S01]  /*19740*/  MUFU.EX2 R3, R194 ;  /* 0x000000c200037308 */ /* 0x000f220000000800 */
[----:B------:R-:W-:Y:S02]  /*19750*/  F2FP.PACK_AB R155, R183, R185 ;  /* 0x000000b9b79b723e */ /* 0x000fe400000000ff */
[----:B--2---:R-:W-:Y:S02]  /*19760*/  F2FP.PACK_AB R177, R182, R181 ;  /* 0x000000b5b6b1723e */ /* 0x004fe400000000ff */
[----:B------:R-:W-:Y:S03]  /*19770*/  F2FP.PACK_AB R179, R5, R180 ;  /* 0x000000b405b3723e */ /* 0x000fe600000000ff */
[C---:B------:R-:W-:Y:S02]  /*19780*/  HMMA.16816.F32 R8, R152.reuse, R156, R8 ;  /* 0x0000009c9808723c */ /* 0x040fe40000001808 */
[----:B------:R-:W-:Y:S03]  /*19790*/  MUFU.EX2 R14, R192 ;  /* 0x000000c0000e7308 */ /* 0x000fe60000000800 */
[----:B-1----:R-:W-:Y:S03]  /*197a0*/  FADD.FTZ R2, R13, R2 ;  /* 0x000000020d027221 */ /* 0x002fe60000010000 */
[C---:B------:R-:W-:Y:S01]  /*197b0*/  HMMA.16816.F32 R16, R152.reuse, R158, R16 ;  /* 0x0000009e9810723c */ /* 0x040fe20000001810 */
[----:B------:R-:W1:Y:S03]  /*197c0*/  LDSM.16.MT88.4 R156, [R199+0x800] ;  /* 0x00080000c79c783b */ /* 0x000e660000004200 */
[C---:B----4-:R-:W-:Y:S01]  /*197d0*/  F2FP.PACK_AB R176, R3.reuse, R13 ;  /* 0x0000000d03b0723e */ /* 0x050fe200000000ff */
[----:B------:R-:W-:Y:S02]  /*197e0*/  FADD.FTZ R2, R3, R2 ;  /* 0x0000000203027221 */ /* 0x000fe40000010000 */
[----:B------:R-:W-:Y:S01]  /*197f0*/  FADD.FTZ R3, R172, R164 ;  /* 0x000000a4ac037221 */ /* 0x000fe20000010000 */
[----:B------:R-:W-:Y:S01]  /*19800*/  MOV R13, R6 ;  /* 0x00000006000d7202 */ /* 0x000fe20000000f00 */
        /* <DEDUP_REMOVED lines=42> */
[----:B-1----:R-:W-:Y:S01]  /*19ab0*/  F2FP.PACK_AB R178, R14, R156 ;  /* 0x0000009c0eb2723e */ /* 0x002fe200000000ff */
[----:B------:R-:W-:Y:S03]  /*19ac0*/  FADD.FTZ R2, R156, R2 ;  /* 0x000000029c027221 */ /* 0x000fe60000010000 */
[C---:B--2---:R-:W-:Y:S04]  /*19ad0*/  HMMA.16816.F32 R132, R152.reuse, R160, R132 ;  /* 0x000000a09884723c */ /* 0x044fe80000001884 */
[----:B------:R-:W-:Y:S01]  /*19ae0*/  FADD.FTZ R235, R14, R2 ;  /* 0x000000020eeb7221 */ /* 0x000fe20000010000 */
[-C--:B------:R-:W-:Y:S01]  /*19af0*/  MOV R14, R4.reuse ;  /* 0x00000004000e7202 */ /* 0x080fe20000000f00 */
        /* <DEDUP_REMOVED lines=18> */
[----:B------:R-:W-:Y:S01]  /*19c20*/  FADD.FTZ R233, R5, R2 ;  /* 0x0000000205e97221 */ /* 0x000fe20000010000 */
[----:B------:R-:W-:Y:S04]  /*19c30*/  MOV R5, R4 ;  /* 0x0000000400057202 */ /* 0x000fe80000000f00 */
        /* <DEDUP_REMOVED lines=40> */
.L_x_3081:
[----:B------:R-:W-:-:S13]  /*19ec0*/  ISETP.GE.AND P0, PT, R218, R240, PT ;  /* 0x000000f0da00720c */ /* 0x000fda0003f06270 */
[----:B------:R-:W-:Y:S05]  /*19ed0*/  @!P0 BRA `(.L_x_3095) ;  /* 0x00002c1000008947 */ /* 0x000fea0003800000 */
.L_x_3107:
[----:B------:R-:W-:Y:S04]  /*19ee0*/  DEPBAR.LE SB0, 0x0 ;  /* 0x000080000000791a */ /* 0x000fe80000000000 */
[----:B------:R-:W-:Y:S01]  /*19ef0*/  WARPSYNC 0xffffffff ;  /* 0xffffffff00007948 */ /* 0x000fe20003800000 */
[----:B------:R-:W-:Y:S01]  /*19f00*/  BAR.SYNC.DEFER_BLOCKING 0x0 ;  /* 0x0000000000007b1d */ /* 0x000fe20000010000 */
[----:B------:R-:W-:Y:S02]  /*19f10*/  SHF.R.S32.HI R2, RZ, 0x1f, R222 ;  /* 0x0000001fff027819 */ /* 0x000fe400000114de */
[----:B------:R-:W-:Y:S02]  /*19f20*/  SHF.R.S32.HI R8, RZ, 0x1f, R221 ;  /* 0x0000001fff087819 */ /* 0x000fe400000114dd */
[----:B------:R-:W-:Y:S01]  /*19f30*/  MOV R13, R6 ;  /* 0x00000006000d7202 */ /* 0x000fe20000000f00 */
[----:B------:R-:W-:Y:S02]  /*19f40*/  IMAD R4, R2, c[0x0][0x208], RZ ;  /* 0x0000820002047a24 */ /* 0x000fe400078e02ff */
[C---:B------:R-:W-:Y:S04]  /*19f50*/  IMAD.WIDE.U32 R2, R222.reuse, c[0x0][0x208], RZ ;  /* 0x00008200de027a25 */ /* 0x040fe800078e00ff */
[----:B------:R-:W-:Y:S05]  /*19f60*/  IMAD R4, R222, c[0x0][0x20c], R4 ;  /* 0x00008300de047a24 */ /* 0x000fea00078e0204 */
[----:B------:R-:W-:Y:S01]  /*19f70*/  IADD3 R3, R3, R4, RZ ;  /* 0x0000000403037210 */ /* 0x000fe20007ffe0ff */
[----:B------:R-:W-:Y:S04]  /*19f80*/  IMAD R4, R8, c[0x0][0x218], RZ ;  /* 0x0000860008047a24 */ /* 0x000fe800078e02ff */
[C---:B------:R-:W-:Y:S01]  /*19f90*/  IMAD.WIDE.U32 R2, R221.reuse, c[0x0][0x218], R2 ;  /* 0x00008600dd027a25 */ /* 0x040fe200078e0002 */
[----:B------:R1:W2:Y:S03]  /*19fa0*/  LDSM.16.M88.4 R32, [R200] ;  /* 0x00000000c820783b */ /* 0x0002a60000000200 */
[----:B------:R-:W-:Y:S01]  /*19fb0*/  IMAD R4, R221, c[0x0][0x21c], R4 ;  /* 0x00008700dd047a24 */ /* 0x000fe200078e0204 */
[----:B------:R-:W-:Y:S01]  /*19fc0*/  IADD3 R2, P0, R242, R2, RZ ;  /* 0x00000002f2027210 */ /* 0x000fe20007f1e0ff */
[----:B------:R1:W3:Y:S03]  /*19fd0*/  LDSM.16.M88.4 R16, [R151] ;  /* 0x000000009710783b */ /* 0x0002e60000000200 */
[----:B------:R-:W-:Y:S01]  /*19fe0*/  IADD3.X R3, R244, R3, R4, P0, !PT ;  /* 0x00000003f4037210 */ /* 0x000fe200007fe404 */
[----:B------:R1:W4:Y:S01]  /*19ff0*/  LDSM.16.M88.4 R24, [R151+0x800] ;  /* 0x000800009718783b */ /* 0x0003220000000200 */
[C---:B------:R-:W-:Y:S03]  /*1a000*/  LEA R14, P0, R2.reuse, c[0x0][0x1f8], 0x1 ;  /* 0x00007e00020e7a11 */ /* 0x040fe600078008ff */
[----:B------:R1:W1:Y:S01]  /*1a010*/  LDSM.16.M88.4 R176, [R151+0x1000] ;  /* 0x0010000097b0783b */ /* 0x0002620000000200 */
[----:B------:R-:W-:Y:S03]  /*1a020*/  LEA.HI.X R4, R2, c[0x0][0x1fc], R3, 0x1, P0 ;  /* 0x00007f0002047a11 */ /* 0x000fe600000f0c03 */
[----:B------:R1:W1:Y:S04]  /*1a030*/  LDSM.16.M88.4 R180, [R201] ;  /* 0x00000000c9b4783b */ /* 0x0002680000000200 */
[----:B------:R1:W1:Y:S04]  /*1a040*/  LDSM.16.M88.4 R184, [R204] ;  /* 0x00000000ccb8783b */ /* 0x0002680000000200 */
[----:B------:R1:W1:Y:S04]  /*1a050*/  LDSM.16.M88.4 R188, [R214] ;  /* 0x00000000d6bc783b */ /* 0x0002680000000200 */
[----:B------:R1:W1:Y:S01]  /*1a060*/  LDSM.16.M88.4 R192, [R215] ;  /* 0x00000000d7c0783b */ /* 0x0002620000000200 */
[----:B------:R-:W-:-:S05]  /*1a070*/  BRA.DIV ~URZ, `(.L_x_3096) ;  /* 0x00009f227f007947 */ /* 0x000fca000b800000 */
[----:B------:R4:W3:Y:S02]  /*1a080*/  SHFL.IDX PT, R2, R4, RZ, 0x181f ;  /* 0x00181fff04027589 */ /* 0x0008e400000e0000 */
.L_x_3195:
[----:B------:R-:W5:Y:S01]  /*1a090*/  SHFL.IDX PT, R3, R14, RZ, 0x181f ;  /* 0x00181fff0e037589 */ /* 0x000f6200000e0000 */
[----:B------:R-:W-:Y:S01]  /*1a0a0*/  ISETP.GE.AND P4, PT, R140, c[0x0][0x1d4], PT ;  /* 0x000075008c007a0c */ /* 0x000fe20003f86270 */
[----:B------:R-:W-:Y:S01]  /*1a0b0*/  BSSY B0, `(.L_x_3097) ;  /* 0x0000027000007945 */ /* 0x000fe20003800000 */
[----:B------:R-:W-:Y:S01]  /*1a0c0*/  ISETP.GE.AND P3, PT, R142, c[0x0][0x1d4], PT ;  /* 0x000075008e007a0c */ /* 0x000fe20003f66270 */
[----:B------:R-:W4:Y:S01]  /*1a0d0*/  S2R R20, SR_TID.X ;  /* 0x0000000000147919 */ /* 0x000f220000002100 */
[----:B------:R-:W-:Y:S02]  /*1a0e0*/  ISETP.GE.AND P5, PT, R219, c[0x0][0x1d4], PT ;  /* 0x00007500db007a0c */ /* 0x000fe40003fa6270 */
[----:B------:R-:W-:Y:S02]  /*1a0f0*/  ISETP.GE.AND P2, PT, R220, c[0x0][0x1d4], PT ;  /* 0x00007500dc007a0c */ /* 0x000fe40003f46270 */
[C---:B-----5:R-:W-:Y:S05]  /*1a100*/  IADD3 R10, P0, R3.reuse, R229, RZ ;  /* 0x000000e5030a7210 */ /* 0x060fea0007f1e0ff */
[C---:B---3--:R-:W-:Y:S01]  /*1a110*/  IMAD.X R11, R2.reuse, 0x1, R230, P0 ;  /* 0x00000001020b7824 */ /* 0x048fe200000e06e6 */
[C---:B------:R-:W-:Y:S04]  /*1a120*/  IADD3 R8, P0, R3.reuse, R228, RZ ;  /* 0x000000e403087210 */ /* 0x040fe80007f1e0ff */
[----:B------:R-:W-:Y:S01]  /*1a130*/  @!PT LDS RZ, [RZ] ;  /* 0x00000000fffff984 */ /* 0x000fe20000000800 */
[----:B------:R-:W-:Y:S01]  /*1a140*/  @!PT LDS RZ, [RZ] ;  /* 0x00000000fffff984 */ /* 0x000fe20000000800 */
[----:B------:R3:W-:Y:S01]  /*1a150*/  LDGSTS.E.BYPASS.LTC128B.128 [R217+0x4080], [R10.64], !P4 ;  /* 0x040800000ad97fae */ /* 0x0007e2000e101d46 */
[C---:B------:R-:W-:Y:S05]  /*1a160*/  IMAD.X R9, R2.reuse, 0x1, R225, P0 ;  /* 0x0000000102097824 */ /* 0x040fea00000e06e1 */
[----:B------:R5:W-:Y:S02]  /*1a170*/  LDGSTS.E.BYPASS.LTC128B.128 [R217+0x5880], [R8.64], !P3 ;  /* 0x0588000008d97fae */ /* 0x000be4000d901d46 */
[C---:B-----5:R-:W-:Y:S05]  /*1a180*/  IADD3 R8, P0, R3.reuse, R227, RZ ;  /* 0x000000e303087210 */ /* 0x060fea0007f1e0ff */
[C---:B------:R-:W-:Y:S05]  /*1a190*/  IMAD.X R9, R2.reuse, 0x1, R226, P0 ;  /* 0x0000000102097824 */ /* 0x040fea00000e06e2 */
[----:B------:R5:W-:Y:S02]  /*1a1a0*/  LDGSTS.E.BYPASS.LTC128B.128 [R217+0x7080], [R8.64], !P5 ;  /* 0x0708000008d97fae */ /* 0x000be4000e901d46 */
[----:B-----5:R-:W-:Y:S05]  /*1a1b0*/  IADD3 R8, P0, R3, R224, RZ ;  /* 0x000000e003087210 */ /* 0x020fea0007f1e0ff */
[----:B------:R-:W-:Y:S01]  /*1a1c0*/  IMAD.X R9, R2, 0x1, R223, P0 ;  /* 0x0000000102097824 */ /* 0x000fe200000e06df */
[----:B----4-:R-:W-:Y:S04]  /*1a1d0*/  ISETP.GT.AND P0, PT, R20, 0x7f, PT ;  /* 0x0000007f1400780c */ /* 0x010fe80003f04270 */
[----:B------:R3:W-:Y:S09]  /*1a1e0*/  LDGSTS.E.BYPASS.LTC128B.128 [R217+0x8880], [R8.64], !P2 ;  /* 0x0888000008d97fae */ /* 0x0007f2000d101d46 */
[----:B------:R-:W-:-:S05]  /*1a1f0*/  @P0 BRA `(.L_x_3098) ;  /* 0x0000012000000947 */ /* 0x000fca0003800000 */
[----:B------:R-:W-:-:S05]  /*1a200*/  BRA.DIV ~URZ, `(.L_x_3099) ;  /* 0x00009e027f007947 */ /* 0x000fca000b800000 */
[----:B------:R-:W4:Y:S04]  /*1a210*/  SHFL.IDX PT, R4, R4, 0x1, 0x181f ;  /* 0x00381f0004047f89 */ /* 0x000f2800000e0000 */
[----:B------:R3:W2:Y:S02]  /*1a220*/  SHFL.IDX PT, R2, R14, 0x1, 0x181f ;  /* 0x00381f000e027f89 */ /* 0x0006a400000e0000 */
.L_x_3196:
[----:B--23--:R-:W-:Y:S05]  /*1a230*/  IADD3 R8, P0, R2, R229, RZ ;  /* 0x000000e502087210 */ /* 0x00cfea0007f1e0ff */
        /* <DEDUP_REMOVED lines=14> */
.L_x_3098:
[----:B------:R-:W-:Y:S05]  /*1a320*/  BSYNC B0 ;  /* 0x0000000000007941 */ /* 0x000fea0003800000 */
.L_x_3097:
[----:B------:R-:W0:Y:S01]  /*1a330*/  LDGDEPBAR ;  /* 0x00000000000079af */ /* 0x000e220000000000 */
[----:B------:R-:W-:Y:S01]  /*1a340*/  WARPSYNC 0xffffffff ;  /* 0xffffffff00007948 */ /* 0x000fe20003800000 */
[C---:B--23--:R-:W-:Y:S01]  /*1a350*/  HMMA.16816.F32 R8, R32.reuse, R16, RZ ;  /* 0x000000102008723c */ /* 0x04cfe200000018ff */
        /* <DEDUP_REMOVED lines=190> */
.L_x_3197:
[----:B------:R-:W-:-:S05]  /*1af40*/  BRA.DIV ~URZ, `(.L_x_3103) ;  /* 0x000092027f007947 */ /* 0x000fca000b800000 */
[----:B------:R3:W4:Y:S02]  /*1af50*/  SHFL.IDX PT, R2, R179, RZ, 0x181f ;  /* 0x00181fffb3027589 */ /* 0x00072400000e0000 */
.L_x_3198:
[----:B----4-:R-:W-:Y:S05]  /*1af60*/  @P0 IADD3 R176, P1, R2, R229, RZ ;  /* 0x000000e502b00210 */ /* 0x010fea0007f3e0ff */
[----:B--2---:R-:W-:Y:S05]  /*1af70*/  @P0 IMAD.X R177, R4, 0x1, R230, P1 ;  /* 0x0000000104b10824 */ /* 0x004fea00008e06e6 */
[----:B------:R-:W-:Y:S01]  /*1af80*/  @!PT LDS RZ, [RZ] ;  /* 0x00000000fffff984 */ /* 0x000fe20000000800 */
[----:B------:R-:W-:Y:S01]  /*1af90*/  @!PT LDS RZ, [RZ] ;  /* 0x00000000fffff984 */ /* 0x000fe20000000800 */
[----:B------:R-:W-:Y:S01]  /*1afa0*/  @!PT LDS RZ, [RZ] ;  /* 0x00000000fffff984 */ /* 0x000fe20000000800 */
[----:B------:R2:W-:Y:S02]  /*1afb0*/  @P0 LDGSTS.E.BYPASS.LTC128B.128 [R216+0xa080], [R176.64], !P4 ;  /* 0x0a080000b0d80fae */ /* 0x0005e4000e101d46 */
[----:B--2---:R-:W-:Y:S05]  /*1afc0*/  @P0 IADD3 R176, P1, R2, R228, RZ ;  /* 0x000000e402b00210 */ /* 0x004fea0007f3e0ff */
[----:B------:R-:W-:Y:S05]  /*1afd0*/  @P0 IMAD.X R177, R4, 0x1, R225, P1 ;  /* 0x0000000104b10824 */ /* 0x000fea00008e06e1 */
[----:B------:R2:W-:Y:S02]  /*1afe0*/  @P0 LDGSTS.E.BYPASS.LTC128B.128 [R216+0xb880], [R176.64], !P3 ;  /* 0x0b880000b0d80fae */ /* 0x0005e4000d901d46 */
[----:B--2---:R-:W-:Y:S05]  /*1aff0*/  @P0 IADD3 R176, P1, R2, R227, RZ ;  /* 0x000000e302b00210 */ /* 0x004fea0007f3e0ff */
[----:B------:R-:W-:Y:S01]  /*1b000*/  @P0 IMAD.X R177, R4, 0x1, R226, P1 ;  /* 0x0000000104b10824 */ /* 0x000fe200008e06e2 */
[----:B------:R-:W-:Y:S04]  /*1b010*/  @P0 IADD3 R2, P1, R2, R224, RZ ;  /* 0x000000e002020210 */ /* 0x000fe80007f3e0ff */
[----:B------:R2:W-:Y:S01]  /*1b020*/  @P0 LDGSTS.E.BYPASS.LTC128B.128 [R216+0xd080], [R176.64], !P5 ;  /* 0x0d080000b0d80fae */ /* 0x0005e2000e901d46 */
[----:B------:R-:W-:Y:S05]  /*1b030*/  @P0 IMAD.X R3, R4, 0x1, R223, P1 ;  /* 0x0000000104030824 */ /* 0x000fea00008e06df */
[----:B------:R2:W-:Y:S01]  /*1b040*/  @P0 LDGSTS.E.BYPASS.LTC128B.128 [R216+0xe880], [R2.64], !P2 ;  /* 0x0e88000002d80fae */ /* 0x0005e2000d101d46 */
[----:B------:R-:W-:Y:S01]  /*1b050*/  ISETP.GE.AND P0, PT, R14, 0x21, PT ;  /* 0x000000210e00780c */ /* 0x000fe20003f06270 */
[----:B------:R-:W-:-:S06]  /*1b060*/  BRA.DIV ~URZ, `(.L_x_3104) ;  /* 0x000091527f007947 */ /* 0x000fcc000b800000 */
[----:B------:R4:W1:Y:S04]  /*1b070*/  SHFL.IDX PT, R4, R178, 0x1, 0x181f ;  /* 0x00381f00b2047f89 */ /* 0x00086800000e0000 */
[----:B--2---:R4:W2:Y:S02]  /*1b080*/  SHFL.IDX PT, R2, R179, 0x1, 0x181f ;  /* 0x00381f00b3027f89 */ /* 0x0048a400000e0000 */
.L_x_3199:
[----:B--2---:R-:W-:Y:S05]  /*1b090*/  @P0 IADD3 R176, P1, R2, R229, RZ ;  /* 0x000000e502b00210 */ /* 0x004fea0007f3e0ff */
[----:B-1----:R-:W-:Y:S05]  /*1b0a0*/  @P0 IMAD.X R177, R4, 0x1, R230, P1 ;  /* 0x0000000104b10824 */ /* 0x002fea00008e06e6 */
[----:B------:R-:W-:Y:S01]  /*1b0b0*/  @!PT LDS RZ, [RZ] ;  /* 0x00000000fffff984 */ /* 0x000fe20000000800 */
[----:B------:R-:W-:Y:S01]  /*1b0c0*/  @!PT LDS RZ, [RZ] ;  /* 0x00000000fffff984 */ /* 0x000fe20000000800 */
[----:B------:R-:W-:Y:S01]  /*1b0d0*/  @!PT LDS RZ, [RZ] ;  /* 0x00000000fffff984 */ /* 0x000fe20000000800 */
[----:B------:R1:W-:Y:S02]  /*1b0e0*/  @P0 LDGSTS.E.BYPASS.LTC128B.128 [R217+0xb080], [R176.64], !P4 ;  /* 0x0b080000b0d90fae */ /* 0x0003e4000e101d46 */
[----:B-1----:R-:W-:Y:S05]  /*1b0f0*/  @P0 IADD3 R176, P1, R2, R228, RZ ;  /* 0x000000e402b00210 */ /* 0x002fea0007f3e0ff */
[----:B------:R-:W-:Y:S05]  /*1b100*/  @P0 IMAD.X R177, R4, 0x1, R225, P1 ;  /* 0x0000000104b10824 */ /* 0x000fea00008e06e1 */
[----:B------:R1:W-:Y:S02]  /*1b110*/  @P0 LDGSTS.E.BYPASS.LTC128B.128 [R217+0xc880], [R176.64], !P3 ;  /* 0x0c880000b0d90fae */ /* 0x0003e4000d901d46 */
[----:B-1----:R-:W-:Y:S05]  /*1b120*/  @P0 IADD3 R176, P1, R2, R227, RZ ;  /* 0x000000e302b00210 */ /* 0x002fea0007f3e0ff */
[----:B------:R-:W-:Y:S01]  /*1b130*/  @P0 IMAD.X R177, R4, 0x1, R226, P1 ;  /* 0x0000000104b10824 */ /* 0x000fe200008e06e2 */
[----:B------:R-:W-:Y:S04]  /*1b140*/  @P0 IADD3 R2, P1, R2, R224, RZ ;  /* 0x000000e002020210 */ /* 0x000fe80007f3e0ff */
[----:B------:R1:W-:Y:S01]  /*1b150*/  @P0 LDGSTS.E.BYPASS.LTC128B.128 [R217+0xe080], [R176.64], !P5 ;  /* 0x0e080000b0d90fae */ /* 0x0003e2000e901d46 */
[----:B------:R-:W-:Y:S05]  /*1b160*/  @P0 IMAD.X R3, R4, 0x1, R223, P1 ;  /* 0x0000000104030824 */ /* 0x000fea00008e06df */
[----:B------:R1:W-:Y:S03]  /*1b170*/  @P0 LDGSTS.E.BYPASS.LTC128B.128 [R217+0xf880], [R2.64], !P2 ;  /* 0x0f88000002d90fae */ /* 0x0003e6000d101d46 */
.L_x_3101:
[----:B------:R-:W-:Y:S05]  /*1b180*/  BSYNC B0 ;  /* 0x0000000000007941 */ /* 0x000fea0003800000 */
.L_x_3100:
        /* <DEDUP_REMOVED lines=27> */
.L_x_3200:
[----:B-12---:R-:W-:Y:S01]  /*1b340*/  FMNMX.FTZ R4, R4, R2, !PT ;  /* 0x0000000204047209 */ /* 0x006fe20007810000 */
[----:B------:R-:W-:-:S05]  /*1b350*/  BRA.DIV ~URZ, `(.L_x_3106) ;  /* 0x00008f827f007947 */ /* 0x000fca000b800000 */
[----:B------:R-:W1:Y:S02]  /*1b360*/  SHFL.BFLY PT, R2, R4, 0x1, 0x1f ;  /* 0x0c201f0004027f89 */ /* 0x000e6400000e0000 */
[----:B-1----:R-:W-:Y:S02]  /*1b370*/  FMNMX.FTZ R6, R4, R2, !PT ;  /* 0x0000000204067209 */ /* 0x002fe40007810000 */
[----:B------:R-:W1:Y:S02]  /*1b380*/  SHFL.BFLY PT, R2, R14, 0x2, 0x1f ;  /* 0x0c401f000e027f89 */ /* 0x000e6400000e0000 */
[----:B-1----:R-:W-:Y:S05]  /*1b390*/  FMNMX.FTZ R4, R14, R2, !PT ;  /* 0x000000020e047209 */ /* 0x002fea0007810000 */
[----:B------:R1:W2:Y:S02]  /*1b3a0*/  SHFL.BFLY PT, R2, R4, 0x1, 0x1f ;  /* 0x0c201f0004027f89 */ /* 0x0002a400000e0000 */
.L_x_3201:
        /* <DEDUP_REMOVED lines=20> */
[----:B------:R-:W2:Y:S10]  /*1b4f0*/  MUFU.EX2 R14, R14 ;  /* 0x0000000e000e7308 */ /* 0x000eb40000000800 */
[----:B------:R-:W-:Y:S10]  /*1b500*/  MUFU.EX2 R20, R9 ;  /* 0x0000000900147308 */ /* 0x000ff40000000800 */
[----:B------:R5:W3:Y:S10]  /*1b510*/  MUFU.EX2 R17, R8 ;  /* 0x0000000800117308 */ /* 0x000af40000000800 */
[----:B------:R-:W-:Y:S01]  /*1b520*/  MUFU.EX2 R13, R13 ;  /* 0x0000000d000d7308 */ /* 0x000fe20000000800 */
[----:B-----5:R-:W-:Y:S04]  /*1b530*/  FMUL.FTZ R8, R4, c[0x0][0x2d0] ;  /* 0x0000b40004087a20 */ /* 0x020fe80000410000 */
[--C-:B------:R-:W-:Y:S02]  /*1b540*/  FFMA.FTZ R191, R34, c[0x0][0x2d0], -R8.reuse ;  /* 0x0000b40022bf7a23 */ /* 0x100fe40000010808 */
[--C-:B------:R-:W-:Y:S02]  /*1b550*/  FFMA.FTZ R192, R35, c[0x0][0x2d0], -R8.reuse ;  /* 0x0000b40023c07a23 */ /* 0x100fe40000010808 */
[----:B------:R-:W-:Y:S02]  /*1b560*/  FFMA.FTZ R177, R19, c[0x0][0x2d0], -R8 ;  /* 0x0000b40013b17a23 */ /* 0x000fe40000010808 */
[C---:B-1----:R-:W-:Y:S01]  /*1b570*/  FFMA.FTZ R2, R3.reuse, R235, R16 ;  /* 0x000000eb03027223 */ /* 0x042fe20000010010 */
[C---:B--2---:R-:W-:Y:S01]  /*1b580*/  F2FP.PACK_AB R176, R14.reuse, R16 ;  /* 0x000000100eb0723e */ /* 0x044fe200000000ff */
[----:B------:R-:W-:Y:S01]  /*1b590*/  FMUL.FTZ R32, R3, R152 ;  /* 0x0000009803207220 */ /* 0x000fe20000410000 */
[----:B------:R-:W-:Y:S01]  /*1b5a0*/  MUFU.EX2 R231, R177 ;  /* 0x000000b100e77308 */ /* 0x000fe20000000800 */
[----:B------:R-:W-:Y:S01]  /*1b5b0*/  FADD.FTZ R9, R14, R2 ;  /* 0x000000020e097221 */ /* 0x000fe20000010000 */
[----:B---34-:R-:W-:Y:S01]  /*1b5c0*/  F2FP.PACK_AB R178, R17, R20 ;  /* 0x0000001411b2723e */ /* 0x018fe200000000ff */
        /* <DEDUP_REMOVED lines=12> */
[----:B------:R-:W-:Y:S02]  /*1b690*/  FMUL.FTZ R21, R3, R165 ;  /* 0x000000a503157220 */ /* 0x000fe40000410000 */
[--C-:B------:R-:W-:Y:S02]  /*1b6a0*/  FFMA.FTZ R181, R22, c[0x0][0x2d0], -R8.reuse ;  /* 0x0000b40016b57a23 */ /* 0x100fe40000010808 */
[----:B------:R-:W-:Y:S02]  /*1b6b0*/  FFMA.FTZ R180, R23, c[0x0][0x2d0], -R8 ;  /* 0x0000b40017b47a23 */ /* 0x000fe40000010808 */
[C---:B------:R-:W-:Y:S02]  /*1b6c0*/  FMUL.FTZ R8, R3.reuse, R172 ;  /* 0x000000ac03087220 */ /* 0x040fe40000410000 */
[----:B------:R-:W-:Y:S01]  /*1b6d0*/  FADD.FTZ R9, R20, R9 ;  /* 0x0000000914097221 */ /* 0x000fe20000010000 */
[----:B------:R-:W2:Y:S01]  /*1b6e0*/  MUFU.EX2 R172, R11 ;  /* 0x0000000b00ac7308 */ /* 0x000ea20000000800 */
[----:B------:R-:W-:Y:S02]  /*1b6f0*/  FMUL.FTZ R16, R3, R168 ;  /* 0x000000a803107220 */ /* 0x000fe40000410000 */
[----:B------:R-:W-:Y:S02]  /*1b700*/  FADD.FTZ R188, R17, R9 ;  /* 0x0000000911bc7221 */ /* 0x000fe40000010000 */
[C---:B-1----:R-:W-:Y:S02]  /*1b710*/  FMUL.FTZ R34, R2.reuse, R154 ;  /* 0x0000009a02227220 */ /* 0x042fe40000410000 */
[C---:B------:R-:W-:Y:S02]  /*1b720*/  FMUL.FTZ R35, R2.reuse, R155 ;  /* 0x0000009b02237220 */ /* 0x040fe40000410000 */
[----:B------:R-:W1:Y:S01]  /*1b730*/  LDSM.16.MT88.4 R152, [R196] ;  /* 0x00000000c498783b */ /* 0x000e620000004200 */
[----:B------:R-:W3:Y:S01]  /*1b740*/  MUFU.EX2 R165, R14 ;  /* 0x0000000e00a57308 */ /* 0x000ee20000000800 */
[C---:B------:R-:W-:Y:S02]  /*1b750*/  FMUL.FTZ R9, R3.reuse, R173 ;  /* 0x000000ad03097220 */ /* 0x040fe40000410000 */
[C---:B------:R-:W-:Y:S02]  /*1b760*/  FMUL.FTZ R10, R2.reuse, R174 ;  /* 0x000000ae020a7220 */ /* 0x040fe40000410000 */
[C---:B------:R-:W-:Y:S02]  /*1b770*/  FMUL.FTZ R17, R3.reuse, R169 ;  /* 0x000000a903117220 */ /* 0x040fe40000410000 */
[C---:B------:R-:W-:Y:S02]  /*1b780*/  FMUL.FTZ R18, R2.reuse, R170 ;  /* 0x000000aa02127220 */ /* 0x040fe40000410000 */
[C---:B------:R-:W-:Y:S01]  /*1b790*/  FMUL.FTZ R19, R2.reuse, R171 ;  /* 0x000000ab02137220 */ /* 0x040fe20000410000 */
[----:B------:R-:W-:Y:S01]  /*1b7a0*/  MUFU.EX2 R14, R184 ;  /* 0x000000b8000e7308 */ /* 0x000fe20000000800 */
[C---:B------:R-:W-:Y:S01]  /*1b7b0*/  FMUL.FTZ R20, R3.reuse, R164 ;  /* 0x000000a403147220 */ /* 0x040fe20000410000 */
[----:B------:R-:W-:Y:S01]  /*1b7c0*/  LDSM.16.MT88.4 R168, [R196+0x1000] ;  /* 0x00100000c4a8783b */ /* 0x000fe20000004200 */
[----:B------:R-:W-:Y:S01]  /*1b7d0*/  FMUL.FTZ R22, R2, R166 ;  /* 0x000000a602167220 */ /* 0x000fe20000410000 */
[----:B--2---:R-:W-:Y:S01]  /*1b7e0*/  F2FP.PACK_AB R177, R172, R5 ;  /* 0x00000005acb1723e */ /* 0x004fe200000000ff */
[C---:B------:R-:W-:Y:S02]  /*1b7f0*/  FMUL.FTZ R11, R2.reuse, R175 ;  /* 0x000000af020b7220 */ /* 0x040fe40000410000 */
[C---:B------:R-:W-:Y:S02]  /*1b800*/  FMUL.FTZ R23, R2.reuse, R167 ;  /* 0x000000a702177220 */ /* 0x040fe40000410000 */
[----:B------:R-:W-:Y:S01]  /*1b810*/  FMUL.FTZ R25, R3, R161 ;  /* 0x000000a103197220 */ /* 0x000fe20000410000 */
[----:B------:R-:W-:Y:S01]  /*1b820*/  MUFU.EX2 R184, R183 ;  /* 0x000000b700b87308 */ /* 0x000fe20000000800 */
[C---:B------:R-:W-:Y:S02]  /*1b830*/  FMUL.FTZ R26, R2.reuse, R162 ;  /* 0x000000a2021a7220 */ /* 0x040fe40000410000 */
[C---:B------:R-:W-:Y:S01]  /*1b840*/  FMUL.FTZ R27, R2.reuse, R163 ;  /* 0x000000a3021b7220 */ /* 0x040fe20000410000 */
[----:B---3--:R-:W-:Y:S01]  /*1b850*/  F2FP.PACK_AB R179, R231, R165 ;  /* 0x000000a5e7b3723e */ /* 0x008fe200000000ff */
[C---:B------:R-:W-:Y:S02]  /*1b860*/  FMUL.FTZ R28, R3.reuse, R156 ;  /* 0x0000009c031c7220 */ /* 0x040fe40000410000 */
[C---:B------:R-:W-:Y:S02]  /*1b870*/  FMUL.FTZ R29, R3.reuse, R157 ;  /* 0x0000009d031d7220 */ /* 0x040fe40000410000 */
[C---:B------:R-:W-:Y:S01]  /*1b880*/  FMUL.FTZ R30, R2.reuse, R158 ;  /* 0x0000009e021e7220 */ /* 0x040fe20000410000 */
[----:B------:R-:W-:Y:S01]  /*1b890*/  MUFU.EX2 R183, R189 ;  /* 0x000000bd00b77308 */ /* 0x000fe20000000800 */
[C---:B------:R-:W-:Y:S02]  /*1b8a0*/  FMUL.FTZ R31, R2.reuse, R159 ;  /* 0x0000009f021f7220 */ /* 0x040fe40000410000 */
[----:B------:R-:W-:Y:S01]  /*1b8b0*/  LDSM.16.MT88.4 R156, [R196+0x800] ;  /* 0x00080000c49c783b */ /* 0x000fe20000004200 */
[C---:B------:R-:W-:Y:S02]  /*1b8c0*/  FMUL.FTZ R24, R3.reuse, R160 ;  /* 0x000000a003187220 */ /* 0x040fe40000410000 */
[C---:B------:R-:W-:Y:S02]  /*1b8d0*/  FMUL.FTZ R36, R3.reuse, R36 ;  /* 0x0000002403247220 */ /* 0x040fe40000410000 */
[C---:B------:R-:W-:Y:S01]  /*1b8e0*/  FMUL.FTZ R37, R3.reuse, R37 ;  /* 0x0000002503257220 */ /* 0x040fe20000410000 */
[C---:B-1----:R-:W-:Y:S01]  /*1b8f0*/  HMMA.16816.F32 R8, R176.reuse, R152, R8 ;  /* 0x00000098b008723c */ /* 0x042fe20000001808 */
[----:B------:R-:W-:Y:S04]  /*1b900*/  MUFU.EX2 R160, R185 ;  /* 0x000000b900a07308 */ /* 0x000fe80000000800 */
[C---:B------:R-:W-:Y:S02]  /*1b910*/  FMUL.FTZ R38, R2.reuse, R38 ;  /* 0x0000002602267220 */ /* 0x040fe40000410000 */
[C---:B------:R-:W-:Y:S01]  /*1b920*/  FMUL.FTZ R39, R2.reuse, R39 ;  /* 0x0000002702277220 */ /* 0x040fe20000410000 */
[C---:B------:R-:W-:Y:S01]  /*1b930*/  HMMA.16816.F32 R16, R176.reuse, R154, R16 ;  /* 0x0000009ab010723c */ /* 0x040fe20000001810 */
[----:B------:R-:W1:Y:S02]  /*1b940*/  LDSM.16.MT88.4 R152, [R197] ;  /* 0x00000000c598783b */ /* 0x000e640000004200 */
[----:B------:R-:W-:Y:S01]  /*1b950*/  MUFU.EX2 R185, R182 ;  /* 0x000000b600b97308 */ /* 0x000fe20000000800 */
        /* <DEDUP_REMOVED lines=122> */
[C---:B---3--:R-:W-:Y:S05]  /*1c100*/  FADD.FTZ R2, R3.reuse, R2 ;  /* 0x0000000203027221 */ /* 0x048fea0000010000 */
        /* <DEDUP_REMOVED lines=42> */
[C---:B------:R-:W-:Y:S02]  /*1c3b0*/  HMMA.16816.F32 R8, R152.reuse, R156, R8 ;  /* 0x0000009c9808723c */ /* 0x040fe40000001808 */
[----:B------:R-:W3:Y:S03]  /*1c3c0*/  MUFU.EX2 R14, R193 ;  /* 0x000000c1000e7308 */ /* 0x000ee60000000800 */
[----:B-1----:R-:W-:Y:S03]  /*1c3d0*/  FADD.FTZ R2, R5, R2 ;  /* 0x0000000205027221 */ /* 0x002fe60000010000 */
[C---:B------:R-:W-:Y:S01]  /*1c3e0*/  HMMA.16816.F32 R16, R152.reuse, R158, R16 ;  /* 0x0000009e9810723c */ /* 0x040fe20000001810 */
[----:B------:R-:W1:Y:S03]  /*1c3f0*/  LDSM.16.MT88.4 R156, [R199+0x800] ;  /* 0x00080000c79c783b */ /* 0x000e660000004200 */
[C---:B----4-:R-:W-:Y:S01]  /*1c400*/  F2FP.PACK_AB R176, R3.reuse, R5 ;  /* 0x0000000503b0723e */ /* 0x050fe200000000ff */
[----:B------:R-:W-:Y:S02]  /*1c410*/  FADD.FTZ R2, R3, R2 ;  /* 0x0000000203027221 */ /* 0x000fe40000010000 */
[----:B------:R-:W-:Y:S01]  /*1c420*/  FADD.FTZ R3, R172, R164 ;  /* 0x000000a4ac037221 */ /* 0x000fe20000010000 */
[----:B------:R-:W-:Y:S04]  /*1c430*/  MOV R5, R4 ;  /* 0x0000000400057202 */ /* 0x000fe80000000f00 */
[C---:B---3--:R-:W-:Y:S01]  /*1c440*/  F2FP.PACK_AB R178, R13.reuse, R14 ;  /* 0x0000000e0db2723e */ /* 0x048fe200000000ff */
[----:B------:R-:W-:Y:S01]  /*1c450*/  FADD.FTZ R2, R14, R2 ;  /* 0x000000020e027221 */ /* 0x000fe20000010000 */
[C---:B--2---:R-:W-:Y:S03]  /*1c460*/  HMMA.16816.F32 R20, R152.reuse, R160, R20 ;  /* 0x000000a09814723c */ /* 0x044fe60000001814 */
[----:B------:R-:W-:Y:S02]  /*1c470*/  FADD.FTZ R235, R13, R2 ;  /* 0x000000020deb7221 */ /* 0x000fe40000010000 */
[----:B------:R-:W-:Y:S03]  /*1c480*/  FADD.FTZ R2, R165, R3 ;  /* 0x00000003a5027221 */ /* 0x000fe60000010000 */
        /* <DEDUP_REMOVED lines=12> */
[----:B------:R-:W-:Y:S01]  /*1c550*/  FADD.FTZ R3, R180, R2 ;  /* 0x00000002b4037221 */ /* 0x000fe20000010000 */
[----:B------:R-:W-:Y:S03]  /*1c560*/  IADD3 R2, R218, -0x1, RZ ;  /* 0xffffffffda027810 */ /* 0x000fe60007ffe0ff */
        /* <DEDUP_REMOVED lines=88> */
.L_x_3095:
[----:B------:R-:W-:Y:S05]  /*1caf0*/  BRA.DIV ~URZ, `(.L_x_3108) ;  /* 0x000078c27f007947 */ /* 0x000fea000b800000 */
[----:B------:R1:W2:Y:S02]  /*1cb00*/  SHFL.BFLY PT, R2, R235, 0x2, 0x1f ;  /* 0x0c401f00eb027f89 */ /* 0x0002a400000e0000 */
.L_x_3202:
[----:B--2---:R-:W-:Y:S01]  /*1cb10*/  FADD.FTZ R4, R2, R235 ;  /* 0x000000eb02047221 */ /* 0x004fe20000010000 */
[----:B------:R-:W-:Y:S05]  /*1cb20*/  BRA.DIV ~URZ, `(.L_x_3109) ;  /* 0x000078f27f007947 */ /* 0x000fea000b800000 */
[----:B------:R-:W2:Y:S02]  /*1cb30*/  SHFL.BFLY PT, R2, R4, 0x1, 0x1f ;  /* 0x0c201f0004027f89 */ /* 0x000ea400000e0000 */
[----:B--2---:R-:W-:-:S02]  /*1cb40*/  FADD.FTZ R8, R4, R2 ;  /* 0x0000000204087221 */ /* 0x004fc40000010000 */
[----:B------:R-:W2:Y:S02]  /*1cb50*/  SHFL.BFLY PT, R2, R233, 0x2, 0x1f ;  /* 0x0c401f00e9027f89 */ /* 0x000ea400000e0000 */
[----:B--2---:R-:W-:-:S05]  /*1cb60*/  FADD.FTZ R4, R2, R233 ;  /* 0x000000e902047221 */ /* 0x004fca0000010000 */
[----:B------:R2:W3:Y:S02]  /*1cb70*/  SHFL.BFLY PT, R2, R4, 0x1, 0x1f ;  /* 0x0c201f0004027f89 */ /* 0x0004e400000e0000 */
.L_x_3203:
[----:B------:R-:W-:Y:S01]  /*1cb80*/  FSETP.NE.FTZ.AND P0, PT, R8, RZ, PT ;  /* 0x000000ff0800720b */ /* 0x000fe20003f15000 */
[----:B--23--:R-:W-:Y:S01]  /*1cb90*/  FADD.FTZ R4, R2, R4 ;  /* 0x0000000402047221 */ /* 0x00cfe20000010000 */
[----:B------:R-:W-:Y:S02]  /*1cba0*/  MOV R3, RZ ;  /* 0x000000ff00037202 */ /* 0x000fe40000000f00 */
[----:B------:R-:W-:Y:S02]  /*1cbb0*/  MOV R20, 0xff800000 ;  /* 0xff80000000147802 */ /* 0x000fe40000000f00 */
[----:B------:R-:W-:-:S07]  /*1cbc0*/  MOV R21, 0xff800000 ;  /* 0xff80000000157802 */ /* 0x000fce0000000f00 */
[----:B------:R-:W2:Y:S01]  /*1cbd0*/  @P0 MUFU.LG2 R2, R8 ;  /* 0x0000000800020308 */ /* 0x000ea20000000c00 */
[----:B------:R-:W-:-:S07]  /*1cbe0*/  @P0 MOV R9, 0x3f317218 ;  /* 0x3f31721800090802 */ /* 0x000fce0000000f00 */
[----:B------:R2:W3:Y:S02]  /*1cbf0*/  @P0 MUFU.RCP R3, R8 ;  /* 0x0000000800030308 */ /* 0x0004e40000001000 */
[----:B--2---:R-:W-:Y:S02]  /*1cc00*/  @P0 FMUL.FTZ R8, R2, 0.69314718246459960938 ;  /* 0x3f31721802080820 */ /* 0x004fe40000410000 */
[----:B------:R-:W-:Y:S02]  /*1cc10*/  @P0 FMUL.FTZ R2, R9, c[0x0][0x2d0] ;  /* 0x0000b40009020a20 */ /* 0x000fe40000410000 */
[C---:B---3--:R-:W-:Y:S02]  /*1cc20*/  FMUL.FTZ R34, R3.reuse, R152 ;  /* 0x0000009803227220 */ /* 0x048fe40000410000 */
        /* <DEDUP_REMOVED lines=21> */
[C---:B--2---:R-:W-:Y:S02]  /*1cd80*/  FMUL.FTZ R136, R2.reuse, R154 ;  /* 0x0000009a02887220 */ /* 0x044fe40000410000 */
        /* <DEDUP_REMOVED lines=115> */
.L_x_2992:
[----:B------:R2:W5:Y:S04]  /*1d4c0*/  LDL R5, [R1+0x10] ;  /* 0x0000100001057983 */ /* 0x0005680000100800 */
[----:B------:R-:W3:Y:S01]  /*1d4d0*/  S2R R3, SR_TID.X ;  /* 0x0000000000037919 */ /* 0x000ee20000002100 */
[----:B------:R-:W-:Y:S01]  /*1d4e0*/  BSSY B0, `(.L_x_3110) ;  /* 0x0000011000007945 */ /* 0x000fe20003800000 */
[----:B---3--:R-:W-:-:S13]  /*1d4f0*/  LOP3.LUT P0, RZ, R3, 0xff, RZ, 0xc0, !PT ;  /* 0x000000ff03ff7812 */ /* 0x008fda000780c0ff */
[----:B------:R-:W-:Y:S05]  /*1d500*/  @P0 BRA `(.L_x_3111) ;  /* 0x000000e000000947 */ /* 0x000fea0003800000 */
[----:B--2---:R-:W2:Y:S01]  /*1d510*/  S2R R3, SR_LANEID ;  /* 0x0000000000037919 */ /* 0x004ea20000000000 */
[----:B------:R-:W-:Y:S01]  /*1d520*/  VOTEU.ANY UR4, UPT, PT ;  /* 0x0000000000047886 */ /* 0x000fe200038e0100 */
[----:B------:R-:W-:Y:S01]  /*1d530*/  IMAD.MOV.U32 R8, RZ, RZ, c[0x0][0x560] ;  /* 0x00015800ff087624 */ /* 0x000fe200078e00ff */
[----:B----4-:R-:W2:Y:S01]  /*1d540*/  FLO.U32 R4, UR4 ;  /* 0x0000000400047d00 */ /* 0x010ea200080e0000 */
        /* <DEDUP_REMOVED lines=8> */
[----:B---3-5:R-:W-:-:S05]  /*1d5d0*/  IADD3 R5, R4, c[0x0][0xc], R3 ;  /* 0x0000030004057a10 */ /* 0x028fca0007ffe003 */
[----:B------:R2:W-:Y:S02]  /*1d5e0*/  STL [R1+0x10], R5 ;  /* 0x0000100501007387 */ /* 0x0005e40000100800 */
.L_x_3111:
[----:B--2---:R-:W-:Y:S05]  /*1d5f0*/  BSYNC B0 ;  /* 0x0000000000007941 */ /* 0x004fea0003800000 */
.L_x_3110:
[----:B------:R-:W-:Y:S01]  /*1d600*/  PRMT R2, R2, 0x9910, RZ ;  /* 0x0000991002027816 */ /* 0x000fe200000000ff */
[----:B------:R-:W-:Y:S01]  /*1d610*/  BSSY B1, `(.L_x_3112) ;  /* 0x0000414000017945 */ /* 0x000fe20003800000 */
[----:B-----5:R-:W-:Y:S02]  /*1d620*/  IMAD.MOV.U32 R114, RZ, RZ, R5 ;  /* 0x000000ffff727224 */ /* 0x020fe400078e0005 */
[----:B------:R-:W-:-:S13]  /*1d630*/  ISETP.NE.AND P0, PT, R2, RZ, PT ;  /* 0x000000ff0200720c */ /* 0x000fda0003f05270 */
[----:B------:R-:W-:Y:S05]  /*1d640*/  @!P0 BRA `(.L_x_3113) ;  /* 0x000033b000008947 */ /* 0x000fea0003800000 */
[----:B----4-:R-:W2:Y:S04]  /*1d650*/  LDL R4, [R1+0x38] ;  /* 0x0000380001047983 */ /* 0x010ea80000100800 */
        /* <DEDUP_REMOVED lines=109> */
[----:B-1----:R-:W2:Y:S04]  /*1dd30*/  LDL.LU R4, [R1+0x28] ;  /* 0x0000280001047983 */ /* 0x002ea80000300800 */
[----:B------:R-:W2:Y:S01]  /*1dd40*/  LDL.LU R8, [R1+0x2c] ;  /* 0x00002c0001087983 */ /* 0x000ea20000300800 */
[----:B------:R-:W-:-:S02]  /*1dd50*/  F2FP.PACK_AB R3, R109, R108 ;  /* 0x0000006c6d03723e */ /* 0x000fc400000000ff */
[----:B------:R-:W-:-:S03]  /*1dd60*/  F2FP.PACK_AB R2, R95, R94 ;  /* 0x0000005e5f02723e */ /* 0x000fc600000000ff */
[----:B------:R1:W-:Y:S04]  /*1dd70*/  STS [R14+0xc000], R3 ;  /* 0x00c000030e007388 */ /* 0x0003e80000000800 */
[----:B------:R4:W-:Y:S01]  /*1dd80*/  STS [R14+0xc400], R2 ;  /* 0x00c400020e007388 */ /* 0x0009e20000000800 */
[----:B-1----:R-:W-:Y:S02]  /*1dd90*/  F2FP.PACK_AB R3, R113, R112 ;  /* 0x000000707103723e */ /* 0x002fe400000000ff */
[----:B----4-:R-:W-:-:S03]  /*1dda0*/  F2FP.PACK_AB R2, R99, R98 ;  /* 0x000000626302723e */ /* 0x010fc600000000ff */
        /* <DEDUP_REMOVED lines=10> */
[----:B------:R-:W-:Y:S02]  /*1de50*/  ISETP.NE.U32.AND P0, PT, RZ, c[0x0][0x508], PT ;  /* 0x00014200ff007a0c */ /* 0x000fe40003f05070 */
[----:B------:R-:W-:Y:S01]  /*1de60*/  ISETP.NE.U32.AND P2, PT, RZ, c[0x0][0x500], PT ;  /* 0x00014000ff007a0c */ /* 0x000fe20003f45070 */
[----:B------:R-:W-:Y:S01]  /*1de70*/  IMAD.MOV.U32 R13, RZ, RZ, c[0x0][0x388] ;  /* 0x0000e200ff0d7624 */ /* 0x000fe200078e00ff */
[----:B------:R-:W3:Y:S01]  /*1de80*/  LDL.LU R6, [R1+0x14] ;  /* 0x0000140001067983 */ /* 0x000ee20000300800 */
[----:B------:R-:W-:-:S02]  /*1de90*/  ISETP.NE.AND.EX P1, PT, RZ, c[0x0][0x50c], PT, P0 ;  /* 0x00014300ff007a0c */ /* 0x000fc40003f25300 */
        /* <DEDUP_REMOVED lines=10> */
[----:B------:R-:W-:Y:S04]  /*1df40*/  STS [R5+0xc000], R3 ;  /* 0x00c0000305007388 */ /* 0x000fe80000000800 */
        /* <DEDUP_REMOVED lines=8> */
[----:B-1----:R-:W-:-:S06]  /*1dfd0*/  IMAD.MOV.U32 R3, RZ, RZ, RZ ;  /* 0x000000ffff037224 */ /* 0x002fcc00078e00ff */
[----:B------:R1:W5:Y:S01]  /*1dfe0*/  @P2 LDG.E R3, [R4.64] ;  /* 0x0000000604032981 */ /* 0x000362000c1e1900 */
[----:B---3--:R-:W-:-:S04]  /*1dff0*/  ISETP.NE.AND P0, PT, R6, RZ, PT ;  /* 0x000000ff0600720c */ /* 0x008fc80003f05270 */
[----:B------:R-:W-:Y:S01]  /*1e000*/  SEL R2, R6, c[0x0][0x3d4], P0 ;  /* 0x0000f50006027a07 */ /* 0x000fe20000000000 */
[----:B------:R-:W-:Y:S05]  /*1e010*/  @P1 BRA `(.L_x_3114) ;  /* 0x0000004000001947 */ /* 0x000fea0003800000 */
[----:B-1----:R-:W-:Y:S05]  /*1e020*/  @!P2 BRA `(.L_x_3114) ;  /* 0x000000300000a947 */ /* 0x002fea0003800000 */
[----:B-----5:R1:W2:Y:S04]  /*1e030*/  LDG.E R13, [R4.64] ;  /* 0x00000006040d7981 */ /* 0x0202a8000c1e1900 */
[----:B-1----:R-:W2:Y:S02]  /*1e040*/  LDG.E R4, [R4.64+0x4] ;  /* 0x0000040604047981 */ /* 0x002ea4000c1e1900 */
[----:B--2---:R-:W-:Y:S02]  /*1e050*/  IADD3 R13, -R13, R4, RZ ;  /* 0x000000040d0d7210 */ /* 0x004fe40007ffe1ff */
.L_x_3114:
        /* <DEDUP_REMOVED lines=18> */
[----:B------:R-:W-:Y:S01]  /*1e180*/  IMAD.WIDE.U32 R10, R14, R5, RZ ;  /* 0x000000050e0a7225 */ /* 0x000fe200078e00ff */
[----:B-----5:R-:W-:-:S03]  /*1e190*/  SHF.R.S32.HI R14, RZ, 0x1f, R3 ;  /* 0x0000001fff0e7819 */ /* 0x020fc60000011403 */
        /* <DEDUP_REMOVED lines=13> */
[----:B------:R-:W-:-:S04]  /*1e270*/  IMAD.IADD R4, R118, 0x1, R115 ;  /* 0x0000000176047824 */ /* 0x000fc800078e0273 */
        /* <DEDUP_REMOVED lines=43> */
[----:B------:R-:W-:Y:S01]  /*1e530*/  SHF.R.S32.HI R4, RZ, 0x1f, R2 ;  /* 0x0000001fff047819 */ /* 0x000fe20000011402 */
[C---:B-1----:R-:W-:Y:S01]  /*1e540*/  IMAD.WIDE.U32 R8, R3.reuse, c[0x0][0x3a0], RZ ;  /* 0x0000e80003087a25 */ /* 0x042fe200078e00ff */
[----:B------:R-:W-:Y:S01]  /*1e550*/  IADD3 R6, R0, R115, RZ ;  /* 0x0000007300067210 */ /* 0x000fe20007ffe0ff */
[----:B------:R1:W2:Y:S02]  /*1e560*/  LDS.128 R32, [R216+0x80] ;  /* 0x00008000d8207984 */ /* 0x0002a40000000c00 */
[----:B------:R-:W-:-:S02]  /*1e570*/  IMAD R3, R3, c[0x0][0x3a4], R14 ;  /* 0x0000e90003037a24 */ /* 0x000fc400078e020e */
[----:B------:R-:W-:Y:S01]  /*1e580*/  IMAD R4, R4, c[0x0][0x3f0], RZ ;  /* 0x0000fc0004047a24 */ /* 0x000fe200078e02ff */
[----:B------:R1:W3:Y:S01]  /*1e590*/  LDS.128 R48, [R216+0x1080] ;  /* 0x00108000d8307984 */ /* 0x0002e20000000c00 */
[----:B------:R-:W-:Y:S01]  /*1e5a0*/  @P3 IMAD.HI.U32 R10, R6, c[0x0][0x4ec], RZ ;  /* 0x00013b00060a3a27 */ /* 0x000fe200078e00ff */
[----:B------:R-:W-:Y:S02]  /*1e5b0*/  IADD3 R9, R9, R3, RZ ;  /* 0x0000000309097210 */ /* 0x000fe40007ffe0ff */
        /* <DEDUP_REMOVED lines=8> */
[----:B------:R-:W-:Y:S02]  /*1e640*/  MOV R4, R8 ;  /* 0x0000000800047202 */ /* 0x000fe40000000f00 */
[----:B------:R1:W1:Y:S01]  /*1e650*/  LDS.128 R44, [R216+0x5080] ;  /* 0x00508000d82c7984 */ /* 0x0002620000000c00 */
[----:B------:R-:W-:Y:S02]  /*1e660*/  SHF.R.S32.HI R8, RZ, 0x1f, R3 ;  /* 0x0000001fff087819 */ /* 0x000fe40000011403 */
        /* <DEDUP_REMOVED lines=11> */
[----:B------:R-:W-:-:S02]  /*1e720*/  SHF.R.S32.HI R4, RZ, 0x1f, R6 ;  /* 0x0000001fff047819 */ /* 0x000fc40000011406 */
[----:B------:R-:W-:Y:S01]  /*1e730*/  IADD3 R5, R143, R115, RZ ;  /* 0x000000738f057210 */ /* 0x000fe20007ffe0ff */
        /* <DEDUP_REMOVED lines=12> */
[----:B------:R1:W1:Y:S01]  /*1e800*/  LDS.128 R68, [R216+0xf080] ;  /* 0x00f08000d8447984 */ /* 0x0002620000000c00 */
[----:B------:R-:W-:Y:S05]  /*1e810*/  BRA.DIV ~URZ, `(.L_x_3116) ;  /* 0x00005ce27f007947 */ /* 0x000fea000b800000 */
[----:B--234-:R2:W3:Y:S02]  /*1e820*/  SHFL.IDX PT, R4, R6, RZ, 0x181f ;  /* 0x00181fff06047589 */ /* 0x01c4e400000e0000 */
.L_x_3204:
[----:B------:R-:W-:Y:S05]  /*1e830*/  BRA.DIV ~URZ, `(.L_x_3117) ;  /* 0x00005d327f007947 */ /* 0x000fea000b800000 */
[----:B------:R4:W2:Y:S02]  /*1e840*/  SHFL.IDX PT, R2, R16, RZ, 0x181f ;  /* 0x00181fff10027589 */ /* 0x0008a400000e0000 */
.L_x_3205:
        /* <DEDUP_REMOVED lines=19> */
.L_x_3119:
[----:B------:R-:W-:Y:S05]  /*1e980*/  BSYNC B0 ;  /* 0x0000000000007941 */ /* 0x000fea0003800000 */
.L_x_3118:
[----:B------:R-:W-:Y:S05]  /*1e990*/  BRA.DIV ~URZ, `(.L_x_3120) ;  /* 0x00005c427f007947 */ /* 0x000fea000b800000 */
[----:B---3--:R3:W4:Y:S04]  /*1e9a0*/  SHFL.IDX PT, R4, R6, 0x1, 0x181f ;  /* 0x00381f0006047f89 */ /* 0x00872800000e0000 */
[----:B--2---:R3:W2:Y:S02]  /*1e9b0*/  SHFL.IDX PT, R2, R16, 0x1, 0x181f ;  /* 0x00381f0010027f89 */ /* 0x0046a400000e0000 */
.L_x_3206:
        /* <DEDUP_REMOVED lines=20> */
.L_x_3122:
[----:B------:R-:W-:Y:S05]  /*1eb00*/  BSYNC B0 ;  /* 0x0000000000007941 */ /* 0x000fea0003800000 */
.L_x_3121:
[----:B------:R-:W-:Y:S05]  /*1eb10*/  BRA.DIV ~URZ, `(.L_x_3123) ;  /* 0x00005b927f007947 */ /* 0x000fea000b800000 */
[----:B----4-:R4:W3:Y:S02]  /*1eb20*/  SHFL.IDX PT, R4, R6, 0x2, 0x181f ;  /* 0x00581f0006047f89 */ /* 0x0108e400000e0000 */
.L_x_3207:
[----:B------:R-:W-:Y:S05]  /*1eb30*/  BRA.DIV ~URZ, `(.L_x_3124) ;  /* 0x00005be27f007947 */ /* 0x000fea000b800000 */
[----:B--2---:R2:W4:Y:S02]  /*1eb40*/  SHFL.IDX PT, R2, R16, 0x2, 0x181f ;  /* 0x00581f0010027f89 */ /* 0x00452400000e0000 */
.L_x_3208:
        /* <DEDUP_REMOVED lines=20> */
.L_x_3126:
[----:B------:R-:W-:Y:S05]  /*1ec90*/  BSYNC B0 ;  /* 0x0000000000007941 */ /* 0x000fea0003800000 */
.L_x_3125:
[----:B------:R-:W-:Y:S05]  /*1eca0*/  BRA.DIV ~URZ, `(.L_x_3127) ;  /* 0x00005ae27f007947 */ /* 0x000fea000b800000 */
[----:B---3--:R3:W2:Y:S04]  /*1ecb0*/  SHFL.IDX PT, R4, R6, 0x3, 0x181f ;  /* 0x00781f0006047f89 */ /* 0x0086a800000e0000 */
[----:B----4-:R3:W4:Y:S02]  /*1ecc0*/  SHFL.IDX PT, R2, R16, 0x3, 0x181f ;  /* 0x00781f0010027f89 */ /* 0x01072400000e0000 */
.L_x_3209:
        /* <DEDUP_REMOVED lines=21> */
.L_x_3115:
[----:B------:R-:W2:Y:S01]  /*1ee20*/  LDL.LU R6, [R1+0x58] ;  /* 0x0000580001067983 */ /* 0x000ea20000300800 */
[----:B------:R-:W-:Y:S02]  /*1ee30*/  IMAD R14, R14, c[0x0][0x408], RZ ;  /* 0x000102000e0e7a24 */ /* 0x000fe400078e02ff */
[----:B-1----:R-:W-:-:S04]  /*1ee40*/  IMAD.WIDE.U32 R8, R3, c[0x0][0x408], RZ ;  /* 0x0001020003087a25 */ /* 0x002fc800078e00ff */
[----:B------:R-:W-:Y:S01]  /*1ee50*/  IMAD R14, R3, c[0x0][0x40c], R14 ;  /* 0x00010300030e7a24 */ /* 0x000fe200078e020e */
[----:B------:R-:W-:-:S04]  /*1ee60*/  SHF.R.S32.HI R3, RZ, 0x1f, R2 ;  /* 0x0000001fff037819 */ /* 0x000fc80000011402 */
[----:B------:R-:W-:Y:S01]  /*1ee70*/  IADD3 R9, R9, R14, RZ ;  /* 0x0000000e09097210 */ /* 0x000fe20007ffe0ff */
[----:B------:R-:W-:-:S04]  /*1ee80*/  IMAD R3, R3, c[0x0][0x440], RZ ;  /* 0x0001100003037a24 */ /* 0x000fc800078e02ff */
[----:B------:R-:W-:-:S04]  /*1ee90*/  IMAD.WIDE.U32 R8, R5, c[0x0][0x438], R8 ;  /* 0x00010e0005087a25 */ /* 0x000fc800078e0008 */
[----:B------:R-:W-:-:S04]  /*1eea0*/  IMAD R9, R5, c[0x0][0x43c], R9 ;  /* 0x00010f0005097a24 */ /* 0x000fc800078e0209 */
        /* <DEDUP_REMOVED lines=13> */
[----:B------:R-:W-:-:S04]  /*1ef80*/  SHF.R.S32.HI R3, RZ, 0x1f, R2 ;  /* 0x0000001fff037819 */ /* 0x000fc80000011402 */
[----:B------:R-:W-:Y:S01]  /*1ef90*/  SHF.R.S32.HI R5, RZ, 0x1f, R4 ;  /* 0x0000001fff057819 */ /* 0x000fe20000011404 */
[----:B------:R-:W-:-:S04]  /*1efa0*/  IMAD R3, R3, c[0x0][0x430], RZ ;  /* 0x00010c0003037a24 */ /* 0x000fc800078e02ff */
[----:B------:R-:W-:Y:S02]  /*1efb0*/  IMAD R2, R2, c[0x0][0x434], R3 ;  /* 0x00010d0002027a24 */ /* 0x000fe400078e0203 */
[----:B------:R-:W-:-:S03]  /*1efc0*/  IMAD R5, R5, c[0x0][0x428], RZ ;  /* 0x00010a0005057a24 */ /* 0x000fc600078e02ff */
[----:B------:R-:W-:Y:S02]  /*1efd0*/  IADD3 R3, R9, R2, RZ ;  /* 0x0000000209037210 */ /* 0x000fe40007ffe0ff */
[----:B------:R-:W-:-:S05]  /*1efe0*/  MOV R2, R8 ;  /* 0x0000000800027202 */ /* 0x000fca0000000f00 */
[----:B------:R-:W-:-:S04]  /*1eff0*/  IMAD.WIDE.U32 R2, R4, c[0x0][0x428], R2 ;  /* 0x00010a0004027a25 */ /* 0x000fc800078e0002 */
[----:B------:R-:W-:Y:S01]  /*1f000*/  IMAD R4, R4, c[0x0][0x42c], R5 ;  /* 0x00010b0004047a24 */ /* 0x000fe200078e0205 */
[----:B------:R-:W-:-:S04]  /*1f010*/  LEA R6, P1, R2, c[0x0][0x400], 0x2 ;  /* 0x0001000002067a11 */ /* 0x000fc800078210ff */
[----:B------:R-:W-:-:S04]  /*1f020*/  IADD3 R4, R3, R4, RZ ;  /* 0x0000000403047210 */ /* 0x000fc80007ffe0ff */
[----:B------:R-:W-:Y:S01]  /*1f030*/  LEA.HI.X R5, R2, c[0x0][0x404], R4, 0x2, P1 ;  /* 0x0001010002057a11 */ /* 0x000fe200008f1404 */
[----:B------:R-:W-:Y:S05]  /*1f040*/  BRA.DIV ~URZ, `(.L_x_3129) ;  /* 0x000058127f007947 */ /* 0x000fea000b800000 */
[----:B------:R1:W2:Y:S02]  /*1f050*/  SHFL.IDX PT, R4, R5, RZ, 0x1c1f ;  /* 0x001c1fff05047589 */ /* 0x0002a400000e0000 */
.L_x_3210:
[----:B------:R-:W-:Y:S05]  /*1f060*/  BRA.DIV ~URZ, `(.L_x_3130) ;  /* 0x000058627f007947 */ /* 0x000fea000b800000 */
[----:B------:R3:W4:Y:S02]  /*1f070*/  SHFL.IDX PT, R2, R6, RZ, 0x1c1f ;  /* 0x001c1fff06027589 */ /* 0x00072400000e0000 */
.L_x_3211:
        /* <DEDUP_REMOVED lines=31> */
[----:B------:R-:W2:Y:S03]  /*1f270*/  LDL R27, [R1+0xa8] ;  /* 0x0000a800011b7983 */ /* 0x000ea60000100800 */
[----:B------:R-:W-:Y:S01]  /*1f280*/  @!P0 LEA.HI.X R9, R11, R4, R118, 0x2, P1 ;  /* 0x000000040b098211 */ /* 0x000fe200008f1476 */
[----:B------:R-:W2:Y:S01]  /*1f290*/  LDL R26, [R1+0x13c] ;  /* 0x00013c00011a7983 */ /* 0x000ea20000100800 */
[----:B------:R-:W-:-:S03]  /*1f2a0*/  ISETP.GE.AND P1, PT, R14, c[0x0][0x3c8], PT ;  /* 0x0000f2000e007a0c */ /* 0x000fc60003f26270 */
[----:B------:R1:W-:Y:S04]  /*1f2b0*/  @!P0 ST.E.64 [R8.64], R28 ;  /* 0x0000001c08008985 */ /* 0x0003e8000c101b06 */
[----:B------:R-:W2:Y:S01]  /*1f2c0*/  LDL R11, [R1+0xbc] ;  /* 0x0000bc00010b7983 */ /* 0x000ea20000100800 */
[----:B-1----:R-:W-:-:S03]  /*1f2d0*/  @!P2 LEA R8, P0, R17, R2, 0x2 ;  /* 0x000000021108a211 */ /* 0x002fc600078010ff */
[----:B------:R-:W4:Y:S01]  /*1f2e0*/  LDL R29, [R1+0xb0] ;  /* 0x0000b000011d7983 */ /* 0x000f220000100800 */
[----:B------:R-:W-:-:S03]  /*1f2f0*/  @!P2 LEA.HI.X R9, R17, R4, R21, 0x2, P0 ;  /* 0x000000041109a211 */ /* 0x000fc600000f1415 */
[----:B------:R-:W4:Y:S04]  /*1f300*/  LDL R28, [R1+0x144] ;  /* 0x00014400011c7983 */ /* 0x000f280000100800 */
[----:B------:R1:W-:Y:S01]  /*1f310*/  @!P2 ST.E.64 [R8.64], R30 ;  /* 0x0000001e0800a985 */ /* 0x0003e2000c101b06 */
[----:B------:R-:W-:-:S03]  /*1f320*/  ISETP.GE.AND P2, PT, R10, c[0x0][0x3c8], PT ;  /* 0x0000f2000a007a0c */ /* 0x000fc60003f46270 */
[----:B------:R-:W4:Y:S04]  /*1f330*/  LDL R21, [R1+0x15c] ;  /* 0x00015c0001157983 */ /* 0x000f280000100800 */
[----:B------:R-:W4:Y:S01]  /*1f340*/  LDL R17, [R1+0xb4] ;  /* 0x0000b40001117983 */ /* 0x000f220000100800 */
[----:B-1----:R-:W-:-:S03]  /*1f350*/  @!P1 LEA R8, P0, R14, R2, 0x2 ;  /* 0x000000020e089211 */ /* 0x002fc600078010ff */
[----:B------:R-:W4:Y:S01]  /*1f360*/  LDL R30, [R1+0x14c] ;  /* 0x00014c00011e7983 */ /* 0x000f220000100800 */
[----:B------:R-:W-:-:S03]  /*1f370*/  @!P1 LEA.HI.X R9, R14, R4, R115, 0x2, P0 ;  /* 0x000000040e099211 */ /* 0x000fc600000f1473 */
[----:B------:R-:W4:Y:S04]  /*1f380*/  LDL R31, [R1+0x80] ;  /* 0x00008000011f7983 */ /* 0x000f280000100800 */
[----:B------:R1:W-:Y:S01]  /*1f390*/  @!P1 ST.E.64 [R8.64], R32 ;  /* 0x0000002008009985 */ /* 0x0003e2000c101b06 */
[----:B------:R-:W-:-:S03]  /*1f3a0*/  ISETP.GE.AND P1, PT, R19, c[0x0][0x3c8], PT ;  /* 0x0000f20013007a0c */ /* 0x000fc60003f26270 */
[----:B------:R-:W4:Y:S01]  /*1f3b0*/  LDL R14, [R1+0x158] ;  /* 0x00015800010e7983 */ /* 0x000f220000100800 */
        /* <DEDUP_REMOVED lines=9> */
[----:B------:R-:W4:Y:S04]  /*1f450*/  LDL R35, [R1+0x88] ;  /* 0x0000880001237983 */ /* 0x000f280000100800 */
[----:B------:R-:W4:Y:S01]  /*1f460*/  LDL R34, [R1+0x120] ;  /* 0x0001200001227983 */ /* 0x000f220000100800 */
[----:B-----5:R-:W-:-:S03]  /*1f470*/  @!P1 LEA.HI.X R9, R19, R4, R20, 0x2, P0 ;  /* 0x0000000413099211 */ /* 0x020fc600000f1414 */
[----:B------:R-:W5:Y:S04]  /*1f480*/  LDL R20, [R1+0x150] ;  /* 0x0001500001147983 */ /* 0x000f680000100800 */
[----:B------:R1:W-:Y:S04]  /*1f490*/  @!P1 ST.E.64 [R8.64], R36 ;  /* 0x0000002408009985 */ /* 0x0003e8000c101b06 */
[----:B------:R-:W5:Y:S01]  /*1f4a0*/  LDL R19, [R1+0xa4] ;  /* 0x0000a40001137983 */ /* 0x000f620000100800 */
[----:B-1----:R-:W-:-:S03]  /*1f4b0*/  @!P2 LEA R8, P0, R15, R2, 0x2 ;  /* 0x000000020f08a211 */ /* 0x002fc600078010ff */
[----:B------:R-:W5:Y:S01]  /*1f4c0*/  LDL R36, [R1+0x124] ;  /* 0x0001240001247983 */ /* 0x000f620000100800 */
[----:B---3--:R-:W-:-:S03]  /*1f4d0*/  @!P2 LEA.HI.X R9, R15, R4, R24, 0x2, P0 ;  /* 0x000000040f09a211 */ /* 0x008fc600000f1418 */
[----:B------:R-:W3:Y:S04]  /*1f4e0*/  LDL R15, [R1+0x148] ;  /* 0x00014800010f7983 */ /* 0x000ee80000100800 */
[----:B------:R-:W3:Y:S01]  /*1f4f0*/  LDL R24, [R1+0x140] ;  /* 0x0001400001187983 */ /* 0x000ee20000100800 */
[----:B--2---:R-:W-:Y:S02]  /*1f500*/  ISETP.GE.AND P1, PT, R18, c[0x0][0x3c8], PT ;  /* 0x0000f20012007a0c */ /* 0x004fe40003f26270 */
[----:B------:R-:W-:Y:S01]  /*1f510*/  ISETP.GE.AND P0, PT, R11, c[0x0][0x3c8], PT ;  /* 0x0000f2000b007a0c */ /* 0x000fe20003f06270 */
[----:B------:R1:W-:Y:S01]  /*1f520*/  @!P2 ST.E.64 [R8.64], R40 ;  /* 0x000000280800a985 */ /* 0x0003e2000c101b06 */
[----:B------:R-:W-:-:S09]  /*1f530*/  ISETP.GE.AND P3, PT, R3, c[0x0][0x3c8], PT ;  /* 0x0000f20003007a0c */ /* 0x000fd20003f66270 */
[----:B-1----:R-:W-:-:S04]  /*1f540*/  @!P1 LEA R8, P2, R18, R2, 0x2 ;  /* 0x0000000212089211 */ /* 0x002fc800078410ff */
[----:B----4-:R-:W-:Y:S02]  /*1f550*/  @!P1 LEA.HI.X R9, R18, R4, R21, 0x2, P2 ;  /* 0x0000000412099211 */ /* 0x010fe400010f1415 */
[----:B------:R-:W2:Y:S04]  /*1f560*/  LDL R18, [R1+0x9c] ;  /* 0x00009c0001127983 */ /* 0x000ea80000100800 */
[----:B------:R1:W-:Y:S01]  /*1f570*/  @!P1 ST.E.64 [R8.64], R44 ;  /* 0x0000002c08009985 */ /* 0x0003e2000c101b06 */
[----:B------:R-:W-:Y:S02]  /*1f580*/  ISETP.GE.AND P4, PT, R17, c[0x0][0x3c8], PT ;  /* 0x0000f20011007a0c */ /* 0x000fe40003f86270 */
[----:B------:R-:W-:Y:S01]  /*1f590*/  ISETP.GE.AND P2, PT, R29, c[0x0][0x3c8], PT ;  /* 0x0000f2001d007a0c */ /* 0x000fe20003f46270 */
[----:B------:R-:W4:Y:S01]  /*1f5a0*/  LDL R21, [R1+0x138] ;  /* 0x0001380001157983 */ /* 0x000f220000100800 */
[----:B-1----:R-:W-:-:S04]  /*1f5b0*/  @!P0 LEA R8, P1, R11, R2, 0x2 ;  /* 0x000000020b088211 */ /* 0x002fc800078210ff */
[----:B------:R-:W-:Y:S02]  /*1f5c0*/  @!P0 LEA.HI.X R9, R11, R4, R14, 0x2, P1 ;  /* 0x000000040b098211 */ /* 0x000fe400008f140e */
[----:B------:R-:W4:Y:S04]  /*1f5d0*/  LDL R14, [R1+0x98] ;  /* 0x00009800010e7983 */ /* 0x000f280000100800 */
[----:B------:R1:W-:Y:S02]  /*1f5e0*/  @!P0 ST.E.64 [R8.64], R48 ;  /* 0x0000003008008985 */ /* 0x0003e4000c101b06 */
[----:B-1----:R-:W-:-:S04]  /*1f5f0*/  @!P3 LEA R8, P0, R3, R2, 0x2 ;  /* 0x000000020308b211 */ /* 0x002fc800078010ff */
[----:B------:R-:W-:Y:S02]  /*1f600*/  @!P3 LEA.HI.X R9, R3, R4, R10, 0x2, P0 ;  /* 0x000000040309b211 */ /* 0x000fe400000f140a */
[----:B------:R-:W-:Y:S01]  /*1f610*/  ISETP.GE.AND P1, PT, R13, c[0x0][0x3c8], PT ;  /* 0x0000f2000d007a0c */ /* 0x000fe20003f26270 */
[----:B------:R-:W4:Y:S01]  /*1f620*/  LDL R3, [R1+0x94] ;  /* 0x0000940001037983 */ /* 0x000f220000100800 */
[----:B------:R-:W-:-:S03]  /*1f630*/  @!P4 LEA R10, P0, R17, R2, 0x2 ;  /* 0x00000002110ac211 */ /* 0x000fc600078010ff */
[----:B------:R1:W-:Y:S02]  /*1f640*/  @!P3 ST.E.64 [R8.64], R52 ;  /* 0x000000340800b985 */ /* 0x0003e4000c101b06 */
[----:B-1----:R-:W-:-:S04]  /*1f650*/  @!P2 LEA R8, P5, R29, R2, 0x2 ;  /* 0x000000021d08a211 */ /* 0x002fc800078a10ff */
[-C--:B------:R-:W-:Y:S02]  /*1f660*/  @!P2 LEA.HI.X R9, R29, R4.reuse, R30, 0x2, P5 ;  /* 0x000000041d09a211 */ /* 0x080fe400028f141e */
[----:B-----5:R-:W-:Y:S01]  /*1f670*/  @!P4 LEA.HI.X R11, R17, R4, R20, 0x2, P0 ;  /* 0x00000004110bc211 */ /* 0x020fe200000f1414 */
[----:B------:R-:W5:Y:S04]  /*1f680*/  LDL R29, [R1+0x7c] ;  /* 0x00007c00011d7983 */ /* 0x000f680000100800 */
[----:B------:R1:W-:Y:S01]  /*1f690*/  @!P4 ST.E.64 [R10.64], R56 ;  /* 0x000000380a00c985 */ /* 0x0003e2000c101b06 */
[----:B------:R-:W-:-:S03]  /*1f6a0*/  ISETP.GE.AND P4, PT, R19, c[0x0][0x3c8], PT ;  /* 0x0000f20013007a0c */ /* 0x000fc60003f86270 */
[----:B------:R-:W5:Y:S04]  /*1f6b0*/  LDL R20, [R1+0x90] ;  /* 0x0000900001147983 */ /* 0x000f680000100800 */
[----:B------:R-:W5:Y:S04]  /*1f6c0*/  LDL R17, [R1+0x8c] ;  /* 0x00008c0001117983 */ /* 0x000f680000100800 */
[----:B------:R-:W-:Y:S01]  /*1f6d0*/  @!P2 ST.E.64 [R8.64], R60 ;  /* 0x0000003c0800a985 */ /* 0x000fe2000c101b06 */
[----:B------:R-:W-:-:S03]  /*1f6e0*/  ISETP.GE.AND P3, PT, R27, c[0x0][0x3c8], PT ;  /* 0x0000f2001b007a0c */ /* 0x000fc60003f66270 */
[----:B------:R-:W5:Y:S01]  /*1f6f0*/  LDL R30, [R1+0x118] ;  /* 0x00011800011e7983 */ /* 0x000f620000100800 */
[----:B-1----:R-:W-:-:S04]  /*1f700*/  @!P1 LEA R10, P0, R13, R2, 0x2 ;  /* 0x000000020d0a9211 */ /* 0x002fc800078010ff */
[----:B---3--:R-:W-:Y:S02]  /*1f710*/  @!P1 LEA.HI.X R11, R13, R4, R15, 0x2, P0 ;  /* 0x000000040d0b9211 */ /* 0x008fe400000f140f */
[----:B------:R-:W3:Y:S04]  /*1f720*/  LDL R13, [R1+0x130] ;  /* 0x00013000010d7983 */ /* 0x000ee80000100800 */
[----:B------:R-:W3:Y:S04]  /*1f730*/  LDL R15, [R1+0x134] ;  /* 0x00013400010f7983 */ /* 0x000ee80000100800 */
[----:B------:R1:W-:Y:S02]  /*1f740*/  @!P1 ST.E.64 [R10.64], R64 ;  /* 0x000000400a009985 */ /* 0x0003e4000c101b06 */
[----:B-1----:R-:W-:-:S04]  /*1f750*/  @!P4 LEA R10, P0, R19, R2, 0x2 ;  /* 0x00000002130ac211 */ /* 0x002fc800078010ff */
[----:B------:R-:W-:Y:S02]  /*1f760*/  @!P4 LEA.HI.X R11, R19, R4, R24, 0x2, P0 ;  /* 0x00000004130bc211 */ /* 0x000fe400000f1418 */
[----:B------:R-:W3:Y:S04]  /*1f770*/  LDL R24, [R1+0x12c] ;  /* 0x00012c0001187983 */ /* 0x000ee80000100800 */
[----:B------:R-:W3:Y:S01]  /*1f780*/  LDL R19, [R1+0x128] ;  /* 0x0001280001137983 */ /* 0x000ee20000100800 */
[----:B------:R-:W-:Y:S02]  /*1f790*/  ISETP.GE.AND P2, PT, R25, c[0x0][0x3c8], PT ;  /* 0x0000f20019007a0c */ /* 0x000fe40003f46270 */
[----:B------:R-:W-:Y:S02]  /*1f7a0*/  @!P3 LEA R8, P5, R27, R2, 0x2 ;  /* 0x000000021b08b211 */ /* 0x000fe400078a10ff */
[----:B--2---:R-:W-:-:S02]  /*1f7b0*/  ISETP.GE.AND P1, PT, R18, c[0x0][0x3c8], PT ;  /* 0x0000f20012007a0c */ /* 0x004fc40003f26270 */
[----:B------:R-:W-:Y:S02]  /*1f7c0*/  @!P3 LEA.HI.X R9, R27, R4, R28, 0x2, P5 ;  /* 0x000000041b09b211 */ /* 0x000fe400028f141c */
[----:B------:R-:W2:Y:S04]  /*1f7d0*/  LDL R27, [R1+0x78] ;  /* 0x00007800011b7983 */ /* 0x000ea80000100800 */
[----:B------:R1:W-:Y:S04]  /*1f7e0*/  @!P3 ST.E.64 [R8.64], R68 ;  /* 0x000000440800b985 */ /* 0x0003e8000c101b06 */
[----:B------:R4:W-:Y:S04]  /*1f7f0*/  @!P4 ST.E.64 [R10.64], R72 ;  /* 0x000000480a00c985 */ /* 0x0009e8000c101b06 */
[----:B------:R-:W2:Y:S01]  /*1f800*/  LDL R28, [R1+0x114] ;  /* 0x00011400011c7983 */ /* 0x000ea20000100800 */
[----:B----4-:R-:W-:-:S02]  /*1f810*/  ISETP.GE.AND P3, PT, R14, c[0x0][0x3c8], PT ;  /* 0x0000f2000e007a0c */ /* 0x010fc40003f66270 */
[CC--:B-1----:R-:W-:Y:S02]  /*1f820*/  @!P2 LEA R8, P5, R25.reuse, R2.reuse, 0x2 ;  /* 0x000000021908a211 */ /* 0x0c2fe400078a10ff */
[C---:B------:R-:W-:Y:S02]  /*1f830*/  @!P1 LEA R10, P0, R18.reuse, R2, 0x2 ;  /* 0x00000002120a9211 */ /* 0x040fe400078010ff */
[-C--:B------:R-:W-:Y:S02]  /*1f840*/  @!P2 LEA.HI.X R9, R25, R4.reuse, R26, 0x2, P5 ;  /* 0x000000041909a211 */ /* 0x080fe400028f141a */
[----:B------:R-:W-:Y:S01]  /*1f850*/  @!P1 LEA.HI.X R11, R18, R4, R21, 0x2, P0 ;  /* 0x00000004120b9211 */ /* 0x000fe200000f1415 */
[----:B------:R-:W4:Y:S04]  /*1f860*/  LDL R25, [R1+0x74] ;  /* 0x0000740001197983 */ /* 0x000f280000100800 */
[----:B------:R-:W-:Y:S04]  /*1f870*/  @!P2 ST.E.64 [R8.64], R76 ;  /* 0x0000004c0800a985 */ /* 0x000fe8000c101b06 */
[----:B------:R1:W-:Y:S04]  /*1f880*/  @!P1 ST.E.64 [R10.64], R80 ;  /* 0x000000500a009985 */ /* 0x0003e8000c101b06 */
[----:B------:R-:W4:Y:S04]  /*1f890*/  LDL R21, [R1+0x70] ;  /* 0x0000700001157983 */ /* 0x000f280000100800 */
[----:B------:R-:W4:Y:S04]  /*1f8a0*/  LDL R18, [R1+0x68] ;  /* 0x0000680001127983 */ /* 0x000f280000100800 */
[----:B------:R-:W4:Y:S01]  /*1f8b0*/  LDL R26, [R1+0x110] ;  /* 0x00011000011a7983 */ /* 0x000f220000100800 */
[----:B------:R-:W-:-:S13]  /*1f8c0*/  ISETP.GE.AND P4, PT, R3, c[0x0][0x3c8], PT ;  /* 0x0000f20003007a0c */ /* 0x000fda0003f86270 */
[-C--:B-1----:R-:W-:Y:S02]  /*1f8d0*/  @!P4 LEA R10, P0, R3, R2.reuse, 0x2 ;  /* 0x00000002030ac211 */ /* 0x082fe400078010ff */
[----:B------:R-:W-:Y:S02]  /*1f8e0*/  @!P3 LEA R8, P5, R14, R2, 0x2 ;  /* 0x000000020e08b211 */ /* 0x000fe400078a10ff */
[----:B-----5:R-:W-:Y:S02]  /*1f8f0*/  ISETP.GE.AND P2, PT, R20, c[0x0][0x3c8], PT ;  /* 0x0000f20014007a0c */ /* 0x020fe40003f46270 */
[----:B------:R-:W-:Y:S02]  /*1f900*/  ISETP.GE.AND P1, PT, R17, c[0x0][0x3c8], PT ;  /* 0x0000f20011007a0c */ /* 0x000fe40003f26270 */
[-C--:B---3--:R-:W-:Y:S02]  /*1f910*/  @!P4 LEA.HI.X R11, R3, R4.reuse, R13, 0x2, P0 ;  /* 0x00000004030bc211 */ /* 0x088fe400000f140d */
[----:B------:R-:W3:Y:S01]  /*1f920*/  LDL R3, [R1+0x6c] ;  /* 0x00006c0001037983 */ /* 0x000ee20000100800 */
[----:B------:R-:W-:-:S03]  /*1f930*/  @!P3 LEA.HI.X R9, R14, R4, R15, 0x2, P5 ;  /* 0x000000040e09b211 */ /* 0x000fc600028f140f */
[----:B------:R-:W5:Y:S04]  /*1f940*/  LDL R13, [R1+0x64] ;  /* 0x00006400010d7983 */ /* 0x000f680000100800 */
[----:B------:R1:W-:Y:S01]  /*1f950*/  @!P3 ST.E.64 [R8.64], R84 ;  /* 0x000000540800b985 */ /* 0x0003e2000c101b06 */
[-C--:B------:R-:W-:Y:S02]  /*1f960*/  @!P1 LEA R14, P0, R17, R2.reuse, 0x2 ;  /* 0x00000002110e9211 */ /* 0x080fe400078010ff */
[----:B-1----:R-:W-:-:S04]  /*1f970*/  @!P2 LEA R8, P5, R20, R2, 0x2 ;  /* 0x000000021408a211 */ /* 0x002fc800078a10ff */
[-C--:B------:R-:W-:Y:S02]  /*1f980*/  @!P2 LEA.HI.X R9, R20, R4.reuse, R24, 0x2, P5 ;  /* 0x000000041409a211 */ /* 0x080fe400028f1418 */
        /* <DEDUP_REMOVED lines=9> */
[----:B------:R-:W-:-:S03]  /*1fa20*/  ISETP.GE.AND P2, PT, R31, c[0x0][0x3c8], PT ;  /* 0x0000f2001f007a0c */ /* 0x000fc60003f46270 */
[----:B------:R4:W-:Y:S01]  /*1fa30*/  @!P1 ST.E.64 [R14.64], R96 ;  /* 0x000000600e009985 */ /* 0x0009e2000c101b06 */
[----:B------:R-:W-:Y:S02]  /*1fa40*/  ISETP.GE.AND P1, PT, R29, c[0x0][0x3c8], PT ;  /* 0x0000f2001d007a0c */ /* 0x000fe40003f26270 */
[----:B--2---:R-:W-:Y:S02]  /*1fa50*/  ISETP.GE.AND P6, PT, R27, c[0x0][0x3c8], PT ;  /* 0x0000f2001b007a0c */ /* 0x004fe40003fc6270 */
[-C--:B-1----:R-:W-:Y:S02]  /*1fa60*/  @!P3 LEA R10, P5, R35, R2.reuse, 0x2 ;  /* 0x00000002230ab211 */ /* 0x082fe400078a10ff */
[----:B------:R-:W-:Y:S02]  /*1fa70*/  @!P4 LEA R8, P0, R33, R2, 0x2 ;  /* 0x000000022108c211 */ /* 0x000fe400078010ff */
[-C--:B------:R-:W-:Y:S02]  /*1fa80*/  @!P3 LEA.HI.X R11, R35, R4.reuse, R36, 0x2, P5 ;  /* 0x00000004230bb211 */ /* 0x080fe400028f1424 */
[----:B------:R-:W-:-:S02]  /*1fa90*/  @!P4 LEA.HI.X R9, R33, R4, R34, 0x2, P0 ;  /* 0x000000042109c211 */ /* 0x000fc400000f1422 */
[----:B----4-:R-:W-:Y:S01]  /*1faa0*/  @!P2 LEA R14, P0, R31, R2, 0x2 ;  /* 0x000000021f0ea211 */ /* 0x010fe200078010ff */
[----:B------:R-:W-:Y:S01]  /*1fab0*/  @!P3 ST.E.64 [R10.64], R100 ;  /* 0x000000640a00b985 */ /* 0x000fe2000c101b06 */
[----:B------:R-:W-:Y:S02]  /*1fac0*/  ISETP.GE.AND P5, PT, R25, c[0x0][0x3c8], PT ;  /* 0x0000f20019007a0c */ /* 0x000fe40003fa6270 */
[----:B------:R-:W-:Y:S01]  /*1fad0*/  @!P2 LEA.HI.X R15, R31, R4, R32, 0x2, P0 ;  /* 0x000000041f0fa211 */ /* 0x000fe200000f1420 */
[----:B------:R1:W-:Y:S04]  /*1fae0*/  @!P4 ST.E.64 [R8.64], R104 ;  /* 0x000000680800c985 */ /* 0x0003e8000c101b06 */
[----:B------:R2:W-:Y:S01]  /*1faf0*/  @!P2 ST.E.64 [R14.64], R152 ;  /* 0x000000980e00a985 */ /* 0x0005e2000c101b06 */
[----:B------:R-:W-:-:S02]  /*1fb00*/  ISETP.GE.AND P4, PT, R21, c[0x0][0x3c8], PT ;  /* 0x0000f20015007a0c */ /* 0x000fc40003f86270 */
[-C--:B-1----:R-:W-:Y:S02]  /*1fb10*/  @!P1 LEA R8, P3, R29, R2.reuse, 0x2 ;  /* 0x000000021d089211 */ /* 0x082fe400078610ff */
[----:B------:R-:W-:Y:S02]  /*1fb20*/  @!P6 LEA R10, P0, R27, R2, 0x2 ;  /* 0x000000021b0ae211 */ /* 0x000fe400078010ff */
[-C--:B------:R-:W-:Y:S02]  /*1fb30*/  @!P1 LEA.HI.X R9, R29, R4.reuse, R30, 0x2, P3 ;  /* 0x000000041d099211 */ /* 0x080fe400018f141e */
[----:B------:R-:W-:-:S03]  /*1fb40*/  @!P6 LEA.HI.X R11, R27, R4, R28, 0x2, P0 ;  /* 0x000000041b0be211 */ /* 0x000fc600000f141c */
[----:B------:R1:W-:Y:S01]  /*1fb50*/  @!P1 ST.E.64 [R8.64], R108 ;  /* 0x0000006c08009985 */ /* 0x0003e2000c101b06 */
[----:B------:R-:W-:-:S03]  /*1fb60*/  ISETP.GE.AND P1, PT, R18, c[0x0][0x3c8], PT ;  /* 0x0000f20012007a0c */ /* 0x000fc60003f26270 */
[----:B------:R-:W-:Y:S01]  /*1fb70*/  @!P6 ST.E.64 [R10.64], R112 ;  /* 0x000000700a00e985 */ /* 0x000fe2000c101b06 */
[-C--:B--2---:R-:W-:Y:S02]  /*1fb80*/  @!P4 LEA R14, P6, R21, R2.reuse, 0x2 ;  /* 0x00000002150ec211 */ /* 0x084fe400078c10ff */
[----:B-1----:R-:W-:-:S04]  /*1fb90*/  @!P5 LEA R8, P3, R25, R2, 0x2 ;  /* 0x000000021908d211 */ /* 0x002fc800078610ff */
[----:B------:R-:W-:-:S05]  /*1fba0*/  @!P5 LEA.HI.X R9, R25, R4, R26, 0x2, P3 ;  /* 0x000000041909d211 */ /* 0x000fca00018f141a */
[----:B------:R1:W-:Y:S02]  /*1fbb0*/  @!P5 ST.E.64 [R8.64], R116 ;  /* 0x000000740800d985 */ /* 0x0003e4000c101b06 */
[----:B-1----:R-:W-:Y:S02]  /*1fbc0*/  @!P1 LEA R8, P5, R18, R2, 0x2 ;  /* 0x0000000212089211 */ /* 0x002fe400078a10ff */
[----:B---3--:R-:W-:Y:S02]  /*1fbd0*/  ISETP.GE.AND P2, PT, R3, c[0x0][0x3c8], PT ;  /* 0x0000f20003007a0c */ /* 0x008fe40003f46270 */
[----:B-----5:R-:W-:-:S11]  /*1fbe0*/  ISETP.GE.AND P0, PT, R13, c[0x0][0x3c8], PT ;  /* 0x0000f2000d007a0c */ /* 0x020fd60003f06270 */
[----:B------:R-:W-:-:S04]  /*1fbf0*/  @!P2 LEA R10, P3, R3, R2, 0x2 ;  /* 0x00000002030aa211 */ /* 0x000fc800078610ff */
[----:B------:R-:W-:Y:S02]  /*1fc00*/  @!P2 LEA.HI.X R11, R3, R4, R20, 0x2, P3 ;  /* 0x00000004030ba211 */ /* 0x000fe400018f1414 */
[----:B------:R-:W-:Y:S02]  /*1fc10*/  @!P0 LEA R2, P3, R13, R2, 0x2 ;  /* 0x000000020d028211 */ /* 0x000fe400078610ff */
[-C--:B------:R-:W-:Y:S02]  /*1fc20*/  @!P4 LEA.HI.X R15, R21, R4.reuse, R24, 0x2, P6 ;  /* 0x00000004150fc211 */ /* 0x080fe400030f1418 */
[----:B------:R-:W-:-:S03]  /*1fc30*/  @!P1 LEA.HI.X R9, R18, R4, R19, 0x2, P5 ;  /* 0x0000000412099211 */ /* 0x000fc600028f1413 */
[----:B------:R1:W-:Y:S01]  /*1fc40*/  @!P4 ST.E.64 [R14.64], R160 ;  /* 0x000000a00e00c985 */ /* 0x0003e2000c101b06 */
[----:B------:R-:W-:-:S03]  /*1fc50*/  @!P0 LEA.HI.X R3, R13, R4, R17, 0x2, P3 ;  /* 0x000000040d038211 */ /* 0x000fc600018f1411 */
[----:B------:R1:W-:Y:S04]  /*1fc60*/  @!P2 ST.E.64 [R10.64], R156 ;  /* 0x0000009c0a00a985 */ /* 0x0003e8000c101b06 */
[----:B------:R1:W-:Y:S04]  /*1fc70*/  @!P1 ST.E.64 [R8.64], R120 ;  /* 0x0000007808009985 */ /* 0x0003e8000c101b06 */
[----:B------:R1:W-:Y:S02]  /*1fc80*/  @!P0 ST.E.64 [R2.64], R22 ;  /* 0x0000001602008985 */ /* 0x0003e4000c101b06 */
.L_x_3132:
[----:B------:R-:W-:Y:S05]  /*1fc90*/  BSYNC B0 ;  /* 0x0000000000007941 */ /* 0x000fea0003800000 */
.L_x_3131:
[----:B------:R-:W-:Y:S05]  /*1fca0*/  BRA.DIV ~URZ, `(.L_x_3133) ;  /* 0x00004c927f007947 */ /* 0x000fea000b800000 */
[----:B--2---:R2:W1:Y:S04]  /*1fcb0*/  SHFL.IDX PT, R4, R5, 0x1, 0x1c1f ;  /* 0x003c1f0005047f89 */ /* 0x00446800000e0000 */
[----:B-1--4-:R2:W1:Y:S02]  /*1fcc0*/  SHFL.IDX PT, R2, R6, 0x1, 0x1c1f ;  /* 0x003c1f0006027f89 */ /* 0x01246400000e0000 */
.L_x_3212:
[----:B------:R-:W-:-:S13]  /*1fcd0*/  ISETP.NE.AND P0, PT, R16, RZ, PT ;  /* 0x000000ff1000720c */ /* 0x000fda0003f05270 */
[----:B------:R-:W-:Y:S05]  /*1fce0*/  @P0 BRA `(.L_x_3128) ;  /* 0x00001a6000000947 */ /* 0x000fea0003800000 */
[----:B------:R-:W4:Y:S04]  /*1fcf0*/  LDL R8, [R1+0x20] ;  /* 0x0000200001087983 */ /* 0x000f280000100800 */
[----:B--23--:R-:W2:Y:S04]  /*1fd00*/  LDL R6, [R1+0xd4] ;  /* 0x0000d40001067983 */ /* 0x00cea80000100800 */
        /* <DEDUP_REMOVED lines=16> */
[----:B------:R-:W5:Y:S01]  /*1fe10*/  LDL R29, [R1+0x120] ;  /* 0x00012000011d7983 */ /* 0x000f620000100800 */
[----:B----4-:R-:W-:-:S02]  /*1fe20*/  ISETP.GE.AND P3, PT, R8, c[0x0][0x3c8], PT ;  /* 0x0000f20008007a0c */ /* 0x010fc40003f66270 */
[----:B--2---:R-:W-:Y:S02]  /*1fe30*/  ISETP.GE.AND P2, PT, R6, c[0x0][0x3c8], PT ;  /* 0x0000f20006007a0c */ /* 0x004fe40003f46270 */
[----:B---3--:R-:W-:-:S09]  /*1fe40*/  ISETP.GE.AND P0, PT, R13, c[0x0][0x3c8], PT ;  /* 0x0000f2000d007a0c */ /* 0x008fd20003f06270 */
[----:B------:R-:W-:Y:S01]  /*1fe50*/  @!P3 IMAD.MOV.U32 R3, RZ, RZ, R4 ;  /* 0x000000ffff03b224 */ /* 0x000fe200078e0004 */
[----:B-----5:R-:W-:-:S03]  /*1fe60*/  ISETP.GE.AND P1, PT, R26, c[0x0][0x3c8], PT ;  /* 0x0000f2001a007a0c */ /* 0x020fc60003f26270 */
[----:B-1----:R-:W-:Y:S02]  /*1fe70*/  @!P3 IMAD.WIDE R8, R8, 0x4, R2 ;  /* 0x000000040808b825 */ /* 0x002fe400078e0202 */
        /* <DEDUP_REMOVED lines=184> */
.L_x_3113:
[----:B------:R-:W2:Y:S04]  /*20a00*/  LDL.LU R2, [R1+0x28] ;  /* 0x0000280001027983 */ /* 0x000ea80000300800 */
[----:B------:R-:W3:Y:S01]  /*20a10*/  LDL.LU R6, [R1+0x2c] ;  /* 0x00002c0001067983 */ /* 0x000ee20000300800 */
[----:B------:R-:W-:Y:S02]  /*20a20*/  ISETP.NE.U32.AND P0, PT, RZ, c[0x0][0x508], PT ;  /* 0x00014200ff007a0c */ /* 0x000fe40003f05070 */
[----:B------:R-:W-:Y:S01]  /*20a30*/  ISETP.NE.U32.AND P3, PT, RZ, c[0x0][0x500], PT ;  /* 0x00014000ff007a0c */ /* 0x000fe20003f65070 */
[----:B----4-:R-:W4:Y:S01]  /*20a40*/  LDL.LU R3, [R1+0x14] ;  /* 0x0000140001037983 */ /* 0x010f220000300800 */
[----:B------:R-:W-:Y:S01]  /*20a50*/  ISETP.NE.AND.EX P2, PT, RZ, c[0x0][0x50c], PT, P0 ;  /* 0x00014300ff007a0c */ /* 0x000fe20003f45300 */
[----:B------:R-:W-:Y:S01]  /*20a60*/  IMAD.MOV.U32 R20, RZ, RZ, c[0x0][0x388] ;  /* 0x0000e200ff147624 */ /* 0x000fe200078e00ff */
[----:B------:R-:W-:-:S02]  /*20a70*/  ISETP.NE.AND.EX P3, PT, RZ, c[0x0][0x504], PT, P3 ;  /* 0x00014100ff007a0c */ /* 0x000fc40003f65330 */
[----:B--2---:R-:W-:-:S09]  /*20a80*/  IADD3 R4, P1, R2, c[0x0][0x500], RZ ;  /* 0x0001400002047a10 */ /* 0x004fd20007f3e0ff */
[----:B------:R-:W-:Y:S01]  /*20a90*/  @P2 IADD3 R8, P0, R2, c[0x0][0x508], RZ ;  /* 0x0001420002082a10 */ /* 0x000fe20007f1e0ff */
[----:B------:R-:W-:Y:S01]  /*20aa0*/  IMAD.MOV.U32 R2, RZ, RZ, RZ ;  /* 0x000000ffff027224 */ /* 0x000fe200078e00ff */
[C---:B---3--:R-:W-:Y:S02]  /*20ab0*/  IADD3.X R5, R6.reuse, c[0x0][0x504], RZ, P1, !PT ;  /* 0x0001410006057a10 */ /* 0x048fe40000ffe4ff */
[----:B------:R-:W-:-:S03]  /*20ac0*/  @P2 IADD3.X R9, R6, c[0x0][0x50c], RZ, P0, !PT ;  /* 0x0001430006092a10 */ /* 0x000fc600007fe4ff */
[----:B------:R2:W5:Y:S04]  /*20ad0*/  @P3 LDG.E R2, [R4.64] ;  /* 0x0000000604023981 */ /* 0x000568000c1e1900 */
[----:B------:R2:W5:Y:S01]  /*20ae0*/  @P2 LDG.E R20, [R8.64] ;  /* 0x0000000608142981 */ /* 0x000562000c1e1900 */
[----:B----4-:R-:W-:-:S04]  /*20af0*/  ISETP.NE.AND P0, PT, R3, RZ, PT ;  /* 0x000000ff0300720c */ /* 0x010fc80003f05270 */
[----:B------:R-:W-:Y:S01]  /*20b00*/  SEL R21, R3, c[0x0][0x3d4], P0 ;  /* 0x0000f50003157a07 */ /* 0x000fe20000000000 */
[----:B------:R-:W-:Y:S05]  /*20b10*/  @P2 BRA `(.L_x_3134) ;  /* 0x0000004000002947 */ /* 0x000fea0003800000 */
[----:B------:R-:W-:Y:S05]  /*20b20*/  @!P3 BRA `(.L_x_3134) ;  /* 0x000000300000b947 */ /* 0x000fea0003800000 */
[----:B------:R3:W4:Y:S04]  /*20b30*/  LDG.E R3, [R4.64] ;  /* 0x0000000604037981 */ /* 0x000728000c1e1900 */
[----:B--23--:R-:W4:Y:S02]  /*20b40*/  LDG.E R4, [R4.64+0x4] ;  /* 0x0000040604047981 */ /* 0x00cf24000c1e1900 */
[----:B----45:R-:W-:Y:S02]  /*20b50*/  IADD3 R20, -R3, R4, RZ ;  /* 0x0000000403147210 */ /* 0x030fe40007ffe1ff */
.L_x_3134:
[----:B------:R-:W3:Y:S04]  /*20b60*/  LDL.LU R6, [R1+0x18] ;  /* 0x0000180001067983 */ /* 0x000ee80000300800 */
[----:B--2---:R-:W2:Y:S04]  /*20b70*/  LDL.LU R4, [R1+0x30] ;  /* 0x0000300001047983 */ /* 0x004ea80000300800 */
[----:B------:R-:W4:Y:S01]  /*20b80*/  LDL.LU R3, [R1+0x34] ;  /* 0x0000340001037983 */ /* 0x000f220000300800 */
[----:B------:R-:W-:Y:S01]  /*20b90*/  BSSY B0, `(.L_x_3135) ;  /* 0x0000039000007945 */ /* 0x000fe20003800000 */
[----:B-----5:R-:W-:-:S02]  /*20ba0*/  SHF.R.S32.HI R19, RZ, 0x1f, R2 ;  /* 0x0000001fff137819 */ /* 0x020fc40000011402 */
[----:B------:R-:W1:Y:S02]  /*20bb0*/  S2R R5, SR_TID.X ;  /* 0x0000000000057919 */ /* 0x000e640000002100 */
[----:B-1----:R-:W-:Y:S02]  /*20bc0*/  ISETP.GT.AND P0, PT, R5, 0x7f, PT ;  /* 0x0000007f0500780c */ /* 0x002fe40003f04270 */
[----:B---3--:R-:W-:Y:S02]  /*20bd0*/  LOP3.LUT R6, R6, 0xffff, RZ, 0xc0, !PT ;  /* 0x0000ffff06067812 */ /* 0x008fe400078ec0ff */
[----:B--2---:R-:W-:Y:S02]  /*20be0*/  SEL R13, R4, RZ, !P3 ;  /* 0x000000ff040d7207 */ /* 0x004fe40005800000 */
        /* <DEDUP_REMOVED lines=51> */
.L_x_3136:
[----:B------:R-:W-:Y:S05]  /*20f20*/  BSYNC B0 ;  /* 0x0000000000007941 */ /* 0x000fea0003800000 */
.L_x_3135:
        /* <DEDUP_REMOVED lines=36> */
.L_x_3213:
[----:B------:R-:W-:Y:S05]  /*21170*/  BRA.DIV ~URZ, `(.L_x_3138) ;  /* 0x000039027f007947 */ /* 0x000fea000b800000 */
[----:B------:R3:W4:Y:S02]  /*21180*/  SHFL.IDX PT, R2, R16, RZ, 0x181f ;  /* 0x00181fff10027589 */ /* 0x00072400000e0000 */
.L_x_3214:
        /* <DEDUP_REMOVED lines=20> */
.L_x_3140:
[----:B------:R-:W-:Y:S05]  /*212d0*/  BSYNC B0 ;  /* 0x0000000000007941 */ /* 0x000fea0003800000 */
.L_x_3139:
[----:B------:R-:W-:Y:S05]  /*212e0*/  BRA.DIV ~URZ, `(.L_x_3141) ;  /* 0x000038027f007947 */ /* 0x000fea000b800000 */
[----:B--2---:R2:W1:Y:S04]  /*212f0*/  SHFL.IDX PT, R4, R5, 0x1, 0x181f ;  /* 0x00381f0005047f89 */ /* 0x00446800000e0000 */
[----:B----4-:R2:W4:Y:S02]  /*21300*/  SHFL.IDX PT, R2, R16, 0x1, 0x181f ;  /* 0x00381f0010027f89 */ /* 0x01052400000e0000 */
.L_x_3215:
        /* <DEDUP_REMOVED lines=20> */
.L_x_3143:
[----:B------:R-:W-:Y:S05]  /*21450*/  BSYNC B0 ;  /* 0x0000000000007941 */ /* 0x000fea0003800000 */
.L_x_3142:
[----:B------:R-:W-:Y:S05]  /*21460*/  BRA.DIV ~URZ, `(.L_x_3144) ;  /* 0x000037527f007947 */ /* 0x000fea000b800000 */
[----:B-1----:R1:W2:Y:S02]  /*21470*/  SHFL.IDX PT, R4, R5, 0x2, 0x181f ;  /* 0x00581f0005047f89 */ /* 0x0022a400000e0000 */
.L_x_3216:
[----:B------:R-:W-:Y:S05]  /*21480*/  BRA.DIV ~URZ, `(.L_x_3145) ;  /* 0x000037a27f007947 */ /* 0x000fea000b800000 */
[----:B----4-:R4:W1:Y:S02]  /*21490*/  SHFL.IDX PT, R2, R16, 0x2, 0x181f ;  /* 0x00581f0010027f89 */ /* 0x01086400000e0000 */
.L_x_3217:
        /* <DEDUP_REMOVED lines=20> */
.L_x_3147:
[----:B------:R-:W-:Y:S05]  /*215e0*/  BSYNC B0 ;  /* 0x0000000000007941 */ /* 0x000fea0003800000 */
.L_x_3146:
[----:B------:R-:W-:Y:S05]  /*215f0*/  BRA.DIV ~URZ, `(.L_x_3148) ;  /* 0x000036a27f007947 */ /* 0x000fea000b800000 */
[----:B--2---:R2:W3:Y:S04]  /*21600*/  SHFL.IDX PT, R4, R5, 0x3, 0x181f ;  /* 0x00781f0005047f89 */ /* 0x0044e800000e0000 */
[----:B-1----:R2:W1:Y:S02]  /*21610*/  SHFL.IDX PT, R2, R16, 0x3, 0x181f ;  /* 0x00781f0010027f89 */ /* 0x00246400000e0000 */
.L_x_3218:
        /* <DEDUP_REMOVED lines=19> */
.L_x_3128:
[----:B------:R-:W-:Y:S05]  /*21750*/  BSYNC B1 ;  /* 0x0000000000017941 */ /* 0x000fea0003800000 */
.L_x_3112:
[----:B-12-4-:R-:W2:Y:S02]  /*21760*/  LDL R2, [R1+0x188] ;  /* 0x0001880001027983 */ /* 0x016ea40000100800 */
[----:B--2---:R-:W-:-:S13]  /*21770*/  ISETP.NE.AND P0, PT, R2, RZ, PT ;  /* 0x000000ff0200720c */ /* 0x004fda0003f05270 */
[----:B------:R-:W-:Y:S01]  /*21780*/  @P0 WARPSYNC 0xffffffff ;  /* 0xffffffff00000948 */ /* 0x000fe20003800000 */
[----:B------:R-:W-:Y:S06]  /*21790*/  @P0 BAR.SYNC.DEFER_BLOCKING 0x5, 0x100 ;  /* 0x0144000000000b1d */ /* 0x000fec0000010000 */
[----:B------:R-:W1:Y:S04]  /*217a0*/  @P0 LDS.128 R8, [0x20080] ;  /* 0x02008000ff080984 */ /* 0x000e680000000c00 */
[----:B-1----:R1:W-:Y:S04]  /*217b0*/  @P0 STL.64 [R1+0x10], R8 ;  /* 0x0000100801000387 */ /* 0x0023e80000100a00 */
        /* <DEDUP_REMOVED lines=9> */
.L_x_3219:
[----:B------:R-:W-:Y:S05]  /*21850*/  BRA.DIV ~URZ, `(.L_x_3151) ;  /* 0x000035827f007947 */ /* 0x000fea000b800000 */
[----:B------:R3:W4:Y:S02]  /*21860*/  SHFL.IDX PT, R6, R114, 0x1, 0x1f ;  /* 0x00201f0072067f89 */ /* 0x00072400000e0000 */
.L_x_3220:
        /* <DEDUP_REMOVED lines=19> */
.L_x_3221:
        /* <DEDUP_REMOVED lines=16> */
.L_x_3222:
[----:B---3--:R-:W-:Y:S01]  /*21aa0*/  IMAD R2, R2, c[0x0][0x538], RZ ;  /* 0x00014e0002027a24 */ /* 0x008fe200078e02ff */
[----:B------:R-:W-:Y:S04]  /*21ab0*/  BSSY B1, `(.L_x_3154) ;  /* 0x00000ce000017945 */ /* 0x000fe80003800000 */
[----:B----4-:R-:W-:-:S04]  /*21ac0*/  IADD3 R6, R2, R6, RZ ;  /* 0x0000000602067210 */ /* 0x010fc80007ffe0ff */
[----:B--2---:R-:W-:-:S13]  /*21ad0*/  ISETP.GT.AND P0, PT, R6, R10, PT ;  /* 0x0000000a0600720c */ /* 0x004fda0003f04270 */
[----:B------:R-:W-:Y:S05]  /*21ae0*/  @P0 BRA `(.L_x_3155) ;  /* 0x0000025000000947 */ /* 0x000fea0003800000 */
.L_x_3159:
        /* <DEDUP_REMOVED lines=17> */
.L_x_3223:
        /* <DEDUP_REMOVED lines=16> */
.L_x_3224:
[----:B--2---:R-:W-:-:S05]  /*21d00*/  IMAD R2, R2, c[0x0][0x538], RZ ;  /* 0x00014e0002027a24 */ /* 0x004fca00078e02ff */
[----:B------:R-:W-:-:S04]  /*21d10*/  IADD3 R6, R2, R6, RZ ;  /* 0x0000000602067210 */ /* 0x000fc80007ffe0ff */
[----:B------:R-:W-:-:S13]  /*21d20*/  ISETP.GT.AND P0, PT, R6, R10, PT ;  /* 0x0000000a0600720c */ /* 0x000fda0003f04270 */
[----:B-1----:R-:W-:Y:S05]  /*21d30*/  @!P0 BRA `(.L_x_3159) ;  /* 0xfffffdb000008947 */ /* 0x002fea000383ffff */
.L_x_3155:
[----:B------:R-:W-:-:S05]  /*21d40*/  IADD3 R14, -R2, R6, RZ ;  /* 0x00000006020e7210 */ /* 0x000fca0007ffe1ff */
[----:B------:R-:W-:-:S05]  /*21d50*/  IMAD R2, R4, c[0x0][0x538], R14 ;  /* 0x00014e0004027a24 */ /* 0x000fca00078e020e */
[----:B------:R-:W-:Y:S01]  /*21d60*/  ISETP.GT.AND P0, PT, R2, R10, PT ;  /* 0x0000000a0200720c */ /* 0x000fe20003f04270 */
[----:B------:R-:W-:-:S12]  /*21d70*/  BRA.DIV ~URZ, `(.L_x_3160) ;  /* 0x000035627f007947 */ /* 0x000fd8000b800000 */
[----:B------:R-:W-:-:S03]  /*21d80*/  VOTE.ANY R13, PT, !P0 ;  /* 0x00000000000d7806 */ /* 0x000fc600040e0100 */
.L_x_3225:
[----:B------:R-:W2:Y:S01]  /*21d90*/  LDL.LU R2, [R1+0x1c] ;  /* 0x00001c0001027983 */ /* 0x000ea20000300800 */
[----:B------:R-:W2:Y:S02]  /*21da0*/  POPC R11, R13 ;  /* 0x0000000d000b7309 */ /* 0x000ea40000000000 */
[----:B--2---:R-:W-:-:S05]  /*21db0*/  IADD3 R2, R11, R2, RZ ;  /* 0x000000020b027210 */ /* 0x004fca0007ffe0ff */
[----:B------:R2:W-:Y:S01]  /*21dc0*/  STL [R1+0x1c], R2 ;  /* 0x00001c0201007387 */ /* 0x0005e20000100800 */
[----:B------:R-:W-:Y:S05]  /*21dd0*/  BRA.DIV ~URZ, `(.L_x_3161) ;  /* 0x000035427f007947 */ /* 0x000fea000b800000 */
[----:B------:R3:W4:Y:S04]  /*21de0*/  SHFL.IDX PT, R6, R8, R11, 0x1f ;  /* 0x00001f0b08067589 */ /* 0x00072800000e0000 */
[----:B------:R3:W1:Y:S02]  /*21df0*/  SHFL.IDX PT, R5, R9, R11, 0x1f ;  /* 0x00001f0b09057589 */ /* 0x00066400000e0000 */
.L_x_3226:
[----:B------:R-:W-:Y:S01]  /*21e00*/  ISETP.NE.AND P0, PT, R13, RZ, PT ;  /* 0x000000ff0d00720c */ /* 0x000fe20003f05270 */
[----:B------:R-:W-:-:S12]  /*21e10*/  BSSY B0, `(.L_x_3162) ;  /* 0x0000005000007945 */ /* 0x000fd80003800000 */
[----:B------:R-:W-:Y:S05]  /*21e20*/  @!P0 BRA `(.L_x_3163) ;  /* 0x0000003000008947 */ /* 0x000fea0003800000 */
[----:B---3--:R-:W-:Y:S01]  /*21e30*/  IADD3 R11, R11, -0x1, RZ ;  /* 0xffffffff0b0b7810 */ /* 0x008fe20007ffe0ff */
[----:B------:R-:W-:Y:S05]  /*21e40*/  BRA.DIV ~URZ, `(.L_x_3164) ;  /* 0x000035a27f007947 */ /* 0x000fea000b800000 */
[----:B------:R3:W2:Y:S02]  /*21e50*/  SHFL.IDX PT, R15, R4, R11, 0x1f ;  /* 0x00001f0b040f7589 */ /* 0x0006a400000e0000 */
.L_x_3163:
[----:B------:R-:W-:Y:S05]  /*21e60*/  BSYNC B0 ;  /* 0x0000000000007941 */ /* 0x000fea0003800000 */
.L_x_3162:
[----:B--2---:R-:W-:Y:S01]  /*21e70*/  IMAD R2, R15, c[0x0][0x538], R14 ;  /* 0x00014e000f027a24 */ /* 0x004fe200078e020e */
[----:B-1----:R-:W-:Y:S01]  /*21e80*/  ISETP.NE.AND P0, PT, R5, 0x1, PT ;  /* 0x000000010500780c */ /* 0x002fe20003f05270 */
[----:B------:R-:W-:Y:S03]  /*21e90*/  BSSY B0, `(.L_x_3165) ;  /* 0x0000086000007945 */ /* 0x000fe60003800000 */
[----:B------:R1:W-:Y:S01]  /*21ea0*/  STL [R1+0x10], R2 ;  /* 0x0000100201007387 */ /* 0x0003e20000100800 */
[----:B---3--:R-:W-:-:S08]  /*21eb0*/  IADD3 R11, -R2, R10, RZ ;  /* 0x0000000a020b7210 */ /* 0x008fd00007ffe1ff */
[----:B------:R-:W-:Y:S05]  /*21ec0*/  @!P0 BRA `(.L_x_3166) ;  /* 0x000003e000008947 */ /* 0x000fea0003800000 */
[-C--:B----4-:R-:W-:Y:S01]  /*21ed0*/  IABS R3, R6.reuse ;  /* 0x0000000600037213 */ /* 0x090fe20000000000 */
[----:B------:R-:W-:Y:S01]  /*21ee0*/  IMAD.MOV.U32 R8, RZ, RZ, RZ ;  /* 0x000000ffff087224 */ /* 0x000fe200078e00ff */
[----:B------:R-:W-:Y:S02]  /*21ef0*/  IABS R13, R6 ;  /* 0x00000006000d7213 */ /* 0x000fe40000000000 */
[----:B-1----:R-:W1:Y:S08]  /*21f00*/  I2F.RP R2, R3 ;  /* 0x0000000300027306 */ /* 0x002e700000209400 */
[----:B-1----:R-:W1:Y:S02]  /*21f10*/  MUFU.RCP R2, R2 ;  /* 0x0000000200027308 */ /* 0x002e640000001000 */
[----:B-1----:R-:W-:-:S06]  /*21f20*/  IADD3 R2, R2, 0xffffffe, RZ ;  /* 0x0ffffffe02027810 */ /* 0x002fcc0007ffe0ff */
[----:B------:R1:W2:Y:S02]  /*21f30*/  F2I.FTZ.U32.TRUNC.NTZ R9, R2 ;  /* 0x0000000200097305 */ /* 0x0002a4000021f000 */
[----:B-1----:R-:W-:Y:S01]  /*21f40*/  IABS R2, R5 ;  /* 0x0000000500027213 */ /* 0x002fe20000000000 */
[----:B--2---:R-:W-:-:S04]  /*21f50*/  IMAD.MOV R4, RZ, RZ, -R9 ;  /* 0x000000ffff047224 */ /* 0x004fc800078e0a09 */
[----:B------:R-:W-:Y:S01]  /*21f60*/  IMAD.MOV.U32 R10, RZ, RZ, R2 ;  /* 0x000000ffff0a7224 */ /* 0x000fe200078e0002 */
[----:B------:R-:W-:Y:S01]  /*21f70*/  IABS R2, R11 ;  /* 0x0000000b00027213 */ /* 0x000fe20000000000 */
[----:B------:R-:W-:Y:S02]  /*21f80*/  IMAD R4, R4, R3, RZ ;  /* 0x0000000304047224 */ /* 0x000fe400078e02ff */
[----:B------:R-:W1:Y:S02]  /*21f90*/  I2F.RP R14, R10 ;  /* 0x0000000a000e7306 */ /* 0x000e640000209400 */
[----:B------:R-:W-:-:S04]  /*21fa0*/  IMAD.HI.U32 R9, R9, R4, R8 ;  /* 0x0000000409097227 */ /* 0x000fc800078e0008 */
[----:B------:R-:W-:Y:S02]  /*21fb0*/  IMAD.MOV.U32 R4, RZ, RZ, R2 ;  /* 0x000000ffff047224 */ /* 0x000fe400078e0002 */
[----:B------:R-:W-:-:S05]  /*21fc0*/  IMAD.MOV R2, RZ, RZ, -R13 ;  /* 0x000000ffff027224 */ /* 0x000fca00078e0a0d */
[----:B------:R-:W-:Y:S01]  /*21fd0*/  MOV R8, R2 ;  /* 0x0000000200087202 */ /* 0x000fe20000000f00 */
[----:B------:R-:W-:-:S04]  /*21fe0*/  IMAD.HI.U32 R2, R9, R4, RZ ;  /* 0x0000000409027227 */ /* 0x000fc800078e00ff */
[----:B------:R-:W-:Y:S02]  /*21ff0*/  IMAD R4, R2, R8, R4 ;  /* 0x0000000802047224 */ /* 0x000fe400078e0204 */
[----:B-1----:R-:W1:Y:S03]  /*22000*/  MUFU.RCP R8, R14 ;  /* 0x0000000e00087308 */ /* 0x002e660000001000 */
[----:B------:R-:W-:Y:S02]  /*22010*/  ISETP.GT.U32.AND P0, PT, R3, R4, PT ;  /* 0x000000040300720c */ /* 0x000fe40003f04070 */
[----:B-1----:R-:W-:-:S11]  /*22020*/  IADD3 R8, R8, 0xffffffe, RZ ;  /* 0x0ffffffe08087810 */ /* 0x002fd60007ffe0ff */
[----:B------:R-:W-:Y:S01]  /*22030*/  @!P0 IMAD.IADD R4, R4, 0x1, -R3 ;  /* 0x0000000104048824 */ /* 0x000fe200078e0a03 */
[----:B------:R-:W-:Y:S01]  /*22040*/  @!P0 IADD3 R2, R2, 0x1, RZ ;  /* 0x0000000102028810 */ /* 0x000fe20007ffe0ff */
[----:B------:R-:W1:Y:S01]  /*22050*/  F2I.FTZ.U32.TRUNC.NTZ R9, R8 ;  /* 0x0000000800097305 */ /* 0x000e62000021f000 */
[----:B------:R-:W-:Y:S02]  /*22060*/  ISETP.NE.AND P0, PT, R6, RZ, PT ;  /* 0x000000ff0600720c */ /* 0x000fe40003f05270 */
[----:B------:R-:W-:Y:S02]  /*22070*/  ISETP.GE.U32.AND P2, PT, R4, R3, PT ;  /* 0x000000030400720c */ /* 0x000fe40003f46070 */
[----:B------:R-:W-:-:S04]  /*22080*/  LOP3.LUT R3, R11, R6, RZ, 0x3c, !PT ;  /* 0x000000060b037212 */ /* 0x000fc800078e3cff */
[----:B------:R-:W-:Y:S01]  /*22090*/  ISETP.GE.AND P1, PT, R3, RZ, PT ;  /* 0x000000ff0300720c */ /* 0x000fe20003f26270 */
[----:B-1----:R-:W-:-:S06]  /*220a0*/  IMAD.MOV R3, RZ, RZ, -R9 ;  /* 0x000000ffff037224 */ /* 0x002fcc00078e0a09 */
[----:B------:R-:W-:Y:S01]  /*220b0*/  @P2 IADD3 R2, R2, 0x1, RZ ;  /* 0x0000000102022810 */ /* 0x000fe20007ffe0ff */
[----:B------:R-:W-:Y:S01]  /*220c0*/  IMAD.MOV.U32 R8, RZ, RZ, RZ ;  /* 0x000000ffff087224 */ /* 0x000fe200078e00ff */
[----:B------:R-:W-:-:S04]  /*220d0*/  MOV R4, R3 ;  /* 0x0000000300047202 */ /* 0x000fc80000000f00 */
[----:B------:R-:W-:Y:S01]  /*220e0*/  @!P1 IMAD.MOV R2, RZ, RZ, -R2 ;  /* 0x000000ffff029224 */ /* 0x000fe200078e0a02 */
[----:B------:R-:W-:Y:S02]  /*220f0*/  @!P0 LOP3.LUT R2, RZ, R6, RZ, 0x33, !PT ;  /* 0x00000006ff028212 */ /* 0x000fe400078e33ff */
[----:B------:R-:W-:Y:S01]  /*22100*/  IABS R3, R5 ;  /* 0x0000000500037213 */ /* 0x000fe20000000000 */
[----:B------:R-:W-:Y:S01]  /*22110*/  IMAD R4, R4, R10, RZ ;  /* 0x0000000a04047224 */ /* 0x000fe200078e02ff */
[----:B------:R-:W-:-:S03]  /*22120*/  IABS R14, R2 ;  /* 0x00000002000e7213 */ /* 0x000fc60000000000 */
[----:B------:R-:W-:Y:S02]  /*22130*/  IMAD.MOV R13, RZ, RZ, -R3 ;  /* 0x000000ffff0d7224 */ /* 0x000fe400078e0a03 */
[----:B------:R-:W-:-:S03]  /*22140*/  IMAD.HI.U32 R3, R9, R4, R8 ;  /* 0x0000000409037227 */ /* 0x000fc600078e0008 */
[----:B------:R-:W-:Y:S01]  /*22150*/  MOV R8, R13 ;  /* 0x0000000d00087202 */ /* 0x000fe20000000f00 */
        /* <DEDUP_REMOVED lines=21> */
.L_x_3166:
[----:B------:R-:W2:Y:S01]  /*222b0*/  LDL R4, [R1+0x1c] ;  /* 0x00001c0001047983 */ /* 0x000ea20000100800 */
[----:B-1----:R-:W-:-:S04]  /*222c0*/  IMAD.MOV.U32 R2, RZ, RZ, 0x4 ;  /* 0x00000004ff027424 */ /* 0x002fc800078e00ff */
        /* <DEDUP_REMOVED lines=19> */
[----:B------:R-:W-:Y:S02]  /*22400*/  IMAD R3, R2, R3, R8 ;  /* 0x0000000302037224 */ /* 0x000fe400078e0208 */
[----:B------:R-:W-:-:S03]  /*22410*/  IMAD.MOV.U32 R8, RZ, RZ, RZ ;  /* 0x000000ffff087224 */ /* 0x000fc600078e00ff */
        /* <DEDUP_REMOVED lines=18> */
[----:B------:R-:W-:Y:S02]  /*22540*/  IABS R14, R2 ;  /* 0x00000002000e7213 */ /* 0x000fe40000000000 */
[----:B------:R-:W1:Y:S08]  /*22550*/  I2F.RP R5, R4 ;  /* 0x0000000400057306 */ /* 0x000e700000209400 */
[----:B-1----:R-:W1:Y:S02]  /*22560*/  MUFU.RCP R5, R5 ;  /* 0x0000000500057308 */ /* 0x002e640000001000 */
[----:B-1----:R-:W-:-:S06]  /*22570*/  IADD3 R5, R5, 0xffffffe, RZ ;  /* 0x0ffffffe05057810 */ /* 0x002fcc0007ffe0ff */
[----:B------:R-:W1:Y:S02]  /*22580*/  F2I.FTZ.U32.TRUNC.NTZ R9, R5 ;  /* 0x0000000500097305 */ /* 0x000e64000021f000 */
[----:B-1----:R-:W-:-:S04]  /*22590*/  IMAD.MOV R5, RZ, RZ, -R9 ;  /* 0x000000ffff057224 */ /* 0x002fc800078e0a09 */
[----:B------:R-:W-:Y:S01]  /*225a0*/  IMAD R13, R5, R4, RZ ;  /* 0x00000004050d7224 */ /* 0x000fe200078e02ff */
[----:B------:R-:W-:Y:S01]  /*225b0*/  MOV R5, R3 ;  /* 0x0000000300057202 */ /* 0x000fe20000000f00 */
[----:B------:R-:W-:Y:S02]  /*225c0*/  IMAD.MOV R3, RZ, RZ, -R14 ;  /* 0x000000ffff037224 */ /* 0x000fe400078e0a0e */
[----:B------:R-:W-:-:S04]  /*225d0*/  IMAD.HI.U32 R9, R9, R13, R8 ;  /* 0x0000000d09097227 */ /* 0x000fc800078e0008 */
        /* <DEDUP_REMOVED lines=17> */
.L_x_3167:
[----:B------:R-:W-:Y:S05]  /*226f0*/  BSYNC B0 ;  /* 0x0000000000007941 */ /* 0x000fea0003800000 */
.L_x_3165:
[----:B------:R-:W-:-:S04]  /*22700*/  LOP3.LUT R3, RZ, R3, RZ, 0x33, !PT ;  /* 0x00000003ff037212 */ /* 0x000fc800078e33ff */
[----:B-1----:R-:W-:-:S05]  /*22710*/  IADD3 R2, R3, R6, RZ ;  /* 0x0000000603027210 */ /* 0x002fca0007ffe0ff */
[----:B------:R1:W-:Y:S01]  /*22720*/  STL [R1+0x14], R2 ;  /* 0x0000140201007387 */ /* 0x0003e20000100800 */
[----:B------:R-:W-:Y:S05]  /*22730*/  BRA `(.L_x_3168) ;  /* 0x0000005000007947 */ /* 0x000fea0003800000 */
.L_x_3156:
[----:B------:R-:W-:Y:S01]  /*22740*/  MOV R2, c[0x0][0x53c] ;  /* 0x00014f0000027a02 */ /* 0x000fe20000000f00 */
[----:B------:R2:W-:Y:S04]  /*22750*/  STL [R1+0x10], R10 ;  /* 0x0000100a01007387 */ /* 0x0005e80000100800 */
[----:B------:R2:W-:Y:S04]  /*22760*/  STL [R1+0x14], RZ ;  /* 0x000014ff01007387 */ /* 0x0005e80000100800 */
[----:B------:R2:W-:Y:S04]  /*22770*/  STL [R1+0x18], RZ ;  /* 0x000018ff01007387 */ /* 0x0005e80000100800 */
[----:B------:R2:W-:Y:S02]  /*22780*/  STL [R1+0x1c], R2 ;  /* 0x00001c0201007387 */ /* 0x0005e40000100800 */
.L_x_3168:
[----:B------:R-:W-:Y:S05]  /*22790*/  BSYNC B1 ;  /* 0x0000000000017941 */ /* 0x000fea0003800000 */
.L_x_3154:
[----:B------:R-:W3:Y:S04]  /*227a0*/  LDL R8, [R1+0x10] ;  /* 0x0000100001087983 */ /* 0x000ee80000100800 */
        /* <DEDUP_REMOVED lines=8> */
.L_x_3149:
[----:B-1----:R-:W4:Y:S02]  /*22830*/  LDL R2, [R1+0x1c] ;  /* 0x00001c0001027983 */ /* 0x002f240000100800 */
[----:B----4-:R-:W-:-:S13]  /*22840*/  ISETP.GE.AND P0, PT, R2, c[0x0][0x53c], PT ;  /* 0x00014f0002007a0c */ /* 0x010fda0003f06270 */
[----:B--23--:R-:W-:Y:S01]  /*22850*/  @P0 CALL.REL.NOINC `(.L_x_3169) ;  /* 0x0000001000000944 */ /* 0x00cfe20003c00000 */
[----:B------:R-:W-:Y:S05]  /*22860*/  BRA `(.L_x_3170) ;  /* 0xfffdfd3000007947 */ /* 0x000fea000383ffff */
.L_x_3169:
[----:B------:R-:W-:Y:S05]  /*22870*/  EXIT ;  /* 0x000000000000794d */ /* 0x000fea0003800000 */
.L_x_2931:
[----:B------:R-:W-:Y:S01]  /*22880*/  IMAD.MOV.U32 R2, RZ, RZ, R4 ;  /* 0x000000ffff027224 */ /* 0x000fe200078e0004 */
[----:B------:R-:W-:Y:S02]  /*22890*/  MOV R5, 0x1 ;  /* 0x0000000100057802 */ /* 0x000fe40000000f00 */
[----:B------:R-:W-:Y:S02]  /*228a0*/  MOV R3, 0x228c0 ;  /* 0x000228c000037802 */ /* 0x000fe40000000f00 */
[----:B------:R-:W-:Y:S05]  /*228b0*/  CALL.REL.NOINC `($__internal_51_$__cuda_sm70_shflsync_up_p) ;  /* 0x00002c8000007944 */ /* 0x000fea0003c00000 */
[----:B------:R-:W-:Y:S01]  /*228c0*/  MOV R0, R5 ;  /* 0x0000000500007202 */ /* 0x000fe20000000f00 */
[----:B------:R-:W-:Y:S05]  /*228d0*/  BRA `(.L_x_3171) ;  /* 0xfffddb8000007947 */ /* 0x000fea000383ffff */
.L_x_2932:
[----:B------:R-:W-:Y:S01]  /*228e0*/  IMAD.MOV.U32 R2, RZ, RZ, R4 ;  /* 0x000000ffff027224 */ /* 0x000fe200078e0004 */
[----:B------:R-:W-:Y:S02]  /*228f0*/  MOV R5, 0x2 ;  /* 0x0000000200057802 */ /* 0x000fe40000000f00 */
[----:B------:R-:W-:Y:S02]  /*22900*/  MOV R3, 0x22920 ;  /* 0x0002292000037802 */ /* 0x000fe40000000f00 */
[----:B------:R-:W-:Y:S05]  /*22910*/  CALL.REL.NOINC `($__internal_51_$__cuda_sm70_shflsync_up_p) ;  /* 0x00002c2000007944 */ /* 0x000fea0003c00000 */
[----:B------:R-:W-:Y:S02]  /*22920*/  SEL R5, R5, RZ, P4 ;  /* 0x000000ff05057207 */ /* 0x000fe40002000000 */
[----:B------:R-:W-:-:S03]  /*22930*/  MOV R3, 0x22980 ;  /* 0x0002298000037802 */ /* 0x000fc60000000f00 */
[----:B------:R-:W-:Y:S01]  /*22940*/  IMAD.IADD R0, R4, 0x1, R5 ;  /* 0x0000000104007824 */ /* 0x000fe200078e0205 */
[----:B------:R-:W-:-:S03]  /*22950*/  MOV R5, 0x4 ;  /* 0x0000000400057802 */ /* 0x000fc60000000f00 */
[----:B------:R-:W-:Y:S02]  /*22960*/  IMAD.MOV.U32 R2, RZ, RZ, R0 ;  /* 0x000000ffff027224 */ /* 0x000fe400078e0000 */
        /* <DEDUP_REMOVED lines=13> */
[----:B------:R-:W-:Y:S01]  /*22a40*/  SEL R4, R5, RZ, P1 ;  /* 0x000000ff05047207 */ /* 0x000fe20000800000 */
[----:B------:R-:W-:Y:S01]  /*22a50*/  IMAD.MOV.U32 R2, RZ, RZ, 0x1f ;  /* 0x0000001fff027424 */ /* 0x000fe200078e00ff */
[----:B------:R-:W-:Y:S02]  /*22a60*/  MOV R232, 0x1f ;  /* 0x0000001f00e87802 */ /* 0x000fe40000000f00 */
[----:B------:R-:W-:Y:S01]  /*22a70*/  MOV R3, 0x22ab0 ;  /* 0x00022ab000037802 */ /* 0x000fe20000000f00 */
[----:B------:R-:W-:-:S04]  /*22a80*/  IMAD.IADD R4, R0, 0x1, R4 ;  /* 0x0000000100047824 */ /* 0x000fc800078e0204 */
[----:B------:R-:W-:Y:S02]  /*22a90*/  IMAD.MOV.U32 R231, RZ, RZ, R4 ;  /* 0x000000ffffe77224 */ /* 0x000fe400078e0004 */
[----:B------:R-:W-:Y:S05]  /*22aa0*/  CALL.REL.NOINC `($__internal_50_$__cuda_sm70_shflsync_idx_p) ;  /* 0x00002a1000007944 */ /* 0x000fea0003c00000 */
[----:B-----5:R-:W-:Y:S01]  /*22ab0*/  MOV R0, R232 ;  /* 0x000000e800007202 */ /* 0x020fe20000000f00 */
[----:B-1----:R-:W-:Y:S05]  /*22ac0*/  BRA `(.L_x_3172) ;  /* 0xfffdda9000007947 */ /* 0x002fea000383ffff */
.L_x_2934:
[----:B------:R-:W-:Y:S02]  /*22ad0*/  SEL R2, RZ, 0x1, P0 ;  /* 0x00000001ff027807 */ /* 0x000fe40000000000 */
[----:B------:R-:W-:Y:S02]  /*22ae0*/  MOV R3, 0x22b00 ;  /* 0x00022b0000037802 */ /* 0x000fe40000000f00 */
[----:B------:R-:W-:Y:S05]  /*22af0*/  CALL.REL.NOINC `($__internal_52_$__cuda_sm70_votesync_ballot) ;  /* 0x00002ab000007944 */ /* 0x000fea0003c00000 */
[----:B------:R-:W-:Y:S05]  /*22b00*/  BRA `(.L_x_3173) ;  /* 0xfffddae000007947 */ /* 0x000fea000383ffff */
.L_x_2935:
[----:B------:R-:W-:Y:S01]  /*22b10*/  IMAD.MOV.U32 R231, RZ, RZ, R9 ;  /* 0x000000ffffe77224 */ /* 0x000fe200078e0009 */
[----:B-1----:R-:W-:Y:S01]  /*22b20*/  MOV R2, R0 ;  /* 0x0000000000027202 */ /* 0x002fe20000000f00 */
[----:B------:R-:W-:Y:S01]  /*22b30*/  IMAD.MOV.U32 R232, RZ, RZ, 0x1f ;  /* 0x0000001fffe87424 */ /* 0x000fe200078e00ff */
[----:B------:R-:W-:Y:S02]  /*22b40*/  MOV R3, 0x22b60 ;  /* 0x00022b6000037802 */ /* 0x000fe40000000f00 */
[----:B------:R-:W-:Y:S05]  /*22b50*/  CALL.REL.NOINC `($__internal_50_$__cuda_sm70_shflsync_idx_p) ;  /* 0x0000296000007944 */ /* 0x000fea0003c00000 */
[----:B------:R-:W-:Y:S01]  /*22b60*/  IMAD.MOV.U32 R12, RZ, RZ, R232 ;  /* 0x000000ffff0c7224 */ /* 0x000fe200078e00e8 */
[----:B------:R-:W-:Y:S01]  /*22b70*/  MOV R231, R8 ;  /* 0x0000000800e77202 */ /* 0x000fe20000000f00 */
[----:B------:R-:W-:Y:S01]  /*22b80*/  IMAD.MOV.U32 R5, RZ, RZ, RZ ;  /* 0x000000ffff057224 */ /* 0x000fe200078e00ff */
[----:B-----5:R-:W-:Y:S01]  /*22b90*/  MOV R2, R0 ;  /* 0x0000000000027202 */ /* 0x020fe20000000f00 */
[----:B------:R-:W-:Y:S01]  /*22ba0*/  IMAD.MOV.U32 R232, RZ, RZ, 0x1f ;  /* 0x0000001fffe87424 */ /* 0x000fe200078e00ff */
[----:B------:R-:W-:-:S02]  /*22bb0*/  MOV R3, 0x22bd0 ;  /* 0x00022bd000037802 */ /* 0x000fc40000000f00 */
[----:B-1----:R-:W-:Y:S05]  /*22bc0*/  CALL.REL.NOINC `($__internal_50_$__cuda_sm70_shflsync_idx_p) ;  /* 0x000028f000007944 */ /* 0x002fea0003c00000 */
[----:B------:R-:W-:Y:S01]  /*22bd0*/  MOV R9, R232 ;  /* 0x000000e800097202 */ /* 0x000fe20000000f00 */
[----:B-1---5:R-:W-:Y:S05]  /*22be0*/  BRA `(.L_x_3174) ;  /* 0xfffdda7000007947 */ /* 0x022fea000383ffff */
.L_x_2938:
[----:B------:R-:W-:Y:S01]  /*22bf0*/  IMAD.MOV.U32 R231, RZ, RZ, R4 ;  /* 0x000000ffffe77224 */ /* 0x000fe200078e0004 */
[----:B-1----:R-:W-:Y:S01]  /*22c00*/  MOV R2, R0 ;  /* 0x0000000000027202 */ /* 0x002fe20000000f00 */
[----:B------:R-:W-:Y:S01]  /*22c10*/  IMAD.MOV.U32 R232, RZ, RZ, 0x1f ;  /* 0x0000001fffe87424 */ /* 0x000fe200078e00ff */
[----:B------:R-:W-:-:S02]  /*22c20*/  MOV R3, 0x22c40 ;  /* 0x00022c4000037802 */ /* 0x000fc40000000f00 */
[----:B---34-:R-:W-:Y:S05]  /*22c30*/  CALL.REL.NOINC `($__internal_50_$__cuda_sm70_shflsync_idx_p) ;  /* 0x0000288000007944 */ /* 0x018fea0003c00000 */
[----:B------:R-:W-:Y:S01]  /*22c40*/  MOV R5, R232 ;  /* 0x000000e800057202 */ /* 0x000fe20000000f00 */
[----:B-1---5:R-:W-:Y:S05]  /*22c50*/  BRA `(.L_x_2937) ;  /* 0xfffdda6000007947 */ /* 0x022fea000383ffff */
.L_x_2993:
[----:B------:R-:W-:Y:S01]  /*22c60*/  IMAD.MOV.U32 R231, RZ, RZ, R5 ;  /* 0x000000ffffe77224 */ /* 0x000fe200078e0005 */
[----:B------:R-:W-:Y:S01]  /*22c70*/  MOV R2, RZ ;  /* 0x000000ff00027202 */ /* 0x000fe20000000f00 */
[----:B------:R-:W-:Y:S01]  /*22c80*/  IMAD.MOV.U32 R232, RZ, RZ, 0x181f ;  /* 0x0000181fffe87424 */ /* 0x000fe200078e00ff */
[----:B------:R-:W-:-:S02]  /*22c90*/  MOV R3, 0x22cb0 ;  /* 0x00022cb000037802 */ /* 0x000fc40000000f00 */
[----:B-----5:R-:W-:Y:S05]  /*22ca0*/  CALL.REL.NOINC `($__internal_50_$__cuda_sm70_shflsync_idx_p) ;  /* 0x0000281000007944 */ /* 0x020fea0003c00000 */
[----:B------:R-:W-:Y:S01]  /*22cb0*/  MOV R4, R232 ;  /* 0x000000e800047202 */ /* 0x000fe20000000f00 */
[----:B-1---5:R-:W-:Y:S05]  /*22cc0*/  BRA `(.L_x_3175) ;  /* 0xfffe771000007947 */ /* 0x022fea000383ffff */
.L_x_2994:
[----:B------:R-:W-:Y:S01]  /*22cd0*/  IMAD.MOV.U32 R231, RZ, RZ, R6 ;  /* 0x000000ffffe77224 */ /* 0x000fe200078e0006 */
[----:B------:R-:W-:Y:S01]  /*22ce0*/  MOV R2, RZ ;  /* 0x000000ff00027202 */ /* 0x000fe20000000f00 */
[----:B------:R-:W-:Y:S01]  /*22cf0*/  IMAD.MOV.U32 R232, RZ, RZ, 0x181f ;  /* 0x0000181fffe87424 */ /* 0x000fe200078e00ff */
[----:B------:R-:W-:-:S02]  /*22d00*/  MOV R3, 0x22d20 ;  /* 0x00022d2000037802 */ /* 0x000fc40000000f00 */
[----:B-12--5:R-:W-:Y:S05]  /*22d10*/  CALL.REL.NOINC `($__internal_50_$__cuda_sm70_shflsync_idx_p) ;  /* 0x000027a000007944 */ /* 0x026fea0003c00000 */
[----:B------:R-:W-:Y:S01]  /*22d20*/  MOV R2, R232 ;  /* 0x000000e800027202 */ /* 0x000fe20000000f00 */
[----:B-1---5:R-:W-:Y:S05]  /*22d30*/  BRA `(.L_x_3176) ;  /* 0xfffe76c000007947 */ /* 0x022fea000383ffff */
.L_x_2997:
[----:B------:R-:W-:Y:S01]  /*22d40*/  IMAD.MOV.U32 R231, RZ, RZ, R5 ;  /* 0x000000ffffe77224 */ /* 0x000fe200078e0005 */
[----:B--2-4-:R-:W-:Y:S01]  /*22d50*/  MOV R2, 0x1 ;  /* 0x0000000100027802 */ /* 0x014fe20000000f00 */
[----:B------:R-:W-:Y:S01]  /*22d60*/  IMAD.MOV.U32 R232, RZ, RZ, 0x181f ;  /* 0x0000181fffe87424 */ /* 0x000fe200078e00ff */
[----:B------:R-:W-:-:S02]  /*22d70*/  MOV R3, 0x22d90 ;  /* 0x00022d9000037802 */ /* 0x000fc40000000f00 */
[----:B-1---5:R-:W-:Y:S05]  /*22d80*/  CALL.REL.NOINC `($__internal_50_$__cuda_sm70_shflsync_idx_p) ;  /* 0x0000273000007944 */ /* 0x022fea0003c00000 */
[----:B------:R-:W-:Y:S01]  /*22d90*/  IMAD.MOV.U32 R4, RZ, RZ, R232 ;  /* 0x000000ffff047224 */ /* 0x000fe200078e00e8 */
[----:B------:R-:W-:Y:S01]  /*22da0*/  MOV R2, 0x1 ;  /* 0x0000000100027802 */ /* 0x000fe20000000f00 */
[----:B------:R-:W-:Y:S01]  /*22db0*/  IMAD.MOV.U32 R231, RZ, RZ, R6 ;  /* 0x000000ffffe77224 */ /* 0x000fe200078e0006 */
[----:B------:R-:W-:-:S02]  /*22dc0*/  MOV R232, 0x181f ;  /* 0x0000181f00e87802 */ /* 0x000fc40000000f00 */
[----:B------:R-:W-:Y:S02]  /*22dd0*/  MOV R3, 0x22df0 ;  /* 0x00022df000037802 */ /* 0x000fe40000000f00 */
[----:B-1---5:R-:W-:Y:S05]  /*22de0*/  CALL.REL.NOINC `($__internal_50_$__cuda_sm70_shflsync_idx_p) ;  /* 0x000026d000007944 */ /* 0x022fea0003c00000 */
[----:B------:R-:W-:Y:S01]  /*22df0*/  MOV R2, R232 ;  /* 0x000000e800027202 */ /* 0x000fe20000000f00 */
[----:B-1---5:R-:W-:Y:S05]  /*22e00*/  BRA `(.L_x_3177) ;  /* 0xfffe779000007947 */ /* 0x022fea000383ffff */
.L_x_3000:
[----:B------:R-:W-:Y:S01]  /*22e10*/  IMAD.MOV.U32 R231, RZ, RZ, R5 ;  /* 0x000000ffffe77224 */ /* 0x000fe200078e0005 */
[----:B---34-:R-:W-:Y:S01]  /*22e20*/  MOV R2, 0x2 ;  /* 0x0000000200027802 */ /* 0x018fe20000000f00 */
[----:B------:R-:W-:Y:S01]  /*22e30*/  IMAD.MOV.U32 R232, RZ, RZ, 0x181f ;  /* 0x0000181fffe87424 */ /* 0x000fe200078e00ff */
[----:B------:R-:W-:Y:S02]  /*22e40*/  MOV R3, 0x22e60 ;  /* 0x00022e6000037802 */ /* 0x000fe40000000f00 */
[----:B-12--5:R-:W-:Y:S05]  /*22e50*/  CALL.REL.NOINC `($__internal_50_$__cuda_sm70_shflsync_idx_p) ;  /* 0x0000266000007944 */ /* 0x026fea0003c00000 */
[----:B------:R-:W-:Y:S01]  /*22e60*/  MOV R4, R232 ;  /* 0x000000e800047202 */ /* 0x000fe20000000f00 */
[----:B-1---5:R-:W-:Y:S05]  /*22e70*/  BRA `(.L_x_3178) ;  /* 0xfffe78a000007947 */ /* 0x022fea000383ffff */
.L_x_3001:
[----:B------:R-:W-:Y:S01]  /*22e80*/  IMAD.MOV.U32 R231, RZ, RZ, R6 ;  /* 0x000000ffffe77224 */ /* 0x000fe200078e0006 */
[----:B----4-:R-:W-:Y:S01]  /*22e90*/  MOV R2, 0x2 ;  /* 0x0000000200027802 */ /* 0x010fe20000000f00 */
[----:B------:R-:W-:Y:S01]  /*22ea0*/  IMAD.MOV.U32 R232, RZ, RZ, 0x181f ;  /* 0x0000181fffe87424 */ /* 0x000fe200078e00ff */
[----:B------:R-:W-:Y:S02]  /*22eb0*/  MOV R3, 0x22ed0 ;  /* 0x00022ed000037802 */ /* 0x000fe40000000f00 */
[----:B-123-5:R-:W-:Y:S05]  /*22ec0*/  CALL.REL.NOINC `($__internal_50_$__cuda_sm70_shflsync_idx_p) ;  /* 0x000025f000007944 */ /* 0x02efea0003c00000 */
[----:B------:R-:W-:Y:S01]  /*22ed0*/  MOV R2, R232 ;  /* 0x000000e800027202 */ /* 0x000fe20000000f00 */
[----:B-1---5:R-:W-:Y:S05]  /*22ee0*/  BRA `(.L_x_3179) ;  /* 0xfffe785000007947 */ /* 0x022fea000383ffff */
.L_x_3004:
[----:B------:R-:W-:Y:S01]  /*22ef0*/  IMAD.MOV.U32 R231, RZ, RZ, R5 ;  /* 0x000000ffffe77224 */ /* 0x000fe200078e0005 */
[----:B-12---:R-:W-:Y:S01]  /*22f00*/  MOV R2, 0x3 ;  /* 0x0000000300027802 */ /* 0x006fe20000000f00 */
[----:B------:R-:W-:Y:S01]  /*22f10*/  IMAD.MOV.U32 R232, RZ, RZ, 0x181f ;  /* 0x0000181fffe87424 */ /* 0x000fe200078e00ff */
[----:B------:R-:W-:-:S02]  /*22f20*/  MOV R3, 0x22f40 ;  /* 0x00022f4000037802 */ /* 0x000fc40000000f00 */
[----:B---345:R-:W-:Y:S05]  /*22f30*/  CALL.REL.NOINC `($__internal_50_$__cuda_sm70_shflsync_idx_p) ;  /* 0x0000258000007944 */ /* 0x038fea0003c00000 */
        /* <DEDUP_REMOVED lines=8> */
.L_x_3071:
[----:B------:R-:W-:Y:S01]  /*22fc0*/  IMAD.MOV.U32 R231, RZ, RZ, R5 ;  /* 0x000000ffffe77224 */ /* 0x000fe200078e0005 */
[----:B---3--:R-:W-:Y:S01]  /*22fd0*/  MOV R2, 0x1 ;  /* 0x0000000100027802 */ /* 0x008fe20000000f00 */
[----:B------:R-:W-:Y:S01]  /*22fe0*/  IMAD.MOV.U32 R232, RZ, RZ, 0x181f ;  /* 0x0000181fffe87424 */ /* 0x000fe200078e00ff */
[----:B------:R-:W-:Y:S02]  /*22ff0*/  MOV R3, 0x23010 ;  /* 0x0002301000037802 */ /* 0x000fe40000000f00 */
[----:B------:R-:W-:Y:S05]  /*23000*/  CALL.REL.NOINC `($__internal_50_$__cuda_sm70_shflsync_idx_p) ;  /* 0x000024b000007944 */ /* 0x000fea0003c00000 */
[----:B------:R-:W-:Y:S01]  /*23010*/  IMAD.MOV.U32 R5, RZ, RZ, R232 ;  /* 0x000000ffff057224 */ /* 0x000fe200078e00e8 */
[----:B------:R-:W-:Y:S01]  /*23020*/  MOV R2, 0x1 ;  /* 0x0000000100027802 */ /* 0x000fe20000000f00 */
[----:B------:R-:W-:Y:S01]  /*23030*/  IMAD.MOV.U32 R231, RZ, RZ, R6 ;  /* 0x000000ffffe77224 */ /* 0x000fe200078e0006 */
[----:B------:R-:W-:Y:S02]  /*23040*/  MOV R232, 0x181f ;  /* 0x0000181f00e87802 */ /* 0x000fe40000000f00 */
[----:B------:R-:W-:Y:S02]  /*23050*/  MOV R3, 0x23070 ;  /* 0x0002307000037802 */ /* 0x000fe40000000f00 */
[----:B-1---5:R-:W-:Y:S05]  /*23060*/  CALL.REL.NOINC `($__internal_50_$__cuda_sm70_shflsync_idx_p) ;  /* 0x0000245000007944 */ /* 0x022fea0003c00000 */
[----:B------:R-:W-:Y:S01]  /*23070*/  MOV R2, R232 ;  /* 0x000000e800027202 */ /* 0x000fe20000000f00 */
[----:B-1---5:R-:W-:Y:S05]  /*23080*/  BRA `(.L_x_3181) ;  /* 0xffff124000007947 */ /* 0x022fea000383ffff */
.L_x_3074:
[----:B------:R-:W-:Y:S01]  /*23090*/  IMAD.MOV.U32 R231, RZ, RZ, R5 ;  /* 0x000000ffffe77224 */ /* 0x000fe200078e0005 */
[----:B------:R-:W-:Y:S01]  /*230a0*/  MOV R2, RZ ;  /* 0x000000ff00027202 */ /* 0x000fe20000000f00 */
[----:B------:R-:W-:Y:S01]  /*230b0*/  IMAD.MOV.U32 R232, RZ, RZ, 0x181f ;  /* 0x0000181fffe87424 */ /* 0x000fe200078e00ff */
[----:B------:R-:W-:-:S02]  /*230c0*/  MOV R3, 0x230e0 ;  /* 0x000230e000037802 */ /* 0x000fc40000000f00 */
[----:B------:R-:W-:Y:S05]  /*230d0*/  CALL.REL.NOINC `($__internal_50_$__cuda_sm70_shflsync_idx_p) ;  /* 0x000023e000007944 */ /* 0x000fea0003c00000 */
[----:B------:R-:W-:Y:S01]  /*230e0*/  MOV R4, R232 ;  /* 0x000000e800047202 */ /* 0x000fe20000000f00 */
[----:B-1---5:R-:W-:Y:S05]  /*230f0*/  BRA `(.L_x_3182) ;  /* 0xffff200000007947 */ /* 0x022fea000383ffff */
.L_x_3075:
[----:B------:R-:W-:Y:S01]  /*23100*/  IMAD.MOV.U32 R231, RZ, RZ, R6 ;  /* 0x000000ffffe77224 */ /* 0x000fe200078e0006 */
[----:B------:R-:W-:Y:S01]  /*23110*/  MOV R2, RZ ;  /* 0x000000ff00027202 */ /* 0x000fe20000000f00 */
[----:B------:R-:W-:Y:S01]  /*23120*/  IMAD.MOV.U32 R232, RZ, RZ, 0x181f ;  /* 0x0000181fffe87424 */ /* 0x000fe200078e00ff */
[----:B------:R-:W-:-:S02]  /*23130*/  MOV R3, 0x23150 ;  /* 0x0002315000037802 */ /* 0x000fc40000000f00 */
[----:B-12---:R-:W-:Y:S05]  /*23140*/  CALL.REL.NOINC `($__internal_50_$__cuda_sm70_shflsync_idx_p) ;  /* 0x0000237000007944 */ /* 0x006fea0003c00000 */
[----:B------:R-:W-:Y:S01]  /*23150*/  MOV R2, R232 ;  /* 0x000000e800027202 */ /* 0x000fe20000000f00 */
[----:B-1---5:R-:W-:Y:S05]  /*23160*/  BRA `(.L_x_3183) ;  /* 0xffff1fb000007947 */ /* 0x022fea000383ffff */
.L_x_3078:
[----:B------:R-:W-:Y:S01]  /*23170*/  IMAD.MOV.U32 R231, RZ, RZ, R5 ;  /* 0x000000ffffe77224 */ /* 0x000fe200078e0005 */
[----:B----4-:R-:W-:Y:S01]  /*23180*/  MOV R2, 0x1 ;  /* 0x0000000100027802 */ /* 0x010fe20000000f00 */
[----:B------:R-:W-:Y:S01]  /*23190*/  IMAD.MOV.U32 R232, RZ, RZ, 0x181f ;  /* 0x0000181fffe87424 */ /* 0x000fe200078e00ff */
[----:B------:R-:W-:-:S03]  /*231a0*/  MOV R3, 0x231c0 ;  /* 0x000231c000037802 */ /* 0x000fc60000000f00 */
[----:B-123--:R-:W-:Y:S05]  /*231b0*/  CALL.REL.NOINC `($__internal_50_$__cuda_sm70_shflsync_idx_p) ;  /* 0x0000230000007944 */ /* 0x00efea0003c00000 */
        /* <DEDUP_REMOVED lines=8> */
.L_x_3079:
[----:B------:R-:W-:Y:S01]  /*23240*/  IMAD.MOV.U32 R231, RZ, RZ, R4 ;  /* 0x000000ffffe77224 */ /* 0x000fe200078e0004 */
[----:B------:R-:W-:Y:S01]  /*23250*/  MOV R2, RZ ;  /* 0x000000ff00027202 */ /* 0x000fe20000000f00 */
[----:B------:R-:W-:Y:S01]  /*23260*/  IMAD.MOV.U32 R232, RZ, RZ, 0x1c1f ;  /* 0x00001c1fffe87424 */ /* 0x000fe200078e00ff */
[----:B------:R-:W-:Y:S02]  /*23270*/  MOV R3, 0x23290 ;  /* 0x0002329000037802 */ /* 0x000fe40000000f00 */
[----:B------:R-:W-:Y:S05]  /*23280*/  CALL.REL.NOINC `($__internal_50_$__cuda_sm70_shflsync_idx_p) ;  /* 0x0000223000007944 */ /* 0x000fea0003c00000 */
[----:B------:R-:W-:Y:S01]  /*23290*/  MOV R2, R232 ;  /* 0x000000e800027202 */ /* 0x000fe20000000f00 */
[----:B-1---5:R-:W-:Y:S05]  /*232a0*/  BRA `(.L_x_3185) ;  /* 0xffff226000007947 */ /* 0x022fea000383ffff */
.L_x_3080:
[----:B------:R-:W-:Y:S01]  /*232b0*/  IMAD.MOV.U32 R231, RZ, RZ, R4 ;  /* 0x000000ffffe77224 */ /* 0x000fe200078e0004 */
[----:B------:R-:W-:Y:S01]  /*232c0*/  MOV R2, 0x1 ;  /* 0x0000000100027802 */ /* 0x000fe20000000f00 */
[----:B------:R-:W-:Y:S01]  /*232d0*/  IMAD.MOV.U32 R232, RZ, RZ, 0x1c1f ;  /* 0x00001c1fffe87424 */ /* 0x000fe200078e00ff */
[----:B------:R-:W-:Y:S02]  /*232e0*/  MOV R3, 0x23300 ;  /* 0x0002330000037802 */ /* 0x000fe40000000f00 */
[----:B-1----:R-:W-:Y:S05]  /*232f0*/  CALL.REL.NOINC `($__internal_50_$__cuda_sm70_shflsync_idx_p) ;  /* 0x000021c000007944 */ /* 0x002fea0003c00000 */
[----:B------:R-:W-:Y:S01]  /*23300*/  IMAD.IADD R5, R5, 0x1, R232 ;  /* 0x0000000105057824 */ /* 0x000fe200078e02e8 */
[----:B------:R-:W-:-:S04]  /*23310*/  FMNMX.FTZ R2, R13, R14, !PT ;  /* 0x0000000e0d027209 */ /* 0x000fc80007810000 */
        /* <DEDUP_REMOVED lines=12> */
[----:B------:R-:W-:Y:S02]  /*233e0*/  ISETP.GT.AND P3, PT, R6, 0x10, PT ;  /* 0x000000100600780c */ /* 0x000fe40003f64270 */
[----:B------:R-:W-:Y:S02]  /*233f0*/  FMNMX.FTZ R3, R11, R3, !PT ;  /* 0x000000030b037209 */ /* 0x000fe40007810000 */
[----:B------:R-:W-:Y:S02]  /*23400*/  FMNMX.FTZ R2, R18, R2, !PT ;  /* 0x0000000212027209 */ /* 0x000fe40007810000 */
[----:B------:R-:W-:Y:S02]  /*23410*/  ISETP.GT.AND P2, PT, R6, 0x11, PT ;  /* 0x000000110600780c */ /* 0x000fe40003f44270 */
[----:B------:R-:W-:Y:S02]  /*23420*/  FSEL R29, R34, -INF , P3 ;  /* 0xff800000221d7808 */ /* 0x000fe40001800000 */
[----:B------:R-:W-:-:S02]  /*23430*/  FMNMX.FTZ R3, R10, R3, !PT ;  /* 0x000000030a037209 */ /* 0x000fc40007810000 */
[----:B------:R-:W-:Y:S02]  /*23440*/  FMNMX.FTZ R2, R19, R2, !PT ;  /* 0x0000000213027209 */ /* 0x000fe40007810000 */
[----:B------:R-:W-:Y:S02]  /*23450*/  ISETP.GT.AND P1, PT, R6, 0x18, PT ;  /* 0x000000180600780c */ /* 0x000fe40003f24270 */
[----:B------:R-:W-:Y:S02]  /*23460*/  FSEL R28, R35, -INF , P2 ;  /* 0xff800000231c7808 */ /* 0x000fe40001000000 */
        /* <DEDUP_REMOVED lines=8> */
[----:B------:R-:W-:Y:S01]  /*234f0*/  FMNMX.FTZ R4, R32, R3, !PT ;  /* 0x0000000320047209 */ /* 0x000fe20007810000 */
[----:B------:R-:W-:Y:S01]  /*23500*/  IMAD.MOV.U32 R3, RZ, RZ, 0x2 ;  /* 0x00000002ff037424 */ /* 0x000fe200078e00ff */
[----:B------:R-:W-:-:S02]  /*23510*/  FMNMX.FTZ R2, R91, R2, !PT ;  /* 0x000000025b027209 */ /* 0x000fc40007810000 */
[----:B------:R-:W-:Y:S02]  /*23520*/  ISETP.GT.AND P2, PT, R6, 0x21, PT ;  /* 0x000000210600780c */ /* 0x000fe40003f44270 */
[----:B------:R-:W-:Y:S02]  /*23530*/  FSEL R87, R26, -INF , P3 ;  /* 0xff8000001a577808 */ /* 0x000fe40001800000 */
[----:B------:R-:W-:Y:S02]  /*23540*/  FMNMX.FTZ R5, R33, R4, !PT ;  /* 0x0000000421057209 */ /* 0x000fe40007810000 */
[----:B------:R-:W-:Y:S02]  /*23550*/  FMNMX.FTZ R2, R90, R2, !PT ;  /* 0x000000025a027209 */ /* 0x000fe40007810000 */
[----:B------:R-:W-:Y:S02]  /*23560*/  ISETP.GT.AND P1, PT, R6, 0x28, PT ;  /* 0x000000280600780c */ /* 0x000fe40003f24270 */
[----:B------:R-:W-:-:S02]  /*23570*/  FSEL R86, R27, -INF , P2 ;  /* 0xff8000001b567808 */ /* 0x000fc40001000000 */
        /* <DEDUP_REMOVED lines=8> */
[----:B------:R-:W-:Y:S01]  /*23600*/  IMAD.MOV.U32 R4, RZ, RZ, R6 ;  /* 0x000000ffff047224 */ /* 0x000fe200078e0006 */
[----:B------:R-:W-:Y:S02]  /*23610*/  MOV R2, 0x23640 ;  /* 0x0002364000027802 */ /* 0x000fe40000000f00 */
[----:B------:R-:W-:Y:S02]  /*23620*/  FMNMX.FTZ R5, R84, R5, !PT ;  /* 0x0000000554057209 */ /* 0x000fe40007810000 */
[----:B-1---5:R-:W-:Y:S05]  /*23630*/  CALL.REL.NOINC `($__internal_49_$__cuda_sm70_shflsync_bfly_p) ;  /* 0x00001e2000007944 */ /* 0x022fea0003c00000 */
[----:B------:R-:W-:Y:S01]  /*23640*/  FMNMX.FTZ R6, R6, R186, !PT ;  /* 0x000000ba06067209 */ /* 0x000fe20007810000 */
[----:B------:R-:W-:Y:S01]  /*23650*/  IMAD.MOV.U32 R3, RZ, RZ, 0x1 ;  /* 0x00000001ff037424 */ /* 0x000fe200078e00ff */
[----:B------:R-:W-:-:S03]  /*23660*/  MOV R2, 0x23690 ;  /* 0x0002369000027802 */ /* 0x000fc60000000f00 */
[----:B------:R-:W-:Y:S02]  /*23670*/  IMAD.MOV.U32 R4, RZ, RZ, R6 ;  /* 0x000000ffff047224 */ /* 0x000fe400078e0006 */
[----:B------:R-:W-:Y:S05]  /*23680*/  CALL.REL.NOINC `($__internal_49_$__cuda_sm70_shflsync_bfly_p) ;  /* 0x00001dd000007944 */ /* 0x000fea0003c00000 */
[----:B------:R-:W-:Y:S01]  /*23690*/  FMNMX.FTZ R6, R6, R186, !PT ;  /* 0x000000ba06067209 */ /* 0x000fe20007810000 */
[----:B------:R-:W-:Y:S01]  /*236a0*/  IMAD.MOV.U32 R4, RZ, RZ, R5 ;  /* 0x000000ffff047224 */ /* 0x000fe200078e0005 */
[----:B------:R-:W-:Y:S01]  /*236b0*/  MOV R2, 0x236e0 ;  /* 0x000236e000027802 */ /* 0x000fe20000000f00 */
[----:B------:R-:W-:Y:S02]  /*236c0*/  IMAD.MOV.U32 R3, RZ, RZ, 0x2 ;  /* 0x00000002ff037424 */ /* 0x000fe400078e00ff */
[----:B------:R-:W-:Y:S05]  /*236d0*/  CALL.REL.NOINC `($__internal_49_$__cuda_sm70_shflsync_bfly_p) ;  /* 0x00001d8000007944 */ /* 0x000fea0003c00000 */
[----:B------:R-:W-:Y:S01]  /*236e0*/  FMNMX.FTZ R5, R5, R186, !PT ;  /* 0x000000ba05057209 */ /* 0x000fe20007810000 */
[----:B------:R-:W-:Y:S01]  /*236f0*/  IMAD.MOV.U32 R3, RZ, RZ, 0x1 ;  /* 0x00000001ff037424 */ /* 0x000fe200078e00ff */
[----:B------:R-:W-:-:S03]  /*23700*/  MOV R2, 0x23730 ;  /* 0x0002373000027802 */ /* 0x000fc60000000f00 */
[----:B------:R-:W-:Y:S02]  /*23710*/  IMAD.MOV.U32 R4, RZ, RZ, R5 ;  /* 0x000000ffff047224 */ /* 0x000fe400078e0005 */
[----:B------:R-:W-:Y:S05]  /*23720*/  CALL.REL.NOINC `($__internal_49_$__cuda_sm70_shflsync_bfly_p) ;  /* 0x00001d3000007944 */ /* 0x000fea0003c00000 */
[----:B------:R-:W-:Y:S01]  /*23730*/  MOV R4, R186 ;  /* 0x000000ba00047202 */ /* 0x000fe20000000f00 */
[----:B------:R-:W-:Y:S05]  /*23740*/  BRA `(.L_x_3186) ;  /* 0xffff22f000007947 */ /* 0x000fea000383ffff */
.L_x_3084:
[----:B------:R-:W-:Y:S01]  /*23750*/  MOV R2, RZ ;  /* 0x000000ff00027202 */ /* 0x000fe20000000f00 */
[----:B------:R-:W-:Y:S01]  /*23760*/  IMAD.MOV.U32 R231, RZ, RZ, R5 ;  /* 0x000000ffffe77224 */ /* 0x000fe200078e0005 */
[----:B------:R-:W-:Y:S01]  /*23770*/  MOV R3, 0x237a0 ;  /* 0x000237a000037802 */ /* 0x000fe20000000f00 */
[----:B------:R-:W-:Y:S02]  /*23780*/  IMAD.MOV.U32 R232, RZ, RZ, 0x181f ;  /* 0x0000181fffe87424 */ /* 0x000fe400078e00ff */
[----:B-1234-:R-:W-:Y:S05]  /*23790*/  CALL.REL.NOINC `($__internal_50_$__cuda_sm70_shflsync_idx_p) ;  /* 0x00001d2000007944 */ /* 0x01efea0003c00000 */
[----:B------:R-:W-:Y:S01]  /*237a0*/  MOV R4, R232 ;  /* 0x000000e800047202 */ /* 0x000fe20000000f00 */
[----:B-1---5:R-:W-:-:S05]  /*237b0*/  BRA `(.L_x_3187) ;  /* 0xffff378000007947 */ /* 0x022fca000383ffff */
.L_x_3085:
[----:B------:R-:W-:Y:S01]  /*237c0*/  MOV R2, RZ ;  /* 0x000000ff00027202 */ /* 0x000fe20000000f00 */
[----:B------:R-:W-:Y:S01]  /*237d0*/  IMAD.MOV.U32 R231, RZ, RZ, R6 ;  /* 0x000000ffffe77224 */ /* 0x000fe200078e0006 */
[----:B------:R-:W-:Y:S01]  /*237e0*/  MOV R3, 0x23810 ;  /* 0x0002381000037802 */ /* 0x000fe20000000f00 */
[----:B------:R-:W-:Y:S02]  /*237f0*/  IMAD.MOV.U32 R232, RZ, RZ, 0x181f ;  /* 0x0000181fffe87424 */ /* 0x000fe400078e00ff */
[----:B-1234-:R-:W-:Y:S05]  /*23800*/  CALL.REL.NOINC `($__internal_50_$__cuda_sm70_shflsync_idx_p) ;  /* 0x00001cb000007944 */ /* 0x01efea0003c00000 */
[----:B------:R-:W-:Y:S01]  /*23810*/  MOV R2, R232 ;  /* 0x000000e800027202 */ /* 0x000fe20000000f00 */
[----:B-1---5:R-:W-:-:S05]  /*23820*/  BRA `(.L_x_3188) ;  /* 0xffff373000007947 */ /* 0x022fca000383ffff */
.L_x_3086:
[----:B---3--:R-:W-:Y:S01]  /*23830*/  MOV R2, 0x1 ;  /* 0x0000000100027802 */ /* 0x008fe20000000f00 */
[----:B------:R-:W-:Y:S01]  /*23840*/  IMAD.MOV.U32 R231, RZ, RZ, R5 ;  /* 0x000000ffffe77224 */ /* 0x000fe200078e0005 */
[----:B------:R-:W-:Y:S01]  /*23850*/  MOV R3, 0x23880 ;  /* 0x0002388000037802 */ /* 0x000fe20000000f00 */
[----:B------:R-:W-:Y:S02]  /*23860*/  IMAD.MOV.U32 R232, RZ, RZ, 0x181f ;  /* 0x0000181fffe87424 */ /* 0x000fe400078e00ff */
[----:B-12-4-:R-:W-:Y:S05]  /*23870*/  CALL.REL.NOINC `($__internal_50_$__cuda_sm70_shflsync_idx_p) ;  /* 0x00001c4000007944 */ /* 0x016fea0003c00000 */
[----:B------:R-:W-:Y:S01]  /*23880*/  MOV R2, 0x1 ;  /* 0x0000000100027802 */ /* 0x000fe20000000f00 */
[----:B------:R-:W-:Y:S01]  /*23890*/  IMAD.MOV.U32 R4, RZ, RZ, R232 ;  /* 0x000000ffff047224 */ /* 0x000fe200078e00e8 */
[----:B------:R-:W-:Y:S01]  /*238a0*/  MOV R232, 0x181f ;  /* 0x0000181f00e87802 */ /* 0x000fe20000000f00 */
[----:B------:R-:W-:Y:S01]  /*238b0*/  IMAD.MOV.U32 R231, RZ, RZ, R6 ;  /* 0x000000ffffe77224 */ /* 0x000fe200078e0006 */
[----:B------:R-:W-:Y:S02]  /*238c0*/  MOV R3, 0x238e0 ;  /* 0x000238e000037802 */ /* 0x000fe40000000f00 */
[----:B-1---5:R-:W-:Y:S05]  /*238d0*/  CALL.REL.NOINC `($__internal_50_$__cuda_sm70_shflsync_idx_p) ;  /* 0x00001be000007944 */ /* 0x022fea0003c00000 */
[----:B------:R-:W-:Y:S01]  /*238e0*/  MOV R2, R232 ;  /* 0x000000e800027202 */ /* 0x000fe20000000f00 */
[----:B-1---5:R-:W-:-:S05]  /*238f0*/  BRA `(.L_x_3189) ;  /* 0xffff37f000007947 */ /* 0x022fca000383ffff */
.L_x_3089:
[----:B------:R-:W-:Y:S01]  /*23900*/  MOV R2, RZ ;  /* 0x000000ff00027202 */ /* 0x000fe20000000f00 */
[----:B------:R-:W-:Y:S01]  /*23910*/  IMAD.MOV.U32 R231, RZ, RZ, R6 ;  /* 0x000000ffffe77224 */ /* 0x000fe200078e0006 */
[----:B------:R-:W-:Y:S01]  /*23920*/  MOV R3, 0x23950 ;  /* 0x0002395000037802 */ /* 0x000fe20000000f00 */
[----:B------:R-:W-:Y:S02]  /*23930*/  IMAD.MOV.U32 R232, RZ, RZ, 0x181f ;  /* 0x0000181fffe87424 */ /* 0x000fe400078e00ff */
[----:B------:R-:W-:Y:S05]  /*23940*/  CALL.REL.NOINC `($__internal_50_$__cuda_sm70_shflsync_idx_p) ;  /* 0x00001b7000007944 */ /* 0x000fea0003c00000 */
[----:B------:R-:W-:Y:S01]  /*23950*/  MOV R4, R232 ;  /* 0x000000e800047202 */ /* 0x000fe20000000f00 */
[----:B-1---5:R-:W-:-:S05]  /*23960*/  BRA `(.L_x_3190) ;  /* 0xffff449000007947 */ /* 0x022fca000383ffff */
.L_x_3090:
[----:B------:R-:W-:Y:S01]  /*23970*/  MOV R2, RZ ;  /* 0x000000ff00027202 */ /* 0x000fe20000000f00 */
[----:B------:R-:W-:Y:S01]  /*23980*/  IMAD.MOV.U32 R231, RZ, RZ, R178 ;  /* 0x000000ffffe77224 */ /* 0x000fe200078e00b2 */
[----:B------:R-:W-:Y:S01]  /*23990*/  MOV R3, 0x239c0 ;  /* 0x000239c000037802 */ /* 0x000fe20000000f00 */
[----:B------:R-:W-:Y:S02]  /*239a0*/  IMAD.MOV.U32 R232, RZ, RZ, 0x181f ;  /* 0x0000181fffe87424 */ /* 0x000fe400078e00ff */
[----:B-12---:R-:W-:Y:S05]  /*239b0*/  CALL.REL.NOINC `($__internal_50_$__cuda_sm70_shflsync_idx_p) ;  /* 0x00001b0000007944 */ /* 0x006fea0003c00000 */
[----:B------:R-:W-:Y:S01]  /*239c0*/  MOV R2, R232 ;  /* 0x000000e800027202 */ /* 0x000fe20000000f00 */
[----:B-1---5:R-:W-:-:S05]  /*239d0*/  BRA `(.L_x_3191) ;  /* 0xffff444000007947 */ /* 0x022fca000383ffff */
.L_x_3091:
[----:B--2---:R-:W-:Y:S01]  /*239e0*/  MOV R2, 0x1 ;  /* 0x0000000100027802 */ /* 0x004fe20000000f00 */
[----:B------:R-:W-:Y:S01]  /*239f0*/  IMAD.MOV.U32 R231, RZ, RZ, R6 ;  /* 0x000000ffffe77224 */ /* 0x000fe200078e0006 */
[----:B------:R-:W-:Y:S01]  /*23a00*/  MOV R3, 0x23a30 ;  /* 0x00023a3000037802 */ /* 0x000fe20000000f00 */
[----:B------:R-:W-:Y:S03]  /*23a10*/  IMAD.MOV.U32 R232, RZ, RZ, 0x181f ;  /* 0x0000181fffe87424 */ /* 0x000fe600078e00ff */
[----:B-1-3--:R-:W-:Y:S05]  /*23a20*/  CALL.REL.NOINC `($__internal_50_$__cuda_sm70_shflsync_idx_p) ;  /* 0x00001a9000007944 */ /* 0x00afea0003c00000 */
        /* <DEDUP_REMOVED lines=8> */
.L_x_3092:
[----:B------:R-:W-:Y:S01]  /*23ab0*/  MOV R2, RZ ;  /* 0x000000ff00027202 */ /* 0x000fe20000000f00 */
[----:B------:R-:W-:Y:S01]  /*23ac0*/  IMAD.MOV.U32 R231, RZ, RZ, R4 ;  /* 0x000000ffffe77224 */ /* 0x000fe200078e0004 */
[----:B------:R-:W-:Y:S01]  /*23ad0*/  MOV R3, 0x23b00 ;  /* 0x00023b0000037802 */ /* 0x000fe20000000f00 */
[----:B------:R-:W-:Y:S02]  /*23ae0*/  IMAD.MOV.U32 R232, RZ, RZ, 0x1c1f ;  /* 0x00001c1fffe87424 */ /* 0x000fe400078e00ff */
[----:B---3--:R-:W-:Y:S05]  /*23af0*/  CALL.REL.NOINC `($__internal_50_$__cuda_sm70_shflsync_idx_p) ;  /* 0x000019c000007944 */ /* 0x008fea0003c00000 */
[----:B------:R-:W-:Y:S01]  /*23b00*/  MOV R2, R232 ;  /* 0x000000e800027202 */ /* 0x000fe20000000f00 */
[----:B-1---5:R-:W-:-:S05]  /*23b10*/  BRA `(.L_x_3193) ;  /* 0xffff46d000007947 */ /* 0x022fca000383ffff */
.L_x_3093:
[----:B------:R-:W-:Y:S01]  /*23b20*/  MOV R2, 0x1 ;  /* 0x0000000100027802 */ /* 0x000fe20000000f00 */
[----:B------:R-:W-:Y:S01]  /*23b30*/  IMAD.MOV.U32 R231, RZ, RZ, R4 ;  /* 0x000000ffffe77224 */ /* 0x000fe200078e0004 */
[----:B------:R-:W-:Y:S01]  /*23b40*/  MOV R3, 0x23b70 ;  /* 0x00023b7000037802 */ /* 0x000fe20000000f00 */
[----:B------:R-:W-:Y:S02]  /*23b50*/  IMAD.MOV.U32 R232, RZ, RZ, 0x1c1f ;  /* 0x00001c1fffe87424 */ /* 0x000fe400078e00ff */
[----:B-1----:R-:W-:Y:S05]  /*23b60*/  CALL.REL.NOINC `($__internal_50_$__cuda_sm70_shflsync_idx_p) ;  /* 0x0000195000007944 */ /* 0x002fea0003c00000 */
        /* <DEDUP_REMOVED lines=13> */
[C---:B------:R-:W-:Y:S02]  /*23c40*/  ISETP.GT.AND P3, PT, R5.reuse, 0x10, PT ;  /* 0x000000100500780c */ /* 0x040fe40003f64270 */
        /* <DEDUP_REMOVED lines=18> */
[C---:B------:R-:W-:Y:S02]  /*23d70*/  ISETP.GT.AND P2, PT, R5.reuse, 0x21, PT ;  /* 0x000000210500780c */ /* 0x040fe40003f44270 */
[C---:B------:R-:W-:Y:S02]  /*23d80*/  ISETP.GT.AND P1, PT, R5.reuse, 0x28, PT ;  /* 0x000000280500780c */ /* 0x040fe40003f24270 */
[----:B------:R-:W-:Y:S02]  /*23d90*/  ISETP.GT.AND P0, PT, R5, 0x29, PT ;  /* 0x000000290500780c */ /* 0x000fe40003f04270 */
[----:B------:R-:W-:Y:S02]  /*23da0*/  FMNMX.FTZ R2, R178, R2, !PT ;  /* 0x00000002b2027209 */ /* 0x000fe40007810000 */
[----:B------:R-:W-:Y:S02]  /*23db0*/  FSEL R11, R30, -INF , P3 ;  /* 0xff8000001e0b7808 */ /* 0x000fe40001800000 */
[----:B------:R-:W-:Y:S01]  /*23dc0*/  FMNMX.FTZ R5, R16, R3, !PT ;  /* 0x0000000310057209 */ /* 0x000fe20007810000 */
[----:B------:R-:W-:Y:S01]  /*23dd0*/  IMAD.MOV.U32 R3, RZ, RZ, 0x2 ;  /* 0x00000002ff037424 */ /* 0x000fe200078e00ff */
[----:B------:R-:W-:Y:S02]  /*23de0*/  FMNMX.FTZ R4, R177, R2, !PT ;  /* 0x00000002b1047209 */ /* 0x000fe40007810000 */
        /* <DEDUP_REMOVED lines=11> */
[----:B-1---5:R-:W-:Y:S05]  /*23ea0*/  CALL.REL.NOINC `($__internal_49_$__cuda_sm70_shflsync_bfly_p) ;  /* 0x000015b000007944 */ /* 0x022fea0003c00000 */
[----:B------:R-:W-:Y:S01]  /*23eb0*/  FMNMX.FTZ R4, R4, R186, !PT ;  /* 0x000000ba04047209 */ /* 0x000fe20007810000 */
[----:B------:R-:W-:Y:S01]  /*23ec0*/  IMAD.MOV.U32 R3, RZ, RZ, 0x1 ;  /* 0x00000001ff037424 */ /* 0x000fe200078e00ff */
[----:B------:R-:W-:Y:S02]  /*23ed0*/  MOV R2, 0x23ef0 ;  /* 0x00023ef000027802 */ /* 0x000fe40000000f00 */
[----:B------:R-:W-:Y:S05]  /*23ee0*/  CALL.REL.NOINC `($__internal_49_$__cuda_sm70_shflsync_bfly_p) ;  /* 0x0000157000007944 */ /* 0x000fea0003c00000 */
[----:B------:R-:W-:Y:S01]  /*23ef0*/  IMAD.MOV.U32 R3, RZ, RZ, 0x2 ;  /* 0x00000002ff037424 */ /* 0x000fe200078e00ff */
[----:B------:R-:W-:Y:S01]  /*23f00*/  FMNMX.FTZ R6, R4, R186, !PT ;  /* 0x000000ba04067209 */ /* 0x000fe20007810000 */
[----:B------:R-:W-:Y:S01]  /*23f10*/  IMAD.MOV.U32 R4, RZ, RZ, R5 ;  /* 0x000000ffff047224 */ /* 0x000fe200078e0005 */
[----:B------:R-:W-:Y:S02]  /*23f20*/  MOV R2, 0x23f40 ;  /* 0x00023f4000027802 */ /* 0x000fe40000000f00 */
[----:B------:R-:W-:Y:S05]  /*23f30*/  CALL.REL.NOINC `($__internal_49_$__cuda_sm70_shflsync_bfly_p) ;  /* 0x0000152000007944 */ /* 0x000fea0003c00000 */
[----:B------:R-:W-:Y:S01]  /*23f40*/  FMNMX.FTZ R4, R5, R186, !PT ;  /* 0x000000ba05047209 */ /* 0x000fe20007810000 */
[----:B------:R-:W-:Y:S01]  /*23f50*/  IMAD.MOV.U32 R3, RZ, RZ, 0x1 ;  /* 0x00000001ff037424 */ /* 0x000fe200078e00ff */
[----:B------:R-:W-:Y:S02]  /*23f60*/  MOV R2, 0x23f80 ;  /* 0x00023f8000027802 */ /* 0x000fe40000000f00 */
[----:B------:R-:W-:Y:S05]  /*23f70*/  CALL.REL.NOINC `($__internal_49_$__cuda_sm70_shflsync_bfly_p) ;  /* 0x000014e000007944 */ /* 0x000fea0003c00000 */
[----:B------:R-:W-:Y:S01]  /*23f80*/  MOV R2, R186 ;  /* 0x000000ba00027202 */ /* 0x000fe20000000f00 */
[----:B------:R-:W-:-:S05]  /*23f90*/  BRA `(.L_x_3194) ;  /* 0xffff478000007947 */ /* 0x000fca000383ffff */
.L_x_3096:
[----:B------:R-:W-:Y:S01]  /*23fa0*/  MOV R2, RZ ;  /* 0x000000ff00027202 */ /* 0x000fe20000000f00 */
[----:B------:R-:W-:Y:S01]  /*23fb0*/  IMAD.MOV.U32 R231, RZ, RZ, R4 ;  /* 0x000000ffffe77224 */ /* 0x000fe200078e0004 */
[----:B------:R-:W-:Y:S01]  /*23fc0*/  MOV R3, 0x23ff0 ;  /* 0x00023ff000037802 */ /* 0x000fe20000000f00 */
[----:B------:R-:W-:Y:S02]  /*23fd0*/  IMAD.MOV.U32 R232, RZ, RZ, 0x181f ;  /* 0x0000181fffe87424 */ /* 0x000fe400078e00ff */
[----:B-1234-:R-:W-:Y:S05]  /*23fe0*/  CALL.REL.NOINC `($__internal_50_$__cuda_sm70_shflsync_idx_p) ;  /* 0x000014d000007944 */ /* 0x01efea0003c00000 */
[----:B------:R-:W-:Y:S01]  /*23ff0*/  MOV R2, R232 ;  /* 0x000000e800027202 */ /* 0x000fe20000000f00 */
[----:B-1---5:R-:W-:-:S05]  /*24000*/  BRA `(.L_x_3195) ;  /* 0xffff608000007947 */ /* 0x022fca000383ffff */
.L_x_3099:
[----:B------:R-:W-:Y:S01]  /*24010*/  MOV R2, 0x1 ;  /* 0x0000000100027802 */ /* 0x000fe20000000f00 */
[----:B------:R-:W-:Y:S01]  /*24020*/  IMAD.MOV.U32 R231, RZ, RZ, R4 ;  /* 0x000000ffffe77224 */ /* 0x000fe200078e0004 */
[----:B------:R-:W-:Y:S01]  /*24030*/  MOV R3, 0x24060 ;  /* 0x0002406000037802 */ /* 0x000fe20000000f00 */
[----:B------:R-:W-:Y:S02]  /*24040*/  IMAD.MOV.U32 R232, RZ, RZ, 0x181f ;  /* 0x0000181fffe87424 */ /* 0x000fe400078e00ff */
[----:B-123--:R-:W-:Y:S05]  /*24050*/  CALL.REL.NOINC `($__internal_50_$__cuda_sm70_shflsync_idx_p) ;  /* 0x0000146000007944 */ /* 0x00efea0003c00000 */
        /* <DEDUP_REMOVED lines=8> */
.L_x_3102:
[----:B------:R-:W-:Y:S01]  /*240e0*/  MOV R2, RZ ;  /* 0x000000ff00027202 */ /* 0x000fe20000000f00 */
[----:B------:R-:W-:Y:S01]  /*240f0*/  IMAD.MOV.U32 R231, RZ, RZ, R178 ;  /* 0x000000ffffe77224 */ /* 0x000fe200078e00b2 */
[----:B------:R-:W-:Y:S01]  /*24100*/  MOV R3, 0x24130 ;  /* 0x0002413000037802 */ /* 0x000fe20000000f00 */
[----:B------:R-:W-:Y:S02]  /*24110*/  IMAD.MOV.U32 R232, RZ, RZ, 0x181f ;  /* 0x0000181fffe87424 */ /* 0x000fe400078e00ff */
[----:B------:R-:W-:Y:S05]  /*24120*/  CALL.REL.NOINC `($__internal_50_$__cuda_sm70_shflsync_idx_p) ;  /* 0x0000139000007944 */ /* 0x000fea0003c00000 */
[----:B------:R-:W-:Y:S01]  /*24130*/  MOV R4, R232 ;  /* 0x000000e800047202 */ /* 0x000fe20000000f00 */
[----:B-1---5:R-:W-:-:S05]  /*24140*/  BRA `(.L_x_3197) ;  /* 0xffff6df000007947 */ /* 0x022fca000383ffff */
.L_x_3103:
[----:B------:R-:W-:Y:S01]  /*24150*/  MOV R2, RZ ;  /* 0x000000ff00027202 */ /* 0x000fe20000000f00 */
[----:B------:R-:W-:Y:S01]  /*24160*/  IMAD.MOV.U32 R231, RZ, RZ, R179 ;  /* 0x000000ffffe77224 */ /* 0x000fe200078e00b3 */
[----:B------:R-:W-:Y:S01]  /*24170*/  MOV R3, 0x241a0 ;  /* 0x000241a000037802 */ /* 0x000fe20000000f00 */
[----:B------:R-:W-:Y:S02]  /*24180*/  IMAD.MOV.U32 R232, RZ, RZ, 0x181f ;  /* 0x0000181fffe87424 */ /* 0x000fe400078e00ff */
[----:B-12---:R-:W-:Y:S05]  /*24190*/  CALL.REL.NOINC `($__internal_50_$__cuda_sm70_shflsync_idx_p) ;  /* 0x0000132000007944 */ /* 0x006fea0003c00000 */
[----:B------:R-:W-:Y:S01]  /*241a0*/  MOV R2, R232 ;  /* 0x000000e800027202 */ /* 0x000fe20000000f00 */
[----:B-1---5:R-:W-:-:S05]  /*241b0*/  BRA `(.L_x_3198) ;  /* 0xffff6da000007947 */ /* 0x022fca000383ffff */
.L_x_3104:
        /* <DEDUP_REMOVED lines=13> */
.L_x_3105:
[----:B------:R-:W-:Y:S02]  /*24290*/  MOV R3, 0x2 ;  /* 0x0000000200037802 */ /* 0x000fe40000000f00 */
[----:B------:R-:W-:Y:S02]  /*242a0*/  MOV R2, 0x242c0 ;  /* 0x000242c000027802 */ /* 0x000fe40000000f00 */
[----:B---34-:R-:W-:Y:S05]  /*242b0*/  CALL.REL.NOINC `($__internal_49_$__cuda_sm70_shflsync_bfly_p) ;  /* 0x000011a000007944 */ /* 0x018fea0003c00000 */
[----:B------:R-:W-:Y:S01]  /*242c0*/  MOV R2, R186 ;  /* 0x000000ba00027202 */ /* 0x000fe20000000f00 */
[----:B------:R-:W-:-:S05]  /*242d0*/  BRA `(.L_x_3200) ;  /* 0xffff706000007947 */ /* 0x000fca000383ffff */
.L_x_3106:
[----:B------:R-:W-:Y:S02]  /*242e0*/  MOV R3, 0x1 ;  /* 0x0000000100037802 */ /* 0x000fe40000000f00 */
[----:B------:R-:W-:Y:S02]  /*242f0*/  MOV R2, 0x24310 ;  /* 0x0002431000027802 */ /* 0x000fe40000000f00 */
[----:B---34-:R-:W-:Y:S05]  /*24300*/  CALL.REL.NOINC `($__internal_49_$__cuda_sm70_shflsync_bfly_p) ;  /* 0x0000115000007944 */ /* 0x018fea0003c00000 */
        /* <DEDUP_REMOVED lines=11> */
.L_x_3108:
[----:B------:R-:W-:Y:S01]  /*243c0*/  IMAD.MOV.U32 R4, RZ, RZ, R235 ;  /* 0x000000ffff047224 */ /* 0x000fe200078e00eb */
[----:B------:R-:W-:-:S02]  /*243d0*/  MOV R3, 0x2 ;  /* 0x0000000200037802 */ /* 0x000fc40000000f00 */
[----:B------:R-:W-:Y:S02]  /*243e0*/  MOV R2, 0x24400 ;  /* 0x0002440000027802 */ /* 0x000fe40000000f00 */
[----:B------:R-:W-:Y:S05]  /*243f0*/  CALL.REL.NOINC `($__internal_49_$__cuda_sm70_shflsync_bfly_p) ;  /* 0x0000106000007944 */ /* 0x000fea0003c00000 */
[----:B------:R-:W-:Y:S01]  /*24400*/  MOV R2, R186 ;  /* 0x000000ba00027202 */ /* 0x000fe20000000f00 */
[----:B------:R-:W-:Y:S05]  /*24410*/  BRA `(.L_x_3202) ;  /* 0xffff86f000007947 */ /* 0x000fea000383ffff */
.L_x_3109:
[----:B------:R-:W-:Y:S02]  /*24420*/  MOV R3, 0x1 ;  /* 0x0000000100037802 */ /* 0x000fe40000000f00 */
[----:B------:R-:W-:Y:S02]  /*24430*/  MOV R2, 0x24450 ;  /* 0x0002445000027802 */ /* 0x000fe40000000f00 */
[----:B-1----:R-:W-:Y:S05]  /*24440*/  CALL.REL.NOINC `($__internal_49_$__cuda_sm70_shflsync_bfly_p) ;  /* 0x0000101000007944 */ /* 0x002fea0003c00000 */
[----:B------:R-:W-:Y:S01]  /*24450*/  FADD.FTZ R8, R4, R186 ;  /* 0x000000ba04087221 */ /* 0x000fe20000010000 */
[----:B------:R-:W-:Y:S02]  /*24460*/  MOV R4, R233 ;  /* 0x000000e900047202 */ /* 0x000fe40000000f00 */
[----:B------:R-:W-:Y:S02]  /*24470*/  MOV R3, 0x2 ;  /* 0x0000000200037802 */ /* 0x000fe40000000f00 */
[----:B------:R-:W-:Y:S02]  /*24480*/  MOV R2, 0x244a0 ;  /* 0x000244a000027802 */ /* 0x000fe40000000f00 */
[----:B------:R-:W-:Y:S05]  /*24490*/  CALL.REL.NOINC `($__internal_49_$__cuda_sm70_shflsync_bfly_p) ;  /* 0x00000fc000007944 */ /* 0x000fea0003c00000 */
[----:B------:R-:W-:Y:S01]  /*244a0*/  FADD.FTZ R4, R233, R186 ;  /* 0x000000bae9047221 */ /* 0x000fe20000010000 */
[----:B------:R-:W-:Y:S02]  /*244b0*/  MOV R3, 0x1 ;  /* 0x0000000100037802 */ /* 0x000fe40000000f00 */
[----:B------:R-:W-:-:S02]  /*244c0*/  MOV R2, 0x244e0 ;  /* 0x000244e000027802 */ /* 0x000fc40000000f00 */
[----:B------:R-:W-:Y:S05]  /*244d0*/  CALL.REL.NOINC `($__internal_49_$__cuda_sm70_shflsync_bfly_p) ;  /* 0x00000f8000007944 */ /* 0x000fea0003c00000 */
[----:B------:R-:W-:Y:S01]  /*244e0*/  MOV R2, R186 ;  /* 0x000000ba00027202 */ /* 0x000fe20000000f00 */
[----:B------:R-:W-:Y:S05]  /*244f0*/  BRA `(.L_x_3203) ;  /* 0xffff868000007947 */ /* 0x000fea000383ffff */
.L_x_3116:
[----:B--234-:R-:W-:Y:S01]  /*24500*/  IMAD.MOV.U32 R231, RZ, RZ, R6 ;  /* 0x000000ffffe77224 */ /* 0x01cfe200078e0006 */
[----:B------:R-:W-:Y:S01]  /*24510*/  MOV R2, RZ ;  /* 0x000000ff00027202 */ /* 0x000fe20000000f00 */
[----:B------:R-:W-:Y:S01]  /*24520*/  IMAD.MOV.U32 R232, RZ, RZ, 0x181f ;  /* 0x0000181fffe87424 */ /* 0x000fe200078e00ff */
[----:B------:R-:W-:-:S02]  /*24530*/  MOV R3, 0x24550 ;  /* 0x0002455000037802 */ /* 0x000fc40000000f00 */
[----:B-1----:R-:W-:Y:S05]  /*24540*/  CALL.REL.NOINC `($__internal_50_$__cuda_sm70_shflsync_idx_p) ;  /* 0x00000f7000007944 */ /* 0x002fea0003c00000 */
[----:B------:R-:W-:Y:S01]  /*24550*/  MOV R4, R232 ;  /* 0x000000e800047202 */ /* 0x000fe20000000f00 */
[----:B-1---5:R-:W-:Y:S05]  /*24560*/  BRA `(.L_x_3204) ;  /* 0xffffa2c000007947 */ /* 0x022fea000383ffff */
.L_x_3117:
[----:B------:R-:W-:Y:S01]  /*24570*/  IMAD.MOV.U32 R231, RZ, RZ, R16 ;  /* 0x000000ffffe77224 */ /* 0x000fe200078e0010 */
[----:B------:R-:W-:Y:S01]  /*24580*/  MOV R2, RZ ;  /* 0x000000ff00027202 */ /* 0x000fe20000000f00 */
[----:B------:R-:W-:Y:S01]  /*24590*/  IMAD.MOV.U32 R232, RZ, RZ, 0x181f ;  /* 0x0000181fffe87424 */ /* 0x000fe200078e00ff */
[----:B------:R-:W-:-:S02]  /*245a0*/  MOV R3, 0x245c0 ;  /* 0x000245c000037802 */ /* 0x000fc40000000f00 */
[----:B-123--:R-:W-:Y:S05]  /*245b0*/  CALL.REL.NOINC `($__internal_50_$__cuda_sm70_shflsync_idx_p) ;  /* 0x00000f0000007944 */ /* 0x00efea0003c00000 */
[----:B------:R-:W-:Y:S01]  /*245c0*/  MOV R2, R232 ;  /* 0x000000e800027202 */ /* 0x000fe20000000f00 */
[----:B-1---5:R-:W-:Y:S05]  /*245d0*/  BRA `(.L_x_3205) ;  /* 0xffffa27000007947 */ /* 0x022fea000383ffff */
.L_x_3120:
[----:B------:R-:W-:Y:S01]  /*245e0*/  IMAD.MOV.U32 R231, RZ, RZ, R6 ;  /* 0x000000ffffe77224 */ /* 0x000fe200078e0006 */
[----:B--2---:R-:W-:Y:S01]  /*245f0*/  MOV R2, 0x1 ;  /* 0x0000000100027802 */ /* 0x004fe20000000f00 */
[----:B------:R-:W-:Y:S01]  /*24600*/  IMAD.MOV.U32 R232, RZ, RZ, 0x181f ;  /* 0x0000181fffe87424 */ /* 0x000fe200078e00ff */
[----:B------:R-:W-:-:S02]  /*24610*/  MOV R3, 0x24630 ;  /* 0x0002463000037802 */ /* 0x000fc40000000f00 */
[----:B-1-34-:R-:W-:Y:S05]  /*24620*/  CALL.REL.NOINC `($__internal_50_$__cuda_sm70_shflsync_idx_p) ;  /* 0x00000e9000007944 */ /* 0x01afea0003c00000 */
        /* <DEDUP_REMOVED lines=8> */
.L_x_3123:
[----:B------:R-:W-:Y:S01]  /*246b0*/  IMAD.MOV.U32 R231, RZ, RZ, R6 ;  /* 0x000000ffffe77224 */ /* 0x000fe200078e0006 */
[----:B--2---:R-:W-:Y:S01]  /*246c0*/  MOV R2, 0x2 ;  /* 0x0000000200027802 */ /* 0x004fe20000000f00 */
[----:B------:R-:W-:Y:S01]  /*246d0*/  IMAD.MOV.U32 R232, RZ, RZ, 0x181f ;  /* 0x0000181fffe87424 */ /* 0x000fe200078e00ff */
[----:B------:R-:W-:Y:S02]  /*246e0*/  MOV R3, 0x24700 ;  /* 0x0002470000037802 */ /* 0x000fe40000000f00 */
[----:B-1-34-:R-:W-:Y:S05]  /*246f0*/  CALL.REL.NOINC `($__internal_50_$__cuda_sm70_shflsync_idx_p) ;  /* 0x00000dc000007944 */ /* 0x01afea0003c00000 */
[----:B------:R-:W-:Y:S01]  /*24700*/  MOV R4, R232 ;  /* 0x000000e800047202 */ /* 0x000fe20000000f00 */
[----:B-1---5:R-:W-:Y:S05]  /*24710*/  BRA `(.L_x_3207) ;  /* 0xffffa41000007947 */ /* 0x022fea000383ffff */
.L_x_3124:
[----:B------:R-:W-:Y:S01]  /*24720*/  IMAD.MOV.U32 R231, RZ, RZ, R16 ;  /* 0x000000ffffe77224 */ /* 0x000fe200078e0010 */
[----:B--2---:R-:W-:Y:S01]  /*24730*/  MOV R2, 0x2 ;  /* 0x0000000200027802 */ /* 0x004fe20000000f00 */
[----:B------:R-:W-:Y:S01]  /*24740*/  IMAD.MOV.U32 R232, RZ, RZ, 0x181f ;  /* 0x0000181fffe87424 */ /* 0x000fe200078e00ff */
[----:B------:R-:W-:Y:S02]  /*24750*/  MOV R3, 0x24770 ;  /* 0x0002477000037802 */ /* 0x000fe40000000f00 */
[----:B-1-34-:R-:W-:Y:S05]  /*24760*/  CALL.REL.NOINC `($__internal_50_$__cuda_sm70_shflsync_idx_p) ;  /* 0x00000d5000007944 */ /* 0x01afea0003c00000 */
[----:B------:R-:W-:Y:S01]  /*24770*/  MOV R2, R232 ;  /* 0x000000e800027202 */ /* 0x000fe20000000f00 */
[----:B-1---5:R-:W-:Y:S05]  /*24780*/  BRA `(.L_x_3208) ;  /* 0xffffa3c000007947 */ /* 0x022fea000383ffff */
.L_x_3127:
[----:B------:R-:W-:Y:S01]  /*24790*/  IMAD.MOV.U32 R231, RZ, RZ, R6 ;  /* 0x000000ffffe77224 */ /* 0x000fe200078e0006 */
[----:B---34-:R-:W-:Y:S01]  /*247a0*/  MOV R2, 0x3 ;  /* 0x0000000300027802 */ /* 0x018fe20000000f00 */
[----:B------:R-:W-:Y:S01]  /*247b0*/  IMAD.MOV.U32 R232, RZ, RZ, 0x181f ;  /* 0x0000181fffe87424 */ /* 0x000fe200078e00ff */
[----:B------:R-:W-:-:S02]  /*247c0*/  MOV R3, 0x247e0 ;  /* 0x000247e000037802 */ /* 0x000fc40000000f00 */
[----:B-12---:R-:W-:Y:S05]  /*247d0*/  CALL.REL.NOINC `($__internal_50_$__cuda_sm70_shflsync_idx_p) ;  /* 0x00000ce000007944 */ /* 0x006fea0003c00000 */
        /* <DEDUP_REMOVED lines=8> */
.L_x_3129:
[----:B------:R-:W-:Y:S01]  /*24860*/  IMAD.MOV.U32 R231, RZ, RZ, R5 ;  /* 0x000000ffffe77224 */ /* 0x000fe200078e0005 */
[----:B------:R-:W-:Y:S01]  /*24870*/  MOV R2, RZ ;  /* 0x000000ff00027202 */ /* 0x000fe20000000f00 */
[----:B------:R-:W-:Y:S01]  /*24880*/  IMAD.MOV.U32 R232, RZ, RZ, 0x1c1f ;  /* 0x00001c1fffe87424 */ /* 0x000fe200078e00ff */
[----:B------:R-:W-:Y:S02]  /*24890*/  MOV R3, 0x248b0 ;  /* 0x000248b000037802 */ /* 0x000fe40000000f00 */
[----:B------:R-:W-:Y:S05]  /*248a0*/  CALL.REL.NOINC `($__internal_50_$__cuda_sm70_shflsync_idx_p) ;  /* 0x00000c1000007944 */ /* 0x000fea0003c00000 */
[----:B------:R-:W-:Y:S01]  /*248b0*/  MOV R4, R232 ;  /* 0x000000e800047202 */ /* 0x000fe20000000f00 */
[----:B-1---5:R-:W-:Y:S05]  /*248c0*/  BRA `(.L_x_3210) ;  /* 0xffffa79000007947 */ /* 0x022fea000383ffff */
.L_x_3130:
[----:B------:R-:W-:Y:S01]  /*248d0*/  IMAD.MOV.U32 R231, RZ, RZ, R6 ;  /* 0x000000ffffe77224 */ /* 0x000fe200078e0006 */
[----:B------:R-:W-:Y:S01]  /*248e0*/  MOV R2, RZ ;  /* 0x000000ff00027202 */ /* 0x000fe20000000f00 */
[----:B------:R-:W-:Y:S01]  /*248f0*/  IMAD.MOV.U32 R232, RZ, RZ, 0x1c1f ;  /* 0x00001c1fffe87424 */ /* 0x000fe200078e00ff */
[----:B------:R-:W-:Y:S02]  /*24900*/  MOV R3, 0x24920 ;  /* 0x0002492000037802 */ /* 0x000fe40000000f00 */
[----:B-12---:R-:W-:Y:S05]  /*24910*/  CALL.REL.NOINC `($__internal_50_$__cuda_sm70_shflsync_idx_p) ;  /* 0x00000ba000007944 */ /* 0x006fea0003c00000 */
[----:B------:R-:W-:Y:S01]  /*24920*/  MOV R2, R232 ;  /* 0x000000e800027202 */ /* 0x000fe20000000f00 */
[----:B-1---5:R-:W-:Y:S05]  /*24930*/  BRA `(.L_x_3211) ;  /* 0xffffa74000007947 */ /* 0x022fea000383ffff */
.L_x_3133:
[----:B------:R-:W-:Y:S01]  /*24940*/  IMAD.MOV.U32 R231, RZ, RZ, R5 ;  /* 0x000000ffffe77224 */ /* 0x000fe200078e0005 */
[----:B-1--4-:R-:W-:Y:S01]  /*24950*/  MOV R2, 0x1 ;  /* 0x0000000100027802 */ /* 0x012fe20000000f00 */
[----:B------:R-:W-:Y:S01]  /*24960*/  IMAD.MOV.U32 R232, RZ, RZ, 0x1c1f ;  /* 0x00001c1fffe87424 */ /* 0x000fe200078e00ff */
[----:B------:R-:W-:-:S02]  /*24970*/  MOV R3, 0x24990 ;  /* 0x0002499000037802 */ /* 0x000fc40000000f00 */
[----:B--23--:R-:W-:Y:S05]  /*24980*/  CALL.REL.NOINC `($__internal_50_$__cuda_sm70_shflsync_idx_p) ;  /* 0x00000b3000007944 */ /* 0x00cfea0003c00000 */
        /* <DEDUP_REMOVED lines=8> */
.L_x_3137:
[----:B------:R-:W-:Y:S01]  /*24a10*/  IMAD.MOV.U32 R231, RZ, RZ, R5 ;  /* 0x000000ffffe77224 */ /* 0x000fe200078e0005 */
[----:B------:R-:W-:Y:S01]  /*24a20*/  MOV R2, RZ ;  /* 0x000000ff00027202 */ /* 0x000fe20000000f00 */
[----:B------:R-:W-:Y:S01]  /*24a30*/  IMAD.MOV.U32 R232, RZ, RZ, 0x181f ;  /* 0x0000181fffe87424 */ /* 0x000fe200078e00ff */
[----:B------:R-:W-:Y:S02]  /*24a40*/  MOV R3, 0x24a60 ;  /* 0x00024a6000037802 */ /* 0x000fe40000000f00 */
[----:B------:R-:W-:Y:S05]  /*24a50*/  CALL.REL.NOINC `($__internal_50_$__cuda_sm70_shflsync_idx_p) ;  /* 0x00000a6000007944 */ /* 0x000fea0003c00000 */
[----:B------:R-:W-:Y:S01]  /*24a60*/  MOV R4, R232 ;  /* 0x000000e800047202 */ /* 0x000fe20000000f00 */
[----:B-1---5:R-:W-:Y:S05]  /*24a70*/  BRA `(.L_x_3213) ;  /* 0xffffc6f000007947 */ /* 0x022fea000383ffff */
.L_x_3138:
[----:B------:R-:W-:Y:S01]  /*24a80*/  IMAD.MOV.U32 R231, RZ, RZ, R16 ;  /* 0x000000ffffe77224 */ /* 0x000fe200078e0010 */
[----:B------:R-:W-:Y:S01]  /*24a90*/  MOV R2, RZ ;  /* 0x000000ff00027202 */ /* 0x000fe20000000f00 */
[----:B------:R-:W-:Y:S01]  /*24aa0*/  IMAD.MOV.U32 R232, RZ, RZ, 0x181f ;  /* 0x0000181fffe87424 */ /* 0x000fe200078e00ff */
[----:B------:R-:W-:Y:S02]  /*24ab0*/  MOV R3, 0x24ad0 ;  /* 0x00024ad000037802 */ /* 0x000fe40000000f00 */
[----:B-12---:R-:W-:Y:S05]  /*24ac0*/  CALL.REL.NOINC `($__internal_50_$__cuda_sm70_shflsync_idx_p) ;  /* 0x000009f000007944 */ /* 0x006fea0003c00000 */
[----:B------:R-:W-:Y:S01]  /*24ad0*/  MOV R2, R232 ;  /* 0x000000e800027202 */ /* 0x000fe20000000f00 */
[----:B-1---5:R-:W-:Y:S05]  /*24ae0*/  BRA `(.L_x_3214) ;  /* 0xffffc6a000007947 */ /* 0x022fea000383ffff */
.L_x_3141:
[----:B------:R-:W-:Y:S01]  /*24af0*/  IMAD.MOV.U32 R231, RZ, RZ, R5 ;  /* 0x000000ffffe77224 */ /* 0x000fe200078e0005 */
[----:B--2-4-:R-:W-:Y:S01]  /*24b00*/  MOV R2, 0x1 ;  /* 0x0000000100027802 */ /* 0x014fe20000000f00 */
[----:B------:R-:W-:Y:S01]  /*24b10*/  IMAD.MOV.U32 R232, RZ, RZ, 0x181f ;  /* 0x0000181fffe87424 */ /* 0x000fe200078e00ff */
[----:B------:R-:W-:-:S02]  /*24b20*/  MOV R3, 0x24b40 ;  /* 0x00024b4000037802 */ /* 0x000fc40000000f00 */
[----:B-1-3--:R-:W-:Y:S05]  /*24b30*/  CALL.REL.NOINC `($__internal_50_$__cuda_sm70_shflsync_idx_p) ;  /* 0x0000098000007944 */ /* 0x00afea0003c00000 */
        /* <DEDUP_REMOVED lines=8> */
.L_x_3144:
[----:B------:R-:W-:Y:S01]  /*24bc0*/  IMAD.MOV.U32 R231, RZ, RZ, R5 ;  /* 0x000000ffffe77224 */ /* 0x000fe200078e0005 */
[----:B-1--4-:R-:W-:Y:S01]  /*24bd0*/  MOV R2, 0x2 ;  /* 0x0000000200027802 */ /* 0x012fe20000000f00 */
[----:B------:R-:W-:Y:S01]  /*24be0*/  IMAD.MOV.U32 R232, RZ, RZ, 0x181f ;  /* 0x0000181fffe87424 */ /* 0x000fe200078e00ff */
[----:B------:R-:W-:Y:S02]  /*24bf0*/  MOV R3, 0x24c10 ;  /* 0x00024c1000037802 */ /* 0x000fe40000000f00 */
[----:B--23--:R-:W-:Y:S05]  /*24c00*/  CALL.REL.NOINC `($__internal_50_$__cuda_sm70_shflsync_idx_p) ;  /* 0x000008b000007944 */ /* 0x00cfea0003c00000 */
[----:B------:R-:W-:Y:S01]  /*24c10*/  MOV R4, R232 ;  /* 0x000000e800047202 */ /* 0x000fe20000000f00 */
[----:B-1---5:R-:W-:Y:S05]  /*24c20*/  BRA `(.L_x_3216) ;  /* 0xffffc85000007947 */ /* 0x022fea000383ffff */
.L_x_3145:
[----:B------:R-:W-:Y:S01]  /*24c30*/  IMAD.MOV.U32 R231, RZ, RZ, R16 ;  /* 0x000000ffffe77224 */ /* 0x000fe200078e0010 */
[----:B----4-:R-:W-:Y:S01]  /*24c40*/  MOV R2, 0x2 ;  /* 0x0000000200027802 */ /* 0x010fe20000000f00 */
[----:B------:R-:W-:Y:S01]  /*24c50*/  IMAD.MOV.U32 R232, RZ, RZ, 0x181f ;  /* 0x0000181fffe87424 */ /* 0x000fe200078e00ff */
[----:B------:R-:W-:Y:S02]  /*24c60*/  MOV R3, 0x24c80 ;  /* 0x00024c8000037802 */ /* 0x000fe40000000f00 */
[----:B-123--:R-:W-:Y:S05]  /*24c70*/  CALL.REL.NOINC `($__internal_50_$__cuda_sm70_shflsync_idx_p) ;  /* 0x0000084000007944 */ /* 0x00efea0003c00000 */
[----:B------:R-:W-:Y:S01]  /*24c80*/  MOV R2, R232 ;  /* 0x000000e800027202 */ /* 0x000fe20000000f00 */
[----:B-1---5:R-:W-:Y:S05]  /*24c90*/  BRA `(.L_x_3217) ;  /* 0xffffc80000007947 */ /* 0x022fea000383ffff */
.L_x_3148:
[----:B------:R-:W-:Y:S01]  /*24ca0*/  IMAD.MOV.U32 R231, RZ, RZ, R5 ;  /* 0x000000ffffe77224 */ /* 0x000fe200078e0005 */
[----:B-1----:R-:W-:Y:S01]  /*24cb0*/  MOV R2, 0x3 ;  /* 0x0000000300027802 */ /* 0x002fe20000000f00 */
[----:B------:R-:W-:Y:S01]  /*24cc0*/  IMAD.MOV.U32 R232, RZ, RZ, 0x181f ;  /* 0x0000181fffe87424 */ /* 0x000fe200078e00ff */
[----:B------:R-:W-:-:S02]  /*24cd0*/  MOV R3, 0x24cf0 ;  /* 0x00024cf000037802 */ /* 0x000fc40000000f00 */
[----:B--234-:R-:W-:Y:S05]  /*24ce0*/  CALL.REL.NOINC `($__internal_50_$__cuda_sm70_shflsync_idx_p) ;  /* 0x000007d000007944 */ /* 0x01cfea0003c00000 */
        /* <DEDUP_REMOVED lines=8> */
.L_x_3150:
[----:B------:R-:W-:Y:S01]  /*24d70*/  IMAD.MOV.U32 R231, RZ, RZ, R114 ;  /* 0x000000ffffe77224 */ /* 0x000fe200078e0072 */
[----:B------:R-:W-:Y:S01]  /*24d80*/  MOV R2, RZ ;  /* 0x000000ff00027202 */ /* 0x000fe20000000f00 */
[----:B------:R-:W-:Y:S01]  /*24d90*/  IMAD.MOV.U32 R232, RZ, RZ, 0x1f ;  /* 0x0000001fffe87424 */ /* 0x000fe200078e00ff */
[----:B------:R-:W-:Y:S02]  /*24da0*/  MOV R3, 0x24dc0 ;  /* 0x00024dc000037802 */ /* 0x000fe40000000f00 */
[----:B------:R-:W-:Y:S05]  /*24db0*/  CALL.REL.NOINC `($__internal_50_$__cuda_sm70_shflsync_idx_p) ;  /* 0x0000070000007944 */ /* 0x000fea0003c00000 */
[----:B------:R-:W-:Y:S01]  /*24dc0*/  MOV R10, R232 ;  /* 0x000000e8000a7202 */ /* 0x000fe20000000f00 */
[----:B-1---5:R-:W-:Y:S05]  /*24dd0*/  BRA `(.L_x_3219) ;  /* 0xffffca7000007947 */ /* 0x022fea000383ffff */
.L_x_3151:
[----:B------:R-:W-:Y:S01]  /*24de0*/  IMAD.MOV.U32 R231, RZ, RZ, R114 ;  /* 0x000000ffffe77224 */ /* 0x000fe200078e0072 */
[----:B------:R-:W-:Y:S01]  /*24df0*/  MOV R2, 0x1 ;  /* 0x0000000100027802 */ /* 0x000fe20000000f00 */
[----:B------:R-:W-:Y:S01]  /*24e00*/  IMAD.MOV.U32 R232, RZ, RZ, 0x1f ;  /* 0x0000001fffe87424 */ /* 0x000fe200078e00ff */
[----:B------:R-:W-:Y:S02]  /*24e10*/  MOV R3, 0x24e30 ;  /* 0x00024e3000037802 */ /* 0x000fe40000000f00 */
[----:B-12---:R-:W-:Y:S05]  /*24e20*/  CALL.REL.NOINC `($__internal_50_$__cuda_sm70_shflsync_idx_p) ;  /* 0x0000069000007944 */ /* 0x006fea0003c00000 */
[----:B------:R-:W-:Y:S01]  /*24e30*/  MOV R6, R232 ;  /* 0x000000e800067202 */ /* 0x000fe20000000f00 */
[----:B-1---5:R-:W-:Y:S05]  /*24e40*/  BRA `(.L_x_3220) ;  /* 0xffffca2000007947 */ /* 0x022fea000383ffff */
.L_x_3152:
[----:B------:R-:W-:Y:S01]  /*24e50*/  IMAD.MOV.U32 R2, RZ, RZ, R4 ;  /* 0x000000ffff027224 */ /* 0x000fe200078e0004 */
[----:B------:R-:W-:-:S02]  /*24e60*/  MOV R5, 0x1 ;  /* 0x0000000100057802 */ /* 0x000fc40000000f00 */
[----:B------:R-:W-:Y:S02]  /*24e70*/  MOV R3, 0x24e90 ;  /* 0x00024e9000037802 */ /* 0x000fe40000000f00 */
[----:B-1234-:R-:W-:Y:S05]  /*24e80*/  CALL.REL.NOINC `($__internal_51_$__cuda_sm70_shflsync_up_p) ;  /* 0x000006b000007944 */ /* 0x01efea0003c00000 */
[----:B------:R-:W-:Y:S05]  /*24e90*/  BRA `(.L_x_3221) ;  /* 0xffffcb0000007947 */ /* 0x000fea000383ffff */
.L_x_3153:
[----:B------:R-:W-:Y:S01]  /*24ea0*/  IMAD.MOV.U32 R2, RZ, RZ, R4 ;  /* 0x000000ffff027224 */ /* 0x000fe200078e0004 */
[----:B------:R-:W-:Y:S02]  /*24eb0*/  MOV R5, 0x2 ;  /* 0x0000000200057802 */ /* 0x000fe40000000f00 */
[----:B------:R-:W-:Y:S02]  /*24ec0*/  MOV R3, 0x24ee0 ;  /* 0x00024ee000037802 */ /* 0x000fe40000000f00 */
[----:B--2-4-:R-:W-:Y:S05]  /*24ed0*/  CALL.REL.NOINC `($__internal_51_$__cuda_sm70_shflsync_up_p) ;  /* 0x0000066000007944 */ /* 0x014fea0003c00000 */
        /* <DEDUP_REMOVED lines=25> */
[----:B------:R-:W-:Y:S01]  /*25070*/  MOV R2, R232 ;  /* 0x000000e800027202 */ /* 0x000fe20000000f00 */
[----:B-1---5:R-:W-:Y:S05]  /*25080*/  BRA `(.L_x_3222) ;  /* 0xffffca1000007947 */ /* 0x022fea000383ffff */
.L_x_3157:
[----:B------:R-:W-:Y:S01]  /*25090*/  IMAD.MOV.U32 R2, RZ, RZ, R4 ;  /* 0x000000ffff027224 */ /* 0x000fe200078e0004 */
[----:B------:R-:W-:Y:S02]  /*250a0*/  MOV R5, 0x1 ;  /* 0x0000000100057802 */ /* 0x000fe40000000f00 */
[----:B------:R-:W-:Y:S02]  /*250b0*/  MOV R3, 0x250d0 ;  /* 0x000250d000037802 */ /* 0x000fe40000000f00 */
[----:B------:R-:W-:Y:S05]  /*250c0*/  CALL.REL.NOINC `($__internal_51_$__cuda_sm70_shflsync_up_p) ;  /* 0x0000047000007944 */ /* 0x000fea0003c00000 */
[----:B------:R-:W-:Y:S01]  /*250d0*/  MOV R2, R5 ;  /* 0x0000000500027202 */ /* 0x000fe20000000f00 */
[----:B------:R-:W-:Y:S05]  /*250e0*/  BRA `(.L_x_3223) ;  /* 0xffffcb1000007947 */ /* 0x000fea000383ffff */
.L_x_3158:
        /* <DEDUP_REMOVED lines=31> */
.L_x_3160:
[----:B------:R-:W-:Y:S02]  /*252e0*/  SEL R2, RZ, 0x1, P0 ;  /* 0x00000001ff027807 */ /* 0x000fe40000000000 */
[----:B------:R-:W-:Y:S02]  /*252f0*/  MOV R3, 0x25310 ;  /* 0x0002531000037802 */ /* 0x000fe40000000f00 */
[----:B-1----:R-:W-:Y:S05]  /*25300*/  CALL.REL.NOINC `($__internal_52_$__cuda_sm70_votesync_ballot) ;  /* 0x000002a000007944 */ /* 0x002fea0003c00000 */
[----:B------:R-:W-:Y:S05]  /*25310*/  BRA `(.L_x_3225) ;  /* 0xffffca7000007947 */ /* 0x000fea000383ffff */
.L_x_3161:
[----:B------:R-:W-:Y:S01]  /*25320*/  IMAD.MOV.U32 R231, RZ, RZ, R8 ;  /* 0x000000ffffe77224 */ /* 0x000fe200078e0008 */
[----:B--2---:R-:W-:Y:S01]  /*25330*/  MOV R2, R11 ;  /* 0x0000000b00027202 */ /* 0x004fe20000000f00 */
[----:B------:R-:W-:Y:S01]  /*25340*/  IMAD.MOV.U32 R232, RZ, RZ, 0x1f ;  /* 0x0000001fffe87424 */ /* 0x000fe200078e00ff */
[----:B------:R-:W-:Y:S02]  /*25350*/  MOV R3, 0x25370 ;  /* 0x0002537000037802 */ /* 0x000fe40000000f00 */
[----:B-1----:R-:W-:Y:S05]  /*25360*/  CALL.REL.NOINC `($__internal_50_$__cuda_sm70_shflsync_idx_p) ;  /* 0x0000015000007944 */ /* 0x002fea0003c00000 */
[----:B------:R-:W-:Y:S01]  /*25370*/  IMAD.MOV.U32 R6, RZ, RZ, R232 ;  /* 0x000000ffff067224 */ /* 0x000fe200078e00e8 */
[----:B------:R-:W-:Y:S01]  /*25380*/  MOV R2, R11 ;  /* 0x0000000b00027202 */ /* 0x000fe20000000f00 */
[----:B------:R-:W-:Y:S01]  /*25390*/  IMAD.MOV.U32 R231, RZ, RZ, R9 ;  /* 0x000000ffffe77224 */ /* 0x000fe200078e0009 */
[----:B------:R-:W-:Y:S02]  /*253a0*/  MOV R232, 0x1f ;  /* 0x0000001f00e87802 */ /* 0x000fe40000000f00 */
[----:B------:R-:W-:-:S02]  /*253b0*/  MOV R3, 0x253d0 ;  /* 0x000253d000037802 */ /* 0x000fc40000000f00 */
[----:B-1---5:R-:W-:Y:S05]  /*253c0*/  CALL.REL.NOINC `($__internal_50_$__cuda_sm70_shflsync_idx_p) ;  /* 0x000000f000007944 */ /* 0x022fea0003c00000 */
[----:B------:R-:W-:Y:S01]  /*253d0*/  MOV R5, R232 ;  /* 0x000000e800057202 */ /* 0x000fe20000000f00 */
[----:B-1---5:R-:W-:Y:S05]  /*253e0*/  BRA `(.L_x_3226) ;  /* 0xffffca1000007947 */ /* 0x022fea000383ffff */
.L_x_3164:
[----:B------:R-:W-:Y:S01]  /*253f0*/  IMAD.MOV.U32 R231, RZ, RZ, R4 ;  /* 0x000000ffffe77224 */ /* 0x000fe200078e0004 */
[----:B--2---:R-:W-:Y:S01]  /*25400*/  MOV R2, R11 ;  /* 0x0000000b00027202 */ /* 0x004fe20000000f00 */
[----:B------:R-:W-:Y:S01]  /*25410*/  IMAD.MOV.U32 R232, RZ, RZ, 0x1f ;  /* 0x0000001fffe87424 */ /* 0x000fe200078e00ff */
[----:B------:R-:W-:-:S02]  /*25420*/  MOV R3, 0x25440 ;  /* 0x0002544000037802 */ /* 0x000fc40000000f00 */
[----:B-1--4-:R-:W-:Y:S05]  /*25430*/  CALL.REL.NOINC `($__internal_50_$__cuda_sm70_shflsync_idx_p) ;  /* 0x0000008000007944 */ /* 0x012fea0003c00000 */
[----:B------:R-:W-:Y:S01]  /*25440*/  MOV R15, R232 ;  /* 0x000000e8000f7202 */ /* 0x000fe20000000f00 */
[----:B-1---5:R-:W-:Y:S05]  /*25450*/  BRA `(.L_x_3163) ;  /* 0xffffca0000007947 */ /* 0x022fea000383ffff */
        .weak           $__internal_49_$__cuda_sm70_shflsync_bfly_p
        .type           $__internal_49_$__cuda_sm70_shflsync_bfly_p,@function
        .size           $__internal_49_$__cuda_sm70_shflsync_bfly_p,($__internal_50_$__cuda_sm70_shflsync_idx_p - $__internal_49_$__cuda_sm70_shflsync_bfly_p)
$__internal_49_$__cuda_sm70_shflsync_bfly_p:
[----:B------:R-:W-:Y:S02]  /*25460*/  MOV R186, 0x1f ;  /* 0x0000001f00ba7802 */ /* 0x000fe40000000f00 */
[----:B------:R-:W-:-:S04]  /*25470*/  MOV R187, 0xffffffff ;  /* 0xffffffff00bb7802 */ /* 0x000fc80000000f00 */
[----:B------:R-:W-:Y:S04]  /*25480*/  WARPSYNC R187 ;  /* 0x000000bb00007348 */ /* 0x000fe80003800000 */
[----:B------:R1:W2:Y:S02]  /*25490*/  SHFL.BFLY PT, R186, R4, R3, R186 ;  /* 0x0c00000304ba7389 */ /* 0x0002a400000e00ba */
[----:B-1----:R-:W-:-:S04]  /*254a0*/  MOV R3, 0x0 ;  /* 0x0000000000037802 */ /* 0x002fc80000000f00 */
[----:B--2---:R-:W-:Y:S05]  /*254b0*/  RET.REL.NODEC R2 `(_ZN7cutlass13device_kernelIN5flash19enable_sm80_to_sm89INS1_16FlashAttnFwdSm80INS1_25CollectiveMainloopFwdSm80ILi8ELi1ELb0EN4cute5tupleIJNS5_1CILi128EEENS7_ILi48EEENS7_ILi256EEEEEELi256ENS_6half_tEfNS_4arch4Sm80ELb1ELb0ELb0ELb1ELb1ELb1ELb1ELb1EEENS1_21CollectiveEpilogueFwdINS6_IJS8_SA_S9_EEENS6_IJNS7_ILi1EEESI_SI_EEESC_SE_Li256ELb1ELb1ELb1ELb0EEENS1_36VarlenDynamicPersistentTileSchedulerILi128ELi48ELi256ELi256ELb1ELb1ELb0ELb1ELb1ELb1EEEEEEEEEvNT_6ParamsE) ;  /* 0xfffdab4002007950 */ /* 0x004fea0003c3ffff */
        .weak           $__internal_50_$__cuda_sm70_shflsync_idx_p
        .type           $__internal_50_$__cuda_sm70_shflsync_idx_p,@function
        .size           $__internal_50_$__cuda_sm70_shflsync_idx_p,($__internal_51_$__cuda_sm70_shflsync_up_p - $__internal_50_$__cuda_sm70_shflsync_idx_p)
$__internal_50_$__cuda_sm70_shflsync_idx_p:
[----:B------:R1:W-:Y:S02]  /*254c0*/  STL [R1+0x194], R0 ;  /* 0x0001940001007387 */ /* 0x0003e40000100800 */
[----:B-1----:R-:W-:-:S04]  /*254d0*/  MOV R0, 0xffffffff ;  /* 0xffffffff00007802 */ /* 0x002fc80000000f00 */
[----:B------:R-:W-:Y:S04]  /*254e0*/  WARPSYNC R0 ;  /* 0x0000000000007348 */ /* 0x000fe80003800000 */
[----:B------:R1:W2:Y:S04]  /*254f0*/  SHFL.IDX PT, R232, R231, R2, R232 ;  /* 0x00000002e7e87389 */ /* 0x0002a800000e00e8 */
[----:B-1----:R1:W5:Y:S01]  /*25500*/  LDL.LU R0, [R1+0x194] ;  /* 0x0001940001007983 */ /* 0x0023620000300800 */
[----:B------:R-:W-:Y:S02]  /*25510*/  MOV R2, R3 ;  /* 0x0000000300027202 */ /* 0x000fe40000000f00 */
[----:B------:R-:W-:-:S04]  /*25520*/  MOV R3, 0x0 ;  /* 0x0000000000037802 */ /* 0x000fc80000000f00 */
[----:B--2---:R-:W-:Y:S05]  /*25530*/  RET.REL.NODEC R2 `(_ZN7cutlass13device_kernelIN5flash19enable_sm80_to_sm89INS1_16FlashAttnFwdSm80INS1_25CollectiveMainloopFwdSm80ILi8ELi1ELb0EN4cute5tupleIJNS5_1CILi128EEENS7_ILi48EEENS7_ILi256EEEEEELi256ENS_6half_tEfNS_4arch4Sm80ELb1ELb0ELb0ELb1ELb1ELb1ELb1ELb1EEENS1_21CollectiveEpilogueFwdINS6_IJS8_SA_S9_EEENS6_IJNS7_ILi1EEESI_SI_EEESC_SE_Li256ELb1ELb1ELb1ELb0EEENS1_36VarlenDynamicPersistentTileSchedulerILi128ELi48ELi256ELi256ELb1ELb1ELb0ELb1ELb1ELb1EEEEEEEEEvNT_6ParamsE) ;  /* 0xfffdaac002007950 */ /* 0x004fea0003c3ffff */
        .weak           $__internal_51_$__cuda_sm70_shflsync_up_p
        .type           $__internal_51_$__cuda_sm70_shflsync_up_p,@function
        .size           $__internal_51_$__cuda_sm70_shflsync_up_p,($__internal_52_$__cuda_sm70_votesync_ballot - $__internal_51_$__cuda_sm70_shflsync_up_p)
$__internal_51_$__cuda_sm70_shflsync_up_p:
[----:B------:R-:W-:Y:S02]  /*25540*/  IMAD.MOV.U32 R13, RZ, RZ, -0x1 ;  /* 0xffffffffff0d7424 */ /* 0x000fe400078e00ff */
[----:B------:R-:W-:Y:S02]  /*25550*/  IMAD.MOV.U32 R11, RZ, RZ, RZ ;  /* 0x000000ffff0b7224 */ /* 0x000fe400078e00ff */
[----:B------:R-:W-:Y:S04]  /*25560*/  WARPSYNC R13 ;  /* 0x0000000d00007348 */ /* 0x000fe80003800000 */
[----:B------:R1:W2:Y:S02]  /*25570*/  SHFL.UP PT, R5, R2, R5, R11 ;  /* 0x0400000502057389 */ /* 0x0002a400000e000b */
[----:B-1----:R-:W-:-:S02]  /*25580*/  MOV R2, R3 ;  /* 0x0000000300027202 */ /* 0x002fc40000000f00 */
[----:B------:R-:W-:-:S04]  /*25590*/  MOV R3, 0x0 ;  /* 0x0000000000037802 */ /* 0x000fc80000000f00 */
[----:B--2---:R-:W-:Y:S05]  /*255a0*/  RET.REL.NODEC R2 `(_ZN7cutlass13device_kernelIN5flash19enable_sm80_to_sm89INS1_16FlashAttnFwdSm80INS1_25CollectiveMainloopFwdSm80ILi8ELi1ELb0EN4cute5tupleIJNS5_1CILi128EEENS7_ILi48EEENS7_ILi256EEEEEELi256ENS_6half_tEfNS_4arch4Sm80ELb1ELb0ELb0ELb1ELb1ELb1ELb1ELb1EEENS1_21CollectiveEpilogueFwdINS6_IJS8_SA_S9_EEENS6_IJNS7_ILi1EEESI_SI_EEESC_SE_Li256ELb1ELb1ELb1ELb0EEENS1_36VarlenDynamicPersistentTileSchedulerILi128ELi48ELi256ELi256ELb1ELb1ELb0ELb1ELb1ELb1EEEEEEEEEvNT_6ParamsE) ;  /* 0xfffdaa5002007950 */ /* 0x004fea0003c3ffff */
        .weak           $__internal_52_$__cuda_sm70_votesync_ballot
        .type           $__internal_52_$__cuda_sm70_votesync_ballot,@function
        .size           $__internal_52_$__cuda_sm70_votesync_ballot,(.L_x_3295 - $__internal_52_$__cuda_sm70_votesync_ballot)
$__internal_52_$__cuda_sm70_votesync_ballot:
[----:B------:R-:W-:Y:S01]  /*255b0*/  ISETP.NE.U32.AND P0, PT, R2, 0x1, PT ;  /* 0x000000010200780c */ /* 0x000fe20003f05070 */
[----:B------:R-:W-:-:S04]  /*255c0*/  IMAD.MOV.U32 R5, RZ, RZ, -0x1 ;  /* 0xffffffffff057424 */ /* 0x000fc800078e00ff */
[----:B------:R-:W-:Y:S08]  /*255d0*/  WARPSYNC R5 ;  /* 0x0000000500007348 */ /* 0x000ff00003800000 */
[----:B------:R-:W-:-:S04]  /*255e0*/  VOTE.ANY R2, PT, !P0 ;  /* 0x0000000000027806 */ /* 0x000fc800040e0100 */
[----:B------:R-:W-:Y:S01]  /*255f0*/  LOP3.LUT R13, R2, R5, RZ, 0xc0, !PT ;  /* 0x00000005020d7212 */ /* 0x000fe200078ec0ff */
[----:B------:R-:W-:Y:S02]  /*25600*/  IMAD.MOV.U32 R2, RZ, RZ, R3 ;  /* 0x000000ffff027224 */ /* 0x000fe400078e0003 */
[----:B------:R-:W-:-:S04]  /*25610*/  IMAD.MOV.U32 R3, RZ, RZ, 0x0 ;  /* 0x00000000ff037424 */ /* 0x000fc800078e00ff */
[----:B------:R-:W-:Y:S05]  /*25620*/  RET.REL.NODEC R2 `(_ZN7cutlass13device_kernelIN5flash19enable_sm80_to_sm89INS1_16FlashAttnFwdSm80INS1_25CollectiveMainloopFwdSm80ILi8ELi1ELb0EN4cute5tupleIJNS5_1CILi128EEENS7_ILi48EEENS7_ILi256EEEEEELi256ENS_6half_tEfNS_4arch4Sm80ELb1ELb0ELb0ELb1ELb1ELb1ELb1ELb1EEENS1_21CollectiveEpilogueFwdINS6_IJS8_SA_S9_EEENS6_IJNS7_ILi1EEESI_SI_EEESC_SE_Li256ELb1ELb1ELb1ELb0EEENS1_36VarlenDynamicPersistentTileSchedulerILi128ELi48ELi256ELi256ELb1ELb1ELb0ELb1ELb1ELb1EEEEEEEEEvNT_6ParamsE) ;  /* 0xfffda9d002007950 */ /* 0x000fea0003c3ffff */
.L_x_3227:
        /* <DEDUP_REMOVED lines=13> */
.L_x_3295:


//--------------------- .nv.shared._ZN7cutlass13device_kernelIN5flash19enable_sm80_to_sm89INS1_16FlashAttnFwdSm80INS1_25CollectiveMainloopFwdSm80ILi8ELi1ELb1EN4cute5tupleIJNS5_1CILi128EEENS7_ILi64EEENS7_ILi256EEEEEELi256ENS_6half_tEfNS_4arch4Sm80ELb0ELb0ELb0ELb0ELb1ELb0ELb1ELb1EEENS1_21CollectiveEpilogueFwdINS6_IJS8_SA_S9_EEENS6_IJNS7_ILi1EEESI_SI_EEESC_SE_Li256ELb0ELb1ELb1ELb0EEENS1_19SingleTileSchedulerILb0ELb1ELb1ELi128EEEEEEEEEvNT_6ParamsE --------------------------
	.section	.nv.shared._ZN7cutlass13device_kernelIN5flash19enable_sm80_to_sm89INS1_16FlashAttnFwdSm80INS1_25CollectiveMainloopFwdSm80ILi8ELi1ELb1EN4cute5tupleIJNS5_1CILi128EEENS7_ILi64EEENS7_ILi256EEEEEELi256ENS_6half_tEfNS_4arch4Sm80ELb0ELb0ELb0ELb0ELb1ELb0ELb1ELb1EEENS1_21CollectiveEpilogueFwdINS6_IJS8_SA_S9_EEENS6_IJNS7_ILi1EEESI_SI_EEESC_SE_Li256ELb0ELb1ELb1ELb0EEENS1_19SingleTileSchedulerILb0ELb1ELb1ELi128EEEEEEEEEvNT_6ParamsE,"aw",@nobits
	.sectionflags	@""
	.align	16


//--------------------- .nv.global                --------------------------
	.section	.nv.global,"aw",@nobits
.nv.global:
	.type		_ZN78_INTERNAL_7e3e92b3_42_flash_fwd_hdim256_fp16_paged_split_sm80_cu_0106449f_36764cute1_E,@object
	.size		_ZN78_INTERNAL_7e3e92b3_42_flash_fwd_hdim256_fp16_paged_split_sm80_cu_0106449f_36764cute1_E,(_ZN78_INTERNAL_7e3e92b3_42_flash_fwd_hdim256_fp16_paged_split_sm80_cu_0106449f_36764cuda3std3__45__cpo6cbeginE - _ZN78_INTERNAL_7e3e92b3_42_flash_fwd_hdim256_fp16_paged_split_sm80_cu_0106449f_36764cute1_E)
_ZN78_INTERNAL_7e3e92b3_42_flash_fwd_hdim256_fp16_paged_split_sm80_cu_0106449f_36764cute1_E:
	.zero		1
	.type		_ZN78_INTERNAL_7e3e92b3_42_flash_fwd_hdim256_fp16_paged_split_sm80_cu_0106449f_36764cuda3std3__45__cpo6cbeginE,@object
	.size		_ZN78_INTERNAL_7e3e92b3_42_flash_fwd_hdim256_fp16_paged_split_sm80_cu_0106449f_36764cuda3std3__45__cpo6cbeginE,(_ZN78_INTERNAL_7e3e92b3_42_flash_fwd_hdim256_fp16_paged_split_sm80_cu_0106449f_36764cuda3std3__48in_placeE - _ZN78_INTERNAL_7e3e92b3_42_flash_fwd_hdim256_fp16_paged_split_sm80_cu_0106449f_36764cuda3std3__45__cpo6cbeginE)
_ZN78_INTERNAL_7e3e92b3_42_flash_fwd_hdim256_fp16_paged_split_sm80_cu_0106449f_36764cuda3std3__45__cpo6cbeginE:
	.zero		1
	.type		_ZN78_INTERNAL_7e3e92b3_42_flash_fwd_hdim256_fp16_paged_split_sm80_cu_0106449f_36764cuda3std3__48in_placeE,@object
	.size		_ZN78_INTERNAL_7e3e92b3_42_flash_fwd_hdim256_fp16_paged_split_sm80_cu_0106449f_36764cuda3std3__48in_placeE,(_ZN78_INTERNAL_7e3e92b3_42_flash_fwd_hdim256_fp16_paged_split_sm80_cu_0106449f_36764cuda3std6ranges3__45__cpo9iter_moveE - _ZN78_INTERNAL_7e3e92b3_42_flash_fwd_hdim256_fp16_paged_split_sm80_cu_0106449f_36764cuda3std3__48in_placeE)
_ZN78_INTERNAL_7e3e92b3_42_flash_fwd_hdim256_fp16_paged_split_sm80_cu_0106449f_36764cuda3std3__48in_placeE:
	.zero		1
	.type		_ZN78_INTERNAL_7e3e92b3_42_flash_fwd_hdim256_fp16_paged_split_sm80_cu_0106449f_36764cuda3std6ranges3__45__cpo9iter_moveE,@object
	.size		_ZN78_INTERNAL_7e3e92b3_42_flash_fwd_hdim256_fp16_paged_split_sm80_cu_0106449f_36764cuda3std6ranges3__45__cpo9iter_moveE,(_ZN78_INTERNAL_7e3e92b3_42_flash_fwd_hdim256_fp16_paged_split_sm80_cu_0106449f_36764cuda3std3__45__cpo5beginE - _ZN78_INTERNAL_7e3e92b3_42_flash_fwd_hdim256_fp16_paged_split_sm80_cu_0106449f_36764cuda3std6ranges3__45__cpo9iter_moveE)
_ZN78_INTERNAL_7e3e92b3_42_flash_fwd_hdim256_fp16_paged_split_sm80_cu_0106449f_36764cuda3std6ranges3__45__cpo9iter_moveE:
	.zero		1
	.type		_ZN78_INTERNAL_7e3e92b3_42_flash_fwd_hdim256_fp16_paged_split_sm80_cu_0106449f_36764cuda3std3__45__cpo5beginE,@object
	.size		_ZN78_INTERNAL_7e3e92b3_42_flash_fwd_hdim256_fp16_paged_split_sm80_cu_0106449f_36764cuda3std3__45__cpo5beginE,(_ZN78_INTERNAL_7e3e92b3_42_flash_fwd_hdim256_fp16_paged_split_sm80_cu_0106449f_36764cuda3std3__480_GLOBAL__N__7e3e92b3_42_flash_fwd_hdim256_fp16_paged_split_sm80_cu_0106449f_36766ignoreE - _ZN78_INTERNAL_7e3e92b3_42_flash_fwd_hdim256_fp16_paged_split_sm80_cu_0106449f_36764cuda3std3__45__cpo5beginE)
_ZN78_INTERNAL_7e3e92b3_42_flash_fwd_hdim256_fp16_paged_split_sm80_cu_0106449f_36764cuda3std3__45__cpo5beginE:
	.zero		1
	.type		_ZN78_INTERNAL_7e3e92b3_42_flash_fwd_hdim256_fp16_paged_split_sm80_cu_0106449f_36764cuda3std3__480_GLOBAL__N__7e3e92b3_42_flash_fwd_hdim256_fp16_paged_split_sm80_cu_0106449f_36766ignoreE,@object
	.size		_ZN78_INTERNAL_7e3e92b3_42_flash_fwd_hdim256_fp16_paged_split_sm80_cu_0106449f_36764cuda3std3__480_GLOBAL__N__7e3e92b3_42_flash_fwd_hdim256_fp16_paged_split_sm80_cu_0106449f_36766ignoreE,(_ZN78_INTERNAL_7e3e92b3_42_flash_fwd_hdim256_fp16_paged_split_sm80_cu_0106449f_36764cute7productE - _ZN78_INTERNAL_7e3e92b3_42_flash_fwd_hdim256_fp16_paged_split_sm80_cu_0106449f_36764cuda3std3__480_GLOBAL__N__7e3e92b3_42_flash_fwd_hdim256_fp16_paged_split_sm80_cu_0106449f_36766ignoreE)
_ZN78_INTERNAL_7e3e92b3_42_flash_fwd_hdim256_fp16_paged_split_sm80_cu_0106449f_36764cuda3std3__480_GLOBAL__N__7e3e92b3_42_flash_fwd_hdim256_fp16_paged_split_sm80_cu_0106449f_36766ignoreE:
	.zero		1
	.type		_ZN78_INTERNAL_7e3e92b3_42_flash_fwd_hdim256_fp16_paged_split_sm80_cu_0106449f_36764cute7productE,@object
	.size		_ZN78_INTERNAL_7e3e92b3_42_flash_fwd_hdim256_fp16_paged_split_sm80_cu_0106449f_36764cute7productE,(_ZN78_INTERNAL_7e3e92b3_42_flash_fwd_hdim256_fp16_paged_split_sm80_cu_0106449f_36764cuda3std3__45__cpo3endE - _ZN78_INTERNAL_7e3e92b3_42_flash_fwd_hdim256_fp16_paged_split_sm80_cu_0106449f_36764cute7productE)
_ZN78_INTERNAL_7e3e92b3_42_flash_fwd_hdim256_fp16_paged_split_sm80_cu_0106449f_36764cute7productE:
	.zero		1
	.type		_ZN78_INTERNAL_7e3e92b3_42_flash_fwd_hdim256_fp16_paged_split_sm80_cu_0106449f_36764cuda3std3__45__cpo3endE,@object
	.size		_ZN78_INTERNAL_7e3e92b3_42_flash_fwd_hdim256_fp16_paged_split_sm80_cu_0106449f_36764cuda3std3__45__cpo3endE,(_ZN78_INTERNAL_7e3e92b3_42_flash_fwd_hdim256_fp16_paged_split_sm80_cu_0106449f_36764cuda3std3__419piecewise_constructE - _ZN78_INTERNAL_7e3e92b3_42_flash_fwd_hdim256_fp16_paged_split_sm80_cu_0106449f_36764cuda3std3__45__cpo3endE)
_ZN78_INTERNAL_7e3e92b3_42_flash_fwd_hdim256_fp16_paged_split_sm80_cu_0106449f_36764cuda3std3__45__cpo3endE:
	.zero		1
	.type		_ZN78_INTERNAL_7e3e92b3_42_flash_fwd_hdim256_fp16_paged_split_sm80_cu_0106449f_36764cuda3std3__419piecewise_constructE,@object
	.size		_ZN78_INTERNAL_7e3e92b3_42_flash_fwd_hdim256_fp16_paged_split_sm80_cu_0106449f_36764cuda3std3__419piecewise_constructE,(_ZN78_INTERNAL_7e3e92b3_42_flash_fwd_hdim256_fp16_paged_split_sm80_cu_0106449f_36764cuda3std3__45__cpo4cendE - _ZN78_INTERNAL_7e3e92b3_42_flash_fwd_hdim256_fp16_paged_split_sm80_cu_0106449f_36764cuda3std3__419piecewise_constructE)
_ZN78_INTERNAL_7e3e92b3_42_flash_fwd_hdim256_fp16_paged_split_sm80_cu_0106449f_36764cuda3std3__419piecewise_constructE:
	.zero		1
	.type		_ZN78_INTERNAL_7e3e92b3_42_flash_fwd_hdim256_fp16_paged_split_sm80_cu_0106449f_36764cuda3std3__45__cpo4cendE,@object
	.size		_ZN78_INTERNAL_7e3e92b3_42_flash_fwd_hdim256_fp16_paged_split_sm80_cu_0106449f_36764cuda3std3__45__cpo4cendE,(_ZN78_INTERNAL_7e3e92b3_42_flash_fwd_hdim256_fp16_paged_split_sm80_cu_0106449f_36764cuda3std6ranges3__45__cpo4swapE - _ZN78_INTERNAL_7e3e92b3_42_flash_fwd_hdim256_fp16_paged_split_sm80_cu_0106449f_36764cuda3std3__45__cpo4cendE)
_ZN78_INTERNAL_7e3e92b3_42_flash_fwd_hdim256_fp16_paged_split_sm80_cu_0106449f_36764cuda3std3__45__cpo4cendE:
	.zero		1
	.type		_ZN78_INTERNAL_7e3e92b3_42_flash_fwd_hdim256_fp16_paged_split_sm80_cu_0106449f_36764cuda3std6ranges3__45__cpo4swapE,@object
	.size		_ZN78_INTERNAL_7e3e92b3_42_flash_fwd_hdim256_fp16_paged_split_sm80_cu_0106449f_36764cuda3std6ranges3__45__cpo4swapE,(.L_7 - _ZN78_INTERNAL_7e3e92b3_42_flash_fwd_hdim256_fp16_paged_split_sm80_cu_0106449f_36764cuda3std6ranges3__45__cpo4swapE)
_ZN78_INTERNAL_7e3e92b3_42_flash_fwd_hdim256_fp16_paged_split_sm80_cu_0106449f_36764cuda3std6ranges3__45__cpo4swapE:
	.zero		1
.L_7:


//--------------------- .nv.shared._ZN7cutlass13device_kernelIN5flash19enable_sm80_to_sm89INS1_16FlashAttnFwdSm80INS1_25CollectiveMainloopFwdSm80ILi8ELi1ELb1EN4cute5tupleIJNS5_1CILi128EEENS7_ILi48EEENS7_ILi256EEEEEELi256ENS_6half_tEfNS_4arch4Sm80ELb0ELb0ELb0ELb1ELb1ELb0ELb1ELb1EEENS1_21CollectiveEpilogueFwdINS6_IJS8_SA_S9_EEENS6_IJNS7_ILi1EEESI_SI_EEESC_SE_Li256ELb1ELb1ELb1ELb0EEENS1_36VarlenDynamicPersistentTileSchedulerILi128ELi48ELi256ELi256ELb1ELb1ELb0ELb0ELb1ELb1EEEEEEEEEvNT_6ParamsE --------------------------
	.section	.nv.shared._ZN7cutlass13device_kernelIN5flash19enable_sm80_to_sm89INS1_16FlashAttnFwdSm80INS1_25CollectiveMainloopFwdSm80ILi8ELi1ELb1EN4cute5tupleIJNS5_1CILi128EEENS7_ILi48EEENS7_ILi256EEEEEELi256ENS_6half_tEfNS_4arch4Sm80ELb0ELb0ELb0ELb1ELb1ELb0ELb1ELb1EEENS1_21CollectiveEpilogueFwdINS6_IJS8_SA_S9_EEENS6_IJNS7_ILi1EEESI_SI_EEESC_SE_Li256ELb1ELb1ELb1ELb0EEENS1_36VarlenDynamicPersistentTileSchedulerILi128ELi48ELi256ELi256ELb1ELb1ELb0ELb0ELb1ELb1EEEEEEEEEvNT_6ParamsE,"aw",@nobits
	.sectionflags	@""
	.align	16


//--------------------- .nv.shared._ZN7cutlass13device_kernelIN5flash19enable_sm80_to_sm89INS1_16FlashAttnFwdSm80INS1_25CollectiveMainloopFwdSm80ILi8ELi1ELb0EN4cute5tupleIJNS5_1CILi128EEENS7_ILi32EEENS7_ILi256EEEEEELi256ENS_6half_tEfNS_4arch4Sm80ELb0ELb0ELb0ELb1ELb1ELb1ELb1ELb1EEENS1_21CollectiveEpilogueFwdINS6_IJS8_SA_S9_EEENS6_IJNS7_ILi1EEESI_SI_EEESC_SE_Li256ELb1ELb1ELb1ELb0EEENS1_36VarlenDynamicPersistentTileSchedulerILi128ELi32ELi256ELi256ELb1ELb1ELb0ELb0ELb1ELb1EEEEEEEEEvNT_6ParamsE --------------------------
	.section	.nv.shared._ZN7cutlass13device_kernelIN5flash19enable_sm80_to_sm89INS1_16FlashAttnFwdSm80INS1_25CollectiveMainloopFwdSm80ILi8ELi1ELb0EN4cute5tupleIJNS5_1CILi128EEENS7_ILi32EEENS7_ILi256EEEEEELi256ENS_6half_tEfNS_4arch4Sm80ELb0ELb0ELb0ELb1ELb1ELb1ELb1ELb1EEENS1_21CollectiveEpilogueFwdINS6_IJS8_SA_S9_EEENS6_IJNS7_ILi1EEESI_SI_EEESC_SE_Li256ELb1ELb1ELb1ELb0EEENS1_36VarlenDynamicPersistentTileSchedulerILi128ELi32ELi256ELi256ELb1ELb1ELb0ELb0ELb1ELb1EEEEEEEEEvNT_6ParamsE,"aw",@nobits
	.sectionflags	@""
	.align	16


//--------------------- .nv.shared._ZN7cutlass13device_kernelIN5flash19enable_sm80_to_sm89INS1_16FlashAttnFwdSm80INS1_25CollectiveMainloopFwdSm80ILi8ELi1ELb1EN4cute5tupleIJNS5_1CILi128EEENS7_ILi48EEENS7_ILi256EEEEEELi256ENS_6half_tEfNS_4arch4Sm80ELb0ELb1ELb0ELb0ELb1ELb0ELb1ELb1EEENS1_21CollectiveEpilogueFwdINS6_IJS8_SA_S9_EEENS6_IJNS7_ILi1EEESI_SI_EEESC_SE_Li256ELb0ELb1ELb1ELb0EEENS1_19SingleTileSchedulerILb0ELb1ELb1ELi128EEEEEEEEEvNT_6ParamsE --------------------------
	.section	.nv.shared._ZN7cutlass13device_kernelIN5flash19enable_sm80_to_sm89INS1_16FlashAttnFwdSm80INS1_25CollectiveMainloopFwdSm80ILi8ELi1ELb1EN4cute5tupleIJNS5_1CILi128EEENS7_ILi48EEENS7_ILi256EEEEEELi256ENS_6half_tEfNS_4arch4Sm80ELb0ELb1ELb0ELb0ELb1ELb0ELb1ELb1EEENS1_21CollectiveEpilogueFwdINS6_IJS8_SA_S9_EEENS6_IJNS7_ILi1EEESI_SI_EEESC_SE_Li256ELb0ELb1ELb1ELb0EEENS1_19SingleTileSchedulerILb0ELb1ELb1ELi128EEEEEEEEEvNT_6ParamsE,"aw",@nobits
	.sectionflags	@""
	.align	16


//--------------------- .nv.shared._ZN7cutlass13device_kernelIN5flash19enable_sm80_to_sm89INS1_16FlashAttnFwdSm80INS1_25CollectiveMainloopFwdSm80ILi8ELi1ELb1EN4cute5tupleIJNS5_1CILi128EEENS7_ILi48EEENS7_ILi256EEEEEELi256ENS_6half_tEfNS_4arch4Sm80ELb0ELb1ELb0ELb1ELb1ELb0ELb1ELb1EEENS1_21CollectiveEpilogueFwdINS6_IJS8_SA_S9_EEENS6_IJNS7_ILi1EEESI_SI_EEESC_SE_Li256ELb1ELb1ELb1ELb0EEENS1_36VarlenDynamicPersistentTileSchedulerILi128ELi48ELi256ELi256ELb1ELb1ELb0ELb1ELb0ELb1EEEEEEEEEvNT_6ParamsE --------------------------
	.section	.nv.shared._ZN7cutlass13device_kernelIN5flash19enable_sm80_to_sm89INS1_16FlashAttnFwdSm80INS1_25CollectiveMainloopFwdSm80ILi8ELi1ELb1EN4cute5tupleIJNS5_1CILi128EEENS7_ILi48EEENS7_ILi256EEEEEELi256ENS_6half_tEfNS_4arch4Sm80ELb0ELb1ELb0ELb1ELb1ELb0ELb1ELb1EEENS1_21CollectiveEpilogueFwdINS6_IJS8_SA_S9_EEENS6_IJNS7_ILi1EEESI_SI_EEESC_SE_Li256ELb1ELb1ELb1ELb0EEENS1_36VarlenDynamicPersistentTileSchedulerILi128ELi48ELi256ELi256ELb1ELb1ELb0ELb1ELb0ELb1EEEEEEEEEvNT_6ParamsE,"aw",@nobits
	.sectionflags	@""
	.align	16


//--------------------- .nv.shared._ZN7cutlass13device_kernelIN5flash19enable_sm80_to_sm89INS1_16FlashAttnFwdSm80INS1_25CollectiveMainloopFwdSm80ILi8ELi1ELb0EN4cute5tupleIJNS5_1CILi128EEENS7_ILi32EEENS7_ILi256EEEEEELi256ENS_6half_tEfNS_4arch4Sm80ELb0ELb1ELb0ELb1ELb1ELb1ELb1ELb1EEENS1_21CollectiveEpilogueFwdINS6_IJS8_SA_S9_EEENS6_IJNS7_ILi1EEESI_SI_EEESC_SE_Li256ELb1ELb1ELb1ELb0EEENS1_36VarlenDynamicPersistentTileSchedulerILi128ELi32ELi256ELi256ELb1ELb1ELb0ELb1ELb0ELb1EEEEEEEEEvNT_6ParamsE --------------------------
	.section	.nv.shared._ZN7cutlass13device_kernelIN5flash19enable_sm80_to_sm89INS1_16FlashAttnFwdSm80INS1_25CollectiveMainloopFwdSm80ILi8ELi1ELb0EN4cute5tupleIJNS5_1CILi128EEENS7_ILi32EEENS7_ILi256EEEEEELi256ENS_6half_tEfNS_4arch4Sm80ELb0ELb1ELb0ELb1ELb1ELb1ELb1ELb1EEENS1_21CollectiveEpilogueFwdINS6_IJS8_SA_S9_EEENS6_IJNS7_ILi1EEESI_SI_EEESC_SE_Li256ELb1ELb1ELb1ELb0EEENS1_36VarlenDynamicPersistentTileSchedulerILi128ELi32ELi256ELi256ELb1ELb1ELb0ELb1ELb0ELb1EEEEEEEEEvNT_6ParamsE,"aw",@nobits
	.sectionflags	@""
	.align	16


//--------------------- .nv.shared._ZN7cutlass13device_kernelIN5flash19enable_sm80_to_sm89INS1_16FlashAttnFwdSm80INS1_25CollectiveMainloopFwdSm80ILi8ELi1ELb1EN4cute5tupleIJNS5_1CILi128EEENS7_ILi64EEENS7_ILi256EEEEEELi256ENS_6half_tEfNS_4arch4Sm80ELb1ELb0ELb0ELb0ELb1ELb0ELb1ELb1EEENS1_21CollectiveEpilogueFwdINS6_IJS8_SA_S9_EEENS6_IJNS7_ILi1EEESI_SI_EEESC_SE_Li256ELb0ELb1ELb1ELb0EEENS1_30DynamicPersistentTileSchedulerILi256ELi256ELb1ELb1ELb0EEEEEEEEEvNT_6ParamsE --------------------------
	.section	.nv.shared._ZN7cutlass13device_kernelIN5flash19enable_sm80_to_sm89INS1_16FlashAttnFwdSm80INS1_25CollectiveMainloopFwdSm80ILi8ELi1ELb1EN4cute5tupleIJNS5_1CILi128EEENS7_ILi64EEENS7_ILi256EEEEEELi256ENS_6half_tEfNS_4arch4Sm80ELb1ELb0ELb0ELb0ELb1ELb0ELb1ELb1EEENS1_21CollectiveEpilogueFwdINS6_IJS8_SA_S9_EEENS6_IJNS7_ILi1EEESI_SI_EEESC_SE_Li256ELb0ELb1ELb1ELb0EEENS1_30DynamicPersistentTileSchedulerILi256ELi256ELb1ELb1ELb0EEEEEEEEEvNT_6ParamsE,"aw",@nobits
	.sectionflags	@""
	.align	16


//--------------------- .nv.shared._ZN7cutlass13device_kernelIN5flash19enable_sm80_to_sm89INS1_16FlashAttnFwdSm80INS1_25CollectiveMainloopFwdSm80ILi8ELi1ELb1EN4cute5tupleIJNS5_1CILi128EEENS7_ILi48EEENS7_ILi256EEEEEELi256ENS_6half_tEfNS_4arch4Sm80ELb1ELb0ELb0ELb1ELb1ELb0ELb1ELb1EEENS1_21CollectiveEpilogueFwdINS6_IJS8_SA_S9_EEENS6_IJNS7_ILi1EEESI_SI_EEESC_SE_Li256ELb1ELb1ELb1ELb0EEENS1_36VarlenDynamicPersistentTileSchedulerILi128ELi48ELi256ELi256ELb1ELb1ELb0ELb1ELb1ELb1EEEEEEEEEvNT_6ParamsE --------------------------
	.section	.nv.shared._ZN7cutlass13device_kernelIN5flash19enable_sm80_to_sm89INS1_16FlashAttnFwdSm80INS1_25CollectiveMainloopFwdSm80ILi8ELi1ELb1EN4cute5tupleIJNS5_1CILi128EEENS7_ILi48EEENS7_ILi256EEEEEELi256ENS_6half_tEfNS_4arch4Sm80ELb1ELb0ELb0ELb1ELb1ELb0ELb1ELb1EEENS1_21CollectiveEpilogueFwdINS6_IJS8_SA_S9_EEENS6_IJNS7_ILi1EEESI_SI_EEESC_SE_Li256ELb1ELb1ELb1ELb0EEENS1_36VarlenDynamicPersistentTileSchedulerILi128ELi48ELi256ELi256ELb1ELb1ELb0ELb1ELb1ELb1EEEEEEEEEvNT_6ParamsE,"aw",@nobits
	.sectionflags	@""
	.align	16


//--------------------- .nv.shared._ZN7cutlass13device_kernelIN5flash19enable_sm80_to_sm89INS1_16FlashAttnFwdSm80INS1_25CollectiveMainloopFwdSm80ILi8ELi1ELb0EN4cute5tupleIJNS5_1CILi128EEENS7_ILi32EEENS7_ILi256EEEEEELi256ENS_6half_tEfNS_4arch4Sm80ELb1ELb0ELb0ELb1ELb1ELb1ELb1ELb1EEENS1_21CollectiveEpilogueFwdINS6_IJS8_SA_S9_EEENS6_IJNS7_ILi1EEESI_SI_EEESC_SE_Li256ELb1ELb1ELb1ELb0EEENS1_36VarlenDynamicPersistentTileSchedulerILi128ELi32ELi256ELi256ELb1ELb1ELb0ELb1ELb1ELb1EEEEEEEEEvNT_6ParamsE --------------------------
	.section	.nv.shared._ZN7cutlass13device_kernelIN5flash19enable_sm80_to_sm89INS1_16FlashAttnFwdSm80INS1_25CollectiveMainloopFwdSm80ILi8ELi1ELb0EN4cute5tupleIJNS5_1CILi128EEENS7_ILi32EEENS7_ILi256EEEEEELi256ENS_6half_tEfNS_4arch4Sm80ELb1ELb0ELb0ELb1ELb1ELb1ELb1ELb1EEENS1_21CollectiveEpilogueFwdINS6_IJS8_SA_S9_EEENS6_IJNS7_ILi1EEESI_SI_EEESC_SE_Li256ELb1ELb1ELb1ELb0EEENS1_36VarlenDynamicPersistentTileSchedulerILi128ELi32ELi256ELi256ELb1ELb1ELb0ELb1ELb1ELb1EEEEEEEEEvNT_6ParamsE,"aw",@nobits
	.sectionflags	@""
	.align	16


//--------------------- .nv.shared._ZN7cutlass13device_kernelIN5flash19enable_sm80_to_sm89INS1_16FlashAttnFwdSm80INS1_25CollectiveMainloopFwdSm80ILi8ELi1ELb0EN4cute5tupleIJNS5_1CILi128EEENS7_ILi96EEENS7_ILi256EEEEEELi256ENS_6half_tEfNS_4arch4Sm80ELb0ELb0ELb0ELb0ELb1ELb0ELb1ELb1EEENS1_21CollectiveEpilogueFwdINS6_IJS8_SA_S9_EEENS6_IJNS7_ILi1EEESI_SI_EEESC_SE_Li256ELb0ELb1ELb1ELb0EEENS1_19SingleTileSchedulerILb0ELb1ELb1ELi128EEEEEEEEEvNT_6ParamsE --------------------------
	.section	.nv.shared._ZN7cutlass13device_kernelIN5flash19enable_sm80_to_sm89INS1_16FlashAttnFwdSm80INS1_25CollectiveMainloopFwdSm80ILi8ELi1ELb0EN4cute5tupleIJNS5_1CILi128EEENS7_ILi96EEENS7_ILi256EEEEEELi256ENS_6half_tEfNS_4arch4Sm80ELb0ELb0ELb0ELb0ELb1ELb0ELb1ELb1EEENS1_21CollectiveEpilogueFwdINS6_IJS8_SA_S9_EEENS6_IJNS7_ILi1EEESI_SI_EEESC_SE_Li256ELb0ELb1ELb1ELb0EEENS1_19SingleTileSchedulerILb0ELb1ELb1ELi128EEEEEEEEEvNT_6ParamsE,"aw",@nobits
	.sectionflags	@""
	.align	16


//--------------------- .nv.shared._ZN7cutlass13device_kernelIN5flash19enable_sm80_to_sm89INS1_16FlashAttnFwdSm80INS1_25CollectiveMainloopFwdSm80ILi8ELi1ELb0EN4cute5tupleIJNS5_1CILi128EEENS7_ILi64EEENS7_ILi256EEEEEELi256ENS_6half_tEfNS_4arch4Sm80ELb0ELb0ELb0ELb1ELb1ELb0ELb1ELb1EEENS1_21CollectiveEpilogueFwdINS6_IJS8_SA_S9_EEENS6_IJNS7_ILi1EEESI_SI_EEESC_SE_Li256ELb1ELb1ELb1ELb0EEENS1_36VarlenDynamicPersistentTileSchedulerILi128ELi64ELi256ELi256ELb1ELb1ELb0ELb0ELb1ELb1EEEEEEEEEvNT_6ParamsE --------------------------
	.section	.nv.shared._ZN7cutlass13device_kernelIN5flash19enable_sm80_to_sm89INS1_16FlashAttnFwdSm80INS1_25CollectiveMainloopFwdSm80ILi8ELi1ELb0EN4cute5tupleIJNS5_1CILi128EEENS7_ILi64EEENS7_ILi256EEEEEELi256ENS_6half_tEfNS_4arch4Sm80ELb0ELb0ELb0ELb1ELb1ELb0ELb1ELb1EEENS1_21CollectiveEpilogueFwdINS6_IJS8_SA_S9_EEENS6_IJNS7_ILi1EEESI_SI_EEESC_SE_Li256ELb1ELb1ELb1ELb0EEENS1_36VarlenDynamicPersistentTileSchedulerILi128ELi64ELi256ELi256ELb1ELb1ELb0ELb0ELb1ELb1EEEEEEEEEvNT_6ParamsE,"aw",@nobits
	.sectionflags	@""
	.align	16


//--------------------- .nv.shared._ZN7cutlass13device_kernelIN5flash19enable_sm80_to_sm89INS1_16FlashAttnFwdSm80INS1_25CollectiveMainloopFwdSm80ILi8ELi1ELb0EN4cute5tupleIJNS5_1CILi128EEENS7_ILi48EEENS7_ILi256EEEEEELi256ENS_6half_tEfNS_4arch4Sm80ELb0ELb0ELb0ELb1ELb1ELb1ELb1ELb1EEENS1_21CollectiveEpilogueFwdINS6_IJS8_SA_S9_EEENS6_IJNS7_ILi1EEESI_SI_EEESC_SE_Li256ELb1ELb1ELb1ELb0EEENS1_36VarlenDynamicPersistentTileSchedulerILi128ELi48ELi256ELi256ELb1ELb1ELb0ELb0ELb1ELb1EEEEEEEEEvNT_6ParamsE --------------------------
	.section	.nv.shared._ZN7cutlass13device_kernelIN5flash19enable_sm80_to_sm89INS1_16FlashAttnFwdSm80INS1_25CollectiveMainloopFwdSm80ILi8ELi1ELb0EN4cute5tupleIJNS5_1CILi128EEENS7_ILi48EEENS7_ILi256EEEEEELi256ENS_6half_tEfNS_4arch4Sm80ELb0ELb0ELb0ELb1ELb1ELb1ELb1ELb1EEENS1_21CollectiveEpilogueFwdINS6_IJS8_SA_S9_EEENS6_IJNS7_ILi1EEESI_SI_EEESC_SE_Li256ELb1ELb1ELb1ELb0EEENS1_36VarlenDynamicPersistentTileSchedulerILi128ELi48ELi256ELi256ELb1ELb1ELb0ELb0ELb1ELb1EEEEEEEEEvNT_6ParamsE,"aw",@nobits
	.sectionflags	@""
	.align	16


//--------------------- .nv.shared._ZN7cutlass13device_kernelIN5flash19enable_sm80_to_sm89INS1_16FlashAttnFwdSm80INS1_25CollectiveMainloopFwdSm80ILi8ELi1ELb0EN4cute5tupleIJNS5_1CILi128EEENS7_ILi64EEENS7_ILi256EEEEEELi256ENS_6half_tEfNS_4arch4Sm80ELb0ELb1ELb0ELb0ELb1ELb0ELb1ELb1EEENS1_21CollectiveEpilogueFwdINS6_IJS8_SA_S9_EEENS6_IJNS7_ILi1EEESI_SI_EEESC_SE_Li256ELb0ELb1ELb1ELb0EEENS1_19SingleTileSchedulerILb0ELb1ELb1ELi128EEEEEEEEEvNT_6ParamsE --------------------------
	.section	.nv.shared._ZN7cutlass13device_kernelIN5flash19enable_sm80_to_sm89INS1_16FlashAttnFwdSm80INS1_25CollectiveMainloopFwdSm80ILi8ELi1ELb0EN4cute5tupleIJNS5_1CILi128EEENS7_ILi64EEENS7_ILi256EEEEEELi256ENS_6half_tEfNS_4arch4Sm80ELb0ELb1ELb0ELb0ELb1ELb0ELb1ELb1EEENS1_21CollectiveEpilogueFwdINS6_IJS8_SA_S9_EEENS6_IJNS7_ILi1EEESI_SI_EEESC_SE_Li256ELb0ELb1ELb1ELb0EEENS1_19SingleTileSchedulerILb0ELb1ELb1ELi128EEEEEEEEEvNT_6ParamsE,"aw",@nobits
	.sectionflags	@""
	.align	16


//--------------------- .nv.shared._ZN7cutlass13device_kernelIN5flash19enable_sm80_to_sm89INS1_16FlashAttnFwdSm80INS1_25CollectiveMainloopFwdSm80ILi8ELi1ELb0EN4cute5tupleIJNS5_1CILi128EEENS7_ILi64EEENS7_ILi256EEEEEELi256ENS_6half_tEfNS_4arch4Sm80ELb0ELb1ELb0ELb1ELb1ELb0ELb1ELb1EEENS1_21CollectiveEpilogueFwdINS6_IJS8_SA_S9_EEENS6_IJNS7_ILi1EEESI_SI_EEESC_SE_Li256ELb1ELb1ELb1ELb0EEENS1_36VarlenDynamicPersistentTileSchedulerILi128ELi64ELi256ELi256ELb1ELb1ELb0ELb1ELb0ELb1EEEEEEEEEvNT_6ParamsE --------------------------
	.section	.nv.shared._ZN7cutlass13device_kernelIN5flash19enable_sm80_to_sm89INS1_16FlashAttnFwdSm80INS1_25CollectiveMainloopFwdSm80ILi8ELi1ELb0EN4cute5tupleIJNS5_1CILi128EEENS7_ILi64EEENS7_ILi256EEEEEELi256ENS_6half_tEfNS_4arch4Sm80ELb0ELb1ELb0ELb1ELb1ELb0ELb1ELb1EEENS1_21CollectiveEpilogueFwdINS6_IJS8_SA_S9_EEENS6_IJNS7_ILi1EEESI_SI_EEESC_SE_Li256ELb1ELb1ELb1ELb0EEENS1_36VarlenDynamicPersistentTileSchedulerILi128ELi64ELi256ELi256ELb1ELb1ELb0ELb1ELb0ELb1EEEEEEEEEvNT_6ParamsE,"aw",@nobits
	.sectionflags	@""
	.align	16


//--------------------- .nv.shared._ZN7cutlass13device_kernelIN5flash19enable_sm80_to_sm89INS1_16FlashAttnFwdSm80INS1_25CollectiveMainloopFwdSm80ILi8ELi1ELb0EN4cute5tupleIJNS5_1CILi128EEENS7_ILi48EEENS7_ILi256EEEEEELi256ENS_6half_tEfNS_4arch4Sm80ELb0ELb1ELb0ELb1ELb1ELb1ELb1ELb1EEENS1_21CollectiveEpilogueFwdINS6_IJS8_SA_S9_EEENS6_IJNS7_ILi1EEESI_SI_EEESC_SE_Li256ELb1ELb1ELb1ELb0EEENS1_36VarlenDynamicPersistentTileSchedulerILi128ELi48ELi256ELi256ELb1ELb1ELb0ELb1ELb0ELb1EEEEEEEEEvNT_6ParamsE --------------------------
	.section	.nv.shared._ZN7cutlass13device_kernelIN5flash19enable_sm80_to_sm89INS1_16FlashAttnFwdSm80INS1_25CollectiveMainloopFwdSm80ILi8ELi1ELb0EN4cute5tupleIJNS5_1CILi128EEENS7_ILi48EEENS7_ILi256EEEEEELi256ENS_6half_tEfNS_4arch4Sm80ELb0ELb1ELb0ELb1ELb1ELb1ELb1ELb1EEENS1_21CollectiveEpilogueFwdINS6_IJS8_SA_S9_EEENS6_IJNS7_ILi1EEESI_SI_EEESC_SE_Li256ELb1ELb1ELb1ELb0EEENS1_36VarlenDynamicPersistentTileSchedulerILi128ELi48ELi256ELi256ELb1ELb1ELb0ELb1ELb0ELb1EEEEEEEEEvNT_6ParamsE,"aw",@nobits
	.sectionflags	@""
	.align	16


//--------------------- .nv.shared._ZN7cutlass13device_kernelIN5flash19enable_sm80_to_sm89INS1_16FlashAttnFwdSm80INS1_25CollectiveMainloopFwdSm80ILi8ELi1ELb0EN4cute5tupleIJNS5_1CILi128EEENS7_ILi96EEENS7_ILi256EEEEEELi256ENS_6half_tEfNS_4arch4Sm80ELb1ELb0ELb0ELb0ELb1ELb0ELb1ELb1EEENS1_21CollectiveEpilogueFwdINS6_IJS8_SA_S9_EEENS6_IJNS7_ILi1EEESI_SI_EEESC_SE_Li256ELb0ELb1ELb1ELb0EEENS1_30DynamicPersistentTileSchedulerILi256ELi256ELb1ELb1ELb0EEEEEEEEEvNT_6ParamsE --------------------------
	.section	.nv.shared._ZN7cutlass13device_kernelIN5flash19enable_sm80_to_sm89INS1_16FlashAttnFwdSm80INS1_25CollectiveMainloopFwdSm80ILi8ELi1ELb0EN4cute5tupleIJNS5_1CILi128EEENS7_ILi96EEENS7_ILi256EEEEEELi256ENS_6half_tEfNS_4arch4Sm80ELb1ELb0ELb0ELb0ELb1ELb0ELb1ELb1EEENS1_21CollectiveEpilogueFwdINS6_IJS8_SA_S9_EEENS6_IJNS7_ILi1EEESI_SI_EEESC_SE_Li256ELb0ELb1ELb1ELb0EEENS1_30DynamicPersistentTileSchedulerILi256ELi256ELb1ELb1ELb0EEEEEEEEEvNT_6ParamsE,"aw",@nobits
	.sectionflags	@""
	.align	16


//--------------------- .nv.shared._ZN7cutlass13device_kernelIN5flash19enable_sm80_to_sm89INS1_16FlashAttnFwdSm80INS1_25CollectiveMainloopFwdSm80ILi8ELi1ELb0EN4cute5tupleIJNS5_1CILi128EEENS7_ILi64EEENS7_ILi256EEEEEELi256ENS_6half_tEfNS_4arch4Sm80ELb1ELb0ELb0ELb1ELb1ELb0ELb1ELb1EEENS1_21CollectiveEpilogueFwdINS6_IJS8_SA_S9_EEENS6_IJNS7_ILi1EEESI_SI_EEESC_SE_Li256ELb1ELb1ELb1ELb0EEENS1_36VarlenDynamicPersistentTileSchedulerILi128ELi64ELi256ELi256ELb1ELb1ELb0ELb1ELb1ELb1EEEEEEEEEvNT_6ParamsE --------------------------
	.section	.nv.shared._ZN7cutlass13device_kernelIN5flash19enable_sm80_to_sm89INS1_16FlashAttnFwdSm80INS1_25CollectiveMainloopFwdSm80ILi8ELi1ELb0EN4cute5tupleIJNS5_1CILi128EEENS7_ILi64EEENS7_ILi256EEEEEELi256ENS_6half_tEfNS_4arch4Sm80ELb1ELb0ELb0ELb1ELb1ELb0ELb1ELb1EEENS1_21CollectiveEpilogueFwdINS6_IJS8_SA_S9_EEENS6_IJNS7_ILi1EEESI_SI_EEESC_SE_Li256ELb1ELb1ELb1ELb0EEENS1_36VarlenDynamicPersistentTileSchedulerILi128ELi64ELi256ELi256ELb1ELb1ELb0ELb1ELb1ELb1EEEEEEEEEvNT_6ParamsE,"aw",@nobits
	.sectionflags	@""
	.align	16


//--------------------- .nv.shared._ZN7cutlass13device_kernelIN5flash19enable_sm80_to_sm89INS1_16FlashAttnFwdSm80INS1_25CollectiveMainloopFwdSm80ILi8ELi1ELb0EN4cute5tupleIJNS5_1CILi128EEENS7_ILi48EEENS7_ILi256EEEEEELi256ENS_6half_tEfNS_4arch4Sm80ELb1ELb0ELb0ELb1ELb1ELb1ELb1ELb1EEENS1_21CollectiveEpilogueFwdINS6_IJS8_SA_S9_EEENS6_IJNS7_ILi1EEESI_SI_EEESC_SE_Li256ELb1ELb1ELb1ELb0EEENS1_36VarlenDynamicPersistentTileSchedulerILi128ELi48ELi256ELi256ELb1ELb1ELb0ELb1ELb1ELb1EEEEEEEEEvNT_6ParamsE --------------------------
	.section	.nv.shared._ZN7cutlass13device_kernelIN5flash19enable_sm80_to_sm89INS1_16FlashAttnFwdSm80INS1_25CollectiveMainloopFwdSm80ILi8ELi1ELb0EN4cute5tupleIJNS5_1CILi128EEENS7_ILi48EEENS7_ILi256EEEEEELi256ENS_6half_tEfNS_4arch4Sm80ELb1ELb0ELb0ELb1ELb1ELb1ELb1ELb1EEENS1_21CollectiveEpilogueFwdINS6_IJS8_SA_S9_EEENS6_IJNS7_ILi1EEESI_SI_EEESC_SE_Li256ELb1ELb1ELb1ELb0EEENS1_36VarlenDynamicPersistentTileSchedulerILi128ELi48ELi256ELi256ELb1ELb1ELb0ELb1ELb1ELb1EEEEEEEEEvNT_6ParamsE,"aw",@nobits
	.sectionflags	@""
	.align	16
